	.target	sm_80

	.elftype	@"ET_EXEC"


//--------------------- .note.nv.tkinfo           --------------------------
	.section	.note.nv.tkinfo,"",@"SHT_NOTE"
	.sectionflags	@"SHF_NOTE_NV_TKINFO"
	.tkinfo
        /*0018*/ 	.word	0x00000002
        /*0030*/ 	.string	""
        /*0030*/ 	.string	"ptxas"
        /*0030*/ 	.string	"Cuda compilation tools, release 13.0, V13.0.88"
        /*0030*/ 	.string	"Build cuda_13.0.r13.0/compiler.36424714_0"
        /*0030*/ 	.string	"-arch sm_80 -m 64 "



//--------------------- .note.nv.cuinfo           --------------------------
	.section	.note.nv.cuinfo,"",@"SHT_NOTE"
	.sectionflags	@"SHF_NOTE_NV_CUINFO"
        /*0018*/ 	.short	0x0002
        /*001a*/ 	.short	0x0050
        /*001c*/ 	.short	0x0082
	.zero		2


//--------------------- .nv.info                  --------------------------
	.section	.nv.info,"",@"SHT_CUDA_INFO"
	.align	4


	//----- nvinfo : EIATTR_REGCOUNT
	.align		4
        /*0000*/ 	.byte	0x04, 0x2f
        /*0002*/ 	.short	(.L_12 - .L_11)
	.align		4
.L_11:
        /*0004*/ 	.word	index@(_ZN7cutlass13device_kernelIN5flash19enable_sm80_to_sm89INS1_16FlashAttnFwdSm80INS1_25CollectiveMainloopFwdSm80ILi4ELi1ELb0EN4cute5tupleIJNS5_1CILi128EEENS7_ILi112EEENS7_ILi64EEEEEELi64ENS_10bfloat16_tEfNS_4arch4Sm80ELb1ELb0ELb0ELb1ELb0ELb1ELb1ELb0EEENS1_21CollectiveEpilogueFwdINS6_IJS8_SA_S9_EEENS6_IJNS7_ILi1EEESI_SI_EEESC_SE_Li128ELb1ELb1ELb0ELb0EEENS1_19SingleTileSchedulerILb1ELb0ELb1ELi128EEEEEEEEEvNT_6ParamsE)
        /*0008*/ 	.word	0x000000ff


	//----- nvinfo : EIATTR_FRAME_SIZE
	.align		4
.L_12:
        /*000c*/ 	.byte	0x04, 0x11
        /*000e*/ 	.short	(.L_14 - .L_13)
	.align		4
.L_13:
        /*0010*/ 	.word	index@(_ZN7cutlass13device_kernelIN5flash19enable_sm80_to_sm89INS1_16FlashAttnFwdSm80INS1_25CollectiveMainloopFwdSm80ILi4ELi1ELb0EN4cute5tupleIJNS5_1CILi128EEENS7_ILi112EEENS7_ILi64EEEEEELi64ENS_10bfloat16_tEfNS_4arch4Sm80ELb1ELb0ELb0ELb1ELb0ELb1ELb1ELb0EEENS1_21CollectiveEpilogueFwdINS6_IJS8_SA_S9_EEENS6_IJNS7_ILi1EEESI_SI_EEESC_SE_Li128ELb1ELb1ELb0ELb0EEENS1_19SingleTileSchedulerILb1ELb0ELb1ELi128EEEEEEEEEvNT_6ParamsE)
        /*0014*/ 	.word	0x000000b8


	//----- nvinfo : EIATTR_REGCOUNT
	.align		4
.L_14:
        /*0018*/ 	.byte	0x04, 0x2f
        /*001a*/ 	.short	(.L_16 - .L_15)
	.align		4
.L_15:
        /*001c*/ 	.word	index@(_ZN7cutlass13device_kernelIN5flash19enable_sm80_to_sm89INS1_16FlashAttnFwdSm80INS1_25CollectiveMainloopFwdSm80ILi4ELi1ELb0EN4cute5tupleIJNS5_1CILi128EEENS7_ILi112EEENS7_ILi64EEEEEELi64ENS_10bfloat16_tEfNS_4arch4Sm80ELb1ELb0ELb0ELb1ELb0ELb0ELb1ELb0EEENS1_21CollectiveEpilogueFwdINS6_IJS8_SA_S9_EEENS6_IJNS7_ILi1EEESI_SI_EEESC_SE_Li128ELb1ELb1ELb0ELb0EEENS1_19SingleTileSchedulerILb1ELb0ELb1ELi128EEEEEEEEEvNT_6ParamsE)
        /*0020*/ 	.word	0x000000ff


	//----- nvinfo : EIATTR_FRAME_SIZE
	.align		4
.L_16:
        /*0024*/ 	.byte	0x04, 0x11
        /*0026*/ 	.short	(.L_18 - .L_17)
	.align		4
.L_17:
        /*0028*/ 	.word	index@(_ZN7cutlass13device_kernelIN5flash19enable_sm80_to_sm89INS1_16FlashAttnFwdSm80INS1_25CollectiveMainloopFwdSm80ILi4ELi1ELb0EN4cute5tupleIJNS5_1CILi128EEENS7_ILi112EEENS7_ILi64EEEEEELi64ENS_10bfloat16_tEfNS_4arch4Sm80ELb1ELb0ELb0ELb1ELb0ELb0ELb1ELb0EEENS1_21CollectiveEpilogueFwdINS6_IJS8_SA_S9_EEENS6_IJNS7_ILi1EEESI_SI_EEESC_SE_Li128ELb1ELb1ELb0ELb0EEENS1_19SingleTileSchedulerILb1ELb0ELb1ELi128EEEEEEEEEvNT_6ParamsE)
        /*002c*/ 	.word	0x000000c8


	//----- nvinfo : EIATTR_REGCOUNT
	.align		4
.L_18:
        /*0030*/ 	.byte	0x04, 0x2f
        /*0032*/ 	.short	(.L_20 - .L_19)
	.align		4
.L_19:
        /*0034*/ 	.word	index@(_ZN7cutlass13device_kernelIN5flash19enable_sm80_to_sm89INS1_16FlashAttnFwdSm80INS1_25CollectiveMainloopFwdSm80ILi4ELi1ELb0EN4cute5tupleIJNS5_1CILi128EEENS7_ILi112EEENS7_ILi64EEEEEELi64ENS_10bfloat16_tEfNS_4arch4Sm80ELb1ELb0ELb0ELb0ELb0ELb0ELb1ELb0EEENS1_21CollectiveEpilogueFwdINS6_IJS8_SA_S9_EEENS6_IJNS7_ILi1EEESI_SI_EEESC_SE_Li128ELb0ELb1ELb0ELb0EEENS1_30DynamicPersistentTileSchedulerILi128ELi128ELb0ELb1ELb0EEEEEEEEEvNT_6ParamsE)
        /*0038*/ 	.word	0x000000ff


	//----- nvinfo : EIATTR_FRAME_SIZE
	.align		4
.L_20:
        /*003c*/ 	.byte	0x04, 0x11
        /*003e*/ 	.short	(.L_22 - .L_21)
	.align		4
.L_21:
        /*0040*/ 	.word	index@($__internal_3_$__cuda_sm70_shflsync_idx_p)
        /*0044*/ 	.word	0x00000000


	//----- nvinfo : EIATTR_FRAME_SIZE
	.align		4
.L_22:
        /*0048*/ 	.byte	0x04, 0x11
        /*004a*/ 	.short	(.L_24 - .L_23)
	.align		4
.L_23:
        /*004c*/ 	.word	index@($__internal_2_$__cuda_sm70_shflsync_bfly_p)
        /*0050*/ 	.word	0x00000000


	//----- nvinfo : EIATTR_FRAME_SIZE
	.align		4
.L_24:
        /*0054*/ 	.byte	0x04, 0x11
        /*0056*/ 	.short	(.L_26 - .L_25)
	.align		4
.L_25:
        /*0058*/ 	.word	index@(_ZN7cutlass13device_kernelIN5flash19enable_sm80_to_sm89INS1_16FlashAttnFwdSm80INS1_25CollectiveMainloopFwdSm80ILi4ELi1ELb0EN4cute5tupleIJNS5_1CILi128EEENS7_ILi112EEENS7_ILi64EEEEEELi64ENS_10bfloat16_tEfNS_4arch4Sm80ELb1ELb0ELb0ELb0ELb0ELb0ELb1ELb0EEENS1_21CollectiveEpilogueFwdINS6_IJS8_SA_S9_EEENS6_IJNS7_ILi1EEESI_SI_EEESC_SE_Li128ELb0ELb1ELb0ELb0EEENS1_30DynamicPersistentTileSchedulerILi128ELi128ELb0ELb1ELb0EEEEEEEEEvNT_6ParamsE)
        /*005c*/ 	.word	0x000000d8


	//----- nvinfo : EIATTR_REGCOUNT
	.align		4
.L_26:
        /*0060*/ 	.byte	0x04, 0x2f
        /*0062*/ 	.short	(.L_28 - .L_27)
	.align		4
.L_27:
        /*0064*/ 	.word	index@(_ZN7cutlass13device_kernelIN5flash19enable_sm80_to_sm89INS1_16FlashAttnFwdSm80INS1_25CollectiveMainloopFwdSm80ILi4ELi1ELb0EN4cute5tupleIJNS5_1CILi128EEENS7_ILi96EEENS7_ILi64EEEEEELi64ENS_10bfloat16_tEfNS_4arch4Sm80ELb0ELb1ELb0ELb1ELb0ELb1ELb1ELb0EEENS1_21CollectiveEpilogueFwdINS6_IJS8_SA_S9_EEENS6_IJNS7_ILi1EEESI_SI_EEESC_SE_Li128ELb1ELb1ELb0ELb0EEENS1_19SingleTileSchedulerILb1ELb0ELb1ELi128EEEEEEEEEvNT_6ParamsE)
        /*0068*/ 	.word	0x000000ff


	//----- nvinfo : EIATTR_FRAME_SIZE
	.align		4
.L_28:
        /*006c*/ 	.byte	0x04, 0x11
        /*006e*/ 	.short	(.L_30 - .L_29)
	.align		4
.L_29:
        /*0070*/ 	.word	index@(_ZN7cutlass13device_kernelIN5flash19enable_sm80_to_sm89INS1_16FlashAttnFwdSm80INS1_25CollectiveMainloopFwdSm80ILi4ELi1ELb0EN4cute5tupleIJNS5_1CILi128EEENS7_ILi96EEENS7_ILi64EEEEEELi64ENS_10bfloat16_tEfNS_4arch4Sm80ELb0ELb1ELb0ELb1ELb0ELb1ELb1ELb0EEENS1_21CollectiveEpilogueFwdINS6_IJS8_SA_S9_EEENS6_IJNS7_ILi1EEESI_SI_EEESC_SE_Li128ELb1ELb1ELb0ELb0EEENS1_19SingleTileSchedulerILb1ELb0ELb1ELi128EEEEEEEEEvNT_6ParamsE)
        /*0074*/ 	.word	0x00000088


	//----- nvinfo : EIATTR_REGCOUNT
	.align		4
.L_30:
        /*0078*/ 	.byte	0x04, 0x2f
        /*007a*/ 	.short	(.L_32 - .L_31)
	.align		4
.L_31:
        /*007c*/ 	.word	index@(_ZN7cutlass13device_kernelIN5flash19enable_sm80_to_sm89INS1_16FlashAttnFwdSm80INS1_25CollectiveMainloopFwdSm80ILi4ELi1ELb0EN4cute5tupleIJNS5_1CILi128EEENS7_ILi96EEENS7_ILi64EEEEEELi64ENS_10bfloat16_tEfNS_4arch4Sm80ELb0ELb1ELb0ELb1ELb0ELb0ELb1ELb0EEENS1_21CollectiveEpilogueFwdINS6_IJS8_SA_S9_EEENS6_IJNS7_ILi1EEESI_SI_EEESC_SE_Li128ELb1ELb1ELb0ELb0EEENS1_19SingleTileSchedulerILb1ELb0ELb1ELi128EEEEEEEEEvNT_6ParamsE)
        /*0080*/ 	.word	0x000000ff


	//----- nvinfo : EIATTR_FRAME_SIZE
	.align		4
.L_32:
        /*0084*/ 	.byte	0x04, 0x11
        /*0086*/ 	.short	(.L_34 - .L_33)
	.align		4
.L_33:
        /*0088*/ 	.word	index@(_ZN7cutlass13device_kernelIN5flash19enable_sm80_to_sm89INS1_16FlashAttnFwdSm80INS1_25CollectiveMainloopFwdSm80ILi4ELi1ELb0EN4cute5tupleIJNS5_1CILi128EEENS7_ILi96EEENS7_ILi64EEEEEELi64ENS_10bfloat16_tEfNS_4arch4Sm80ELb0ELb1ELb0ELb1ELb0ELb0ELb1ELb0EEENS1_21CollectiveEpilogueFwdINS6_IJS8_SA_S9_EEENS6_IJNS7_ILi1EEESI_SI_EEESC_SE_Li128ELb1ELb1ELb0ELb0EEENS1_19SingleTileSchedulerILb1ELb0ELb1ELi128EEEEEEEEEvNT_6ParamsE)
        /*008c*/ 	.word	0x00000048


	//----- nvinfo : EIATTR_REGCOUNT
	.align		4
.L_34:
        /*0090*/ 	.byte	0x04, 0x2f
        /*0092*/ 	.short	(.L_36 - .L_35)
	.align		4
.L_35:
        /*0094*/ 	.word	index@(_ZN7cutlass13device_kernelIN5flash19enable_sm80_to_sm89INS1_16FlashAttnFwdSm80INS1_25CollectiveMainloopFwdSm80ILi4ELi1ELb0EN4cute5tupleIJNS5_1CILi128EEENS7_ILi96EEENS7_ILi64EEEEEELi64ENS_10bfloat16_tEfNS_4arch4Sm80ELb0ELb1ELb0ELb0ELb0ELb0ELb1ELb0EEENS1_21CollectiveEpilogueFwdINS6_IJS8_SA_S9_EEENS6_IJNS7_ILi1EEESI_SI_EEESC_SE_Li128ELb0ELb1ELb0ELb0EEENS1_19SingleTileSchedulerILb0ELb0ELb1ELi128EEEEEEEEEvNT_6ParamsE)
        /*0098*/ 	.word	0x000000ff


	//----- nvinfo : EIATTR_FRAME_SIZE
	.align		4
.L_36:
        /*009c*/ 	.byte	0x04, 0x11
        /*009e*/ 	.short	(.L_38 - .L_37)
	.align		4
.L_37:
        /*00a0*/ 	.word	index@(_ZN7cutlass13device_kernelIN5flash19enable_sm80_to_sm89INS1_16FlashAttnFwdSm80INS1_25CollectiveMainloopFwdSm80ILi4ELi1ELb0EN4cute5tupleIJNS5_1CILi128EEENS7_ILi96EEENS7_ILi64EEEEEELi64ENS_10bfloat16_tEfNS_4arch4Sm80ELb0ELb1ELb0ELb0ELb0ELb0ELb1ELb0EEENS1_21CollectiveEpilogueFwdINS6_IJS8_SA_S9_EEENS6_IJNS7_ILi1EEESI_SI_EEESC_SE_Li128ELb0ELb1ELb0ELb0EEENS1_19SingleTileSchedulerILb0ELb0ELb1ELi128EEEEEEEEEvNT_6ParamsE)
        /*00a4*/ 	.word	0x00000068


	//----- nvinfo : EIATTR_REGCOUNT
	.align		4
.L_38:
        /*00a8*/ 	.byte	0x04, 0x2f
        /*00aa*/ 	.short	(.L_40 - .L_39)
	.align		4
.L_39:
        /*00ac*/ 	.word	index@(_ZN7cutlass13device_kernelIN5flash19enable_sm80_to_sm89INS1_16FlashAttnFwdSm80INS1_25CollectiveMainloopFwdSm80ILi4ELi1ELb0EN4cute5tupleIJNS5_1CILi128EEENS7_ILi112EEENS7_ILi64EEEEEELi64ENS_10bfloat16_tEfNS_4arch4Sm80ELb0ELb0ELb0ELb1ELb0ELb1ELb1ELb0EEENS1_21CollectiveEpilogueFwdINS6_IJS8_SA_S9_EEENS6_IJNS7_ILi1EEESI_SI_EEESC_SE_Li128ELb1ELb1ELb0ELb0EEENS1_19SingleTileSchedulerILb1ELb0ELb1ELi128EEEEEEEEEvNT_6ParamsE)
        /*00b0*/ 	.word	0x000000ff


	//----- nvinfo : EIATTR_FRAME_SIZE
	.align		4
.L_40:
        /*00b4*/ 	.byte	0x04, 0x11
        /*00b6*/ 	.short	(.L_42 - .L_41)
	.align		4
.L_41:
        /*00b8*/ 	.word	index@(_ZN7cutlass13device_kernelIN5flash19enable_sm80_to_sm89INS1_16FlashAttnFwdSm80INS1_25CollectiveMainloopFwdSm80ILi4ELi1ELb0EN4cute5tupleIJNS5_1CILi128EEENS7_ILi112EEENS7_ILi64EEEEEELi64ENS_10bfloat16_tEfNS_4arch4Sm80ELb0ELb0ELb0ELb1ELb0ELb1ELb1ELb0EEENS1_21CollectiveEpilogueFwdINS6_IJS8_SA_S9_EEENS6_IJNS7_ILi1EEESI_SI_EEESC_SE_Li128ELb1ELb1ELb0ELb0EEENS1_19SingleTileSchedulerILb1ELb0ELb1ELi128EEEEEEEEEvNT_6ParamsE)
        /*00bc*/ 	.word	0x00000078


	//----- nvinfo : EIATTR_REGCOUNT
	.align		4
.L_42:
        /*00c0*/ 	.byte	0x04, 0x2f
        /*00c2*/ 	.short	(.L_44 - .L_43)
	.align		4
.L_43:
        /*00c4*/ 	.word	index@(_ZN7cutlass13device_kernelIN5flash19enable_sm80_to_sm89INS1_16FlashAttnFwdSm80INS1_25CollectiveMainloopFwdSm80ILi4ELi1ELb0EN4cute5tupleIJNS5_1CILi128EEENS7_ILi112EEENS7_ILi64EEEEEELi64ENS_10bfloat16_tEfNS_4arch4Sm80ELb0ELb0ELb0ELb1ELb0ELb0ELb1ELb0EEENS1_21CollectiveEpilogueFwdINS6_IJS8_SA_S9_EEENS6_IJNS7_ILi1EEESI_SI_EEESC_SE_Li128ELb1ELb1ELb0ELb0EEENS1_19SingleTileSchedulerILb1ELb0ELb1ELi128EEEEEEEEEvNT_6ParamsE)
        /*00c8*/ 	.word	0x000000ff


	//----- nvinfo : EIATTR_FRAME_SIZE
	.align		4
.L_44:
        /*00cc*/ 	.byte	0x04, 0x11
        /*00ce*/ 	.short	(.L_46 - .L_45)
	.align		4
.L_45:
        /*00d0*/ 	.word	index@(_ZN7cutlass13device_kernelIN5flash19enable_sm80_to_sm89INS1_16FlashAttnFwdSm80INS1_25CollectiveMainloopFwdSm80ILi4ELi1ELb0EN4cute5tupleIJNS5_1CILi128EEENS7_ILi112EEENS7_ILi64EEEEEELi64ENS_10bfloat16_tEfNS_4arch4Sm80ELb0ELb0ELb0ELb1ELb0ELb0ELb1ELb0EEENS1_21CollectiveEpilogueFwdINS6_IJS8_SA_S9_EEENS6_IJNS7_ILi1EEESI_SI_EEESC_SE_Li128ELb1ELb1ELb0ELb0EEENS1_19SingleTileSchedulerILb1ELb0ELb1ELi128EEEEEEEEEvNT_6ParamsE)
        /*00d4*/ 	.word	0x00000048


	//----- nvinfo : EIATTR_REGCOUNT
	.align		4
.L_46:
        /*00d8*/ 	.byte	0x04, 0x2f
        /*00da*/ 	.short	(.L_48 - .L_47)
	.align		4
.L_47:
        /*00dc*/ 	.word	index@(_ZN7cutlass13device_kernelIN5flash19enable_sm80_to_sm89INS1_16FlashAttnFwdSm80INS1_25CollectiveMainloopFwdSm80ILi4ELi1ELb0EN4cute5tupleIJNS5_1CILi128EEENS7_ILi112EEENS7_ILi64EEEEEELi64ENS_10bfloat16_tEfNS_4arch4Sm80ELb0ELb0ELb0ELb0ELb0ELb0ELb1ELb0EEENS1_21CollectiveEpilogueFwdINS6_IJS8_SA_S9_EEENS6_IJNS7_ILi1EEESI_SI_EEESC_SE_Li128ELb0ELb1ELb0ELb0EEENS1_19SingleTileSchedulerILb0ELb0ELb1ELi128EEEEEEEEEvNT_6ParamsE)
        /*00e0*/ 	.word	0x000000ff


	//----- nvinfo : EIATTR_FRAME_SIZE
	.align		4
.L_48:
        /*00e4*/ 	.byte	0x04, 0x11
        /*00e6*/ 	.short	(.L_50 - .L_49)
	.align		4
.L_49:
        /*00e8*/ 	.word	index@(_ZN7cutlass13device_kernelIN5flash19enable_sm80_to_sm89INS1_16FlashAttnFwdSm80INS1_25CollectiveMainloopFwdSm80ILi4ELi1ELb0EN4cute5tupleIJNS5_1CILi128EEENS7_ILi112EEENS7_ILi64EEEEEELi64ENS_10bfloat16_tEfNS_4arch4Sm80ELb0ELb0ELb0ELb0ELb0ELb0ELb1ELb0EEENS1_21CollectiveEpilogueFwdINS6_IJS8_SA_S9_EEENS6_IJNS7_ILi1EEESI_SI_EEESC_SE_Li128ELb0ELb1ELb0ELb0EEENS1_19SingleTileSchedulerILb0ELb0ELb1ELi128EEEEEEEEEvNT_6ParamsE)
        /*00ec*/ 	.word	0x00000088


	//----- nvinfo : EIATTR_REGCOUNT
	.align		4
.L_50:
        /*00f0*/ 	.byte	0x04, 0x2f
        /*00f2*/ 	.short	(.L_52 - .L_51)
	.align		4
.L_51:
        /*00f4*/ 	.word	index@(_ZN7cutlass13device_kernelIN5flash19enable_sm80_to_sm89INS1_16FlashAttnFwdSm80INS1_25CollectiveMainloopFwdSm80ILi4ELi1ELb0EN4cute5tupleIJNS5_1CILi128EEENS7_ILi112EEENS7_ILi64EEEEEELi64ENS_10bfloat16_tEfNS_4arch4Sm80ELb1ELb0ELb1ELb1ELb0ELb1ELb1ELb0EEENS1_21CollectiveEpilogueFwdINS6_IJS8_SA_S9_EEENS6_IJNS7_ILi1EEESI_SI_EEESC_SE_Li128ELb1ELb1ELb0ELb0EEENS1_19SingleTileSchedulerILb1ELb0ELb1ELi128EEEEEEEEEvNT_6ParamsE)
        /*00f8*/ 	.word	0x000000ff


	//----- nvinfo : EIATTR_FRAME_SIZE
	.align		4
.L_52:
        /*00fc*/ 	.byte	0x04, 0x11
        /*00fe*/ 	.short	(.L_54 - .L_53)
	.align		4
.L_53:
        /*0100*/ 	.word	index@(_ZN7cutlass13device_kernelIN5flash19enable_sm80_to_sm89INS1_16FlashAttnFwdSm80INS1_25CollectiveMainloopFwdSm80ILi4ELi1ELb0EN4cute5tupleIJNS5_1CILi128EEENS7_ILi112EEENS7_ILi64EEEEEELi64ENS_10bfloat16_tEfNS_4arch4Sm80ELb1ELb0ELb1ELb1ELb0ELb1ELb1ELb0EEENS1_21CollectiveEpilogueFwdINS6_IJS8_SA_S9_EEENS6_IJNS7_ILi1EEESI_SI_EEESC_SE_Li128ELb1ELb1ELb0ELb0EEENS1_19SingleTileSchedulerILb1ELb0ELb1ELi128EEEEEEEEEvNT_6ParamsE)
        /*0104*/ 	.word	0x000000c8


	//----- nvinfo : EIATTR_REGCOUNT
	.align		4
.L_54:
        /*0108*/ 	.byte	0x04, 0x2f
        /*010a*/ 	.short	(.L_56 - .L_55)
	.align		4
.L_55:
        /*010c*/ 	.word	index@(_ZN7cutlass13device_kernelIN5flash19enable_sm80_to_sm89INS1_16FlashAttnFwdSm80INS1_25CollectiveMainloopFwdSm80ILi4ELi1ELb0EN4cute5tupleIJNS5_1CILi128EEENS7_ILi112EEENS7_ILi64EEEEEELi64ENS_10bfloat16_tEfNS_4arch4Sm80ELb1ELb0ELb1ELb1ELb0ELb0ELb1ELb0EEENS1_21CollectiveEpilogueFwdINS6_IJS8_SA_S9_EEENS6_IJNS7_ILi1EEESI_SI_EEESC_SE_Li128ELb1ELb1ELb0ELb0EEENS1_19SingleTileSchedulerILb1ELb0ELb1ELi128EEEEEEEEEvNT_6ParamsE)
        /*0110*/ 	.word	0x000000ff


	//----- nvinfo : EIATTR_FRAME_SIZE
	.align		4
.L_56:
        /*0114*/ 	.byte	0x04, 0x11
        /*0116*/ 	.short	(.L_58 - .L_57)
	.align		4
.L_57:
        /*0118*/ 	.word	index@(_ZN7cutlass13device_kernelIN5flash19enable_sm80_to_sm89INS1_16FlashAttnFwdSm80INS1_25CollectiveMainloopFwdSm80ILi4ELi1ELb0EN4cute5tupleIJNS5_1CILi128EEENS7_ILi112EEENS7_ILi64EEEEEELi64ENS_10bfloat16_tEfNS_4arch4Sm80ELb1ELb0ELb1ELb1ELb0ELb0ELb1ELb0EEENS1_21CollectiveEpilogueFwdINS6_IJS8_SA_S9_EEENS6_IJNS7_ILi1EEESI_SI_EEESC_SE_Li128ELb1ELb1ELb0ELb0EEENS1_19SingleTileSchedulerILb1ELb0ELb1ELi128EEEEEEEEEvNT_6ParamsE)
        /*011c*/ 	.word	0x000000b0


	//----- nvinfo : EIATTR_REGCOUNT
	.align		4
.L_58:
        /*0120*/ 	.byte	0x04, 0x2f
        /*0122*/ 	.short	(.L_60 - .L_59)
	.align		4
.L_59:
        /*0124*/ 	.word	index@(_ZN7cutlass13device_kernelIN5flash19enable_sm80_to_sm89INS1_16FlashAttnFwdSm80INS1_25CollectiveMainloopFwdSm80ILi4ELi1ELb0EN4cute5tupleIJNS5_1CILi128EEENS7_ILi112EEENS7_ILi64EEEEEELi64ENS_10bfloat16_tEfNS_4arch4Sm80ELb1ELb0ELb1ELb0ELb0ELb0ELb1ELb0EEENS1_21CollectiveEpilogueFwdINS6_IJS8_SA_S9_EEENS6_IJNS7_ILi1EEESI_SI_EEESC_SE_Li128ELb0ELb1ELb0ELb0EEENS1_30DynamicPersistentTileSchedulerILi128ELi128ELb0ELb1ELb0EEEEEEEEEvNT_6ParamsE)
        /*0128*/ 	.word	0x000000ff


	//----- nvinfo : EIATTR_FRAME_SIZE
	.align		4
.L_60:
        /*012c*/ 	.byte	0x04, 0x11
        /*012e*/ 	.short	(.L_62 - .L_61)
	.align		4
.L_61:
        /*0130*/ 	.word	index@($__internal_1_$__cuda_sm70_shflsync_idx_p)
        /*0134*/ 	.word	0x00000000


	//----- nvinfo : EIATTR_FRAME_SIZE
	.align		4
.L_62:
        /*0138*/ 	.byte	0x04, 0x11
        /*013a*/ 	.short	(.L_64 - .L_63)
	.align		4
.L_63:
        /*013c*/ 	.word	index@($__internal_0_$__cuda_sm70_shflsync_bfly_p)
        /*0140*/ 	.word	0x00000000


	//----- nvinfo : EIATTR_FRAME_SIZE
	.align		4
.L_64:
        /*0144*/ 	.byte	0x04, 0x11
        /*0146*/ 	.short	(.L_66 - .L_65)
	.align		4
.L_65:
        /*0148*/ 	.word	index@(_ZN7cutlass13device_kernelIN5flash19enable_sm80_to_sm89INS1_16FlashAttnFwdSm80INS1_25CollectiveMainloopFwdSm80ILi4ELi1ELb0EN4cute5tupleIJNS5_1CILi128EEENS7_ILi112EEENS7_ILi64EEEEEELi64ENS_10bfloat16_tEfNS_4arch4Sm80ELb1ELb0ELb1ELb0ELb0ELb0ELb1ELb0EEENS1_21CollectiveEpilogueFwdINS6_IJS8_SA_S9_EEENS6_IJNS7_ILi1EEESI_SI_EEESC_SE_Li128ELb0ELb1ELb0ELb0EEENS1_30DynamicPersistentTileSchedulerILi128ELi128ELb0ELb1ELb0EEEEEEEEEvNT_6ParamsE)
        /*014c*/ 	.word	0x000000b0


	//----- nvinfo : EIATTR_REGCOUNT
	.align		4
.L_66:
        /*0150*/ 	.byte	0x04, 0x2f
        /*0152*/ 	.short	(.L_68 - .L_67)
	.align		4
.L_67:
        /*0154*/ 	.word	index@(_ZN7cutlass13device_kernelIN5flash19enable_sm80_to_sm89INS1_16FlashAttnFwdSm80INS1_25CollectiveMainloopFwdSm80ILi4ELi1ELb0EN4cute5tupleIJNS5_1CILi128EEENS7_ILi96EEENS7_ILi64EEEEEELi64ENS_10bfloat16_tEfNS_4arch4Sm80ELb0ELb1ELb1ELb1ELb0ELb1ELb1ELb0EEENS1_21CollectiveEpilogueFwdINS6_IJS8_SA_S9_EEENS6_IJNS7_ILi1EEESI_SI_EEESC_SE_Li128ELb1ELb1ELb0ELb0EEENS1_19SingleTileSchedulerILb1ELb0ELb1ELi128EEEEEEEEEvNT_6ParamsE)
        /*0158*/ 	.word	0x000000ff


	//----- nvinfo : EIATTR_FRAME_SIZE
	.align		4
.L_68:
        /*015c*/ 	.byte	0x04, 0x11
        /*015e*/ 	.short	(.L_70 - .L_69)
	.align		4
.L_69:
        /*0160*/ 	.word	index@(_ZN7cutlass13device_kernelIN5flash19enable_sm80_to_sm89INS1_16FlashAttnFwdSm80INS1_25CollectiveMainloopFwdSm80ILi4ELi1ELb0EN4cute5tupleIJNS5_1CILi128EEENS7_ILi96EEENS7_ILi64EEEEEELi64ENS_10bfloat16_tEfNS_4arch4Sm80ELb0ELb1ELb1ELb1ELb0ELb1ELb1ELb0EEENS1_21CollectiveEpilogueFwdINS6_IJS8_SA_S9_EEENS6_IJNS7_ILi1EEESI_SI_EEESC_SE_Li128ELb1ELb1ELb0ELb0EEENS1_19SingleTileSchedulerILb1ELb0ELb1ELi128EEEEEEEEEvNT_6ParamsE)
        /*0164*/ 	.word	0x00000090


	//----- nvinfo : EIATTR_REGCOUNT
	.align		4
.L_70:
        /*0168*/ 	.byte	0x04, 0x2f
        /*016a*/ 	.short	(.L_72 - .L_71)
	.align		4
.L_71:
        /*016c*/ 	.word	index@(_ZN7cutlass13device_kernelIN5flash19enable_sm80_to_sm89INS1_16FlashAttnFwdSm80INS1_25CollectiveMainloopFwdSm80ILi4ELi1ELb0EN4cute5tupleIJNS5_1CILi128EEENS7_ILi96EEENS7_ILi64EEEEEELi64ENS_10bfloat16_tEfNS_4arch4Sm80ELb0ELb1ELb1ELb1ELb0ELb0ELb1ELb0EEENS1_21CollectiveEpilogueFwdINS6_IJS8_SA_S9_EEENS6_IJNS7_ILi1EEESI_SI_EEESC_SE_Li128ELb1ELb1ELb0ELb0EEENS1_19SingleTileSchedulerILb1ELb0ELb1ELi128EEEEEEEEEvNT_6ParamsE)
        /*0170*/ 	.word	0x000000ff


	//----- nvinfo : EIATTR_FRAME_SIZE
	.align		4
.L_72:
        /*0174*/ 	.byte	0x04, 0x11
        /*0176*/ 	.short	(.L_74 - .L_73)
	.align		4
.L_73:
        /*0178*/ 	.word	index@(_ZN7cutlass13device_kernelIN5flash19enable_sm80_to_sm89INS1_16FlashAttnFwdSm80INS1_25CollectiveMainloopFwdSm80ILi4ELi1ELb0EN4cute5tupleIJNS5_1CILi128EEENS7_ILi96EEENS7_ILi64EEEEEELi64ENS_10bfloat16_tEfNS_4arch4Sm80ELb0ELb1ELb1ELb1ELb0ELb0ELb1ELb0EEENS1_21CollectiveEpilogueFwdINS6_IJS8_SA_S9_EEENS6_IJNS7_ILi1EEESI_SI_EEESC_SE_Li128ELb1ELb1ELb0ELb0EEENS1_19SingleTileSchedulerILb1ELb0ELb1ELi128EEEEEEEEEvNT_6ParamsE)
        /*017c*/ 	.word	0x00000070


	//----- nvinfo : EIATTR_REGCOUNT
	.align		4
.L_74:
        /*0180*/ 	.byte	0x04, 0x2f
        /*0182*/ 	.short	(.L_76 - .L_75)
	.align		4
.L_75:
        /*0184*/ 	.word	index@(_ZN7cutlass13device_kernelIN5flash19enable_sm80_to_sm89INS1_16FlashAttnFwdSm80INS1_25CollectiveMainloopFwdSm80ILi4ELi1ELb0EN4cute5tupleIJNS5_1CILi128EEENS7_ILi96EEENS7_ILi64EEEEEELi64ENS_10bfloat16_tEfNS_4arch4Sm80ELb0ELb1ELb1ELb0ELb0ELb0ELb1ELb0EEENS1_21CollectiveEpilogueFwdINS6_IJS8_SA_S9_EEENS6_IJNS7_ILi1EEESI_SI_EEESC_SE_Li128ELb0ELb1ELb0ELb0EEENS1_19SingleTileSchedulerILb0ELb0ELb1ELi128EEEEEEEEEvNT_6ParamsE)
        /*0188*/ 	.word	0x000000ff


	//----- nvinfo : EIATTR_FRAME_SIZE
	.align		4
.L_76:
        /*018c*/ 	.byte	0x04, 0x11
        /*018e*/ 	.short	(.L_78 - .L_77)
	.align		4
.L_77:
        /*0190*/ 	.word	index@(_ZN7cutlass13device_kernelIN5flash19enable_sm80_to_sm89INS1_16FlashAttnFwdSm80INS1_25CollectiveMainloopFwdSm80ILi4ELi1ELb0EN4cute5tupleIJNS5_1CILi128EEENS7_ILi96EEENS7_ILi64EEEEEELi64ENS_10bfloat16_tEfNS_4arch4Sm80ELb0ELb1ELb1ELb0ELb0ELb0ELb1ELb0EEENS1_21CollectiveEpilogueFwdINS6_IJS8_SA_S9_EEENS6_IJNS7_ILi1EEESI_SI_EEESC_SE_Li128ELb0ELb1ELb0ELb0EEENS1_19SingleTileSchedulerILb0ELb0ELb1ELi128EEEEEEEEEvNT_6ParamsE)
        /*0194*/ 	.word	0x00000068


	//----- nvinfo : EIATTR_REGCOUNT
	.align		4
.L_78:
        /*0198*/ 	.byte	0x04, 0x2f
        /*019a*/ 	.short	(.L_80 - .L_79)
	.align		4
.L_79:
        /*019c*/ 	.word	index@(_ZN7cutlass13device_kernelIN5flash19enable_sm80_to_sm89INS1_16FlashAttnFwdSm80INS1_25CollectiveMainloopFwdSm80ILi4ELi1ELb0EN4cute5tupleIJNS5_1CILi128EEENS7_ILi112EEENS7_ILi64EEEEEELi64ENS_10bfloat16_tEfNS_4arch4Sm80ELb0ELb0ELb1ELb1ELb0ELb1ELb1ELb0EEENS1_21CollectiveEpilogueFwdINS6_IJS8_SA_S9_EEENS6_IJNS7_ILi1EEESI_SI_EEESC_SE_Li128ELb1ELb1ELb0ELb0EEENS1_19SingleTileSchedulerILb1ELb0ELb1ELi128EEEEEEEEEvNT_6ParamsE)
        /*01a0*/ 	.word	0x000000ff


	//----- nvinfo : EIATTR_FRAME_SIZE
	.align		4
.L_80:
        /*01a4*/ 	.byte	0x04, 0x11
        /*01a6*/ 	.short	(.L_82 - .L_81)
	.align		4
.L_81:
        /*01a8*/ 	.word	index@(_ZN7cutlass13device_kernelIN5flash19enable_sm80_to_sm89INS1_16FlashAttnFwdSm80INS1_25CollectiveMainloopFwdSm80ILi4ELi1ELb0EN4cute5tupleIJNS5_1CILi128EEENS7_ILi112EEENS7_ILi64EEEEEELi64ENS_10bfloat16_tEfNS_4arch4Sm80ELb0ELb0ELb1ELb1ELb0ELb1ELb1ELb0EEENS1_21CollectiveEpilogueFwdINS6_IJS8_SA_S9_EEENS6_IJNS7_ILi1EEESI_SI_EEESC_SE_Li128ELb1ELb1ELb0ELb0EEENS1_19SingleTileSchedulerILb1ELb0ELb1ELi128EEEEEEEEEvNT_6ParamsE)
        /*01ac*/ 	.word	0x00000088


	//----- nvinfo : EIATTR_REGCOUNT
	.align		4
.L_82:
        /*01b0*/ 	.byte	0x04, 0x2f
        /*01b2*/ 	.short	(.L_84 - .L_83)
	.align		4
.L_83:
        /*01b4*/ 	.word	index@(_ZN7cutlass13device_kernelIN5flash19enable_sm80_to_sm89INS1_16FlashAttnFwdSm80INS1_25CollectiveMainloopFwdSm80ILi4ELi1ELb0EN4cute5tupleIJNS5_1CILi128EEENS7_ILi112EEENS7_ILi64EEEEEELi64ENS_10bfloat16_tEfNS_4arch4Sm80ELb0ELb0ELb1ELb1ELb0ELb0ELb1ELb0EEENS1_21CollectiveEpilogueFwdINS6_IJS8_SA_S9_EEENS6_IJNS7_ILi1EEESI_SI_EEESC_SE_Li128ELb1ELb1ELb0ELb0EEENS1_19SingleTileSchedulerILb1ELb0ELb1ELi128EEEEEEEEEvNT_6ParamsE)
        /*01b8*/ 	.word	0x000000ff


	//----- nvinfo : EIATTR_FRAME_SIZE
	.align		4
.L_84:
        /*01bc*/ 	.byte	0x04, 0x11
        /*01be*/ 	.short	(.L_86 - .L_85)
	.align		4
.L_85:
        /*01c0*/ 	.word	index@(_ZN7cutlass13device_kernelIN5flash19enable_sm80_to_sm89INS1_16FlashAttnFwdSm80INS1_25CollectiveMainloopFwdSm80ILi4ELi1ELb0EN4cute5tupleIJNS5_1CILi128EEENS7_ILi112EEENS7_ILi64EEEEEELi64ENS_10bfloat16_tEfNS_4arch4Sm80ELb0ELb0ELb1ELb1ELb0ELb0ELb1ELb0EEENS1_21CollectiveEpilogueFwdINS6_IJS8_SA_S9_EEENS6_IJNS7_ILi1EEESI_SI_EEESC_SE_Li128ELb1ELb1ELb0ELb0EEENS1_19SingleTileSchedulerILb1ELb0ELb1ELi128EEEEEEEEEvNT_6ParamsE)
        /*01c4*/ 	.word	0x00000078


	//----- nvinfo : EIATTR_REGCOUNT
	.align		4
.L_86:
        /*01c8*/ 	.byte	0x04, 0x2f
        /*01ca*/ 	.short	(.L_88 - .L_87)
	.align		4
.L_87:
        /*01cc*/ 	.word	index@(_ZN7cutlass13device_kernelIN5flash19enable_sm80_to_sm89INS1_16FlashAttnFwdSm80INS1_25CollectiveMainloopFwdSm80ILi4ELi1ELb0EN4cute5tupleIJNS5_1CILi128EEENS7_ILi112EEENS7_ILi64EEEEEELi64ENS_10bfloat16_tEfNS_4arch4Sm80ELb0ELb0ELb1ELb0ELb0ELb0ELb1ELb0EEENS1_21CollectiveEpilogueFwdINS6_IJS8_SA_S9_EEENS6_IJNS7_ILi1EEESI_SI_EEESC_SE_Li128ELb0ELb1ELb0ELb0EEENS1_19SingleTileSchedulerILb0ELb0ELb1ELi128EEEEEEEEEvNT_6ParamsE)
        /*01d0*/ 	.word	0x000000ff


	//----- nvinfo : EIATTR_FRAME_SIZE
	.align		4
.L_88:
        /*01d4*/ 	.byte	0x04, 0x11
        /*01d6*/ 	.short	(.L_90 - .L_89)
	.align		4
.L_89:
        /*01d8*/ 	.word	index@(_ZN7cutlass13device_kernelIN5flash19enable_sm80_to_sm89INS1_16FlashAttnFwdSm80INS1_25CollectiveMainloopFwdSm80ILi4ELi1ELb0EN4cute5tupleIJNS5_1CILi128EEENS7_ILi112EEENS7_ILi64EEEEEELi64ENS_10bfloat16_tEfNS_4arch4Sm80ELb0ELb0ELb1ELb0ELb0ELb0ELb1ELb0EEENS1_21CollectiveEpilogueFwdINS6_IJS8_SA_S9_EEENS6_IJNS7_ILi1EEESI_SI_EEESC_SE_Li128ELb0ELb1ELb0ELb0EEENS1_19SingleTileSchedulerILb0ELb0ELb1ELi128EEEEEEEEEvNT_6ParamsE)
        /*01dc*/ 	.word	0x00000098


	//----- nvinfo : EIATTR_MIN_STACK_SIZE
	.align		4
.L_90:
        /*01e0*/ 	.byte	0x04, 0x12
        /*01e2*/ 	.short	(.L_92 - .L_91)
	.align		4
.L_91:
        /*01e4*/ 	.word	index@(_ZN7cutlass13device_kernelIN5flash19enable_sm80_to_sm89INS1_16FlashAttnFwdSm80INS1_25CollectiveMainloopFwdSm80ILi4ELi1ELb0EN4cute5tupleIJNS5_1CILi128EEENS7_ILi112EEENS7_ILi64EEEEEELi64ENS_10bfloat16_tEfNS_4arch4Sm80ELb0ELb0ELb1ELb0ELb0ELb0ELb1ELb0EEENS1_21CollectiveEpilogueFwdINS6_IJS8_SA_S9_EEENS6_IJNS7_ILi1EEESI_SI_EEESC_SE_Li128ELb0ELb1ELb0ELb0EEENS1_19SingleTileSchedulerILb0ELb0ELb1ELi128EEEEEEEEEvNT_6ParamsE)
        /*01e8*/ 	.word	0x00000098


	//----- nvinfo : EIATTR_MIN_STACK_SIZE
	.align		4
.L_92:
        /*01ec*/ 	.byte	0x04, 0x12
        /*01ee*/ 	.short	(.L_94 - .L_93)
	.align		4
.L_93:
        /*01f0*/ 	.word	index@(_ZN7cutlass13device_kernelIN5flash19enable_sm80_to_sm89INS1_16FlashAttnFwdSm80INS1_25CollectiveMainloopFwdSm80ILi4ELi1ELb0EN4cute5tupleIJNS5_1CILi128EEENS7_ILi112EEENS7_ILi64EEEEEELi64ENS_10bfloat16_tEfNS_4arch4Sm80ELb0ELb0ELb1ELb1ELb0ELb0ELb1ELb0EEENS1_21CollectiveEpilogueFwdINS6_IJS8_SA_S9_EEENS6_IJNS7_ILi1EEESI_SI_EEESC_SE_Li128ELb1ELb1ELb0ELb0EEENS1_19SingleTileSchedulerILb1ELb0ELb1ELi128EEEEEEEEEvNT_6ParamsE)
        /*01f4*/ 	.word	0x00000078


	//----- nvinfo : EIATTR_MIN_STACK_SIZE
	.align		4
.L_94:
        /*01f8*/ 	.byte	0x04, 0x12
        /*01fa*/ 	.short	(.L_96 - .L_95)
	.align		4
.L_95:
        /*01fc*/ 	.word	index@(_ZN7cutlass13device_kernelIN5flash19enable_sm80_to_sm89INS1_16FlashAttnFwdSm80INS1_25CollectiveMainloopFwdSm80ILi4ELi1ELb0EN4cute5tupleIJNS5_1CILi128EEENS7_ILi112EEENS7_ILi64EEEEEELi64ENS_10bfloat16_tEfNS_4arch4Sm80ELb0ELb0ELb1ELb1ELb0ELb1ELb1ELb0EEENS1_21CollectiveEpilogueFwdINS6_IJS8_SA_S9_EEENS6_IJNS7_ILi1EEESI_SI_EEESC_SE_Li128ELb1ELb1ELb0ELb0EEENS1_19SingleTileSchedulerILb1ELb0ELb1ELi128EEEEEEEEEvNT_6ParamsE)
        /*0200*/ 	.word	0x00000088


	//----- nvinfo : EIATTR_MIN_STACK_SIZE
	.align		4
.L_96:
        /*0204*/ 	.byte	0x04, 0x12
        /*0206*/ 	.short	(.L_98 - .L_97)
	.align		4
.L_97:
        /*0208*/ 	.word	index@(_ZN7cutlass13device_kernelIN5flash19enable_sm80_to_sm89INS1_16FlashAttnFwdSm80INS1_25CollectiveMainloopFwdSm80ILi4ELi1ELb0EN4cute5tupleIJNS5_1CILi128EEENS7_ILi96EEENS7_ILi64EEEEEELi64ENS_10bfloat16_tEfNS_4arch4Sm80ELb0ELb1ELb1ELb0ELb0ELb0ELb1ELb0EEENS1_21CollectiveEpilogueFwdINS6_IJS8_SA_S9_EEENS6_IJNS7_ILi1EEESI_SI_EEESC_SE_Li128ELb0ELb1ELb0ELb0EEENS1_19SingleTileSchedulerILb0ELb0ELb1ELi128EEEEEEEEEvNT_6ParamsE)
        /*020c*/ 	.word	0x00000068


	//----- nvinfo : EIATTR_MIN_STACK_SIZE
	.align		4
.L_98:
        /*0210*/ 	.byte	0x04, 0x12
        /*0212*/ 	.short	(.L_100 - .L_99)
	.align		4
.L_99:
        /*0214*/ 	.word	index@(_ZN7cutlass13device_kernelIN5flash19enable_sm80_to_sm89INS1_16FlashAttnFwdSm80INS1_25CollectiveMainloopFwdSm80ILi4ELi1ELb0EN4cute5tupleIJNS5_1CILi128EEENS7_ILi96EEENS7_ILi64EEEEEELi64ENS_10bfloat16_tEfNS_4arch4Sm80ELb0ELb1ELb1ELb1ELb0ELb0ELb1ELb0EEENS1_21CollectiveEpilogueFwdINS6_IJS8_SA_S9_EEENS6_IJNS7_ILi1EEESI_SI_EEESC_SE_Li128ELb1ELb1ELb0ELb0EEENS1_19SingleTileSchedulerILb1ELb0ELb1ELi128EEEEEEEEEvNT_6ParamsE)
        /*0218*/ 	.word	0x00000070


	//----- nvinfo : EIATTR_MIN_STACK_SIZE
	.align		4
.L_100:
        /*021c*/ 	.byte	0x04, 0x12
        /*021e*/ 	.short	(.L_102 - .L_101)
	.align		4
.L_101:
        /*0220*/ 	.word	index@(_ZN7cutlass13device_kernelIN5flash19enable_sm80_to_sm89INS1_16FlashAttnFwdSm80INS1_25CollectiveMainloopFwdSm80ILi4ELi1ELb0EN4cute5tupleIJNS5_1CILi128EEENS7_ILi96EEENS7_ILi64EEEEEELi64ENS_10bfloat16_tEfNS_4arch4Sm80ELb0ELb1ELb1ELb1ELb0ELb1ELb1ELb0EEENS1_21CollectiveEpilogueFwdINS6_IJS8_SA_S9_EEENS6_IJNS7_ILi1EEESI_SI_EEESC_SE_Li128ELb1ELb1ELb0ELb0EEENS1_19SingleTileSchedulerILb1ELb0ELb1ELi128EEEEEEEEEvNT_6ParamsE)
        /*0224*/ 	.word	0x00000090


	//----- nvinfo : EIATTR_MIN_STACK_SIZE
	.align		4
.L_102:
        /*0228*/ 	.byte	0x04, 0x12
        /*022a*/ 	.short	(.L_104 - .L_103)
	.align		4
.L_103:
        /*022c*/ 	.word	index@(_ZN7cutlass13device_kernelIN5flash19enable_sm80_to_sm89INS1_16FlashAttnFwdSm80INS1_25CollectiveMainloopFwdSm80ILi4ELi1ELb0EN4cute5tupleIJNS5_1CILi128EEENS7_ILi112EEENS7_ILi64EEEEEELi64ENS_10bfloat16_tEfNS_4arch4Sm80ELb1ELb0ELb1ELb0ELb0ELb0ELb1ELb0EEENS1_21CollectiveEpilogueFwdINS6_IJS8_SA_S9_EEENS6_IJNS7_ILi1EEESI_SI_EEESC_SE_Li128ELb0ELb1ELb0ELb0EEENS1_30DynamicPersistentTileSchedulerILi128ELi128ELb0ELb1ELb0EEEEEEEEEvNT_6ParamsE)
        /*0230*/ 	.word	0x000000b0


	//----- nvinfo : EIATTR_MIN_STACK_SIZE
	.align		4
.L_104:
        /*0234*/ 	.byte	0x04, 0x12
        /*0236*/ 	.short	(.L_106 - .L_105)
	.align		4
.L_105:
        /*0238*/ 	.word	index@(_ZN7cutlass13device_kernelIN5flash19enable_sm80_to_sm89INS1_16FlashAttnFwdSm80INS1_25CollectiveMainloopFwdSm80ILi4ELi1ELb0EN4cute5tupleIJNS5_1CILi128EEENS7_ILi112EEENS7_ILi64EEEEEELi64ENS_10bfloat16_tEfNS_4arch4Sm80ELb1ELb0ELb1ELb1ELb0ELb0ELb1ELb0EEENS1_21CollectiveEpilogueFwdINS6_IJS8_SA_S9_EEENS6_IJNS7_ILi1EEESI_SI_EEESC_SE_Li128ELb1ELb1ELb0ELb0EEENS1_19SingleTileSchedulerILb1ELb0ELb1ELi128EEEEEEEEEvNT_6ParamsE)
        /*023c*/ 	.word	0x000000b0


	//----- nvinfo : EIATTR_MIN_STACK_SIZE
	.align		4
.L_106:
        /*0240*/ 	.byte	0x04, 0x12
        /*0242*/ 	.short	(.L_108 - .L_107)
	.align		4
.L_107:
        /*0244*/ 	.word	index@(_ZN7cutlass13device_kernelIN5flash19enable_sm80_to_sm89INS1_16FlashAttnFwdSm80INS1_25CollectiveMainloopFwdSm80ILi4ELi1ELb0EN4cute5tupleIJNS5_1CILi128EEENS7_ILi112EEENS7_ILi64EEEEEELi64ENS_10bfloat16_tEfNS_4arch4Sm80ELb1ELb0ELb1ELb1ELb0ELb1ELb1ELb0EEENS1_21CollectiveEpilogueFwdINS6_IJS8_SA_S9_EEENS6_IJNS7_ILi1EEESI_SI_EEESC_SE_Li128ELb1ELb1ELb0ELb0EEENS1_19SingleTileSchedulerILb1ELb0ELb1ELi128EEEEEEEEEvNT_6ParamsE)
        /*0248*/ 	.word	0x000000c8


	//----- nvinfo : EIATTR_MIN_STACK_SIZE
	.align		4
.L_108:
        /*024c*/ 	.byte	0x04, 0x12
        /*024e*/ 	.short	(.L_110 - .L_109)
	.align		4
.L_109:
        /*0250*/ 	.word	index@(_ZN7cutlass13device_kernelIN5flash19enable_sm80_to_sm89INS1_16FlashAttnFwdSm80INS1_25CollectiveMainloopFwdSm80ILi4ELi1ELb0EN4cute5tupleIJNS5_1CILi128EEENS7_ILi112EEENS7_ILi64EEEEEELi64ENS_10bfloat16_tEfNS_4arch4Sm80ELb0ELb0ELb0ELb0ELb0ELb0ELb1ELb0EEENS1_21CollectiveEpilogueFwdINS6_IJS8_SA_S9_EEENS6_IJNS7_ILi1EEESI_SI_EEESC_SE_Li128ELb0ELb1ELb0ELb0EEENS1_19SingleTileSchedulerILb0ELb0ELb1ELi128EEEEEEEEEvNT_6ParamsE)
        /*0254*/ 	.word	0x00000088


	//----- nvinfo : EIATTR_MIN_STACK_SIZE
	.align		4
.L_110:
        /*0258*/ 	.byte	0x04, 0x12
        /*025a*/ 	.short	(.L_112 - .L_111)
	.align		4
.L_111:
        /*025c*/ 	.word	index@(_ZN7cutlass13device_kernelIN5flash19enable_sm80_to_sm89INS1_16FlashAttnFwdSm80INS1_25CollectiveMainloopFwdSm80ILi4ELi1ELb0EN4cute5tupleIJNS5_1CILi128EEENS7_ILi112EEENS7_ILi64EEEEEELi64ENS_10bfloat16_tEfNS_4arch4Sm80ELb0ELb0ELb0ELb1ELb0ELb0ELb1ELb0EEENS1_21CollectiveEpilogueFwdINS6_IJS8_SA_S9_EEENS6_IJNS7_ILi1EEESI_SI_EEESC_SE_Li128ELb1ELb1ELb0ELb0EEENS1_19SingleTileSchedulerILb1ELb0ELb1ELi128EEEEEEEEEvNT_6ParamsE)
        /*0260*/ 	.word	0x00000048


	//----- nvinfo : EIATTR_MIN_STACK_SIZE
	.align		4
.L_112:
        /*0264*/ 	.byte	0x04, 0x12
        /*0266*/ 	.short	(.L_114 - .L_113)
	.align		4
.L_113:
        /*0268*/ 	.word	index@(_ZN7cutlass13device_kernelIN5flash19enable_sm80_to_sm89INS1_16FlashAttnFwdSm80INS1_25CollectiveMainloopFwdSm80ILi4ELi1ELb0EN4cute5tupleIJNS5_1CILi128EEENS7_ILi112EEENS7_ILi64EEEEEELi64ENS_10bfloat16_tEfNS_4arch4Sm80ELb0ELb0ELb0ELb1ELb0ELb1ELb1ELb0EEENS1_21CollectiveEpilogueFwdINS6_IJS8_SA_S9_EEENS6_IJNS7_ILi1EEESI_SI_EEESC_SE_Li128ELb1ELb1ELb0ELb0EEENS1_19SingleTileSchedulerILb1ELb0ELb1ELi128EEEEEEEEEvNT_6ParamsE)
        /*026c*/ 	.word	0x00000078


	//----- nvinfo : EIATTR_MIN_STACK_SIZE
	.align		4
.L_114:
        /*0270*/ 	.byte	0x04, 0x12
        /*0272*/ 	.short	(.L_116 - .L_115)
	.align		4
.L_115:
        /*0274*/ 	.word	index@(_ZN7cutlass13device_kernelIN5flash19enable_sm80_to_sm89INS1_16FlashAttnFwdSm80INS1_25CollectiveMainloopFwdSm80ILi4ELi1ELb0EN4cute5tupleIJNS5_1CILi128EEENS7_ILi96EEENS7_ILi64EEEEEELi64ENS_10bfloat16_tEfNS_4arch4Sm80ELb0ELb1ELb0ELb0ELb0ELb0ELb1ELb0EEENS1_21CollectiveEpilogueFwdINS6_IJS8_SA_S9_EEENS6_IJNS7_ILi1EEESI_SI_EEESC_SE_Li128ELb0ELb1ELb0ELb0EEENS1_19SingleTileSchedulerILb0ELb0ELb1ELi128EEEEEEEEEvNT_6ParamsE)
        /*0278*/ 	.word	0x00000068


	//----- nvinfo : EIATTR_MIN_STACK_SIZE
	.align		4
.L_116:
        /*027c*/ 	.byte	0x04, 0x12
        /*027e*/ 	.short	(.L_118 - .L_117)
	.align		4
.L_117:
        /*0280*/ 	.word	index@(_ZN7cutlass13device_kernelIN5flash19enable_sm80_to_sm89INS1_16FlashAttnFwdSm80INS1_25CollectiveMainloopFwdSm80ILi4ELi1ELb0EN4cute5tupleIJNS5_1CILi128EEENS7_ILi96EEENS7_ILi64EEEEEELi64ENS_10bfloat16_tEfNS_4arch4Sm80ELb0ELb1ELb0ELb1ELb0ELb0ELb1ELb0EEENS1_21CollectiveEpilogueFwdINS6_IJS8_SA_S9_EEENS6_IJNS7_ILi1EEESI_SI_EEESC_SE_Li128ELb1ELb1ELb0ELb0EEENS1_19SingleTileSchedulerILb1ELb0ELb1ELi128EEEEEEEEEvNT_6ParamsE)
        /*0284*/ 	.word	0x00000048


	//----- nvinfo : EIATTR_MIN_STACK_SIZE
	.align		4
.L_118:
        /*0288*/ 	.byte	0x04, 0x12
        /*028a*/ 	.short	(.L_120 - .L_119)
	.align		4
.L_119:
        /*028c*/ 	.word	index@(_ZN7cutlass13device_kernelIN5flash19enable_sm80_to_sm89INS1_16FlashAttnFwdSm80INS1_25CollectiveMainloopFwdSm80ILi4ELi1ELb0EN4cute5tupleIJNS5_1CILi128EEENS7_ILi96EEENS7_ILi64EEEEEELi64ENS_10bfloat16_tEfNS_4arch4Sm80ELb0ELb1ELb0ELb1ELb0ELb1ELb1ELb0EEENS1_21CollectiveEpilogueFwdINS6_IJS8_SA_S9_EEENS6_IJNS7_ILi1EEESI_SI_EEESC_SE_Li128ELb1ELb1ELb0ELb0EEENS1_19SingleTileSchedulerILb1ELb0ELb1ELi128EEEEEEEEEvNT_6ParamsE)
        /*0290*/ 	.word	0x00000088


	//----- nvinfo : EIATTR_MIN_STACK_SIZE
	.align		4
.L_120:
        /*0294*/ 	.byte	0x04, 0x12
        /*0296*/ 	.short	(.L_122 - .L_121)
	.align		4
.L_121:
        /*0298*/ 	.word	index@(_ZN7cutlass13device_kernelIN5flash19enable_sm80_to_sm89INS1_16FlashAttnFwdSm80INS1_25CollectiveMainloopFwdSm80ILi4ELi1ELb0EN4cute5tupleIJNS5_1CILi128EEENS7_ILi112EEENS7_ILi64EEEEEELi64ENS_10bfloat16_tEfNS_4arch4Sm80ELb1ELb0ELb0ELb0ELb0ELb0ELb1ELb0EEENS1_21CollectiveEpilogueFwdINS6_IJS8_SA_S9_EEENS6_IJNS7_ILi1EEESI_SI_EEESC_SE_Li128ELb0ELb1ELb0ELb0EEENS1_30DynamicPersistentTileSchedulerILi128ELi128ELb0ELb1ELb0EEEEEEEEEvNT_6ParamsE)
        /*029c*/ 	.word	0x000000d8


	//----- nvinfo : EIATTR_MIN_STACK_SIZE
	.align		4
.L_122:
        /*02a0*/ 	.byte	0x04, 0x12
        /*02a2*/ 	.short	(.L_124 - .L_123)
	.align		4
.L_123:
        /*02a4*/ 	.word	index@(_ZN7cutlass13device_kernelIN5flash19enable_sm80_to_sm89INS1_16FlashAttnFwdSm80INS1_25CollectiveMainloopFwdSm80ILi4ELi1ELb0EN4cute5tupleIJNS5_1CILi128EEENS7_ILi112EEENS7_ILi64EEEEEELi64ENS_10bfloat16_tEfNS_4arch4Sm80ELb1ELb0ELb0ELb1ELb0ELb0ELb1ELb0EEENS1_21CollectiveEpilogueFwdINS6_IJS8_SA_S9_EEENS6_IJNS7_ILi1EEESI_SI_EEESC_SE_Li128ELb1ELb1ELb0ELb0EEENS1_19SingleTileSchedulerILb1ELb0ELb1ELi128EEEEEEEEEvNT_6ParamsE)
        /*02a8*/ 	.word	0x000000c8


	//----- nvinfo : EIATTR_MIN_STACK_SIZE
	.align		4
.L_124:
        /*02ac*/ 	.byte	0x04, 0x12
        /*02ae*/ 	.short	(.L_126 - .L_125)
	.align		4
.L_125:
        /*02b0*/ 	.word	index@(_ZN7cutlass13device_kernelIN5flash19enable_sm80_to_sm89INS1_16FlashAttnFwdSm80INS1_25CollectiveMainloopFwdSm80ILi4ELi1ELb0EN4cute5tupleIJNS5_1CILi128EEENS7_ILi112EEENS7_ILi64EEEEEELi64ENS_10bfloat16_tEfNS_4arch4Sm80ELb1ELb0ELb0ELb1ELb0ELb1ELb1ELb0EEENS1_21CollectiveEpilogueFwdINS6_IJS8_SA_S9_EEENS6_IJNS7_ILi1EEESI_SI_EEESC_SE_Li128ELb1ELb1ELb0ELb0EEENS1_19SingleTileSchedulerILb1ELb0ELb1ELi128EEEEEEEEEvNT_6ParamsE)
        /*02b4*/ 	.word	0x000000b8
.L_126:


//--------------------- .nv.info._ZN7cutlass13device_kernelIN5flash19enable_sm80_to_sm89INS1_16FlashAttnFwdSm80INS1_25CollectiveMainloopFwdSm80ILi4ELi1ELb0EN4cute5tupleIJNS5_1CILi128EEENS7_ILi112EEENS7_ILi64EEEEEELi64ENS_10bfloat16_tEfNS_4arch4Sm80ELb0ELb0ELb1ELb0ELb0ELb0ELb1ELb0EEENS1_21CollectiveEpilogueFwdINS6_IJS8_SA_S9_EEENS6_IJNS7_ILi1EEESI_SI_EEESC_SE_Li128ELb0ELb1ELb0ELb0EEENS1_19SingleTileSchedulerILb0ELb0ELb1ELi128EEEEEEEEEvNT_6ParamsE --------------------------
	.section	.nv.info._ZN7cutlass13device_kernelIN5flash19enable_sm80_to_sm89INS1_16FlashAttnFwdSm80INS1_25CollectiveMainloopFwdSm80ILi4ELi1ELb0EN4cute5tupleIJNS5_1CILi128EEENS7_ILi112EEENS7_ILi64EEEEEELi64ENS_10bfloat16_tEfNS_4arch4Sm80ELb0ELb0ELb1ELb0ELb0ELb0ELb1ELb0EEENS1_21CollectiveEpilogueFwdINS6_IJS8_SA_S9_EEENS6_IJNS7_ILi1EEESI_SI_EEESC_SE_Li128ELb0ELb1ELb0ELb0EEENS1_19SingleTileSchedulerILb0ELb0ELb1ELi128EEEEEEEEEvNT_6ParamsE,"",@"SHT_CUDA_INFO"
	.sectionflags	@""
	.align	4


	//----- nvinfo : EIATTR_CUDA_API_VERSION
	.align		4
        /*0000*/ 	.byte	0x04, 0x37
        /*0002*/ 	.short	(.L_128 - .L_127)
.L_127:
        /*0004*/ 	.word	0x00000082


	//----- nvinfo : EIATTR_SW2861232_WAR
	.align		4
.L_128:
        /*0008*/ 	.byte	0x01, 0x35
	.zero		2


	//----- nvinfo : EIATTR_PARAM_CBANK
	.align		4
        /*000c*/ 	.byte	0x04, 0x0a
        /*000e*/ 	.short	(.L_130 - .L_129)
	.align		4
.L_129:
        /*0010*/ 	.word	index@(.nv.constant0._ZN7cutlass13device_kernelIN5flash19enable_sm80_to_sm89INS1_16FlashAttnFwdSm80INS1_25CollectiveMainloopFwdSm80ILi4ELi1ELb0EN4cute5tupleIJNS5_1CILi128EEENS7_ILi112EEENS7_ILi64EEEEEELi64ENS_10bfloat16_tEfNS_4arch4Sm80ELb0ELb0ELb1ELb0ELb0ELb0ELb1ELb0EEENS1_21CollectiveEpilogueFwdINS6_IJS8_SA_S9_EEENS6_IJNS7_ILi1EEESI_SI_EEESC_SE_Li128ELb0ELb1ELb0ELb0EEENS1_19SingleTileSchedulerILb0ELb0ELb1ELi128EEEEEEEEEvNT_6ParamsE)
        /*0014*/ 	.short	0x0160
        /*0016*/ 	.short	0x0418


	//----- nvinfo : EIATTR_CBANK_PARAM_SIZE
	.align		4
.L_130:
        /*0018*/ 	.byte	0x03, 0x19
        /*001a*/ 	.short	0x0418


	//----- nvinfo : EIATTR_KPARAM_INFO
	.align		4
        /*001c*/ 	.byte	0x04, 0x17
        /*001e*/ 	.short	(.L_132 - .L_131)
.L_131:
        /*0020*/ 	.word	0x00000000
        /*0024*/ 	.short	0x0000
        /*0026*/ 	.short	0x0000
        /*0028*/ 	.byte	0x00, 0xf0, 0x61, 0x10


	//----- nvinfo : EIATTR_MAXREG_COUNT
	.align		4
.L_132:
        /*002c*/ 	.byte	0x03, 0x1b
        /*002e*/ 	.short	0x00ff


	//----- nvinfo : EIATTR_NUM_BARRIERS
	.align		4
        /*0030*/ 	.byte	0x02, 0x4c
        /*0032*/ 	.byte	0x02
	.zero		1


	//----- nvinfo : EIATTR_ANNOTATIONS
	.align		4
        /*0034*/ 	.byte	0x04, 0x55
        /*0036*/ 	.short	(.L_134 - .L_133)


	//   ....[0]....
.L_133:
        /*0038*/ 	.word	0x00000001
        /*003c*/ 	.byte	0x60, 0x02, 0x00, 0x00, 0x01, 0x00, 0x00, 0x00, 0x60, 0x06, 0x00, 0x00, 0x01, 0x00, 0x00, 0x00
        /* <DEDUP_REMOVED lines=37> */
        /*029c*/ 	.byte	0x90, 0xd8, 0x00, 0x00, 0x01, 0x00, 0x00, 0x00, 0xa0, 0xd8, 0x00, 0x00


	//----- nvinfo : EIATTR_MERCURY_ISA_VERSION
	.align		4
.L_134:
        /*02a8*/ 	.byte	0x03, 0x5f
        /*02aa*/ 	.short	0x0000


	//----- nvinfo : EIATTR_COOP_GROUP_MASK_REGIDS
	.align		4
        /*02ac*/ 	.byte	0x04, 0x29
        /*02ae*/ 	.short	(.L_136 - .L_135)


	//   ....[0]....
.L_135:
        /*02b0*/ 	.word	0xffffffff


	//   ....[1]....
        /*02b4*/ 	.word	0xffffffff


	//   ....[2]....
        /*02b8*/ 	.word	0xffffffff


	//   ....[3]....
        /*02bc*/ 	.word	0xffffffff


	//   ....[4]....
        /*02c0*/ 	.word	0xffffffff


	//   ....[5]....
        /*02c4*/ 	.word	0xffffffff


	//   ....[6]....
        /*02c8*/ 	.word	0xffffffff


	//   ....[7]....
        /*02cc*/ 	.word	0xffffffff


	//   ....[8]....
        /*02d0*/ 	.word	0xffffffff


	//   ....[9]....
        /*02d4*/ 	.word	0xffffffff


	//   ....[10]....
        /*02d8*/ 	.word	0xffffffff


	//   ....[11]....
        /*02dc*/ 	.word	0xffffffff


	//   ....[12]....
        /*02e0*/ 	.word	0xffffffff


	//   ....[13]....
        /*02e4*/ 	.word	0xffffffff


	//   ....[14]....
        /*02e8*/ 	.word	0xffffffff


	//   ....[15]....
        /*02ec*/ 	.word	0xffffffff


	//   ....[16]....
        /*02f0*/ 	.word	0xffffffff


	//   ....[17]....
        /*02f4*/ 	.word	0xffffffff


	//   ....[18]....
        /*02f8*/ 	.word	0xffffffff


	//   ....[19]....
        /*02fc*/ 	.word	0xffffffff


	//   ....[20]....
        /*0300*/ 	.word	0xffffffff


	//   ....[21]....
        /*0304*/ 	.word	0xffffffff


	//   ....[22]....
        /*0308*/ 	.word	0xffffffff


	//   ....[23]....
        /*030c*/ 	.word	0xffffffff


	//   ....[24]....
        /*0310*/ 	.word	0xffffffff


	//   ....[25]....
        /*0314*/ 	.word	0xffffffff


	//   ....[26]....
        /*0318*/ 	.word	0xffffffff


	//   ....[27]....
        /*031c*/ 	.word	0xffffffff


	//   ....[28]....
        /*0320*/ 	.word	0xffffffff


	//   ....[29]....
        /*0324*/ 	.word	0xffffffff


	//   ....[30]....
        /*0328*/ 	.word	0xffffffff


	//   ....[31]....
        /*032c*/ 	.word	0xffffffff


	//   ....[32]....
        /*0330*/ 	.word	0xffffffff


	//   ....[33]....
        /*0334*/ 	.word	0xffffffff


	//   ....[34]....
        /*0338*/ 	.word	0xffffffff


	//   ....[35]....
        /*033c*/ 	.word	0xffffffff


	//   ....[36]....
        /*0340*/ 	.word	0xffffffff


	//   ....[37]....
        /*0344*/ 	.word	0xffffffff


	//   ....[38]....
        /*0348*/ 	.word	0xffffffff


	//   ....[39]....
        /*034c*/ 	.word	0xffffffff


	//   ....[40]....
        /*0350*/ 	.word	0xffffffff


	//   ....[41]....
        /*0354*/ 	.word	0xffffffff


	//   ....[42]....
        /*0358*/ 	.word	0xffffffff


	//   ....[43]....
        /*035c*/ 	.word	0xffffffff


	//   ....[44]....
        /*0360*/ 	.word	0xffffffff


	//   ....[45]....
        /*0364*/ 	.word	0xffffffff


	//   ....[46]....
        /*0368*/ 	.word	0xffffffff


	//   ....[47]....
        /*036c*/ 	.word	0xffffffff


	//   ....[48]....
        /*0370*/ 	.word	0xffffffff


	//   ....[49]....
        /*0374*/ 	.word	0xffffffff


	//   ....[50]....
        /*0378*/ 	.word	0xffffffff


	//   ....[51]....
        /*037c*/ 	.word	0xffffffff


	//   ....[52]....
        /*0380*/ 	.word	0xffffffff


	//   ....[53]....
        /*0384*/ 	.word	0xffffffff


	//   ....[54]....
        /*0388*/ 	.word	0xffffffff


	//   ....[55]....
        /*038c*/ 	.word	0xffffffff


	//   ....[56]....
        /*0390*/ 	.word	0xffffffff


	//   ....[57]....
        /*0394*/ 	.word	0xffffffff


	//   ....[58]....
        /*0398*/ 	.word	0xffffffff


	//   ....[59]....
        /*039c*/ 	.word	0xffffffff


	//   ....[60]....
        /*03a0*/ 	.word	0xffffffff


	//   ....[61]....
        /*03a4*/ 	.word	0xffffffff


	//   ....[62]....
        /*03a8*/ 	.word	0xffffffff


	//   ....[63]....
        /*03ac*/ 	.word	0xffffffff


	//----- nvinfo : EIATTR_COOP_GROUP_INSTR_OFFSETS
	.align		4
.L_136:
        /*03b0*/ 	.byte	0x04, 0x28
        /*03b2*/ 	.short	(.L_138 - .L_137)


	//   ....[0]....
.L_137:
        /*03b4*/ 	.word	0x000003f0


	//   ....[1]....
        /*03b8*/ 	.word	0x00000420


	//   ....[2]....
        /*03bc*/ 	.word	0x00000450


	//   ....[3]....
        /*03c0*/ 	.word	0x00000480


	//   ....[4]....
        /*03c4*/ 	.word	0x000004d0


	//   ....[5]....
        /*03c8*/ 	.word	0x00000500


	//   ....[6]....
        /*03cc*/ 	.word	0x00000570


	//   ....[7]....
        /*03d0*/ 	.word	0x000005a0


	//   ....[8]....
        /*03d4*/ 	.word	0x000005f0


	//   ....[9]....
        /*03d8*/ 	.word	0x00000620


	//   ....[10]....
        /*03dc*/ 	.word	0x00000630


	//   ....[11]....
        /*03e0*/ 	.word	0x00000640


	//   ....[12]....
        /*03e4*/ 	.word	0x00000650


	//   ....[13]....
        /*03e8*/ 	.word	0x00000680


	//   ....[14]....
        /*03ec*/ 	.word	0x00000690


	//   ....[15]....
        /*03f0*/ 	.word	0x00000710


	//   ....[16]....
        /*03f4*/ 	.word	0x00004030


	//   ....[17]....
        /*03f8*/ 	.word	0x00004090


	//   ....[18]....
        /*03fc*/ 	.word	0x000041c0


	//   ....[19]....
        /*0400*/ 	.word	0x000041f0


	//   ....[20]....
        /*0404*/ 	.word	0x00004220


	//   ....[21]....
        /*0408*/ 	.word	0x00004320


	//   ....[22]....
        /*040c*/ 	.word	0x000043d0


	//   ....[23]....
        /*0410*/ 	.word	0x00004540


	//   ....[24]....
        /*0414*/ 	.word	0x000098c0


	//   ....[25]....
        /*0418*/ 	.word	0x00009940


	//   ....[26]....
        /*041c*/ 	.word	0x00009a00


	//   ....[27]....
        /*0420*/ 	.word	0x00009a30


	//   ....[28]....
        /*0424*/ 	.word	0x00009a60


	//   ....[29]....
        /*0428*/ 	.word	0x00009b80


	//   ....[30]....
        /*042c*/ 	.word	0x00009d20


	//   ....[31]....
        /*0430*/ 	.word	0x00009fc0


	//   ....[32]....
        /*0434*/ 	.word	0x0000cf10


	//   ....[33]....
        /*0438*/ 	.word	0x0000cf20


	//   ....[34]....
        /*043c*/ 	.word	0x0000cf30


	//   ....[35]....
        /*0440*/ 	.word	0x0000cf40


	//   ....[36]....
        /*0444*/ 	.word	0x0000cfa0


	//   ....[37]....
        /*0448*/ 	.word	0x0000cfc0


	//   ....[38]....
        /*044c*/ 	.word	0x0000cfd0


	//   ....[39]....
        /*0450*/ 	.word	0x0000cfe0


	//   ....[40]....
        /*0454*/ 	.word	0x0000dfa0


	//   ....[41]....
        /*0458*/ 	.word	0x0000dfe0


	//   ....[42]....
        /*045c*/ 	.word	0x0000e000


	//   ....[43]....
        /*0460*/ 	.word	0x0000e020


	//   ....[44]....
        /*0464*/ 	.word	0x0000e190


	//   ....[45]....
        /*0468*/ 	.word	0x0000e1b0


	//   ....[46]....
        /*046c*/ 	.word	0x0000e1c0


	//   ....[47]....
        /*0470*/ 	.word	0x0000e1d0


	//   ....[48]....
        /*0474*/ 	.word	0x0000e280


	//   ....[49]....
        /*0478*/ 	.word	0x0000e290


	//   ....[50]....
        /*047c*/ 	.word	0x0000e310


	//   ....[51]....
        /*0480*/ 	.word	0x0000e320


	//   ....[52]....
        /*0484*/ 	.word	0x0000e340


	//   ....[53]....
        /*0488*/ 	.word	0x0000e350


	//   ....[54]....
        /*048c*/ 	.word	0x0000e370


	//   ....[55]....
        /*0490*/ 	.word	0x0000e380


	//   ....[56]....
        /*0494*/ 	.word	0x0000e3a0


	//   ....[57]....
        /*0498*/ 	.word	0x0000e3b0


	//   ....[58]....
        /*049c*/ 	.word	0x0000e3d0


	//   ....[59]....
        /*04a0*/ 	.word	0x0000e3e0


	//   ....[60]....
        /*04a4*/ 	.word	0x0000e400


	//   ....[61]....
        /*04a8*/ 	.word	0x0000e410


	//   ....[62]....
        /*04ac*/ 	.word	0x0000e4c0


	//   ....[63]....
        /*04b0*/ 	.word	0x0000e500


	//----- nvinfo : EIATTR_EXIT_INSTR_OFFSETS
	.align		4
.L_138:
        /*04b4*/ 	.byte	0x04, 0x1c
        /*04b6*/ 	.short	(.L_140 - .L_139)


	//   ....[0]....
.L_139:
        /*04b8*/ 	.word	0x00000040


	//   ....[1]....
        /*04bc*/ 	.word	0x0000e5c0


	//   ....[2]....
        /*04c0*/ 	.word	0x0000e5f0


	//----- nvinfo : EIATTR_CTAIDZ_USED
	.align		4
.L_140:
        /*04c4*/ 	.byte	0x01, 0x04
	.zero		2


	//----- nvinfo : EIATTR_MAX_THREADS
	.align		4
        /*04c8*/ 	.byte	0x04, 0x05
        /*04ca*/ 	.short	(.L_142 - .L_141)
.L_141:
        /*04cc*/ 	.word	0x00000080
        /*04d0*/ 	.word	0x00000001
        /*04d4*/ 	.word	0x00000001
.L_142:


//--------------------- .nv.info._ZN7cutlass13device_kernelIN5flash19enable_sm80_to_sm89INS1_16FlashAttnFwdSm80INS1_25CollectiveMainloopFwdSm80ILi4ELi1ELb0EN4cute5tupleIJNS5_1CILi128EEENS7_ILi112EEENS7_ILi64EEEEEELi64ENS_10bfloat16_tEfNS_4arch4Sm80ELb0ELb0ELb1ELb1ELb0ELb0ELb1ELb0EEENS1_21CollectiveEpilogueFwdINS6_IJS8_SA_S9_EEENS6_IJNS7_ILi1EEESI_SI_EEESC_SE_Li128ELb1ELb1ELb0ELb0EEENS1_19SingleTileSchedulerILb1ELb0ELb1ELi128EEEEEEEEEvNT_6ParamsE --------------------------
	.section	.nv.info._ZN7cutlass13device_kernelIN5flash19enable_sm80_to_sm89INS1_16FlashAttnFwdSm80INS1_25CollectiveMainloopFwdSm80ILi4ELi1ELb0EN4cute5tupleIJNS5_1CILi128EEENS7_ILi112EEENS7_ILi64EEEEEELi64ENS_10bfloat16_tEfNS_4arch4Sm80ELb0ELb0ELb1ELb1ELb0ELb0ELb1ELb0EEENS1_21CollectiveEpilogueFwdINS6_IJS8_SA_S9_EEENS6_IJNS7_ILi1EEESI_SI_EEESC_SE_Li128ELb1ELb1ELb0ELb0EEENS1_19SingleTileSchedulerILb1ELb0ELb1ELi128EEEEEEEEEvNT_6ParamsE,"",@"SHT_CUDA_INFO"
	.sectionflags	@""
	.align	4


	//----- nvinfo : EIATTR_CUDA_API_VERSION
	.align		4
        /*0000*/ 	.byte	0x04, 0x37
        /*0002*/ 	.short	(.L_144 - .L_143)
.L_143:
        /*0004*/ 	.word	0x00000082


	//----- nvinfo : EIATTR_SW2861232_WAR
	.align		4
.L_144:
        /*0008*/ 	.byte	0x01, 0x35
	.zero		2


	//----- nvinfo : EIATTR_PARAM_CBANK
	.align		4
        /*000c*/ 	.byte	0x04, 0x0a
        /*000e*/ 	.short	(.L_146 - .L_145)
	.align		4
.L_145:
        /*0010*/ 	.word	index@(.nv.constant0._ZN7cutlass13device_kernelIN5flash19enable_sm80_to_sm89INS1_16FlashAttnFwdSm80INS1_25CollectiveMainloopFwdSm80ILi4ELi1ELb0EN4cute5tupleIJNS5_1CILi128EEENS7_ILi112EEENS7_ILi64EEEEEELi64ENS_10bfloat16_tEfNS_4arch4Sm80ELb0ELb0ELb1ELb1ELb0ELb0ELb1ELb0EEENS1_21CollectiveEpilogueFwdINS6_IJS8_SA_S9_EEENS6_IJNS7_ILi1EEESI_SI_EEESC_SE_Li128ELb1ELb1ELb0ELb0EEENS1_19SingleTileSchedulerILb1ELb0ELb1ELi128EEEEEEEEEvNT_6ParamsE)
        /*0014*/ 	.short	0x0160
        /*0016*/ 	.short	0x0418


	//----- nvinfo : EIATTR_CBANK_PARAM_SIZE
	.align		4
.L_146:
        /*0018*/ 	.byte	0x03, 0x19
        /*001a*/ 	.short	0x0418


	//----- nvinfo : EIATTR_KPARAM_INFO
	.align		4
        /*001c*/ 	.byte	0x04, 0x17
        /*001e*/ 	.short	(.L_148 - .L_147)
.L_147:
        /*0020*/ 	.word	0x00000000
        /*0024*/ 	.short	0x0000
        /*0026*/ 	.short	0x0000
        /*0028*/ 	.byte	0x00, 0xf0, 0x61, 0x10


	//----- nvinfo : EIATTR_MAXREG_COUNT
	.align		4
.L_148:
        /*002c*/ 	.byte	0x03, 0x1b
        /*002e*/ 	.short	0x00ff


	//----- nvinfo : EIATTR_NUM_BARRIERS
	.align		4
        /*0030*/ 	.byte	0x02, 0x4c
        /*0032*/ 	.byte	0x02
	.zero		1


	//----- nvinfo : EIATTR_ANNOTATIONS
	.align		4
        /*0034*/ 	.byte	0x04, 0x55
        /*0036*/ 	.short	(.L_150 - .L_149)


	//   ....[0]....
.L_149:
        /* <DEDUP_REMOVED lines=31> */
        /*021c*/ 	.byte	0x90, 0xe6, 0x00, 0x00


	//----- nvinfo : EIATTR_MERCURY_ISA_VERSION
	.align		4
.L_150:
        /*0220*/ 	.byte	0x03, 0x5f
        /*0222*/ 	.short	0x0000


	//----- nvinfo : EIATTR_COOP_GROUP_MASK_REGIDS
	.align		4
        /*0224*/ 	.byte	0x04, 0x29
        /*0226*/ 	.short	(.L_152 - .L_151)


	//   ....[0]....
.L_151:
        /*0228*/ 	.word	0xffffffff


	//   ....[1]....
        /*022c*/ 	.word	0xffffffff


	//   ....[2]....
        /*0230*/ 	.word	0xffffffff


	//   ....[3]....
        /*0234*/ 	.word	0xffffffff


	//   ....[4]....
        /*0238*/ 	.word	0xffffffff


	//   ....[5]....
        /*023c*/ 	.word	0xffffffff


	//   ....[6]....
        /*0240*/ 	.word	0xffffffff


	//   ....[7]....
        /*0244*/ 	.word	0xffffffff


	//   ....[8]....
        /*0248*/ 	.word	0xffffffff


	//   ....[9]....
        /*024c*/ 	.word	0xffffffff


	//   ....[10]....
        /*0250*/ 	.word	0xffffffff


	//   ....[11]....
        /*0254*/ 	.word	0xffffffff


	//   ....[12]....
        /*0258*/ 	.word	0xffffffff


	//   ....[13]....
        /*025c*/ 	.word	0xffffffff


	//   ....[14]....
        /*0260*/ 	.word	0xffffffff


	//   ....[15]....
        /*0264*/ 	.word	0xffffffff


	//   ....[16]....
        /*0268*/ 	.word	0xffffffff


	//   ....[17]....
        /*026c*/ 	.word	0xffffffff


	//   ....[18]....
        /*0270*/ 	.word	0xffffffff


	//   ....[19]....
        /*0274*/ 	.word	0xffffffff


	//   ....[20]....
        /*0278*/ 	.word	0xffffffff


	//   ....[21]....
        /*027c*/ 	.word	0xffffffff


	//   ....[22]....
        /*0280*/ 	.word	0xffffffff


	//   ....[23]....
        /*0284*/ 	.word	0xffffffff


	//   ....[24]....
        /*0288*/ 	.word	0xffffffff


	//   ....[25]....
        /*028c*/ 	.word	0xffffffff


	//   ....[26]....
        /*0290*/ 	.word	0xffffffff


	//   ....[27]....
        /*0294*/ 	.word	0xffffffff


	//   ....[28]....
        /*0298*/ 	.word	0xffffffff


	//   ....[29]....
        /*029c*/ 	.word	0xffffffff


	//   ....[30]....
        /*02a0*/ 	.word	0xffffffff


	//   ....[31]....
        /*02a4*/ 	.word	0xffffffff


	//   ....[32]....
        /*02a8*/ 	.word	0xffffffff


	//   ....[33]....
        /*02ac*/ 	.word	0xffffffff


	//   ....[34]....
        /*02b0*/ 	.word	0xffffffff


	//   ....[35]....
        /*02b4*/ 	.word	0xffffffff


	//   ....[36]....
        /*02b8*/ 	.word	0xffffffff


	//   ....[37]....
        /*02bc*/ 	.word	0xffffffff


	//   ....[38]....
        /*02c0*/ 	.word	0xffffffff


	//   ....[39]....
        /*02c4*/ 	.word	0xffffffff


	//   ....[40]....
        /*02c8*/ 	.word	0xffffffff


	//   ....[41]....
        /*02cc*/ 	.word	0xffffffff


	//   ....[42]....
        /*02d0*/ 	.word	0xffffffff


	//   ....[43]....
        /*02d4*/ 	.word	0xffffffff


	//   ....[44]....
        /*02d8*/ 	.word	0xffffffff


	//   ....[45]....
        /*02dc*/ 	.word	0xffffffff


	//   ....[46]....
        /*02e0*/ 	.word	0xffffffff


	//   ....[47]....
        /*02e4*/ 	.word	0xffffffff


	//   ....[48]....
        /*02e8*/ 	.word	0xffffffff


	//   ....[49]....
        /*02ec*/ 	.word	0xffffffff


	//   ....[50]....
        /*02f0*/ 	.word	0xffffffff


	//   ....[51]....
        /*02f4*/ 	.word	0xffffffff


	//   ....[52]....
        /*02f8*/ 	.word	0xffffffff


	//   ....[53]....
        /*02fc*/ 	.word	0xffffffff


	//   ....[54]....
        /*0300*/ 	.word	0xffffffff


	//   ....[55]....
        /*0304*/ 	.word	0xffffffff


	//   ....[56]....
        /*0308*/ 	.word	0xffffffff


	//   ....[57]....
        /*030c*/ 	.word	0xffffffff


	//   ....[58]....
        /*0310*/ 	.word	0xffffffff


	//   ....[59]....
        /*0314*/ 	.word	0xffffffff


	//   ....[60]....
        /*0318*/ 	.word	0xffffffff


	//   ....[61]....
        /*031c*/ 	.word	0xffffffff


	//   ....[62]....
        /*0320*/ 	.word	0xffffffff


	//   ....[63]....
        /*0324*/ 	.word	0xffffffff


	//   ....[64]....
        /*0328*/ 	.word	0xffffffff


	//   ....[65]....
        /*032c*/ 	.word	0xffffffff


	//   ....[66]....
        /*0330*/ 	.word	0xffffffff


	//   ....[67]....
        /*0334*/ 	.word	0xffffffff


	//   ....[68]....
        /*0338*/ 	.word	0xffffffff


	//   ....[69]....
        /*033c*/ 	.word	0xffffffff


	//   ....[70]....
        /*0340*/ 	.word	0xffffffff


	//   ....[71]....
        /*0344*/ 	.word	0xffffffff


	//   ....[72]....
        /*0348*/ 	.word	0xffffffff


	//   ....[73]....
        /*034c*/ 	.word	0xffffffff


	//   ....[74]....
        /*0350*/ 	.word	0xffffffff


	//   ....[75]....
        /*0354*/ 	.word	0xffffffff


	//   ....[76]....
        /*0358*/ 	.word	0xffffffff


	//   ....[77]....
        /*035c*/ 	.word	0xffffffff


	//   ....[78]....
        /*0360*/ 	.word	0xffffffff


	//   ....[79]....
        /*0364*/ 	.word	0xffffffff


	//   ....[80]....
        /*0368*/ 	.word	0xffffffff


	//----- nvinfo : EIATTR_COOP_GROUP_INSTR_OFFSETS
	.align		4
.L_152:
        /*036c*/ 	.byte	0x04, 0x28
        /*036e*/ 	.short	(.L_154 - .L_153)


	//   ....[0]....
.L_153:
        /*0370*/ 	.word	0x00000090


	//   ....[1]....
        /*0374*/ 	.word	0x00000e70


	//   ....[2]....
        /*0378*/ 	.word	0x00000e90


	//   ....[3]....
        /*037c*/ 	.word	0x000010d0


	//   ....[4]....
        /*0380*/ 	.word	0x00001100


	//   ....[5]....
        /*0384*/ 	.word	0x00001190


	//   ....[6]....
        /*0388*/ 	.word	0x000011c0


	//   ....[7]....
        /*038c*/ 	.word	0x00001250


	//   ....[8]....
        /*0390*/ 	.word	0x00001280


	//   ....[9]....
        /*0394*/ 	.word	0x00001310


	//   ....[10]....
        /*0398*/ 	.word	0x00001340


	//   ....[11]....
        /*039c*/ 	.word	0x000013d0


	//   ....[12]....
        /*03a0*/ 	.word	0x00001400


	//   ....[13]....
        /*03a4*/ 	.word	0x00001490


	//   ....[14]....
        /*03a8*/ 	.word	0x000014c0


	//   ....[15]....
        /*03ac*/ 	.word	0x00001540


	//   ....[16]....
        /*03b0*/ 	.word	0x00001580


	//   ....[17]....
        /*03b4*/ 	.word	0x00004560


	//   ....[18]....
        /*03b8*/ 	.word	0x00004670


	//   ....[19]....
        /*03bc*/ 	.word	0x00004a80


	//   ....[20]....
        /*03c0*/ 	.word	0x00004b50


	//   ....[21]....
        /*03c4*/ 	.word	0x00004bb0


	//   ....[22]....
        /*03c8*/ 	.word	0x00004c40


	//   ....[23]....
        /*03cc*/ 	.word	0x00004d70


	//   ....[24]....
        /*03d0*/ 	.word	0x00004ec0


	//   ....[25]....
        /*03d4*/ 	.word	0x00009230


	//   ....[26]....
        /*03d8*/ 	.word	0x000092a0


	//   ....[27]....
        /*03dc*/ 	.word	0x00009340


	//   ....[28]....
        /*03e0*/ 	.word	0x00009380


	//   ....[29]....
        /*03e4*/ 	.word	0x00009480


	//   ....[30]....
        /*03e8*/ 	.word	0x000095d0


	//   ....[31]....
        /*03ec*/ 	.word	0x00009730


	//   ....[32]....
        /*03f0*/ 	.word	0x000099c0


	//   ....[33]....
        /*03f4*/ 	.word	0x0000cc70


	//   ....[34]....
        /*03f8*/ 	.word	0x0000cc80


	//   ....[35]....
        /*03fc*/ 	.word	0x0000cc90


	//   ....[36]....
        /*0400*/ 	.word	0x0000cca0


	//   ....[37]....
        /*0404*/ 	.word	0x0000ccd0


	//   ....[38]....
        /*0408*/ 	.word	0x0000ccf0


	//   ....[39]....
        /*040c*/ 	.word	0x0000cd10


	//   ....[40]....
        /*0410*/ 	.word	0x0000cd20


	//   ....[41]....
        /*0414*/ 	.word	0x0000e000


	//   ....[42]....
        /*0418*/ 	.word	0x0000e050


	//   ....[43]....
        /*041c*/ 	.word	0x0000e080


	//   ....[44]....
        /*0420*/ 	.word	0x0000e0b0


	//   ....[45]....
        /*0424*/ 	.word	0x0000e0e0


	//   ....[46]....
        /*0428*/ 	.word	0x0000e120


	//   ....[47]....
        /*042c*/ 	.word	0x0000e150


	//   ....[48]....
        /*0430*/ 	.word	0x0000e180


	//   ....[49]....
        /*0434*/ 	.word	0x0000e260


	//   ....[50]....
        /*0438*/ 	.word	0x0000e290


	//   ....[51]....
        /*043c*/ 	.word	0x0000e2f0


	//   ....[52]....
        /*0440*/ 	.word	0x0000e350


	//   ....[53]....
        /*0444*/ 	.word	0x0000e360


	//   ....[54]....
        /*0448*/ 	.word	0x0000e370


	//   ....[55]....
        /*044c*/ 	.word	0x0000e380


	//   ....[56]....
        /*0450*/ 	.word	0x0000e3f0


	//   ....[57]....
        /*0454*/ 	.word	0x0000e4a0


	//   ....[58]....
        /*0458*/ 	.word	0x0000e4b0


	//   ....[59]....
        /*045c*/ 	.word	0x0000e4e0


	//   ....[60]....
        /*0460*/ 	.word	0x0000e4f0


	//   ....[61]....
        /*0464*/ 	.word	0x0000e500


	//   ....[62]....
        /*0468*/ 	.word	0x0000e510


	//   ....[63]....
        /*046c*/ 	.word	0x0000e590


	//   ....[64]....
        /*0470*/ 	.word	0x0000e5a0


	//   ....[65]....
        /*0474*/ 	.word	0x0000ed00


	//   ....[66]....
        /*0478*/ 	.word	0x0000ed40


	//   ....[67]....
        /*047c*/ 	.word	0x0000ed70


	//   ....[68]....
        /*0480*/ 	.word	0x0000eda0


	//   ....[69]....
        /*0484*/ 	.word	0x0000edd0


	//   ....[70]....
        /*0488*/ 	.word	0x0000ee00


	//   ....[71]....
        /*048c*/ 	.word	0x0000ee30


	//   ....[72]....
        /*0490*/ 	.word	0x0000ee50


	//   ....[73]....
        /*0494*/ 	.word	0x0000ee70


	//   ....[74]....
        /*0498*/ 	.word	0x0000eea0


	//   ....[75]....
        /*049c*/ 	.word	0x0000eeb0


	//   ....[76]....
        /*04a0*/ 	.word	0x0000eec0


	//   ....[77]....
        /*04a4*/ 	.word	0x0000eed0


	//   ....[78]....
        /*04a8*/ 	.word	0x0000eee0


	//   ....[79]....
        /*04ac*/ 	.word	0x0000ef10


	//   ....[80]....
        /*04b0*/ 	.word	0x0000ef30


	//----- nvinfo : EIATTR_EXIT_INSTR_OFFSETS
	.align		4
.L_154:
        /*04b4*/ 	.byte	0x04, 0x1c
        /*04b6*/ 	.short	(.L_156 - .L_155)


	//   ....[0]....
.L_155:
        /*04b8*/ 	.word	0x00000350


	//   ....[1]....
        /*04bc*/ 	.word	0x0000e640


	//   ....[2]....
        /*04c0*/ 	.word	0x0000e680


	//   ....[3]....
        /*04c4*/ 	.word	0x0000f090


	//   ....[4]....
        /*04c8*/ 	.word	0x0000f0d0


	//----- nvinfo : EIATTR_CTAIDZ_USED
	.align		4
.L_156:
        /*04cc*/ 	.byte	0x01, 0x04
	.zero		2


	//----- nvinfo : EIATTR_MAX_THREADS
	.align		4
        /*04d0*/ 	.byte	0x04, 0x05
        /*04d2*/ 	.short	(.L_158 - .L_157)
.L_157:
        /*04d4*/ 	.word	0x00000080
        /*04d8*/ 	.word	0x00000001
        /*04dc*/ 	.word	0x00000001


	//----- nvinfo : EIATTR_CRS_STACK_SIZE
	.align		4
.L_158:
        /*04e0*/ 	.byte	0x04, 0x1e
        /*04e2*/ 	.short	(.L_160 - .L_159)
.L_159:
        /*04e4*/ 	.word	0x00000000
.L_160:


//--------------------- .nv.info._ZN7cutlass13device_kernelIN5flash19enable_sm80_to_sm89INS1_16FlashAttnFwdSm80INS1_25CollectiveMainloopFwdSm80ILi4ELi1ELb0EN4cute5tupleIJNS5_1CILi128EEENS7_ILi112EEENS7_ILi64EEEEEELi64ENS_10bfloat16_tEfNS_4arch4Sm80ELb0ELb0ELb1ELb1ELb0ELb1ELb1ELb0EEENS1_21CollectiveEpilogueFwdINS6_IJS8_SA_S9_EEENS6_IJNS7_ILi1EEESI_SI_EEESC_SE_Li128ELb1ELb1ELb0ELb0EEENS1_19SingleTileSchedulerILb1ELb0ELb1ELi128EEEEEEEEEvNT_6ParamsE --------------------------
	.section	.nv.info._ZN7cutlass13device_kernelIN5flash19enable_sm80_to_sm89INS1_16FlashAttnFwdSm80INS1_25CollectiveMainloopFwdSm80ILi4ELi1ELb0EN4cute5tupleIJNS5_1CILi128EEENS7_ILi112EEENS7_ILi64EEEEEELi64ENS_10bfloat16_tEfNS_4arch4Sm80ELb0ELb0ELb1ELb1ELb0ELb1ELb1ELb0EEENS1_21CollectiveEpilogueFwdINS6_IJS8_SA_S9_EEENS6_IJNS7_ILi1EEESI_SI_EEESC_SE_Li128ELb1ELb1ELb0ELb0EEENS1_19SingleTileSchedulerILb1ELb0ELb1ELi128EEEEEEEEEvNT_6ParamsE,"",@"SHT_CUDA_INFO"
	.sectionflags	@""
	.align	4


	//----- nvinfo : EIATTR_CUDA_API_VERSION
	.align		4
        /*0000*/ 	.byte	0x04, 0x37
        /*0002*/ 	.short	(.L_162 - .L_161)
.L_161:
        /*0004*/ 	.word	0x00000082


	//----- nvinfo : EIATTR_SW2861232_WAR
	.align		4
.L_162:
        /*0008*/ 	.byte	0x01, 0x35
	.zero		2


	//----- nvinfo : EIATTR_PARAM_CBANK
	.align		4
        /*000c*/ 	.byte	0x04, 0x0a
        /*000e*/ 	.short	(.L_164 - .L_163)
	.align		4
.L_163:
        /*0010*/ 	.word	index@(.nv.constant0._ZN7cutlass13device_kernelIN5flash19enable_sm80_to_sm89INS1_16FlashAttnFwdSm80INS1_25CollectiveMainloopFwdSm80ILi4ELi1ELb0EN4cute5tupleIJNS5_1CILi128EEENS7_ILi112EEENS7_ILi64EEEEEELi64ENS_10bfloat16_tEfNS_4arch4Sm80ELb0ELb0ELb1ELb1ELb0ELb1ELb1ELb0EEENS1_21CollectiveEpilogueFwdINS6_IJS8_SA_S9_EEENS6_IJNS7_ILi1EEESI_SI_EEESC_SE_Li128ELb1ELb1ELb0ELb0EEENS1_19SingleTileSchedulerILb1ELb0ELb1ELi128EEEEEEEEEvNT_6ParamsE)
        /*0014*/ 	.short	0x0160
        /*0016*/ 	.short	0x0418


	//----- nvinfo : EIATTR_CBANK_PARAM_SIZE
	.align		4
.L_164:
        /*0018*/ 	.byte	0x03, 0x19
        /*001a*/ 	.short	0x0418


	//----- nvinfo : EIATTR_KPARAM_INFO
	.align		4
        /*001c*/ 	.byte	0x04, 0x17
        /*001e*/ 	.short	(.L_166 - .L_165)
.L_165:
        /*0020*/ 	.word	0x00000000
        /*0024*/ 	.short	0x0000
        /*0026*/ 	.short	0x0000
        /*0028*/ 	.byte	0x00, 0xf0, 0x61, 0x10


	//----- nvinfo : EIATTR_MAXREG_COUNT
	.align		4
.L_166:
        /*002c*/ 	.byte	0x03, 0x1b
        /*002e*/ 	.short	0x00ff


	//----- nvinfo : EIATTR_NUM_BARRIERS
	.align		4
        /*0030*/ 	.byte	0x02, 0x4c
        /*0032*/ 	.byte	0x02
	.zero		1


	//----- nvinfo : EIATTR_ANNOTATIONS
	.align		4
        /*0034*/ 	.byte	0x04, 0x55
        /*0036*/ 	.short	(.L_168 - .L_167)


	//   ....[0]....
.L_167:
        /* <DEDUP_REMOVED lines=39> */


	//----- nvinfo : EIATTR_MERCURY_ISA_VERSION
	.align		4
.L_168:
        /*0298*/ 	.byte	0x03, 0x5f
        /*029a*/ 	.short	0x0000


	//----- nvinfo : EIATTR_COOP_GROUP_MASK_REGIDS
	.align		4
        /*029c*/ 	.byte	0x04, 0x29
        /*029e*/ 	.short	(.L_170 - .L_169)


	//   ....[0]....
.L_169:
        /*02a0*/ 	.word	0xffffffff


	//   ....[1]....
        /*02a4*/ 	.word	0xffffffff


	//   ....[2]....
        /*02a8*/ 	.word	0xffffffff


	//   ....[3]....
        /*02ac*/ 	.word	0xffffffff


	//   ....[4]....
        /*02b0*/ 	.word	0xffffffff


	//   ....[5]....
        /*02b4*/ 	.word	0xffffffff


	//   ....[6]....
        /*02b8*/ 	.word	0xffffffff


	//   ....[7]....
        /*02bc*/ 	.word	0xffffffff


	//   ....[8]....
        /*02c0*/ 	.word	0xffffffff


	//   ....[9]....
        /*02c4*/ 	.word	0xffffffff


	//   ....[10]....
        /*02c8*/ 	.word	0xffffffff


	//   ....[11]....
        /*02cc*/ 	.word	0xffffffff


	//   ....[12]....
        /*02d0*/ 	.word	0xffffffff


	//   ....[13]....
        /*02d4*/ 	.word	0xffffffff


	//   ....[14]....
        /*02d8*/ 	.word	0xffffffff


	//   ....[15]....
        /*02dc*/ 	.word	0xffffffff


	//   ....[16]....
        /*02e0*/ 	.word	0xffffffff


	//   ....[17]....
        /*02e4*/ 	.word	0xffffffff


	//   ....[18]....
        /*02e8*/ 	.word	0xffffffff


	//   ....[19]....
        /*02ec*/ 	.word	0xffffffff


	//   ....[20]....
        /*02f0*/ 	.word	0xffffffff


	//   ....[21]....
        /*02f4*/ 	.word	0xffffffff


	//   ....[22]....
        /*02f8*/ 	.word	0xffffffff


	//   ....[23]....
        /*02fc*/ 	.word	0xffffffff


	//   ....[24]....
        /*0300*/ 	.word	0xffffffff


	//   ....[25]....
        /*0304*/ 	.word	0xffffffff


	//   ....[26]....
        /*0308*/ 	.word	0xffffffff


	//   ....[27]....
        /*030c*/ 	.word	0xffffffff


	//   ....[28]....
        /*0310*/ 	.word	0xffffffff


	//   ....[29]....
        /*0314*/ 	.word	0xffffffff


	//   ....[30]....
        /*0318*/ 	.word	0xffffffff


	//   ....[31]....
        /*031c*/ 	.word	0xffffffff


	//   ....[32]....
        /*0320*/ 	.word	0xffffffff


	//   ....[33]....
        /*0324*/ 	.word	0xffffffff


	//   ....[34]....
        /*0328*/ 	.word	0xffffffff


	//   ....[35]....
        /*032c*/ 	.word	0xffffffff


	//   ....[36]....
        /*0330*/ 	.word	0xffffffff


	//   ....[37]....
        /*0334*/ 	.word	0xffffffff


	//   ....[38]....
        /*0338*/ 	.word	0xffffffff


	//   ....[39]....
        /*033c*/ 	.word	0xffffffff


	//   ....[40]....
        /*0340*/ 	.word	0xffffffff


	//   ....[41]....
        /*0344*/ 	.word	0xffffffff


	//   ....[42]....
        /*0348*/ 	.word	0xffffffff


	//   ....[43]....
        /*034c*/ 	.word	0xffffffff


	//   ....[44]....
        /*0350*/ 	.word	0xffffffff


	//   ....[45]....
        /*0354*/ 	.word	0xffffffff


	//   ....[46]....
        /*0358*/ 	.word	0xffffffff


	//   ....[47]....
        /*035c*/ 	.word	0xffffffff


	//   ....[48]....
        /*0360*/ 	.word	0xffffffff


	//   ....[49]....
        /*0364*/ 	.word	0xffffffff


	//   ....[50]....
        /*0368*/ 	.word	0xffffffff


	//   ....[51]....
        /*036c*/ 	.word	0xffffffff


	//   ....[52]....
        /*0370*/ 	.word	0xffffffff


	//   ....[53]....
        /*0374*/ 	.word	0xffffffff


	//   ....[54]....
        /*0378*/ 	.word	0xffffffff


	//   ....[55]....
        /*037c*/ 	.word	0xffffffff


	//   ....[56]....
        /*0380*/ 	.word	0xffffffff


	//   ....[57]....
        /*0384*/ 	.word	0xffffffff


	//   ....[58]....
        /*0388*/ 	.word	0xffffffff


	//   ....[59]....
        /*038c*/ 	.word	0xffffffff


	//   ....[60]....
        /*0390*/ 	.word	0xffffffff


	//   ....[61]....
        /*0394*/ 	.word	0xffffffff


	//   ....[62]....
        /*0398*/ 	.word	0xffffffff


	//   ....[63]....
        /*039c*/ 	.word	0xffffffff


	//   ....[64]....
        /*03a0*/ 	.word	0xffffffff


	//   ....[65]....
        /*03a4*/ 	.word	0xffffffff


	//   ....[66]....
        /*03a8*/ 	.word	0xffffffff


	//   ....[67]....
        /*03ac*/ 	.word	0xffffffff


	//   ....[68]....
        /*03b0*/ 	.word	0xffffffff


	//   ....[69]....
        /*03b4*/ 	.word	0xffffffff


	//   ....[70]....
        /*03b8*/ 	.word	0xffffffff


	//   ....[71]....
        /*03bc*/ 	.word	0xffffffff


	//   ....[72]....
        /*03c0*/ 	.word	0xffffffff


	//   ....[73]....
        /*03c4*/ 	.word	0xffffffff


	//   ....[74]....
        /*03c8*/ 	.word	0xffffffff


	//   ....[75]....
        /*03cc*/ 	.word	0xffffffff


	//   ....[76]....
        /*03d0*/ 	.word	0xffffffff


	//   ....[77]....
        /*03d4*/ 	.word	0xffffffff


	//   ....[78]....
        /*03d8*/ 	.word	0xffffffff


	//   ....[79]....
        /*03dc*/ 	.word	0xffffffff


	//   ....[80]....
        /*03e0*/ 	.word	0xffffffff


	//----- nvinfo : EIATTR_COOP_GROUP_INSTR_OFFSETS
	.align		4
.L_170:
        /*03e4*/ 	.byte	0x04, 0x28
        /*03e6*/ 	.short	(.L_172 - .L_171)


	//   ....[0]....
.L_171:
        /*03e8*/ 	.word	0x00000090


	//   ....[1]....
        /*03ec*/ 	.word	0x00008740


	//   ....[2]....
        /*03f0*/ 	.word	0x00008770


	//   ....[3]....
        /*03f4*/ 	.word	0x000087a0


	//   ....[4]....
        /*03f8*/ 	.word	0x000087d0


	//   ....[5]....
        /*03fc*/ 	.word	0x000087f0


	//   ....[6]....
        /*0400*/ 	.word	0x00008830


	//   ....[7]....
        /*0404*/ 	.word	0x00008850


	//   ....[8]....
        /*0408*/ 	.word	0x00008890


	//   ....[9]....
        /*040c*/ 	.word	0x000088c0


	//   ....[10]....
        /*0410*/ 	.word	0x00008910


	//   ....[11]....
        /*0414*/ 	.word	0x00008930


	//   ....[12]....
        /*0418*/ 	.word	0x00008940


	//   ....[13]....
        /*041c*/ 	.word	0x00008950


	//   ....[14]....
        /*0420*/ 	.word	0x000089a0


	//   ....[15]....
        /*0424*/ 	.word	0x000089d0


	//   ....[16]....
        /*0428*/ 	.word	0x00008a10


	//   ....[17]....
        /*042c*/ 	.word	0x0000f8f0


	//   ....[18]....
        /*0430*/ 	.word	0x0000f9b0


	//   ....[19]....
        /*0434*/ 	.word	0x0000fad0


	//   ....[20]....
        /*0438*/ 	.word	0x0000fb00


	//   ....[21]....
        /*043c*/ 	.word	0x0000fb30


	//   ....[22]....
        /*0440*/ 	.word	0x0000fc20


	//   ....[23]....
        /*0444*/ 	.word	0x0000fd00


	//   ....[24]....
        /*0448*/ 	.word	0x0000fe70


	//   ....[25]....
        /*044c*/ 	.word	0x000150c0


	//   ....[26]....
        /*0450*/ 	.word	0x00015140


	//   ....[27]....
        /*0454*/ 	.word	0x00015200


	//   ....[28]....
        /*0458*/ 	.word	0x00015230


	//   ....[29]....
        /*045c*/ 	.word	0x00015260


	//   ....[30]....
        /*0460*/ 	.word	0x00015380


	//   ....[31]....
        /*0464*/ 	.word	0x00015520


	//   ....[32]....
        /*0468*/ 	.word	0x000157c0


	//   ....[33]....
        /*046c*/ 	.word	0x000186a0


	//   ....[34]....
        /*0470*/ 	.word	0x000186b0


	//   ....[35]....
        /*0474*/ 	.word	0x000186c0


	//   ....[36]....
        /*0478*/ 	.word	0x000186d0


	//   ....[37]....
        /*047c*/ 	.word	0x00018700


	//   ....[38]....
        /*0480*/ 	.word	0x00018720


	//   ....[39]....
        /*0484*/ 	.word	0x00018740


	//   ....[40]....
        /*0488*/ 	.word	0x00018750


	//   ....[41]....
        /*048c*/ 	.word	0x00019a40


	//   ....[42]....
        /*0490*/ 	.word	0x00019a70


	//   ....[43]....
        /*0494*/ 	.word	0x00019ad0


	//   ....[44]....
        /*0498*/ 	.word	0x00019b00


	//   ....[45]....
        /*049c*/ 	.word	0x00019b40


	//   ....[46]....
        /*04a0*/ 	.word	0x00019b80


	//   ....[47]....
        /*04a4*/ 	.word	0x00019bb0


	//   ....[48]....
        /*04a8*/ 	.word	0x00019bd0


	//   ....[49]....
        /*04ac*/ 	.word	0x00019bf0


	//   ....[50]....
        /*04b0*/ 	.word	0x00019c30


	//   ....[51]....
        /*04b4*/ 	.word	0x00019c50


	//   ....[52]....
        /*04b8*/ 	.word	0x00019c80


	//   ....[53]....
        /*04bc*/ 	.word	0x00019cd0


	//   ....[54]....
        /*04c0*/ 	.word	0x00019d00


	//   ....[55]....
        /*04c4*/ 	.word	0x00019d50


	//   ....[56]....
        /*04c8*/ 	.word	0x00019da0


	//   ....[57]....
        /*04cc*/ 	.word	0x00019dd0


	//   ....[58]....
        /*04d0*/ 	.word	0x00019e20


	//   ....[59]....
        /*04d4*/ 	.word	0x00019ed0


	//   ....[60]....
        /*04d8*/ 	.word	0x00019ef0


	//   ....[61]....
        /*04dc*/ 	.word	0x00019f20


	//   ....[62]....
        /*04e0*/ 	.word	0x00019f50


	//   ....[63]....
        /*04e4*/ 	.word	0x00019ff0


	//   ....[64]....
        /*04e8*/ 	.word	0x0001a000


	//   ....[65]....
        /*04ec*/ 	.word	0x0001a720


	//   ....[66]....
        /*04f0*/ 	.word	0x0001a760


	//   ....[67]....
        /*04f4*/ 	.word	0x0001a790


	//   ....[68]....
        /*04f8*/ 	.word	0x0001a7c0


	//   ....[69]....
        /*04fc*/ 	.word	0x0001a7f0


	//   ....[70]....
        /*0500*/ 	.word	0x0001a820


	//   ....[71]....
        /*0504*/ 	.word	0x0001a850


	//   ....[72]....
        /*0508*/ 	.word	0x0001a880


	//   ....[73]....
        /*050c*/ 	.word	0x0001a8a0


	//   ....[74]....
        /*0510*/ 	.word	0x0001a8c0


	//   ....[75]....
        /*0514*/ 	.word	0x0001a8d0


	//   ....[76]....
        /*0518*/ 	.word	0x0001a8e0


	//   ....[77]....
        /*051c*/ 	.word	0x0001a8f0


	//   ....[78]....
        /*0520*/ 	.word	0x0001a900


	//   ....[79]....
        /*0524*/ 	.word	0x0001a910


	//   ....[80]....
        /*0528*/ 	.word	0x0001a940


	//----- nvinfo : EIATTR_EXIT_INSTR_OFFSETS
	.align		4
.L_172:
        /*052c*/ 	.byte	0x04, 0x1c
        /*052e*/ 	.short	(.L_174 - .L_173)


	//   ....[0]....
.L_173:
        /*0530*/ 	.word	0x00000350


	//   ....[1]....
        /*0534*/ 	.word	0x0001a0a0


	//   ....[2]....
        /*0538*/ 	.word	0x0001a0e0


	//   ....[3]....
        /*053c*/ 	.word	0x0001aad0


	//   ....[4]....
        /*0540*/ 	.word	0x0001ab10


	//----- nvinfo : EIATTR_CTAIDZ_USED
	.align		4
.L_174:
        /*0544*/ 	.byte	0x01, 0x04
	.zero		2


	//----- nvinfo : EIATTR_MAX_THREADS
	.align		4
        /*0548*/ 	.byte	0x04, 0x05
        /*054a*/ 	.short	(.L_176 - .L_175)
.L_175:
        /*054c*/ 	.word	0x00000080
        /*0550*/ 	.word	0x00000001
        /*0554*/ 	.word	0x00000001


	//----- nvinfo : EIATTR_CRS_STACK_SIZE
	.align		4
.L_176:
        /*0558*/ 	.byte	0x04, 0x1e
        /*055a*/ 	.short	(.L_178 - .L_177)
.L_177:
        /*055c*/ 	.word	0x00000000
.L_178:


//--------------------- .nv.info._ZN7cutlass13device_kernelIN5flash19enable_sm80_to_sm89INS1_16FlashAttnFwdSm80INS1_25CollectiveMainloopFwdSm80ILi4ELi1ELb0EN4cute5tupleIJNS5_1CILi128EEENS7_ILi96EEENS7_ILi64EEEEEELi64ENS_10bfloat16_tEfNS_4arch4Sm80ELb0ELb1ELb1ELb0ELb0ELb0ELb1ELb0EEENS1_21CollectiveEpilogueFwdINS6_IJS8_SA_S9_EEENS6_IJNS7_ILi1EEESI_SI_EEESC_SE_Li128ELb0ELb1ELb0ELb0EEENS1_19SingleTileSchedulerILb0ELb0ELb1ELi128EEEEEEEEEvNT_6ParamsE --------------------------
	.section	.nv.info._ZN7cutlass13device_kernelIN5flash19enable_sm80_to_sm89INS1_16FlashAttnFwdSm80INS1_25CollectiveMainloopFwdSm80ILi4ELi1ELb0EN4cute5tupleIJNS5_1CILi128EEENS7_ILi96EEENS7_ILi64EEEEEELi64ENS_10bfloat16_tEfNS_4arch4Sm80ELb0ELb1ELb1ELb0ELb0ELb0ELb1ELb0EEENS1_21CollectiveEpilogueFwdINS6_IJS8_SA_S9_EEENS6_IJNS7_ILi1EEESI_SI_EEESC_SE_Li128ELb0ELb1ELb0ELb0EEENS1_19SingleTileSchedulerILb0ELb0ELb1ELi128EEEEEEEEEvNT_6ParamsE,"",@"SHT_CUDA_INFO"
	.sectionflags	@""
	.align	4


	//----- nvinfo : EIATTR_CUDA_API_VERSION
	.align		4
        /*0000*/ 	.byte	0x04, 0x37
        /*0002*/ 	.short	(.L_180 - .L_179)
.L_179:
        /*0004*/ 	.word	0x00000082


	//----- nvinfo : EIATTR_SW2861232_WAR
	.align		4
.L_180:
        /*0008*/ 	.byte	0x01, 0x35
	.zero		2


	//----- nvinfo : EIATTR_PARAM_CBANK
	.align		4
        /*000c*/ 	.byte	0x04, 0x0a
        /*000e*/ 	.short	(.L_182 - .L_181)
	.align		4
.L_181:
        /*0010*/ 	.word	index@(.nv.constant0._ZN7cutlass13device_kernelIN5flash19enable_sm80_to_sm89INS1_16FlashAttnFwdSm80INS1_25CollectiveMainloopFwdSm80ILi4ELi1ELb0EN4cute5tupleIJNS5_1CILi128EEENS7_ILi96EEENS7_ILi64EEEEEELi64ENS_10bfloat16_tEfNS_4arch4Sm80ELb0ELb1ELb1ELb0ELb0ELb0ELb1ELb0EEENS1_21CollectiveEpilogueFwdINS6_IJS8_SA_S9_EEENS6_IJNS7_ILi1EEESI_SI_EEESC_SE_Li128ELb0ELb1ELb0ELb0EEENS1_19SingleTileSchedulerILb0ELb0ELb1ELi128EEEEEEEEEvNT_6ParamsE)
        /*0014*/ 	.short	0x0160
        /*0016*/ 	.short	0x0418


	//----- nvinfo : EIATTR_CBANK_PARAM_SIZE
	.align		4
.L_182:
        /*0018*/ 	.byte	0x03, 0x19
        /*001a*/ 	.short	0x0418


	//----- nvinfo : EIATTR_KPARAM_INFO
	.align		4
        /*001c*/ 	.byte	0x04, 0x17
        /*001e*/ 	.short	(.L_184 - .L_183)
.L_183:
        /*0020*/ 	.word	0x00000000
        /*0024*/ 	.short	0x0000
        /*0026*/ 	.short	0x0000
        /*0028*/ 	.byte	0x00, 0xf0, 0x61, 0x10


	//----- nvinfo : EIATTR_MAXREG_COUNT
	.align		4
.L_184:
        /*002c*/ 	.byte	0x03, 0x1b
        /*002e*/ 	.short	0x00ff


	//----- nvinfo : EIATTR_NUM_BARRIERS
	.align		4
        /*0030*/ 	.byte	0x02, 0x4c
        /*0032*/ 	.byte	0x02
	.zero		1


	//----- nvinfo : EIATTR_ANNOTATIONS
	.align		4
        /*0034*/ 	.byte	0x04, 0x55
        /*0036*/ 	.short	(.L_186 - .L_185)


	//   ....[0]....
.L_185:
        /* <DEDUP_REMOVED lines=45> */


	//----- nvinfo : EIATTR_MERCURY_ISA_VERSION
	.align		4
.L_186:
        /*02f0*/ 	.byte	0x03, 0x5f
        /*02f2*/ 	.short	0x0000


	//----- nvinfo : EIATTR_COOP_GROUP_MASK_REGIDS
	.align		4
        /*02f4*/ 	.byte	0x04, 0x29
        /*02f6*/ 	.short	(.L_188 - .L_187)


	//   ....[0]....
.L_187:
        /*02f8*/ 	.word	0xffffffff


	//   ....[1]....
        /*02fc*/ 	.word	0xffffffff


	//   ....[2]....
        /*0300*/ 	.word	0xffffffff


	//   ....[3]....
        /*0304*/ 	.word	0xffffffff


	//   ....[4]....
        /*0308*/ 	.word	0xffffffff


	//   ....[5]....
        /*030c*/ 	.word	0xffffffff


	//   ....[6]....
        /*0310*/ 	.word	0xffffffff


	//   ....[7]....
        /*0314*/ 	.word	0xffffffff


	//   ....[8]....
        /*0318*/ 	.word	0xffffffff


	//   ....[9]....
        /*031c*/ 	.word	0xffffffff


	//   ....[10]....
        /*0320*/ 	.word	0xffffffff


	//   ....[11]....
        /*0324*/ 	.word	0xffffffff


	//   ....[12]....
        /*0328*/ 	.word	0xffffffff


	//   ....[13]....
        /*032c*/ 	.word	0xffffffff


	//   ....[14]....
        /*0330*/ 	.word	0xffffffff


	//   ....[15]....
        /*0334*/ 	.word	0xffffffff


	//   ....[16]....
        /*0338*/ 	.word	0xffffffff


	//   ....[17]....
        /*033c*/ 	.word	0xffffffff


	//   ....[18]....
        /*0340*/ 	.word	0xffffffff


	//   ....[19]....
        /*0344*/ 	.word	0xffffffff


	//   ....[20]....
        /*0348*/ 	.word	0xffffffff


	//   ....[21]....
        /*034c*/ 	.word	0xffffffff


	//   ....[22]....
        /*0350*/ 	.word	0xffffffff


	//   ....[23]....
        /*0354*/ 	.word	0xffffffff


	//   ....[24]....
        /*0358*/ 	.word	0xffffffff


	//   ....[25]....
        /*035c*/ 	.word	0xffffffff


	//   ....[26]....
        /*0360*/ 	.word	0xffffffff


	//   ....[27]....
        /*0364*/ 	.word	0xffffffff


	//   ....[28]....
        /*0368*/ 	.word	0xffffffff


	//   ....[29]....
        /*036c*/ 	.word	0xffffffff


	//   ....[30]....
        /*0370*/ 	.word	0xffffffff


	//   ....[31]....
        /*0374*/ 	.word	0xffffffff


	//   ....[32]....
        /*0378*/ 	.word	0xffffffff


	//   ....[33]....
        /*037c*/ 	.word	0xffffffff


	//   ....[34]....
        /*0380*/ 	.word	0xffffffff


	//   ....[35]....
        /*0384*/ 	.word	0xffffffff


	//   ....[36]....
        /*0388*/ 	.word	0xffffffff


	//   ....[37]....
        /*038c*/ 	.word	0xffffffff


	//   ....[38]....
        /*0390*/ 	.word	0xffffffff


	//   ....[39]....
        /*0394*/ 	.word	0xffffffff


	//   ....[40]....
        /*0398*/ 	.word	0xffffffff


	//   ....[41]....
        /*039c*/ 	.word	0xffffffff


	//   ....[42]....
        /*03a0*/ 	.word	0xffffffff


	//   ....[43]....
        /*03a4*/ 	.word	0xffffffff


	//   ....[44]....
        /*03a8*/ 	.word	0xffffffff


	//   ....[45]....
        /*03ac*/ 	.word	0xffffffff


	//   ....[46]....
        /*03b0*/ 	.word	0xffffffff


	//   ....[47]....
        /*03b4*/ 	.word	0xffffffff


	//   ....[48]....
        /*03b8*/ 	.word	0xffffffff


	//   ....[49]....
        /*03bc*/ 	.word	0xffffffff


	//   ....[50]....
        /*03c0*/ 	.word	0xffffffff


	//   ....[51]....
        /*03c4*/ 	.word	0xffffffff


	//   ....[52]....
        /*03c8*/ 	.word	0xffffffff


	//   ....[53]....
        /*03cc*/ 	.word	0xffffffff


	//   ....[54]....
        /*03d0*/ 	.word	0xffffffff


	//   ....[55]....
        /*03d4*/ 	.word	0xffffffff


	//   ....[56]....
        /*03d8*/ 	.word	0xffffffff


	//   ....[57]....
        /*03dc*/ 	.word	0xffffffff


	//   ....[58]....
        /*03e0*/ 	.word	0xffffffff


	//   ....[59]....
        /*03e4*/ 	.word	0xffffffff


	//   ....[60]....
        /*03e8*/ 	.word	0xffffffff


	//   ....[61]....
        /*03ec*/ 	.word	0xffffffff


	//   ....[62]....
        /*03f0*/ 	.word	0xffffffff


	//   ....[63]....
        /*03f4*/ 	.word	0xffffffff


	//   ....[64]....
        /*03f8*/ 	.word	0xffffffff


	//   ....[65]....
        /*03fc*/ 	.word	0xffffffff


	//   ....[66]....
        /*0400*/ 	.word	0xffffffff


	//   ....[67]....
        /*0404*/ 	.word	0xffffffff


	//   ....[68]....
        /*0408*/ 	.word	0xffffffff


	//   ....[69]....
        /*040c*/ 	.word	0xffffffff


	//   ....[70]....
        /*0410*/ 	.word	0xffffffff


	//   ....[71]....
        /*0414*/ 	.word	0xffffffff


	//   ....[72]....
        /*0418*/ 	.word	0xffffffff


	//   ....[73]....
        /*041c*/ 	.word	0xffffffff


	//   ....[74]....
        /*0420*/ 	.word	0xffffffff


	//   ....[75]....
        /*0424*/ 	.word	0xffffffff


	//   ....[76]....
        /*0428*/ 	.word	0xffffffff


	//   ....[77]....
        /*042c*/ 	.word	0xffffffff


	//   ....[78]....
        /*0430*/ 	.word	0xffffffff


	//   ....[79]....
        /*0434*/ 	.word	0xffffffff


	//   ....[80]....
        /*0438*/ 	.word	0xffffffff


	//   ....[81]....
        /*043c*/ 	.word	0xffffffff


	//   ....[82]....
        /*0440*/ 	.word	0xffffffff


	//   ....[83]....
        /*0444*/ 	.word	0xffffffff


	//   ....[84]....
        /*0448*/ 	.word	0xffffffff


	//   ....[85]....
        /*044c*/ 	.word	0xffffffff


	//   ....[86]....
        /*0450*/ 	.word	0xffffffff


	//   ....[87]....
        /*0454*/ 	.word	0xffffffff


	//   ....[88]....
        /*0458*/ 	.word	0xffffffff


	//   ....[89]....
        /*045c*/ 	.word	0xffffffff


	//   ....[90]....
        /*0460*/ 	.word	0xffffffff


	//   ....[91]....
        /*0464*/ 	.word	0xffffffff


	//   ....[92]....
        /*0468*/ 	.word	0xffffffff


	//   ....[93]....
        /*046c*/ 	.word	0xffffffff


	//   ....[94]....
        /*0470*/ 	.word	0xffffffff


	//   ....[95]....
        /*0474*/ 	.word	0xffffffff


	//   ....[96]....
        /*0478*/ 	.word	0xffffffff


	//   ....[97]....
        /*047c*/ 	.word	0xffffffff


	//   ....[98]....
        /*0480*/ 	.word	0xffffffff


	//   ....[99]....
        /*0484*/ 	.word	0xffffffff


	//   ....[100]....
        /*0488*/ 	.word	0xffffffff


	//   ....[101]....
        /*048c*/ 	.word	0xffffffff


	//   ....[102]....
        /*0490*/ 	.word	0xffffffff


	//   ....[103]....
        /*0494*/ 	.word	0xffffffff


	//   ....[104]....
        /*0498*/ 	.word	0xffffffff


	//   ....[105]....
        /*049c*/ 	.word	0xffffffff


	//   ....[106]....
        /*04a0*/ 	.word	0xffffffff


	//   ....[107]....
        /*04a4*/ 	.word	0xffffffff


	//----- nvinfo : EIATTR_COOP_GROUP_INSTR_OFFSETS
	.align		4
.L_188:
        /*04a8*/ 	.byte	0x04, 0x28
        /*04aa*/ 	.short	(.L_190 - .L_189)


	//   ....[0]....
.L_189:
        /*04ac*/ 	.word	0x00000c30


	//   ....[1]....
        /*04b0*/ 	.word	0x00000c60


	//   ....[2]....
        /*04b4*/ 	.word	0x00000c90


	//   ....[3]....
        /*04b8*/ 	.word	0x00000cb0


	//   ....[4]....
        /*04bc*/ 	.word	0x00000ce0


	//   ....[5]....
        /*04c0*/ 	.word	0x00000d00


	//   ....[6]....
        /*04c4*/ 	.word	0x00000d40


	//   ....[7]....
        /*04c8*/ 	.word	0x00000d70


	//   ....[8]....
        /*04cc*/ 	.word	0x00000da0


	//   ....[9]....
        /*04d0*/ 	.word	0x00000e20


	//   ....[10]....
        /*04d4*/ 	.word	0x00000e30


	//   ....[11]....
        /*04d8*/ 	.word	0x00000e70


	//   ....[12]....
        /*04dc*/ 	.word	0x00000e90


	//   ....[13]....
        /*04e0*/ 	.word	0x00000ec0


	//   ....[14]....
        /*04e4*/ 	.word	0x00000ee0


	//   ....[15]....
        /*04e8*/ 	.word	0x00000f00


	//   ....[16]....
        /*04ec*/ 	.word	0x00002a30


	//   ....[17]....
        /*04f0*/ 	.word	0x00002cc0


	//   ....[18]....
        /*04f4*/ 	.word	0x000038a0


	//   ....[19]....
        /*04f8*/ 	.word	0x00004300


	//   ....[20]....
        /*04fc*/ 	.word	0x00005260


	//   ....[21]....
        /*0500*/ 	.word	0x00005390


	//   ....[22]....
        /*0504*/ 	.word	0x00005490


	//   ....[23]....
        /*0508*/ 	.word	0x000055b0


	//   ....[24]....
        /*050c*/ 	.word	0x00005ec0


	//   ....[25]....
        /*0510*/ 	.word	0x00005f40


	//   ....[26]....
        /*0514*/ 	.word	0x00006030


	//   ....[27]....
        /*0518*/ 	.word	0x000060d0


	//   ....[28]....
        /*051c*/ 	.word	0x00009990


	//   ....[29]....
        /*0520*/ 	.word	0x0000a4d0


	//   ....[30]....
        /*0524*/ 	.word	0x0000a6f0


	//   ....[31]....
        /*0528*/ 	.word	0x0000ae90


	//   ....[32]....
        /*052c*/ 	.word	0x0000bc00


	//   ....[33]....
        /*0530*/ 	.word	0x0000bca0


	//   ....[34]....
        /*0534*/ 	.word	0x0000bd60


	//   ....[35]....
        /*0538*/ 	.word	0x0000bdb0


	//   ....[36]....
        /*053c*/ 	.word	0x0000c2a0


	//   ....[37]....
        /*0540*/ 	.word	0x0000c3f0


	//   ....[38]....
        /*0544*/ 	.word	0x0000c490


	//   ....[39]....
        /*0548*/ 	.word	0x0000c5f0


	//   ....[40]....
        /*054c*/ 	.word	0x000106e0


	//   ....[41]....
        /*0550*/ 	.word	0x00010720


	//   ....[42]....
        /*0554*/ 	.word	0x000107b0


	//   ....[43]....
        /*0558*/ 	.word	0x00010800


	//   ....[44]....
        /*055c*/ 	.word	0x00010a20


	//   ....[45]....
        /*0560*/ 	.word	0x00010ac0


	//   ....[46]....
        /*0564*/ 	.word	0x00010b50


	//   ....[47]....
        /*0568*/ 	.word	0x00010dc0


	//   ....[48]....
        /*056c*/ 	.word	0x00014fd0


	//   ....[49]....
        /*0570*/ 	.word	0x00015cc0


	//   ....[50]....
        /*0574*/ 	.word	0x00015eb0


	//   ....[51]....
        /*0578*/ 	.word	0x00016640


	//   ....[52]....
        /*057c*/ 	.word	0x00017370


	//   ....[53]....
        /*0580*/ 	.word	0x00017410


	//   ....[54]....
        /*0584*/ 	.word	0x000174d0


	//   ....[55]....
        /*0588*/ 	.word	0x00017520


	//   ....[56]....
        /*058c*/ 	.word	0x000179f0


	//   ....[57]....
        /*0590*/ 	.word	0x00017b40


	//   ....[58]....
        /*0594*/ 	.word	0x00017c20


	//   ....[59]....
        /*0598*/ 	.word	0x00017d80


	//   ....[60]....
        /*059c*/ 	.word	0x0001a1a0


	//   ....[61]....
        /*05a0*/ 	.word	0x0001a1b0


	//   ....[62]....
        /*05a4*/ 	.word	0x0001a1c0


	//   ....[63]....
        /*05a8*/ 	.word	0x0001a1d0


	//   ....[64]....
        /*05ac*/ 	.word	0x0001a200


	//   ....[65]....
        /*05b0*/ 	.word	0x0001a220


	//   ....[66]....
        /*05b4*/ 	.word	0x0001a240


	//   ....[67]....
        /*05b8*/ 	.word	0x0001a250


	//   ....[68]....
        /*05bc*/ 	.word	0x0001b300


	//   ....[69]....
        /*05c0*/ 	.word	0x0001b330


	//   ....[70]....
        /*05c4*/ 	.word	0x0001b360


	//   ....[71]....
        /*05c8*/ 	.word	0x0001b390


	//   ....[72]....
        /*05cc*/ 	.word	0x0001b3d0


	//   ....[73]....
        /*05d0*/ 	.word	0x0001b4b0


	//   ....[74]....
        /*05d4*/ 	.word	0x0001b4c0


	//   ....[75]....
        /*05d8*/ 	.word	0x0001b4f0


	//   ....[76]....
        /*05dc*/ 	.word	0x0001b520


	//   ....[77]....
        /*05e0*/ 	.word	0x0001b560


	//   ....[78]....
        /*05e4*/ 	.word	0x0001b580


	//   ....[79]....
        /*05e8*/ 	.word	0x0001b590


	//   ....[80]....
        /*05ec*/ 	.word	0x0001b5a0


	//   ....[81]....
        /*05f0*/ 	.word	0x0001b6c0


	//   ....[82]....
        /*05f4*/ 	.word	0x0001b6d0


	//   ....[83]....
        /*05f8*/ 	.word	0x0001b750


	//   ....[84]....
        /*05fc*/ 	.word	0x0001b770


	//   ....[85]....
        /*0600*/ 	.word	0x0001b7b0


	//   ....[86]....
        /*0604*/ 	.word	0x0001b7c0


	//   ....[87]....
        /*0608*/ 	.word	0x0001b7d0


	//   ....[88]....
        /*060c*/ 	.word	0x0001b8c0


	//   ....[89]....
        /*0610*/ 	.word	0x0001b8f0


	//   ....[90]....
        /*0614*/ 	.word	0x0001ba20


	//   ....[91]....
        /*0618*/ 	.word	0x0001ba30


	//   ....[92]....
        /*061c*/ 	.word	0x0001bf90


	//   ....[93]....
        /*0620*/ 	.word	0x0001bfd0


	//   ....[94]....
        /*0624*/ 	.word	0x0001c000


	//   ....[95]....
        /*0628*/ 	.word	0x0001c030


	//   ....[96]....
        /*062c*/ 	.word	0x0001c060


	//   ....[97]....
        /*0630*/ 	.word	0x0001c090


	//   ....[98]....
        /*0634*/ 	.word	0x0001c0c0


	//   ....[99]....
        /*0638*/ 	.word	0x0001c0f0


	//   ....[100]....
        /*063c*/ 	.word	0x0001c110


	//   ....[101]....
        /*0640*/ 	.word	0x0001c130


	//   ....[102]....
        /*0644*/ 	.word	0x0001c140


	//   ....[103]....
        /*0648*/ 	.word	0x0001c150


	//   ....[104]....
        /*064c*/ 	.word	0x0001c160


	//   ....[105]....
        /*0650*/ 	.word	0x0001c170


	//   ....[106]....
        /*0654*/ 	.word	0x0001c180


	//   ....[107]....
        /*0658*/ 	.word	0x0001c1b0


	//----- nvinfo : EIATTR_EXIT_INSTR_OFFSETS
	.align		4
.L_190:
        /*065c*/ 	.byte	0x04, 0x1c
        /*065e*/ 	.short	(.L_192 - .L_191)


	//   ....[0]....
.L_191:
        /*0660*/ 	.word	0x00000040


	//   ....[1]....
        /*0664*/ 	.word	0x0001ba50


	//   ....[2]....
        /*0668*/ 	.word	0x0001ba90


	//   ....[3]....
        /*066c*/ 	.word	0x0001c340


	//   ....[4]....
        /*0670*/ 	.word	0x0001c380


	//----- nvinfo : EIATTR_CTAIDZ_USED
	.align		4
.L_192:
        /*0674*/ 	.byte	0x01, 0x04
	.zero		2


	//----- nvinfo : EIATTR_MAX_THREADS
	.align		4
        /*0678*/ 	.byte	0x04, 0x05
        /*067a*/ 	.short	(.L_194 - .L_193)
.L_193:
        /*067c*/ 	.word	0x00000080
        /*0680*/ 	.word	0x00000001
        /*0684*/ 	.word	0x00000001


	//----- nvinfo : EIATTR_CRS_STACK_SIZE
	.align		4
.L_194:
        /*0688*/ 	.byte	0x04, 0x1e
        /*068a*/ 	.short	(.L_196 - .L_195)
.L_195:
        /*068c*/ 	.word	0x00000000
.L_196:


//--------------------- .nv.info._ZN7cutlass13device_kernelIN5flash19enable_sm80_to_sm89INS1_16FlashAttnFwdSm80INS1_25CollectiveMainloopFwdSm80ILi4ELi1ELb0EN4cute5tupleIJNS5_1CILi128EEENS7_ILi96EEENS7_ILi64EEEEEELi64ENS_10bfloat16_tEfNS_4arch4Sm80ELb0ELb1ELb1ELb1ELb0ELb0ELb1ELb0EEENS1_21CollectiveEpilogueFwdINS6_IJS8_SA_S9_EEENS6_IJNS7_ILi1EEESI_SI_EEESC_SE_Li128ELb1ELb1ELb0ELb0EEENS1_19SingleTileSchedulerILb1ELb0ELb1ELi128EEEEEEEEEvNT_6ParamsE --------------------------
	.section	.nv.info._ZN7cutlass13device_kernelIN5flash19enable_sm80_to_sm89INS1_16FlashAttnFwdSm80INS1_25CollectiveMainloopFwdSm80ILi4ELi1ELb0EN4cute5tupleIJNS5_1CILi128EEENS7_ILi96EEENS7_ILi64EEEEEELi64ENS_10bfloat16_tEfNS_4arch4Sm80ELb0ELb1ELb1ELb1ELb0ELb0ELb1ELb0EEENS1_21CollectiveEpilogueFwdINS6_IJS8_SA_S9_EEENS6_IJNS7_ILi1EEESI_SI_EEESC_SE_Li128ELb1ELb1ELb0ELb0EEENS1_19SingleTileSchedulerILb1ELb0ELb1ELi128EEEEEEEEEvNT_6ParamsE,"",@"SHT_CUDA_INFO"
	.sectionflags	@""
	.align	4


	//----- nvinfo : EIATTR_CUDA_API_VERSION
	.align		4
        /*0000*/ 	.byte	0x04, 0x37
        /*0002*/ 	.short	(.L_198 - .L_197)
.L_197:
        /*0004*/ 	.word	0x00000082


	//----- nvinfo : EIATTR_SW2861232_WAR
	.align		4
.L_198:
        /*0008*/ 	.byte	0x01, 0x35
	.zero		2


	//----- nvinfo : EIATTR_PARAM_CBANK
	.align		4
        /*000c*/ 	.byte	0x04, 0x0a
        /*000e*/ 	.short	(.L_200 - .L_199)
	.align		4
.L_199:
        /*0010*/ 	.word	index@(.nv.constant0._ZN7cutlass13device_kernelIN5flash19enable_sm80_to_sm89INS1_16FlashAttnFwdSm80INS1_25CollectiveMainloopFwdSm80ILi4ELi1ELb0EN4cute5tupleIJNS5_1CILi128EEENS7_ILi96EEENS7_ILi64EEEEEELi64ENS_10bfloat16_tEfNS_4arch4Sm80ELb0ELb1ELb1ELb1ELb0ELb0ELb1ELb0EEENS1_21CollectiveEpilogueFwdINS6_IJS8_SA_S9_EEENS6_IJNS7_ILi1EEESI_SI_EEESC_SE_Li128ELb1ELb1ELb0ELb0EEENS1_19SingleTileSchedulerILb1ELb0ELb1ELi128EEEEEEEEEvNT_6ParamsE)
        /*0014*/ 	.short	0x0160
        /*0016*/ 	.short	0x0418


	//----- nvinfo : EIATTR_CBANK_PARAM_SIZE
	.align		4
.L_200:
        /*0018*/ 	.byte	0x03, 0x19
        /*001a*/ 	.short	0x0418


	//----- nvinfo : EIATTR_KPARAM_INFO
	.align		4
        /*001c*/ 	.byte	0x04, 0x17
        /*001e*/ 	.short	(.L_202 - .L_201)
.L_201:
        /*0020*/ 	.word	0x00000000
        /*0024*/ 	.short	0x0000
        /*0026*/ 	.short	0x0000
        /*0028*/ 	.byte	0x00, 0xf0, 0x61, 0x10


	//----- nvinfo : EIATTR_MAXREG_COUNT
	.align		4
.L_202:
        /*002c*/ 	.byte	0x03, 0x1b
        /*002e*/ 	.short	0x00ff


	//----- nvinfo : EIATTR_NUM_BARRIERS
	.align		4
        /*0030*/ 	.byte	0x02, 0x4c
        /*0032*/ 	.byte	0x02
	.zero		1


	//----- nvinfo : EIATTR_ANNOTATIONS
	.align		4
        /*0034*/ 	.byte	0x04, 0x55
        /*0036*/ 	.short	(.L_204 - .L_203)


	//   ....[0]....
.L_203:
        /* <DEDUP_REMOVED lines=43> */


	//----- nvinfo : EIATTR_MERCURY_ISA_VERSION
	.align		4
.L_204:
        /*02d8*/ 	.byte	0x03, 0x5f
        /*02da*/ 	.short	0x0000


	//----- nvinfo : EIATTR_COOP_GROUP_MASK_REGIDS
	.align		4
        /*02dc*/ 	.byte	0x04, 0x29
        /*02de*/ 	.short	(.L_206 - .L_205)


	//   ....[0]....
.L_205:
        /*02e0*/ 	.word	0xffffffff


	//   ....[1]....
        /*02e4*/ 	.word	0xffffffff


	//   ....[2]....
        /*02e8*/ 	.word	0xffffffff


	//   ....[3]....
        /*02ec*/ 	.word	0xffffffff


	//   ....[4]....
        /*02f0*/ 	.word	0xffffffff


	//   ....[5]....
        /*02f4*/ 	.word	0xffffffff


	//   ....[6]....
        /*02f8*/ 	.word	0xffffffff


	//   ....[7]....
        /*02fc*/ 	.word	0xffffffff


	//   ....[8]....
        /*0300*/ 	.word	0xffffffff


	//   ....[9]....
        /*0304*/ 	.word	0xffffffff


	//   ....[10]....
        /*0308*/ 	.word	0xffffffff


	//   ....[11]....
        /*030c*/ 	.word	0xffffffff


	//   ....[12]....
        /*0310*/ 	.word	0xffffffff


	//   ....[13]....
        /*0314*/ 	.word	0xffffffff


	//   ....[14]....
        /*0318*/ 	.word	0xffffffff


	//   ....[15]....
        /*031c*/ 	.word	0xffffffff


	//   ....[16]....
        /*0320*/ 	.word	0xffffffff


	//   ....[17]....
        /*0324*/ 	.word	0xffffffff


	//   ....[18]....
        /*0328*/ 	.word	0xffffffff


	//   ....[19]....
        /*032c*/ 	.word	0xffffffff


	//   ....[20]....
        /*0330*/ 	.word	0xffffffff


	//   ....[21]....
        /*0334*/ 	.word	0xffffffff


	//   ....[22]....
        /*0338*/ 	.word	0xffffffff


	//   ....[23]....
        /*033c*/ 	.word	0xffffffff


	//   ....[24]....
        /*0340*/ 	.word	0xffffffff


	//   ....[25]....
        /*0344*/ 	.word	0xffffffff


	//   ....[26]....
        /*0348*/ 	.word	0xffffffff


	//   ....[27]....
        /*034c*/ 	.word	0xffffffff


	//   ....[28]....
        /*0350*/ 	.word	0xffffffff


	//   ....[29]....
        /*0354*/ 	.word	0xffffffff


	//   ....[30]....
        /*0358*/ 	.word	0xffffffff


	//   ....[31]....
        /*035c*/ 	.word	0xffffffff


	//   ....[32]....
        /*0360*/ 	.word	0xffffffff


	//   ....[33]....
        /*0364*/ 	.word	0xffffffff


	//   ....[34]....
        /*0368*/ 	.word	0xffffffff


	//   ....[35]....
        /*036c*/ 	.word	0xffffffff


	//   ....[36]....
        /*0370*/ 	.word	0xffffffff


	//   ....[37]....
        /*0374*/ 	.word	0xffffffff


	//   ....[38]....
        /*0378*/ 	.word	0xffffffff


	//   ....[39]....
        /*037c*/ 	.word	0xffffffff


	//   ....[40]....
        /*0380*/ 	.word	0xffffffff


	//   ....[41]....
        /*0384*/ 	.word	0xffffffff


	//   ....[42]....
        /*0388*/ 	.word	0xffffffff


	//   ....[43]....
        /*038c*/ 	.word	0xffffffff


	//   ....[44]....
        /*0390*/ 	.word	0xffffffff


	//   ....[45]....
        /*0394*/ 	.word	0xffffffff


	//   ....[46]....
        /*0398*/ 	.word	0xffffffff


	//   ....[47]....
        /*039c*/ 	.word	0xffffffff


	//   ....[48]....
        /*03a0*/ 	.word	0xffffffff


	//   ....[49]....
        /*03a4*/ 	.word	0xffffffff


	//   ....[50]....
        /*03a8*/ 	.word	0xffffffff


	//   ....[51]....
        /*03ac*/ 	.word	0xffffffff


	//   ....[52]....
        /*03b0*/ 	.word	0xffffffff


	//   ....[53]....
        /*03b4*/ 	.word	0xffffffff


	//   ....[54]....
        /*03b8*/ 	.word	0xffffffff


	//   ....[55]....
        /*03bc*/ 	.word	0xffffffff


	//   ....[56]....
        /*03c0*/ 	.word	0xffffffff


	//   ....[57]....
        /*03c4*/ 	.word	0xffffffff


	//   ....[58]....
        /*03c8*/ 	.word	0xffffffff


	//   ....[59]....
        /*03cc*/ 	.word	0xffffffff


	//   ....[60]....
        /*03d0*/ 	.word	0xffffffff


	//   ....[61]....
        /*03d4*/ 	.word	0xffffffff


	//   ....[62]....
        /*03d8*/ 	.word	0xffffffff


	//   ....[63]....
        /*03dc*/ 	.word	0xffffffff


	//   ....[64]....
        /*03e0*/ 	.word	0xffffffff


	//   ....[65]....
        /*03e4*/ 	.word	0xffffffff


	//   ....[66]....
        /*03e8*/ 	.word	0xffffffff


	//   ....[67]....
        /*03ec*/ 	.word	0xffffffff


	//   ....[68]....
        /*03f0*/ 	.word	0xffffffff


	//   ....[69]....
        /*03f4*/ 	.word	0xffffffff


	//   ....[70]....
        /*03f8*/ 	.word	0xffffffff


	//   ....[71]....
        /*03fc*/ 	.word	0xffffffff


	//   ....[72]....
        /*0400*/ 	.word	0xffffffff


	//   ....[73]....
        /*0404*/ 	.word	0xffffffff


	//   ....[74]....
        /*0408*/ 	.word	0xffffffff


	//   ....[75]....
        /*040c*/ 	.word	0xffffffff


	//   ....[76]....
        /*0410*/ 	.word	0xffffffff


	//   ....[77]....
        /*0414*/ 	.word	0xffffffff


	//   ....[78]....
        /*0418*/ 	.word	0xffffffff


	//   ....[79]....
        /*041c*/ 	.word	0xffffffff


	//   ....[80]....
        /*0420*/ 	.word	0xffffffff


	//   ....[81]....
        /*0424*/ 	.word	0xffffffff


	//   ....[82]....
        /*0428*/ 	.word	0xffffffff


	//   ....[83]....
        /*042c*/ 	.word	0xffffffff


	//   ....[84]....
        /*0430*/ 	.word	0xffffffff


	//   ....[85]....
        /*0434*/ 	.word	0xffffffff


	//   ....[86]....
        /*0438*/ 	.word	0xffffffff


	//   ....[87]....
        /*043c*/ 	.word	0xffffffff


	//   ....[88]....
        /*0440*/ 	.word	0xffffffff


	//   ....[89]....
        /*0444*/ 	.word	0xffffffff


	//   ....[90]....
        /*0448*/ 	.word	0xffffffff


	//   ....[91]....
        /*044c*/ 	.word	0xffffffff


	//   ....[92]....
        /*0450*/ 	.word	0xffffffff


	//   ....[93]....
        /*0454*/ 	.word	0xffffffff


	//   ....[94]....
        /*0458*/ 	.word	0xffffffff


	//   ....[95]....
        /*045c*/ 	.word	0xffffffff


	//   ....[96]....
        /*0460*/ 	.word	0xffffffff


	//   ....[97]....
        /*0464*/ 	.word	0xffffffff


	//   ....[98]....
        /*0468*/ 	.word	0xffffffff


	//   ....[99]....
        /*046c*/ 	.word	0xffffffff


	//   ....[100]....
        /*0470*/ 	.word	0xffffffff


	//   ....[101]....
        /*0474*/ 	.word	0xffffffff


	//   ....[102]....
        /*0478*/ 	.word	0xffffffff


	//   ....[103]....
        /*047c*/ 	.word	0xffffffff


	//   ....[104]....
        /*0480*/ 	.word	0xffffffff


	//   ....[105]....
        /*0484*/ 	.word	0xffffffff


	//   ....[106]....
        /*0488*/ 	.word	0xffffffff


	//   ....[107]....
        /*048c*/ 	.word	0xffffffff


	//   ....[108]....
        /*0490*/ 	.word	0xffffffff


	//----- nvinfo : EIATTR_COOP_GROUP_INSTR_OFFSETS
	.align		4
.L_206:
        /*0494*/ 	.byte	0x04, 0x28
        /*0496*/ 	.short	(.L_208 - .L_207)


	//   ....[0]....
.L_207:
        /*0498*/ 	.word	0x00000090


	//   ....[1]....
        /*049c*/ 	.word	0x00001400


	//   ....[2]....
        /*04a0*/ 	.word	0x000014e0


	//   ....[3]....
        /*04a4*/ 	.word	0x00001680


	//   ....[4]....
        /*04a8*/ 	.word	0x000016b0


	//   ....[5]....
        /*04ac*/ 	.word	0x00001740


	//   ....[6]....
        /*04b0*/ 	.word	0x00001770


	//   ....[7]....
        /*04b4*/ 	.word	0x00001800


	//   ....[8]....
        /*04b8*/ 	.word	0x00001830


	//   ....[9]....
        /*04bc*/ 	.word	0x000018c0


	//   ....[10]....
        /*04c0*/ 	.word	0x000018f0


	//   ....[11]....
        /*04c4*/ 	.word	0x00001980


	//   ....[12]....
        /*04c8*/ 	.word	0x000019b0


	//   ....[13]....
        /*04cc*/ 	.word	0x00001a40


	//   ....[14]....
        /*04d0*/ 	.word	0x00001a70


	//   ....[15]....
        /*04d4*/ 	.word	0x00001af0


	//   ....[16]....
        /*04d8*/ 	.word	0x00001b30


	//   ....[17]....
        /*04dc*/ 	.word	0x00003430


	//   ....[18]....
        /*04e0*/ 	.word	0x00003ed0


	//   ....[19]....
        /*04e4*/ 	.word	0x00004f70


	//   ....[20]....
        /*04e8*/ 	.word	0x00005c30


	//   ....[21]....
        /*04ec*/ 	.word	0x00006240


	//   ....[22]....
        /*04f0*/ 	.word	0x00006280


	//   ....[23]....
        /*04f4*/ 	.word	0x000063a0


	//   ....[24]....
        /*04f8*/ 	.word	0x000063e0


	//   ....[25]....
        /*04fc*/ 	.word	0x00007180


	//   ....[26]....
        /*0500*/ 	.word	0x00007230


	//   ....[27]....
        /*0504*/ 	.word	0x00007460


	//   ....[28]....
        /*0508*/ 	.word	0x00007510


	//   ....[29]....
        /*050c*/ 	.word	0x0000ac70


	//   ....[30]....
        /*0510*/ 	.word	0x0000b860


	//   ....[31]....
        /*0514*/ 	.word	0x0000ba80


	//   ....[32]....
        /*0518*/ 	.word	0x0000c240


	//   ....[33]....
        /*051c*/ 	.word	0x0000d1f0


	//   ....[34]....
        /*0520*/ 	.word	0x0000d240


	//   ....[35]....
        /*0524*/ 	.word	0x0000d340


	//   ....[36]....
        /*0528*/ 	.word	0x0000d390


	//   ....[37]....
        /*052c*/ 	.word	0x0000d5e0


	//   ....[38]....
        /*0530*/ 	.word	0x0000d700


	//   ....[39]....
        /*0534*/ 	.word	0x0000d820


	//   ....[40]....
        /*0538*/ 	.word	0x0000d960


	//   ....[41]....
        /*053c*/ 	.word	0x00011ac0


	//   ....[42]....
        /*0540*/ 	.word	0x00011b00


	//   ....[43]....
        /*0544*/ 	.word	0x00011b90


	//   ....[44]....
        /*0548*/ 	.word	0x00011bd0


	//   ....[45]....
        /*054c*/ 	.word	0x00011de0


	//   ....[46]....
        /*0550*/ 	.word	0x00011e90


	//   ....[47]....
        /*0554*/ 	.word	0x00011f40


	//   ....[48]....
        /*0558*/ 	.word	0x000121b0


	//   ....[49]....
        /*055c*/ 	.word	0x00016180


	//   ....[50]....
        /*0560*/ 	.word	0x000170c0


	//   ....[51]....
        /*0564*/ 	.word	0x000172b0


	//   ....[52]....
        /*0568*/ 	.word	0x00017a40


	//   ....[53]....
        /*056c*/ 	.word	0x000187c0


	//   ....[54]....
        /*0570*/ 	.word	0x000188f0


	//   ....[55]....
        /*0574*/ 	.word	0x00018940


	//   ....[56]....
        /*0578*/ 	.word	0x00018aa0


	//   ....[57]....
        /*057c*/ 	.word	0x00018dd0


	//   ....[58]....
        /*0580*/ 	.word	0x00018f20


	//   ....[59]....
        /*0584*/ 	.word	0x00019070


	//   ....[60]....
        /*0588*/ 	.word	0x00019180


	//   ....[61]....
        /*058c*/ 	.word	0x0001b5e0


	//   ....[62]....
        /*0590*/ 	.word	0x0001b5f0


	//   ....[63]....
        /*0594*/ 	.word	0x0001b600


	//   ....[64]....
        /*0598*/ 	.word	0x0001b610


	//   ....[65]....
        /*059c*/ 	.word	0x0001b640


	//   ....[66]....
        /*05a0*/ 	.word	0x0001b660


	//   ....[67]....
        /*05a4*/ 	.word	0x0001b680


	//   ....[68]....
        /*05a8*/ 	.word	0x0001b690


	//   ....[69]....
        /*05ac*/ 	.word	0x0001c970


	//   ....[70]....
        /*05b0*/ 	.word	0x0001c9e0


	//   ....[71]....
        /*05b4*/ 	.word	0x0001ca10


	//   ....[72]....
        /*05b8*/ 	.word	0x0001ca40


	//   ....[73]....
        /*05bc*/ 	.word	0x0001ca80


	//   ....[74]....
        /*05c0*/ 	.word	0x0001cab0


	//   ....[75]....
        /*05c4*/ 	.word	0x0001cae0


	//   ....[76]....
        /*05c8*/ 	.word	0x0001caf0


	//   ....[77]....
        /*05cc*/ 	.word	0x0001cbd0


	//   ....[78]....
        /*05d0*/ 	.word	0x0001cc30


	//   ....[79]....
        /*05d4*/ 	.word	0x0001cc60


	//   ....[80]....
        /*05d8*/ 	.word	0x0001ccc0


	//   ....[81]....
        /*05dc*/ 	.word	0x0001ccd0


	//   ....[82]....
        /*05e0*/ 	.word	0x0001cce0


	//   ....[83]....
        /*05e4*/ 	.word	0x0001cd00


	//   ....[84]....
        /*05e8*/ 	.word	0x0001cd60


	//   ....[85]....
        /*05ec*/ 	.word	0x0001ce10


	//   ....[86]....
        /*05f0*/ 	.word	0x0001ce20


	//   ....[87]....
        /*05f4*/ 	.word	0x0001ce50


	//   ....[88]....
        /*05f8*/ 	.word	0x0001ce60


	//   ....[89]....
        /*05fc*/ 	.word	0x0001ce70


	//   ....[90]....
        /*0600*/ 	.word	0x0001ce80


	//   ....[91]....
        /*0604*/ 	.word	0x0001cf00


	//   ....[92]....
        /*0608*/ 	.word	0x0001cf10


	//   ....[93]....
        /*060c*/ 	.word	0x0001d670


	//   ....[94]....
        /*0610*/ 	.word	0x0001d6b0


	//   ....[95]....
        /*0614*/ 	.word	0x0001d6e0


	//   ....[96]....
        /*0618*/ 	.word	0x0001d710


	//   ....[97]....
        /*061c*/ 	.word	0x0001d740


	//   ....[98]....
        /*0620*/ 	.word	0x0001d770


	//   ....[99]....
        /*0624*/ 	.word	0x0001d7a0


	//   ....[100]....
        /*0628*/ 	.word	0x0001d7c0


	//   ....[101]....
        /*062c*/ 	.word	0x0001d7e0


	//   ....[102]....
        /*0630*/ 	.word	0x0001d810


	//   ....[103]....
        /*0634*/ 	.word	0x0001d820


	//   ....[104]....
        /*0638*/ 	.word	0x0001d830


	//   ....[105]....
        /*063c*/ 	.word	0x0001d840


	//   ....[106]....
        /*0640*/ 	.word	0x0001d850


	//   ....[107]....
        /*0644*/ 	.word	0x0001d880


	//   ....[108]....
        /*0648*/ 	.word	0x0001d8a0


	//----- nvinfo : EIATTR_EXIT_INSTR_OFFSETS
	.align		4
.L_208:
        /*064c*/ 	.byte	0x04, 0x1c
        /*064e*/ 	.short	(.L_210 - .L_209)


	//   ....[0]....
.L_209:
        /*0650*/ 	.word	0x00000370


	//   ....[1]....
        /*0654*/ 	.word	0x0001cfb0


	//   ....[2]....
        /*0658*/ 	.word	0x0001cff0


	//   ....[3]....
        /*065c*/ 	.word	0x0001da00


	//   ....[4]....
        /*0660*/ 	.word	0x0001da40


	//----- nvinfo : EIATTR_CTAIDZ_USED
	.align		4
.L_210:
        /*0664*/ 	.byte	0x01, 0x04
	.zero		2


	//----- nvinfo : EIATTR_MAX_THREADS
	.align		4
        /*0668*/ 	.byte	0x04, 0x05
        /*066a*/ 	.short	(.L_212 - .L_211)
.L_211:
        /*066c*/ 	.word	0x00000080
        /*0670*/ 	.word	0x00000001
        /*0674*/ 	.word	0x00000001


	//----- nvinfo : EIATTR_CRS_STACK_SIZE
	.align		4
.L_212:
        /*0678*/ 	.byte	0x04, 0x1e
        /*067a*/ 	.short	(.L_214 - .L_213)
.L_213:
        /*067c*/ 	.word	0x00000000
.L_214:


//--------------------- .nv.info._ZN7cutlass13device_kernelIN5flash19enable_sm80_to_sm89INS1_16FlashAttnFwdSm80INS1_25CollectiveMainloopFwdSm80ILi4ELi1ELb0EN4cute5tupleIJNS5_1CILi128EEENS7_ILi96EEENS7_ILi64EEEEEELi64ENS_10bfloat16_tEfNS_4arch4Sm80ELb0ELb1ELb1ELb1ELb0ELb1ELb1ELb0EEENS1_21CollectiveEpilogueFwdINS6_IJS8_SA_S9_EEENS6_IJNS7_ILi1EEESI_SI_EEESC_SE_Li128ELb1ELb1ELb0ELb0EEENS1_19SingleTileSchedulerILb1ELb0ELb1ELi128EEEEEEEEEvNT_6ParamsE --------------------------
	.section	.nv.info._ZN7cutlass13device_kernelIN5flash19enable_sm80_to_sm89INS1_16FlashAttnFwdSm80INS1_25CollectiveMainloopFwdSm80ILi4ELi1ELb0EN4cute5tupleIJNS5_1CILi128EEENS7_ILi96EEENS7_ILi64EEEEEELi64ENS_10bfloat16_tEfNS_4arch4Sm80ELb0ELb1ELb1ELb1ELb0ELb1ELb1ELb0EEENS1_21CollectiveEpilogueFwdINS6_IJS8_SA_S9_EEENS6_IJNS7_ILi1EEESI_SI_EEESC_SE_Li128ELb1ELb1ELb0ELb0EEENS1_19SingleTileSchedulerILb1ELb0ELb1ELi128EEEEEEEEEvNT_6ParamsE,"",@"SHT_CUDA_INFO"
	.sectionflags	@""
	.align	4


	//----- nvinfo : EIATTR_CUDA_API_VERSION
	.align		4
        /*0000*/ 	.byte	0x04, 0x37
        /*0002*/ 	.short	(.L_216 - .L_215)
.L_215:
        /*0004*/ 	.word	0x00000082


	//----- nvinfo : EIATTR_SW2861232_WAR
	.align		4
.L_216:
        /*0008*/ 	.byte	0x01, 0x35
	.zero		2


	//----- nvinfo : EIATTR_PARAM_CBANK
	.align		4
        /*000c*/ 	.byte	0x04, 0x0a
        /*000e*/ 	.short	(.L_218 - .L_217)
	.align		4
.L_217:
        /*0010*/ 	.word	index@(.nv.constant0._ZN7cutlass13device_kernelIN5flash19enable_sm80_to_sm89INS1_16FlashAttnFwdSm80INS1_25CollectiveMainloopFwdSm80ILi4ELi1ELb0EN4cute5tupleIJNS5_1CILi128EEENS7_ILi96EEENS7_ILi64EEEEEELi64ENS_10bfloat16_tEfNS_4arch4Sm80ELb0ELb1ELb1ELb1ELb0ELb1ELb1ELb0EEENS1_21CollectiveEpilogueFwdINS6_IJS8_SA_S9_EEENS6_IJNS7_ILi1EEESI_SI_EEESC_SE_Li128ELb1ELb1ELb0ELb0EEENS1_19SingleTileSchedulerILb1ELb0ELb1ELi128EEEEEEEEEvNT_6ParamsE)
        /*0014*/ 	.short	0x0160
        /*0016*/ 	.short	0x0418


	//----- nvinfo : EIATTR_CBANK_PARAM_SIZE
	.align		4
.L_218:
        /*0018*/ 	.byte	0x03, 0x19
        /*001a*/ 	.short	0x0418


	//----- nvinfo : EIATTR_KPARAM_INFO
	.align		4
        /*001c*/ 	.byte	0x04, 0x17
        /*001e*/ 	.short	(.L_220 - .L_219)
.L_219:
        /*0020*/ 	.word	0x00000000
        /*0024*/ 	.short	0x0000
        /*0026*/ 	.short	0x0000
        /*0028*/ 	.byte	0x00, 0xf0, 0x61, 0x10


	//----- nvinfo : EIATTR_MAXREG_COUNT
	.align		4
.L_220:
        /*002c*/ 	.byte	0x03, 0x1b
        /*002e*/ 	.short	0x00ff


	//----- nvinfo : EIATTR_NUM_BARRIERS
	.align		4
        /*0030*/ 	.byte	0x02, 0x4c
        /*0032*/ 	.byte	0x02
	.zero		1


	//----- nvinfo : EIATTR_ANNOTATIONS
	.align		4
        /*0034*/ 	.byte	0x04, 0x55
        /*0036*/ 	.short	(.L_222 - .L_221)


	//   ....[0]....
.L_221:
        /* <DEDUP_REMOVED lines=62> */


	//----- nvinfo : EIATTR_MERCURY_ISA_VERSION
	.align		4
.L_222:
        /*0400*/ 	.byte	0x03, 0x5f
        /*0402*/ 	.short	0x0000


	//----- nvinfo : EIATTR_COOP_GROUP_MASK_REGIDS
	.align		4
        /*0404*/ 	.byte	0x04, 0x29
        /*0406*/ 	.short	(.L_224 - .L_223)


	//   ....[0]....
.L_223:
        /*0408*/ 	.word	0xffffffff


	//   ....[1]....
        /*040c*/ 	.word	0xffffffff


	//   ....[2]....
        /*0410*/ 	.word	0xffffffff


	//   ....[3]....
        /*0414*/ 	.word	0xffffffff


	//   ....[4]....
        /*0418*/ 	.word	0xffffffff


	//   ....[5]....
        /*041c*/ 	.word	0xffffffff


	//   ....[6]....
        /*0420*/ 	.word	0xffffffff


	//   ....[7]....
        /*0424*/ 	.word	0xffffffff


	//   ....[8]....
        /*0428*/ 	.word	0xffffffff


	//   ....[9]....
        /*042c*/ 	.word	0xffffffff


	//   ....[10]....
        /*0430*/ 	.word	0xffffffff


	//   ....[11]....
        /*0434*/ 	.word	0xffffffff


	//   ....[12]....
        /*0438*/ 	.word	0xffffffff


	//   ....[13]....
        /*043c*/ 	.word	0xffffffff


	//   ....[14]....
        /*0440*/ 	.word	0xffffffff


	//   ....[15]....
        /*0444*/ 	.word	0xffffffff


	//   ....[16]....
        /*0448*/ 	.word	0xffffffff


	//   ....[17]....
        /*044c*/ 	.word	0xffffffff


	//   ....[18]....
        /*0450*/ 	.word	0xffffffff


	//   ....[19]....
        /*0454*/ 	.word	0xffffffff


	//   ....[20]....
        /*0458*/ 	.word	0xffffffff


	//   ....[21]....
        /*045c*/ 	.word	0xffffffff


	//   ....[22]....
        /*0460*/ 	.word	0xffffffff


	//   ....[23]....
        /*0464*/ 	.word	0xffffffff


	//   ....[24]....
        /*0468*/ 	.word	0xffffffff


	//   ....[25]....
        /*046c*/ 	.word	0xffffffff


	//   ....[26]....
        /*0470*/ 	.word	0xffffffff


	//   ....[27]....
        /*0474*/ 	.word	0xffffffff


	//   ....[28]....
        /*0478*/ 	.word	0xffffffff


	//   ....[29]....
        /*047c*/ 	.word	0xffffffff


	//   ....[30]....
        /*0480*/ 	.word	0xffffffff


	//   ....[31]....
        /*0484*/ 	.word	0xffffffff


	//   ....[32]....
        /*0488*/ 	.word	0xffffffff


	//   ....[33]....
        /*048c*/ 	.word	0xffffffff


	//   ....[34]....
        /*0490*/ 	.word	0xffffffff


	//   ....[35]....
        /*0494*/ 	.word	0xffffffff


	//   ....[36]....
        /*0498*/ 	.word	0xffffffff


	//   ....[37]....
        /*049c*/ 	.word	0xffffffff


	//   ....[38]....
        /*04a0*/ 	.word	0xffffffff


	//   ....[39]....
        /*04a4*/ 	.word	0xffffffff


	//   ....[40]....
        /*04a8*/ 	.word	0xffffffff


	//   ....[41]....
        /*04ac*/ 	.word	0xffffffff


	//   ....[42]....
        /*04b0*/ 	.word	0xffffffff


	//   ....[43]....
        /*04b4*/ 	.word	0xffffffff


	//   ....[44]....
        /*04b8*/ 	.word	0xffffffff


	//   ....[45]....
        /*04bc*/ 	.word	0xffffffff


	//   ....[46]....
        /*04c0*/ 	.word	0xffffffff


	//   ....[47]....
        /*04c4*/ 	.word	0xffffffff


	//   ....[48]....
        /*04c8*/ 	.word	0xffffffff


	//   ....[49]....
        /*04cc*/ 	.word	0xffffffff


	//   ....[50]....
        /*04d0*/ 	.word	0xffffffff


	//   ....[51]....
        /*04d4*/ 	.word	0xffffffff


	//   ....[52]....
        /*04d8*/ 	.word	0xffffffff


	//   ....[53]....
        /*04dc*/ 	.word	0xffffffff


	//   ....[54]....
        /*04e0*/ 	.word	0xffffffff


	//   ....[55]....
        /*04e4*/ 	.word	0xffffffff


	//   ....[56]....
        /*04e8*/ 	.word	0xffffffff


	//   ....[57]....
        /*04ec*/ 	.word	0xffffffff


	//   ....[58]....
        /*04f0*/ 	.word	0xffffffff


	//   ....[59]....
        /*04f4*/ 	.word	0xffffffff


	//   ....[60]....
        /*04f8*/ 	.word	0xffffffff


	//   ....[61]....
        /*04fc*/ 	.word	0xffffffff


	//   ....[62]....
        /*0500*/ 	.word	0xffffffff


	//   ....[63]....
        /*0504*/ 	.word	0xffffffff


	//   ....[64]....
        /*0508*/ 	.word	0xffffffff


	//   ....[65]....
        /*050c*/ 	.word	0xffffffff


	//   ....[66]....
        /*0510*/ 	.word	0xffffffff


	//   ....[67]....
        /*0514*/ 	.word	0xffffffff


	//   ....[68]....
        /*0518*/ 	.word	0xffffffff


	//   ....[69]....
        /*051c*/ 	.word	0xffffffff


	//   ....[70]....
        /*0520*/ 	.word	0xffffffff


	//   ....[71]....
        /*0524*/ 	.word	0xffffffff


	//   ....[72]....
        /*0528*/ 	.word	0xffffffff


	//   ....[73]....
        /*052c*/ 	.word	0xffffffff


	//   ....[74]....
        /*0530*/ 	.word	0xffffffff


	//   ....[75]....
        /*0534*/ 	.word	0xffffffff


	//   ....[76]....
        /*0538*/ 	.word	0xffffffff


	//   ....[77]....
        /*053c*/ 	.word	0xffffffff


	//   ....[78]....
        /*0540*/ 	.word	0xffffffff


	//   ....[79]....
        /*0544*/ 	.word	0xffffffff


	//   ....[80]....
        /*0548*/ 	.word	0xffffffff


	//   ....[81]....
        /*054c*/ 	.word	0xffffffff


	//   ....[82]....
        /*0550*/ 	.word	0xffffffff


	//   ....[83]....
        /*0554*/ 	.word	0xffffffff


	//   ....[84]....
        /*0558*/ 	.word	0xffffffff


	//   ....[85]....
        /*055c*/ 	.word	0xffffffff


	//   ....[86]....
        /*0560*/ 	.word	0xffffffff


	//   ....[87]....
        /*0564*/ 	.word	0xffffffff


	//   ....[88]....
        /*0568*/ 	.word	0xffffffff


	//   ....[89]....
        /*056c*/ 	.word	0xffffffff


	//   ....[90]....
        /*0570*/ 	.word	0xffffffff


	//   ....[91]....
        /*0574*/ 	.word	0xffffffff


	//   ....[92]....
        /*0578*/ 	.word	0xffffffff


	//   ....[93]....
        /*057c*/ 	.word	0xffffffff


	//   ....[94]....
        /*0580*/ 	.word	0xffffffff


	//   ....[95]....
        /*0584*/ 	.word	0xffffffff


	//   ....[96]....
        /*0588*/ 	.word	0xffffffff


	//   ....[97]....
        /*058c*/ 	.word	0xffffffff


	//   ....[98]....
        /*0590*/ 	.word	0xffffffff


	//   ....[99]....
        /*0594*/ 	.word	0xffffffff


	//   ....[100]....
        /*0598*/ 	.word	0xffffffff


	//   ....[101]....
        /*059c*/ 	.word	0xffffffff


	//   ....[102]....
        /*05a0*/ 	.word	0xffffffff


	//   ....[103]....
        /*05a4*/ 	.word	0xffffffff


	//   ....[104]....
        /*05a8*/ 	.word	0xffffffff


	//   ....[105]....
        /*05ac*/ 	.word	0xffffffff


	//   ....[106]....
        /*05b0*/ 	.word	0xffffffff


	//   ....[107]....
        /*05b4*/ 	.word	0xffffffff


	//   ....[108]....
        /*05b8*/ 	.word	0xffffffff


	//   ....[109]....
        /*05bc*/ 	.word	0xffffffff


	//   ....[110]....
        /*05c0*/ 	.word	0xffffffff


	//   ....[111]....
        /*05c4*/ 	.word	0xffffffff


	//   ....[112]....
        /*05c8*/ 	.word	0xffffffff


	//   ....[113]....
        /*05cc*/ 	.word	0xffffffff


	//   ....[114]....
        /*05d0*/ 	.word	0xffffffff


	//   ....[115]....
        /*05d4*/ 	.word	0xffffffff


	//   ....[116]....
        /*05d8*/ 	.word	0xffffffff


	//   ....[117]....
        /*05dc*/ 	.word	0xffffffff


	//   ....[118]....
        /*05e0*/ 	.word	0xffffffff


	//   ....[119]....
        /*05e4*/ 	.word	0xffffffff


	//   ....[120]....
        /*05e8*/ 	.word	0xffffffff


	//   ....[121]....
        /*05ec*/ 	.word	0xffffffff


	//   ....[122]....
        /*05f0*/ 	.word	0xffffffff


	//   ....[123]....
        /*05f4*/ 	.word	0xffffffff


	//   ....[124]....
        /*05f8*/ 	.word	0xffffffff


	//   ....[125]....
        /*05fc*/ 	.word	0xffffffff


	//   ....[126]....
        /*0600*/ 	.word	0xffffffff


	//   ....[127]....
        /*0604*/ 	.word	0xffffffff


	//   ....[128]....
        /*0608*/ 	.word	0xffffffff


	//   ....[129]....
        /*060c*/ 	.word	0xffffffff


	//   ....[130]....
        /*0610*/ 	.word	0xffffffff


	//   ....[131]....
        /*0614*/ 	.word	0xffffffff


	//   ....[132]....
        /*0618*/ 	.word	0xffffffff


	//   ....[133]....
        /*061c*/ 	.word	0xffffffff


	//   ....[134]....
        /*0620*/ 	.word	0xffffffff


	//   ....[135]....
        /*0624*/ 	.word	0xffffffff


	//   ....[136]....
        /*0628*/ 	.word	0xffffffff


	//   ....[137]....
        /*062c*/ 	.word	0xffffffff


	//   ....[138]....
        /*0630*/ 	.word	0xffffffff


	//   ....[139]....
        /*0634*/ 	.word	0xffffffff


	//   ....[140]....
        /*0638*/ 	.word	0xffffffff


	//----- nvinfo : EIATTR_COOP_GROUP_INSTR_OFFSETS
	.align		4
.L_224:
        /*063c*/ 	.byte	0x04, 0x28
        /*063e*/ 	.short	(.L_226 - .L_225)


	//   ....[0]....
.L_225:
        /*0640*/ 	.word	0x00000090


	//   ....[1]....
        /*0644*/ 	.word	0x00007700


	//   ....[2]....
        /*0648*/ 	.word	0x00007720


	//   ....[3]....
        /*064c*/ 	.word	0x00007930


	//   ....[4]....
        /*0650*/ 	.word	0x00007960


	//   ....[5]....
        /*0654*/ 	.word	0x000079f0


	//   ....[6]....
        /*0658*/ 	.word	0x00007a20


	//   ....[7]....
        /*065c*/ 	.word	0x00007ab0


	//   ....[8]....
        /*0660*/ 	.word	0x00007ae0


	//   ....[9]....
        /*0664*/ 	.word	0x00007b70


	//   ....[10]....
        /*0668*/ 	.word	0x00007ba0


	//   ....[11]....
        /*066c*/ 	.word	0x00007c30


	//   ....[12]....
        /*0670*/ 	.word	0x00007c60


	//   ....[13]....
        /*0674*/ 	.word	0x00007cf0


	//   ....[14]....
        /*0678*/ 	.word	0x00007d20


	//   ....[15]....
        /*067c*/ 	.word	0x00007dd0


	//   ....[16]....
        /*0680*/ 	.word	0x00007df0


	//   ....[17]....
        /*0684*/ 	.word	0x000085c0


	//   ....[18]....
        /*0688*/ 	.word	0x000085e0


	//   ....[19]....
        /*068c*/ 	.word	0x000085f0


	//   ....[20]....
        /*0690*/ 	.word	0x00008600


	//   ....[21]....
        /*0694*/ 	.word	0x00008770


	//   ....[22]....
        /*0698*/ 	.word	0x000087b0


	//   ....[23]....
        /*069c*/ 	.word	0x00008800


	//   ....[24]....
        /*06a0*/ 	.word	0x00008840


	//   ....[25]....
        /*06a4*/ 	.word	0x00008a10


	//   ....[26]....
        /*06a8*/ 	.word	0x00008a50


	//   ....[27]....
        /*06ac*/ 	.word	0x00008aa0


	//   ....[28]....
        /*06b0*/ 	.word	0x00008ae0


	//   ....[29]....
        /*06b4*/ 	.word	0x00008cd0


	//   ....[30]....
        /*06b8*/ 	.word	0x00008d10


	//   ....[31]....
        /*06bc*/ 	.word	0x00008d60


	//   ....[32]....
        /*06c0*/ 	.word	0x00008da0


	//   ....[33]....
        /*06c4*/ 	.word	0x0000ac80


	//   ....[34]....
        /*06c8*/ 	.word	0x0000aca0


	//   ....[35]....
        /*06cc*/ 	.word	0x0000acd0


	//   ....[36]....
        /*06d0*/ 	.word	0x0000ace0


	//   ....[37]....
        /*06d4*/ 	.word	0x0000adc0


	//   ....[38]....
        /*06d8*/ 	.word	0x0000ae00


	//   ....[39]....
        /*06dc*/ 	.word	0x0000ae20


	//   ....[40]....
        /*06e0*/ 	.word	0x0000ae30


	//   ....[41]....
        /*06e4*/ 	.word	0x0000aff0


	//   ....[42]....
        /*06e8*/ 	.word	0x0000b030


	//   ....[43]....
        /*06ec*/ 	.word	0x0000b050


	//   ....[44]....
        /*06f0*/ 	.word	0x0000b060


	//   ....[45]....
        /*06f4*/ 	.word	0x0000b160


	//   ....[46]....
        /*06f8*/ 	.word	0x0000b1a0


	//   ....[47]....
        /*06fc*/ 	.word	0x0000b200


	//   ....[48]....
        /*0700*/ 	.word	0x0000b230


	//   ....[49]....
        /*0704*/ 	.word	0x0000e4d0


	//   ....[50]....
        /*0708*/ 	.word	0x0000e710


	//   ....[51]....
        /*070c*/ 	.word	0x0000f2e0


	//   ....[52]....
        /*0710*/ 	.word	0x0000fd30


	//   ....[53]....
        /*0714*/ 	.word	0x00010d20


	//   ....[54]....
        /*0718*/ 	.word	0x00010e60


	//   ....[55]....
        /*071c*/ 	.word	0x00010f90


	//   ....[56]....
        /*0720*/ 	.word	0x000110c0


	//   ....[57]....
        /*0724*/ 	.word	0x000117a0


	//   ....[58]....
        /*0728*/ 	.word	0x00011830


	//   ....[59]....
        /*072c*/ 	.word	0x000118b0


	//   ....[60]....
        /*0730*/ 	.word	0x000119b0


	//   ....[61]....
        /*0734*/ 	.word	0x000154c0


	//   ....[62]....
        /*0738*/ 	.word	0x00016140


	//   ....[63]....
        /*073c*/ 	.word	0x00016350


	//   ....[64]....
        /*0740*/ 	.word	0x00016b00


	//   ....[65]....
        /*0744*/ 	.word	0x000178d0


	//   ....[66]....
        /*0748*/ 	.word	0x00017a80


	//   ....[67]....
        /*074c*/ 	.word	0x00017cf0


	//   ....[68]....
        /*0750*/ 	.word	0x00017da0


	//   ....[69]....
        /*0754*/ 	.word	0x00017e20


	//   ....[70]....
        /*0758*/ 	.word	0x00017ed0


	//   ....[71]....
        /*075c*/ 	.word	0x00018190


	//   ....[72]....
        /*0760*/ 	.word	0x00018290


	//   ....[73]....
        /*0764*/ 	.word	0x0001c230


	//   ....[74]....
        /*0768*/ 	.word	0x0001c2c0


	//   ....[75]....
        /*076c*/ 	.word	0x0001c3b0


	//   ....[76]....
        /*0770*/ 	.word	0x0001c3e0


	//   ....[77]....
        /*0774*/ 	.word	0x0001c590


	//   ....[78]....
        /*0778*/ 	.word	0x0001c630


	//   ....[79]....
        /*077c*/ 	.word	0x0001c740


	//   ....[80]....
        /*0780*/ 	.word	0x0001c9e0


	//   ....[81]....
        /*0784*/ 	.word	0x00020b50


	//   ....[82]....
        /*0788*/ 	.word	0x00021450


	//   ....[83]....
        /*078c*/ 	.word	0x00021630


	//   ....[84]....
        /*0790*/ 	.word	0x00021db0


	//   ....[85]....
        /*0794*/ 	.word	0x00022bb0


	//   ....[86]....
        /*0798*/ 	.word	0x00022c40


	//   ....[87]....
        /*079c*/ 	.word	0x00022d30


	//   ....[88]....
        /*07a0*/ 	.word	0x00022d80


	//   ....[89]....
        /*07a4*/ 	.word	0x00023140


	//   ....[90]....
        /*07a8*/ 	.word	0x00023280


	//   ....[91]....
        /*07ac*/ 	.word	0x00023380


	//   ....[92]....
        /*07b0*/ 	.word	0x000234e0


	//   ....[93]....
        /*07b4*/ 	.word	0x00025870


	//   ....[94]....
        /*07b8*/ 	.word	0x00025880


	//   ....[95]....
        /*07bc*/ 	.word	0x00025890


	//   ....[96]....
        /*07c0*/ 	.word	0x000258a0


	//   ....[97]....
        /*07c4*/ 	.word	0x000258d0


	//   ....[98]....
        /*07c8*/ 	.word	0x000258f0


	//   ....[99]....
        /*07cc*/ 	.word	0x00025910


	//   ....[100]....
        /*07d0*/ 	.word	0x00025920


	//   ....[101]....
        /*07d4*/ 	.word	0x00026c00


	//   ....[102]....
        /*07d8*/ 	.word	0x00026c60


	//   ....[103]....
        /*07dc*/ 	.word	0x00026c80


	//   ....[104]....
        /*07e0*/ 	.word	0x00026cb0


	//   ....[105]....
        /*07e4*/ 	.word	0x00026cf0


	//   ....[106]....
        /*07e8*/ 	.word	0x00026d20


	//   ....[107]....
        /*07ec*/ 	.word	0x00026d50


	//   ....[108]....
        /*07f0*/ 	.word	0x00026d80


	//   ....[109]....
        /*07f4*/ 	.word	0x00026e70


	//   ....[110]....
        /*07f8*/ 	.word	0x00026e80


	//   ....[111]....
        /*07fc*/ 	.word	0x00026ec0


	//   ....[112]....
        /*0800*/ 	.word	0x00026ef0


	//   ....[113]....
        /*0804*/ 	.word	0x00026f40


	//   ....[114]....
        /*0808*/ 	.word	0x00026f60


	//   ....[115]....
        /*080c*/ 	.word	0x00026f70


	//   ....[116]....
        /*0810*/ 	.word	0x00026fd0


	//   ....[117]....
        /*0814*/ 	.word	0x00027080


	//   ....[118]....
        /*0818*/ 	.word	0x000270b0


	//   ....[119]....
        /*081c*/ 	.word	0x000270e0


	//   ....[120]....
        /*0820*/ 	.word	0x00027100


	//   ....[121]....
        /*0824*/ 	.word	0x00027110


	//   ....[122]....
        /*0828*/ 	.word	0x00027120


	//   ....[123]....
        /*082c*/ 	.word	0x000271a0


	//   ....[124]....
        /*0830*/ 	.word	0x000271b0


	//   ....[125]....
        /*0834*/ 	.word	0x000278d0


	//   ....[126]....
        /*0838*/ 	.word	0x00027910


	//   ....[127]....
        /*083c*/ 	.word	0x00027940


	//   ....[128]....
        /*0840*/ 	.word	0x00027970


	//   ....[129]....
        /*0844*/ 	.word	0x000279a0


	//   ....[130]....
        /*0848*/ 	.word	0x000279d0


	//   ....[131]....
        /*084c*/ 	.word	0x00027a00


	//   ....[132]....
        /*0850*/ 	.word	0x00027a30


	//   ....[133]....
        /*0854*/ 	.word	0x00027a50


	//   ....[134]....
        /*0858*/ 	.word	0x00027a70


	//   ....[135]....
        /*085c*/ 	.word	0x00027a80


	//   ....[136]....
        /*0860*/ 	.word	0x00027a90


	//   ....[137]....
        /*0864*/ 	.word	0x00027aa0


	//   ....[138]....
        /*0868*/ 	.word	0x00027ab0


	//   ....[139]....
        /*086c*/ 	.word	0x00027ac0


	//   ....[140]....
        /*0870*/ 	.word	0x00027af0


	//----- nvinfo : EIATTR_EXIT_INSTR_OFFSETS
	.align		4
.L_226:
        /*0874*/ 	.byte	0x04, 0x1c
        /*0876*/ 	.short	(.L_228 - .L_227)


	//   ....[0]....
.L_227:
        /*0878*/ 	.word	0x00000370


	//   ....[1]....
        /*087c*/ 	.word	0x00027250


	//   ....[2]....
        /*0880*/ 	.word	0x00027290


	//   ....[3]....
        /*0884*/ 	.word	0x00027c80


	//   ....[4]....
        /*0888*/ 	.word	0x00027cc0


	//----- nvinfo : EIATTR_CTAIDZ_USED
	.align		4
.L_228:
        /*088c*/ 	.byte	0x01, 0x04
	.zero		2


	//----- nvinfo : EIATTR_MAX_THREADS
	.align		4
        /*0890*/ 	.byte	0x04, 0x05
        /*0892*/ 	.short	(.L_230 - .L_229)
.L_229:
        /*0894*/ 	.word	0x00000080
        /*0898*/ 	.word	0x00000001
        /*089c*/ 	.word	0x00000001


	//----- nvinfo : EIATTR_CRS_STACK_SIZE
	.align		4
.L_230:
        /*08a0*/ 	.byte	0x04, 0x1e
        /*08a2*/ 	.short	(.L_232 - .L_231)
.L_231:
        /*08a4*/ 	.word	0x00000000
.L_232:


//--------------------- .nv.info._ZN7cutlass13device_kernelIN5flash19enable_sm80_to_sm89INS1_16FlashAttnFwdSm80INS1_25CollectiveMainloopFwdSm80ILi4ELi1ELb0EN4cute5tupleIJNS5_1CILi128EEENS7_ILi112EEENS7_ILi64EEEEEELi64ENS_10bfloat16_tEfNS_4arch4Sm80ELb1ELb0ELb1ELb0ELb0ELb0ELb1ELb0EEENS1_21CollectiveEpilogueFwdINS6_IJS8_SA_S9_EEENS6_IJNS7_ILi1EEESI_SI_EEESC_SE_Li128ELb0ELb1ELb0ELb0EEENS1_30DynamicPersistentTileSchedulerILi128ELi128ELb0ELb1ELb0EEEEEEEEEvNT_6ParamsE --------------------------
	.section	.nv.info._ZN7cutlass13device_kernelIN5flash19enable_sm80_to_sm89INS1_16FlashAttnFwdSm80INS1_25CollectiveMainloopFwdSm80ILi4ELi1ELb0EN4cute5tupleIJNS5_1CILi128EEENS7_ILi112EEENS7_ILi64EEEEEELi64ENS_10bfloat16_tEfNS_4arch4Sm80ELb1ELb0ELb1ELb0ELb0ELb0ELb1ELb0EEENS1_21CollectiveEpilogueFwdINS6_IJS8_SA_S9_EEENS6_IJNS7_ILi1EEESI_SI_EEESC_SE_Li128ELb0ELb1ELb0ELb0EEENS1_30DynamicPersistentTileSchedulerILi128ELi128ELb0ELb1ELb0EEEEEEEEEvNT_6ParamsE,"",@"SHT_CUDA_INFO"
	.sectionflags	@""
	.align	4


	//----- nvinfo : EIATTR_CUDA_API_VERSION
	.align		4
        /*0000*/ 	.byte	0x04, 0x37
        /*0002*/ 	.short	(.L_234 - .L_233)
.L_233:
        /*0004*/ 	.word	0x00000082


	//----- nvinfo : EIATTR_SW2861232_WAR
	.align		4
.L_234:
        /*0008*/ 	.byte	0x01, 0x35
	.zero		2


	//----- nvinfo : EIATTR_PARAM_CBANK
	.align		4
        /*000c*/ 	.byte	0x04, 0x0a
        /*000e*/ 	.short	(.L_236 - .L_235)
	.align		4
.L_235:
        /*0010*/ 	.word	index@(.nv.constant0._ZN7cutlass13device_kernelIN5flash19enable_sm80_to_sm89INS1_16FlashAttnFwdSm80INS1_25CollectiveMainloopFwdSm80ILi4ELi1ELb0EN4cute5tupleIJNS5_1CILi128EEENS7_ILi112EEENS7_ILi64EEEEEELi64ENS_10bfloat16_tEfNS_4arch4Sm80ELb1ELb0ELb1ELb0ELb0ELb0ELb1ELb0EEENS1_21CollectiveEpilogueFwdINS6_IJS8_SA_S9_EEENS6_IJNS7_ILi1EEESI_SI_EEESC_SE_Li128ELb0ELb1ELb0ELb0EEENS1_30DynamicPersistentTileSchedulerILi128ELi128ELb0ELb1ELb0EEEEEEEEEvNT_6ParamsE)
        /*0014*/ 	.short	0x0160
        /*0016*/ 	.short	0x0428


	//----- nvinfo : EIATTR_CBANK_PARAM_SIZE
	.align		4
.L_236:
        /*0018*/ 	.byte	0x03, 0x19
        /*001a*/ 	.short	0x0428


	//----- nvinfo : EIATTR_KPARAM_INFO
	.align		4
        /*001c*/ 	.byte	0x04, 0x17
        /*001e*/ 	.short	(.L_238 - .L_237)
.L_237:
        /*0020*/ 	.word	0x00000000
        /*0024*/ 	.short	0x0000
        /*0026*/ 	.short	0x0000
        /*0028*/ 	.byte	0x00, 0xf0, 0xa1, 0x10


	//----- nvinfo : EIATTR_MAXREG_COUNT
	.align		4
.L_238:
        /*002c*/ 	.byte	0x03, 0x1b
        /*002e*/ 	.short	0x00ff


	//----- nvinfo : EIATTR_NUM_BARRIERS
	.align		4
        /*0030*/ 	.byte	0x02, 0x4c
        /*0032*/ 	.byte	0x06
	.zero		1


	//----- nvinfo : EIATTR_ANNOTATIONS
	.align		4
        /*0034*/ 	.byte	0x04, 0x55
        /*0036*/ 	.short	(.L_240 - .L_239)


	//   ....[0]....
.L_239:
        /* <DEDUP_REMOVED lines=86> */


	//----- nvinfo : EIATTR_MERCURY_ISA_VERSION
	.align		4
.L_240:
        /*0580*/ 	.byte	0x03, 0x5f
        /*0582*/ 	.short	0x0000


	//----- nvinfo : EIATTR_INT_WARP_WIDE_INSTR_OFFSETS
	.align		4
        /*0584*/ 	.byte	0x04, 0x31
        /*0586*/ 	.short	(.L_242 - .L_241)


	//   ....[0]....
.L_241:
        /*0588*/ 	.word	0x000142f0


	//   ....[1]....
        /*058c*/ 	.word	0x00014370


	//----- nvinfo : EIATTR_COOP_GROUP_MASK_REGIDS
	.align		4
.L_242:
        /*0590*/ 	.byte	0x04, 0x29
        /*0592*/ 	.short	(.L_244 - .L_243)


	//   ....[0]....
.L_243:
        /*0594*/ 	.word	0xffffffff


	//   ....[1]....
        /*0598*/ 	.word	0xffffffff


	//   ....[2]....
        /*059c*/ 	.word	0xffffffff


	//   ....[3]....
        /*05a0*/ 	.word	0xffffffff


	//   ....[4]....
        /*05a4*/ 	.word	0xffffffff


	//   ....[5]....
        /*05a8*/ 	.word	0xffffffff


	//   ....[6]....
        /*05ac*/ 	.word	0xffffffff


	//   ....[7]....
        /*05b0*/ 	.word	0xffffffff


	//   ....[8]....
        /*05b4*/ 	.word	0xffffffff


	//   ....[9]....
        /*05b8*/ 	.word	0xffffffff


	//   ....[10]....
        /*05bc*/ 	.word	0xffffffff


	//   ....[11]....
        /*05c0*/ 	.word	0xffffffff


	//   ....[12]....
        /*05c4*/ 	.word	0xffffffff


	//   ....[13]....
        /*05c8*/ 	.word	0xffffffff


	//   ....[14]....
        /*05cc*/ 	.word	0xffffffff


	//   ....[15]....
        /*05d0*/ 	.word	0xffffffff


	//   ....[16]....
        /*05d4*/ 	.word	0xffffffff


	//   ....[17]....
        /*05d8*/ 	.word	0xffffffff


	//   ....[18]....
        /*05dc*/ 	.word	0xffffffff


	//   ....[19]....
        /*05e0*/ 	.word	0xffffffff


	//   ....[20]....
        /*05e4*/ 	.word	0xffffffff


	//   ....[21]....
        /*05e8*/ 	.word	0xffffffff


	//   ....[22]....
        /*05ec*/ 	.word	0xffffffff


	//   ....[23]....
        /*05f0*/ 	.word	0xffffffff


	//   ....[24]....
        /*05f4*/ 	.word	0xffffffff


	//   ....[25]....
        /*05f8*/ 	.word	0xffffffff


	//   ....[26]....
        /*05fc*/ 	.word	0xffffffff


	//   ....[27]....
        /*0600*/ 	.word	0xffffffff


	//   ....[28]....
        /*0604*/ 	.word	0xffffffff


	//   ....[29]....
        /*0608*/ 	.word	0xffffffff


	//   ....[30]....
        /*060c*/ 	.word	0xffffffff


	//   ....[31]....
        /*0610*/ 	.word	0xffffffff


	//   ....[32]....
        /*0614*/ 	.word	0xffffffff


	//   ....[33]....
        /*0618*/ 	.word	0xffffffff


	//   ....[34]....
        /*061c*/ 	.word	0xffffffff


	//   ....[35]....
        /*0620*/ 	.word	0xffffffff


	//   ....[36]....
        /*0624*/ 	.word	0xffffffff


	//   ....[37]....
        /*0628*/ 	.word	0xffffffff


	//   ....[38]....
        /*062c*/ 	.word	0xffffffff


	//   ....[39]....
        /*0630*/ 	.word	0xffffffff


	//   ....[40]....
        /*0634*/ 	.word	0xffffffff


	//   ....[41]....
        /*0638*/ 	.word	0xffffffff


	//   ....[42]....
        /*063c*/ 	.word	0xffffffff


	//   ....[43]....
        /*0640*/ 	.word	0xffffffff


	//   ....[44]....
        /*0644*/ 	.word	0xffffffff


	//   ....[45]....
        /*0648*/ 	.word	0xffffffff


	//   ....[46]....
        /*064c*/ 	.word	0xffffffff


	//   ....[47]....
        /*0650*/ 	.word	0xffffffff


	//   ....[48]....
        /*0654*/ 	.word	0xffffffff


	//   ....[49]....
        /*0658*/ 	.word	0xffffffff


	//   ....[50]....
        /*065c*/ 	.word	0xffffffff


	//   ....[51]....
        /*0660*/ 	.word	0xffffffff


	//   ....[52]....
        /*0664*/ 	.word	0xffffffff


	//   ....[53]....
        /*0668*/ 	.word	0xffffffff


	//   ....[54]....
        /*066c*/ 	.word	0xffffffff


	//   ....[55]....
        /*0670*/ 	.word	0xffffffff


	//   ....[56]....
        /*0674*/ 	.word	0xffffffff


	//   ....[57]....
        /*0678*/ 	.word	0xffffffff


	//   ....[58]....
        /*067c*/ 	.word	0xffffffff


	//   ....[59]....
        /*0680*/ 	.word	0xffffffff


	//   ....[60]....
        /*0684*/ 	.word	0xffffffff


	//   ....[61]....
        /*0688*/ 	.word	0xffffffff


	//   ....[62]....
        /*068c*/ 	.word	0xffffffff


	//   ....[63]....
        /*0690*/ 	.word	0xffffffff


	//   ....[64]....
        /*0694*/ 	.word	0xffffffff


	//   ....[65]....
        /*0698*/ 	.word	0xffffffff


	//   ....[66]....
        /*069c*/ 	.word	0xffffffff


	//   ....[67]....
        /*06a0*/ 	.word	0xffffffff


	//   ....[68]....
        /*06a4*/ 	.word	0xffffffff


	//   ....[69]....
        /*06a8*/ 	.word	0xffffffff


	//   ....[70]....
        /*06ac*/ 	.word	0xffffffff


	//   ....[71]....
        /*06b0*/ 	.word	0xffffffff


	//   ....[72]....
        /*06b4*/ 	.word	0xffffffff


	//   ....[73]....
        /*06b8*/ 	.word	0xffffffff


	//   ....[74]....
        /*06bc*/ 	.word	0xffffffff


	//   ....[75]....
        /*06c0*/ 	.word	0xffffffff


	//   ....[76]....
        /*06c4*/ 	.word	0xffffffff


	//   ....[77]....
        /*06c8*/ 	.word	0xffffffff


	//   ....[78]....
        /*06cc*/ 	.word	0xffffffff


	//   ....[79]....
        /*06d0*/ 	.word	0xffffffff


	//   ....[80]....
        /*06d4*/ 	.word	0xffffffff


	//   ....[81]....
        /*06d8*/ 	.word	0xffffffff


	//   ....[82]....
        /*06dc*/ 	.word	0xffffffff


	//   ....[83]....
        /*06e0*/ 	.word	0xffffffff


	//   ....[84]....
        /*06e4*/ 	.word	0xffffffff


	//   ....[85]....
        /*06e8*/ 	.word	0xffffffff


	//   ....[86]....
        /*06ec*/ 	.word	0xffffffff


	//   ....[87]....
        /*06f0*/ 	.word	0xffffffff


	//   ....[88]....
        /*06f4*/ 	.word	0xffffffff


	//   ....[89]....
        /*06f8*/ 	.word	0xffffffff


	//   ....[90]....
        /*06fc*/ 	.word	0xffffffff


	//   ....[91]....
        /*0700*/ 	.word	0xffffffff


	//   ....[92]....
        /*0704*/ 	.word	0xffffffff


	//   ....[93]....
        /*0708*/ 	.word	0xffffffff


	//   ....[94]....
        /*070c*/ 	.word	0xffffffff


	//   ....[95]....
        /*0710*/ 	.word	0xffffffff


	//   ....[96]....
        /*0714*/ 	.word	0xffffffff


	//   ....[97]....
        /*0718*/ 	.word	0xffffffff


	//   ....[98]....
        /*071c*/ 	.word	0xffffffff


	//   ....[99]....
        /*0720*/ 	.word	0xffffffff


	//   ....[100]....
        /*0724*/ 	.word	0xffffffff


	//   ....[101]....
        /*0728*/ 	.word	0xffffffff


	//   ....[102]....
        /*072c*/ 	.word	0xffffffff


	//   ....[103]....
        /*0730*/ 	.word	0xffffffff


	//   ....[104]....
        /*0734*/ 	.word	0xffffffff


	//   ....[105]....
        /*0738*/ 	.word	0xffffffff


	//   ....[106]....
        /*073c*/ 	.word	0xffffffff


	//   ....[107]....
        /*0740*/ 	.word	0xffffffff


	//   ....[108]....
        /*0744*/ 	.word	0xffffffff


	//   ....[109]....
        /*0748*/ 	.word	0xffffffff


	//   ....[110]....
        /*074c*/ 	.word	0xffffffff


	//   ....[111]....
        /*0750*/ 	.word	0xffffffff


	//   ....[112]....
        /*0754*/ 	.word	0xffffffff


	//   ....[113]....
        /*0758*/ 	.word	0xffffffff


	//   ....[114]....
        /*075c*/ 	.word	0xffffffff


	//   ....[115]....
        /*0760*/ 	.word	0xffffffff


	//   ....[116]....
        /*0764*/ 	.word	0xffffffff


	//   ....[117]....
        /*0768*/ 	.word	0xffffffff


	//   ....[118]....
        /*076c*/ 	.word	0xffffffff


	//   ....[119]....
        /*0770*/ 	.word	0xffffffff


	//   ....[120]....
        /*0774*/ 	.word	0xffffffff


	//   ....[121]....
        /*0778*/ 	.word	0xffffffff


	//   ....[122]....
        /*077c*/ 	.word	0xffffffff


	//   ....[123]....
        /*0780*/ 	.word	0xffffffff


	//   ....[124]....
        /*0784*/ 	.word	0xffffffff


	//   ....[125]....
        /*0788*/ 	.word	0xffffffff


	//   ....[126]....
        /*078c*/ 	.word	0xffffffff


	//   ....[127]....
        /*0790*/ 	.word	0xffffffff


	//   ....[128]....
        /*0794*/ 	.word	0xffffffff


	//   ....[129]....
        /*0798*/ 	.word	0xffffffff


	//   ....[130]....
        /*079c*/ 	.word	0xffffffff


	//   ....[131]....
        /*07a0*/ 	.word	0xffffffff


	//   ....[132]....
        /*07a4*/ 	.word	0xffffffff


	//   ....[133]....
        /*07a8*/ 	.word	0xffffffff


	//   ....[134]....
        /*07ac*/ 	.word	0xffffffff


	//   ....[135]....
        /*07b0*/ 	.word	0xffffffff


	//   ....[136]....
        /*07b4*/ 	.word	0xffffffff


	//   ....[137]....
        /*07b8*/ 	.word	0xffffffff


	//   ....[138]....
        /*07bc*/ 	.word	0xffffffff


	//   ....[139]....
        /*07c0*/ 	.word	0xffffffff


	//----- nvinfo : EIATTR_COOP_GROUP_INSTR_OFFSETS
	.align		4
.L_244:
        /*07c4*/ 	.byte	0x04, 0x28
        /*07c6*/ 	.short	(.L_246 - .L_245)


	//   ....[0]....
.L_245:
        /*07c8*/ 	.word	0x00000050


	//   ....[1]....
        /*07cc*/ 	.word	0x00001560


	//   ....[2]....
        /*07d0*/ 	.word	0x00001580


	//   ....[3]....
        /*07d4*/ 	.word	0x00001670


	//   ....[4]....
        /*07d8*/ 	.word	0x00001680


	//   ....[5]....
        /*07dc*/ 	.word	0x00001760


	//   ....[6]....
        /*07e0*/ 	.word	0x00001780


	//   ....[7]....
        /*07e4*/ 	.word	0x00001860


	//   ....[8]....
        /*07e8*/ 	.word	0x00001870


	//   ....[9]....
        /*07ec*/ 	.word	0x00001950


	//   ....[10]....
        /*07f0*/ 	.word	0x00001970


	//   ....[11]....
        /*07f4*/ 	.word	0x00001a50


	//   ....[12]....
        /*07f8*/ 	.word	0x00001a60


	//   ....[13]....
        /*07fc*/ 	.word	0x00001b40


	//   ....[14]....
        /*0800*/ 	.word	0x00001b60


	//   ....[15]....
        /*0804*/ 	.word	0x00001c40


	//   ....[16]....
        /*0808*/ 	.word	0x00001c50


	//   ....[17]....
        /*080c*/ 	.word	0x00004020


	//   ....[18]....
        /*0810*/ 	.word	0x00004050


	//   ....[19]....
        /*0814*/ 	.word	0x00004af0


	//   ....[20]....
        /*0818*/ 	.word	0x00004b70


	//   ....[21]....
        /*081c*/ 	.word	0x00004b90


	//   ....[22]....
        /*0820*/ 	.word	0x00004bb0


	//   ....[23]....
        /*0824*/ 	.word	0x00004c80


	//   ....[24]....
        /*0828*/ 	.word	0x00004fb0


	//   ....[25]....
        /*082c*/ 	.word	0x00005a40


	//   ....[26]....
        /*0830*/ 	.word	0x00005be0


	//   ....[27]....
        /*0834*/ 	.word	0x00005c30


	//   ....[28]....
        /*0838*/ 	.word	0x00005cb0


	//   ....[29]....
        /*083c*/ 	.word	0x00008c90


	//   ....[30]....
        /*0840*/ 	.word	0x00008f80


	//   ....[31]....
        /*0844*/ 	.word	0x00009860


	//   ....[32]....
        /*0848*/ 	.word	0x00009890


	//   ....[33]....
        /*084c*/ 	.word	0x0000adb0


	//   ....[34]....
        /*0850*/ 	.word	0x0000b140


	//   ....[35]....
        /*0854*/ 	.word	0x0000b210


	//   ....[36]....
        /*0858*/ 	.word	0x0000b4a0


	//   ....[37]....
        /*085c*/ 	.word	0x0000b520


	//   ....[38]....
        /*0860*/ 	.word	0x0000b6f0


	//   ....[39]....
        /*0864*/ 	.word	0x0000b7b0


	//   ....[40]....
        /*0868*/ 	.word	0x0000b960


	//   ....[41]....
        /*086c*/ 	.word	0x00010410


	//   ....[42]....
        /*0870*/ 	.word	0x00010450


	//   ....[43]....
        /*0874*/ 	.word	0x00010490


	//   ....[44]....
        /*0878*/ 	.word	0x00010500


	//   ....[45]....
        /*087c*/ 	.word	0x00010860


	//   ....[46]....
        /*0880*/ 	.word	0x00010af0


	//   ....[47]....
        /*0884*/ 	.word	0x00010b50


	//   ....[48]....
        /*0888*/ 	.word	0x00010d80


	//   ....[49]....
        /*088c*/ 	.word	0x00013af0


	//   ....[50]....
        /*0890*/ 	.word	0x00013b60


	//   ....[51]....
        /*0894*/ 	.word	0x00013b70


	//   ....[52]....
        /*0898*/ 	.word	0x00013b80


	//   ....[53]....
        /*089c*/ 	.word	0x00013bb0


	//   ....[54]....
        /*08a0*/ 	.word	0x00013bd0


	//   ....[55]....
        /*08a4*/ 	.word	0x00013be0


	//   ....[56]....
        /*08a8*/ 	.word	0x00013bf0


	//   ....[57]....
        /*08ac*/ 	.word	0x00014950


	//   ....[58]....
        /*08b0*/ 	.word	0x00014d70


	//   ....[59]....
        /*08b4*/ 	.word	0x00014d90


	//   ....[60]....
        /*08b8*/ 	.word	0x00014da0


	//   ....[61]....
        /*08bc*/ 	.word	0x00014db0


	//   ....[62]....
        /*08c0*/ 	.word	0x00014dc0


	//   ....[63]....
        /*08c4*/ 	.word	0x00014dd0


	//   ....[64]....
        /*08c8*/ 	.word	0x00014de0


	//   ....[65]....
        /*08cc*/ 	.word	0x00014df0


	//   ....[66]....
        /*08d0*/ 	.word	0x00014f60


	//   ....[67]....
        /*08d4*/ 	.word	0x00014f90


	//   ....[68]....
        /*08d8*/ 	.word	0x00014fb0


	//   ....[69]....
        /*08dc*/ 	.word	0x00014fc0


	//   ....[70]....
        /*08e0*/ 	.word	0x00014fe0


	//   ....[71]....
        /*08e4*/ 	.word	0x00015000


	//   ....[72]....
        /*08e8*/ 	.word	0x00015090


	//   ....[73]....
        /*08ec*/ 	.word	0x000150c0


	//   ....[74]....
        /*08f0*/ 	.word	0x00015150


	//   ....[75]....
        /*08f4*/ 	.word	0x00015180


	//   ....[76]....
        /*08f8*/ 	.word	0x00015190


	//   ....[77]....
        /*08fc*/ 	.word	0x000151a0


	//   ....[78]....
        /*0900*/ 	.word	0x000151b0


	//   ....[79]....
        /*0904*/ 	.word	0x000151c0


	//   ....[80]....
        /*0908*/ 	.word	0x00015310


	//   ....[81]....
        /*090c*/ 	.word	0x00015320


	//   ....[82]....
        /*0910*/ 	.word	0x00015850


	//   ....[83]....
        /*0914*/ 	.word	0x00015870


	//   ....[84]....
        /*0918*/ 	.word	0x00015900


	//   ....[85]....
        /*091c*/ 	.word	0x00015910


	//   ....[86]....
        /*0920*/ 	.word	0x00015990


	//   ....[87]....
        /*0924*/ 	.word	0x000159b0


	//   ....[88]....
        /*0928*/ 	.word	0x00015a30


	//   ....[89]....
        /*092c*/ 	.word	0x00015a40


	//   ....[90]....
        /*0930*/ 	.word	0x00015ac0


	//   ....[91]....
        /*0934*/ 	.word	0x00015ae0


	//   ....[92]....
        /*0938*/ 	.word	0x00015b60


	//   ....[93]....
        /*093c*/ 	.word	0x00015b70


	//   ....[94]....
        /*0940*/ 	.word	0x00015bf0


	//   ....[95]....
        /*0944*/ 	.word	0x00015c10


	//   ....[96]....
        /*0948*/ 	.word	0x00015c90


	//   ....[97]....
        /*094c*/ 	.word	0x00015ca0


	//   ....[98]....
        /*0950*/ 	.word	0x00015db0


	//   ....[99]....
        /*0954*/ 	.word	0x00015ea0


	//   ....[100]....
        /*0958*/ 	.word	0x00015f10


	//   ....[101]....
        /*095c*/ 	.word	0x00015f80


	//   ....[102]....
        /*0960*/ 	.word	0x00015fe0


	//   ....[103]....
        /*0964*/ 	.word	0x00016050


	//   ....[104]....
        /*0968*/ 	.word	0x000160c0


	//   ....[105]....
        /*096c*/ 	.word	0x00016130


	//   ....[106]....
        /*0970*/ 	.word	0x00016190


	//   ....[107]....
        /*0974*/ 	.word	0x00016200


	//   ....[108]....
        /*0978*/ 	.word	0x00016270


	//   ....[109]....
        /*097c*/ 	.word	0x000162e0


	//   ....[110]....
        /*0980*/ 	.word	0x00016340


	//   ....[111]....
        /*0984*/ 	.word	0x000163b0


	//   ....[112]....
        /*0988*/ 	.word	0x00016420


	//   ....[113]....
        /*098c*/ 	.word	0x00016490


	//   ....[114]....
        /*0990*/ 	.word	0x000164f0


	//   ....[115]....
        /*0994*/ 	.word	0x00016550


	//   ....[116]....
        /*0998*/ 	.word	0x000165b0


	//   ....[117]....
        /*099c*/ 	.word	0x00016600


	//   ....[118]....
        /*09a0*/ 	.word	0x00016660


	//   ....[119]....
        /*09a4*/ 	.word	0x000166b0


	//   ....[120]....
        /*09a8*/ 	.word	0x00016710


	//   ....[121]....
        /*09ac*/ 	.word	0x00016760


	//   ....[122]....
        /*09b0*/ 	.word	0x000167c0


	//   ....[123]....
        /*09b4*/ 	.word	0x00016830


	//   ....[124]....
        /*09b8*/ 	.word	0x000168a0


	//   ....[125]....
        /*09bc*/ 	.word	0x00016910


	//   ....[126]....
        /*09c0*/ 	.word	0x00016970


	//   ....[127]....
        /*09c4*/ 	.word	0x000169e0


	//   ....[128]....
        /*09c8*/ 	.word	0x00016a50


	//   ....[129]....
        /*09cc*/ 	.word	0x00016ac0


	//   ....[130]....
        /*09d0*/ 	.word	0x00016b20


	//   ....[131]....
        /*09d4*/ 	.word	0x00016b90


	//   ....[132]....
        /*09d8*/ 	.word	0x00016c00


	//   ....[133]....
        /*09dc*/ 	.word	0x00016c70


	//   ....[134]....
        /*09e0*/ 	.word	0x00016cd0


	//   ....[135]....
        /*09e4*/ 	.word	0x00016d40


	//   ....[136]....
        /*09e8*/ 	.word	0x00016db0


	//   ....[137]....
        /*09ec*/ 	.word	0x00016e20


	//   ....[138]....
        /*09f0*/ 	.word	0x00016e80


	//   ....[139]....
        /*09f4*/ 	.word	0x00016ef0


	//----- nvinfo : EIATTR_EXIT_INSTR_OFFSETS
	.align		4
.L_246:
        /*09f8*/ 	.byte	0x04, 0x1c
        /*09fa*/ 	.short	(.L_248 - .L_247)


	//   ....[0]....
.L_247:
        /*09fc*/ 	.word	0x000000a0


	//   ....[1]....
        /*0a00*/ 	.word	0x00015e50


	//----- nvinfo : EIATTR_MAX_THREADS
	.align		4
.L_248:
        /*0a04*/ 	.byte	0x04, 0x05
        /*0a06*/ 	.short	(.L_250 - .L_249)
.L_249:
        /*0a08*/ 	.word	0x00000080
        /*0a0c*/ 	.word	0x00000001
        /*0a10*/ 	.word	0x00000001


	//----- nvinfo : EIATTR_CRS_STACK_SIZE
	.align		4
.L_250:
        /*0a14*/ 	.byte	0x04, 0x1e
        /*0a16*/ 	.short	(.L_252 - .L_251)
.L_251:
        /*0a18*/ 	.word	0x00000000
.L_252:


//--------------------- .nv.info._ZN7cutlass13device_kernelIN5flash19enable_sm80_to_sm89INS1_16FlashAttnFwdSm80INS1_25CollectiveMainloopFwdSm80ILi4ELi1ELb0EN4cute5tupleIJNS5_1CILi128EEENS7_ILi112EEENS7_ILi64EEEEEELi64ENS_10bfloat16_tEfNS_4arch4Sm80ELb1ELb0ELb1ELb1ELb0ELb0ELb1ELb0EEENS1_21CollectiveEpilogueFwdINS6_IJS8_SA_S9_EEENS6_IJNS7_ILi1EEESI_SI_EEESC_SE_Li128ELb1ELb1ELb0ELb0EEENS1_19SingleTileSchedulerILb1ELb0ELb1ELi128EEEEEEEEEvNT_6ParamsE --------------------------
	.section	.nv.info._ZN7cutlass13device_kernelIN5flash19enable_sm80_to_sm89INS1_16FlashAttnFwdSm80INS1_25CollectiveMainloopFwdSm80ILi4ELi1ELb0EN4cute5tupleIJNS5_1CILi128EEENS7_ILi112EEENS7_ILi64EEEEEELi64ENS_10bfloat16_tEfNS_4arch4Sm80ELb1ELb0ELb1ELb1ELb0ELb0ELb1ELb0EEENS1_21CollectiveEpilogueFwdINS6_IJS8_SA_S9_EEENS6_IJNS7_ILi1EEESI_SI_EEESC_SE_Li128ELb1ELb1ELb0ELb0EEENS1_19SingleTileSchedulerILb1ELb0ELb1ELi128EEEEEEEEEvNT_6ParamsE,"",@"SHT_CUDA_INFO"
	.sectionflags	@""
	.align	4


	//----- nvinfo : EIATTR_CUDA_API_VERSION
	.align		4
        /*0000*/ 	.byte	0x04, 0x37
        /*0002*/ 	.short	(.L_254 - .L_253)
.L_253:
        /*0004*/ 	.word	0x00000082


	//----- nvinfo : EIATTR_SW2861232_WAR
	.align		4
.L_254:
        /*0008*/ 	.byte	0x01, 0x35
	.zero		2


	//----- nvinfo : EIATTR_PARAM_CBANK
	.align		4
        /*000c*/ 	.byte	0x04, 0x0a
        /*000e*/ 	.short	(.L_256 - .L_255)
	.align		4
.L_255:
        /*0010*/ 	.word	index@(.nv.constant0._ZN7cutlass13device_kernelIN5flash19enable_sm80_to_sm89INS1_16FlashAttnFwdSm80INS1_25CollectiveMainloopFwdSm80ILi4ELi1ELb0EN4cute5tupleIJNS5_1CILi128EEENS7_ILi112EEENS7_ILi64EEEEEELi64ENS_10bfloat16_tEfNS_4arch4Sm80ELb1ELb0ELb1ELb1ELb0ELb0ELb1ELb0EEENS1_21CollectiveEpilogueFwdINS6_IJS8_SA_S9_EEENS6_IJNS7_ILi1EEESI_SI_EEESC_SE_Li128ELb1ELb1ELb0ELb0EEENS1_19SingleTileSchedulerILb1ELb0ELb1ELi128EEEEEEEEEvNT_6ParamsE)
        /*0014*/ 	.short	0x0160
        /*0016*/ 	.short	0x0418


	//----- nvinfo : EIATTR_CBANK_PARAM_SIZE
	.align		4
.L_256:
        /*0018*/ 	.byte	0x03, 0x19
        /*001a*/ 	.short	0x0418


	//----- nvinfo : EIATTR_KPARAM_INFO
	.align		4
        /*001c*/ 	.byte	0x04, 0x17
        /*001e*/ 	.short	(.L_258 - .L_257)
.L_257:
        /*0020*/ 	.word	0x00000000
        /*0024*/ 	.short	0x0000
        /*0026*/ 	.short	0x0000
        /*0028*/ 	.byte	0x00, 0xf0, 0x61, 0x10


	//----- nvinfo : EIATTR_MAXREG_COUNT
	.align		4
.L_258:
        /*002c*/ 	.byte	0x03, 0x1b
        /*002e*/ 	.short	0x00ff


	//----- nvinfo : EIATTR_NUM_BARRIERS
	.align		4
        /*0030*/ 	.byte	0x02, 0x4c
        /*0032*/ 	.byte	0x02
	.zero		1


	//----- nvinfo : EIATTR_ANNOTATIONS
	.align		4
        /*0034*/ 	.byte	0x04, 0x55
        /*0036*/ 	.short	(.L_260 - .L_259)


	//   ....[0]....
.L_259:
        /* <DEDUP_REMOVED lines=86> */


	//----- nvinfo : EIATTR_MERCURY_ISA_VERSION
	.align		4
.L_260:
        /*0588*/ 	.byte	0x03, 0x5f
        /*058a*/ 	.short	0x0000


	//----- nvinfo : EIATTR_COOP_GROUP_MASK_REGIDS
	.align		4
        /*058c*/ 	.byte	0x04, 0x29
        /*058e*/ 	.short	(.L_262 - .L_261)


	//   ....[0]....
.L_261:
        /*0590*/ 	.word	0xffffffff


	//   ....[1]....
        /*0594*/ 	.word	0xffffffff


	//   ....[2]....
        /*0598*/ 	.word	0xffffffff


	//   ....[3]....
        /*059c*/ 	.word	0xffffffff


	//   ....[4]....
        /*05a0*/ 	.word	0xffffffff


	//   ....[5]....
        /*05a4*/ 	.word	0xffffffff


	//   ....[6]....
        /*05a8*/ 	.word	0xffffffff


	//   ....[7]....
        /*05ac*/ 	.word	0xffffffff


	//   ....[8]....
        /*05b0*/ 	.word	0xffffffff


	//   ....[9]....
        /*05b4*/ 	.word	0xffffffff


	//   ....[10]....
        /*05b8*/ 	.word	0xffffffff


	//   ....[11]....
        /*05bc*/ 	.word	0xffffffff


	//   ....[12]....
        /*05c0*/ 	.word	0xffffffff


	//   ....[13]....
        /*05c4*/ 	.word	0xffffffff


	//   ....[14]....
        /*05c8*/ 	.word	0xffffffff


	//   ....[15]....
        /*05cc*/ 	.word	0xffffffff


	//   ....[16]....
        /*05d0*/ 	.word	0xffffffff


	//   ....[17]....
        /*05d4*/ 	.word	0xffffffff


	//   ....[18]....
        /*05d8*/ 	.word	0xffffffff


	//   ....[19]....
        /*05dc*/ 	.word	0xffffffff


	//   ....[20]....
        /*05e0*/ 	.word	0xffffffff


	//   ....[21]....
        /*05e4*/ 	.word	0xffffffff


	//   ....[22]....
        /*05e8*/ 	.word	0xffffffff


	//   ....[23]....
        /*05ec*/ 	.word	0xffffffff


	//   ....[24]....
        /*05f0*/ 	.word	0xffffffff


	//   ....[25]....
        /*05f4*/ 	.word	0xffffffff


	//   ....[26]....
        /*05f8*/ 	.word	0xffffffff


	//   ....[27]....
        /*05fc*/ 	.word	0xffffffff


	//   ....[28]....
        /*0600*/ 	.word	0xffffffff


	//   ....[29]....
        /*0604*/ 	.word	0xffffffff


	//   ....[30]....
        /*0608*/ 	.word	0xffffffff


	//   ....[31]....
        /*060c*/ 	.word	0xffffffff


	//   ....[32]....
        /*0610*/ 	.word	0xffffffff


	//   ....[33]....
        /*0614*/ 	.word	0xffffffff


	//   ....[34]....
        /*0618*/ 	.word	0xffffffff


	//   ....[35]....
        /*061c*/ 	.word	0xffffffff


	//   ....[36]....
        /*0620*/ 	.word	0xffffffff


	//   ....[37]....
        /*0624*/ 	.word	0xffffffff


	//   ....[38]....
        /*0628*/ 	.word	0xffffffff


	//   ....[39]....
        /*062c*/ 	.word	0xffffffff


	//   ....[40]....
        /*0630*/ 	.word	0xffffffff


	//   ....[41]....
        /*0634*/ 	.word	0xffffffff


	//   ....[42]....
        /*0638*/ 	.word	0xffffffff


	//   ....[43]....
        /*063c*/ 	.word	0xffffffff


	//   ....[44]....
        /*0640*/ 	.word	0xffffffff


	//   ....[45]....
        /*0644*/ 	.word	0xffffffff


	//   ....[46]....
        /*0648*/ 	.word	0xffffffff


	//   ....[47]....
        /*064c*/ 	.word	0xffffffff


	//   ....[48]....
        /*0650*/ 	.word	0xffffffff


	//   ....[49]....
        /*0654*/ 	.word	0xffffffff


	//   ....[50]....
        /*0658*/ 	.word	0xffffffff


	//   ....[51]....
        /*065c*/ 	.word	0xffffffff


	//   ....[52]....
        /*0660*/ 	.word	0xffffffff


	//   ....[53]....
        /*0664*/ 	.word	0xffffffff


	//   ....[54]....
        /*0668*/ 	.word	0xffffffff


	//   ....[55]....
        /*066c*/ 	.word	0xffffffff


	//   ....[56]....
        /*0670*/ 	.word	0xffffffff


	//   ....[57]....
        /*0674*/ 	.word	0xffffffff


	//   ....[58]....
        /*0678*/ 	.word	0xffffffff


	//   ....[59]....
        /*067c*/ 	.word	0xffffffff


	//   ....[60]....
        /*0680*/ 	.word	0xffffffff


	//   ....[61]....
        /*0684*/ 	.word	0xffffffff


	//   ....[62]....
        /*0688*/ 	.word	0xffffffff


	//   ....[63]....
        /*068c*/ 	.word	0xffffffff


	//   ....[64]....
        /*0690*/ 	.word	0xffffffff


	//   ....[65]....
        /*0694*/ 	.word	0xffffffff


	//   ....[66]....
        /*0698*/ 	.word	0xffffffff


	//   ....[67]....
        /*069c*/ 	.word	0xffffffff


	//   ....[68]....
        /*06a0*/ 	.word	0xffffffff


	//   ....[69]....
        /*06a4*/ 	.word	0xffffffff


	//   ....[70]....
        /*06a8*/ 	.word	0xffffffff


	//   ....[71]....
        /*06ac*/ 	.word	0xffffffff


	//   ....[72]....
        /*06b0*/ 	.word	0xffffffff


	//   ....[73]....
        /*06b4*/ 	.word	0xffffffff


	//   ....[74]....
        /*06b8*/ 	.word	0xffffffff


	//   ....[75]....
        /*06bc*/ 	.word	0xffffffff


	//   ....[76]....
        /*06c0*/ 	.word	0xffffffff


	//   ....[77]....
        /*06c4*/ 	.word	0xffffffff


	//   ....[78]....
        /*06c8*/ 	.word	0xffffffff


	//   ....[79]....
        /*06cc*/ 	.word	0xffffffff


	//   ....[80]....
        /*06d0*/ 	.word	0xffffffff


	//   ....[81]....
        /*06d4*/ 	.word	0xffffffff


	//   ....[82]....
        /*06d8*/ 	.word	0xffffffff


	//   ....[83]....
        /*06dc*/ 	.word	0xffffffff


	//   ....[84]....
        /*06e0*/ 	.word	0xffffffff


	//   ....[85]....
        /*06e4*/ 	.word	0xffffffff


	//   ....[86]....
        /*06e8*/ 	.word	0xffffffff


	//   ....[87]....
        /*06ec*/ 	.word	0xffffffff


	//   ....[88]....
        /*06f0*/ 	.word	0xffffffff


	//   ....[89]....
        /*06f4*/ 	.word	0xffffffff


	//   ....[90]....
        /*06f8*/ 	.word	0xffffffff


	//   ....[91]....
        /*06fc*/ 	.word	0xffffffff


	//   ....[92]....
        /*0700*/ 	.word	0xffffffff


	//   ....[93]....
        /*0704*/ 	.word	0xffffffff


	//   ....[94]....
        /*0708*/ 	.word	0xffffffff


	//   ....[95]....
        /*070c*/ 	.word	0xffffffff


	//   ....[96]....
        /*0710*/ 	.word	0xffffffff


	//----- nvinfo : EIATTR_COOP_GROUP_INSTR_OFFSETS
	.align		4
.L_262:
        /*0714*/ 	.byte	0x04, 0x28
        /*0716*/ 	.short	(.L_264 - .L_263)


	//   ....[0]....
.L_263:
        /*0718*/ 	.word	0x00000090


	//   ....[1]....
        /*071c*/ 	.word	0x00001020


	//   ....[2]....
        /*0720*/ 	.word	0x00001050


	//   ....[3]....
        /*0724*/ 	.word	0x000011f0


	//   ....[4]....
        /*0728*/ 	.word	0x00001220


	//   ....[5]....
        /*072c*/ 	.word	0x000012b0


	//   ....[6]....
        /*0730*/ 	.word	0x000012e0


	//   ....[7]....
        /*0734*/ 	.word	0x00001370


	//   ....[8]....
        /*0738*/ 	.word	0x000013a0


	//   ....[9]....
        /*073c*/ 	.word	0x00001430


	//   ....[10]....
        /*0740*/ 	.word	0x00001460


	//   ....[11]....
        /*0744*/ 	.word	0x000014f0


	//   ....[12]....
        /*0748*/ 	.word	0x00001520


	//   ....[13]....
        /*074c*/ 	.word	0x000015b0


	//   ....[14]....
        /*0750*/ 	.word	0x000015e0


	//   ....[15]....
        /*0754*/ 	.word	0x00001660


	//   ....[16]....
        /*0758*/ 	.word	0x000016a0


	//   ....[17]....
        /*075c*/ 	.word	0x00003be0


	//   ....[18]....
        /*0760*/ 	.word	0x00003bf0


	//   ....[19]....
        /*0764*/ 	.word	0x00003c10


	//   ....[20]....
        /*0768*/ 	.word	0x00004d70


	//   ....[21]....
        /*076c*/ 	.word	0x00004da0


	//   ....[22]....
        /*0770*/ 	.word	0x00004db0


	//   ....[23]....
        /*0774*/ 	.word	0x00004df0


	//   ....[24]....
        /*0778*/ 	.word	0x00004e20


	//   ....[25]....
        /*077c*/ 	.word	0x00004e60


	//   ....[26]....
        /*0780*/ 	.word	0x00004e70


	//   ....[27]....
        /*0784*/ 	.word	0x000057a0


	//   ....[28]....
        /*0788*/ 	.word	0x00005820


	//   ....[29]....
        /*078c*/ 	.word	0x00009370


	//   ....[30]....
        /*0790*/ 	.word	0x000094f0


	//   ....[31]....
        /*0794*/ 	.word	0x00009530


	//   ....[32]....
        /*0798*/ 	.word	0x00009600


	//   ....[33]....
        /*079c*/ 	.word	0x0000acf0


	//   ....[34]....
        /*07a0*/ 	.word	0x0000ae00


	//   ....[35]....
        /*07a4*/ 	.word	0x0000b4d0


	//   ....[36]....
        /*07a8*/ 	.word	0x0000b530


	//   ....[37]....
        /*07ac*/ 	.word	0x0000b670


	//   ....[38]....
        /*07b0*/ 	.word	0x0000b7c0


	//   ....[39]....
        /*07b4*/ 	.word	0x0000b800


	//   ....[40]....
        /*07b8*/ 	.word	0x0000b8f0


	//   ....[41]....
        /*07bc*/ 	.word	0x000105c0


	//   ....[42]....
        /*07c0*/ 	.word	0x00010670


	//   ....[43]....
        /*07c4*/ 	.word	0x000106c0


	//   ....[44]....
        /*07c8*/ 	.word	0x00010750


	//   ....[45]....
        /*07cc*/ 	.word	0x000109c0


	//   ....[46]....
        /*07d0*/ 	.word	0x00010a60


	//   ....[47]....
        /*07d4*/ 	.word	0x00010b90


	//   ....[48]....
        /*07d8*/ 	.word	0x00010d80


	//   ....[49]....
        /*07dc*/ 	.word	0x00014550


	//   ....[50]....
        /*07e0*/ 	.word	0x00014560


	//   ....[51]....
        /*07e4*/ 	.word	0x00014570


	//   ....[52]....
        /*07e8*/ 	.word	0x00014580


	//   ....[53]....
        /*07ec*/ 	.word	0x000145b0


	//   ....[54]....
        /*07f0*/ 	.word	0x000145d0


	//   ....[55]....
        /*07f4*/ 	.word	0x000145f0


	//   ....[56]....
        /*07f8*/ 	.word	0x00014600


	//   ....[57]....
        /*07fc*/ 	.word	0x000158d0


	//   ....[58]....
        /*0800*/ 	.word	0x00015940


	//   ....[59]....
        /*0804*/ 	.word	0x00015970


	//   ....[60]....
        /*0808*/ 	.word	0x000159a0


	//   ....[61]....
        /*080c*/ 	.word	0x000159e0


	//   ....[62]....
        /*0810*/ 	.word	0x00015a10


	//   ....[63]....
        /*0814*/ 	.word	0x00015a40


	//   ....[64]....
        /*0818*/ 	.word	0x00015a50


	//   ....[65]....
        /*081c*/ 	.word	0x00015b30


	//   ....[66]....
        /*0820*/ 	.word	0x00015b90


	//   ....[67]....
        /*0824*/ 	.word	0x00015bc0


	//   ....[68]....
        /*0828*/ 	.word	0x00015c20


	//   ....[69]....
        /*082c*/ 	.word	0x00015c30


	//   ....[70]....
        /*0830*/ 	.word	0x00015c40


	//   ....[71]....
        /*0834*/ 	.word	0x00015c60


	//   ....[72]....
        /*0838*/ 	.word	0x00015cc0


	//   ....[73]....
        /*083c*/ 	.word	0x00015d70


	//   ....[74]....
        /*0840*/ 	.word	0x00015d80


	//   ....[75]....
        /*0844*/ 	.word	0x00015db0


	//   ....[76]....
        /*0848*/ 	.word	0x00015dc0


	//   ....[77]....
        /*084c*/ 	.word	0x00015dd0


	//   ....[78]....
        /*0850*/ 	.word	0x00015de0


	//   ....[79]....
        /*0854*/ 	.word	0x00015e60


	//   ....[80]....
        /*0858*/ 	.word	0x00015e70


	//   ....[81]....
        /*085c*/ 	.word	0x000165d0


	//   ....[82]....
        /*0860*/ 	.word	0x00016610


	//   ....[83]....
        /*0864*/ 	.word	0x00016640


	//   ....[84]....
        /*0868*/ 	.word	0x00016670


	//   ....[85]....
        /*086c*/ 	.word	0x000166a0


	//   ....[86]....
        /*0870*/ 	.word	0x000166d0


	//   ....[87]....
        /*0874*/ 	.word	0x00016700


	//   ....[88]....
        /*0878*/ 	.word	0x00016720


	//   ....[89]....
        /*087c*/ 	.word	0x00016740


	//   ....[90]....
        /*0880*/ 	.word	0x00016770


	//   ....[91]....
        /*0884*/ 	.word	0x00016780


	//   ....[92]....
        /*0888*/ 	.word	0x00016790


	//   ....[93]....
        /*088c*/ 	.word	0x000167a0


	//   ....[94]....
        /*0890*/ 	.word	0x000167b0


	//   ....[95]....
        /*0894*/ 	.word	0x000167e0


	//   ....[96]....
        /*0898*/ 	.word	0x00016800


	//----- nvinfo : EIATTR_EXIT_INSTR_OFFSETS
	.align		4
.L_264:
        /*089c*/ 	.byte	0x04, 0x1c
        /*089e*/ 	.short	(.L_266 - .L_265)


	//   ....[0]....
.L_265:
        /*08a0*/ 	.word	0x00000370


	//   ....[1]....
        /*08a4*/ 	.word	0x00015f10


	//   ....[2]....
        /*08a8*/ 	.word	0x00015f50


	//   ....[3]....
        /*08ac*/ 	.word	0x00016960


	//   ....[4]....
        /*08b0*/ 	.word	0x000169a0


	//----- nvinfo : EIATTR_CTAIDZ_USED
	.align		4
.L_266:
        /*08b4*/ 	.byte	0x01, 0x04
	.zero		2


	//----- nvinfo : EIATTR_MAX_THREADS
	.align		4
        /*08b8*/ 	.byte	0x04, 0x05
        /*08ba*/ 	.short	(.L_268 - .L_267)
.L_267:
        /*08bc*/ 	.word	0x00000080
        /*08c0*/ 	.word	0x00000001
        /*08c4*/ 	.word	0x00000001


	//----- nvinfo : EIATTR_CRS_STACK_SIZE
	.align		4
.L_268:
        /*08c8*/ 	.byte	0x04, 0x1e
        /*08ca*/ 	.short	(.L_270 - .L_269)
.L_269:
        /*08cc*/ 	.word	0x00000000
.L_270:


//--------------------- .nv.info._ZN7cutlass13device_kernelIN5flash19enable_sm80_to_sm89INS1_16FlashAttnFwdSm80INS1_25CollectiveMainloopFwdSm80ILi4ELi1ELb0EN4cute5tupleIJNS5_1CILi128EEENS7_ILi112EEENS7_ILi64EEEEEELi64ENS_10bfloat16_tEfNS_4arch4Sm80ELb1ELb0ELb1ELb1ELb0ELb1ELb1ELb0EEENS1_21CollectiveEpilogueFwdINS6_IJS8_SA_S9_EEENS6_IJNS7_ILi1EEESI_SI_EEESC_SE_Li128ELb1ELb1ELb0ELb0EEENS1_19SingleTileSchedulerILb1ELb0ELb1ELi128EEEEEEEEEvNT_6ParamsE --------------------------
	.section	.nv.info._ZN7cutlass13device_kernelIN5flash19enable_sm80_to_sm89INS1_16FlashAttnFwdSm80INS1_25CollectiveMainloopFwdSm80ILi4ELi1ELb0EN4cute5tupleIJNS5_1CILi128EEENS7_ILi112EEENS7_ILi64EEEEEELi64ENS_10bfloat16_tEfNS_4arch4Sm80ELb1ELb0ELb1ELb1ELb0ELb1ELb1ELb0EEENS1_21CollectiveEpilogueFwdINS6_IJS8_SA_S9_EEENS6_IJNS7_ILi1EEESI_SI_EEESC_SE_Li128ELb1ELb1ELb0ELb0EEENS1_19SingleTileSchedulerILb1ELb0ELb1ELi128EEEEEEEEEvNT_6ParamsE,"",@"SHT_CUDA_INFO"
	.sectionflags	@""
	.align	4


	//----- nvinfo : EIATTR_CUDA_API_VERSION
	.align		4
        /*0000*/ 	.byte	0x04, 0x37
        /*0002*/ 	.short	(.L_272 - .L_271)
.L_271:
        /*0004*/ 	.word	0x00000082


	//----- nvinfo : EIATTR_SW2861232_WAR
	.align		4
.L_272:
        /*0008*/ 	.byte	0x01, 0x35
	.zero		2


	//----- nvinfo : EIATTR_PARAM_CBANK
	.align		4
        /*000c*/ 	.byte	0x04, 0x0a
        /*000e*/ 	.short	(.L_274 - .L_273)
	.align		4
.L_273:
        /*0010*/ 	.word	index@(.nv.constant0._ZN7cutlass13device_kernelIN5flash19enable_sm80_to_sm89INS1_16FlashAttnFwdSm80INS1_25CollectiveMainloopFwdSm80ILi4ELi1ELb0EN4cute5tupleIJNS5_1CILi128EEENS7_ILi112EEENS7_ILi64EEEEEELi64ENS_10bfloat16_tEfNS_4arch4Sm80ELb1ELb0ELb1ELb1ELb0ELb1ELb1ELb0EEENS1_21CollectiveEpilogueFwdINS6_IJS8_SA_S9_EEENS6_IJNS7_ILi1EEESI_SI_EEESC_SE_Li128ELb1ELb1ELb0ELb0EEENS1_19SingleTileSchedulerILb1ELb0ELb1ELi128EEEEEEEEEvNT_6ParamsE)
        /*0014*/ 	.short	0x0160
        /*0016*/ 	.short	0x0418


	//----- nvinfo : EIATTR_CBANK_PARAM_SIZE
	.align		4
.L_274:
        /*0018*/ 	.byte	0x03, 0x19
        /*001a*/ 	.short	0x0418


	//----- nvinfo : EIATTR_KPARAM_INFO
	.align		4
        /*001c*/ 	.byte	0x04, 0x17
        /*001e*/ 	.short	(.L_276 - .L_275)
.L_275:
        /*0020*/ 	.word	0x00000000
        /*0024*/ 	.short	0x0000
        /*0026*/ 	.short	0x0000
        /*0028*/ 	.byte	0x00, 0xf0, 0x61, 0x10


	//----- nvinfo : EIATTR_MAXREG_COUNT
	.align		4
.L_276:
        /*002c*/ 	.byte	0x03, 0x1b
        /*002e*/ 	.short	0x00ff


	//----- nvinfo : EIATTR_NUM_BARRIERS
	.align		4
        /*0030*/ 	.byte	0x02, 0x4c
        /*0032*/ 	.byte	0x02
	.zero		1


	//----- nvinfo : EIATTR_ANNOTATIONS
	.align		4
        /*0034*/ 	.byte	0x04, 0x55
        /*0036*/ 	.short	(.L_278 - .L_277)


	//   ....[0]....
.L_277:
        /* <DEDUP_REMOVED lines=89> */


	//----- nvinfo : EIATTR_MERCURY_ISA_VERSION
	.align		4
.L_278:
        /*05b8*/ 	.byte	0x03, 0x5f
        /*05ba*/ 	.short	0x0000


	//----- nvinfo : EIATTR_COOP_GROUP_MASK_REGIDS
	.align		4
        /*05bc*/ 	.byte	0x04, 0x29
        /*05be*/ 	.short	(.L_280 - .L_279)


	//   ....[0]....
.L_279:
        /*05c0*/ 	.word	0xffffffff


	//   ....[1]....
        /*05c4*/ 	.word	0xffffffff


	//   ....[2]....
        /*05c8*/ 	.word	0xffffffff


	//   ....[3]....
        /*05cc*/ 	.word	0xffffffff


	//   ....[4]....
        /*05d0*/ 	.word	0xffffffff


	//   ....[5]....
        /*05d4*/ 	.word	0xffffffff


	//   ....[6]....
        /*05d8*/ 	.word	0xffffffff


	//   ....[7]....
        /*05dc*/ 	.word	0xffffffff


	//   ....[8]....
        /*05e0*/ 	.word	0xffffffff


	//   ....[9]....
        /*05e4*/ 	.word	0xffffffff


	//   ....[10]....
        /*05e8*/ 	.word	0xffffffff


	//   ....[11]....
        /*05ec*/ 	.word	0xffffffff


	//   ....[12]....
        /*05f0*/ 	.word	0xffffffff


	//   ....[13]....
        /*05f4*/ 	.word	0xffffffff


	//   ....[14]....
        /*05f8*/ 	.word	0xffffffff


	//   ....[15]....
        /*05fc*/ 	.word	0xffffffff


	//   ....[16]....
        /*0600*/ 	.word	0xffffffff


	//   ....[17]....
        /*0604*/ 	.word	0xffffffff


	//   ....[18]....
        /*0608*/ 	.word	0xffffffff


	//   ....[19]....
        /*060c*/ 	.word	0xffffffff


	//   ....[20]....
        /*0610*/ 	.word	0xffffffff


	//   ....[21]....
        /*0614*/ 	.word	0xffffffff


	//   ....[22]....
        /*0618*/ 	.word	0xffffffff


	//   ....[23]....
        /*061c*/ 	.word	0xffffffff


	//   ....[24]....
        /*0620*/ 	.word	0xffffffff


	//   ....[25]....
        /*0624*/ 	.word	0xffffffff


	//   ....[26]....
        /*0628*/ 	.word	0xffffffff


	//   ....[27]....
        /*062c*/ 	.word	0xffffffff


	//   ....[28]....
        /*0630*/ 	.word	0xffffffff


	//   ....[29]....
        /*0634*/ 	.word	0xffffffff


	//   ....[30]....
        /*0638*/ 	.word	0xffffffff


	//   ....[31]....
        /*063c*/ 	.word	0xffffffff


	//   ....[32]....
        /*0640*/ 	.word	0xffffffff


	//   ....[33]....
        /*0644*/ 	.word	0xffffffff


	//   ....[34]....
        /*0648*/ 	.word	0xffffffff


	//   ....[35]....
        /*064c*/ 	.word	0xffffffff


	//   ....[36]....
        /*0650*/ 	.word	0xffffffff


	//   ....[37]....
        /*0654*/ 	.word	0xffffffff


	//   ....[38]....
        /*0658*/ 	.word	0xffffffff


	//   ....[39]....
        /*065c*/ 	.word	0xffffffff


	//   ....[40]....
        /*0660*/ 	.word	0xffffffff


	//   ....[41]....
        /*0664*/ 	.word	0xffffffff


	//   ....[42]....
        /*0668*/ 	.word	0xffffffff


	//   ....[43]....
        /*066c*/ 	.word	0xffffffff


	//   ....[44]....
        /*0670*/ 	.word	0xffffffff


	//   ....[45]....
        /*0674*/ 	.word	0xffffffff


	//   ....[46]....
        /*0678*/ 	.word	0xffffffff


	//   ....[47]....
        /*067c*/ 	.word	0xffffffff


	//   ....[48]....
        /*0680*/ 	.word	0xffffffff


	//   ....[49]....
        /*0684*/ 	.word	0xffffffff


	//   ....[50]....
        /*0688*/ 	.word	0xffffffff


	//   ....[51]....
        /*068c*/ 	.word	0xffffffff


	//   ....[52]....
        /*0690*/ 	.word	0xffffffff


	//   ....[53]....
        /*0694*/ 	.word	0xffffffff


	//   ....[54]....
        /*0698*/ 	.word	0xffffffff


	//   ....[55]....
        /*069c*/ 	.word	0xffffffff


	//   ....[56]....
        /*06a0*/ 	.word	0xffffffff


	//   ....[57]....
        /*06a4*/ 	.word	0xffffffff


	//   ....[58]....
        /*06a8*/ 	.word	0xffffffff


	//   ....[59]....
        /*06ac*/ 	.word	0xffffffff


	//   ....[60]....
        /*06b0*/ 	.word	0xffffffff


	//   ....[61]....
        /*06b4*/ 	.word	0xffffffff


	//   ....[62]....
        /*06b8*/ 	.word	0xffffffff


	//   ....[63]....
        /*06bc*/ 	.word	0xffffffff


	//   ....[64]....
        /*06c0*/ 	.word	0xffffffff


	//   ....[65]....
        /*06c4*/ 	.word	0xffffffff


	//   ....[66]....
        /*06c8*/ 	.word	0xffffffff


	//   ....[67]....
        /*06cc*/ 	.word	0xffffffff


	//   ....[68]....
        /*06d0*/ 	.word	0xffffffff


	//   ....[69]....
        /*06d4*/ 	.word	0xffffffff


	//   ....[70]....
        /*06d8*/ 	.word	0xffffffff


	//   ....[71]....
        /*06dc*/ 	.word	0xffffffff


	//   ....[72]....
        /*06e0*/ 	.word	0xffffffff


	//   ....[73]....
        /*06e4*/ 	.word	0xffffffff


	//   ....[74]....
        /*06e8*/ 	.word	0xffffffff


	//   ....[75]....
        /*06ec*/ 	.word	0xffffffff


	//   ....[76]....
        /*06f0*/ 	.word	0xffffffff


	//   ....[77]....
        /*06f4*/ 	.word	0xffffffff


	//   ....[78]....
        /*06f8*/ 	.word	0xffffffff


	//   ....[79]....
        /*06fc*/ 	.word	0xffffffff


	//   ....[80]....
        /*0700*/ 	.word	0xffffffff


	//   ....[81]....
        /*0704*/ 	.word	0xffffffff


	//   ....[82]....
        /*0708*/ 	.word	0xffffffff


	//   ....[83]....
        /*070c*/ 	.word	0xffffffff


	//   ....[84]....
        /*0710*/ 	.word	0xffffffff


	//   ....[85]....
        /*0714*/ 	.word	0xffffffff


	//   ....[86]....
        /*0718*/ 	.word	0xffffffff


	//   ....[87]....
        /*071c*/ 	.word	0xffffffff


	//   ....[88]....
        /*0720*/ 	.word	0xffffffff


	//   ....[89]....
        /*0724*/ 	.word	0xffffffff


	//   ....[90]....
        /*0728*/ 	.word	0xffffffff


	//   ....[91]....
        /*072c*/ 	.word	0xffffffff


	//   ....[92]....
        /*0730*/ 	.word	0xffffffff


	//   ....[93]....
        /*0734*/ 	.word	0xffffffff


	//   ....[94]....
        /*0738*/ 	.word	0xffffffff


	//   ....[95]....
        /*073c*/ 	.word	0xffffffff


	//   ....[96]....
        /*0740*/ 	.word	0xffffffff


	//   ....[97]....
        /*0744*/ 	.word	0xffffffff


	//   ....[98]....
        /*0748*/ 	.word	0xffffffff


	//   ....[99]....
        /*074c*/ 	.word	0xffffffff


	//   ....[100]....
        /*0750*/ 	.word	0xffffffff


	//   ....[101]....
        /*0754*/ 	.word	0xffffffff


	//   ....[102]....
        /*0758*/ 	.word	0xffffffff


	//   ....[103]....
        /*075c*/ 	.word	0xffffffff


	//   ....[104]....
        /*0760*/ 	.word	0xffffffff


	//   ....[105]....
        /*0764*/ 	.word	0xffffffff


	//   ....[106]....
        /*0768*/ 	.word	0xffffffff


	//   ....[107]....
        /*076c*/ 	.word	0xffffffff


	//   ....[108]....
        /*0770*/ 	.word	0xffffffff


	//   ....[109]....
        /*0774*/ 	.word	0xffffffff


	//   ....[110]....
        /*0778*/ 	.word	0xffffffff


	//   ....[111]....
        /*077c*/ 	.word	0xffffffff


	//   ....[112]....
        /*0780*/ 	.word	0xffffffff


	//   ....[113]....
        /*0784*/ 	.word	0xffffffff


	//   ....[114]....
        /*0788*/ 	.word	0xffffffff


	//   ....[115]....
        /*078c*/ 	.word	0xffffffff


	//   ....[116]....
        /*0790*/ 	.word	0xffffffff


	//   ....[117]....
        /*0794*/ 	.word	0xffffffff


	//   ....[118]....
        /*0798*/ 	.word	0xffffffff


	//   ....[119]....
        /*079c*/ 	.word	0xffffffff


	//   ....[120]....
        /*07a0*/ 	.word	0xffffffff


	//   ....[121]....
        /*07a4*/ 	.word	0xffffffff


	//   ....[122]....
        /*07a8*/ 	.word	0xffffffff


	//   ....[123]....
        /*07ac*/ 	.word	0xffffffff


	//   ....[124]....
        /*07b0*/ 	.word	0xffffffff


	//   ....[125]....
        /*07b4*/ 	.word	0xffffffff


	//   ....[126]....
        /*07b8*/ 	.word	0xffffffff


	//   ....[127]....
        /*07bc*/ 	.word	0xffffffff


	//   ....[128]....
        /*07c0*/ 	.word	0xffffffff


	//----- nvinfo : EIATTR_COOP_GROUP_INSTR_OFFSETS
	.align		4
.L_280:
        /*07c4*/ 	.byte	0x04, 0x28
        /*07c6*/ 	.short	(.L_282 - .L_281)


	//   ....[0]....
.L_281:
        /*07c8*/ 	.word	0x00000090


	//   ....[1]....
        /*07cc*/ 	.word	0x00008ae0


	//   ....[2]....
        /*07d0*/ 	.word	0x00008b10


	//   ....[3]....
        /*07d4*/ 	.word	0x00008d30


	//   ....[4]....
        /*07d8*/ 	.word	0x00008d60


	//   ....[5]....
        /*07dc*/ 	.word	0x00008df0


	//   ....[6]....
        /*07e0*/ 	.word	0x00008e20


	//   ....[7]....
        /*07e4*/ 	.word	0x00008eb0


	//   ....[8]....
        /*07e8*/ 	.word	0x00008ee0


	//   ....[9]....
        /*07ec*/ 	.word	0x00008f70


	//   ....[10]....
        /*07f0*/ 	.word	0x00008fa0


	//   ....[11]....
        /*07f4*/ 	.word	0x00009030


	//   ....[12]....
        /*07f8*/ 	.word	0x00009060


	//   ....[13]....
        /*07fc*/ 	.word	0x000090f0


	//   ....[14]....
        /*0800*/ 	.word	0x00009120


	//   ....[15]....
        /*0804*/ 	.word	0x000091e0


	//   ....[16]....
        /*0808*/ 	.word	0x00009220


	//   ....[17]....
        /*080c*/ 	.word	0x00009af0


	//   ....[18]....
        /*0810*/ 	.word	0x00009b10


	//   ....[19]....
        /*0814*/ 	.word	0x00009b20


	//   ....[20]....
        /*0818*/ 	.word	0x00009b30


	//   ....[21]....
        /*081c*/ 	.word	0x00009ca0


	//   ....[22]....
        /*0820*/ 	.word	0x00009ce0


	//   ....[23]....
        /*0824*/ 	.word	0x00009d30


	//   ....[24]....
        /*0828*/ 	.word	0x00009d70


	//   ....[25]....
        /*082c*/ 	.word	0x00009f40


	//   ....[26]....
        /*0830*/ 	.word	0x00009f80


	//   ....[27]....
        /*0834*/ 	.word	0x00009fd0


	//   ....[28]....
        /*0838*/ 	.word	0x0000a010


	//   ....[29]....
        /*083c*/ 	.word	0x0000a200


	//   ....[30]....
        /*0840*/ 	.word	0x0000a240


	//   ....[31]....
        /*0844*/ 	.word	0x0000a290


	//   ....[32]....
        /*0848*/ 	.word	0x0000a2d0


	//   ....[33]....
        /*084c*/ 	.word	0x0000c1a0


	//   ....[34]....
        /*0850*/ 	.word	0x0000c1c0


	//   ....[35]....
        /*0854*/ 	.word	0x0000c1f0


	//   ....[36]....
        /*0858*/ 	.word	0x0000c200


	//   ....[37]....
        /*085c*/ 	.word	0x0000c2e0


	//   ....[38]....
        /*0860*/ 	.word	0x0000c320


	//   ....[39]....
        /*0864*/ 	.word	0x0000c340


	//   ....[40]....
        /*0868*/ 	.word	0x0000c350


	//   ....[41]....
        /*086c*/ 	.word	0x0000c510


	//   ....[42]....
        /*0870*/ 	.word	0x0000c550


	//   ....[43]....
        /*0874*/ 	.word	0x0000c570


	//   ....[44]....
        /*0878*/ 	.word	0x0000c580


	//   ....[45]....
        /*087c*/ 	.word	0x0000c680


	//   ....[46]....
        /*0880*/ 	.word	0x0000c6c0


	//   ....[47]....
        /*0884*/ 	.word	0x0000c720


	//   ....[48]....
        /*0888*/ 	.word	0x0000c750


	//   ....[49]....
        /*088c*/ 	.word	0x00010660


	//   ....[50]....
        /*0890*/ 	.word	0x00010680


	//   ....[51]....
        /*0894*/ 	.word	0x000106a0


	//   ....[52]....
        /*0898*/ 	.word	0x000117a0


	//   ....[53]....
        /*089c*/ 	.word	0x000117e0


	//   ....[54]....
        /*08a0*/ 	.word	0x00011800


	//   ....[55]....
        /*08a4*/ 	.word	0x00011840


	//   ....[56]....
        /*08a8*/ 	.word	0x00011850


	//   ....[57]....
        /*08ac*/ 	.word	0x000118b0


	//   ....[58]....
        /*08b0*/ 	.word	0x000118c0


	//   ....[59]....
        /*08b4*/ 	.word	0x000121d0


	//   ....[60]....
        /*08b8*/ 	.word	0x00012250


	//   ....[61]....
        /*08bc*/ 	.word	0x00015f00


	//   ....[62]....
        /*08c0*/ 	.word	0x00015f50


	//   ....[63]....
        /*08c4*/ 	.word	0x00015fa0


	//   ....[64]....
        /*08c8*/ 	.word	0x00015ff0


	//   ....[65]....
        /*08cc*/ 	.word	0x00017710


	//   ....[66]....
        /*08d0*/ 	.word	0x00017860


	//   ....[67]....
        /*08d4*/ 	.word	0x00017c80


	//   ....[68]....
        /*08d8*/ 	.word	0x00017dc0


	//   ....[69]....
        /*08dc*/ 	.word	0x000180a0


	//   ....[70]....
        /*08e0*/ 	.word	0x00018230


	//   ....[71]....
        /*08e4*/ 	.word	0x000182c0


	//   ....[72]....
        /*08e8*/ 	.word	0x00018400


	//   ....[73]....
        /*08ec*/ 	.word	0x0001cf80


	//   ....[74]....
        /*08f0*/ 	.word	0x0001d010


	//   ....[75]....
        /*08f4*/ 	.word	0x0001d040


	//   ....[76]....
        /*08f8*/ 	.word	0x0001d0e0


	//   ....[77]....
        /*08fc*/ 	.word	0x0001d3e0


	//   ....[78]....
        /*0900*/ 	.word	0x0001d480


	//   ....[79]....
        /*0904*/ 	.word	0x0001d5d0


	//   ....[80]....
        /*0908*/ 	.word	0x0001d730


	//   ....[81]....
        /*090c*/ 	.word	0x00020c50


	//   ....[82]....
        /*0910*/ 	.word	0x00020c60


	//   ....[83]....
        /*0914*/ 	.word	0x00020c70


	//   ....[84]....
        /*0918*/ 	.word	0x00020c80


	//   ....[85]....
        /*091c*/ 	.word	0x00020cb0


	//   ....[86]....
        /*0920*/ 	.word	0x00020cd0


	//   ....[87]....
        /*0924*/ 	.word	0x00020cf0


	//   ....[88]....
        /*0928*/ 	.word	0x00020d00


	//   ....[89]....
        /*092c*/ 	.word	0x00021fd0


	//   ....[90]....
        /*0930*/ 	.word	0x00022030


	//   ....[91]....
        /*0934*/ 	.word	0x00022050


	//   ....[92]....
        /*0938*/ 	.word	0x00022080


	//   ....[93]....
        /*093c*/ 	.word	0x000220c0


	//   ....[94]....
        /*0940*/ 	.word	0x000220f0


	//   ....[95]....
        /*0944*/ 	.word	0x00022120


	//   ....[96]....
        /*0948*/ 	.word	0x00022150


	//   ....[97]....
        /*094c*/ 	.word	0x00022240


	//   ....[98]....
        /*0950*/ 	.word	0x00022250


	//   ....[99]....
        /*0954*/ 	.word	0x00022290


	//   ....[100]....
        /*0958*/ 	.word	0x000222c0


	//   ....[101]....
        /*095c*/ 	.word	0x00022310


	//   ....[102]....
        /*0960*/ 	.word	0x00022330


	//   ....[103]....
        /*0964*/ 	.word	0x00022340


	//   ....[104]....
        /*0968*/ 	.word	0x000223a0


	//   ....[105]....
        /*096c*/ 	.word	0x00022450


	//   ....[106]....
        /*0970*/ 	.word	0x00022480


	//   ....[107]....
        /*0974*/ 	.word	0x000224b0


	//   ....[108]....
        /*0978*/ 	.word	0x000224d0


	//   ....[109]....
        /*097c*/ 	.word	0x000224e0


	//   ....[110]....
        /*0980*/ 	.word	0x000224f0


	//   ....[111]....
        /*0984*/ 	.word	0x00022570


	//   ....[112]....
        /*0988*/ 	.word	0x00022580


	//   ....[113]....
        /*098c*/ 	.word	0x00022ca0


	//   ....[114]....
        /*0990*/ 	.word	0x00022ce0


	//   ....[115]....
        /*0994*/ 	.word	0x00022d10


	//   ....[116]....
        /*0998*/ 	.word	0x00022d40


	//   ....[117]....
        /*099c*/ 	.word	0x00022d70


	//   ....[118]....
        /*09a0*/ 	.word	0x00022da0


	//   ....[119]....
        /*09a4*/ 	.word	0x00022dd0


	//   ....[120]....
        /*09a8*/ 	.word	0x00022e00


	//   ....[121]....
        /*09ac*/ 	.word	0x00022e20


	//   ....[122]....
        /*09b0*/ 	.word	0x00022e40


	//   ....[123]....
        /*09b4*/ 	.word	0x00022e50


	//   ....[124]....
        /*09b8*/ 	.word	0x00022e60


	//   ....[125]....
        /*09bc*/ 	.word	0x00022e70


	//   ....[126]....
        /*09c0*/ 	.word	0x00022e80


	//   ....[127]....
        /*09c4*/ 	.word	0x00022e90


	//   ....[128]....
        /*09c8*/ 	.word	0x00022ec0


	//----- nvinfo : EIATTR_EXIT_INSTR_OFFSETS
	.align		4
.L_282:
        /*09cc*/ 	.byte	0x04, 0x1c
        /*09ce*/ 	.short	(.L_284 - .L_283)


	//   ....[0]....
.L_283:
        /*09d0*/ 	.word	0x00000370


	//   ....[1]....
        /*09d4*/ 	.word	0x00022620


	//   ....[2]....
        /*09d8*/ 	.word	0x00022660


	//   ....[3]....
        /*09dc*/ 	.word	0x00023050


	//   ....[4]....
        /*09e0*/ 	.word	0x00023090


	//----- nvinfo : EIATTR_CTAIDZ_USED
	.align		4
.L_284:
        /*09e4*/ 	.byte	0x01, 0x04
	.zero		2


	//----- nvinfo : EIATTR_MAX_THREADS
	.align		4
        /*09e8*/ 	.byte	0x04, 0x05
        /*09ea*/ 	.short	(.L_286 - .L_285)
.L_285:
        /*09ec*/ 	.word	0x00000080
        /*09f0*/ 	.word	0x00000001
        /*09f4*/ 	.word	0x00000001


	//----- nvinfo : EIATTR_CRS_STACK_SIZE
	.align		4
.L_286:
        /*09f8*/ 	.byte	0x04, 0x1e
        /*09fa*/ 	.short	(.L_288 - .L_287)
.L_287:
        /*09fc*/ 	.word	0x00000000
.L_288:


//--------------------- .nv.info._ZN7cutlass13device_kernelIN5flash19enable_sm80_to_sm89INS1_16FlashAttnFwdSm80INS1_25CollectiveMainloopFwdSm80ILi4ELi1ELb0EN4cute5tupleIJNS5_1CILi128EEENS7_ILi112EEENS7_ILi64EEEEEELi64ENS_10bfloat16_tEfNS_4arch4Sm80ELb0ELb0ELb0ELb0ELb0ELb0ELb1ELb0EEENS1_21CollectiveEpilogueFwdINS6_IJS8_SA_S9_EEENS6_IJNS7_ILi1EEESI_SI_EEESC_SE_Li128ELb0ELb1ELb0ELb0EEENS1_19SingleTileSchedulerILb0ELb0ELb1ELi128EEEEEEEEEvNT_6ParamsE --------------------------
	.section	.nv.info._ZN7cutlass13device_kernelIN5flash19enable_sm80_to_sm89INS1_16FlashAttnFwdSm80INS1_25CollectiveMainloopFwdSm80ILi4ELi1ELb0EN4cute5tupleIJNS5_1CILi128EEENS7_ILi112EEENS7_ILi64EEEEEELi64ENS_10bfloat16_tEfNS_4arch4Sm80ELb0ELb0ELb0ELb0ELb0ELb0ELb1ELb0EEENS1_21CollectiveEpilogueFwdINS6_IJS8_SA_S9_EEENS6_IJNS7_ILi1EEESI_SI_EEESC_SE_Li128ELb0ELb1ELb0ELb0EEENS1_19SingleTileSchedulerILb0ELb0ELb1ELi128EEEEEEEEEvNT_6ParamsE,"",@"SHT_CUDA_INFO"
	.sectionflags	@""
	.align	4


	//----- nvinfo : EIATTR_CUDA_API_VERSION
	.align		4
        /*0000*/ 	.byte	0x04, 0x37
        /*0002*/ 	.short	(.L_290 - .L_289)
.L_289:
        /*0004*/ 	.word	0x00000082


	//----- nvinfo : EIATTR_SW2861232_WAR
	.align		4
.L_290:
        /*0008*/ 	.byte	0x01, 0x35
	.zero		2


	//----- nvinfo : EIATTR_PARAM_CBANK
	.align		4
        /*000c*/ 	.byte	0x04, 0x0a
        /*000e*/ 	.short	(.L_292 - .L_291)
	.align		4
.L_291:
        /*0010*/ 	.word	index@(.nv.constant0._ZN7cutlass13device_kernelIN5flash19enable_sm80_to_sm89INS1_16FlashAttnFwdSm80INS1_25CollectiveMainloopFwdSm80ILi4ELi1ELb0EN4cute5tupleIJNS5_1CILi128EEENS7_ILi112EEENS7_ILi64EEEEEELi64ENS_10bfloat16_tEfNS_4arch4Sm80ELb0ELb0ELb0ELb0ELb0ELb0ELb1ELb0EEENS1_21CollectiveEpilogueFwdINS6_IJS8_SA_S9_EEENS6_IJNS7_ILi1EEESI_SI_EEESC_SE_Li128ELb0ELb1ELb0ELb0EEENS1_19SingleTileSchedulerILb0ELb0ELb1ELi128EEEEEEEEEvNT_6ParamsE)
        /*0014*/ 	.short	0x0160
        /*0016*/ 	.short	0x0418


	//----- nvinfo : EIATTR_CBANK_PARAM_SIZE
	.align		4
.L_292:
        /*0018*/ 	.byte	0x03, 0x19
        /*001a*/ 	.short	0x0418


	//----- nvinfo : EIATTR_KPARAM_INFO
	.align		4
        /*001c*/ 	.byte	0x04, 0x17
        /*001e*/ 	.short	(.L_294 - .L_293)
.L_293:
        /*0020*/ 	.word	0x00000000
        /*0024*/ 	.short	0x0000
        /*0026*/ 	.short	0x0000
        /*0028*/ 	.byte	0x00, 0xf0, 0x61, 0x10


	//----- nvinfo : EIATTR_MAXREG_COUNT
	.align		4
.L_294:
        /*002c*/ 	.byte	0x03, 0x1b
        /*002e*/ 	.short	0x00ff


	//----- nvinfo : EIATTR_NUM_BARRIERS
	.align		4
        /*0030*/ 	.byte	0x02, 0x4c
        /*0032*/ 	.byte	0x02
	.zero		1


	//----- nvinfo : EIATTR_ANNOTATIONS
	.align		4
        /*0034*/ 	.byte	0x04, 0x55
        /*0036*/ 	.short	(.L_296 - .L_295)


	//   ....[0]....
.L_295:
        /* <DEDUP_REMOVED lines=32> */


	//----- nvinfo : EIATTR_MERCURY_ISA_VERSION
	.align		4
.L_296:
        /*0228*/ 	.byte	0x03, 0x5f
        /*022a*/ 	.short	0x0000


	//----- nvinfo : EIATTR_COOP_GROUP_MASK_REGIDS
	.align		4
        /*022c*/ 	.byte	0x04, 0x29
        /*022e*/ 	.short	(.L_298 - .L_297)


	//   ....[0]....
.L_297:
        /*0230*/ 	.word	0xffffffff


	//   ....[1]....
        /*0234*/ 	.word	0xffffffff


	//   ....[2]....
        /*0238*/ 	.word	0xffffffff


	//   ....[3]....
        /*023c*/ 	.word	0xffffffff


	//   ....[4]....
        /*0240*/ 	.word	0xffffffff


	//   ....[5]....
        /*0244*/ 	.word	0xffffffff


	//   ....[6]....
        /*0248*/ 	.word	0xffffffff


	//   ....[7]....
        /*024c*/ 	.word	0xffffffff


	//   ....[8]....
        /*0250*/ 	.word	0xffffffff


	//   ....[9]....
        /*0254*/ 	.word	0xffffffff


	//   ....[10]....
        /*0258*/ 	.word	0xffffffff


	//   ....[11]....
        /*025c*/ 	.word	0xffffffff


	//   ....[12]....
        /*0260*/ 	.word	0xffffffff


	//   ....[13]....
        /*0264*/ 	.word	0xffffffff


	//   ....[14]....
        /*0268*/ 	.word	0xffffffff


	//   ....[15]....
        /*026c*/ 	.word	0xffffffff


	//   ....[16]....
        /*0270*/ 	.word	0xffffffff


	//   ....[17]....
        /*0274*/ 	.word	0xffffffff


	//   ....[18]....
        /*0278*/ 	.word	0xffffffff


	//   ....[19]....
        /*027c*/ 	.word	0xffffffff


	//   ....[20]....
        /*0280*/ 	.word	0xffffffff


	//   ....[21]....
        /*0284*/ 	.word	0xffffffff


	//   ....[22]....
        /*0288*/ 	.word	0xffffffff


	//   ....[23]....
        /*028c*/ 	.word	0xffffffff


	//   ....[24]....
        /*0290*/ 	.word	0xffffffff


	//   ....[25]....
        /*0294*/ 	.word	0xffffffff


	//   ....[26]....
        /*0298*/ 	.word	0xffffffff


	//   ....[27]....
        /*029c*/ 	.word	0xffffffff


	//   ....[28]....
        /*02a0*/ 	.word	0xffffffff


	//   ....[29]....
        /*02a4*/ 	.word	0xffffffff


	//   ....[30]....
        /*02a8*/ 	.word	0xffffffff


	//   ....[31]....
        /*02ac*/ 	.word	0xffffffff


	//   ....[32]....
        /*02b0*/ 	.word	0xffffffff


	//   ....[33]....
        /*02b4*/ 	.word	0xffffffff


	//   ....[34]....
        /*02b8*/ 	.word	0xffffffff


	//   ....[35]....
        /*02bc*/ 	.word	0xffffffff


	//   ....[36]....
        /*02c0*/ 	.word	0xffffffff


	//   ....[37]....
        /*02c4*/ 	.word	0xffffffff


	//   ....[38]....
        /*02c8*/ 	.word	0xffffffff


	//   ....[39]....
        /*02cc*/ 	.word	0xffffffff


	//   ....[40]....
        /*02d0*/ 	.word	0xffffffff


	//   ....[41]....
        /*02d4*/ 	.word	0xffffffff


	//   ....[42]....
        /*02d8*/ 	.word	0xffffffff


	//   ....[43]....
        /*02dc*/ 	.word	0xffffffff


	//   ....[44]....
        /*02e0*/ 	.word	0xffffffff


	//   ....[45]....
        /*02e4*/ 	.word	0xffffffff


	//   ....[46]....
        /*02e8*/ 	.word	0xffffffff


	//   ....[47]....
        /*02ec*/ 	.word	0xffffffff


	//   ....[48]....
        /*02f0*/ 	.word	0xffffffff


	//   ....[49]....
        /*02f4*/ 	.word	0xffffffff


	//   ....[50]....
        /*02f8*/ 	.word	0xffffffff


	//   ....[51]....
        /*02fc*/ 	.word	0xffffffff


	//   ....[52]....
        /*0300*/ 	.word	0xffffffff


	//   ....[53]....
        /*0304*/ 	.word	0xffffffff


	//   ....[54]....
        /*0308*/ 	.word	0xffffffff


	//   ....[55]....
        /*030c*/ 	.word	0xffffffff


	//   ....[56]....
        /*0310*/ 	.word	0xffffffff


	//   ....[57]....
        /*0314*/ 	.word	0xffffffff


	//   ....[58]....
        /*0318*/ 	.word	0xffffffff


	//   ....[59]....
        /*031c*/ 	.word	0xffffffff


	//   ....[60]....
        /*0320*/ 	.word	0xffffffff


	//   ....[61]....
        /*0324*/ 	.word	0xffffffff


	//   ....[62]....
        /*0328*/ 	.word	0xffffffff


	//   ....[63]....
        /*032c*/ 	.word	0xffffffff


	//----- nvinfo : EIATTR_COOP_GROUP_INSTR_OFFSETS
	.align		4
.L_298:
        /*0330*/ 	.byte	0x04, 0x28
        /*0332*/ 	.short	(.L_300 - .L_299)


	//   ....[0]....
.L_299:
        /*0334*/ 	.word	0x000003f0


	//   ....[1]....
        /*0338*/ 	.word	0x00000420


	//   ....[2]....
        /*033c*/ 	.word	0x00000450


	//   ....[3]....
        /*0340*/ 	.word	0x00000480


	//   ....[4]....
        /*0344*/ 	.word	0x000004d0


	//   ....[5]....
        /*0348*/ 	.word	0x00000500


	//   ....[6]....
        /*034c*/ 	.word	0x00000570


	//   ....[7]....
        /*0350*/ 	.word	0x000005a0


	//   ....[8]....
        /*0354*/ 	.word	0x000005f0


	//   ....[9]....
        /*0358*/ 	.word	0x00000620


	//   ....[10]....
        /*035c*/ 	.word	0x00000630


	//   ....[11]....
        /*0360*/ 	.word	0x00000640


	//   ....[12]....
        /*0364*/ 	.word	0x00000650


	//   ....[13]....
        /*0368*/ 	.word	0x00000680


	//   ....[14]....
        /*036c*/ 	.word	0x00000690


	//   ....[15]....
        /*0370*/ 	.word	0x00000710


	//   ....[16]....
        /*0374*/ 	.word	0x00003070


	//   ....[17]....
        /*0378*/ 	.word	0x00003170


	//   ....[18]....
        /*037c*/ 	.word	0x00003260


	//   ....[19]....
        /*0380*/ 	.word	0x00003290


	//   ....[20]....
        /*0384*/ 	.word	0x000032c0


	//   ....[21]....
        /*0388*/ 	.word	0x00003380


	//   ....[22]....
        /*038c*/ 	.word	0x00003470


	//   ....[23]....
        /*0390*/ 	.word	0x000035d0


	//   ....[24]....
        /*0394*/ 	.word	0x000078f0


	//   ....[25]....
        /*0398*/ 	.word	0x00007970


	//   ....[26]....
        /*039c*/ 	.word	0x00007a30


	//   ....[27]....
        /*03a0*/ 	.word	0x00007a90


	//   ....[28]....
        /*03a4*/ 	.word	0x00007ac0


	//   ....[29]....
        /*03a8*/ 	.word	0x00007ba0


	//   ....[30]....
        /*03ac*/ 	.word	0x00007d20


	//   ....[31]....
        /*03b0*/ 	.word	0x00008010


	//   ....[32]....
        /*03b4*/ 	.word	0x0000a730


	//   ....[33]....
        /*03b8*/ 	.word	0x0000a740


	//   ....[34]....
        /*03bc*/ 	.word	0x0000a750


	//   ....[35]....
        /*03c0*/ 	.word	0x0000a760


	//   ....[36]....
        /*03c4*/ 	.word	0x0000a7b0


	//   ....[37]....
        /*03c8*/ 	.word	0x0000a7f0


	//   ....[38]....
        /*03cc*/ 	.word	0x0000a800


	//   ....[39]....
        /*03d0*/ 	.word	0x0000a810


	//   ....[40]....
        /*03d4*/ 	.word	0x0000b7e0


	//   ....[41]....
        /*03d8*/ 	.word	0x0000b820


	//   ....[42]....
        /*03dc*/ 	.word	0x0000b840


	//   ....[43]....
        /*03e0*/ 	.word	0x0000b860


	//   ....[44]....
        /*03e4*/ 	.word	0x0000b9d0


	//   ....[45]....
        /*03e8*/ 	.word	0x0000b9f0


	//   ....[46]....
        /*03ec*/ 	.word	0x0000ba00


	//   ....[47]....
        /*03f0*/ 	.word	0x0000ba10


	//   ....[48]....
        /*03f4*/ 	.word	0x0000bac0


	//   ....[49]....
        /*03f8*/ 	.word	0x0000bad0


	//   ....[50]....
        /*03fc*/ 	.word	0x0000bb50


	//   ....[51]....
        /*0400*/ 	.word	0x0000bb60


	//   ....[52]....
        /*0404*/ 	.word	0x0000bb80


	//   ....[53]....
        /*0408*/ 	.word	0x0000bb90


	//   ....[54]....
        /*040c*/ 	.word	0x0000bbb0


	//   ....[55]....
        /*0410*/ 	.word	0x0000bbc0


	//   ....[56]....
        /*0414*/ 	.word	0x0000bbe0


	//   ....[57]....
        /*0418*/ 	.word	0x0000bbf0


	//   ....[58]....
        /*041c*/ 	.word	0x0000bc10


	//   ....[59]....
        /*0420*/ 	.word	0x0000bc20


	//   ....[60]....
        /*0424*/ 	.word	0x0000bc40


	//   ....[61]....
        /*0428*/ 	.word	0x0000bc50


	//   ....[62]....
        /*042c*/ 	.word	0x0000bd00


	//   ....[63]....
        /*0430*/ 	.word	0x0000bd40


	//----- nvinfo : EIATTR_EXIT_INSTR_OFFSETS
	.align		4
.L_300:
        /*0434*/ 	.byte	0x04, 0x1c
        /*0436*/ 	.short	(.L_302 - .L_301)


	//   ....[0]....
.L_301:
        /*0438*/ 	.word	0x00000040


	//   ....[1]....
        /*043c*/ 	.word	0x0000be00


	//   ....[2]....
        /*0440*/ 	.word	0x0000be30


	//----- nvinfo : EIATTR_CTAIDZ_USED
	.align		4
.L_302:
        /*0444*/ 	.byte	0x01, 0x04
	.zero		2


	//----- nvinfo : EIATTR_MAX_THREADS
	.align		4
        /*0448*/ 	.byte	0x04, 0x05
        /*044a*/ 	.short	(.L_304 - .L_303)
.L_303:
        /*044c*/ 	.word	0x00000080
        /*0450*/ 	.word	0x00000001
        /*0454*/ 	.word	0x00000001
.L_304:


//--------------------- .nv.info._ZN7cutlass13device_kernelIN5flash19enable_sm80_to_sm89INS1_16FlashAttnFwdSm80INS1_25CollectiveMainloopFwdSm80ILi4ELi1ELb0EN4cute5tupleIJNS5_1CILi128EEENS7_ILi112EEENS7_ILi64EEEEEELi64ENS_10bfloat16_tEfNS_4arch4Sm80ELb0ELb0ELb0ELb1ELb0ELb0ELb1ELb0EEENS1_21CollectiveEpilogueFwdINS6_IJS8_SA_S9_EEENS6_IJNS7_ILi1EEESI_SI_EEESC_SE_Li128ELb1ELb1ELb0ELb0EEENS1_19SingleTileSchedulerILb1ELb0ELb1ELi128EEEEEEEEEvNT_6ParamsE --------------------------
	.section	.nv.info._ZN7cutlass13device_kernelIN5flash19enable_sm80_to_sm89INS1_16FlashAttnFwdSm80INS1_25CollectiveMainloopFwdSm80ILi4ELi1ELb0EN4cute5tupleIJNS5_1CILi128EEENS7_ILi112EEENS7_ILi64EEEEEELi64ENS_10bfloat16_tEfNS_4arch4Sm80ELb0ELb0ELb0ELb1ELb0ELb0ELb1ELb0EEENS1_21CollectiveEpilogueFwdINS6_IJS8_SA_S9_EEENS6_IJNS7_ILi1EEESI_SI_EEESC_SE_Li128ELb1ELb1ELb0ELb0EEENS1_19SingleTileSchedulerILb1ELb0ELb1ELi128EEEEEEEEEvNT_6ParamsE,"",@"SHT_CUDA_INFO"
	.sectionflags	@""
	.align	4


	//----- nvinfo : EIATTR_CUDA_API_VERSION
	.align		4
        /*0000*/ 	.byte	0x04, 0x37
        /*0002*/ 	.short	(.L_306 - .L_305)
.L_305:
        /*0004*/ 	.word	0x00000082


	//----- nvinfo : EIATTR_SW2861232_WAR
	.align		4
.L_306:
        /*0008*/ 	.byte	0x01, 0x35
	.zero		2


	//----- nvinfo : EIATTR_PARAM_CBANK
	.align		4
        /*000c*/ 	.byte	0x04, 0x0a
        /*000e*/ 	.short	(.L_308 - .L_307)
	.align		4
.L_307:
        /*0010*/ 	.word	index@(.nv.constant0._ZN7cutlass13device_kernelIN5flash19enable_sm80_to_sm89INS1_16FlashAttnFwdSm80INS1_25CollectiveMainloopFwdSm80ILi4ELi1ELb0EN4cute5tupleIJNS5_1CILi128EEENS7_ILi112EEENS7_ILi64EEEEEELi64ENS_10bfloat16_tEfNS_4arch4Sm80ELb0ELb0ELb0ELb1ELb0ELb0ELb1ELb0EEENS1_21CollectiveEpilogueFwdINS6_IJS8_SA_S9_EEENS6_IJNS7_ILi1EEESI_SI_EEESC_SE_Li128ELb1ELb1ELb0ELb0EEENS1_19SingleTileSchedulerILb1ELb0ELb1ELi128EEEEEEEEEvNT_6ParamsE)
        /*0014*/ 	.short	0x0160
        /*0016*/ 	.short	0x0418


	//----- nvinfo : EIATTR_CBANK_PARAM_SIZE
	.align		4
.L_308:
        /*0018*/ 	.byte	0x03, 0x19
        /*001a*/ 	.short	0x0418


	//----- nvinfo : EIATTR_KPARAM_INFO
	.align		4
        /*001c*/ 	.byte	0x04, 0x17
        /*001e*/ 	.short	(.L_310 - .L_309)
.L_309:
        /*0020*/ 	.word	0x00000000
        /*0024*/ 	.short	0x0000
        /*0026*/ 	.short	0x0000
        /*0028*/ 	.byte	0x00, 0xf0, 0x61, 0x10


	//----- nvinfo : EIATTR_MAXREG_COUNT
	.align		4
.L_310:
        /*002c*/ 	.byte	0x03, 0x1b
        /*002e*/ 	.short	0x00ff


	//----- nvinfo : EIATTR_NUM_BARRIERS
	.align		4
        /*0030*/ 	.byte	0x02, 0x4c
        /*0032*/ 	.byte	0x02
	.zero		1


	//----- nvinfo : EIATTR_ANNOTATIONS
	.align		4
        /*0034*/ 	.byte	0x04, 0x55
        /*0036*/ 	.short	(.L_312 - .L_311)


	//   ....[0]....
.L_311:
        /* <DEDUP_REMOVED lines=19> */


	//----- nvinfo : EIATTR_MERCURY_ISA_VERSION
	.align		4
.L_312:
        /*0150*/ 	.byte	0x03, 0x5f
        /*0152*/ 	.short	0x0000


	//----- nvinfo : EIATTR_COOP_GROUP_MASK_REGIDS
	.align		4
        /*0154*/ 	.byte	0x04, 0x29
        /*0156*/ 	.short	(.L_314 - .L_313)


	//   ....[0]....
.L_313:
        /*0158*/ 	.word	0xffffffff


	//   ....[1]....
        /*015c*/ 	.word	0xffffffff


	//   ....[2]....
        /*0160*/ 	.word	0xffffffff


	//   ....[3]....
        /*0164*/ 	.word	0xffffffff


	//   ....[4]....
        /*0168*/ 	.word	0xffffffff


	//   ....[5]....
        /*016c*/ 	.word	0xffffffff


	//   ....[6]....
        /*0170*/ 	.word	0xffffffff


	//   ....[7]....
        /*0174*/ 	.word	0xffffffff


	//   ....[8]....
        /*0178*/ 	.word	0xffffffff


	//   ....[9]....
        /*017c*/ 	.word	0xffffffff


	//   ....[10]....
        /*0180*/ 	.word	0xffffffff


	//   ....[11]....
        /*0184*/ 	.word	0xffffffff


	//   ....[12]....
        /*0188*/ 	.word	0xffffffff


	//   ....[13]....
        /*018c*/ 	.word	0xffffffff


	//   ....[14]....
        /*0190*/ 	.word	0xffffffff


	//   ....[15]....
        /*0194*/ 	.word	0xffffffff


	//   ....[16]....
        /*0198*/ 	.word	0xffffffff


	//   ....[17]....
        /*019c*/ 	.word	0xffffffff


	//   ....[18]....
        /*01a0*/ 	.word	0xffffffff


	//   ....[19]....
        /*01a4*/ 	.word	0xffffffff


	//   ....[20]....
        /*01a8*/ 	.word	0xffffffff


	//   ....[21]....
        /*01ac*/ 	.word	0xffffffff


	//   ....[22]....
        /*01b0*/ 	.word	0xffffffff


	//   ....[23]....
        /*01b4*/ 	.word	0xffffffff


	//   ....[24]....
        /*01b8*/ 	.word	0xffffffff


	//   ....[25]....
        /*01bc*/ 	.word	0xffffffff


	//   ....[26]....
        /*01c0*/ 	.word	0xffffffff


	//   ....[27]....
        /*01c4*/ 	.word	0xffffffff


	//   ....[28]....
        /*01c8*/ 	.word	0xffffffff


	//   ....[29]....
        /*01cc*/ 	.word	0xffffffff


	//   ....[30]....
        /*01d0*/ 	.word	0xffffffff


	//   ....[31]....
        /*01d4*/ 	.word	0xffffffff


	//   ....[32]....
        /*01d8*/ 	.word	0xffffffff


	//   ....[33]....
        /*01dc*/ 	.word	0xffffffff


	//   ....[34]....
        /*01e0*/ 	.word	0xffffffff


	//   ....[35]....
        /*01e4*/ 	.word	0xffffffff


	//   ....[36]....
        /*01e8*/ 	.word	0xffffffff


	//   ....[37]....
        /*01ec*/ 	.word	0xffffffff


	//   ....[38]....
        /*01f0*/ 	.word	0xffffffff


	//   ....[39]....
        /*01f4*/ 	.word	0xffffffff


	//   ....[40]....
        /*01f8*/ 	.word	0xffffffff


	//   ....[41]....
        /*01fc*/ 	.word	0xffffffff


	//   ....[42]....
        /*0200*/ 	.word	0xffffffff


	//   ....[43]....
        /*0204*/ 	.word	0xffffffff


	//   ....[44]....
        /*0208*/ 	.word	0xffffffff


	//   ....[45]....
        /*020c*/ 	.word	0xffffffff


	//   ....[46]....
        /*0210*/ 	.word	0xffffffff


	//   ....[47]....
        /*0214*/ 	.word	0xffffffff


	//   ....[48]....
        /*0218*/ 	.word	0xffffffff


	//   ....[49]....
        /*021c*/ 	.word	0xffffffff


	//   ....[50]....
        /*0220*/ 	.word	0xffffffff


	//   ....[51]....
        /*0224*/ 	.word	0xffffffff


	//   ....[52]....
        /*0228*/ 	.word	0xffffffff


	//   ....[53]....
        /*022c*/ 	.word	0xffffffff


	//   ....[54]....
        /*0230*/ 	.word	0xffffffff


	//   ....[55]....
        /*0234*/ 	.word	0xffffffff


	//   ....[56]....
        /*0238*/ 	.word	0xffffffff


	//   ....[57]....
        /*023c*/ 	.word	0xffffffff


	//   ....[58]....
        /*0240*/ 	.word	0xffffffff


	//   ....[59]....
        /*0244*/ 	.word	0xffffffff


	//   ....[60]....
        /*0248*/ 	.word	0xffffffff


	//   ....[61]....
        /*024c*/ 	.word	0xffffffff


	//   ....[62]....
        /*0250*/ 	.word	0xffffffff


	//   ....[63]....
        /*0254*/ 	.word	0xffffffff


	//   ....[64]....
        /*0258*/ 	.word	0xffffffff


	//   ....[65]....
        /*025c*/ 	.word	0xffffffff


	//   ....[66]....
        /*0260*/ 	.word	0xffffffff


	//   ....[67]....
        /*0264*/ 	.word	0xffffffff


	//   ....[68]....
        /*0268*/ 	.word	0xffffffff


	//   ....[69]....
        /*026c*/ 	.word	0xffffffff


	//   ....[70]....
        /*0270*/ 	.word	0xffffffff


	//   ....[71]....
        /*0274*/ 	.word	0xffffffff


	//   ....[72]....
        /*0278*/ 	.word	0xffffffff


	//   ....[73]....
        /*027c*/ 	.word	0xffffffff


	//   ....[74]....
        /*0280*/ 	.word	0xffffffff


	//   ....[75]....
        /*0284*/ 	.word	0xffffffff


	//   ....[76]....
        /*0288*/ 	.word	0xffffffff


	//   ....[77]....
        /*028c*/ 	.word	0xffffffff


	//   ....[78]....
        /*0290*/ 	.word	0xffffffff


	//   ....[79]....
        /*0294*/ 	.word	0xffffffff


	//   ....[80]....
        /*0298*/ 	.word	0xffffffff


	//----- nvinfo : EIATTR_COOP_GROUP_INSTR_OFFSETS
	.align		4
.L_314:
        /*029c*/ 	.byte	0x04, 0x28
        /*029e*/ 	.short	(.L_316 - .L_315)


	//   ....[0]....
.L_315:
        /*02a0*/ 	.word	0x00000090


	//   ....[1]....
        /*02a4*/ 	.word	0x00000e80


	//   ....[2]....
        /*02a8*/ 	.word	0x00000ea0


	//   ....[3]....
        /*02ac*/ 	.word	0x000010d0


	//   ....[4]....
        /*02b0*/ 	.word	0x00001100


	//   ....[5]....
        /*02b4*/ 	.word	0x00001190


	//   ....[6]....
        /*02b8*/ 	.word	0x000011c0


	//   ....[7]....
        /*02bc*/ 	.word	0x00001250


	//   ....[8]....
        /*02c0*/ 	.word	0x00001280


	//   ....[9]....
        /*02c4*/ 	.word	0x00001310


	//   ....[10]....
        /*02c8*/ 	.word	0x00001340


	//   ....[11]....
        /*02cc*/ 	.word	0x000013d0


	//   ....[12]....
        /*02d0*/ 	.word	0x00001400


	//   ....[13]....
        /*02d4*/ 	.word	0x00001490


	//   ....[14]....
        /*02d8*/ 	.word	0x000014c0


	//   ....[15]....
        /*02dc*/ 	.word	0x00001540


	//   ....[16]....
        /*02e0*/ 	.word	0x00001580


	//   ....[17]....
        /*02e4*/ 	.word	0x00003630


	//   ....[18]....
        /*02e8*/ 	.word	0x00003730


	//   ....[19]....
        /*02ec*/ 	.word	0x00003b60


	//   ....[20]....
        /*02f0*/ 	.word	0x00003c10


	//   ....[21]....
        /*02f4*/ 	.word	0x00003c60


	//   ....[22]....
        /*02f8*/ 	.word	0x00003cc0


	//   ....[23]....
        /*02fc*/ 	.word	0x00003e00


	//   ....[24]....
        /*0300*/ 	.word	0x00003f60


	//   ....[25]....
        /*0304*/ 	.word	0x00007570


	//   ....[26]....
        /*0308*/ 	.word	0x000075f0


	//   ....[27]....
        /*030c*/ 	.word	0x000076b0


	//   ....[28]....
        /*0310*/ 	.word	0x00007710


	//   ....[29]....
        /*0314*/ 	.word	0x00007740


	//   ....[30]....
        /*0318*/ 	.word	0x00007820


	//   ....[31]....
        /*031c*/ 	.word	0x000079a0


	//   ....[32]....
        /*0320*/ 	.word	0x00007cc0


	//   ....[33]....
        /*0324*/ 	.word	0x0000a340


	//   ....[34]....
        /*0328*/ 	.word	0x0000a350


	//   ....[35]....
        /*032c*/ 	.word	0x0000a360


	//   ....[36]....
        /*0330*/ 	.word	0x0000a380


	//   ....[37]....
        /*0334*/ 	.word	0x0000a3a0


	//   ....[38]....
        /*0338*/ 	.word	0x0000a3b0


	//   ....[39]....
        /*033c*/ 	.word	0x0000a3d0


	//   ....[40]....
        /*0340*/ 	.word	0x0000a400


	//   ....[41]....
        /*0344*/ 	.word	0x0000b6d0


	//   ....[42]....
        /*0348*/ 	.word	0x0000b720


	//   ....[43]....
        /*034c*/ 	.word	0x0000b750


	//   ....[44]....
        /*0350*/ 	.word	0x0000b780


	//   ....[45]....
        /*0354*/ 	.word	0x0000b7b0


	//   ....[46]....
        /*0358*/ 	.word	0x0000b7f0


	//   ....[47]....
        /*035c*/ 	.word	0x0000b820


	//   ....[48]....
        /*0360*/ 	.word	0x0000b850


	//   ....[49]....
        /*0364*/ 	.word	0x0000b930


	//   ....[50]....
        /*0368*/ 	.word	0x0000b960


	//   ....[51]....
        /*036c*/ 	.word	0x0000b9c0


	//   ....[52]....
        /*0370*/ 	.word	0x0000ba20


	//   ....[53]....
        /*0374*/ 	.word	0x0000ba30


	//   ....[54]....
        /*0378*/ 	.word	0x0000ba40


	//   ....[55]....
        /*037c*/ 	.word	0x0000ba50


	//   ....[56]....
        /*0380*/ 	.word	0x0000bac0


	//   ....[57]....
        /*0384*/ 	.word	0x0000bb70


	//   ....[58]....
        /*0388*/ 	.word	0x0000bb80


	//   ....[59]....
        /*038c*/ 	.word	0x0000bbb0


	//   ....[60]....
        /*0390*/ 	.word	0x0000bbc0


	//   ....[61]....
        /*0394*/ 	.word	0x0000bbd0


	//   ....[62]....
        /*0398*/ 	.word	0x0000bbe0


	//   ....[63]....
        /*039c*/ 	.word	0x0000bc60


	//   ....[64]....
        /*03a0*/ 	.word	0x0000bc70


	//   ....[65]....
        /*03a4*/ 	.word	0x0000c3d0


	//   ....[66]....
        /*03a8*/ 	.word	0x0000c410


	//   ....[67]....
        /*03ac*/ 	.word	0x0000c440


	//   ....[68]....
        /*03b0*/ 	.word	0x0000c470


	//   ....[69]....
        /*03b4*/ 	.word	0x0000c4a0


	//   ....[70]....
        /*03b8*/ 	.word	0x0000c4d0


	//   ....[71]....
        /*03bc*/ 	.word	0x0000c500


	//   ....[72]....
        /*03c0*/ 	.word	0x0000c520


	//   ....[73]....
        /*03c4*/ 	.word	0x0000c540


	//   ....[74]....
        /*03c8*/ 	.word	0x0000c570


	//   ....[75]....
        /*03cc*/ 	.word	0x0000c580


	//   ....[76]....
        /*03d0*/ 	.word	0x0000c590


	//   ....[77]....
        /*03d4*/ 	.word	0x0000c5a0


	//   ....[78]....
        /*03d8*/ 	.word	0x0000c5b0


	//   ....[79]....
        /*03dc*/ 	.word	0x0000c5e0


	//   ....[80]....
        /*03e0*/ 	.word	0x0000c600


	//----- nvinfo : EIATTR_EXIT_INSTR_OFFSETS
	.align		4
.L_316:
        /*03e4*/ 	.byte	0x04, 0x1c
        /*03e6*/ 	.short	(.L_318 - .L_317)


	//   ....[0]....
.L_317:
        /*03e8*/ 	.word	0x00000350


	//   ....[1]....
        /*03ec*/ 	.word	0x0000bd10


	//   ....[2]....
        /*03f0*/ 	.word	0x0000bd50


	//   ....[3]....
        /*03f4*/ 	.word	0x0000c760


	//   ....[4]....
        /*03f8*/ 	.word	0x0000c7a0


	//----- nvinfo : EIATTR_CTAIDZ_USED
	.align		4
.L_318:
        /*03fc*/ 	.byte	0x01, 0x04
	.zero		2


	//----- nvinfo : EIATTR_MAX_THREADS
	.align		4
        /*0400*/ 	.byte	0x04, 0x05
        /*0402*/ 	.short	(.L_320 - .L_319)
.L_319:
        /*0404*/ 	.word	0x00000080
        /*0408*/ 	.word	0x00000001
        /*040c*/ 	.word	0x00000001


	//----- nvinfo : EIATTR_CRS_STACK_SIZE
	.align		4
.L_320:
        /*0410*/ 	.byte	0x04, 0x1e
        /*0412*/ 	.short	(.L_322 - .L_321)
.L_321:
        /*0414*/ 	.word	0x00000000
.L_322:


//--------------------- .nv.info._ZN7cutlass13device_kernelIN5flash19enable_sm80_to_sm89INS1_16FlashAttnFwdSm80INS1_25CollectiveMainloopFwdSm80ILi4ELi1ELb0EN4cute5tupleIJNS5_1CILi128EEENS7_ILi112EEENS7_ILi64EEEEEELi64ENS_10bfloat16_tEfNS_4arch4Sm80ELb0ELb0ELb0ELb1ELb0ELb1ELb1ELb0EEENS1_21CollectiveEpilogueFwdINS6_IJS8_SA_S9_EEENS6_IJNS7_ILi1EEESI_SI_EEESC_SE_Li128ELb1ELb1ELb0ELb0EEENS1_19SingleTileSchedulerILb1ELb0ELb1ELi128EEEEEEEEEvNT_6ParamsE --------------------------
	.section	.nv.info._ZN7cutlass13device_kernelIN5flash19enable_sm80_to_sm89INS1_16FlashAttnFwdSm80INS1_25CollectiveMainloopFwdSm80ILi4ELi1ELb0EN4cute5tupleIJNS5_1CILi128EEENS7_ILi112EEENS7_ILi64EEEEEELi64ENS_10bfloat16_tEfNS_4arch4Sm80ELb0ELb0ELb0ELb1ELb0ELb1ELb1ELb0EEENS1_21CollectiveEpilogueFwdINS6_IJS8_SA_S9_EEENS6_IJNS7_ILi1EEESI_SI_EEESC_SE_Li128ELb1ELb1ELb0ELb0EEENS1_19SingleTileSchedulerILb1ELb0ELb1ELi128EEEEEEEEEvNT_6ParamsE,"",@"SHT_CUDA_INFO"
	.sectionflags	@""
	.align	4


	//----- nvinfo : EIATTR_CUDA_API_VERSION
	.align		4
        /*0000*/ 	.byte	0x04, 0x37
        /*0002*/ 	.short	(.L_324 - .L_323)
.L_323:
        /*0004*/ 	.word	0x00000082


	//----- nvinfo : EIATTR_SW2861232_WAR
	.align		4
.L_324:
        /*0008*/ 	.byte	0x01, 0x35
	.zero		2


	//----- nvinfo : EIATTR_PARAM_CBANK
	.align		4
        /*000c*/ 	.byte	0x04, 0x0a
        /*000e*/ 	.short	(.L_326 - .L_325)
	.align		4
.L_325:
        /*0010*/ 	.word	index@(.nv.constant0._ZN7cutlass13device_kernelIN5flash19enable_sm80_to_sm89INS1_16FlashAttnFwdSm80INS1_25CollectiveMainloopFwdSm80ILi4ELi1ELb0EN4cute5tupleIJNS5_1CILi128EEENS7_ILi112EEENS7_ILi64EEEEEELi64ENS_10bfloat16_tEfNS_4arch4Sm80ELb0ELb0ELb0ELb1ELb0ELb1ELb1ELb0EEENS1_21CollectiveEpilogueFwdINS6_IJS8_SA_S9_EEENS6_IJNS7_ILi1EEESI_SI_EEESC_SE_Li128ELb1ELb1ELb0ELb0EEENS1_19SingleTileSchedulerILb1ELb0ELb1ELi128EEEEEEEEEvNT_6ParamsE)
        /*0014*/ 	.short	0x0160
        /*0016*/ 	.short	0x0418


	//----- nvinfo : EIATTR_CBANK_PARAM_SIZE
	.align		4
.L_326:
        /*0018*/ 	.byte	0x03, 0x19
        /*001a*/ 	.short	0x0418


	//----- nvinfo : EIATTR_KPARAM_INFO
	.align		4
        /*001c*/ 	.byte	0x04, 0x17
        /*001e*/ 	.short	(.L_328 - .L_327)
.L_327:
        /*0020*/ 	.word	0x00000000
        /*0024*/ 	.short	0x0000
        /*0026*/ 	.short	0x0000
        /*0028*/ 	.byte	0x00, 0xf0, 0x61, 0x10


	//----- nvinfo : EIATTR_MAXREG_COUNT
	.align		4
.L_328:
        /*002c*/ 	.byte	0x03, 0x1b
        /*002e*/ 	.short	0x00ff


	//----- nvinfo : EIATTR_NUM_BARRIERS
	.align		4
        /*0030*/ 	.byte	0x02, 0x4c
        /*0032*/ 	.byte	0x02
	.zero		1


	//----- nvinfo : EIATTR_ANNOTATIONS
	.align		4
        /*0034*/ 	.byte	0x04, 0x55
        /*0036*/ 	.short	(.L_330 - .L_329)


	//   ....[0]....
.L_329:
        /* <DEDUP_REMOVED lines=30> */


	//----- nvinfo : EIATTR_MERCURY_ISA_VERSION
	.align		4
.L_330:
        /*0208*/ 	.byte	0x03, 0x5f
        /*020a*/ 	.short	0x0000


	//----- nvinfo : EIATTR_COOP_GROUP_MASK_REGIDS
	.align		4
        /*020c*/ 	.byte	0x04, 0x29
        /*020e*/ 	.short	(.L_332 - .L_331)


	//   ....[0]....
.L_331:
        /*0210*/ 	.word	0xffffffff


	//   ....[1]....
        /*0214*/ 	.word	0xffffffff


	//   ....[2]....
        /*0218*/ 	.word	0xffffffff


	//   ....[3]....
        /*021c*/ 	.word	0xffffffff


	//   ....[4]....
        /*0220*/ 	.word	0xffffffff


	//   ....[5]....
        /*0224*/ 	.word	0xffffffff


	//   ....[6]....
        /*0228*/ 	.word	0xffffffff


	//   ....[7]....
        /*022c*/ 	.word	0xffffffff


	//   ....[8]....
        /*0230*/ 	.word	0xffffffff


	//   ....[9]....
        /*0234*/ 	.word	0xffffffff


	//   ....[10]....
        /*0238*/ 	.word	0xffffffff


	//   ....[11]....
        /*023c*/ 	.word	0xffffffff


	//   ....[12]....
        /*0240*/ 	.word	0xffffffff


	//   ....[13]....
        /*0244*/ 	.word	0xffffffff


	//   ....[14]....
        /*0248*/ 	.word	0xffffffff


	//   ....[15]....
        /*024c*/ 	.word	0xffffffff


	//   ....[16]....
        /*0250*/ 	.word	0xffffffff


	//   ....[17]....
        /*0254*/ 	.word	0xffffffff


	//   ....[18]....
        /*0258*/ 	.word	0xffffffff


	//   ....[19]....
        /*025c*/ 	.word	0xffffffff


	//   ....[20]....
        /*0260*/ 	.word	0xffffffff


	//   ....[21]....
        /*0264*/ 	.word	0xffffffff


	//   ....[22]....
        /*0268*/ 	.word	0xffffffff


	//   ....[23]....
        /*026c*/ 	.word	0xffffffff


	//   ....[24]....
        /*0270*/ 	.word	0xffffffff


	//   ....[25]....
        /*0274*/ 	.word	0xffffffff


	//   ....[26]....
        /*0278*/ 	.word	0xffffffff


	//   ....[27]....
        /*027c*/ 	.word	0xffffffff


	//   ....[28]....
        /*0280*/ 	.word	0xffffffff


	//   ....[29]....
        /*0284*/ 	.word	0xffffffff


	//   ....[30]....
        /*0288*/ 	.word	0xffffffff


	//   ....[31]....
        /*028c*/ 	.word	0xffffffff


	//   ....[32]....
        /*0290*/ 	.word	0xffffffff


	//   ....[33]....
        /*0294*/ 	.word	0xffffffff


	//   ....[34]....
        /*0298*/ 	.word	0xffffffff


	//   ....[35]....
        /*029c*/ 	.word	0xffffffff


	//   ....[36]....
        /*02a0*/ 	.word	0xffffffff


	//   ....[37]....
        /*02a4*/ 	.word	0xffffffff


	//   ....[38]....
        /*02a8*/ 	.word	0xffffffff


	//   ....[39]....
        /*02ac*/ 	.word	0xffffffff


	//   ....[40]....
        /*02b0*/ 	.word	0xffffffff


	//   ....[41]....
        /*02b4*/ 	.word	0xffffffff


	//   ....[42]....
        /*02b8*/ 	.word	0xffffffff


	//   ....[43]....
        /*02bc*/ 	.word	0xffffffff


	//   ....[44]....
        /*02c0*/ 	.word	0xffffffff


	//   ....[45]....
        /*02c4*/ 	.word	0xffffffff


	//   ....[46]....
        /*02c8*/ 	.word	0xffffffff


	//   ....[47]....
        /*02cc*/ 	.word	0xffffffff


	//   ....[48]....
        /*02d0*/ 	.word	0xffffffff


	//   ....[49]....
        /*02d4*/ 	.word	0xffffffff


	//   ....[50]....
        /*02d8*/ 	.word	0xffffffff


	//   ....[51]....
        /*02dc*/ 	.word	0xffffffff


	//   ....[52]....
        /*02e0*/ 	.word	0xffffffff


	//   ....[53]....
        /*02e4*/ 	.word	0xffffffff


	//   ....[54]....
        /*02e8*/ 	.word	0xffffffff


	//   ....[55]....
        /*02ec*/ 	.word	0xffffffff


	//   ....[56]....
        /*02f0*/ 	.word	0xffffffff


	//   ....[57]....
        /*02f4*/ 	.word	0xffffffff


	//   ....[58]....
        /*02f8*/ 	.word	0xffffffff


	//   ....[59]....
        /*02fc*/ 	.word	0xffffffff


	//   ....[60]....
        /*0300*/ 	.word	0xffffffff


	//   ....[61]....
        /*0304*/ 	.word	0xffffffff


	//   ....[62]....
        /*0308*/ 	.word	0xffffffff


	//   ....[63]....
        /*030c*/ 	.word	0xffffffff


	//   ....[64]....
        /*0310*/ 	.word	0xffffffff


	//   ....[65]....
        /*0314*/ 	.word	0xffffffff


	//   ....[66]....
        /*0318*/ 	.word	0xffffffff


	//   ....[67]....
        /*031c*/ 	.word	0xffffffff


	//   ....[68]....
        /*0320*/ 	.word	0xffffffff


	//   ....[69]....
        /*0324*/ 	.word	0xffffffff


	//   ....[70]....
        /*0328*/ 	.word	0xffffffff


	//   ....[71]....
        /*032c*/ 	.word	0xffffffff


	//   ....[72]....
        /*0330*/ 	.word	0xffffffff


	//   ....[73]....
        /*0334*/ 	.word	0xffffffff


	//   ....[74]....
        /*0338*/ 	.word	0xffffffff


	//   ....[75]....
        /*033c*/ 	.word	0xffffffff


	//   ....[76]....
        /*0340*/ 	.word	0xffffffff


	//   ....[77]....
        /*0344*/ 	.word	0xffffffff


	//   ....[78]....
        /*0348*/ 	.word	0xffffffff


	//   ....[79]....
        /*034c*/ 	.word	0xffffffff


	//   ....[80]....
        /*0350*/ 	.word	0xffffffff


	//----- nvinfo : EIATTR_COOP_GROUP_INSTR_OFFSETS
	.align		4
.L_332:
        /*0354*/ 	.byte	0x04, 0x28
        /*0356*/ 	.short	(.L_334 - .L_333)


	//   ....[0]....
.L_333:
        /*0358*/ 	.word	0x00000090


	//   ....[1]....
        /*035c*/ 	.word	0x00008740


	//   ....[2]....
        /*0360*/ 	.word	0x00008770


	//   ....[3]....
        /*0364*/ 	.word	0x000087a0


	//   ....[4]....
        /*0368*/ 	.word	0x000087d0


	//   ....[5]....
        /*036c*/ 	.word	0x000087f0


	//   ....[6]....
        /*0370*/ 	.word	0x00008830


	//   ....[7]....
        /*0374*/ 	.word	0x00008850


	//   ....[8]....
        /*0378*/ 	.word	0x00008890


	//   ....[9]....
        /*037c*/ 	.word	0x000088c0


	//   ....[10]....
        /*0380*/ 	.word	0x00008910


	//   ....[11]....
        /*0384*/ 	.word	0x00008930


	//   ....[12]....
        /*0388*/ 	.word	0x00008940


	//   ....[13]....
        /*038c*/ 	.word	0x00008950


	//   ....[14]....
        /*0390*/ 	.word	0x000089a0


	//   ....[15]....
        /*0394*/ 	.word	0x000089d0


	//   ....[16]....
        /*0398*/ 	.word	0x00008a10


	//   ....[17]....
        /*039c*/ 	.word	0x0000e930


	//   ....[18]....
        /*03a0*/ 	.word	0x0000ea30


	//   ....[19]....
        /*03a4*/ 	.word	0x0000eb20


	//   ....[20]....
        /*03a8*/ 	.word	0x0000eb50


	//   ....[21]....
        /*03ac*/ 	.word	0x0000eb80


	//   ....[22]....
        /*03b0*/ 	.word	0x0000ec40


	//   ....[23]....
        /*03b4*/ 	.word	0x0000ed40


	//   ....[24]....
        /*03b8*/ 	.word	0x0000eea0


	//   ....[25]....
        /*03bc*/ 	.word	0x000132d0


	//   ....[26]....
        /*03c0*/ 	.word	0x00013350


	//   ....[27]....
        /*03c4*/ 	.word	0x00013410


	//   ....[28]....
        /*03c8*/ 	.word	0x00013470


	//   ....[29]....
        /*03cc*/ 	.word	0x000134a0


	//   ....[30]....
        /*03d0*/ 	.word	0x00013580


	//   ....[31]....
        /*03d4*/ 	.word	0x00013700


	//   ....[32]....
        /*03d8*/ 	.word	0x000139f0


	//   ....[33]....
        /*03dc*/ 	.word	0x000160c0


	//   ....[34]....
        /*03e0*/ 	.word	0x000160d0


	//   ....[35]....
        /*03e4*/ 	.word	0x000160e0


	//   ....[36]....
        /*03e8*/ 	.word	0x00016100


	//   ....[37]....
        /*03ec*/ 	.word	0x00016120


	//   ....[38]....
        /*03f0*/ 	.word	0x00016130


	//   ....[39]....
        /*03f4*/ 	.word	0x00016150


	//   ....[40]....
        /*03f8*/ 	.word	0x00016180


	//   ....[41]....
        /*03fc*/ 	.word	0x00017460


	//   ....[42]....
        /*0400*/ 	.word	0x00017490


	//   ....[43]....
        /*0404*/ 	.word	0x000174f0


	//   ....[44]....
        /*0408*/ 	.word	0x00017520


	//   ....[45]....
        /*040c*/ 	.word	0x00017560


	//   ....[46]....
        /*0410*/ 	.word	0x000175a0


	//   ....[47]....
        /*0414*/ 	.word	0x000175d0


	//   ....[48]....
        /*0418*/ 	.word	0x000175f0


	//   ....[49]....
        /*041c*/ 	.word	0x00017610


	//   ....[50]....
        /*0420*/ 	.word	0x00017650


	//   ....[51]....
        /*0424*/ 	.word	0x00017670


	//   ....[52]....
        /*0428*/ 	.word	0x000176a0


	//   ....[53]....
        /*042c*/ 	.word	0x000176f0


	//   ....[54]....
        /*0430*/ 	.word	0x00017720


	//   ....[55]....
        /*0434*/ 	.word	0x00017770


	//   ....[56]....
        /*0438*/ 	.word	0x000177c0


	//   ....[57]....
        /*043c*/ 	.word	0x000177f0


	//   ....[58]....
        /*0440*/ 	.word	0x00017840


	//   ....[59]....
        /*0444*/ 	.word	0x000178f0


	//   ....[60]....
        /*0448*/ 	.word	0x00017910


	//   ....[61]....
        /*044c*/ 	.word	0x00017940


	//   ....[62]....
        /*0450*/ 	.word	0x00017970


	//   ....[63]....
        /*0454*/ 	.word	0x00017a10


	//   ....[64]....
        /*0458*/ 	.word	0x00017a20


	//   ....[65]....
        /*045c*/ 	.word	0x00018140


	//   ....[66]....
        /*0460*/ 	.word	0x00018180


	//   ....[67]....
        /*0464*/ 	.word	0x000181b0


	//   ....[68]....
        /*0468*/ 	.word	0x000181e0


	//   ....[69]....
        /*046c*/ 	.word	0x00018210


	//   ....[70]....
        /*0470*/ 	.word	0x00018240


	//   ....[71]....
        /*0474*/ 	.word	0x00018270


	//   ....[72]....
        /*0478*/ 	.word	0x000182a0


	//   ....[73]....
        /*047c*/ 	.word	0x000182c0


	//   ....[74]....
        /*0480*/ 	.word	0x000182e0


	//   ....[75]....
        /*0484*/ 	.word	0x000182f0


	//   ....[76]....
        /*0488*/ 	.word	0x00018300


	//   ....[77]....
        /*048c*/ 	.word	0x00018310


	//   ....[78]....
        /*0490*/ 	.word	0x00018320


	//   ....[79]....
        /*0494*/ 	.word	0x00018330


	//   ....[80]....
        /*0498*/ 	.word	0x00018360


	//----- nvinfo : EIATTR_EXIT_INSTR_OFFSETS
	.align		4
.L_334:
        /*049c*/ 	.byte	0x04, 0x1c
        /*049e*/ 	.short	(.L_336 - .L_335)


	//   ....[0]....
.L_335:
        /*04a0*/ 	.word	0x00000350


	//   ....[1]....
        /*04a4*/ 	.word	0x00017ac0


	//   ....[2]....
        /*04a8*/ 	.word	0x00017b00


	//   ....[3]....
        /*04ac*/ 	.word	0x000184f0


	//   ....[4]....
        /*04b0*/ 	.word	0x00018530


	//----- nvinfo : EIATTR_CTAIDZ_USED
	.align		4
.L_336:
        /*04b4*/ 	.byte	0x01, 0x04
	.zero		2


	//----- nvinfo : EIATTR_MAX_THREADS
	.align		4
        /*04b8*/ 	.byte	0x04, 0x05
        /*04ba*/ 	.short	(.L_338 - .L_337)
.L_337:
        /*04bc*/ 	.word	0x00000080
        /*04c0*/ 	.word	0x00000001
        /*04c4*/ 	.word	0x00000001


	//----- nvinfo : EIATTR_CRS_STACK_SIZE
	.align		4
.L_338:
        /*04c8*/ 	.byte	0x04, 0x1e
        /*04ca*/ 	.short	(.L_340 - .L_339)
.L_339:
        /*04cc*/ 	.word	0x00000000
.L_340:


//--------------------- .nv.info._ZN7cutlass13device_kernelIN5flash19enable_sm80_to_sm89INS1_16FlashAttnFwdSm80INS1_25CollectiveMainloopFwdSm80ILi4ELi1ELb0EN4cute5tupleIJNS5_1CILi128EEENS7_ILi96EEENS7_ILi64EEEEEELi64ENS_10bfloat16_tEfNS_4arch4Sm80ELb0ELb1ELb0ELb0ELb0ELb0ELb1ELb0EEENS1_21CollectiveEpilogueFwdINS6_IJS8_SA_S9_EEENS6_IJNS7_ILi1EEESI_SI_EEESC_SE_Li128ELb0ELb1ELb0ELb0EEENS1_19SingleTileSchedulerILb0ELb0ELb1ELi128EEEEEEEEEvNT_6ParamsE --------------------------
	.section	.nv.info._ZN7cutlass13device_kernelIN5flash19enable_sm80_to_sm89INS1_16FlashAttnFwdSm80INS1_25CollectiveMainloopFwdSm80ILi4ELi1ELb0EN4cute5tupleIJNS5_1CILi128EEENS7_ILi96EEENS7_ILi64EEEEEELi64ENS_10bfloat16_tEfNS_4arch4Sm80ELb0ELb1ELb0ELb0ELb0ELb0ELb1ELb0EEENS1_21CollectiveEpilogueFwdINS6_IJS8_SA_S9_EEENS6_IJNS7_ILi1EEESI_SI_EEESC_SE_Li128ELb0ELb1ELb0ELb0EEENS1_19SingleTileSchedulerILb0ELb0ELb1ELi128EEEEEEEEEvNT_6ParamsE,"",@"SHT_CUDA_INFO"
	.sectionflags	@""
	.align	4


	//----- nvinfo : EIATTR_CUDA_API_VERSION
	.align		4
        /*0000*/ 	.byte	0x04, 0x37
        /*0002*/ 	.short	(.L_342 - .L_341)
.L_341:
        /*0004*/ 	.word	0x00000082


	//----- nvinfo : EIATTR_SW2861232_WAR
	.align		4
.L_342:
        /*0008*/ 	.byte	0x01, 0x35
	.zero		2


	//----- nvinfo : EIATTR_PARAM_CBANK
	.align		4
        /*000c*/ 	.byte	0x04, 0x0a
        /*000e*/ 	.short	(.L_344 - .L_343)
	.align		4
.L_343:
        /*0010*/ 	.word	index@(.nv.constant0._ZN7cutlass13device_kernelIN5flash19enable_sm80_to_sm89INS1_16FlashAttnFwdSm80INS1_25CollectiveMainloopFwdSm80ILi4ELi1ELb0EN4cute5tupleIJNS5_1CILi128EEENS7_ILi96EEENS7_ILi64EEEEEELi64ENS_10bfloat16_tEfNS_4arch4Sm80ELb0ELb1ELb0ELb0ELb0ELb0ELb1ELb0EEENS1_21CollectiveEpilogueFwdINS6_IJS8_SA_S9_EEENS6_IJNS7_ILi1EEESI_SI_EEESC_SE_Li128ELb0ELb1ELb0ELb0EEENS1_19SingleTileSchedulerILb0ELb0ELb1ELi128EEEEEEEEEvNT_6ParamsE)
        /*0014*/ 	.short	0x0160
        /*0016*/ 	.short	0x0418


	//----- nvinfo : EIATTR_CBANK_PARAM_SIZE
	.align		4
.L_344:
        /*0018*/ 	.byte	0x03, 0x19
        /*001a*/ 	.short	0x0418


	//----- nvinfo : EIATTR_KPARAM_INFO
	.align		4
        /*001c*/ 	.byte	0x04, 0x17
        /*001e*/ 	.short	(.L_346 - .L_345)
.L_345:
        /*0020*/ 	.word	0x00000000
        /*0024*/ 	.short	0x0000
        /*0026*/ 	.short	0x0000
        /*0028*/ 	.byte	0x00, 0xf0, 0x61, 0x10


	//----- nvinfo : EIATTR_MAXREG_COUNT
	.align		4
.L_346:
        /*002c*/ 	.byte	0x03, 0x1b
        /*002e*/ 	.short	0x00ff


	//----- nvinfo : EIATTR_NUM_BARRIERS
	.align		4
        /*0030*/ 	.byte	0x02, 0x4c
        /*0032*/ 	.byte	0x02
	.zero		1


	//----- nvinfo : EIATTR_ANNOTATIONS
	.align		4
        /*0034*/ 	.byte	0x04, 0x55
        /*0036*/ 	.short	(.L_348 - .L_347)


	//   ....[0]....
.L_347:
        /* <DEDUP_REMOVED lines=38> */


	//----- nvinfo : EIATTR_MERCURY_ISA_VERSION
	.align		4
.L_348:
        /*0280*/ 	.byte	0x03, 0x5f
        /*0282*/ 	.short	0x0000


	//----- nvinfo : EIATTR_COOP_GROUP_MASK_REGIDS
	.align		4
        /*0284*/ 	.byte	0x04, 0x29
        /*0286*/ 	.short	(.L_350 - .L_349)


	//   ....[0]....
.L_349:
        /*0288*/ 	.word	0xffffffff


	//   ....[1]....
        /*028c*/ 	.word	0xffffffff


	//   ....[2]....
        /*0290*/ 	.word	0xffffffff


	//   ....[3]....
        /*0294*/ 	.word	0xffffffff


	//   ....[4]....
        /*0298*/ 	.word	0xffffffff


	//   ....[5]....
        /*029c*/ 	.word	0xffffffff


	//   ....[6]....
        /*02a0*/ 	.word	0xffffffff


	//   ....[7]....
        /*02a4*/ 	.word	0xffffffff


	//   ....[8]....
        /*02a8*/ 	.word	0xffffffff


	//   ....[9]....
        /*02ac*/ 	.word	0xffffffff


	//   ....[10]....
        /*02b0*/ 	.word	0xffffffff


	//   ....[11]....
        /*02b4*/ 	.word	0xffffffff


	//   ....[12]....
        /*02b8*/ 	.word	0xffffffff


	//   ....[13]....
        /*02bc*/ 	.word	0xffffffff


	//   ....[14]....
        /*02c0*/ 	.word	0xffffffff


	//   ....[15]....
        /*02c4*/ 	.word	0xffffffff


	//   ....[16]....
        /*02c8*/ 	.word	0xffffffff


	//   ....[17]....
        /*02cc*/ 	.word	0xffffffff


	//   ....[18]....
        /*02d0*/ 	.word	0xffffffff


	//   ....[19]....
        /*02d4*/ 	.word	0xffffffff


	//   ....[20]....
        /*02d8*/ 	.word	0xffffffff


	//   ....[21]....
        /*02dc*/ 	.word	0xffffffff


	//   ....[22]....
        /*02e0*/ 	.word	0xffffffff


	//   ....[23]....
        /*02e4*/ 	.word	0xffffffff


	//   ....[24]....
        /*02e8*/ 	.word	0xffffffff


	//   ....[25]....
        /*02ec*/ 	.word	0xffffffff


	//   ....[26]....
        /*02f0*/ 	.word	0xffffffff


	//   ....[27]....
        /*02f4*/ 	.word	0xffffffff


	//   ....[28]....
        /*02f8*/ 	.word	0xffffffff


	//   ....[29]....
        /*02fc*/ 	.word	0xffffffff


	//   ....[30]....
        /*0300*/ 	.word	0xffffffff


	//   ....[31]....
        /*0304*/ 	.word	0xffffffff


	//   ....[32]....
        /*0308*/ 	.word	0xffffffff


	//   ....[33]....
        /*030c*/ 	.word	0xffffffff


	//   ....[34]....
        /*0310*/ 	.word	0xffffffff


	//   ....[35]....
        /*0314*/ 	.word	0xffffffff


	//   ....[36]....
        /*0318*/ 	.word	0xffffffff


	//   ....[37]....
        /*031c*/ 	.word	0xffffffff


	//   ....[38]....
        /*0320*/ 	.word	0xffffffff


	//   ....[39]....
        /*0324*/ 	.word	0xffffffff


	//   ....[40]....
        /*0328*/ 	.word	0xffffffff


	//   ....[41]....
        /*032c*/ 	.word	0xffffffff


	//   ....[42]....
        /*0330*/ 	.word	0xffffffff


	//   ....[43]....
        /*0334*/ 	.word	0xffffffff


	//   ....[44]....
        /*0338*/ 	.word	0xffffffff


	//   ....[45]....
        /*033c*/ 	.word	0xffffffff


	//   ....[46]....
        /*0340*/ 	.word	0xffffffff


	//   ....[47]....
        /*0344*/ 	.word	0xffffffff


	//   ....[48]....
        /*0348*/ 	.word	0xffffffff


	//   ....[49]....
        /*034c*/ 	.word	0xffffffff


	//   ....[50]....
        /*0350*/ 	.word	0xffffffff


	//   ....[51]....
        /*0354*/ 	.word	0xffffffff


	//   ....[52]....
        /*0358*/ 	.word	0xffffffff


	//   ....[53]....
        /*035c*/ 	.word	0xffffffff


	//   ....[54]....
        /*0360*/ 	.word	0xffffffff


	//   ....[55]....
        /*0364*/ 	.word	0xffffffff


	//   ....[56]....
        /*0368*/ 	.word	0xffffffff


	//   ....[57]....
        /*036c*/ 	.word	0xffffffff


	//   ....[58]....
        /*0370*/ 	.word	0xffffffff


	//   ....[59]....
        /*0374*/ 	.word	0xffffffff


	//   ....[60]....
        /*0378*/ 	.word	0xffffffff


	//   ....[61]....
        /*037c*/ 	.word	0xffffffff


	//   ....[62]....
        /*0380*/ 	.word	0xffffffff


	//   ....[63]....
        /*0384*/ 	.word	0xffffffff


	//   ....[64]....
        /*0388*/ 	.word	0xffffffff


	//   ....[65]....
        /*038c*/ 	.word	0xffffffff


	//   ....[66]....
        /*0390*/ 	.word	0xffffffff


	//   ....[67]....
        /*0394*/ 	.word	0xffffffff


	//   ....[68]....
        /*0398*/ 	.word	0xffffffff


	//   ....[69]....
        /*039c*/ 	.word	0xffffffff


	//   ....[70]....
        /*03a0*/ 	.word	0xffffffff


	//   ....[71]....
        /*03a4*/ 	.word	0xffffffff


	//   ....[72]....
        /*03a8*/ 	.word	0xffffffff


	//   ....[73]....
        /*03ac*/ 	.word	0xffffffff


	//   ....[74]....
        /*03b0*/ 	.word	0xffffffff


	//   ....[75]....
        /*03b4*/ 	.word	0xffffffff


	//   ....[76]....
        /*03b8*/ 	.word	0xffffffff


	//   ....[77]....
        /*03bc*/ 	.word	0xffffffff


	//   ....[78]....
        /*03c0*/ 	.word	0xffffffff


	//   ....[79]....
        /*03c4*/ 	.word	0xffffffff


	//   ....[80]....
        /*03c8*/ 	.word	0xffffffff


	//   ....[81]....
        /*03cc*/ 	.word	0xffffffff


	//   ....[82]....
        /*03d0*/ 	.word	0xffffffff


	//   ....[83]....
        /*03d4*/ 	.word	0xffffffff


	//   ....[84]....
        /*03d8*/ 	.word	0xffffffff


	//   ....[85]....
        /*03dc*/ 	.word	0xffffffff


	//   ....[86]....
        /*03e0*/ 	.word	0xffffffff


	//   ....[87]....
        /*03e4*/ 	.word	0xffffffff


	//   ....[88]....
        /*03e8*/ 	.word	0xffffffff


	//   ....[89]....
        /*03ec*/ 	.word	0xffffffff


	//   ....[90]....
        /*03f0*/ 	.word	0xffffffff


	//   ....[91]....
        /*03f4*/ 	.word	0xffffffff


	//   ....[92]....
        /*03f8*/ 	.word	0xffffffff


	//   ....[93]....
        /*03fc*/ 	.word	0xffffffff


	//   ....[94]....
        /*0400*/ 	.word	0xffffffff


	//   ....[95]....
        /*0404*/ 	.word	0xffffffff


	//   ....[96]....
        /*0408*/ 	.word	0xffffffff


	//   ....[97]....
        /*040c*/ 	.word	0xffffffff


	//   ....[98]....
        /*0410*/ 	.word	0xffffffff


	//   ....[99]....
        /*0414*/ 	.word	0xffffffff


	//   ....[100]....
        /*0418*/ 	.word	0xffffffff


	//   ....[101]....
        /*041c*/ 	.word	0xffffffff


	//   ....[102]....
        /*0420*/ 	.word	0xffffffff


	//   ....[103]....
        /*0424*/ 	.word	0xffffffff


	//   ....[104]....
        /*0428*/ 	.word	0xffffffff


	//   ....[105]....
        /*042c*/ 	.word	0xffffffff


	//   ....[106]....
        /*0430*/ 	.word	0xffffffff


	//   ....[107]....
        /*0434*/ 	.word	0xffffffff


	//----- nvinfo : EIATTR_COOP_GROUP_INSTR_OFFSETS
	.align		4
.L_350:
        /*0438*/ 	.byte	0x04, 0x28
        /*043a*/ 	.short	(.L_352 - .L_351)


	//   ....[0]....
.L_351:
        /*043c*/ 	.word	0x00000c30


	//   ....[1]....
        /*0440*/ 	.word	0x00000c60


	//   ....[2]....
        /*0444*/ 	.word	0x00000c90


	//   ....[3]....
        /*0448*/ 	.word	0x00000cb0


	//   ....[4]....
        /*044c*/ 	.word	0x00000ce0


	//   ....[5]....
        /*0450*/ 	.word	0x00000d00


	//   ....[6]....
        /*0454*/ 	.word	0x00000d40


	//   ....[7]....
        /*0458*/ 	.word	0x00000d70


	//   ....[8]....
        /*045c*/ 	.word	0x00000da0


	//   ....[9]....
        /*0460*/ 	.word	0x00000e20


	//   ....[10]....
        /*0464*/ 	.word	0x00000e30


	//   ....[11]....
        /*0468*/ 	.word	0x00000e70


	//   ....[12]....
        /*046c*/ 	.word	0x00000e90


	//   ....[13]....
        /*0470*/ 	.word	0x00000ec0


	//   ....[14]....
        /*0474*/ 	.word	0x00000ee0


	//   ....[15]....
        /*0478*/ 	.word	0x00000f00


	//   ....[16]....
        /*047c*/ 	.word	0x00002780


	//   ....[17]....
        /*0480*/ 	.word	0x000029c0


	//   ....[18]....
        /*0484*/ 	.word	0x00002b80


	//   ....[19]....
        /*0488*/ 	.word	0x00003a00


	//   ....[20]....
        /*048c*/ 	.word	0x000046b0


	//   ....[21]....
        /*0490*/ 	.word	0x000047d0


	//   ....[22]....
        /*0494*/ 	.word	0x000048e0


	//   ....[23]....
        /*0498*/ 	.word	0x00004a10


	//   ....[24]....
        /*049c*/ 	.word	0x00005300


	//   ....[25]....
        /*04a0*/ 	.word	0x000053a0


	//   ....[26]....
        /*04a4*/ 	.word	0x00005450


	//   ....[27]....
        /*04a8*/ 	.word	0x000054c0


	//   ....[28]....
        /*04ac*/ 	.word	0x000084d0


	//   ....[29]....
        /*04b0*/ 	.word	0x000086b0


	//   ....[30]....
        /*04b4*/ 	.word	0x00008890


	//   ....[31]....
        /*04b8*/ 	.word	0x00009ba0


	//   ....[32]....
        /*04bc*/ 	.word	0x0000a320


	//   ....[33]....
        /*04c0*/ 	.word	0x0000a4f0


	//   ....[34]....
        /*04c4*/ 	.word	0x0000a5c0


	//   ....[35]....
        /*04c8*/ 	.word	0x0000a790


	//   ....[36]....
        /*04cc*/ 	.word	0x0000a820


	//   ....[37]....
        /*04d0*/ 	.word	0x0000a970


	//   ....[38]....
        /*04d4*/ 	.word	0x0000adc0


	//   ....[39]....
        /*04d8*/ 	.word	0x0000ae20


	//   ....[40]....
        /*04dc*/ 	.word	0x0000e430


	//   ....[41]....
        /*04e0*/ 	.word	0x0000e490


	//   ....[42]....
        /*04e4*/ 	.word	0x0000e540


	//   ....[43]....
        /*04e8*/ 	.word	0x0000e5a0


	//   ....[44]....
        /*04ec*/ 	.word	0x0000e5d0


	//   ....[45]....
        /*04f0*/ 	.word	0x0000e6a0


	//   ....[46]....
        /*04f4*/ 	.word	0x0000e8e0


	//   ....[47]....
        /*04f8*/ 	.word	0x0000ebc0


	//   ....[48]....
        /*04fc*/ 	.word	0x00011990


	//   ....[49]....
        /*0500*/ 	.word	0x00011bc0


	//   ....[50]....
        /*0504*/ 	.word	0x00012470


	//   ....[51]....
        /*0508*/ 	.word	0x00012c30


	//   ....[52]....
        /*050c*/ 	.word	0x00013b20


	//   ....[53]....
        /*0510*/ 	.word	0x00013c20


	//   ....[54]....
        /*0514*/ 	.word	0x00013c70


	//   ....[55]....
        /*0518*/ 	.word	0x00013d80


	//   ....[56]....
        /*051c*/ 	.word	0x00013e70


	//   ....[57]....
        /*0520*/ 	.word	0x00013fd0


	//   ....[58]....
        /*0524*/ 	.word	0x00014300


	//   ....[59]....
        /*0528*/ 	.word	0x000143a0


	//   ....[60]....
        /*052c*/ 	.word	0x000166e0


	//   ....[61]....
        /*0530*/ 	.word	0x000166f0


	//   ....[62]....
        /*0534*/ 	.word	0x00016700


	//   ....[63]....
        /*0538*/ 	.word	0x00016710


	//   ....[64]....
        /*053c*/ 	.word	0x00016740


	//   ....[65]....
        /*0540*/ 	.word	0x00016760


	//   ....[66]....
        /*0544*/ 	.word	0x00016780


	//   ....[67]....
        /*0548*/ 	.word	0x00016790


	//   ....[68]....
        /*054c*/ 	.word	0x00017840


	//   ....[69]....
        /*0550*/ 	.word	0x00017870


	//   ....[70]....
        /*0554*/ 	.word	0x000178a0


	//   ....[71]....
        /*0558*/ 	.word	0x000178d0


	//   ....[72]....
        /*055c*/ 	.word	0x00017910


	//   ....[73]....
        /*0560*/ 	.word	0x000179f0


	//   ....[74]....
        /*0564*/ 	.word	0x00017a00


	//   ....[75]....
        /*0568*/ 	.word	0x00017a30


	//   ....[76]....
        /*056c*/ 	.word	0x00017a60


	//   ....[77]....
        /*0570*/ 	.word	0x00017aa0


	//   ....[78]....
        /*0574*/ 	.word	0x00017ac0


	//   ....[79]....
        /*0578*/ 	.word	0x00017ad0


	//   ....[80]....
        /*057c*/ 	.word	0x00017ae0


	//   ....[81]....
        /*0580*/ 	.word	0x00017c00


	//   ....[82]....
        /*0584*/ 	.word	0x00017c10


	//   ....[83]....
        /*0588*/ 	.word	0x00017c90


	//   ....[84]....
        /*058c*/ 	.word	0x00017cb0


	//   ....[85]....
        /*0590*/ 	.word	0x00017cf0


	//   ....[86]....
        /*0594*/ 	.word	0x00017d00


	//   ....[87]....
        /*0598*/ 	.word	0x00017d10


	//   ....[88]....
        /*059c*/ 	.word	0x00017e00


	//   ....[89]....
        /*05a0*/ 	.word	0x00017e30


	//   ....[90]....
        /*05a4*/ 	.word	0x00017f60


	//   ....[91]....
        /*05a8*/ 	.word	0x00017f70


	//   ....[92]....
        /*05ac*/ 	.word	0x000184d0


	//   ....[93]....
        /*05b0*/ 	.word	0x00018510


	//   ....[94]....
        /*05b4*/ 	.word	0x00018540


	//   ....[95]....
        /*05b8*/ 	.word	0x00018570


	//   ....[96]....
        /*05bc*/ 	.word	0x000185a0


	//   ....[97]....
        /*05c0*/ 	.word	0x000185d0


	//   ....[98]....
        /*05c4*/ 	.word	0x00018600


	//   ....[99]....
        /*05c8*/ 	.word	0x00018630


	//   ....[100]....
        /*05cc*/ 	.word	0x00018650


	//   ....[101]....
        /*05d0*/ 	.word	0x00018670


	//   ....[102]....
        /*05d4*/ 	.word	0x00018680


	//   ....[103]....
        /*05d8*/ 	.word	0x00018690


	//   ....[104]....
        /*05dc*/ 	.word	0x000186a0


	//   ....[105]....
        /*05e0*/ 	.word	0x000186b0


	//   ....[106]....
        /*05e4*/ 	.word	0x000186c0


	//   ....[107]....
        /*05e8*/ 	.word	0x000186f0


	//----- nvinfo : EIATTR_EXIT_INSTR_OFFSETS
	.align		4
.L_352:
        /*05ec*/ 	.byte	0x04, 0x1c
        /*05ee*/ 	.short	(.L_354 - .L_353)


	//   ....[0]....
.L_353:
        /*05f0*/ 	.word	0x00000040


	//   ....[1]....
        /*05f4*/ 	.word	0x00017f90


	//   ....[2]....
        /*05f8*/ 	.word	0x00017fd0


	//   ....[3]....
        /*05fc*/ 	.word	0x00018880


	//   ....[4]....
        /*0600*/ 	.word	0x000188c0


	//----- nvinfo : EIATTR_CTAIDZ_USED
	.align		4
.L_354:
        /*0604*/ 	.byte	0x01, 0x04
	.zero		2


	//----- nvinfo : EIATTR_MAX_THREADS
	.align		4
        /*0608*/ 	.byte	0x04, 0x05
        /*060a*/ 	.short	(.L_356 - .L_355)
.L_355:
        /*060c*/ 	.word	0x00000080
        /*0610*/ 	.word	0x00000001
        /*0614*/ 	.word	0x00000001


	//----- nvinfo : EIATTR_CRS_STACK_SIZE
	.align		4
.L_356:
        /*0618*/ 	.byte	0x04, 0x1e
        /*061a*/ 	.short	(.L_358 - .L_357)
.L_357:
        /*061c*/ 	.word	0x00000000
.L_358:


//--------------------- .nv.info._ZN7cutlass13device_kernelIN5flash19enable_sm80_to_sm89INS1_16FlashAttnFwdSm80INS1_25CollectiveMainloopFwdSm80ILi4ELi1ELb0EN4cute5tupleIJNS5_1CILi128EEENS7_ILi96EEENS7_ILi64EEEEEELi64ENS_10bfloat16_tEfNS_4arch4Sm80ELb0ELb1ELb0ELb1ELb0ELb0ELb1ELb0EEENS1_21CollectiveEpilogueFwdINS6_IJS8_SA_S9_EEENS6_IJNS7_ILi1EEESI_SI_EEESC_SE_Li128ELb1ELb1ELb0ELb0EEENS1_19SingleTileSchedulerILb1ELb0ELb1ELi128EEEEEEEEEvNT_6ParamsE --------------------------
	.section	.nv.info._ZN7cutlass13device_kernelIN5flash19enable_sm80_to_sm89INS1_16FlashAttnFwdSm80INS1_25CollectiveMainloopFwdSm80ILi4ELi1ELb0EN4cute5tupleIJNS5_1CILi128EEENS7_ILi96EEENS7_ILi64EEEEEELi64ENS_10bfloat16_tEfNS_4arch4Sm80ELb0ELb1ELb0ELb1ELb0ELb0ELb1ELb0EEENS1_21CollectiveEpilogueFwdINS6_IJS8_SA_S9_EEENS6_IJNS7_ILi1EEESI_SI_EEESC_SE_Li128ELb1ELb1ELb0ELb0EEENS1_19SingleTileSchedulerILb1ELb0ELb1ELi128EEEEEEEEEvNT_6ParamsE,"",@"SHT_CUDA_INFO"
	.sectionflags	@""
	.align	4


	//----- nvinfo : EIATTR_CUDA_API_VERSION
	.align		4
        /*0000*/ 	.byte	0x04, 0x37
        /*0002*/ 	.short	(.L_360 - .L_359)
.L_359:
        /*0004*/ 	.word	0x00000082


	//----- nvinfo : EIATTR_SW2861232_WAR
	.align		4
.L_360:
        /*0008*/ 	.byte	0x01, 0x35
	.zero		2


	//----- nvinfo : EIATTR_PARAM_CBANK
	.align		4
        /*000c*/ 	.byte	0x04, 0x0a
        /*000e*/ 	.short	(.L_362 - .L_361)
	.align		4
.L_361:
        /*0010*/ 	.word	index@(.nv.constant0._ZN7cutlass13device_kernelIN5flash19enable_sm80_to_sm89INS1_16FlashAttnFwdSm80INS1_25CollectiveMainloopFwdSm80ILi4ELi1ELb0EN4cute5tupleIJNS5_1CILi128EEENS7_ILi96EEENS7_ILi64EEEEEELi64ENS_10bfloat16_tEfNS_4arch4Sm80ELb0ELb1ELb0ELb1ELb0ELb0ELb1ELb0EEENS1_21CollectiveEpilogueFwdINS6_IJS8_SA_S9_EEENS6_IJNS7_ILi1EEESI_SI_EEESC_SE_Li128ELb1ELb1ELb0ELb0EEENS1_19SingleTileSchedulerILb1ELb0ELb1ELi128EEEEEEEEEvNT_6ParamsE)
        /*0014*/ 	.short	0x0160
        /*0016*/ 	.short	0x0418


	//----- nvinfo : EIATTR_CBANK_PARAM_SIZE
	.align		4
.L_362:
        /*0018*/ 	.byte	0x03, 0x19
        /*001a*/ 	.short	0x0418


	//----- nvinfo : EIATTR_KPARAM_INFO
	.align		4
        /*001c*/ 	.byte	0x04, 0x17
        /*001e*/ 	.short	(.L_364 - .L_363)
.L_363:
        /*0020*/ 	.word	0x00000000
        /*0024*/ 	.short	0x0000
        /*0026*/ 	.short	0x0000
        /*0028*/ 	.byte	0x00, 0xf0, 0x61, 0x10


	//----- nvinfo : EIATTR_MAXREG_COUNT
	.align		4
.L_364:
        /*002c*/ 	.byte	0x03, 0x1b
        /*002e*/ 	.short	0x00ff


	//----- nvinfo : EIATTR_NUM_BARRIERS
	.align		4
        /*0030*/ 	.byte	0x02, 0x4c
        /*0032*/ 	.byte	0x02
	.zero		1


	//----- nvinfo : EIATTR_ANNOTATIONS
	.align		4
        /*0034*/ 	.byte	0x04, 0x55
        /*0036*/ 	.short	(.L_366 - .L_365)


	//   ....[0]....
.L_365:
        /* <DEDUP_REMOVED lines=34> */


	//----- nvinfo : EIATTR_MERCURY_ISA_VERSION
	.align		4
.L_366:
        /*0248*/ 	.byte	0x03, 0x5f
        /*024a*/ 	.short	0x0000


	//----- nvinfo : EIATTR_COOP_GROUP_MASK_REGIDS
	.align		4
        /*024c*/ 	.byte	0x04, 0x29
        /*024e*/ 	.short	(.L_368 - .L_367)


	//   ....[0]....
.L_367:
        /*0250*/ 	.word	0xffffffff


	//   ....[1]....
        /*0254*/ 	.word	0xffffffff


	//   ....[2]....
        /*0258*/ 	.word	0xffffffff


	//   ....[3]....
        /*025c*/ 	.word	0xffffffff


	//   ....[4]....
        /*0260*/ 	.word	0xffffffff


	//   ....[5]....
        /*0264*/ 	.word	0xffffffff


	//   ....[6]....
        /*0268*/ 	.word	0xffffffff


	//   ....[7]....
        /*026c*/ 	.word	0xffffffff


	//   ....[8]....
        /*0270*/ 	.word	0xffffffff


	//   ....[9]....
        /*0274*/ 	.word	0xffffffff


	//   ....[10]....
        /*0278*/ 	.word	0xffffffff


	//   ....[11]....
        /*027c*/ 	.word	0xffffffff


	//   ....[12]....
        /*0280*/ 	.word	0xffffffff


	//   ....[13]....
        /*0284*/ 	.word	0xffffffff


	//   ....[14]....
        /*0288*/ 	.word	0xffffffff


	//   ....[15]....
        /*028c*/ 	.word	0xffffffff


	//   ....[16]....
        /*0290*/ 	.word	0xffffffff


	//   ....[17]....
        /*0294*/ 	.word	0xffffffff


	//   ....[18]....
        /*0298*/ 	.word	0xffffffff


	//   ....[19]....
        /*029c*/ 	.word	0xffffffff


	//   ....[20]....
        /*02a0*/ 	.word	0xffffffff


	//   ....[21]....
        /*02a4*/ 	.word	0xffffffff


	//   ....[22]....
        /*02a8*/ 	.word	0xffffffff


	//   ....[23]....
        /*02ac*/ 	.word	0xffffffff


	//   ....[24]....
        /*02b0*/ 	.word	0xffffffff


	//   ....[25]....
        /*02b4*/ 	.word	0xffffffff


	//   ....[26]....
        /*02b8*/ 	.word	0xffffffff


	//   ....[27]....
        /*02bc*/ 	.word	0xffffffff


	//   ....[28]....
        /*02c0*/ 	.word	0xffffffff


	//   ....[29]....
        /*02c4*/ 	.word	0xffffffff


	//   ....[30]....
        /*02c8*/ 	.word	0xffffffff


	//   ....[31]....
        /*02cc*/ 	.word	0xffffffff


	//   ....[32]....
        /*02d0*/ 	.word	0xffffffff


	//   ....[33]....
        /*02d4*/ 	.word	0xffffffff


	//   ....[34]....
        /*02d8*/ 	.word	0xffffffff


	//   ....[35]....
        /*02dc*/ 	.word	0xffffffff


	//   ....[36]....
        /*02e0*/ 	.word	0xffffffff


	//   ....[37]....
        /*02e4*/ 	.word	0xffffffff


	//   ....[38]....
        /*02e8*/ 	.word	0xffffffff


	//   ....[39]....
        /*02ec*/ 	.word	0xffffffff


	//   ....[40]....
        /*02f0*/ 	.word	0xffffffff


	//   ....[41]....
        /*02f4*/ 	.word	0xffffffff


	//   ....[42]....
        /*02f8*/ 	.word	0xffffffff


	//   ....[43]....
        /*02fc*/ 	.word	0xffffffff


	//   ....[44]....
        /*0300*/ 	.word	0xffffffff


	//   ....[45]....
        /*0304*/ 	.word	0xffffffff


	//   ....[46]....
        /*0308*/ 	.word	0xffffffff


	//   ....[47]....
        /*030c*/ 	.word	0xffffffff


	//   ....[48]....
        /*0310*/ 	.word	0xffffffff


	//   ....[49]....
        /*0314*/ 	.word	0xffffffff


	//   ....[50]....
        /*0318*/ 	.word	0xffffffff


	//   ....[51]....
        /*031c*/ 	.word	0xffffffff


	//   ....[52]....
        /*0320*/ 	.word	0xffffffff


	//   ....[53]....
        /*0324*/ 	.word	0xffffffff


	//   ....[54]....
        /*0328*/ 	.word	0xffffffff


	//   ....[55]....
        /*032c*/ 	.word	0xffffffff


	//   ....[56]....
        /*0330*/ 	.word	0xffffffff


	//   ....[57]....
        /*0334*/ 	.word	0xffffffff


	//   ....[58]....
        /*0338*/ 	.word	0xffffffff


	//   ....[59]....
        /*033c*/ 	.word	0xffffffff


	//   ....[60]....
        /*0340*/ 	.word	0xffffffff


	//   ....[61]....
        /*0344*/ 	.word	0xffffffff


	//   ....[62]....
        /*0348*/ 	.word	0xffffffff


	//   ....[63]....
        /*034c*/ 	.word	0xffffffff


	//   ....[64]....
        /*0350*/ 	.word	0xffffffff


	//   ....[65]....
        /*0354*/ 	.word	0xffffffff


	//   ....[66]....
        /*0358*/ 	.word	0xffffffff


	//   ....[67]....
        /*035c*/ 	.word	0xffffffff


	//   ....[68]....
        /*0360*/ 	.word	0xffffffff


	//   ....[69]....
        /*0364*/ 	.word	0xffffffff


	//   ....[70]....
        /*0368*/ 	.word	0xffffffff


	//   ....[71]....
        /*036c*/ 	.word	0xffffffff


	//   ....[72]....
        /*0370*/ 	.word	0xffffffff


	//   ....[73]....
        /*0374*/ 	.word	0xffffffff


	//   ....[74]....
        /*0378*/ 	.word	0xffffffff


	//   ....[75]....
        /*037c*/ 	.word	0xffffffff


	//   ....[76]....
        /*0380*/ 	.word	0xffffffff


	//   ....[77]....
        /*0384*/ 	.word	0xffffffff


	//   ....[78]....
        /*0388*/ 	.word	0xffffffff


	//   ....[79]....
        /*038c*/ 	.word	0xffffffff


	//   ....[80]....
        /*0390*/ 	.word	0xffffffff


	//   ....[81]....
        /*0394*/ 	.word	0xffffffff


	//   ....[82]....
        /*0398*/ 	.word	0xffffffff


	//   ....[83]....
        /*039c*/ 	.word	0xffffffff


	//   ....[84]....
        /*03a0*/ 	.word	0xffffffff


	//   ....[85]....
        /*03a4*/ 	.word	0xffffffff


	//   ....[86]....
        /*03a8*/ 	.word	0xffffffff


	//   ....[87]....
        /*03ac*/ 	.word	0xffffffff


	//   ....[88]....
        /*03b0*/ 	.word	0xffffffff


	//   ....[89]....
        /*03b4*/ 	.word	0xffffffff


	//   ....[90]....
        /*03b8*/ 	.word	0xffffffff


	//   ....[91]....
        /*03bc*/ 	.word	0xffffffff


	//   ....[92]....
        /*03c0*/ 	.word	0xffffffff


	//   ....[93]....
        /*03c4*/ 	.word	0xffffffff


	//   ....[94]....
        /*03c8*/ 	.word	0xffffffff


	//   ....[95]....
        /*03cc*/ 	.word	0xffffffff


	//   ....[96]....
        /*03d0*/ 	.word	0xffffffff


	//   ....[97]....
        /*03d4*/ 	.word	0xffffffff


	//   ....[98]....
        /*03d8*/ 	.word	0xffffffff


	//   ....[99]....
        /*03dc*/ 	.word	0xffffffff


	//   ....[100]....
        /*03e0*/ 	.word	0xffffffff


	//   ....[101]....
        /*03e4*/ 	.word	0xffffffff


	//   ....[102]....
        /*03e8*/ 	.word	0xffffffff


	//   ....[103]....
        /*03ec*/ 	.word	0xffffffff


	//   ....[104]....
        /*03f0*/ 	.word	0xffffffff


	//   ....[105]....
        /*03f4*/ 	.word	0xffffffff


	//   ....[106]....
        /*03f8*/ 	.word	0xffffffff


	//   ....[107]....
        /*03fc*/ 	.word	0xffffffff


	//   ....[108]....
        /*0400*/ 	.word	0xffffffff


	//----- nvinfo : EIATTR_COOP_GROUP_INSTR_OFFSETS
	.align		4
.L_368:
        /*0404*/ 	.byte	0x04, 0x28
        /*0406*/ 	.short	(.L_370 - .L_369)


	//   ....[0]....
.L_369:
        /*0408*/ 	.word	0x00000090


	//   ....[1]....
        /*040c*/ 	.word	0x00001400


	//   ....[2]....
        /*0410*/ 	.word	0x000014e0


	//   ....[3]....
        /*0414*/ 	.word	0x00001680


	//   ....[4]....
        /*0418*/ 	.word	0x000016b0


	//   ....[5]....
        /*041c*/ 	.word	0x00001740


	//   ....[6]....
        /*0420*/ 	.word	0x00001770


	//   ....[7]....
        /*0424*/ 	.word	0x00001800


	//   ....[8]....
        /*0428*/ 	.word	0x00001830


	//   ....[9]....
        /*042c*/ 	.word	0x000018c0


	//   ....[10]....
        /*0430*/ 	.word	0x000018f0


	//   ....[11]....
        /*0434*/ 	.word	0x00001980


	//   ....[12]....
        /*0438*/ 	.word	0x000019b0


	//   ....[13]....
        /*043c*/ 	.word	0x00001a40


	//   ....[14]....
        /*0440*/ 	.word	0x00001a70


	//   ....[15]....
        /*0444*/ 	.word	0x00001af0


	//   ....[16]....
        /*0448*/ 	.word	0x00001b30


	//   ....[17]....
        /*044c*/ 	.word	0x00003180


	//   ....[18]....
        /*0450*/ 	.word	0x000033f0


	//   ....[19]....
        /*0454*/ 	.word	0x000035b0


	//   ....[20]....
        /*0458*/ 	.word	0x000049e0


	//   ....[21]....
        /*045c*/ 	.word	0x000056d0


	//   ....[22]....
        /*0460*/ 	.word	0x00005710


	//   ....[23]....
        /*0464*/ 	.word	0x00005830


	//   ....[24]....
        /*0468*/ 	.word	0x00005870


	//   ....[25]....
        /*046c*/ 	.word	0x000065c0


	//   ....[26]....
        /*0470*/ 	.word	0x00006670


	//   ....[27]....
        /*0474*/ 	.word	0x00006880


	//   ....[28]....
        /*0478*/ 	.word	0x00006900


	//   ....[29]....
        /*047c*/ 	.word	0x00009530


	//   ....[30]....
        /*0480*/ 	.word	0x000097b0


	//   ....[31]....
        /*0484*/ 	.word	0x00009990


	//   ....[32]....
        /*0488*/ 	.word	0x0000a710


	//   ....[33]....
        /*048c*/ 	.word	0x0000b5f0


	//   ....[34]....
        /*0490*/ 	.word	0x0000b6c0


	//   ....[35]....
        /*0494*/ 	.word	0x0000b7d0


	//   ....[36]....
        /*0498*/ 	.word	0x0000b880


	//   ....[37]....
        /*049c*/ 	.word	0x0000b8d0


	//   ....[38]....
        /*04a0*/ 	.word	0x0000b9f0


	//   ....[39]....
        /*04a4*/ 	.word	0x0000beb0


	//   ....[40]....
        /*04a8*/ 	.word	0x0000bf30


	//   ....[41]....
        /*04ac*/ 	.word	0x0000f650


	//   ....[42]....
        /*04b0*/ 	.word	0x0000f6b0


	//   ....[43]....
        /*04b4*/ 	.word	0x0000f760


	//   ....[44]....
        /*04b8*/ 	.word	0x0000f7c0


	//   ....[45]....
        /*04bc*/ 	.word	0x0000f7f0


	//   ....[46]....
        /*04c0*/ 	.word	0x0000f8c0


	//   ....[47]....
        /*04c4*/ 	.word	0x0000fb00


	//   ....[48]....
        /*04c8*/ 	.word	0x0000fde0


	//   ....[49]....
        /*04cc*/ 	.word	0x00012ba0


	//   ....[50]....
        /*04d0*/ 	.word	0x00012de0


	//   ....[51]....
        /*04d4*/ 	.word	0x000136a0


	//   ....[52]....
        /*04d8*/ 	.word	0x00013e50


	//   ....[53]....
        /*04dc*/ 	.word	0x00014df0


	//   ....[54]....
        /*04e0*/ 	.word	0x00014e60


	//   ....[55]....
        /*04e4*/ 	.word	0x00015060


	//   ....[56]....
        /*04e8*/ 	.word	0x000150e0


	//   ....[57]....
        /*04ec*/ 	.word	0x00015120


	//   ....[58]....
        /*04f0*/ 	.word	0x000151e0


	//   ....[59]....
        /*04f4*/ 	.word	0x00015520


	//   ....[60]....
        /*04f8*/ 	.word	0x000155e0


	//   ....[61]....
        /*04fc*/ 	.word	0x000178d0


	//   ....[62]....
        /*0500*/ 	.word	0x000178e0


	//   ....[63]....
        /*0504*/ 	.word	0x000178f0


	//   ....[64]....
        /*0508*/ 	.word	0x00017900


	//   ....[65]....
        /*050c*/ 	.word	0x00017930


	//   ....[66]....
        /*0510*/ 	.word	0x00017950


	//   ....[67]....
        /*0514*/ 	.word	0x00017970


	//   ....[68]....
        /*0518*/ 	.word	0x00017980


	//   ....[69]....
        /*051c*/ 	.word	0x00018c60


	//   ....[70]....
        /*0520*/ 	.word	0x00018cd0


	//   ....[71]....
        /*0524*/ 	.word	0x00018d00


	//   ....[72]....
        /*0528*/ 	.word	0x00018d30


	//   ....[73]....
        /*052c*/ 	.word	0x00018d70


	//   ....[74]....
        /*0530*/ 	.word	0x00018da0


	//   ....[75]....
        /*0534*/ 	.word	0x00018dd0


	//   ....[76]....
        /*0538*/ 	.word	0x00018de0


	//   ....[77]....
        /*053c*/ 	.word	0x00018ec0


	//   ....[78]....
        /*0540*/ 	.word	0x00018f20


	//   ....[79]....
        /*0544*/ 	.word	0x00018f50


	//   ....[80]....
        /*0548*/ 	.word	0x00018fb0


	//   ....[81]....
        /*054c*/ 	.word	0x00018fc0


	//   ....[82]....
        /*0550*/ 	.word	0x00018fd0


	//   ....[83]....
        /*0554*/ 	.word	0x00018ff0


	//   ....[84]....
        /*0558*/ 	.word	0x00019050


	//   ....[85]....
        /*055c*/ 	.word	0x00019100


	//   ....[86]....
        /*0560*/ 	.word	0x00019110


	//   ....[87]....
        /*0564*/ 	.word	0x00019140


	//   ....[88]....
        /*0568*/ 	.word	0x00019150


	//   ....[89]....
        /*056c*/ 	.word	0x00019160


	//   ....[90]....
        /*0570*/ 	.word	0x00019170


	//   ....[91]....
        /*0574*/ 	.word	0x000191f0


	//   ....[92]....
        /*0578*/ 	.word	0x00019200


	//   ....[93]....
        /*057c*/ 	.word	0x00019960


	//   ....[94]....
        /*0580*/ 	.word	0x000199a0


	//   ....[95]....
        /*0584*/ 	.word	0x000199d0


	//   ....[96]....
        /*0588*/ 	.word	0x00019a00


	//   ....[97]....
        /*058c*/ 	.word	0x00019a30


	//   ....[98]....
        /*0590*/ 	.word	0x00019a60


	//   ....[99]....
        /*0594*/ 	.word	0x00019a90


	//   ....[100]....
        /*0598*/ 	.word	0x00019ab0


	//   ....[101]....
        /*059c*/ 	.word	0x00019ad0


	//   ....[102]....
        /*05a0*/ 	.word	0x00019b00


	//   ....[103]....
        /*05a4*/ 	.word	0x00019b10


	//   ....[104]....
        /*05a8*/ 	.word	0x00019b20


	//   ....[105]....
        /*05ac*/ 	.word	0x00019b30


	//   ....[106]....
        /*05b0*/ 	.word	0x00019b40


	//   ....[107]....
        /*05b4*/ 	.word	0x00019b70


	//   ....[108]....
        /*05b8*/ 	.word	0x00019b90


	//----- nvinfo : EIATTR_EXIT_INSTR_OFFSETS
	.align		4
.L_370:
        /*05bc*/ 	.byte	0x04, 0x1c
        /*05be*/ 	.short	(.L_372 - .L_371)


	//   ....[0]....
.L_371:
        /*05c0*/ 	.word	0x00000370


	//   ....[1]....
        /*05c4*/ 	.word	0x000192a0


	//   ....[2]....
        /*05c8*/ 	.word	0x000192e0


	//   ....[3]....
        /*05cc*/ 	.word	0x00019cf0


	//   ....[4]....
        /*05d0*/ 	.word	0x00019d30


	//----- nvinfo : EIATTR_CTAIDZ_USED
	.align		4
.L_372:
        /*05d4*/ 	.byte	0x01, 0x04
	.zero		2


	//----- nvinfo : EIATTR_MAX_THREADS
	.align		4
        /*05d8*/ 	.byte	0x04, 0x05
        /*05da*/ 	.short	(.L_374 - .L_373)
.L_373:
        /*05dc*/ 	.word	0x00000080
        /*05e0*/ 	.word	0x00000001
        /*05e4*/ 	.word	0x00000001


	//----- nvinfo : EIATTR_CRS_STACK_SIZE
	.align		4
.L_374:
        /*05e8*/ 	.byte	0x04, 0x1e
        /*05ea*/ 	.short	(.L_376 - .L_375)
.L_375:
        /*05ec*/ 	.word	0x00000000
.L_376:


//--------------------- .nv.info._ZN7cutlass13device_kernelIN5flash19enable_sm80_to_sm89INS1_16FlashAttnFwdSm80INS1_25CollectiveMainloopFwdSm80ILi4ELi1ELb0EN4cute5tupleIJNS5_1CILi128EEENS7_ILi96EEENS7_ILi64EEEEEELi64ENS_10bfloat16_tEfNS_4arch4Sm80ELb0ELb1ELb0ELb1ELb0ELb1ELb1ELb0EEENS1_21CollectiveEpilogueFwdINS6_IJS8_SA_S9_EEENS6_IJNS7_ILi1EEESI_SI_EEESC_SE_Li128ELb1ELb1ELb0ELb0EEENS1_19SingleTileSchedulerILb1ELb0ELb1ELi128EEEEEEEEEvNT_6ParamsE --------------------------
	.section	.nv.info._ZN7cutlass13device_kernelIN5flash19enable_sm80_to_sm89INS1_16FlashAttnFwdSm80INS1_25CollectiveMainloopFwdSm80ILi4ELi1ELb0EN4cute5tupleIJNS5_1CILi128EEENS7_ILi96EEENS7_ILi64EEEEEELi64ENS_10bfloat16_tEfNS_4arch4Sm80ELb0ELb1ELb0ELb1ELb0ELb1ELb1ELb0EEENS1_21CollectiveEpilogueFwdINS6_IJS8_SA_S9_EEENS6_IJNS7_ILi1EEESI_SI_EEESC_SE_Li128ELb1ELb1ELb0ELb0EEENS1_19SingleTileSchedulerILb1ELb0ELb1ELi128EEEEEEEEEvNT_6ParamsE,"",@"SHT_CUDA_INFO"
	.sectionflags	@""
	.align	4


	//----- nvinfo : EIATTR_CUDA_API_VERSION
	.align		4
        /*0000*/ 	.byte	0x04, 0x37
        /*0002*/ 	.short	(.L_378 - .L_377)
.L_377:
        /*0004*/ 	.word	0x00000082


	//----- nvinfo : EIATTR_SW2861232_WAR
	.align		4
.L_378:
        /*0008*/ 	.byte	0x01, 0x35
	.zero		2


	//----- nvinfo : EIATTR_PARAM_CBANK
	.align		4
        /*000c*/ 	.byte	0x04, 0x0a
        /*000e*/ 	.short	(.L_380 - .L_379)
	.align		4
.L_379:
        /*0010*/ 	.word	index@(.nv.constant0._ZN7cutlass13device_kernelIN5flash19enable_sm80_to_sm89INS1_16FlashAttnFwdSm80INS1_25CollectiveMainloopFwdSm80ILi4ELi1ELb0EN4cute5tupleIJNS5_1CILi128EEENS7_ILi96EEENS7_ILi64EEEEEELi64ENS_10bfloat16_tEfNS_4arch4Sm80ELb0ELb1ELb0ELb1ELb0ELb1ELb1ELb0EEENS1_21CollectiveEpilogueFwdINS6_IJS8_SA_S9_EEENS6_IJNS7_ILi1EEESI_SI_EEESC_SE_Li128ELb1ELb1ELb0ELb0EEENS1_19SingleTileSchedulerILb1ELb0ELb1ELi128EEEEEEEEEvNT_6ParamsE)
        /*0014*/ 	.short	0x0160
        /*0016*/ 	.short	0x0418


	//----- nvinfo : EIATTR_CBANK_PARAM_SIZE
	.align		4
.L_380:
        /*0018*/ 	.byte	0x03, 0x19
        /*001a*/ 	.short	0x0418


	//----- nvinfo : EIATTR_KPARAM_INFO
	.align		4
        /*001c*/ 	.byte	0x04, 0x17
        /*001e*/ 	.short	(.L_382 - .L_381)
.L_381:
        /*0020*/ 	.word	0x00000000
        /*0024*/ 	.short	0x0000
        /*0026*/ 	.short	0x0000
        /*0028*/ 	.byte	0x00, 0xf0, 0x61, 0x10


	//----- nvinfo : EIATTR_MAXREG_COUNT
	.align		4
.L_382:
        /*002c*/ 	.byte	0x03, 0x1b
        /*002e*/ 	.short	0x00ff


	//----- nvinfo : EIATTR_NUM_BARRIERS
	.align		4
        /*0030*/ 	.byte	0x02, 0x4c
        /*0032*/ 	.byte	0x02
	.zero		1


	//----- nvinfo : EIATTR_ANNOTATIONS
	.align		4
        /*0034*/ 	.byte	0x04, 0x55
        /*0036*/ 	.short	(.L_384 - .L_383)


	//   ....[0]....
.L_383:
        /* <DEDUP_REMOVED lines=56> */


	//----- nvinfo : EIATTR_MERCURY_ISA_VERSION
	.align		4
.L_384:
        /*03a0*/ 	.byte	0x03, 0x5f
        /*03a2*/ 	.short	0x0000


	//----- nvinfo : EIATTR_COOP_GROUP_MASK_REGIDS
	.align		4
        /*03a4*/ 	.byte	0x04, 0x29
        /*03a6*/ 	.short	(.L_386 - .L_385)


	//   ....[0]....
.L_385:
        /*03a8*/ 	.word	0xffffffff


	//   ....[1]....
        /*03ac*/ 	.word	0xffffffff


	//   ....[2]....
        /*03b0*/ 	.word	0xffffffff


	//   ....[3]....
        /*03b4*/ 	.word	0xffffffff


	//   ....[4]....
        /*03b8*/ 	.word	0xffffffff


	//   ....[5]....
        /*03bc*/ 	.word	0xffffffff


	//   ....[6]....
        /*03c0*/ 	.word	0xffffffff


	//   ....[7]....
        /*03c4*/ 	.word	0xffffffff


	//   ....[8]....
        /*03c8*/ 	.word	0xffffffff


	//   ....[9]....
        /*03cc*/ 	.word	0xffffffff


	//   ....[10]....
        /*03d0*/ 	.word	0xffffffff


	//   ....[11]....
        /*03d4*/ 	.word	0xffffffff


	//   ....[12]....
        /*03d8*/ 	.word	0xffffffff


	//   ....[13]....
        /*03dc*/ 	.word	0xffffffff


	//   ....[14]....
        /*03e0*/ 	.word	0xffffffff


	//   ....[15]....
        /*03e4*/ 	.word	0xffffffff


	//   ....[16]....
        /*03e8*/ 	.word	0xffffffff


	//   ....[17]....
        /*03ec*/ 	.word	0xffffffff


	//   ....[18]....
        /*03f0*/ 	.word	0xffffffff


	//   ....[19]....
        /*03f4*/ 	.word	0xffffffff


	//   ....[20]....
        /*03f8*/ 	.word	0xffffffff


	//   ....[21]....
        /*03fc*/ 	.word	0xffffffff


	//   ....[22]....
        /*0400*/ 	.word	0xffffffff


	//   ....[23]....
        /*0404*/ 	.word	0xffffffff


	//   ....[24]....
        /*0408*/ 	.word	0xffffffff


	//   ....[25]....
        /*040c*/ 	.word	0xffffffff


	//   ....[26]....
        /*0410*/ 	.word	0xffffffff


	//   ....[27]....
        /*0414*/ 	.word	0xffffffff


	//   ....[28]....
        /*0418*/ 	.word	0xffffffff


	//   ....[29]....
        /*041c*/ 	.word	0xffffffff


	//   ....[30]....
        /*0420*/ 	.word	0xffffffff


	//   ....[31]....
        /*0424*/ 	.word	0xffffffff


	//   ....[32]....
        /*0428*/ 	.word	0xffffffff


	//   ....[33]....
        /*042c*/ 	.word	0xffffffff


	//   ....[34]....
        /*0430*/ 	.word	0xffffffff


	//   ....[35]....
        /*0434*/ 	.word	0xffffffff


	//   ....[36]....
        /*0438*/ 	.word	0xffffffff


	//   ....[37]....
        /*043c*/ 	.word	0xffffffff


	//   ....[38]....
        /*0440*/ 	.word	0xffffffff


	//   ....[39]....
        /*0444*/ 	.word	0xffffffff


	//   ....[40]....
        /*0448*/ 	.word	0xffffffff


	//   ....[41]....
        /*044c*/ 	.word	0xffffffff


	//   ....[42]....
        /*0450*/ 	.word	0xffffffff


	//   ....[43]....
        /*0454*/ 	.word	0xffffffff


	//   ....[44]....
        /*0458*/ 	.word	0xffffffff


	//   ....[45]....
        /*045c*/ 	.word	0xffffffff


	//   ....[46]....
        /*0460*/ 	.word	0xffffffff


	//   ....[47]....
        /*0464*/ 	.word	0xffffffff


	//   ....[48]....
        /*0468*/ 	.word	0xffffffff


	//   ....[49]....
        /*046c*/ 	.word	0xffffffff


	//   ....[50]....
        /*0470*/ 	.word	0xffffffff


	//   ....[51]....
        /*0474*/ 	.word	0xffffffff


	//   ....[52]....
        /*0478*/ 	.word	0xffffffff


	//   ....[53]....
        /*047c*/ 	.word	0xffffffff


	//   ....[54]....
        /*0480*/ 	.word	0xffffffff


	//   ....[55]....
        /*0484*/ 	.word	0xffffffff


	//   ....[56]....
        /*0488*/ 	.word	0xffffffff


	//   ....[57]....
        /*048c*/ 	.word	0xffffffff


	//   ....[58]....
        /*0490*/ 	.word	0xffffffff


	//   ....[59]....
        /*0494*/ 	.word	0xffffffff


	//   ....[60]....
        /*0498*/ 	.word	0xffffffff


	//   ....[61]....
        /*049c*/ 	.word	0xffffffff


	//   ....[62]....
        /*04a0*/ 	.word	0xffffffff


	//   ....[63]....
        /*04a4*/ 	.word	0xffffffff


	//   ....[64]....
        /*04a8*/ 	.word	0xffffffff


	//   ....[65]....
        /*04ac*/ 	.word	0xffffffff


	//   ....[66]....
        /*04b0*/ 	.word	0xffffffff


	//   ....[67]....
        /*04b4*/ 	.word	0xffffffff


	//   ....[68]....
        /*04b8*/ 	.word	0xffffffff


	//   ....[69]....
        /*04bc*/ 	.word	0xffffffff


	//   ....[70]....
        /*04c0*/ 	.word	0xffffffff


	//   ....[71]....
        /*04c4*/ 	.word	0xffffffff


	//   ....[72]....
        /*04c8*/ 	.word	0xffffffff


	//   ....[73]....
        /*04cc*/ 	.word	0xffffffff


	//   ....[74]....
        /*04d0*/ 	.word	0xffffffff


	//   ....[75]....
        /*04d4*/ 	.word	0xffffffff


	//   ....[76]....
        /*04d8*/ 	.word	0xffffffff


	//   ....[77]....
        /*04dc*/ 	.word	0xffffffff


	//   ....[78]....
        /*04e0*/ 	.word	0xffffffff


	//   ....[79]....
        /*04e4*/ 	.word	0xffffffff


	//   ....[80]....
        /*04e8*/ 	.word	0xffffffff


	//   ....[81]....
        /*04ec*/ 	.word	0xffffffff


	//   ....[82]....
        /*04f0*/ 	.word	0xffffffff


	//   ....[83]....
        /*04f4*/ 	.word	0xffffffff


	//   ....[84]....
        /*04f8*/ 	.word	0xffffffff


	//   ....[85]....
        /*04fc*/ 	.word	0xffffffff


	//   ....[86]....
        /*0500*/ 	.word	0xffffffff


	//   ....[87]....
        /*0504*/ 	.word	0xffffffff


	//   ....[88]....
        /*0508*/ 	.word	0xffffffff


	//   ....[89]....
        /*050c*/ 	.word	0xffffffff


	//   ....[90]....
        /*0510*/ 	.word	0xffffffff


	//   ....[91]....
        /*0514*/ 	.word	0xffffffff


	//   ....[92]....
        /*0518*/ 	.word	0xffffffff


	//   ....[93]....
        /*051c*/ 	.word	0xffffffff


	//   ....[94]....
        /*0520*/ 	.word	0xffffffff


	//   ....[95]....
        /*0524*/ 	.word	0xffffffff


	//   ....[96]....
        /*0528*/ 	.word	0xffffffff


	//   ....[97]....
        /*052c*/ 	.word	0xffffffff


	//   ....[98]....
        /*0530*/ 	.word	0xffffffff


	//   ....[99]....
        /*0534*/ 	.word	0xffffffff


	//   ....[100]....
        /*0538*/ 	.word	0xffffffff


	//   ....[101]....
        /*053c*/ 	.word	0xffffffff


	//   ....[102]....
        /*0540*/ 	.word	0xffffffff


	//   ....[103]....
        /*0544*/ 	.word	0xffffffff


	//   ....[104]....
        /*0548*/ 	.word	0xffffffff


	//   ....[105]....
        /*054c*/ 	.word	0xffffffff


	//   ....[106]....
        /*0550*/ 	.word	0xffffffff


	//   ....[107]....
        /*0554*/ 	.word	0xffffffff


	//   ....[108]....
        /*0558*/ 	.word	0xffffffff


	//   ....[109]....
        /*055c*/ 	.word	0xffffffff


	//   ....[110]....
        /*0560*/ 	.word	0xffffffff


	//   ....[111]....
        /*0564*/ 	.word	0xffffffff


	//   ....[112]....
        /*0568*/ 	.word	0xffffffff


	//   ....[113]....
        /*056c*/ 	.word	0xffffffff


	//   ....[114]....
        /*0570*/ 	.word	0xffffffff


	//   ....[115]....
        /*0574*/ 	.word	0xffffffff


	//   ....[116]....
        /*0578*/ 	.word	0xffffffff


	//   ....[117]....
        /*057c*/ 	.word	0xffffffff


	//   ....[118]....
        /*0580*/ 	.word	0xffffffff


	//   ....[119]....
        /*0584*/ 	.word	0xffffffff


	//   ....[120]....
        /*0588*/ 	.word	0xffffffff


	//   ....[121]....
        /*058c*/ 	.word	0xffffffff


	//   ....[122]....
        /*0590*/ 	.word	0xffffffff


	//   ....[123]....
        /*0594*/ 	.word	0xffffffff


	//   ....[124]....
        /*0598*/ 	.word	0xffffffff


	//   ....[125]....
        /*059c*/ 	.word	0xffffffff


	//   ....[126]....
        /*05a0*/ 	.word	0xffffffff


	//   ....[127]....
        /*05a4*/ 	.word	0xffffffff


	//   ....[128]....
        /*05a8*/ 	.word	0xffffffff


	//   ....[129]....
        /*05ac*/ 	.word	0xffffffff


	//   ....[130]....
        /*05b0*/ 	.word	0xffffffff


	//   ....[131]....
        /*05b4*/ 	.word	0xffffffff


	//   ....[132]....
        /*05b8*/ 	.word	0xffffffff


	//   ....[133]....
        /*05bc*/ 	.word	0xffffffff


	//   ....[134]....
        /*05c0*/ 	.word	0xffffffff


	//   ....[135]....
        /*05c4*/ 	.word	0xffffffff


	//   ....[136]....
        /*05c8*/ 	.word	0xffffffff


	//   ....[137]....
        /*05cc*/ 	.word	0xffffffff


	//   ....[138]....
        /*05d0*/ 	.word	0xffffffff


	//   ....[139]....
        /*05d4*/ 	.word	0xffffffff


	//   ....[140]....
        /*05d8*/ 	.word	0xffffffff


	//----- nvinfo : EIATTR_COOP_GROUP_INSTR_OFFSETS
	.align		4
.L_386:
        /*05dc*/ 	.byte	0x04, 0x28
        /*05de*/ 	.short	(.L_388 - .L_387)


	//   ....[0]....
.L_387:
        /*05e0*/ 	.word	0x00000090


	//   ....[1]....
        /*05e4*/ 	.word	0x00007700


	//   ....[2]....
        /*05e8*/ 	.word	0x00007720


	//   ....[3]....
        /*05ec*/ 	.word	0x00007930


	//   ....[4]....
        /*05f0*/ 	.word	0x00007960


	//   ....[5]....
        /*05f4*/ 	.word	0x000079f0


	//   ....[6]....
        /*05f8*/ 	.word	0x00007a20


	//   ....[7]....
        /*05fc*/ 	.word	0x00007ab0


	//   ....[8]....
        /*0600*/ 	.word	0x00007ae0


	//   ....[9]....
        /*0604*/ 	.word	0x00007b70


	//   ....[10]....
        /*0608*/ 	.word	0x00007ba0


	//   ....[11]....
        /*060c*/ 	.word	0x00007c30


	//   ....[12]....
        /*0610*/ 	.word	0x00007c60


	//   ....[13]....
        /*0614*/ 	.word	0x00007cf0


	//   ....[14]....
        /*0618*/ 	.word	0x00007d20


	//   ....[15]....
        /*061c*/ 	.word	0x00007dd0


	//   ....[16]....
        /*0620*/ 	.word	0x00007df0


	//   ....[17]....
        /*0624*/ 	.word	0x000085c0


	//   ....[18]....
        /*0628*/ 	.word	0x000085e0


	//   ....[19]....
        /*062c*/ 	.word	0x000085f0


	//   ....[20]....
        /*0630*/ 	.word	0x00008600


	//   ....[21]....
        /*0634*/ 	.word	0x00008770


	//   ....[22]....
        /*0638*/ 	.word	0x000087b0


	//   ....[23]....
        /*063c*/ 	.word	0x00008800


	//   ....[24]....
        /*0640*/ 	.word	0x00008840


	//   ....[25]....
        /*0644*/ 	.word	0x00008a10


	//   ....[26]....
        /*0648*/ 	.word	0x00008a50


	//   ....[27]....
        /*064c*/ 	.word	0x00008aa0


	//   ....[28]....
        /*0650*/ 	.word	0x00008ae0


	//   ....[29]....
        /*0654*/ 	.word	0x00008cd0


	//   ....[30]....
        /*0658*/ 	.word	0x00008d10


	//   ....[31]....
        /*065c*/ 	.word	0x00008d60


	//   ....[32]....
        /*0660*/ 	.word	0x00008da0


	//   ....[33]....
        /*0664*/ 	.word	0x0000ac80


	//   ....[34]....
        /*0668*/ 	.word	0x0000aca0


	//   ....[35]....
        /*066c*/ 	.word	0x0000acd0


	//   ....[36]....
        /*0670*/ 	.word	0x0000ace0


	//   ....[37]....
        /*0674*/ 	.word	0x0000adc0


	//   ....[38]....
        /*0678*/ 	.word	0x0000ae00


	//   ....[39]....
        /*067c*/ 	.word	0x0000ae20


	//   ....[40]....
        /*0680*/ 	.word	0x0000ae30


	//   ....[41]....
        /*0684*/ 	.word	0x0000aff0


	//   ....[42]....
        /*0688*/ 	.word	0x0000b030


	//   ....[43]....
        /*068c*/ 	.word	0x0000b050


	//   ....[44]....
        /*0690*/ 	.word	0x0000b060


	//   ....[45]....
        /*0694*/ 	.word	0x0000b160


	//   ....[46]....
        /*0698*/ 	.word	0x0000b1a0


	//   ....[47]....
        /*069c*/ 	.word	0x0000b200


	//   ....[48]....
        /*06a0*/ 	.word	0x0000b230


	//   ....[49]....
        /*06a4*/ 	.word	0x0000e1c0


	//   ....[50]....
        /*06a8*/ 	.word	0x0000e3f0


	//   ....[51]....
        /*06ac*/ 	.word	0x0000e590


	//   ....[52]....
        /*06b0*/ 	.word	0x0000f400


	//   ....[53]....
        /*06b4*/ 	.word	0x000101f0


	//   ....[54]....
        /*06b8*/ 	.word	0x00010310


	//   ....[55]....
        /*06bc*/ 	.word	0x00010410


	//   ....[56]....
        /*06c0*/ 	.word	0x00010530


	//   ....[57]....
        /*06c4*/ 	.word	0x00010b90


	//   ....[58]....
        /*06c8*/ 	.word	0x00010c20


	//   ....[59]....
        /*06cc*/ 	.word	0x00010ca0


	//   ....[60]....
        /*06d0*/ 	.word	0x00010d80


	//   ....[61]....
        /*06d4*/ 	.word	0x00013ec0


	//   ....[62]....
        /*06d8*/ 	.word	0x00014080


	//   ....[63]....
        /*06dc*/ 	.word	0x00014240


	//   ....[64]....
        /*06e0*/ 	.word	0x00015670


	//   ....[65]....
        /*06e4*/ 	.word	0x00015e40


	//   ....[66]....
        /*06e8*/ 	.word	0x00016000


	//   ....[67]....
        /*06ec*/ 	.word	0x00016290


	//   ....[68]....
        /*06f0*/ 	.word	0x00016360


	//   ....[69]....
        /*06f4*/ 	.word	0x000163b0


	//   ....[70]....
        /*06f8*/ 	.word	0x00016470


	//   ....[71]....
        /*06fc*/ 	.word	0x000167e0


	//   ....[72]....
        /*0700*/ 	.word	0x000168d0


	//   ....[73]....
        /*0704*/ 	.word	0x00019e40


	//   ....[74]....
        /*0708*/ 	.word	0x00019ea0


	//   ....[75]....
        /*070c*/ 	.word	0x00019f50


	//   ....[76]....
        /*0710*/ 	.word	0x00019fb0


	//   ....[77]....
        /*0714*/ 	.word	0x00019fe0


	//   ....[78]....
        /*0718*/ 	.word	0x0001a060


	//   ....[79]....
        /*071c*/ 	.word	0x0001a2b0


	//   ....[80]....
        /*0720*/ 	.word	0x0001a530


	//   ....[81]....
        /*0724*/ 	.word	0x0001d250


	//   ....[82]....
        /*0728*/ 	.word	0x0001d6f0


	//   ....[83]....
        /*072c*/ 	.word	0x0001e0c0


	//   ....[84]....
        /*0730*/ 	.word	0x0001e890


	//   ....[85]....
        /*0734*/ 	.word	0x0001f630


	//   ....[86]....
        /*0738*/ 	.word	0x0001f7e0


	//   ....[87]....
        /*073c*/ 	.word	0x0001f8c0


	//   ....[88]....
        /*0740*/ 	.word	0x0001fa60


	//   ....[89]....
        /*0744*/ 	.word	0x0001fb10


	//   ....[90]....
        /*0748*/ 	.word	0x0001fc50


	//   ....[91]....
        /*074c*/ 	.word	0x0001ff30


	//   ....[92]....
        /*0750*/ 	.word	0x0001ffc0


	//   ....[93]....
        /*0754*/ 	.word	0x00022360


	//   ....[94]....
        /*0758*/ 	.word	0x00022370


	//   ....[95]....
        /*075c*/ 	.word	0x00022380


	//   ....[96]....
        /*0760*/ 	.word	0x00022390


	//   ....[97]....
        /*0764*/ 	.word	0x000223c0


	//   ....[98]....
        /*0768*/ 	.word	0x000223e0


	//   ....[99]....
        /*076c*/ 	.word	0x00022400


	//   ....[100]....
        /*0770*/ 	.word	0x00022410


	//   ....[101]....
        /*0774*/ 	.word	0x000236f0


	//   ....[102]....
        /*0778*/ 	.word	0x00023750


	//   ....[103]....
        /*077c*/ 	.word	0x00023770


	//   ....[104]....
        /*0780*/ 	.word	0x000237a0


	//   ....[105]....
        /*0784*/ 	.word	0x000237e0


	//   ....[106]....
        /*0788*/ 	.word	0x00023810


	//   ....[107]....
        /*078c*/ 	.word	0x00023840


	//   ....[108]....
        /*0790*/ 	.word	0x00023870


	//   ....[109]....
        /*0794*/ 	.word	0x00023960


	//   ....[110]....
        /*0798*/ 	.word	0x00023970


	//   ....[111]....
        /*079c*/ 	.word	0x000239b0


	//   ....[112]....
        /*07a0*/ 	.word	0x000239e0


	//   ....[113]....
        /*07a4*/ 	.word	0x00023a30


	//   ....[114]....
        /*07a8*/ 	.word	0x00023a50


	//   ....[115]....
        /*07ac*/ 	.word	0x00023a60


	//   ....[116]....
        /*07b0*/ 	.word	0x00023ac0


	//   ....[117]....
        /*07b4*/ 	.word	0x00023b70


	//   ....[118]....
        /*07b8*/ 	.word	0x00023ba0


	//   ....[119]....
        /*07bc*/ 	.word	0x00023bd0


	//   ....[120]....
        /*07c0*/ 	.word	0x00023bf0


	//   ....[121]....
        /*07c4*/ 	.word	0x00023c00


	//   ....[122]....
        /*07c8*/ 	.word	0x00023c10


	//   ....[123]....
        /*07cc*/ 	.word	0x00023c90


	//   ....[124]....
        /*07d0*/ 	.word	0x00023ca0


	//   ....[125]....
        /*07d4*/ 	.word	0x000243c0


	//   ....[126]....
        /*07d8*/ 	.word	0x00024400


	//   ....[127]....
        /*07dc*/ 	.word	0x00024430


	//   ....[128]....
        /*07e0*/ 	.word	0x00024460


	//   ....[129]....
        /*07e4*/ 	.word	0x00024490


	//   ....[130]....
        /*07e8*/ 	.word	0x000244c0


	//   ....[131]....
        /*07ec*/ 	.word	0x000244f0


	//   ....[132]....
        /*07f0*/ 	.word	0x00024520


	//   ....[133]....
        /*07f4*/ 	.word	0x00024540


	//   ....[134]....
        /*07f8*/ 	.word	0x00024560


	//   ....[135]....
        /*07fc*/ 	.word	0x00024570


	//   ....[136]....
        /*0800*/ 	.word	0x00024580


	//   ....[137]....
        /*0804*/ 	.word	0x00024590


	//   ....[138]....
        /*0808*/ 	.word	0x000245a0


	//   ....[139]....
        /*080c*/ 	.word	0x000245b0


	//   ....[140]....
        /*0810*/ 	.word	0x000245e0


	//----- nvinfo : EIATTR_EXIT_INSTR_OFFSETS
	.align		4
.L_388:
        /*0814*/ 	.byte	0x04, 0x1c
        /*0816*/ 	.short	(.L_390 - .L_389)


	//   ....[0]....
.L_389:
        /*0818*/ 	.word	0x00000370


	//   ....[1]....
        /*081c*/ 	.word	0x00023d40


	//   ....[2]....
        /*0820*/ 	.word	0x00023d80


	//   ....[3]....
        /*0824*/ 	.word	0x00024770


	//   ....[4]....
        /*0828*/ 	.word	0x000247b0


	//----- nvinfo : EIATTR_CTAIDZ_USED
	.align		4
.L_390:
        /*082c*/ 	.byte	0x01, 0x04
	.zero		2


	//----- nvinfo : EIATTR_MAX_THREADS
	.align		4
        /*0830*/ 	.byte	0x04, 0x05
        /*0832*/ 	.short	(.L_392 - .L_391)
.L_391:
        /*0834*/ 	.word	0x00000080
        /*0838*/ 	.word	0x00000001
        /*083c*/ 	.word	0x00000001


	//----- nvinfo : EIATTR_CRS_STACK_SIZE
	.align		4
.L_392:
        /*0840*/ 	.byte	0x04, 0x1e
        /*0842*/ 	.short	(.L_394 - .L_393)
.L_393:
        /*0844*/ 	.word	0x00000000
.L_394:


//--------------------- .nv.info._ZN7cutlass13device_kernelIN5flash19enable_sm80_to_sm89INS1_16FlashAttnFwdSm80INS1_25CollectiveMainloopFwdSm80ILi4ELi1ELb0EN4cute5tupleIJNS5_1CILi128EEENS7_ILi112EEENS7_ILi64EEEEEELi64ENS_10bfloat16_tEfNS_4arch4Sm80ELb1ELb0ELb0ELb0ELb0ELb0ELb1ELb0EEENS1_21CollectiveEpilogueFwdINS6_IJS8_SA_S9_EEENS6_IJNS7_ILi1EEESI_SI_EEESC_SE_Li128ELb0ELb1ELb0ELb0EEENS1_30DynamicPersistentTileSchedulerILi128ELi128ELb0ELb1ELb0EEEEEEEEEvNT_6ParamsE --------------------------
	.section	.nv.info._ZN7cutlass13device_kernelIN5flash19enable_sm80_to_sm89INS1_16FlashAttnFwdSm80INS1_25CollectiveMainloopFwdSm80ILi4ELi1ELb0EN4cute5tupleIJNS5_1CILi128EEENS7_ILi112EEENS7_ILi64EEEEEELi64ENS_10bfloat16_tEfNS_4arch4Sm80ELb1ELb0ELb0ELb0ELb0ELb0ELb1ELb0EEENS1_21CollectiveEpilogueFwdINS6_IJS8_SA_S9_EEENS6_IJNS7_ILi1EEESI_SI_EEESC_SE_Li128ELb0ELb1ELb0ELb0EEENS1_30DynamicPersistentTileSchedulerILi128ELi128ELb0ELb1ELb0EEEEEEEEEvNT_6ParamsE,"",@"SHT_CUDA_INFO"
	.sectionflags	@""
	.align	4


	//----- nvinfo : EIATTR_CUDA_API_VERSION
	.align		4
        /*0000*/ 	.byte	0x04, 0x37
        /*0002*/ 	.short	(.L_396 - .L_395)
.L_395:
        /*0004*/ 	.word	0x00000082


	//----- nvinfo : EIATTR_SW2861232_WAR
	.align		4
.L_396:
        /*0008*/ 	.byte	0x01, 0x35
	.zero		2


	//----- nvinfo : EIATTR_PARAM_CBANK
	.align		4
        /*000c*/ 	.byte	0x04, 0x0a
        /*000e*/ 	.short	(.L_398 - .L_397)
	.align		4
.L_397:
        /*0010*/ 	.word	index@(.nv.constant0._ZN7cutlass13device_kernelIN5flash19enable_sm80_to_sm89INS1_16FlashAttnFwdSm80INS1_25CollectiveMainloopFwdSm80ILi4ELi1ELb0EN4cute5tupleIJNS5_1CILi128EEENS7_ILi112EEENS7_ILi64EEEEEELi64ENS_10bfloat16_tEfNS_4arch4Sm80ELb1ELb0ELb0ELb0ELb0ELb0ELb1ELb0EEENS1_21CollectiveEpilogueFwdINS6_IJS8_SA_S9_EEENS6_IJNS7_ILi1EEESI_SI_EEESC_SE_Li128ELb0ELb1ELb0ELb0EEENS1_30DynamicPersistentTileSchedulerILi128ELi128ELb0ELb1ELb0EEEEEEEEEvNT_6ParamsE)
        /*0014*/ 	.short	0x0160
        /*0016*/ 	.short	0x0428


	//----- nvinfo : EIATTR_CBANK_PARAM_SIZE
	.align		4
.L_398:
        /*0018*/ 	.byte	0x03, 0x19
        /*001a*/ 	.short	0x0428


	//----- nvinfo : EIATTR_KPARAM_INFO
	.align		4
        /*001c*/ 	.byte	0x04, 0x17
        /*001e*/ 	.short	(.L_400 - .L_399)
.L_399:
        /*0020*/ 	.word	0x00000000
        /*0024*/ 	.short	0x0000
        /*0026*/ 	.short	0x0000
        /*0028*/ 	.byte	0x00, 0xf0, 0xa1, 0x10


	//----- nvinfo : EIATTR_MAXREG_COUNT
	.align		4
.L_400:
        /*002c*/ 	.byte	0x03, 0x1b
        /*002e*/ 	.short	0x00ff


	//----- nvinfo : EIATTR_NUM_BARRIERS
	.align		4
        /*0030*/ 	.byte	0x02, 0x4c
        /*0032*/ 	.byte	0x06
	.zero		1


	//----- nvinfo : EIATTR_ANNOTATIONS
	.align		4
        /*0034*/ 	.byte	0x04, 0x55
        /*0036*/ 	.short	(.L_402 - .L_401)


	//   ....[0]....
.L_401:
        /* <DEDUP_REMOVED lines=98> */


	//----- nvinfo : EIATTR_MERCURY_ISA_VERSION
	.align		4
.L_402:
        /*0640*/ 	.byte	0x03, 0x5f
        /*0642*/ 	.short	0x0000


	//----- nvinfo : EIATTR_INT_WARP_WIDE_INSTR_OFFSETS
	.align		4
        /*0644*/ 	.byte	0x04, 0x31
        /*0646*/ 	.short	(.L_404 - .L_403)


	//   ....[0]....
.L_403:
        /*0648*/ 	.word	0x00011ba0


	//   ....[1]....
        /*064c*/ 	.word	0x00011c20


	//----- nvinfo : EIATTR_COOP_GROUP_MASK_REGIDS
	.align		4
.L_404:
        /*0650*/ 	.byte	0x04, 0x29
        /*0652*/ 	.short	(.L_406 - .L_405)


	//   ....[0]....
.L_405:
        /*0654*/ 	.word	0xffffffff


	//   ....[1]....
        /*0658*/ 	.word	0xffffffff


	//   ....[2]....
        /*065c*/ 	.word	0xffffffff


	//   ....[3]....
        /*0660*/ 	.word	0xffffffff


	//   ....[4]....
        /*0664*/ 	.word	0xffffffff


	//   ....[5]....
        /*0668*/ 	.word	0xffffffff


	//   ....[6]....
        /*066c*/ 	.word	0xffffffff


	//   ....[7]....
        /*0670*/ 	.word	0xffffffff


	//   ....[8]....
        /*0674*/ 	.word	0xffffffff


	//   ....[9]....
        /*0678*/ 	.word	0xffffffff


	//   ....[10]....
        /*067c*/ 	.word	0xffffffff


	//   ....[11]....
        /*0680*/ 	.word	0xffffffff


	//   ....[12]....
        /*0684*/ 	.word	0xffffffff


	//   ....[13]....
        /*0688*/ 	.word	0xffffffff


	//   ....[14]....
        /*068c*/ 	.word	0xffffffff


	//   ....[15]....
        /*0690*/ 	.word	0xffffffff


	//   ....[16]....
        /*0694*/ 	.word	0xffffffff


	//   ....[17]....
        /*0698*/ 	.word	0xffffffff


	//   ....[18]....
        /*069c*/ 	.word	0xffffffff


	//   ....[19]....
        /*06a0*/ 	.word	0xffffffff


	//   ....[20]....
        /*06a4*/ 	.word	0xffffffff


	//   ....[21]....
        /*06a8*/ 	.word	0xffffffff


	//   ....[22]....
        /*06ac*/ 	.word	0xffffffff


	//   ....[23]....
        /*06b0*/ 	.word	0xffffffff


	//   ....[24]....
        /*06b4*/ 	.word	0xffffffff


	//   ....[25]....
        /*06b8*/ 	.word	0xffffffff


	//   ....[26]....
        /*06bc*/ 	.word	0xffffffff


	//   ....[27]....
        /*06c0*/ 	.word	0xffffffff


	//   ....[28]....
        /*06c4*/ 	.word	0xffffffff


	//   ....[29]....
        /*06c8*/ 	.word	0xffffffff


	//   ....[30]....
        /*06cc*/ 	.word	0xffffffff


	//   ....[31]....
        /*06d0*/ 	.word	0xffffffff


	//   ....[32]....
        /*06d4*/ 	.word	0xffffffff


	//   ....[33]....
        /*06d8*/ 	.word	0xffffffff


	//   ....[34]....
        /*06dc*/ 	.word	0xffffffff


	//   ....[35]....
        /*06e0*/ 	.word	0xffffffff


	//   ....[36]....
        /*06e4*/ 	.word	0xffffffff


	//   ....[37]....
        /*06e8*/ 	.word	0xffffffff


	//   ....[38]....
        /*06ec*/ 	.word	0xffffffff


	//   ....[39]....
        /*06f0*/ 	.word	0xffffffff


	//   ....[40]....
        /*06f4*/ 	.word	0xffffffff


	//   ....[41]....
        /*06f8*/ 	.word	0xffffffff


	//   ....[42]....
        /*06fc*/ 	.word	0xffffffff


	//   ....[43]....
        /*0700*/ 	.word	0xffffffff


	//   ....[44]....
        /*0704*/ 	.word	0xffffffff


	//   ....[45]....
        /*0708*/ 	.word	0xffffffff


	//   ....[46]....
        /*070c*/ 	.word	0xffffffff


	//   ....[47]....
        /*0710*/ 	.word	0xffffffff


	//   ....[48]....
        /*0714*/ 	.word	0xffffffff


	//   ....[49]....
        /*0718*/ 	.word	0xffffffff


	//   ....[50]....
        /*071c*/ 	.word	0xffffffff


	//   ....[51]....
        /*0720*/ 	.word	0xffffffff


	//   ....[52]....
        /*0724*/ 	.word	0xffffffff


	//   ....[53]....
        /*0728*/ 	.word	0xffffffff


	//   ....[54]....
        /*072c*/ 	.word	0xffffffff


	//   ....[55]....
        /*0730*/ 	.word	0xffffffff


	//   ....[56]....
        /*0734*/ 	.word	0xffffffff


	//   ....[57]....
        /*0738*/ 	.word	0xffffffff


	//   ....[58]....
        /*073c*/ 	.word	0xffffffff


	//   ....[59]....
        /*0740*/ 	.word	0xffffffff


	//   ....[60]....
        /*0744*/ 	.word	0xffffffff


	//   ....[61]....
        /*0748*/ 	.word	0xffffffff


	//   ....[62]....
        /*074c*/ 	.word	0xffffffff


	//   ....[63]....
        /*0750*/ 	.word	0xffffffff


	//   ....[64]....
        /*0754*/ 	.word	0xffffffff


	//   ....[65]....
        /*0758*/ 	.word	0xffffffff


	//   ....[66]....
        /*075c*/ 	.word	0xffffffff


	//   ....[67]....
        /*0760*/ 	.word	0xffffffff


	//   ....[68]....
        /*0764*/ 	.word	0xffffffff


	//   ....[69]....
        /*0768*/ 	.word	0xffffffff


	//   ....[70]....
        /*076c*/ 	.word	0xffffffff


	//   ....[71]....
        /*0770*/ 	.word	0xffffffff


	//   ....[72]....
        /*0774*/ 	.word	0xffffffff


	//   ....[73]....
        /*0778*/ 	.word	0xffffffff


	//   ....[74]....
        /*077c*/ 	.word	0xffffffff


	//   ....[75]....
        /*0780*/ 	.word	0xffffffff


	//   ....[76]....
        /*0784*/ 	.word	0xffffffff


	//   ....[77]....
        /*0788*/ 	.word	0xffffffff


	//   ....[78]....
        /*078c*/ 	.word	0xffffffff


	//   ....[79]....
        /*0790*/ 	.word	0xffffffff


	//   ....[80]....
        /*0794*/ 	.word	0xffffffff


	//   ....[81]....
        /*0798*/ 	.word	0xffffffff


	//   ....[82]....
        /*079c*/ 	.word	0xffffffff


	//   ....[83]....
        /*07a0*/ 	.word	0xffffffff


	//   ....[84]....
        /*07a4*/ 	.word	0xffffffff


	//   ....[85]....
        /*07a8*/ 	.word	0xffffffff


	//   ....[86]....
        /*07ac*/ 	.word	0xffffffff


	//   ....[87]....
        /*07b0*/ 	.word	0xffffffff


	//   ....[88]....
        /*07b4*/ 	.word	0xffffffff


	//   ....[89]....
        /*07b8*/ 	.word	0xffffffff


	//   ....[90]....
        /*07bc*/ 	.word	0xffffffff


	//   ....[91]....
        /*07c0*/ 	.word	0xffffffff


	//   ....[92]....
        /*07c4*/ 	.word	0xffffffff


	//   ....[93]....
        /*07c8*/ 	.word	0xffffffff


	//   ....[94]....
        /*07cc*/ 	.word	0xffffffff


	//   ....[95]....
        /*07d0*/ 	.word	0xffffffff


	//   ....[96]....
        /*07d4*/ 	.word	0xffffffff


	//   ....[97]....
        /*07d8*/ 	.word	0xffffffff


	//   ....[98]....
        /*07dc*/ 	.word	0xffffffff


	//   ....[99]....
        /*07e0*/ 	.word	0xffffffff


	//   ....[100]....
        /*07e4*/ 	.word	0xffffffff


	//   ....[101]....
        /*07e8*/ 	.word	0xffffffff


	//   ....[102]....
        /*07ec*/ 	.word	0xffffffff


	//   ....[103]....
        /*07f0*/ 	.word	0xffffffff


	//   ....[104]....
        /*07f4*/ 	.word	0xffffffff


	//   ....[105]....
        /*07f8*/ 	.word	0xffffffff


	//   ....[106]....
        /*07fc*/ 	.word	0xffffffff


	//   ....[107]....
        /*0800*/ 	.word	0xffffffff


	//   ....[108]....
        /*0804*/ 	.word	0xffffffff


	//   ....[109]....
        /*0808*/ 	.word	0xffffffff


	//   ....[110]....
        /*080c*/ 	.word	0xffffffff


	//   ....[111]....
        /*0810*/ 	.word	0xffffffff


	//   ....[112]....
        /*0814*/ 	.word	0xffffffff


	//   ....[113]....
        /*0818*/ 	.word	0xffffffff


	//   ....[114]....
        /*081c*/ 	.word	0xffffffff


	//   ....[115]....
        /*0820*/ 	.word	0xffffffff


	//   ....[116]....
        /*0824*/ 	.word	0xffffffff


	//   ....[117]....
        /*0828*/ 	.word	0xffffffff


	//   ....[118]....
        /*082c*/ 	.word	0xffffffff


	//   ....[119]....
        /*0830*/ 	.word	0xffffffff


	//   ....[120]....
        /*0834*/ 	.word	0xffffffff


	//   ....[121]....
        /*0838*/ 	.word	0xffffffff


	//   ....[122]....
        /*083c*/ 	.word	0xffffffff


	//   ....[123]....
        /*0840*/ 	.word	0xffffffff


	//   ....[124]....
        /*0844*/ 	.word	0xffffffff


	//   ....[125]....
        /*0848*/ 	.word	0xffffffff


	//   ....[126]....
        /*084c*/ 	.word	0xffffffff


	//   ....[127]....
        /*0850*/ 	.word	0xffffffff


	//   ....[128]....
        /*0854*/ 	.word	0xffffffff


	//   ....[129]....
        /*0858*/ 	.word	0xffffffff


	//   ....[130]....
        /*085c*/ 	.word	0xffffffff


	//   ....[131]....
        /*0860*/ 	.word	0xffffffff


	//   ....[132]....
        /*0864*/ 	.word	0xffffffff


	//   ....[133]....
        /*0868*/ 	.word	0xffffffff


	//   ....[134]....
        /*086c*/ 	.word	0xffffffff


	//   ....[135]....
        /*0870*/ 	.word	0xffffffff


	//   ....[136]....
        /*0874*/ 	.word	0xffffffff


	//   ....[137]....
        /*0878*/ 	.word	0xffffffff


	//   ....[138]....
        /*087c*/ 	.word	0xffffffff


	//   ....[139]....
        /*0880*/ 	.word	0xffffffff


	//----- nvinfo : EIATTR_COOP_GROUP_INSTR_OFFSETS
	.align		4
.L_406:
        /*0884*/ 	.byte	0x04, 0x28
        /*0886*/ 	.short	(.L_408 - .L_407)


	//   ....[0]....
.L_407:
        /*0888*/ 	.word	0x00000050


	//   ....[1]....
        /*088c*/ 	.word	0x00001560


	//   ....[2]....
        /*0890*/ 	.word	0x00001580


	//   ....[3]....
        /*0894*/ 	.word	0x00001670


	//   ....[4]....
        /*0898*/ 	.word	0x00001680


	//   ....[5]....
        /*089c*/ 	.word	0x00001760


	//   ....[6]....
        /*08a0*/ 	.word	0x00001780


	//   ....[7]....
        /*08a4*/ 	.word	0x00001860


	//   ....[8]....
        /*08a8*/ 	.word	0x00001870


	//   ....[9]....
        /*08ac*/ 	.word	0x00001950


	//   ....[10]....
        /*08b0*/ 	.word	0x00001970


	//   ....[11]....
        /*08b4*/ 	.word	0x00001a50


	//   ....[12]....
        /*08b8*/ 	.word	0x00001a60


	//   ....[13]....
        /*08bc*/ 	.word	0x00001b40


	//   ....[14]....
        /*08c0*/ 	.word	0x00001b60


	//   ....[15]....
        /*08c4*/ 	.word	0x00001c40


	//   ....[16]....
        /*08c8*/ 	.word	0x00001c50


	//   ....[17]....
        /*08cc*/ 	.word	0x000032d0


	//   ....[18]....
        /*08d0*/ 	.word	0x00003300


	//   ....[19]....
        /*08d4*/ 	.word	0x00003d30


	//   ....[20]....
        /*08d8*/ 	.word	0x00003df0


	//   ....[21]....
        /*08dc*/ 	.word	0x00003e00


	//   ....[22]....
        /*08e0*/ 	.word	0x00003e30


	//   ....[23]....
        /*08e4*/ 	.word	0x00003ea0


	//   ....[24]....
        /*08e8*/ 	.word	0x00004210


	//   ....[25]....
        /*08ec*/ 	.word	0x00004c30


	//   ....[26]....
        /*08f0*/ 	.word	0x00004df0


	//   ....[27]....
        /*08f4*/ 	.word	0x00004e40


	//   ....[28]....
        /*08f8*/ 	.word	0x00004eb0


	//   ....[29]....
        /*08fc*/ 	.word	0x000080e0


	//   ....[30]....
        /*0900*/ 	.word	0x00008100


	//   ....[31]....
        /*0904*/ 	.word	0x00008420


	//   ....[32]....
        /*0908*/ 	.word	0x00008440


	//   ....[33]....
        /*090c*/ 	.word	0x00009240


	//   ....[34]....
        /*0910*/ 	.word	0x000097a0


	//   ....[35]....
        /*0914*/ 	.word	0x00009900


	//   ....[36]....
        /*0918*/ 	.word	0x00009b00


	//   ....[37]....
        /*091c*/ 	.word	0x00009bf0


	//   ....[38]....
        /*0920*/ 	.word	0x00009d10


	//   ....[39]....
        /*0924*/ 	.word	0x00009e30


	//   ....[40]....
        /*0928*/ 	.word	0x00009ea0


	//   ....[41]....
        /*092c*/ 	.word	0x0000e4d0


	//   ....[42]....
        /*0930*/ 	.word	0x0000e560


	//   ....[43]....
        /*0934*/ 	.word	0x0000e620


	//   ....[44]....
        /*0938*/ 	.word	0x0000e680


	//   ....[45]....
        /*093c*/ 	.word	0x0000e6c0


	//   ....[46]....
        /*0940*/ 	.word	0x0000e810


	//   ....[47]....
        /*0944*/ 	.word	0x0000e930


	//   ....[48]....
        /*0948*/ 	.word	0x0000ec20


	//   ....[49]....
        /*094c*/ 	.word	0x000113a0


	//   ....[50]....
        /*0950*/ 	.word	0x00011410


	//   ....[51]....
        /*0954*/ 	.word	0x00011420


	//   ....[52]....
        /*0958*/ 	.word	0x00011430


	//   ....[53]....
        /*095c*/ 	.word	0x00011460


	//   ....[54]....
        /*0960*/ 	.word	0x00011480


	//   ....[55]....
        /*0964*/ 	.word	0x00011490


	//   ....[56]....
        /*0968*/ 	.word	0x000114a0


	//   ....[57]....
        /*096c*/ 	.word	0x00012200


	//   ....[58]....
        /*0970*/ 	.word	0x00012620


	//   ....[59]....
        /*0974*/ 	.word	0x00012640


	//   ....[60]....
        /*0978*/ 	.word	0x00012650


	//   ....[61]....
        /*097c*/ 	.word	0x00012660


	//   ....[62]....
        /*0980*/ 	.word	0x00012670


	//   ....[63]....
        /*0984*/ 	.word	0x00012680


	//   ....[64]....
        /*0988*/ 	.word	0x00012690


	//   ....[65]....
        /*098c*/ 	.word	0x000126a0


	//   ....[66]....
        /*0990*/ 	.word	0x00012810


	//   ....[67]....
        /*0994*/ 	.word	0x00012840


	//   ....[68]....
        /*0998*/ 	.word	0x00012860


	//   ....[69]....
        /*099c*/ 	.word	0x00012870


	//   ....[70]....
        /*09a0*/ 	.word	0x00012890


	//   ....[71]....
        /*09a4*/ 	.word	0x000128b0


	//   ....[72]....
        /*09a8*/ 	.word	0x00012940


	//   ....[73]....
        /*09ac*/ 	.word	0x00012970


	//   ....[74]....
        /*09b0*/ 	.word	0x00012a00


	//   ....[75]....
        /*09b4*/ 	.word	0x00012a30


	//   ....[76]....
        /*09b8*/ 	.word	0x00012a40


	//   ....[77]....
        /*09bc*/ 	.word	0x00012a50


	//   ....[78]....
        /*09c0*/ 	.word	0x00012a60


	//   ....[79]....
        /*09c4*/ 	.word	0x00012a70


	//   ....[80]....
        /*09c8*/ 	.word	0x00012bc0


	//   ....[81]....
        /*09cc*/ 	.word	0x00012bd0


	//   ....[82]....
        /*09d0*/ 	.word	0x00013100


	//   ....[83]....
        /*09d4*/ 	.word	0x00013120


	//   ....[84]....
        /*09d8*/ 	.word	0x000131b0


	//   ....[85]....
        /*09dc*/ 	.word	0x000131c0


	//   ....[86]....
        /*09e0*/ 	.word	0x00013240


	//   ....[87]....
        /*09e4*/ 	.word	0x00013260


	//   ....[88]....
        /*09e8*/ 	.word	0x000132e0


	//   ....[89]....
        /*09ec*/ 	.word	0x000132f0


	//   ....[90]....
        /*09f0*/ 	.word	0x00013370


	//   ....[91]....
        /*09f4*/ 	.word	0x00013390


	//   ....[92]....
        /*09f8*/ 	.word	0x00013410


	//   ....[93]....
        /*09fc*/ 	.word	0x00013420


	//   ....[94]....
        /*0a00*/ 	.word	0x000134a0


	//   ....[95]....
        /*0a04*/ 	.word	0x000134c0


	//   ....[96]....
        /*0a08*/ 	.word	0x00013540


	//   ....[97]....
        /*0a0c*/ 	.word	0x00013550


	//   ....[98]....
        /*0a10*/ 	.word	0x00013660


	//   ....[99]....
        /*0a14*/ 	.word	0x00013750


	//   ....[100]....
        /*0a18*/ 	.word	0x000137c0


	//   ....[101]....
        /*0a1c*/ 	.word	0x00013830


	//   ....[102]....
        /*0a20*/ 	.word	0x00013890


	//   ....[103]....
        /*0a24*/ 	.word	0x00013900


	//   ....[104]....
        /*0a28*/ 	.word	0x00013970


	//   ....[105]....
        /*0a2c*/ 	.word	0x000139e0


	//   ....[106]....
        /*0a30*/ 	.word	0x00013a40


	//   ....[107]....
        /*0a34*/ 	.word	0x00013ab0


	//   ....[108]....
        /*0a38*/ 	.word	0x00013b20


	//   ....[109]....
        /*0a3c*/ 	.word	0x00013b90


	//   ....[110]....
        /*0a40*/ 	.word	0x00013bf0


	//   ....[111]....
        /*0a44*/ 	.word	0x00013c60


	//   ....[112]....
        /*0a48*/ 	.word	0x00013cd0


	//   ....[113]....
        /*0a4c*/ 	.word	0x00013d40


	//   ....[114]....
        /*0a50*/ 	.word	0x00013da0


	//   ....[115]....
        /*0a54*/ 	.word	0x00013e00


	//   ....[116]....
        /*0a58*/ 	.word	0x00013e60


	//   ....[117]....
        /*0a5c*/ 	.word	0x00013eb0


	//   ....[118]....
        /*0a60*/ 	.word	0x00013f10


	//   ....[119]....
        /*0a64*/ 	.word	0x00013f60


	//   ....[120]....
        /*0a68*/ 	.word	0x00013fc0


	//   ....[121]....
        /*0a6c*/ 	.word	0x00014010


	//   ....[122]....
        /*0a70*/ 	.word	0x00014070


	//   ....[123]....
        /*0a74*/ 	.word	0x000140e0


	//   ....[124]....
        /*0a78*/ 	.word	0x00014150


	//   ....[125]....
        /*0a7c*/ 	.word	0x000141c0


	//   ....[126]....
        /*0a80*/ 	.word	0x00014220


	//   ....[127]....
        /*0a84*/ 	.word	0x00014290


	//   ....[128]....
        /*0a88*/ 	.word	0x00014300


	//   ....[129]....
        /*0a8c*/ 	.word	0x00014370


	//   ....[130]....
        /*0a90*/ 	.word	0x000143d0


	//   ....[131]....
        /*0a94*/ 	.word	0x00014440


	//   ....[132]....
        /*0a98*/ 	.word	0x000144b0


	//   ....[133]....
        /*0a9c*/ 	.word	0x00014520


	//   ....[134]....
        /*0aa0*/ 	.word	0x00014580


	//   ....[135]....
        /*0aa4*/ 	.word	0x000145f0


	//   ....[136]....
        /*0aa8*/ 	.word	0x00014660


	//   ....[137]....
        /*0aac*/ 	.word	0x000146d0


	//   ....[138]....
        /*0ab0*/ 	.word	0x00014730


	//   ....[139]....
        /*0ab4*/ 	.word	0x000147a0


	//----- nvinfo : EIATTR_EXIT_INSTR_OFFSETS
	.align		4
.L_408:
        /*0ab8*/ 	.byte	0x04, 0x1c
        /*0aba*/ 	.short	(.L_410 - .L_409)


	//   ....[0]....
.L_409:
        /*0abc*/ 	.word	0x000000a0


	//   ....[1]....
        /*0ac0*/ 	.word	0x00013700


	//----- nvinfo : EIATTR_MAX_THREADS
	.align		4
.L_410:
        /*0ac4*/ 	.byte	0x04, 0x05
        /*0ac6*/ 	.short	(.L_412 - .L_411)
.L_411:
        /*0ac8*/ 	.word	0x00000080
        /*0acc*/ 	.word	0x00000001
        /*0ad0*/ 	.word	0x00000001


	//----- nvinfo : EIATTR_CRS_STACK_SIZE
	.align		4
.L_412:
        /*0ad4*/ 	.byte	0x04, 0x1e
        /*0ad6*/ 	.short	(.L_414 - .L_413)
.L_413:
        /*0ad8*/ 	.word	0x00000000
.L_414:


//--------------------- .nv.info._ZN7cutlass13device_kernelIN5flash19enable_sm80_to_sm89INS1_16FlashAttnFwdSm80INS1_25CollectiveMainloopFwdSm80ILi4ELi1ELb0EN4cute5tupleIJNS5_1CILi128EEENS7_ILi112EEENS7_ILi64EEEEEELi64ENS_10bfloat16_tEfNS_4arch4Sm80ELb1ELb0ELb0ELb1ELb0ELb0ELb1ELb0EEENS1_21CollectiveEpilogueFwdINS6_IJS8_SA_S9_EEENS6_IJNS7_ILi1EEESI_SI_EEESC_SE_Li128ELb1ELb1ELb0ELb0EEENS1_19SingleTileSchedulerILb1ELb0ELb1ELi128EEEEEEEEEvNT_6ParamsE --------------------------
	.section	.nv.info._ZN7cutlass13device_kernelIN5flash19enable_sm80_to_sm89INS1_16FlashAttnFwdSm80INS1_25CollectiveMainloopFwdSm80ILi4ELi1ELb0EN4cute5tupleIJNS5_1CILi128EEENS7_ILi112EEENS7_ILi64EEEEEELi64ENS_10bfloat16_tEfNS_4arch4Sm80ELb1ELb0ELb0ELb1ELb0ELb0ELb1ELb0EEENS1_21CollectiveEpilogueFwdINS6_IJS8_SA_S9_EEENS6_IJNS7_ILi1EEESI_SI_EEESC_SE_Li128ELb1ELb1ELb0ELb0EEENS1_19SingleTileSchedulerILb1ELb0ELb1ELi128EEEEEEEEEvNT_6ParamsE,"",@"SHT_CUDA_INFO"
	.sectionflags	@""
	.align	4


	//----- nvinfo : EIATTR_CUDA_API_VERSION
	.align		4
        /*0000*/ 	.byte	0x04, 0x37
        /*0002*/ 	.short	(.L_416 - .L_415)
.L_415:
        /*0004*/ 	.word	0x00000082


	//----- nvinfo : EIATTR_SW2861232_WAR
	.align		4
.L_416:
        /*0008*/ 	.byte	0x01, 0x35
	.zero		2


	//----- nvinfo : EIATTR_PARAM_CBANK
	.align		4
        /*000c*/ 	.byte	0x04, 0x0a
        /*000e*/ 	.short	(.L_418 - .L_417)
	.align		4
.L_417:
        /*0010*/ 	.word	index@(.nv.constant0._ZN7cutlass13device_kernelIN5flash19enable_sm80_to_sm89INS1_16FlashAttnFwdSm80INS1_25CollectiveMainloopFwdSm80ILi4ELi1ELb0EN4cute5tupleIJNS5_1CILi128EEENS7_ILi112EEENS7_ILi64EEEEEELi64ENS_10bfloat16_tEfNS_4arch4Sm80ELb1ELb0ELb0ELb1ELb0ELb0ELb1ELb0EEENS1_21CollectiveEpilogueFwdINS6_IJS8_SA_S9_EEENS6_IJNS7_ILi1EEESI_SI_EEESC_SE_Li128ELb1ELb1ELb0ELb0EEENS1_19SingleTileSchedulerILb1ELb0ELb1ELi128EEEEEEEEEvNT_6ParamsE)
        /*0014*/ 	.short	0x0160
        /*0016*/ 	.short	0x0418


	//----- nvinfo : EIATTR_CBANK_PARAM_SIZE
	.align		4
.L_418:
        /*0018*/ 	.byte	0x03, 0x19
        /*001a*/ 	.short	0x0418


	//----- nvinfo : EIATTR_KPARAM_INFO
	.align		4
        /*001c*/ 	.byte	0x04, 0x17
        /*001e*/ 	.short	(.L_420 - .L_419)
.L_419:
        /*0020*/ 	.word	0x00000000
        /*0024*/ 	.short	0x0000
        /*0026*/ 	.short	0x0000
        /*0028*/ 	.byte	0x00, 0xf0, 0x61, 0x10


	//----- nvinfo : EIATTR_MAXREG_COUNT
	.align		4
.L_420:
        /*002c*/ 	.byte	0x03, 0x1b
        /*002e*/ 	.short	0x00ff


	//----- nvinfo : EIATTR_NUM_BARRIERS
	.align		4
        /*0030*/ 	.byte	0x02, 0x4c
        /*0032*/ 	.byte	0x02
	.zero		1


	//----- nvinfo : EIATTR_ANNOTATIONS
	.align		4
        /*0034*/ 	.byte	0x04, 0x55
        /*0036*/ 	.short	(.L_422 - .L_421)


	//   ....[0]....
.L_421:
        /* <DEDUP_REMOVED lines=80> */


	//----- nvinfo : EIATTR_MERCURY_ISA_VERSION
	.align		4
.L_422:
        /*0520*/ 	.byte	0x03, 0x5f
        /*0522*/ 	.short	0x0000


	//----- nvinfo : EIATTR_COOP_GROUP_MASK_REGIDS
	.align		4
        /*0524*/ 	.byte	0x04, 0x29
        /*0526*/ 	.short	(.L_424 - .L_423)


	//   ....[0]....
.L_423:
        /*0528*/ 	.word	0xffffffff


	//   ....[1]....
        /*052c*/ 	.word	0xffffffff


	//   ....[2]....
        /*0530*/ 	.word	0xffffffff


	//   ....[3]....
        /*0534*/ 	.word	0xffffffff


	//   ....[4]....
        /*0538*/ 	.word	0xffffffff


	//   ....[5]....
        /*053c*/ 	.word	0xffffffff


	//   ....[6]....
        /*0540*/ 	.word	0xffffffff


	//   ....[7]....
        /*0544*/ 	.word	0xffffffff


	//   ....[8]....
        /*0548*/ 	.word	0xffffffff


	//   ....[9]....
        /*054c*/ 	.word	0xffffffff


	//   ....[10]....
        /*0550*/ 	.word	0xffffffff


	//   ....[11]....
        /*0554*/ 	.word	0xffffffff


	//   ....[12]....
        /*0558*/ 	.word	0xffffffff


	//   ....[13]....
        /*055c*/ 	.word	0xffffffff


	//   ....[14]....
        /*0560*/ 	.word	0xffffffff


	//   ....[15]....
        /*0564*/ 	.word	0xffffffff


	//   ....[16]....
        /*0568*/ 	.word	0xffffffff


	//   ....[17]....
        /*056c*/ 	.word	0xffffffff


	//   ....[18]....
        /*0570*/ 	.word	0xffffffff


	//   ....[19]....
        /*0574*/ 	.word	0xffffffff


	//   ....[20]....
        /*0578*/ 	.word	0xffffffff


	//   ....[21]....
        /*057c*/ 	.word	0xffffffff


	//   ....[22]....
        /*0580*/ 	.word	0xffffffff


	//   ....[23]....
        /*0584*/ 	.word	0xffffffff


	//   ....[24]....
        /*0588*/ 	.word	0xffffffff


	//   ....[25]....
        /*058c*/ 	.word	0xffffffff


	//   ....[26]....
        /*0590*/ 	.word	0xffffffff


	//   ....[27]....
        /*0594*/ 	.word	0xffffffff


	//   ....[28]....
        /*0598*/ 	.word	0xffffffff


	//   ....[29]....
        /*059c*/ 	.word	0xffffffff


	//   ....[30]....
        /*05a0*/ 	.word	0xffffffff


	//   ....[31]....
        /*05a4*/ 	.word	0xffffffff


	//   ....[32]....
        /*05a8*/ 	.word	0xffffffff


	//   ....[33]....
        /*05ac*/ 	.word	0xffffffff


	//   ....[34]....
        /*05b0*/ 	.word	0xffffffff


	//   ....[35]....
        /*05b4*/ 	.word	0xffffffff


	//   ....[36]....
        /*05b8*/ 	.word	0xffffffff


	//   ....[37]....
        /*05bc*/ 	.word	0xffffffff


	//   ....[38]....
        /*05c0*/ 	.word	0xffffffff


	//   ....[39]....
        /*05c4*/ 	.word	0xffffffff


	//   ....[40]....
        /*05c8*/ 	.word	0xffffffff


	//   ....[41]....
        /*05cc*/ 	.word	0xffffffff


	//   ....[42]....
        /*05d0*/ 	.word	0xffffffff


	//   ....[43]....
        /*05d4*/ 	.word	0xffffffff


	//   ....[44]....
        /*05d8*/ 	.word	0xffffffff


	//   ....[45]....
        /*05dc*/ 	.word	0xffffffff


	//   ....[46]....
        /*05e0*/ 	.word	0xffffffff


	//   ....[47]....
        /*05e4*/ 	.word	0xffffffff


	//   ....[48]....
        /*05e8*/ 	.word	0xffffffff


	//   ....[49]....
        /*05ec*/ 	.word	0xffffffff


	//   ....[50]....
        /*05f0*/ 	.word	0xffffffff


	//   ....[51]....
        /*05f4*/ 	.word	0xffffffff


	//   ....[52]....
        /*05f8*/ 	.word	0xffffffff


	//   ....[53]....
        /*05fc*/ 	.word	0xffffffff


	//   ....[54]....
        /*0600*/ 	.word	0xffffffff


	//   ....[55]....
        /*0604*/ 	.word	0xffffffff


	//   ....[56]....
        /*0608*/ 	.word	0xffffffff


	//   ....[57]....
        /*060c*/ 	.word	0xffffffff


	//   ....[58]....
        /*0610*/ 	.word	0xffffffff


	//   ....[59]....
        /*0614*/ 	.word	0xffffffff


	//   ....[60]....
        /*0618*/ 	.word	0xffffffff


	//   ....[61]....
        /*061c*/ 	.word	0xffffffff


	//   ....[62]....
        /*0620*/ 	.word	0xffffffff


	//   ....[63]....
        /*0624*/ 	.word	0xffffffff


	//   ....[64]....
        /*0628*/ 	.word	0xffffffff


	//   ....[65]....
        /*062c*/ 	.word	0xffffffff


	//   ....[66]....
        /*0630*/ 	.word	0xffffffff


	//   ....[67]....
        /*0634*/ 	.word	0xffffffff


	//   ....[68]....
        /*0638*/ 	.word	0xffffffff


	//   ....[69]....
        /*063c*/ 	.word	0xffffffff


	//   ....[70]....
        /*0640*/ 	.word	0xffffffff


	//   ....[71]....
        /*0644*/ 	.word	0xffffffff


	//   ....[72]....
        /*0648*/ 	.word	0xffffffff


	//   ....[73]....
        /*064c*/ 	.word	0xffffffff


	//   ....[74]....
        /*0650*/ 	.word	0xffffffff


	//   ....[75]....
        /*0654*/ 	.word	0xffffffff


	//   ....[76]....
        /*0658*/ 	.word	0xffffffff


	//   ....[77]....
        /*065c*/ 	.word	0xffffffff


	//   ....[78]....
        /*0660*/ 	.word	0xffffffff


	//   ....[79]....
        /*0664*/ 	.word	0xffffffff


	//   ....[80]....
        /*0668*/ 	.word	0xffffffff


	//   ....[81]....
        /*066c*/ 	.word	0xffffffff


	//   ....[82]....
        /*0670*/ 	.word	0xffffffff


	//   ....[83]....
        /*0674*/ 	.word	0xffffffff


	//   ....[84]....
        /*0678*/ 	.word	0xffffffff


	//   ....[85]....
        /*067c*/ 	.word	0xffffffff


	//   ....[86]....
        /*0680*/ 	.word	0xffffffff


	//   ....[87]....
        /*0684*/ 	.word	0xffffffff


	//   ....[88]....
        /*0688*/ 	.word	0xffffffff


	//   ....[89]....
        /*068c*/ 	.word	0xffffffff


	//   ....[90]....
        /*0690*/ 	.word	0xffffffff


	//   ....[91]....
        /*0694*/ 	.word	0xffffffff


	//   ....[92]....
        /*0698*/ 	.word	0xffffffff


	//   ....[93]....
        /*069c*/ 	.word	0xffffffff


	//   ....[94]....
        /*06a0*/ 	.word	0xffffffff


	//   ....[95]....
        /*06a4*/ 	.word	0xffffffff


	//   ....[96]....
        /*06a8*/ 	.word	0xffffffff


	//----- nvinfo : EIATTR_COOP_GROUP_INSTR_OFFSETS
	.align		4
.L_424:
        /*06ac*/ 	.byte	0x04, 0x28
        /*06ae*/ 	.short	(.L_426 - .L_425)


	//   ....[0]....
.L_425:
        /*06b0*/ 	.word	0x00000090


	//   ....[1]....
        /*06b4*/ 	.word	0x00001020


	//   ....[2]....
        /*06b8*/ 	.word	0x00001050


	//   ....[3]....
        /*06bc*/ 	.word	0x000011f0


	//   ....[4]....
        /*06c0*/ 	.word	0x00001220


	//   ....[5]....
        /*06c4*/ 	.word	0x000012b0


	//   ....[6]....
        /*06c8*/ 	.word	0x000012e0


	//   ....[7]....
        /*06cc*/ 	.word	0x00001370


	//   ....[8]....
        /*06d0*/ 	.word	0x000013a0


	//   ....[9]....
        /*06d4*/ 	.word	0x00001430


	//   ....[10]....
        /*06d8*/ 	.word	0x00001460


	//   ....[11]....
        /*06dc*/ 	.word	0x000014f0


	//   ....[12]....
        /*06e0*/ 	.word	0x00001520


	//   ....[13]....
        /*06e4*/ 	.word	0x000015b0


	//   ....[14]....
        /*06e8*/ 	.word	0x000015e0


	//   ....[15]....
        /*06ec*/ 	.word	0x00001660


	//   ....[16]....
        /*06f0*/ 	.word	0x000016a0


	//   ....[17]....
        /*06f4*/ 	.word	0x00002ee0


	//   ....[18]....
        /*06f8*/ 	.word	0x00002ef0


	//   ....[19]....
        /*06fc*/ 	.word	0x00002f00


	//   ....[20]....
        /*0700*/ 	.word	0x00002f10


	//   ....[21]....
        /*0704*/ 	.word	0x00003db0


	//   ....[22]....
        /*0708*/ 	.word	0x00003ff0


	//   ....[23]....
        /*070c*/ 	.word	0x00004010


	//   ....[24]....
        /*0710*/ 	.word	0x000040f0


	//   ....[25]....
        /*0714*/ 	.word	0x00004270


	//   ....[26]....
        /*0718*/ 	.word	0x000044a0


	//   ....[27]....
        /*071c*/ 	.word	0x00004910


	//   ....[28]....
        /*0720*/ 	.word	0x00004990


	//   ....[29]....
        /*0724*/ 	.word	0x00008210


	//   ....[30]....
        /*0728*/ 	.word	0x00008230


	//   ....[31]....
        /*072c*/ 	.word	0x00008250


	//   ....[32]....
        /*0730*/ 	.word	0x00008270


	//   ....[33]....
        /*0734*/ 	.word	0x00009400


	//   ....[34]....
        /*0738*/ 	.word	0x00009500


	//   ....[35]....
        /*073c*/ 	.word	0x00009a10


	//   ....[36]....
        /*0740*/ 	.word	0x00009b70


	//   ....[37]....
        /*0744*/ 	.word	0x00009cb0


	//   ....[38]....
        /*0748*/ 	.word	0x00009cd0


	//   ....[39]....
        /*074c*/ 	.word	0x00009d20


	//   ....[40]....
        /*0750*/ 	.word	0x00009d90


	//   ....[41]....
        /*0754*/ 	.word	0x0000df30


	//   ....[42]....
        /*0758*/ 	.word	0x0000dfb0


	//   ....[43]....
        /*075c*/ 	.word	0x0000e070


	//   ....[44]....
        /*0760*/ 	.word	0x0000e0d0


	//   ....[45]....
        /*0764*/ 	.word	0x0000e100


	//   ....[46]....
        /*0768*/ 	.word	0x0000e1e0


	//   ....[47]....
        /*076c*/ 	.word	0x0000e360


	//   ....[48]....
        /*0770*/ 	.word	0x0000e6d0


	//   ....[49]....
        /*0774*/ 	.word	0x00010c50


	//   ....[50]....
        /*0778*/ 	.word	0x00010c60


	//   ....[51]....
        /*077c*/ 	.word	0x00010c70


	//   ....[52]....
        /*0780*/ 	.word	0x00010c90


	//   ....[53]....
        /*0784*/ 	.word	0x00010cb0


	//   ....[54]....
        /*0788*/ 	.word	0x00010cc0


	//   ....[55]....
        /*078c*/ 	.word	0x00010cf0


	//   ....[56]....
        /*0790*/ 	.word	0x00010d20


	//   ....[57]....
        /*0794*/ 	.word	0x00011fd0


	//   ....[58]....
        /*0798*/ 	.word	0x00012020


	//   ....[59]....
        /*079c*/ 	.word	0x00012050


	//   ....[60]....
        /*07a0*/ 	.word	0x00012080


	//   ....[61]....
        /*07a4*/ 	.word	0x000120b0


	//   ....[62]....
        /*07a8*/ 	.word	0x000120f0


	//   ....[63]....
        /*07ac*/ 	.word	0x00012120


	//   ....[64]....
        /*07b0*/ 	.word	0x00012150


	//   ....[65]....
        /*07b4*/ 	.word	0x00012230


	//   ....[66]....
        /*07b8*/ 	.word	0x00012290


	//   ....[67]....
        /*07bc*/ 	.word	0x000122c0


	//   ....[68]....
        /*07c0*/ 	.word	0x00012320


	//   ....[69]....
        /*07c4*/ 	.word	0x00012330


	//   ....[70]....
        /*07c8*/ 	.word	0x00012340


	//   ....[71]....
        /*07cc*/ 	.word	0x00012360


	//   ....[72]....
        /*07d0*/ 	.word	0x000123c0


	//   ....[73]....
        /*07d4*/ 	.word	0x00012470


	//   ....[74]....
        /*07d8*/ 	.word	0x00012480


	//   ....[75]....
        /*07dc*/ 	.word	0x000124b0


	//   ....[76]....
        /*07e0*/ 	.word	0x000124c0


	//   ....[77]....
        /*07e4*/ 	.word	0x000124d0


	//   ....[78]....
        /*07e8*/ 	.word	0x000124e0


	//   ....[79]....
        /*07ec*/ 	.word	0x00012560


	//   ....[80]....
        /*07f0*/ 	.word	0x00012570


	//   ....[81]....
        /*07f4*/ 	.word	0x00012cd0


	//   ....[82]....
        /*07f8*/ 	.word	0x00012d10


	//   ....[83]....
        /*07fc*/ 	.word	0x00012d40


	//   ....[84]....
        /*0800*/ 	.word	0x00012d70


	//   ....[85]....
        /*0804*/ 	.word	0x00012da0


	//   ....[86]....
        /*0808*/ 	.word	0x00012dd0


	//   ....[87]....
        /*080c*/ 	.word	0x00012e00


	//   ....[88]....
        /*0810*/ 	.word	0x00012e20


	//   ....[89]....
        /*0814*/ 	.word	0x00012e40


	//   ....[90]....
        /*0818*/ 	.word	0x00012e70


	//   ....[91]....
        /*081c*/ 	.word	0x00012e80


	//   ....[92]....
        /*0820*/ 	.word	0x00012e90


	//   ....[93]....
        /*0824*/ 	.word	0x00012ea0


	//   ....[94]....
        /*0828*/ 	.word	0x00012eb0


	//   ....[95]....
        /*082c*/ 	.word	0x00012ee0


	//   ....[96]....
        /*0830*/ 	.word	0x00012f00


	//----- nvinfo : EIATTR_EXIT_INSTR_OFFSETS
	.align		4
.L_426:
        /*0834*/ 	.byte	0x04, 0x1c
        /*0836*/ 	.short	(.L_428 - .L_427)


	//   ....[0]....
.L_427:
        /*0838*/ 	.word	0x00000370


	//   ....[1]....
        /*083c*/ 	.word	0x00012610


	//   ....[2]....
        /*0840*/ 	.word	0x00012650


	//   ....[3]....
        /*0844*/ 	.word	0x00013060


	//   ....[4]....
        /*0848*/ 	.word	0x000130a0


	//----- nvinfo : EIATTR_CTAIDZ_USED
	.align		4
.L_428:
        /*084c*/ 	.byte	0x01, 0x04
	.zero		2


	//----- nvinfo : EIATTR_MAX_THREADS
	.align		4
        /*0850*/ 	.byte	0x04, 0x05
        /*0852*/ 	.short	(.L_430 - .L_429)
.L_429:
        /*0854*/ 	.word	0x00000080
        /*0858*/ 	.word	0x00000001
        /*085c*/ 	.word	0x00000001


	//----- nvinfo : EIATTR_CRS_STACK_SIZE
	.align		4
.L_430:
        /*0860*/ 	.byte	0x04, 0x1e
        /*0862*/ 	.short	(.L_432 - .L_431)
.L_431:
        /*0864*/ 	.word	0x00000000
.L_432:


//--------------------- .nv.info._ZN7cutlass13device_kernelIN5flash19enable_sm80_to_sm89INS1_16FlashAttnFwdSm80INS1_25CollectiveMainloopFwdSm80ILi4ELi1ELb0EN4cute5tupleIJNS5_1CILi128EEENS7_ILi112EEENS7_ILi64EEEEEELi64ENS_10bfloat16_tEfNS_4arch4Sm80ELb1ELb0ELb0ELb1ELb0ELb1ELb1ELb0EEENS1_21CollectiveEpilogueFwdINS6_IJS8_SA_S9_EEENS6_IJNS7_ILi1EEESI_SI_EEESC_SE_Li128ELb1ELb1ELb0ELb0EEENS1_19SingleTileSchedulerILb1ELb0ELb1ELi128EEEEEEEEEvNT_6ParamsE --------------------------
	.section	.nv.info._ZN7cutlass13device_kernelIN5flash19enable_sm80_to_sm89INS1_16FlashAttnFwdSm80INS1_25CollectiveMainloopFwdSm80ILi4ELi1ELb0EN4cute5tupleIJNS5_1CILi128EEENS7_ILi112EEENS7_ILi64EEEEEELi64ENS_10bfloat16_tEfNS_4arch4Sm80ELb1ELb0ELb0ELb1ELb0ELb1ELb1ELb0EEENS1_21CollectiveEpilogueFwdINS6_IJS8_SA_S9_EEENS6_IJNS7_ILi1EEESI_SI_EEESC_SE_Li128ELb1ELb1ELb0ELb0EEENS1_19SingleTileSchedulerILb1ELb0ELb1ELi128EEEEEEEEEvNT_6ParamsE,"",@"SHT_CUDA_INFO"
	.sectionflags	@""
	.align	4


	//----- nvinfo : EIATTR_CUDA_API_VERSION
	.align		4
        /*0000*/ 	.byte	0x04, 0x37
        /*0002*/ 	.short	(.L_434 - .L_433)
.L_433:
        /*0004*/ 	.word	0x00000082


	//----- nvinfo : EIATTR_SW2861232_WAR
	.align		4
.L_434:
        /*0008*/ 	.byte	0x01, 0x35
	.zero		2


	//----- nvinfo : EIATTR_PARAM_CBANK
	.align		4
        /*000c*/ 	.byte	0x04, 0x0a
        /*000e*/ 	.short	(.L_436 - .L_435)
	.align		4
.L_435:
        /*0010*/ 	.word	index@(.nv.constant0._ZN7cutlass13device_kernelIN5flash19enable_sm80_to_sm89INS1_16FlashAttnFwdSm80INS1_25CollectiveMainloopFwdSm80ILi4ELi1ELb0EN4cute5tupleIJNS5_1CILi128EEENS7_ILi112EEENS7_ILi64EEEEEELi64ENS_10bfloat16_tEfNS_4arch4Sm80ELb1ELb0ELb0ELb1ELb0ELb1ELb1ELb0EEENS1_21CollectiveEpilogueFwdINS6_IJS8_SA_S9_EEENS6_IJNS7_ILi1EEESI_SI_EEESC_SE_Li128ELb1ELb1ELb0ELb0EEENS1_19SingleTileSchedulerILb1ELb0ELb1ELi128EEEEEEEEEvNT_6ParamsE)
        /*0014*/ 	.short	0x0160
        /*0016*/ 	.short	0x0418


	//----- nvinfo : EIATTR_CBANK_PARAM_SIZE
	.align		4
.L_436:
        /*0018*/ 	.byte	0x03, 0x19
        /*001a*/ 	.short	0x0418


	//----- nvinfo : EIATTR_KPARAM_INFO
	.align		4
        /*001c*/ 	.byte	0x04, 0x17
        /*001e*/ 	.short	(.L_438 - .L_437)
.L_437:
        /*0020*/ 	.word	0x00000000
        /*0024*/ 	.short	0x0000
        /*0026*/ 	.short	0x0000
        /*0028*/ 	.byte	0x00, 0xf0, 0x61, 0x10


	//----- nvinfo : EIATTR_MAXREG_COUNT
	.align		4
.L_438:
        /*002c*/ 	.byte	0x03, 0x1b
        /*002e*/ 	.short	0x00ff


	//----- nvinfo : EIATTR_NUM_BARRIERS
	.align		4
        /*0030*/ 	.byte	0x02, 0x4c
        /*0032*/ 	.byte	0x02
	.zero		1


	//----- nvinfo : EIATTR_ANNOTATIONS
	.align		4
        /*0034*/ 	.byte	0x04, 0x55
        /*0036*/ 	.short	(.L_440 - .L_439)


	//   ....[0]....
.L_439:
        /* <DEDUP_REMOVED lines=74> */


	//----- nvinfo : EIATTR_MERCURY_ISA_VERSION
	.align		4
.L_440:
        /*04c8*/ 	.byte	0x03, 0x5f
        /*04ca*/ 	.short	0x0000


	//----- nvinfo : EIATTR_COOP_GROUP_MASK_REGIDS
	.align		4
        /*04cc*/ 	.byte	0x04, 0x29
        /*04ce*/ 	.short	(.L_442 - .L_441)


	//   ....[0]....
.L_441:
        /*04d0*/ 	.word	0xffffffff


	//   ....[1]....
        /*04d4*/ 	.word	0xffffffff


	//   ....[2]....
        /*04d8*/ 	.word	0xffffffff


	//   ....[3]....
        /*04dc*/ 	.word	0xffffffff


	//   ....[4]....
        /*04e0*/ 	.word	0xffffffff


	//   ....[5]....
        /*04e4*/ 	.word	0xffffffff


	//   ....[6]....
        /*04e8*/ 	.word	0xffffffff


	//   ....[7]....
        /*04ec*/ 	.word	0xffffffff


	//   ....[8]....
        /*04f0*/ 	.word	0xffffffff


	//   ....[9]....
        /*04f4*/ 	.word	0xffffffff


	//   ....[10]....
        /*04f8*/ 	.word	0xffffffff


	//   ....[11]....
        /*04fc*/ 	.word	0xffffffff


	//   ....[12]....
        /*0500*/ 	.word	0xffffffff


	//   ....[13]....
        /*0504*/ 	.word	0xffffffff


	//   ....[14]....
        /*0508*/ 	.word	0xffffffff


	//   ....[15]....
        /*050c*/ 	.word	0xffffffff


	//   ....[16]....
        /*0510*/ 	.word	0xffffffff


	//   ....[17]....
        /*0514*/ 	.word	0xffffffff


	//   ....[18]....
        /*0518*/ 	.word	0xffffffff


	//   ....[19]....
        /*051c*/ 	.word	0xffffffff


	//   ....[20]....
        /*0520*/ 	.word	0xffffffff


	//   ....[21]....
        /*0524*/ 	.word	0xffffffff


	//   ....[22]....
        /*0528*/ 	.word	0xffffffff


	//   ....[23]....
        /*052c*/ 	.word	0xffffffff


	//   ....[24]....
        /*0530*/ 	.word	0xffffffff


	//   ....[25]....
        /*0534*/ 	.word	0xffffffff


	//   ....[26]....
        /*0538*/ 	.word	0xffffffff


	//   ....[27]....
        /*053c*/ 	.word	0xffffffff


	//   ....[28]....
        /*0540*/ 	.word	0xffffffff


	//   ....[29]....
        /*0544*/ 	.word	0xffffffff


	//   ....[30]....
        /*0548*/ 	.word	0xffffffff


	//   ....[31]....
        /*054c*/ 	.word	0xffffffff


	//   ....[32]....
        /*0550*/ 	.word	0xffffffff


	//   ....[33]....
        /*0554*/ 	.word	0xffffffff


	//   ....[34]....
        /*0558*/ 	.word	0xffffffff


	//   ....[35]....
        /*055c*/ 	.word	0xffffffff


	//   ....[36]....
        /*0560*/ 	.word	0xffffffff


	//   ....[37]....
        /*0564*/ 	.word	0xffffffff


	//   ....[38]....
        /*0568*/ 	.word	0xffffffff


	//   ....[39]....
        /*056c*/ 	.word	0xffffffff


	//   ....[40]....
        /*0570*/ 	.word	0xffffffff


	//   ....[41]....
        /*0574*/ 	.word	0xffffffff


	//   ....[42]....
        /*0578*/ 	.word	0xffffffff


	//   ....[43]....
        /*057c*/ 	.word	0xffffffff


	//   ....[44]....
        /*0580*/ 	.word	0xffffffff


	//   ....[45]....
        /*0584*/ 	.word	0xffffffff


	//   ....[46]....
        /*0588*/ 	.word	0xffffffff


	//   ....[47]....
        /*058c*/ 	.word	0xffffffff


	//   ....[48]....
        /*0590*/ 	.word	0xffffffff


	//   ....[49]....
        /*0594*/ 	.word	0xffffffff


	//   ....[50]....
        /*0598*/ 	.word	0xffffffff


	//   ....[51]....
        /*059c*/ 	.word	0xffffffff


	//   ....[52]....
        /*05a0*/ 	.word	0xffffffff


	//   ....[53]....
        /*05a4*/ 	.word	0xffffffff


	//   ....[54]....
        /*05a8*/ 	.word	0xffffffff


	//   ....[55]....
        /*05ac*/ 	.word	0xffffffff


	//   ....[56]....
        /*05b0*/ 	.word	0xffffffff


	//   ....[57]....
        /*05b4*/ 	.word	0xffffffff


	//   ....[58]....
        /*05b8*/ 	.word	0xffffffff


	//   ....[59]....
        /*05bc*/ 	.word	0xffffffff


	//   ....[60]....
        /*05c0*/ 	.word	0xffffffff


	//   ....[61]....
        /*05c4*/ 	.word	0xffffffff


	//   ....[62]....
        /*05c8*/ 	.word	0xffffffff


	//   ....[63]....
        /*05cc*/ 	.word	0xffffffff


	//   ....[64]....
        /*05d0*/ 	.word	0xffffffff


	//   ....[65]....
        /*05d4*/ 	.word	0xffffffff


	//   ....[66]....
        /*05d8*/ 	.word	0xffffffff


	//   ....[67]....
        /*05dc*/ 	.word	0xffffffff


	//   ....[68]....
        /*05e0*/ 	.word	0xffffffff


	//   ....[69]....
        /*05e4*/ 	.word	0xffffffff


	//   ....[70]....
        /*05e8*/ 	.word	0xffffffff


	//   ....[71]....
        /*05ec*/ 	.word	0xffffffff


	//   ....[72]....
        /*05f0*/ 	.word	0xffffffff


	//   ....[73]....
        /*05f4*/ 	.word	0xffffffff


	//   ....[74]....
        /*05f8*/ 	.word	0xffffffff


	//   ....[75]....
        /*05fc*/ 	.word	0xffffffff


	//   ....[76]....
        /*0600*/ 	.word	0xffffffff


	//   ....[77]....
        /*0604*/ 	.word	0xffffffff


	//   ....[78]....
        /*0608*/ 	.word	0xffffffff


	//   ....[79]....
        /*060c*/ 	.word	0xffffffff


	//   ....[80]....
        /*0610*/ 	.word	0xffffffff


	//   ....[81]....
        /*0614*/ 	.word	0xffffffff


	//   ....[82]....
        /*0618*/ 	.word	0xffffffff


	//   ....[83]....
        /*061c*/ 	.word	0xffffffff


	//   ....[84]....
        /*0620*/ 	.word	0xffffffff


	//   ....[85]....
        /*0624*/ 	.word	0xffffffff


	//   ....[86]....
        /*0628*/ 	.word	0xffffffff


	//   ....[87]....
        /*062c*/ 	.word	0xffffffff


	//   ....[88]....
        /*0630*/ 	.word	0xffffffff


	//   ....[89]....
        /*0634*/ 	.word	0xffffffff


	//   ....[90]....
        /*0638*/ 	.word	0xffffffff


	//   ....[91]....
        /*063c*/ 	.word	0xffffffff


	//   ....[92]....
        /*0640*/ 	.word	0xffffffff


	//   ....[93]....
        /*0644*/ 	.word	0xffffffff


	//   ....[94]....
        /*0648*/ 	.word	0xffffffff


	//   ....[95]....
        /*064c*/ 	.word	0xffffffff


	//   ....[96]....
        /*0650*/ 	.word	0xffffffff


	//   ....[97]....
        /*0654*/ 	.word	0xffffffff


	//   ....[98]....
        /*0658*/ 	.word	0xffffffff


	//   ....[99]....
        /*065c*/ 	.word	0xffffffff


	//   ....[100]....
        /*0660*/ 	.word	0xffffffff


	//   ....[101]....
        /*0664*/ 	.word	0xffffffff


	//   ....[102]....
        /*0668*/ 	.word	0xffffffff


	//   ....[103]....
        /*066c*/ 	.word	0xffffffff


	//   ....[104]....
        /*0670*/ 	.word	0xffffffff


	//   ....[105]....
        /*0674*/ 	.word	0xffffffff


	//   ....[106]....
        /*0678*/ 	.word	0xffffffff


	//   ....[107]....
        /*067c*/ 	.word	0xffffffff


	//   ....[108]....
        /*0680*/ 	.word	0xffffffff


	//   ....[109]....
        /*0684*/ 	.word	0xffffffff


	//   ....[110]....
        /*0688*/ 	.word	0xffffffff


	//   ....[111]....
        /*068c*/ 	.word	0xffffffff


	//   ....[112]....
        /*0690*/ 	.word	0xffffffff


	//   ....[113]....
        /*0694*/ 	.word	0xffffffff


	//   ....[114]....
        /*0698*/ 	.word	0xffffffff


	//   ....[115]....
        /*069c*/ 	.word	0xffffffff


	//   ....[116]....
        /*06a0*/ 	.word	0xffffffff


	//   ....[117]....
        /*06a4*/ 	.word	0xffffffff


	//   ....[118]....
        /*06a8*/ 	.word	0xffffffff


	//   ....[119]....
        /*06ac*/ 	.word	0xffffffff


	//   ....[120]....
        /*06b0*/ 	.word	0xffffffff


	//   ....[121]....
        /*06b4*/ 	.word	0xffffffff


	//   ....[122]....
        /*06b8*/ 	.word	0xffffffff


	//   ....[123]....
        /*06bc*/ 	.word	0xffffffff


	//   ....[124]....
        /*06c0*/ 	.word	0xffffffff


	//   ....[125]....
        /*06c4*/ 	.word	0xffffffff


	//   ....[126]....
        /*06c8*/ 	.word	0xffffffff


	//   ....[127]....
        /*06cc*/ 	.word	0xffffffff


	//   ....[128]....
        /*06d0*/ 	.word	0xffffffff


	//----- nvinfo : EIATTR_COOP_GROUP_INSTR_OFFSETS
	.align		4
.L_442:
        /*06d4*/ 	.byte	0x04, 0x28
        /*06d6*/ 	.short	(.L_444 - .L_443)


	//   ....[0]....
.L_443:
        /*06d8*/ 	.word	0x00000090


	//   ....[1]....
        /*06dc*/ 	.word	0x00008ae0


	//   ....[2]....
        /*06e0*/ 	.word	0x00008b10


	//   ....[3]....
        /*06e4*/ 	.word	0x00008d30


	//   ....[4]....
        /*06e8*/ 	.word	0x00008d60


	//   ....[5]....
        /*06ec*/ 	.word	0x00008df0


	//   ....[6]....
        /*06f0*/ 	.word	0x00008e20


	//   ....[7]....
        /*06f4*/ 	.word	0x00008eb0


	//   ....[8]....
        /*06f8*/ 	.word	0x00008ee0


	//   ....[9]....
        /*06fc*/ 	.word	0x00008f70


	//   ....[10]....
        /*0700*/ 	.word	0x00008fa0


	//   ....[11]....
        /*0704*/ 	.word	0x00009030


	//   ....[12]....
        /*0708*/ 	.word	0x00009060


	//   ....[13]....
        /*070c*/ 	.word	0x000090f0


	//   ....[14]....
        /*0710*/ 	.word	0x00009120


	//   ....[15]....
        /*0714*/ 	.word	0x000091e0


	//   ....[16]....
        /*0718*/ 	.word	0x00009220


	//   ....[17]....
        /*071c*/ 	.word	0x00009af0


	//   ....[18]....
        /*0720*/ 	.word	0x00009b10


	//   ....[19]....
        /*0724*/ 	.word	0x00009b20


	//   ....[20]....
        /*0728*/ 	.word	0x00009b30


	//   ....[21]....
        /*072c*/ 	.word	0x00009ca0


	//   ....[22]....
        /*0730*/ 	.word	0x00009ce0


	//   ....[23]....
        /*0734*/ 	.word	0x00009d30


	//   ....[24]....
        /*0738*/ 	.word	0x00009d70


	//   ....[25]....
        /*073c*/ 	.word	0x00009f40


	//   ....[26]....
        /*0740*/ 	.word	0x00009f80


	//   ....[27]....
        /*0744*/ 	.word	0x00009fd0


	//   ....[28]....
        /*0748*/ 	.word	0x0000a010


	//   ....[29]....
        /*074c*/ 	.word	0x0000a200


	//   ....[30]....
        /*0750*/ 	.word	0x0000a240


	//   ....[31]....
        /*0754*/ 	.word	0x0000a290


	//   ....[32]....
        /*0758*/ 	.word	0x0000a2d0


	//   ....[33]....
        /*075c*/ 	.word	0x0000c1a0


	//   ....[34]....
        /*0760*/ 	.word	0x0000c1c0


	//   ....[35]....
        /*0764*/ 	.word	0x0000c1f0


	//   ....[36]....
        /*0768*/ 	.word	0x0000c200


	//   ....[37]....
        /*076c*/ 	.word	0x0000c2e0


	//   ....[38]....
        /*0770*/ 	.word	0x0000c320


	//   ....[39]....
        /*0774*/ 	.word	0x0000c340


	//   ....[40]....
        /*0778*/ 	.word	0x0000c350


	//   ....[41]....
        /*077c*/ 	.word	0x0000c510


	//   ....[42]....
        /*0780*/ 	.word	0x0000c550


	//   ....[43]....
        /*0784*/ 	.word	0x0000c570


	//   ....[44]....
        /*0788*/ 	.word	0x0000c580


	//   ....[45]....
        /*078c*/ 	.word	0x0000c680


	//   ....[46]....
        /*0790*/ 	.word	0x0000c6c0


	//   ....[47]....
        /*0794*/ 	.word	0x0000c720


	//   ....[48]....
        /*0798*/ 	.word	0x0000c750


	//   ....[49]....
        /*079c*/ 	.word	0x0000fa60


	//   ....[50]....
        /*07a0*/ 	.word	0x0000fa70


	//   ....[51]....
        /*07a4*/ 	.word	0x0000fa80


	//   ....[52]....
        /*07a8*/ 	.word	0x0000fa90


	//   ....[53]....
        /*07ac*/ 	.word	0x00010960


	//   ....[54]....
        /*07b0*/ 	.word	0x00010b10


	//   ....[55]....
        /*07b4*/ 	.word	0x00010b60


	//   ....[56]....
        /*07b8*/ 	.word	0x00010ba0


	//   ....[57]....
        /*07bc*/ 	.word	0x00010c30


	//   ....[58]....
        /*07c0*/ 	.word	0x00010cf0


	//   ....[59]....
        /*07c4*/ 	.word	0x000113d0


	//   ....[60]....
        /*07c8*/ 	.word	0x00011450


	//   ....[61]....
        /*07cc*/ 	.word	0x00014ad0


	//   ....[62]....
        /*07d0*/ 	.word	0x00014af0


	//   ....[63]....
        /*07d4*/ 	.word	0x00014b10


	//   ....[64]....
        /*07d8*/ 	.word	0x00014b30


	//   ....[65]....
        /*07dc*/ 	.word	0x00015cb0


	//   ....[66]....
        /*07e0*/ 	.word	0x00015e30


	//   ....[67]....
        /*07e4*/ 	.word	0x000161a0


	//   ....[68]....
        /*07e8*/ 	.word	0x000162d0


	//   ....[69]....
        /*07ec*/ 	.word	0x00016600


	//   ....[70]....
        /*07f0*/ 	.word	0x00016620


	//   ....[71]....
        /*07f4*/ 	.word	0x00016670


	//   ....[72]....
        /*07f8*/ 	.word	0x000166c0


	//   ....[73]....
        /*07fc*/ 	.word	0x0001a6f0


	//   ....[74]....
        /*0800*/ 	.word	0x0001a770


	//   ....[75]....
        /*0804*/ 	.word	0x0001a830


	//   ....[76]....
        /*0808*/ 	.word	0x0001a890


	//   ....[77]....
        /*080c*/ 	.word	0x0001a8c0


	//   ....[78]....
        /*0810*/ 	.word	0x0001a9a0


	//   ....[79]....
        /*0814*/ 	.word	0x0001ab20


	//   ....[80]....
        /*0818*/ 	.word	0x0001ae30


	//   ....[81]....
        /*081c*/ 	.word	0x0001d490


	//   ....[82]....
        /*0820*/ 	.word	0x0001d4a0


	//   ....[83]....
        /*0824*/ 	.word	0x0001d4b0


	//   ....[84]....
        /*0828*/ 	.word	0x0001d4d0


	//   ....[85]....
        /*082c*/ 	.word	0x0001d4f0


	//   ....[86]....
        /*0830*/ 	.word	0x0001d500


	//   ....[87]....
        /*0834*/ 	.word	0x0001d530


	//   ....[88]....
        /*0838*/ 	.word	0x0001d560


	//   ....[89]....
        /*083c*/ 	.word	0x0001e810


	//   ....[90]....
        /*0840*/ 	.word	0x0001e870


	//   ....[91]....
        /*0844*/ 	.word	0x0001e890


	//   ....[92]....
        /*0848*/ 	.word	0x0001e8c0


	//   ....[93]....
        /*084c*/ 	.word	0x0001e900


	//   ....[94]....
        /*0850*/ 	.word	0x0001e930


	//   ....[95]....
        /*0854*/ 	.word	0x0001e960


	//   ....[96]....
        /*0858*/ 	.word	0x0001e990


	//   ....[97]....
        /*085c*/ 	.word	0x0001ea80


	//   ....[98]....
        /*0860*/ 	.word	0x0001ea90


	//   ....[99]....
        /*0864*/ 	.word	0x0001ead0


	//   ....[100]....
        /*0868*/ 	.word	0x0001eb00


	//   ....[101]....
        /*086c*/ 	.word	0x0001eb50


	//   ....[102]....
        /*0870*/ 	.word	0x0001eb70


	//   ....[103]....
        /*0874*/ 	.word	0x0001eb80


	//   ....[104]....
        /*0878*/ 	.word	0x0001ebe0


	//   ....[105]....
        /*087c*/ 	.word	0x0001ec90


	//   ....[106]....
        /*0880*/ 	.word	0x0001ecc0


	//   ....[107]....
        /*0884*/ 	.word	0x0001ecf0


	//   ....[108]....
        /*0888*/ 	.word	0x0001ed10


	//   ....[109]....
        /*088c*/ 	.word	0x0001ed20


	//   ....[110]....
        /*0890*/ 	.word	0x0001ed30


	//   ....[111]....
        /*0894*/ 	.word	0x0001edb0


	//   ....[112]....
        /*0898*/ 	.word	0x0001edc0


	//   ....[113]....
        /*089c*/ 	.word	0x0001f4e0


	//   ....[114]....
        /*08a0*/ 	.word	0x0001f520


	//   ....[115]....
        /*08a4*/ 	.word	0x0001f550


	//   ....[116]....
        /*08a8*/ 	.word	0x0001f580


	//   ....[117]....
        /*08ac*/ 	.word	0x0001f5b0


	//   ....[118]....
        /*08b0*/ 	.word	0x0001f5e0


	//   ....[119]....
        /*08b4*/ 	.word	0x0001f610


	//   ....[120]....
        /*08b8*/ 	.word	0x0001f640


	//   ....[121]....
        /*08bc*/ 	.word	0x0001f660


	//   ....[122]....
        /*08c0*/ 	.word	0x0001f680


	//   ....[123]....
        /*08c4*/ 	.word	0x0001f690


	//   ....[124]....
        /*08c8*/ 	.word	0x0001f6a0


	//   ....[125]....
        /*08cc*/ 	.word	0x0001f6b0


	//   ....[126]....
        /*08d0*/ 	.word	0x0001f6c0


	//   ....[127]....
        /*08d4*/ 	.word	0x0001f6d0


	//   ....[128]....
        /*08d8*/ 	.word	0x0001f700


	//----- nvinfo : EIATTR_EXIT_INSTR_OFFSETS
	.align		4
.L_444:
        /*08dc*/ 	.byte	0x04, 0x1c
        /*08de*/ 	.short	(.L_446 - .L_445)


	//   ....[0]....
.L_445:
        /*08e0*/ 	.word	0x00000370


	//   ....[1]....
        /*08e4*/ 	.word	0x0001ee60


	//   ....[2]....
        /*08e8*/ 	.word	0x0001eea0


	//   ....[3]....
        /*08ec*/ 	.word	0x0001f890


	//   ....[4]....
        /*08f0*/ 	.word	0x0001f8d0


	//----- nvinfo : EIATTR_CTAIDZ_USED
	.align		4
.L_446:
        /*08f4*/ 	.byte	0x01, 0x04
	.zero		2


	//----- nvinfo : EIATTR_MAX_THREADS
	.align		4
        /*08f8*/ 	.byte	0x04, 0x05
        /*08fa*/ 	.short	(.L_448 - .L_447)
.L_447:
        /*08fc*/ 	.word	0x00000080
        /*0900*/ 	.word	0x00000001
        /*0904*/ 	.word	0x00000001


	//----- nvinfo : EIATTR_CRS_STACK_SIZE
	.align		4
.L_448:
        /*0908*/ 	.byte	0x04, 0x1e
        /*090a*/ 	.short	(.L_450 - .L_449)
.L_449:
        /*090c*/ 	.word	0x00000000
.L_450:


//--------------------- .nv.callgraph             --------------------------
	.section	.nv.callgraph,"",@"SHT_CUDA_CALLGRAPH"
	.align	4
	.sectionentsize	8
	.align		4
        /*0000*/ 	.word	0x00000000
	.align		4
        /*0004*/ 	.word	0xffffffff
	.align		4
        /*0008*/ 	.word	0x00000000
	.align		4
        /*000c*/ 	.word	0xfffffffe
	.align		4
        /*0010*/ 	.word	0x00000000
	.align		4
        /*0014*/ 	.word	0xfffffffd
	.align		4
        /*0018*/ 	.word	0x00000000
	.align		4
        /*001c*/ 	.word	0xfffffffc


//--------------------- .nv.rel.action            --------------------------
	.section	.nv.rel.action,"",@"SHT_CUDA_RELOCINFO"
	.align	8
	.sectionentsize	8
        /*0000*/ 	.byte	0x73, 0x00, 0x00, 0x00, 0x00, 0x00, 0x00, 0x00, 0x00, 0x00, 0x00, 0x11, 0x25, 0x00, 0x05, 0x36


//--------------------- .nv.constant4             --------------------------
	.section	.nv.constant4,"a",@progbits
	.align	8
	.align		8
.nv.constant4:
        /*0000*/ 	.dword	_ZN76_INTERNAL_9d42b0b3_40_flash_fwd_hdim64_bf16_softcapall_sm80_cu_a7f3af4d_46214cuda3std3__45__cpo5beginE
	.align		8
        /*0008*/ 	.dword	_ZN76_INTERNAL_9d42b0b3_40_flash_fwd_hdim64_bf16_softcapall_sm80_cu_a7f3af4d_46214cuda3std3__45__cpo3endE
	.align		8
        /*0010*/ 	.dword	_ZN76_INTERNAL_9d42b0b3_40_flash_fwd_hdim64_bf16_softcapall_sm80_cu_a7f3af4d_46214cuda3std3__45__cpo6cbeginE
	.align		8
        /*0018*/ 	.dword	_ZN76_INTERNAL_9d42b0b3_40_flash_fwd_hdim64_bf16_softcapall_sm80_cu_a7f3af4d_46214cuda3std3__45__cpo4cendE
	.align		8
        /*0020*/ 	.dword	_ZN76_INTERNAL_9d42b0b3_40_flash_fwd_hdim64_bf16_softcapall_sm80_cu_a7f3af4d_46214cuda3std3__478_GLOBAL__N__9d42b0b3_40_flash_fwd_hdim64_bf16_softcapall_sm80_cu_a7f3af4d_46216ignoreE
	.align		8
        /*0028*/ 	.dword	_ZN76_INTERNAL_9d42b0b3_40_flash_fwd_hdim64_bf16_softcapall_sm80_cu_a7f3af4d_46214cuda3std3__419piecewise_constructE
	.align		8
        /*0030*/ 	.dword	_ZN76_INTERNAL_9d42b0b3_40_flash_fwd_hdim64_bf16_softcapall_sm80_cu_a7f3af4d_46214cuda3std3__48in_placeE
	.align		8
        /*0038*/ 	.dword	_ZN76_INTERNAL_9d42b0b3_40_flash_fwd_hdim64_bf16_softcapall_sm80_cu_a7f3af4d_46214cuda3std6ranges3__45__cpo4swapE
	.align		8
        /*0040*/ 	.dword	_ZN76_INTERNAL_9d42b0b3_40_flash_fwd_hdim64_bf16_softcapall_sm80_cu_a7f3af4d_46214cuda3std6ranges3__45__cpo9iter_moveE
	.align		8
        /*0048*/ 	.dword	_ZN76_INTERNAL_9d42b0b3_40_flash_fwd_hdim64_bf16_softcapall_sm80_cu_a7f3af4d_46214cute7productE
	.align		8
        /*0050*/ 	.dword	_ZN76_INTERNAL_9d42b0b3_40_flash_fwd_hdim64_bf16_softcapall_sm80_cu_a7f3af4d_46214cute1_E


//--------------------- .nv.constant0._ZN7cutlass13device_kernelIN5flash19enable_sm80_to_sm89INS1_16FlashAttnFwdSm80INS1_25CollectiveMainloopFwdSm80ILi4ELi1ELb0EN4cute5tupleIJNS5_1CILi128EEENS7_ILi112EEENS7_ILi64EEEEEELi64ENS_10bfloat16_tEfNS_4arch4Sm80ELb0ELb0ELb1ELb0ELb0ELb0ELb1ELb0EEENS1_21CollectiveEpilogueFwdINS6_IJS8_SA_S9_EEENS6_IJNS7_ILi1EEESI_SI_EEESC_SE_Li128ELb0ELb1ELb0ELb0EEENS1_19SingleTileSchedulerILb0ELb0ELb1ELi128EEEEEEEEEvNT_6ParamsE --------------------------
	.section	.nv.constant0._ZN7cutlass13device_kernelIN5flash19enable_sm80_to_sm89INS1_16FlashAttnFwdSm80INS1_25CollectiveMainloopFwdSm80ILi4ELi1ELb0EN4cute5tupleIJNS5_1CILi128EEENS7_ILi112EEENS7_ILi64EEEEEELi64ENS_10bfloat16_tEfNS_4arch4Sm80ELb0ELb0ELb1ELb0ELb0ELb0ELb1ELb0EEENS1_21CollectiveEpilogueFwdINS6_IJS8_SA_S9_EEENS6_IJNS7_ILi1EEESI_SI_EEESC_SE_Li128ELb0ELb1ELb0ELb0EEENS1_19SingleTileSchedulerILb0ELb0ELb1ELi128EEEEEEEEEvNT_6ParamsE,"a",@progbits
	.sectionflags	@""
	.align	4
.nv.constant0._ZN7cutlass13device_kernelIN5flash19enable_sm80_to_sm89INS1_16FlashAttnFwdSm80INS1_25CollectiveMainloopFwdSm80ILi4ELi1ELb0EN4cute5tupleIJNS5_1CILi128EEENS7_ILi112EEENS7_ILi64EEEEEELi64ENS_10bfloat16_tEfNS_4arch4Sm80ELb0ELb0ELb1ELb0ELb0ELb0ELb1ELb0EEENS1_21CollectiveEpilogueFwdINS6_IJS8_SA_S9_EEENS6_IJNS7_ILi1EEESI_SI_EEESC_SE_Li128ELb0ELb1ELb0ELb0EEENS1_19SingleTileSchedulerILb0ELb0ELb1ELi128EEEEEEEEEvNT_6ParamsE:
	.zero		1400


//--------------------- .nv.constant0._ZN7cutlass13device_kernelIN5flash19enable_sm80_to_sm89INS1_16FlashAttnFwdSm80INS1_25CollectiveMainloopFwdSm80ILi4ELi1ELb0EN4cute5tupleIJNS5_1CILi128EEENS7_ILi112EEENS7_ILi64EEEEEELi64ENS_10bfloat16_tEfNS_4arch4Sm80ELb0ELb0ELb1ELb1ELb0ELb0ELb1ELb0EEENS1_21CollectiveEpilogueFwdINS6_IJS8_SA_S9_EEENS6_IJNS7_ILi1EEESI_SI_EEESC_SE_Li128ELb1ELb1ELb0ELb0EEENS1_19SingleTileSchedulerILb1ELb0ELb1ELi128EEEEEEEEEvNT_6ParamsE --------------------------
	.section	.nv.constant0._ZN7cutlass13device_kernelIN5flash19enable_sm80_to_sm89INS1_16FlashAttnFwdSm80INS1_25CollectiveMainloopFwdSm80ILi4ELi1ELb0EN4cute5tupleIJNS5_1CILi128EEENS7_ILi112EEENS7_ILi64EEEEEELi64ENS_10bfloat16_tEfNS_4arch4Sm80ELb0ELb0ELb1ELb1ELb0ELb0ELb1ELb0EEENS1_21CollectiveEpilogueFwdINS6_IJS8_SA_S9_EEENS6_IJNS7_ILi1EEESI_SI_EEESC_SE_Li128ELb1ELb1ELb0ELb0EEENS1_19SingleTileSchedulerILb1ELb0ELb1ELi128EEEEEEEEEvNT_6ParamsE,"a",@progbits
	.sectionflags	@""
	.align	4
.nv.constant0._ZN7cutlass13device_kernelIN5flash19enable_sm80_to_sm89INS1_16FlashAttnFwdSm80INS1_25CollectiveMainloopFwdSm80ILi4ELi1ELb0EN4cute5tupleIJNS5_1CILi128EEENS7_ILi112EEENS7_ILi64EEEEEELi64ENS_10bfloat16_tEfNS_4arch4Sm80ELb0ELb0ELb1ELb1ELb0ELb0ELb1ELb0EEENS1_21CollectiveEpilogueFwdINS6_IJS8_SA_S9_EEENS6_IJNS7_ILi1EEESI_SI_EEESC_SE_Li128ELb1ELb1ELb0ELb0EEENS1_19SingleTileSchedulerILb1ELb0ELb1ELi128EEEEEEEEEvNT_6ParamsE:
	.zero		1400


//--------------------- .nv.constant0._ZN7cutlass13device_kernelIN5flash19enable_sm80_to_sm89INS1_16FlashAttnFwdSm80INS1_25CollectiveMainloopFwdSm80ILi4ELi1ELb0EN4cute5tupleIJNS5_1CILi128EEENS7_ILi112EEENS7_ILi64EEEEEELi64ENS_10bfloat16_tEfNS_4arch4Sm80ELb0ELb0ELb1ELb1ELb0ELb1ELb1ELb0EEENS1_21CollectiveEpilogueFwdINS6_IJS8_SA_S9_EEENS6_IJNS7_ILi1EEESI_SI_EEESC_SE_Li128ELb1ELb1ELb0ELb0EEENS1_19SingleTileSchedulerILb1ELb0ELb1ELi128EEEEEEEEEvNT_6ParamsE --------------------------
	.section	.nv.constant0._ZN7cutlass13device_kernelIN5flash19enable_sm80_to_sm89INS1_16FlashAttnFwdSm80INS1_25CollectiveMainloopFwdSm80ILi4ELi1ELb0EN4cute5tupleIJNS5_1CILi128EEENS7_ILi112EEENS7_ILi64EEEEEELi64ENS_10bfloat16_tEfNS_4arch4Sm80ELb0ELb0ELb1ELb1ELb0ELb1ELb1ELb0EEENS1_21CollectiveEpilogueFwdINS6_IJS8_SA_S9_EEENS6_IJNS7_ILi1EEESI_SI_EEESC_SE_Li128ELb1ELb1ELb0ELb0EEENS1_19SingleTileSchedulerILb1ELb0ELb1ELi128EEEEEEEEEvNT_6ParamsE,"a",@progbits
	.sectionflags	@""
	.align	4
.nv.constant0._ZN7cutlass13device_kernelIN5flash19enable_sm80_to_sm89INS1_16FlashAttnFwdSm80INS1_25CollectiveMainloopFwdSm80ILi4ELi1ELb0EN4cute5tupleIJNS5_1CILi128EEENS7_ILi112EEENS7_ILi64EEEEEELi64ENS_10bfloat16_tEfNS_4arch4Sm80ELb0ELb0ELb1ELb1ELb0ELb1ELb1ELb0EEENS1_21CollectiveEpilogueFwdINS6_IJS8_SA_S9_EEENS6_IJNS7_ILi1EEESI_SI_EEESC_SE_Li128ELb1ELb1ELb0ELb0EEENS1_19SingleTileSchedulerILb1ELb0ELb1ELi128EEEEEEEEEvNT_6ParamsE:
	.zero		1400


//--------------------- .nv.constant0._ZN7cutlass13device_kernelIN5flash19enable_sm80_to_sm89INS1_16FlashAttnFwdSm80INS1_25CollectiveMainloopFwdSm80ILi4ELi1ELb0EN4cute5tupleIJNS5_1CILi128EEENS7_ILi96EEENS7_ILi64EEEEEELi64ENS_10bfloat16_tEfNS_4arch4Sm80ELb0ELb1ELb1ELb0ELb0ELb0ELb1ELb0EEENS1_21CollectiveEpilogueFwdINS6_IJS8_SA_S9_EEENS6_IJNS7_ILi1EEESI_SI_EEESC_SE_Li128ELb0ELb1ELb0ELb0EEENS1_19SingleTileSchedulerILb0ELb0ELb1ELi128EEEEEEEEEvNT_6ParamsE --------------------------
	.section	.nv.constant0._ZN7cutlass13device_kernelIN5flash19enable_sm80_to_sm89INS1_16FlashAttnFwdSm80INS1_25CollectiveMainloopFwdSm80ILi4ELi1ELb0EN4cute5tupleIJNS5_1CILi128EEENS7_ILi96EEENS7_ILi64EEEEEELi64ENS_10bfloat16_tEfNS_4arch4Sm80ELb0ELb1ELb1ELb0ELb0ELb0ELb1ELb0EEENS1_21CollectiveEpilogueFwdINS6_IJS8_SA_S9_EEENS6_IJNS7_ILi1EEESI_SI_EEESC_SE_Li128ELb0ELb1ELb0ELb0EEENS1_19SingleTileSchedulerILb0ELb0ELb1ELi128EEEEEEEEEvNT_6ParamsE,"a",@progbits
	.sectionflags	@""
	.align	4
.nv.constant0._ZN7cutlass13device_kernelIN5flash19enable_sm80_to_sm89INS1_16FlashAttnFwdSm80INS1_25CollectiveMainloopFwdSm80ILi4ELi1ELb0EN4cute5tupleIJNS5_1CILi128EEENS7_ILi96EEENS7_ILi64EEEEEELi64ENS_10bfloat16_tEfNS_4arch4Sm80ELb0ELb1ELb1ELb0ELb0ELb0ELb1ELb0EEENS1_21CollectiveEpilogueFwdINS6_IJS8_SA_S9_EEENS6_IJNS7_ILi1EEESI_SI_EEESC_SE_Li128ELb0ELb1ELb0ELb0EEENS1_19SingleTileSchedulerILb0ELb0ELb1ELi128EEEEEEEEEvNT_6ParamsE:
	.zero		1400


//--------------------- .nv.constant0._ZN7cutlass13device_kernelIN5flash19enable_sm80_to_sm89INS1_16FlashAttnFwdSm80INS1_25CollectiveMainloopFwdSm80ILi4ELi1ELb0EN4cute5tupleIJNS5_1CILi128EEENS7_ILi96EEENS7_ILi64EEEEEELi64ENS_10bfloat16_tEfNS_4arch4Sm80ELb0ELb1ELb1ELb1ELb0ELb0ELb1ELb0EEENS1_21CollectiveEpilogueFwdINS6_IJS8_SA_S9_EEENS6_IJNS7_ILi1EEESI_SI_EEESC_SE_Li128ELb1ELb1ELb0ELb0EEENS1_19SingleTileSchedulerILb1ELb0ELb1ELi128EEEEEEEEEvNT_6ParamsE --------------------------
	.section	.nv.constant0._ZN7cutlass13device_kernelIN5flash19enable_sm80_to_sm89INS1_16FlashAttnFwdSm80INS1_25CollectiveMainloopFwdSm80ILi4ELi1ELb0EN4cute5tupleIJNS5_1CILi128EEENS7_ILi96EEENS7_ILi64EEEEEELi64ENS_10bfloat16_tEfNS_4arch4Sm80ELb0ELb1ELb1ELb1ELb0ELb0ELb1ELb0EEENS1_21CollectiveEpilogueFwdINS6_IJS8_SA_S9_EEENS6_IJNS7_ILi1EEESI_SI_EEESC_SE_Li128ELb1ELb1ELb0ELb0EEENS1_19SingleTileSchedulerILb1ELb0ELb1ELi128EEEEEEEEEvNT_6ParamsE,"a",@progbits
	.sectionflags	@""
	.align	4
.nv.constant0._ZN7cutlass13device_kernelIN5flash19enable_sm80_to_sm89INS1_16FlashAttnFwdSm80INS1_25CollectiveMainloopFwdSm80ILi4ELi1ELb0EN4cute5tupleIJNS5_1CILi128EEENS7_ILi96EEENS7_ILi64EEEEEELi64ENS_10bfloat16_tEfNS_4arch4Sm80ELb0ELb1ELb1ELb1ELb0ELb0ELb1ELb0EEENS1_21CollectiveEpilogueFwdINS6_IJS8_SA_S9_EEENS6_IJNS7_ILi1EEESI_SI_EEESC_SE_Li128ELb1ELb1ELb0ELb0EEENS1_19SingleTileSchedulerILb1ELb0ELb1ELi128EEEEEEEEEvNT_6ParamsE:
	.zero		1400


//--------------------- .nv.constant0._ZN7cutlass13device_kernelIN5flash19enable_sm80_to_sm89INS1_16FlashAttnFwdSm80INS1_25CollectiveMainloopFwdSm80ILi4ELi1ELb0EN4cute5tupleIJNS5_1CILi128EEENS7_ILi96EEENS7_ILi64EEEEEELi64ENS_10bfloat16_tEfNS_4arch4Sm80ELb0ELb1ELb1ELb1ELb0ELb1ELb1ELb0EEENS1_21CollectiveEpilogueFwdINS6_IJS8_SA_S9_EEENS6_IJNS7_ILi1EEESI_SI_EEESC_SE_Li128ELb1ELb1ELb0ELb0EEENS1_19SingleTileSchedulerILb1ELb0ELb1ELi128EEEEEEEEEvNT_6ParamsE --------------------------
	.section	.nv.constant0._ZN7cutlass13device_kernelIN5flash19enable_sm80_to_sm89INS1_16FlashAttnFwdSm80INS1_25CollectiveMainloopFwdSm80ILi4ELi1ELb0EN4cute5tupleIJNS5_1CILi128EEENS7_ILi96EEENS7_ILi64EEEEEELi64ENS_10bfloat16_tEfNS_4arch4Sm80ELb0ELb1ELb1ELb1ELb0ELb1ELb1ELb0EEENS1_21CollectiveEpilogueFwdINS6_IJS8_SA_S9_EEENS6_IJNS7_ILi1EEESI_SI_EEESC_SE_Li128ELb1ELb1ELb0ELb0EEENS1_19SingleTileSchedulerILb1ELb0ELb1ELi128EEEEEEEEEvNT_6ParamsE,"a",@progbits
	.sectionflags	@""
	.align	4
.nv.constant0._ZN7cutlass13device_kernelIN5flash19enable_sm80_to_sm89INS1_16FlashAttnFwdSm80INS1_25CollectiveMainloopFwdSm80ILi4ELi1ELb0EN4cute5tupleIJNS5_1CILi128EEENS7_ILi96EEENS7_ILi64EEEEEELi64ENS_10bfloat16_tEfNS_4arch4Sm80ELb0ELb1ELb1ELb1ELb0ELb1ELb1ELb0EEENS1_21CollectiveEpilogueFwdINS6_IJS8_SA_S9_EEENS6_IJNS7_ILi1EEESI_SI_EEESC_SE_Li128ELb1ELb1ELb0ELb0EEENS1_19SingleTileSchedulerILb1ELb0ELb1ELi128EEEEEEEEEvNT_6ParamsE:
	.zero		1400


//--------------------- .nv.constant0._ZN7cutlass13device_kernelIN5flash19enable_sm80_to_sm89INS1_16FlashAttnFwdSm80INS1_25CollectiveMainloopFwdSm80ILi4ELi1ELb0EN4cute5tupleIJNS5_1CILi128EEENS7_ILi112EEENS7_ILi64EEEEEELi64ENS_10bfloat16_tEfNS_4arch4Sm80ELb1ELb0ELb1ELb0ELb0ELb0ELb1ELb0EEENS1_21CollectiveEpilogueFwdINS6_IJS8_SA_S9_EEENS6_IJNS7_ILi1EEESI_SI_EEESC_SE_Li128ELb0ELb1ELb0ELb0EEENS1_30DynamicPersistentTileSchedulerILi128ELi128ELb0ELb1ELb0EEEEEEEEEvNT_6ParamsE --------------------------
	.section	.nv.constant0._ZN7cutlass13device_kernelIN5flash19enable_sm80_to_sm89INS1_16FlashAttnFwdSm80INS1_25CollectiveMainloopFwdSm80ILi4ELi1ELb0EN4cute5tupleIJNS5_1CILi128EEENS7_ILi112EEENS7_ILi64EEEEEELi64ENS_10bfloat16_tEfNS_4arch4Sm80ELb1ELb0ELb1ELb0ELb0ELb0ELb1ELb0EEENS1_21CollectiveEpilogueFwdINS6_IJS8_SA_S9_EEENS6_IJNS7_ILi1EEESI_SI_EEESC_SE_Li128ELb0ELb1ELb0ELb0EEENS1_30DynamicPersistentTileSchedulerILi128ELi128ELb0ELb1ELb0EEEEEEEEEvNT_6ParamsE,"a",@progbits
	.sectionflags	@""
	.align	4
.nv.constant0._ZN7cutlass13device_kernelIN5flash19enable_sm80_to_sm89INS1_16FlashAttnFwdSm80INS1_25CollectiveMainloopFwdSm80ILi4ELi1ELb0EN4cute5tupleIJNS5_1CILi128EEENS7_ILi112EEENS7_ILi64EEEEEELi64ENS_10bfloat16_tEfNS_4arch4Sm80ELb1ELb0ELb1ELb0ELb0ELb0ELb1ELb0EEENS1_21CollectiveEpilogueFwdINS6_IJS8_SA_S9_EEENS6_IJNS7_ILi1EEESI_SI_EEESC_SE_Li128ELb0ELb1ELb0ELb0EEENS1_30DynamicPersistentTileSchedulerILi128ELi128ELb0ELb1ELb0EEEEEEEEEvNT_6ParamsE:
	.zero		1416


//--------------------- .nv.constant0._ZN7cutlass13device_kernelIN5flash19enable_sm80_to_sm89INS1_16FlashAttnFwdSm80INS1_25CollectiveMainloopFwdSm80ILi4ELi1ELb0EN4cute5tupleIJNS5_1CILi128EEENS7_ILi112EEENS7_ILi64EEEEEELi64ENS_10bfloat16_tEfNS_4arch4Sm80ELb1ELb0ELb1ELb1ELb0ELb0ELb1ELb0EEENS1_21CollectiveEpilogueFwdINS6_IJS8_SA_S9_EEENS6_IJNS7_ILi1EEESI_SI_EEESC_SE_Li128ELb1ELb1ELb0ELb0EEENS1_19SingleTileSchedulerILb1ELb0ELb1ELi128EEEEEEEEEvNT_6ParamsE --------------------------
	.section	.nv.constant0._ZN7cutlass13device_kernelIN5flash19enable_sm80_to_sm89INS1_16FlashAttnFwdSm80INS1_25CollectiveMainloopFwdSm80ILi4ELi1ELb0EN4cute5tupleIJNS5_1CILi128EEENS7_ILi112EEENS7_ILi64EEEEEELi64ENS_10bfloat16_tEfNS_4arch4Sm80ELb1ELb0ELb1ELb1ELb0ELb0ELb1ELb0EEENS1_21CollectiveEpilogueFwdINS6_IJS8_SA_S9_EEENS6_IJNS7_ILi1EEESI_SI_EEESC_SE_Li128ELb1ELb1ELb0ELb0EEENS1_19SingleTileSchedulerILb1ELb0ELb1ELi128EEEEEEEEEvNT_6ParamsE,"a",@progbits
	.sectionflags	@""
	.align	4
.nv.constant0._ZN7cutlass13device_kernelIN5flash19enable_sm80_to_sm89INS1_16FlashAttnFwdSm80INS1_25CollectiveMainloopFwdSm80ILi4ELi1ELb0EN4cute5tupleIJNS5_1CILi128EEENS7_ILi112EEENS7_ILi64EEEEEELi64ENS_10bfloat16_tEfNS_4arch4Sm80ELb1ELb0ELb1ELb1ELb0ELb0ELb1ELb0EEENS1_21CollectiveEpilogueFwdINS6_IJS8_SA_S9_EEENS6_IJNS7_ILi1EEESI_SI_EEESC_SE_Li128ELb1ELb1ELb0ELb0EEENS1_19SingleTileSchedulerILb1ELb0ELb1ELi128EEEEEEEEEvNT_6ParamsE:
	.zero		1400


//--------------------- .nv.constant0._ZN7cutlass13device_kernelIN5flash19enable_sm80_to_sm89INS1_16FlashAttnFwdSm80INS1_25CollectiveMainloopFwdSm80ILi4ELi1ELb0EN4cute5tupleIJNS5_1CILi128EEENS7_ILi112EEENS7_ILi64EEEEEELi64ENS_10bfloat16_tEfNS_4arch4Sm80ELb1ELb0ELb1ELb1ELb0ELb1ELb1ELb0EEENS1_21CollectiveEpilogueFwdINS6_IJS8_SA_S9_EEENS6_IJNS7_ILi1EEESI_SI_EEESC_SE_Li128ELb1ELb1ELb0ELb0EEENS1_19SingleTileSchedulerILb1ELb0ELb1ELi128EEEEEEEEEvNT_6ParamsE --------------------------
	.section	.nv.constant0._ZN7cutlass13device_kernelIN5flash19enable_sm80_to_sm89INS1_16FlashAttnFwdSm80INS1_25CollectiveMainloopFwdSm80ILi4ELi1ELb0EN4cute5tupleIJNS5_1CILi128EEENS7_ILi112EEENS7_ILi64EEEEEELi64ENS_10bfloat16_tEfNS_4arch4Sm80ELb1ELb0ELb1ELb1ELb0ELb1ELb1ELb0EEENS1_21CollectiveEpilogueFwdINS6_IJS8_SA_S9_EEENS6_IJNS7_ILi1EEESI_SI_EEESC_SE_Li128ELb1ELb1ELb0ELb0EEENS1_19SingleTileSchedulerILb1ELb0ELb1ELi128EEEEEEEEEvNT_6ParamsE,"a",@progbits
	.sectionflags	@""
	.align	4
.nv.constant0._ZN7cutlass13device_kernelIN5flash19enable_sm80_to_sm89INS1_16FlashAttnFwdSm80INS1_25CollectiveMainloopFwdSm80ILi4ELi1ELb0EN4cute5tupleIJNS5_1CILi128EEENS7_ILi112EEENS7_ILi64EEEEEELi64ENS_10bfloat16_tEfNS_4arch4Sm80ELb1ELb0ELb1ELb1ELb0ELb1ELb1ELb0EEENS1_21CollectiveEpilogueFwdINS6_IJS8_SA_S9_EEENS6_IJNS7_ILi1EEESI_SI_EEESC_SE_Li128ELb1ELb1ELb0ELb0EEENS1_19SingleTileSchedulerILb1ELb0ELb1ELi128EEEEEEEEEvNT_6ParamsE:
	.zero		1400


//--------------------- .nv.constant0._ZN7cutlass13device_kernelIN5flash19enable_sm80_to_sm89INS1_16FlashAttnFwdSm80INS1_25CollectiveMainloopFwdSm80ILi4ELi1ELb0EN4cute5tupleIJNS5_1CILi128EEENS7_ILi112EEENS7_ILi64EEEEEELi64ENS_10bfloat16_tEfNS_4arch4Sm80ELb0ELb0ELb0ELb0ELb0ELb0ELb1ELb0EEENS1_21CollectiveEpilogueFwdINS6_IJS8_SA_S9_EEENS6_IJNS7_ILi1EEESI_SI_EEESC_SE_Li128ELb0ELb1ELb0ELb0EEENS1_19SingleTileSchedulerILb0ELb0ELb1ELi128EEEEEEEEEvNT_6ParamsE --------------------------
	.section	.nv.constant0._ZN7cutlass13device_kernelIN5flash19enable_sm80_to_sm89INS1_16FlashAttnFwdSm80INS1_25CollectiveMainloopFwdSm80ILi4ELi1ELb0EN4cute5tupleIJNS5_1CILi128EEENS7_ILi112EEENS7_ILi64EEEEEELi64ENS_10bfloat16_tEfNS_4arch4Sm80ELb0ELb0ELb0ELb0ELb0ELb0ELb1ELb0EEENS1_21CollectiveEpilogueFwdINS6_IJS8_SA_S9_EEENS6_IJNS7_ILi1EEESI_SI_EEESC_SE_Li128ELb0ELb1ELb0ELb0EEENS1_19SingleTileSchedulerILb0ELb0ELb1ELi128EEEEEEEEEvNT_6ParamsE,"a",@progbits
	.sectionflags	@""
	.align	4
.nv.constant0._ZN7cutlass13device_kernelIN5flash19enable_sm80_to_sm89INS1_16FlashAttnFwdSm80INS1_25CollectiveMainloopFwdSm80ILi4ELi1ELb0EN4cute5tupleIJNS5_1CILi128EEENS7_ILi112EEENS7_ILi64EEEEEELi64ENS_10bfloat16_tEfNS_4arch4Sm80ELb0ELb0ELb0ELb0ELb0ELb0ELb1ELb0EEENS1_21CollectiveEpilogueFwdINS6_IJS8_SA_S9_EEENS6_IJNS7_ILi1EEESI_SI_EEESC_SE_Li128ELb0ELb1ELb0ELb0EEENS1_19SingleTileSchedulerILb0ELb0ELb1ELi128EEEEEEEEEvNT_6ParamsE:
	.zero		1400


//--------------------- .nv.constant0._ZN7cutlass13device_kernelIN5flash19enable_sm80_to_sm89INS1_16FlashAttnFwdSm80INS1_25CollectiveMainloopFwdSm80ILi4ELi1ELb0EN4cute5tupleIJNS5_1CILi128EEENS7_ILi112EEENS7_ILi64EEEEEELi64ENS_10bfloat16_tEfNS_4arch4Sm80ELb0ELb0ELb0ELb1ELb0ELb0ELb1ELb0EEENS1_21CollectiveEpilogueFwdINS6_IJS8_SA_S9_EEENS6_IJNS7_ILi1EEESI_SI_EEESC_SE_Li128ELb1ELb1ELb0ELb0EEENS1_19SingleTileSchedulerILb1ELb0ELb1ELi128EEEEEEEEEvNT_6ParamsE --------------------------
	.section	.nv.constant0._ZN7cutlass13device_kernelIN5flash19enable_sm80_to_sm89INS1_16FlashAttnFwdSm80INS1_25CollectiveMainloopFwdSm80ILi4ELi1ELb0EN4cute5tupleIJNS5_1CILi128EEENS7_ILi112EEENS7_ILi64EEEEEELi64ENS_10bfloat16_tEfNS_4arch4Sm80ELb0ELb0ELb0ELb1ELb0ELb0ELb1ELb0EEENS1_21CollectiveEpilogueFwdINS6_IJS8_SA_S9_EEENS6_IJNS7_ILi1EEESI_SI_EEESC_SE_Li128ELb1ELb1ELb0ELb0EEENS1_19SingleTileSchedulerILb1ELb0ELb1ELi128EEEEEEEEEvNT_6ParamsE,"a",@progbits
	.sectionflags	@""
	.align	4
.nv.constant0._ZN7cutlass13device_kernelIN5flash19enable_sm80_to_sm89INS1_16FlashAttnFwdSm80INS1_25CollectiveMainloopFwdSm80ILi4ELi1ELb0EN4cute5tupleIJNS5_1CILi128EEENS7_ILi112EEENS7_ILi64EEEEEELi64ENS_10bfloat16_tEfNS_4arch4Sm80ELb0ELb0ELb0ELb1ELb0ELb0ELb1ELb0EEENS1_21CollectiveEpilogueFwdINS6_IJS8_SA_S9_EEENS6_IJNS7_ILi1EEESI_SI_EEESC_SE_Li128ELb1ELb1ELb0ELb0EEENS1_19SingleTileSchedulerILb1ELb0ELb1ELi128EEEEEEEEEvNT_6ParamsE:
	.zero		1400


//--------------------- .nv.constant0._ZN7cutlass13device_kernelIN5flash19enable_sm80_to_sm89INS1_16FlashAttnFwdSm80INS1_25CollectiveMainloopFwdSm80ILi4ELi1ELb0EN4cute5tupleIJNS5_1CILi128EEENS7_ILi112EEENS7_ILi64EEEEEELi64ENS_10bfloat16_tEfNS_4arch4Sm80ELb0ELb0ELb0ELb1ELb0ELb1ELb1ELb0EEENS1_21CollectiveEpilogueFwdINS6_IJS8_SA_S9_EEENS6_IJNS7_ILi1EEESI_SI_EEESC_SE_Li128ELb1ELb1ELb0ELb0EEENS1_19SingleTileSchedulerILb1ELb0ELb1ELi128EEEEEEEEEvNT_6ParamsE --------------------------
	.section	.nv.constant0._ZN7cutlass13device_kernelIN5flash19enable_sm80_to_sm89INS1_16FlashAttnFwdSm80INS1_25CollectiveMainloopFwdSm80ILi4ELi1ELb0EN4cute5tupleIJNS5_1CILi128EEENS7_ILi112EEENS7_ILi64EEEEEELi64ENS_10bfloat16_tEfNS_4arch4Sm80ELb0ELb0ELb0ELb1ELb0ELb1ELb1ELb0EEENS1_21CollectiveEpilogueFwdINS6_IJS8_SA_S9_EEENS6_IJNS7_ILi1EEESI_SI_EEESC_SE_Li128ELb1ELb1ELb0ELb0EEENS1_19SingleTileSchedulerILb1ELb0ELb1ELi128EEEEEEEEEvNT_6ParamsE,"a",@progbits
	.sectionflags	@""
	.align	4
.nv.constant0._ZN7cutlass13device_kernelIN5flash19enable_sm80_to_sm89INS1_16FlashAttnFwdSm80INS1_25CollectiveMainloopFwdSm80ILi4ELi1ELb0EN4cute5tupleIJNS5_1CILi128EEENS7_ILi112EEENS7_ILi64EEEEEELi64ENS_10bfloat16_tEfNS_4arch4Sm80ELb0ELb0ELb0ELb1ELb0ELb1ELb1ELb0EEENS1_21CollectiveEpilogueFwdINS6_IJS8_SA_S9_EEENS6_IJNS7_ILi1EEESI_SI_EEESC_SE_Li128ELb1ELb1ELb0ELb0EEENS1_19SingleTileSchedulerILb1ELb0ELb1ELi128EEEEEEEEEvNT_6ParamsE:
	.zero		1400


//--------------------- .nv.constant0._ZN7cutlass13device_kernelIN5flash19enable_sm80_to_sm89INS1_16FlashAttnFwdSm80INS1_25CollectiveMainloopFwdSm80ILi4ELi1ELb0EN4cute5tupleIJNS5_1CILi128EEENS7_ILi96EEENS7_ILi64EEEEEELi64ENS_10bfloat16_tEfNS_4arch4Sm80ELb0ELb1ELb0ELb0ELb0ELb0ELb1ELb0EEENS1_21CollectiveEpilogueFwdINS6_IJS8_SA_S9_EEENS6_IJNS7_ILi1EEESI_SI_EEESC_SE_Li128ELb0ELb1ELb0ELb0EEENS1_19SingleTileSchedulerILb0ELb0ELb1ELi128EEEEEEEEEvNT_6ParamsE --------------------------
	.section	.nv.constant0._ZN7cutlass13device_kernelIN5flash19enable_sm80_to_sm89INS1_16FlashAttnFwdSm80INS1_25CollectiveMainloopFwdSm80ILi4ELi1ELb0EN4cute5tupleIJNS5_1CILi128EEENS7_ILi96EEENS7_ILi64EEEEEELi64ENS_10bfloat16_tEfNS_4arch4Sm80ELb0ELb1ELb0ELb0ELb0ELb0ELb1ELb0EEENS1_21CollectiveEpilogueFwdINS6_IJS8_SA_S9_EEENS6_IJNS7_ILi1EEESI_SI_EEESC_SE_Li128ELb0ELb1ELb0ELb0EEENS1_19SingleTileSchedulerILb0ELb0ELb1ELi128EEEEEEEEEvNT_6ParamsE,"a",@progbits
	.sectionflags	@""
	.align	4
.nv.constant0._ZN7cutlass13device_kernelIN5flash19enable_sm80_to_sm89INS1_16FlashAttnFwdSm80INS1_25CollectiveMainloopFwdSm80ILi4ELi1ELb0EN4cute5tupleIJNS5_1CILi128EEENS7_ILi96EEENS7_ILi64EEEEEELi64ENS_10bfloat16_tEfNS_4arch4Sm80ELb0ELb1ELb0ELb0ELb0ELb0ELb1ELb0EEENS1_21CollectiveEpilogueFwdINS6_IJS8_SA_S9_EEENS6_IJNS7_ILi1EEESI_SI_EEESC_SE_Li128ELb0ELb1ELb0ELb0EEENS1_19SingleTileSchedulerILb0ELb0ELb1ELi128EEEEEEEEEvNT_6ParamsE:
	.zero		1400


//--------------------- .nv.constant0._ZN7cutlass13device_kernelIN5flash19enable_sm80_to_sm89INS1_16FlashAttnFwdSm80INS1_25CollectiveMainloopFwdSm80ILi4ELi1ELb0EN4cute5tupleIJNS5_1CILi128EEENS7_ILi96EEENS7_ILi64EEEEEELi64ENS_10bfloat16_tEfNS_4arch4Sm80ELb0ELb1ELb0ELb1ELb0ELb0ELb1ELb0EEENS1_21CollectiveEpilogueFwdINS6_IJS8_SA_S9_EEENS6_IJNS7_ILi1EEESI_SI_EEESC_SE_Li128ELb1ELb1ELb0ELb0EEENS1_19SingleTileSchedulerILb1ELb0ELb1ELi128EEEEEEEEEvNT_6ParamsE --------------------------
	.section	.nv.constant0._ZN7cutlass13device_kernelIN5flash19enable_sm80_to_sm89INS1_16FlashAttnFwdSm80INS1_25CollectiveMainloopFwdSm80ILi4ELi1ELb0EN4cute5tupleIJNS5_1CILi128EEENS7_ILi96EEENS7_ILi64EEEEEELi64ENS_10bfloat16_tEfNS_4arch4Sm80ELb0ELb1ELb0ELb1ELb0ELb0ELb1ELb0EEENS1_21CollectiveEpilogueFwdINS6_IJS8_SA_S9_EEENS6_IJNS7_ILi1EEESI_SI_EEESC_SE_Li128ELb1ELb1ELb0ELb0EEENS1_19SingleTileSchedulerILb1ELb0ELb1ELi128EEEEEEEEEvNT_6ParamsE,"a",@progbits
	.sectionflags	@""
	.align	4
.nv.constant0._ZN7cutlass13device_kernelIN5flash19enable_sm80_to_sm89INS1_16FlashAttnFwdSm80INS1_25CollectiveMainloopFwdSm80ILi4ELi1ELb0EN4cute5tupleIJNS5_1CILi128EEENS7_ILi96EEENS7_ILi64EEEEEELi64ENS_10bfloat16_tEfNS_4arch4Sm80ELb0ELb1ELb0ELb1ELb0ELb0ELb1ELb0EEENS1_21CollectiveEpilogueFwdINS6_IJS8_SA_S9_EEENS6_IJNS7_ILi1EEESI_SI_EEESC_SE_Li128ELb1ELb1ELb0ELb0EEENS1_19SingleTileSchedulerILb1ELb0ELb1ELi128EEEEEEEEEvNT_6ParamsE:
	.zero		1400


//--------------------- .nv.constant0._ZN7cutlass13device_kernelIN5flash19enable_sm80_to_sm89INS1_16FlashAttnFwdSm80INS1_25CollectiveMainloopFwdSm80ILi4ELi1ELb0EN4cute5tupleIJNS5_1CILi128EEENS7_ILi96EEENS7_ILi64EEEEEELi64ENS_10bfloat16_tEfNS_4arch4Sm80ELb0ELb1ELb0ELb1ELb0ELb1ELb1ELb0EEENS1_21CollectiveEpilogueFwdINS6_IJS8_SA_S9_EEENS6_IJNS7_ILi1EEESI_SI_EEESC_SE_Li128ELb1ELb1ELb0ELb0EEENS1_19SingleTileSchedulerILb1ELb0ELb1ELi128EEEEEEEEEvNT_6ParamsE --------------------------
	.section	.nv.constant0._ZN7cutlass13device_kernelIN5flash19enable_sm80_to_sm89INS1_16FlashAttnFwdSm80INS1_25CollectiveMainloopFwdSm80ILi4ELi1ELb0EN4cute5tupleIJNS5_1CILi128EEENS7_ILi96EEENS7_ILi64EEEEEELi64ENS_10bfloat16_tEfNS_4arch4Sm80ELb0ELb1ELb0ELb1ELb0ELb1ELb1ELb0EEENS1_21CollectiveEpilogueFwdINS6_IJS8_SA_S9_EEENS6_IJNS7_ILi1EEESI_SI_EEESC_SE_Li128ELb1ELb1ELb0ELb0EEENS1_19SingleTileSchedulerILb1ELb0ELb1ELi128EEEEEEEEEvNT_6ParamsE,"a",@progbits
	.sectionflags	@""
	.align	4
.nv.constant0._ZN7cutlass13device_kernelIN5flash19enable_sm80_to_sm89INS1_16FlashAttnFwdSm80INS1_25CollectiveMainloopFwdSm80ILi4ELi1ELb0EN4cute5tupleIJNS5_1CILi128EEENS7_ILi96EEENS7_ILi64EEEEEELi64ENS_10bfloat16_tEfNS_4arch4Sm80ELb0ELb1ELb0ELb1ELb0ELb1ELb1ELb0EEENS1_21CollectiveEpilogueFwdINS6_IJS8_SA_S9_EEENS6_IJNS7_ILi1EEESI_SI_EEESC_SE_Li128ELb1ELb1ELb0ELb0EEENS1_19SingleTileSchedulerILb1ELb0ELb1ELi128EEEEEEEEEvNT_6ParamsE:
	.zero		1400


//--------------------- .nv.constant0._ZN7cutlass13device_kernelIN5flash19enable_sm80_to_sm89INS1_16FlashAttnFwdSm80INS1_25CollectiveMainloopFwdSm80ILi4ELi1ELb0EN4cute5tupleIJNS5_1CILi128EEENS7_ILi112EEENS7_ILi64EEEEEELi64ENS_10bfloat16_tEfNS_4arch4Sm80ELb1ELb0ELb0ELb0ELb0ELb0ELb1ELb0EEENS1_21CollectiveEpilogueFwdINS6_IJS8_SA_S9_EEENS6_IJNS7_ILi1EEESI_SI_EEESC_SE_Li128ELb0ELb1ELb0ELb0EEENS1_30DynamicPersistentTileSchedulerILi128ELi128ELb0ELb1ELb0EEEEEEEEEvNT_6ParamsE --------------------------
	.section	.nv.constant0._ZN7cutlass13device_kernelIN5flash19enable_sm80_to_sm89INS1_16FlashAttnFwdSm80INS1_25CollectiveMainloopFwdSm80ILi4ELi1ELb0EN4cute5tupleIJNS5_1CILi128EEENS7_ILi112EEENS7_ILi64EEEEEELi64ENS_10bfloat16_tEfNS_4arch4Sm80ELb1ELb0ELb0ELb0ELb0ELb0ELb1ELb0EEENS1_21CollectiveEpilogueFwdINS6_IJS8_SA_S9_EEENS6_IJNS7_ILi1EEESI_SI_EEESC_SE_Li128ELb0ELb1ELb0ELb0EEENS1_30DynamicPersistentTileSchedulerILi128ELi128ELb0ELb1ELb0EEEEEEEEEvNT_6ParamsE,"a",@progbits
	.sectionflags	@""
	.align	4
.nv.constant0._ZN7cutlass13device_kernelIN5flash19enable_sm80_to_sm89INS1_16FlashAttnFwdSm80INS1_25CollectiveMainloopFwdSm80ILi4ELi1ELb0EN4cute5tupleIJNS5_1CILi128EEENS7_ILi112EEENS7_ILi64EEEEEELi64ENS_10bfloat16_tEfNS_4arch4Sm80ELb1ELb0ELb0ELb0ELb0ELb0ELb1ELb0EEENS1_21CollectiveEpilogueFwdINS6_IJS8_SA_S9_EEENS6_IJNS7_ILi1EEESI_SI_EEESC_SE_Li128ELb0ELb1ELb0ELb0EEENS1_30DynamicPersistentTileSchedulerILi128ELi128ELb0ELb1ELb0EEEEEEEEEvNT_6ParamsE:
	.zero		1416


//--------------------- .nv.constant0._ZN7cutlass13device_kernelIN5flash19enable_sm80_to_sm89INS1_16FlashAttnFwdSm80INS1_25CollectiveMainloopFwdSm80ILi4ELi1ELb0EN4cute5tupleIJNS5_1CILi128EEENS7_ILi112EEENS7_ILi64EEEEEELi64ENS_10bfloat16_tEfNS_4arch4Sm80ELb1ELb0ELb0ELb1ELb0ELb0ELb1ELb0EEENS1_21CollectiveEpilogueFwdINS6_IJS8_SA_S9_EEENS6_IJNS7_ILi1EEESI_SI_EEESC_SE_Li128ELb1ELb1ELb0ELb0EEENS1_19SingleTileSchedulerILb1ELb0ELb1ELi128EEEEEEEEEvNT_6ParamsE --------------------------
	.section	.nv.constant0._ZN7cutlass13device_kernelIN5flash19enable_sm80_to_sm89INS1_16FlashAttnFwdSm80INS1_25CollectiveMainloopFwdSm80ILi4ELi1ELb0EN4cute5tupleIJNS5_1CILi128EEENS7_ILi112EEENS7_ILi64EEEEEELi64ENS_10bfloat16_tEfNS_4arch4Sm80ELb1ELb0ELb0ELb1ELb0ELb0ELb1ELb0EEENS1_21CollectiveEpilogueFwdINS6_IJS8_SA_S9_EEENS6_IJNS7_ILi1EEESI_SI_EEESC_SE_Li128ELb1ELb1ELb0ELb0EEENS1_19SingleTileSchedulerILb1ELb0ELb1ELi128EEEEEEEEEvNT_6ParamsE,"a",@progbits
	.sectionflags	@""
	.align	4
.nv.constant0._ZN7cutlass13device_kernelIN5flash19enable_sm80_to_sm89INS1_16FlashAttnFwdSm80INS1_25CollectiveMainloopFwdSm80ILi4ELi1ELb0EN4cute5tupleIJNS5_1CILi128EEENS7_ILi112EEENS7_ILi64EEEEEELi64ENS_10bfloat16_tEfNS_4arch4Sm80ELb1ELb0ELb0ELb1ELb0ELb0ELb1ELb0EEENS1_21CollectiveEpilogueFwdINS6_IJS8_SA_S9_EEENS6_IJNS7_ILi1EEESI_SI_EEESC_SE_Li128ELb1ELb1ELb0ELb0EEENS1_19SingleTileSchedulerILb1ELb0ELb1ELi128EEEEEEEEEvNT_6ParamsE:
	.zero		1400


//--------------------- .nv.constant0._ZN7cutlass13device_kernelIN5flash19enable_sm80_to_sm89INS1_16FlashAttnFwdSm80INS1_25CollectiveMainloopFwdSm80ILi4ELi1ELb0EN4cute5tupleIJNS5_1CILi128EEENS7_ILi112EEENS7_ILi64EEEEEELi64ENS_10bfloat16_tEfNS_4arch4Sm80ELb1ELb0ELb0ELb1ELb0ELb1ELb1ELb0EEENS1_21CollectiveEpilogueFwdINS6_IJS8_SA_S9_EEENS6_IJNS7_ILi1EEESI_SI_EEESC_SE_Li128ELb1ELb1ELb0ELb0EEENS1_19SingleTileSchedulerILb1ELb0ELb1ELi128EEEEEEEEEvNT_6ParamsE --------------------------
	.section	.nv.constant0._ZN7cutlass13device_kernelIN5flash19enable_sm80_to_sm89INS1_16FlashAttnFwdSm80INS1_25CollectiveMainloopFwdSm80ILi4ELi1ELb0EN4cute5tupleIJNS5_1CILi128EEENS7_ILi112EEENS7_ILi64EEEEEELi64ENS_10bfloat16_tEfNS_4arch4Sm80ELb1ELb0ELb0ELb1ELb0ELb1ELb1ELb0EEENS1_21CollectiveEpilogueFwdINS6_IJS8_SA_S9_EEENS6_IJNS7_ILi1EEESI_SI_EEESC_SE_Li128ELb1ELb1ELb0ELb0EEENS1_19SingleTileSchedulerILb1ELb0ELb1ELi128EEEEEEEEEvNT_6ParamsE,"a",@progbits
	.sectionflags	@""
	.align	4
.nv.constant0._ZN7cutlass13device_kernelIN5flash19enable_sm80_to_sm89INS1_16FlashAttnFwdSm80INS1_25CollectiveMainloopFwdSm80ILi4ELi1ELb0EN4cute5tupleIJNS5_1CILi128EEENS7_ILi112EEENS7_ILi64EEEEEELi64ENS_10bfloat16_tEfNS_4arch4Sm80ELb1ELb0ELb0ELb1ELb0ELb1ELb1ELb0EEENS1_21CollectiveEpilogueFwdINS6_IJS8_SA_S9_EEENS6_IJNS7_ILi1EEESI_SI_EEESC_SE_Li128ELb1ELb1ELb0ELb0EEENS1_19SingleTileSchedulerILb1ELb0ELb1ELi128EEEEEEEEEvNT_6ParamsE:
	.zero		1400


//--------------------- .text._ZN7cutlass13device_kernelIN5flash19enable_sm80_to_sm89INS1_16FlashAttnFwdSm80INS1_25CollectiveMainloopFwdSm80ILi4ELi1ELb0EN4cute5tupleIJNS5_1CILi128EEENS7_ILi112EEENS7_ILi64EEEEEELi64ENS_10bfloat16_tEfNS_4arch4Sm80ELb0ELb0ELb1ELb0ELb0ELb0ELb1ELb0EEENS1_21CollectiveEpilogueFwdINS6_IJS8_SA_S9_EEENS6_IJNS7_ILi1EEESI_SI_EEESC_SE_Li128ELb0ELb1ELb0ELb0EEENS1_19SingleTileSchedulerILb0ELb0ELb1ELi128EEEEEEEEEvNT_6ParamsE --------------------------
	.section	.text._ZN7cutlass13device_kernelIN5flash19enable_sm80_to_sm89INS1_16FlashAttnFwdSm80INS1_25CollectiveMainloopFwdSm80ILi4ELi1ELb0EN4cute5tupleIJNS5_1CILi128EEENS7_ILi112EEENS7_ILi64EEEEEELi64ENS_10bfloat16_tEfNS_4arch4Sm80ELb0ELb0ELb1ELb0ELb0ELb0ELb1ELb0EEENS1_21CollectiveEpilogueFwdINS6_IJS8_SA_S9_EEENS6_IJNS7_ILi1EEESI_SI_EEESC_SE_Li128ELb0ELb1ELb0ELb0EEENS1_19SingleTileSchedulerILb0ELb0ELb1ELi128EEEEEEEEEvNT_6ParamsE,"ax",@progbits
	.sectioninfo	@"SHI_REGISTERS=255"
	.align	128
.text._ZN7cutlass13device_kernelIN5flash19enable_sm80_to_sm89INS1_16FlashAttnFwdSm80INS1_25CollectiveMainloopFwdSm80ILi4ELi1ELb0EN4cute5tupleIJNS5_1CILi128EEENS7_ILi112EEENS7_ILi64EEEEEELi64ENS_10bfloat16_tEfNS_4arch4Sm80ELb0ELb0ELb1ELb0ELb0ELb0ELb1ELb0EEENS1_21CollectiveEpilogueFwdINS6_IJS8_SA_S9_EEENS6_IJNS7_ILi1EEESI_SI_EEESC_SE_Li128ELb0ELb1ELb0ELb0EEENS1_19SingleTileSchedulerILb0ELb0ELb1ELi128EEEEEEEEEvNT_6ParamsE:
        .type           _ZN7cutlass13device_kernelIN5flash19enable_sm80_to_sm89INS1_16FlashAttnFwdSm80INS1_25CollectiveMainloopFwdSm80ILi4ELi1ELb0EN4cute5tupleIJNS5_1CILi128EEENS7_ILi112EEENS7_ILi64EEEEEELi64ENS_10bfloat16_tEfNS_4arch4Sm80ELb0ELb0ELb1ELb0ELb0ELb0ELb1ELb0EEENS1_21CollectiveEpilogueFwdINS6_IJS8_SA_S9_EEENS6_IJNS7_ILi1EEESI_SI_EEESC_SE_Li128ELb0ELb1ELb0ELb0EEENS1_19SingleTileSchedulerILb0ELb0ELb1ELi128EEEEEEEEEvNT_6ParamsE,@function
        .size           _ZN7cutlass13device_kernelIN5flash19enable_sm80_to_sm89INS1_16FlashAttnFwdSm80INS1_25CollectiveMainloopFwdSm80ILi4ELi1ELb0EN4cute5tupleIJNS5_1CILi128EEENS7_ILi112EEENS7_ILi64EEEEEELi64ENS_10bfloat16_tEfNS_4arch4Sm80ELb0ELb0ELb1ELb0ELb0ELb0ELb1ELb0EEENS1_21CollectiveEpilogueFwdINS6_IJS8_SA_S9_EEENS6_IJNS7_ILi1EEESI_SI_EEESC_SE_Li128ELb0ELb1ELb0ELb0EEENS1_19SingleTileSchedulerILb0ELb0ELb1ELi128EEEEEEEEEvNT_6ParamsE,(.L_x_1470 - _ZN7cutlass13device_kernelIN5flash19enable_sm80_to_sm89INS1_16FlashAttnFwdSm80INS1_25CollectiveMainloopFwdSm80ILi4ELi1ELb0EN4cute5tupleIJNS5_1CILi128EEENS7_ILi112EEENS7_ILi64EEEEEELi64ENS_10bfloat16_tEfNS_4arch4Sm80ELb0ELb0ELb1ELb0ELb0ELb0ELb1ELb0EEENS1_21CollectiveEpilogueFwdINS6_IJS8_SA_S9_EEENS6_IJNS7_ILi1EEESI_SI_EEESC_SE_Li128ELb0ELb1ELb0ELb0EEENS1_19SingleTileSchedulerILb0ELb0ELb1ELi128EEEEEEEEEvNT_6ParamsE)
        .other          _ZN7cutlass13device_kernelIN5flash19enable_sm80_to_sm89INS1_16FlashAttnFwdSm80INS1_25CollectiveMainloopFwdSm80ILi4ELi1ELb0EN4cute5tupleIJNS5_1CILi128EEENS7_ILi112EEENS7_ILi64EEEEEELi64ENS_10bfloat16_tEfNS_4arch4Sm80ELb0ELb0ELb1ELb0ELb0ELb0ELb1ELb0EEENS1_21CollectiveEpilogueFwdINS6_IJS8_SA_S9_EEENS6_IJNS7_ILi1EEESI_SI_EEESC_SE_Li128ELb0ELb1ELb0ELb0EEENS1_19SingleTileSchedulerILb0ELb0ELb1ELi128EEEEEEEEEvNT_6ParamsE,@"STO_CUDA_ENTRY STV_DEFAULT"
_ZN7cutlass13device_kernelIN5flash19enable_sm80_to_sm89INS1_16FlashAttnFwdSm80INS1_25CollectiveMainloopFwdSm80ILi4ELi1ELb0EN4cute5tupleIJNS5_1CILi128EEENS7_ILi112EEENS7_ILi64EEEEEELi64ENS_10bfloat16_tEfNS_4arch4Sm80ELb0ELb0ELb1ELb0ELb0ELb0ELb1ELb0EEENS1_21CollectiveEpilogueFwdINS6_IJS8_SA_S9_EEENS6_IJNS7_ILi1EEESI_SI_EEESC_SE_Li128ELb0ELb1ELb0ELb0EEENS1_19SingleTileSchedulerILb0ELb0ELb1ELi128EEEEEEEEEvNT_6ParamsE:
[----:B------:R-:W-:-:S03]  /*0000*/  MOV R1, c[0x0][0x28] ;  /* 0x00000a0000017a02 */ /* 0x000fc60000000f00 */
[----:B------:R-:W1:Y:S01]  /*0010*/  S2R R22, SR_CTAID.Z ;  /* 0x0000000000167919 */ /* 0x000e620000002700 */
[----:B------:R-:W-:Y:S02]  /*0020*/  IADD3 R1, R1, -0x98, RZ ;  /* 0xffffff6801017810 */ /* 0x000fe40007ffe0ff */
[----:B-1----:R-:W-:-:S13]  /*0030*/  ISETP.GE.AND P0, PT, R22, RZ, PT ;  /* 0x000000ff1600720c */ /* 0x002fda0003f06270 */
[----:B------:R-:W-:Y:S05]  /*0040*/  @!P0 EXIT ;  /* 0x000000000000894d */ /* 0x000fea0003800000 */
[----:B------:R-:W-:Y:S01]  /*0050*/  ISETP.NE.U32.AND P6, PT, RZ, c[0x0][0x340], PT ;  /* 0x0000d000ff007a0c */ /* 0x000fe20003fc5070 */
[----:B------:R-:W-:-:S03]  /*0060*/  ULDC.64 UR8, c[0x0][0x118] ;  /* 0x0000460000087ab9 */ /* 0x000fc60000000a00 */
[----:B------:R-:W-:-:S13]  /*0070*/  ISETP.NE.AND.EX P6, PT, RZ, c[0x0][0x344], PT, P6 ;  /* 0x0000d100ff007a0c */ /* 0x000fda0003fc5360 */
[----:B------:R-:W-:-:S04]  /*0080*/  @P6 IMAD.MOV.U32 R2, RZ, RZ, 0x4 ;  /* 0x00000004ff026424 */ /* 0x000fc800078e00ff */
[----:B------:R-:W-:-:S05]  /*0090*/  @P6 IMAD.WIDE R2, R22, R2, c[0x0][0x340] ;  /* 0x0000d00016026625 */ /* 0x000fca00078e0202 */
[----:B------:R1:W2:Y:S01]  /*00a0*/  @P6 LDG.E R21, [R2.64] ;  /* 0x0000000802156981 */ /* 0x0002a2000c1e1900 */
[----:B------:R-:W-:Y:S01]  /*00b0*/  IMAD.MOV.U32 R20, RZ, RZ, c[0x0][0x2c4] ;  /* 0x0000b100ff147624 */ /* 0x000fe200078e00ff */
[----:B------:R-:W-:Y:S01]  /*00c0*/  SHF.R.S32.HI R23, RZ, 0x1f, R22 ;  /* 0x0000001fff177819 */ /* 0x000fe20000011416 */
[----:B------:R-:W-:Y:S01]  /*00d0*/  IMAD.MOV.U32 R194, RZ, RZ, c[0x0][0x1d0] ;  /* 0x00007400ffc27624 */ /* 0x000fe200078e00ff */
[----:B------:R-:W3:Y:S01]  /*00e0*/  S2R R43, SR_TID.X ;  /* 0x00000000002b7919 */ /* 0x000ee20000002100 */
[----:B------:R-:W-:Y:S01]  /*00f0*/  IMAD.MOV.U32 R190, RZ, RZ, c[0x0][0x1e0] ;  /* 0x00007800ffbe7624 */ /* 0x000fe200078e00ff */
[C---:B------:R-:W-:Y:S01]  /*0100*/  ISETP.NE.AND P0, PT, R20.reuse, 0x1, PT ;  /* 0x000000011400780c */ /* 0x040fe20003f05270 */
[----:B------:R-:W-:Y:S01]  /*0110*/  IMAD R5, R23, c[0x0][0x1c0], RZ ;  /* 0x0000700017057a24 */ /* 0x000fe200078e02ff */
[----:B------:R-:W4:Y:S01]  /*0120*/  S2R R44, SR_CTAID.Y ;  /* 0x00000000002c7919 */ /* 0x000f220000002600 */
[----:B------:R-:W-:Y:S02]  /*0130*/  IMAD R20, R20, c[0x0][0x168], RZ ;  /* 0x00005a0014147a24 */ /* 0x000fe400078e02ff */
[----:B------:R-:W-:Y:S01]  /*0140*/  IMAD R5, R22, c[0x0][0x1c4], R5 ;  /* 0x0000710016057a24 */ /* 0x000fe200078e0205 */
[----:B------:R-:W5:Y:S01]  /*0150*/  S2R R9, SR_CTAID.X ;  /* 0x0000000000097919 */ /* 0x000f620000002500 */
[----:B------:R-:W-:Y:S01]  /*0160*/  IMAD.MOV.U32 R191, RZ, RZ, c[0x0][0x1e4] ;  /* 0x00007900ffbf7624 */ /* 0x000fe200078e00ff */
[----:B---3--:R-:W-:-:S04]  /*0170*/  SHF.R.S32.HI R25, RZ, 0x1f, R43 ;  /* 0x0000001fff197819 */ /* 0x008fc8000001142b */
[----:B-1----:R-:W-:Y:S01]  /*0180*/  LEA.HI R2, R25, R43, RZ, 0x3 ;  /* 0x0000002b19027211 */ /* 0x002fe200078f18ff */
[----:B----4-:R-:W-:Y:S01]  /*0190*/  IMAD.WIDE.U32 R6, R44, c[0x0][0x1b8], RZ ;  /* 0x00006e002c067a25 */ /* 0x010fe200078e00ff */
[----:B------:R-:W-:Y:S02]  /*01a0*/  SHF.R.S32.HI R45, RZ, 0x1f, R44 ;  /* 0x0000001fff2d7819 */ /* 0x000fe4000001142c */
[----:B------:R-:W-:Y:S02]  /*01b0*/  LOP3.LUT R0, R2, 0xfffffff8, RZ, 0xc0, !PT ;  /* 0xfffffff802007812 */ /* 0x000fe400078ec0ff */
[----:B------:R-:W-:Y:S01]  /*01c0*/  SHF.R.S32.HI R19, RZ, 0x3, R2 ;  /* 0x00000003ff137819 */ /* 0x000fe20000011402 */
[----:B------:R-:W-:Y:S02]  /*01d0*/  IMAD R2, R45, c[0x0][0x1b8], RZ ;  /* 0x00006e002d027a24 */ /* 0x000fe400078e02ff */
[----:B------:R-:W-:Y:S01]  /*01e0*/  IMAD.IADD R40, R43, 0x1, -R0 ;  /* 0x000000012b287824 */ /* 0x000fe200078e0a00 */
[----:B------:R-:W-:Y:S01]  /*01f0*/  SHF.R.S32.HI R24, RZ, 0x1f, R19 ;  /* 0x0000001fff187819 */ /* 0x000fe20000011413 */
[----:B------:R-:W-:-:S02]  /*0200*/  IMAD R2, R44, c[0x0][0x1bc], R2 ;  /* 0x00006f002c027a24 */ /* 0x000fc400078e0202 */
[----:B------:R-:W-:Y:S02]  /*0210*/  IMAD R0, R40, 0x10, R19 ;  /* 0x0000001028007824 */ /* 0x000fe400078e0213 */
[----:B------:R-:W-:Y:S02]  /*0220*/  IMAD.IADD R3, R7, 0x1, R2 ;  /* 0x0000000107037824 */ /* 0x000fe400078e0202 */
[----:B-----5:R-:W-:Y:S02]  /*0230*/  IMAD R8, R9, 0x80, R0 ;  /* 0x0000008009087824 */ /* 0x020fe400078e0200 */
[----:B------:R-:W-:Y:S02]  /*0240*/  IMAD.MOV.U32 R2, RZ, RZ, R6 ;  /* 0x000000ffff027224 */ /* 0x000fe400078e0006 */
[----:B------:R-:W-:Y:S01]  /*0250*/  @P0 IMAD.HI.U32 R4, R8, c[0x0][0x2c8], RZ ;  /* 0x0000b20008040a27 */ /* 0x000fe200078e00ff */
[----:B------:R-:W-:Y:S03]  /*0260*/  STL [R1+0x50], R8 ;  /* 0x0000500801007387 */ /* 0x000fe60000100800 */
[----:B------:R-:W-:Y:S01]  /*0270*/  IMAD.MOV.U32 R0, RZ, RZ, R8 ;  /* 0x000000ffff007224 */ /* 0x000fe200078e0008 */
[----:B------:R-:W-:Y:S01]  /*0280*/  @P0 SHF.R.U32.HI R0, RZ, c[0x0][0x2cc], R4 ;  /* 0x0000b300ff000a19 */ /* 0x000fe20000011604 */
[----:B------:R-:W-:-:S03]  /*0290*/  IMAD.WIDE.U32 R2, R22, c[0x0][0x1c0], R2 ;  /* 0x0000700016027a25 */ /* 0x000fc600078e0002 */
[--C-:B------:R-:W-:Y:S01]  /*02a0*/  SHF.R.S32.HI R6, RZ, 0x1f, R0.reuse ;  /* 0x0000001fff067819 */ /* 0x100fe20000011400 */
[----:B------:R-:W-:Y:S02]  /*02b0*/  IMAD.MOV R4, RZ, RZ, -R0 ;  /* 0x000000ffff047224 */ /* 0x000fe400078e0a00 */
[----:B------:R-:W-:Y:S02]  /*02c0*/  IMAD.IADD R3, R3, 0x1, R5 ;  /* 0x0000000103037824 */ /* 0x000fe400078e0205 */
[----:B------:R-:W-:Y:S02]  /*02d0*/  IMAD R5, R4, c[0x0][0x2c4], R8 ;  /* 0x0000b10004057a24 */ /* 0x000fe400078e0208 */
[----:B------:R-:W-:Y:S02]  /*02e0*/  IMAD R6, R6, c[0x0][0x1b0], RZ ;  /* 0x00006c0006067a24 */ /* 0x000fe400078e02ff */
[----:B------:R-:W-:Y:S01]  /*02f0*/  IMAD.WIDE.U32 R2, R0, c[0x0][0x1b0], R2 ;  /* 0x00006c0000027a25 */ /* 0x000fe200078e0002 */
[----:B------:R-:W-:-:S03]  /*0300*/  SHF.R.S32.HI R4, RZ, 0x1f, R5 ;  /* 0x0000001fff047819 */ /* 0x000fc60000011405 */
[----:B------:R-:W-:Y:S02]  /*0310*/  IMAD R0, R0, c[0x0][0x1b4], R6 ;  /* 0x00006d0000007a24 */ /* 0x000fe400078e0206 */
[----:B------:R-:W-:Y:S02]  /*0320*/  IMAD.SHL.U32 R46, R40, 0x8, RZ ;  /* 0x00000008282e7824 */ /* 0x000fe400078e00ff */
[----:B------:R-:W-:Y:S02]  /*0330*/  IMAD.IADD R3, R3, 0x1, R0 ;  /* 0x0000000103037824 */ /* 0x000fe400078e0200 */
[----:B------:R-:W-:Y:S01]  /*0340*/  IMAD R0, R4, c[0x0][0x1a8], RZ ;  /* 0x00006a0004007a24 */ /* 0x000fe200078e02ff */
[----:B------:R-:W-:Y:S01]  /*0350*/  ISETP.GE.AND P3, PT, R46, c[0x0][0x198], PT ;  /* 0x000066002e007a0c */ /* 0x000fe20003f66270 */
[----:B------:R-:W-:Y:S01]  /*0360*/  IMAD.WIDE.U32 R2, R5, c[0x0][0x1a8], R2 ;  /* 0x00006a0005027a25 */ /* 0x000fe200078e0002 */
[----:B------:R-:W-:-:S03]  /*0370*/  SHF.R.S32.HI R47, RZ, 0x1f, R46 ;  /* 0x0000001fff2f7819 */ /* 0x000fc6000001142e */
[----:B------:R-:W-:Y:S01]  /*0380*/  IMAD R0, R5, c[0x0][0x1ac], R0 ;  /* 0x00006b0005007a24 */ /* 0x000fe200078e0200 */
[----:B------:R-:W-:Y:S01]  /*0390*/  LEA R7, P0, R2, c[0x0][0x160], 0x1 ;  /* 0x0000580002077a11 */ /* 0x000fe200078008ff */
[----:B------:R-:W-:Y:S02]  /*03a0*/  IMAD.SHL.U32 R4, R19, 0x40, RZ ;  /* 0x0000004013047824 */ /* 0x000fe400078e00ff */
[----:B------:R-:W-:Y:S01]  /*03b0*/  IMAD.IADD R6, R3, 0x1, R0 ;  /* 0x0000000103067824 */ /* 0x000fe200078e0200 */
[----:B------:R-:W-:Y:S01]  /*03c0*/  IADD3 R3, R194, 0x6f, RZ ;  /* 0x0000006fc2037810 */ /* 0x000fe20007ffe0ff */
[----:B------:R-:W-:Y:S01]  /*03d0*/  IMAD R9, R9, 0x80, R19 ;  /* 0x0000008009097824 */ /* 0x000fe200078e0213 */
[----:B------:R-:W-:Y:S01]  /*03e0*/  LOP3.LUT R0, R4, 0x1c0, RZ, 0xc0, !PT ;  /* 0x000001c004007812 */ /* 0x000fe200078ec0ff */
[----:B------:R-:W-:Y:S01]  /*03f0*/  SHFL.IDX PT, R8, R7, 0x1, 0x181f ;  /* 0x00381f0007087f89 */ /* 0x000fe200000e0000 */
[----:B------:R-:W-:Y:S02]  /*0400*/  LEA.HI.X R6, R2, c[0x0][0x164], R6, 0x1, P0 ;  /* 0x0000590002067a11 */ /* 0x000fe400000f0c06 */
[----:B------:R-:W-:Y:S01]  /*0410*/  SHF.R.U32.HI R2, RZ, 0x3, R0 ;  /* 0x00000003ff027819 */ /* 0x000fe20000011600 */
[----:B------:R-:W1:Y:S01]  /*0420*/  SHFL.IDX PT, R4, R7, RZ, 0x181f ;  /* 0x00181fff07047589 */ /* 0x000e6200000e0000 */
[----:B------:R-:W-:-:S02]  /*0430*/  LOP3.LUT R0, R0, 0x38, R46, 0xf8, !PT ;  /* 0x0000003800007812 */ /* 0x000fc400078ef82e */
[----:B------:R-:W-:Y:S01]  /*0440*/  ISETP.GE.AND P4, PT, R9, R20, PT ;  /* 0x000000140900720c */ /* 0x000fe20003f86270 */
[----:B------:R-:W3:Y:S01]  /*0450*/  SHFL.IDX PT, R5, R6, RZ, 0x181f ;  /* 0x00181fff06057589 */ /* 0x000ee200000e0000 */
[----:B------:R-:W-:Y:S02]  /*0460*/  LOP3.LUT R0, R0, R2, RZ, 0x3c, !PT ;  /* 0x0000000200007212 */ /* 0x000fe400078e3cff */
[----:B------:R-:W-:Y:S01]  /*0470*/  LEA.HI R2, R25, R43, RZ, 0x6 ;  /* 0x0000002b19027211 */ /* 0x000fe200078f30ff */
[----:B------:R-:W4:Y:S01]  /*0480*/  SHFL.IDX PT, R11, R6, 0x1, 0x181f ;  /* 0x00381f00060b7f89 */ /* 0x000f2200000e0000 */
[C---:B------:R-:W-:Y:S02]  /*0490*/  IADD3 R10, R9.reuse, 0x10, RZ ;  /* 0x00000010090a7810 */ /* 0x040fe40007ffe0ff */
[C---:B------:R-:W-:Y:S01]  /*04a0*/  IADD3 R14, R9.reuse, 0x20, RZ ;  /* 0x00000020090e7810 */ /* 0x040fe20007ffe0ff */
[----:B------:R-:W-:Y:S01]  /*04b0*/  IMAD.SHL.U32 R2, R2, 0x8, RZ ;  /* 0x0000000802027824 */ /* 0x000fe200078e00ff */
[----:B------:R-:W-:Y:S01]  /*04c0*/  ISETP.GE.AND P2, PT, R10, R20, PT ;  /* 0x000000140a00720c */ /* 0x000fe20003f46270 */
[----:B------:R-:W-:Y:S01]  /*04d0*/  SHFL.IDX PT, R12, R6, 0x2, 0x181f ;  /* 0x00581f00060c7f89 */ /* 0x000fe200000e0000 */
[----:B------:R-:W-:-:S02]  /*04e0*/  IADD3 R13, R9, 0x30, RZ ;  /* 0x00000030090d7810 */ /* 0x000fc40007ffe0ff */
[----:B------:R-:W-:Y:S01]  /*04f0*/  LOP3.LUT R195, R0, 0xfffffe00, R2, 0xf8, !PT ;  /* 0xfffffe0000c37812 */ /* 0x000fe200078ef802 */
[----:B------:R-:W5:Y:S01]  /*0500*/  SHFL.IDX PT, R10, R7, 0x2, 0x181f ;  /* 0x00581f00070a7f89 */ /* 0x000f6200000e0000 */
[----:B------:R-:W-:Y:S01]  /*0510*/  IMAD.MOV.U32 R2, RZ, RZ, RZ ;  /* 0x000000ffff027224 */ /* 0x000fe200078e00ff */
[----:B------:R-:W-:Y:S02]  /*0520*/  ISETP.GE.AND P1, PT, R13, R20, PT ;  /* 0x000000140d00720c */ /* 0x000fe40003f26270 */
[----:B------:R-:W-:Y:S01]  /*0530*/  @!P4 IMAD.SHL.U32 R0, R195, 0x2, RZ ;  /* 0x00000002c300c824 */ /* 0x000fe200078e00ff */
[----:B------:R-:W-:Y:S01]  /*0540*/  IADD3 R13, R9, 0x40, RZ ;  /* 0x00000040090d7810 */ /* 0x000fe20007ffe0ff */
[----:B------:R-:W-:Y:S01]  /*0550*/  IMAD.HI R18, R3, -0x6db6db6d, R2 ;  /* 0x9249249303127827 */ /* 0x000fe200078e0202 */
[----:B-1----:R-:W-:Y:S01]  /*0560*/  @!P4 LEA R4, P0, R46, R4, 0x1 ;  /* 0x000000042e04c211 */ /* 0x002fe200078008ff */
[----:B------:R-:W-:Y:S01]  /*0570*/  SHFL.IDX PT, R17, R6, 0x5, 0x181f ;  /* 0x00b81f0006117f89 */ /* 0x000fe200000e0000 */
[----:B------:R-:W-:-:S02]  /*0580*/  ISETP.GE.AND P5, PT, R13, R20, PT ;  /* 0x000000140d00720c */ /* 0x000fc40003fa6270 */
[----:B---3--:R-:W-:Y:S01]  /*0590*/  @!P4 LEA.HI.X R5, R46, R5, R47, 0x1, P0 ;  /* 0x000000052e05c211 */ /* 0x008fe200000f0c2f */
[----:B------:R-:W-:Y:S01]  /*05a0*/  SHFL.IDX PT, R15, R7, 0x6, 0x181f ;  /* 0x00d81f00070f7f89 */ /* 0x000fe200000e0000 */
[----:B------:R-:W-:-:S03]  /*05b0*/  ISETP.GE.AND P0, PT, R14, R20, PT ;  /* 0x000000140e00720c */ /* 0x000fc60003f06270 */
[----:B------:R1:W-:Y:S01]  /*05c0*/  @!P4 LDGSTS.E.BYPASS.LTC128B.128 [R0+0x7100], [R4.64], !P3 ;  /* 0x071000000400cfae */ /* 0x0003e2000d901d48 */
[C---:B------:R-:W-:Y:S02]  /*05d0*/  @!P2 LEA R2, P4, R46.reuse, R8, 0x1 ;  /* 0x000000082e02a211 */ /* 0x040fe400078808ff */
[----:B------:R-:W-:Y:S01]  /*05e0*/  IADD3 R8, R9, 0x50, RZ ;  /* 0x0000005009087810 */ /* 0x000fe20007ffe0ff */
[----:B------:R-:W-:Y:S01]  /*05f0*/  SHFL.IDX PT, R16, R6, 0x6, 0x181f ;  /* 0x00d81f0006107f89 */ /* 0x000fe200000e0000 */
[----:B----4-:R-:W-:Y:S02]  /*0600*/  @!P2 LEA.HI.X R3, R46, R11, R47, 0x1, P4 ;  /* 0x0000000b2e03a211 */ /* 0x010fe400020f0c2f */
[----:B------:R-:W-:Y:S01]  /*0610*/  ISETP.GE.AND P4, PT, R8, R20, PT ;  /* 0x000000140800720c */ /* 0x000fe20003f86270 */
[----:B------:R-:W-:Y:S04]  /*0620*/  SHFL.IDX PT, R11, R7, 0x5, 0x181f ;  /* 0x00b81f00070b7f89 */ /* 0x000fe800000e0000 */
[----:B------:R-:W-:Y:S04]  /*0630*/  SHFL.IDX PT, R8, R7, 0x4, 0x181f ;  /* 0x00981f0007087f89 */ /* 0x000fe800000e0000 */
[----:B------:R-:W-:Y:S04]  /*0640*/  SHFL.IDX PT, R14, R6, 0x7, 0x181f ;  /* 0x00f81f00060e7f89 */ /* 0x000fe800000e0000 */
[----:B------:R-:W-:Y:S04]  /*0650*/  SHFL.IDX PT, R13, R7, 0x7, 0x181f ;  /* 0x00f81f00070d7f89 */ /* 0x000fe800000e0000 */
[----:B------:R-:W-:Y:S01]  /*0660*/  STL [R1+0x28], R195 ;  /* 0x000028c301007387 */ /* 0x000fe20000100800 */
[----:B-1----:R-:W-:-:S03]  /*0670*/  @!P2 IMAD.SHL.U32 R0, R195, 0x2, RZ ;  /* 0x00000002c300a824 */ /* 0x002fc600078e00ff */
[----:B------:R-:W1:Y:S04]  /*0680*/  SHFL.IDX PT, R4, R7, 0x3, 0x181f ;  /* 0x00781f0007047f89 */ /* 0x000e6800000e0000 */
[----:B------:R-:W3:Y:S04]  /*0690*/  SHFL.IDX PT, R5, R6, 0x3, 0x181f ;  /* 0x00781f0006057f89 */ /* 0x000ee800000e0000 */
[----:B------:R5:W-:Y:S04]  /*06a0*/  @!P2 LDGSTS.E.BYPASS.LTC128B.128 [R0+0x7900], [R2.64], !P3 ;  /* 0x079000000200afae */ /* 0x000be8000d901d48 */
[----:B------:R-:W-:Y:S01]  /*06b0*/  STL.64 [R1+0x30], R46 ;  /* 0x0000302e01007387 */ /* 0x000fe20000100a00 */
[----:B-----5:R-:W-:Y:S01]  /*06c0*/  @!P0 LEA R2, P2, R46, R10, 0x1 ;  /* 0x0000000a2e028211 */ /* 0x020fe200078408ff */
[----:B------:R-:W-:Y:S01]  /*06d0*/  IMAD R10, R24, c[0x0][0x1e0], RZ ;  /* 0x00007800180a7a24 */ /* 0x000fe200078e02ff */
[----:B------:R-:W-:-:S02]  /*06e0*/  IADD3 R0, R9, 0x60, RZ ;  /* 0x0000006009007810 */ /* 0x000fc40007ffe0ff */
[----:B------:R-:W-:Y:S01]  /*06f0*/  @!P0 LEA.HI.X R3, R46, R12, R47, 0x1, P2 ;  /* 0x0000000c2e038211 */ /* 0x000fe200010f0c2f */
[----:B------:R-:W-:Y:S01]  /*0700*/  IMAD R10, R19, c[0x0][0x1e4], R10 ;  /* 0x00007900130a7a24 */ /* 0x000fe200078e020a */
[----:B------:R4:W5:Y:S01]  /*0710*/  SHFL.IDX PT, R12, R6, 0x4, 0x181f ;  /* 0x00981f00060c7f89 */ /* 0x00096200000e0000 */
[----:B------:R-:W-:Y:S01]  /*0720*/  ISETP.GE.AND P2, PT, R0, R20, PT ;  /* 0x000000140000720c */ /* 0x000fe20003f46270 */
[----:B------:R-:W-:-:S05]  /*0730*/  @!P0 IMAD.SHL.U32 R0, R195, 0x2, RZ ;  /* 0x00000002c3008824 */ /* 0x000fca00078e00ff */
[----:B------:R1:W-:Y:S01]  /*0740*/  @!P0 LDGSTS.E.BYPASS.LTC128B.128 [R0+0x8100], [R2.64], !P3 ;  /* 0x0810000002008fae */ /* 0x0003e2000d901d48 */
[----:B----4-:R-:W-:Y:S02]  /*0750*/  IADD3 R6, R9, 0x70, RZ ;  /* 0x0000007009067810 */ /* 0x010fe40007ffe0ff */
[----:B-1----:R-:W-:Y:S01]  /*0760*/  @!P1 LEA R2, P0, R46, R4, 0x1 ;  /* 0x000000042e029211 */ /* 0x002fe200078008ff */
[----:B------:R-:W-:-:S03]  /*0770*/  @!P1 IMAD.SHL.U32 R0, R195, 0x2, RZ ;  /* 0x00000002c3009824 */ /* 0x000fc600078e00ff */
[--C-:B---3--:R-:W-:Y:S01]  /*0780*/  @!P1 LEA.HI.X R3, R46, R5, R47.reuse, 0x1, P0 ;  /* 0x000000052e039211 */ /* 0x108fe200000f0c2f */
[----:B------:R-:W-:Y:S01]  /*0790*/  IMAD.WIDE.U32 R4, R19, c[0x0][0x1e0], R46 ;  /* 0x0000780013047a25 */ /* 0x000fe200078e002e */
[----:B------:R-:W-:-:S03]  /*07a0*/  ISETP.GE.AND P0, PT, R6, R20, PT ;  /* 0x000000140600720c */ /* 0x000fc60003f06270 */
[----:B------:R1:W-:Y:S01]  /*07b0*/  @!P1 LDGSTS.E.BYPASS.LTC128B.128 [R0+0x8900], [R2.64], !P3 ;  /* 0x0890000002009fae */ /* 0x0003e2000d901d48 */
[----:B------:R-:W-:-:S04]  /*07c0*/  @!P5 LEA R8, P1, R46, R8, 0x1 ;  /* 0x000000082e08d211 */ /* 0x000fc800078208ff */
[C-C-:B-----5:R-:W-:Y:S01]  /*07d0*/  @!P5 LEA.HI.X R9, R46.reuse, R12, R47.reuse, 0x1, P1 ;  /* 0x0000000c2e09d211 */ /* 0x160fe200008f0c2f */
[----:B------:R-:W-:Y:S01]  /*07e0*/  @!P4 IMAD.SHL.U32 R12, R195, 0x2, RZ ;  /* 0x00000002c30cc824 */ /* 0x000fe200078e00ff */
[C---:B------:R-:W-:Y:S02]  /*07f0*/  @!P4 LEA R6, P1, R46.reuse, R11, 0x1 ;  /* 0x0000000b2e06c211 */ /* 0x040fe400078208ff */
[----:B------:R-:W-:Y:S02]  /*0800*/  SHF.R.U32.HI R11, RZ, 0x1f, R18 ;  /* 0x0000001fff0b7819 */ /* 0x000fe40000011612 */
[----:B------:R-:W-:Y:S02]  /*0810*/  @!P4 LEA.HI.X R7, R46, R17, R47, 0x1, P1 ;  /* 0x000000112e07c211 */ /* 0x000fe400008f0c2f */
[----:B------:R-:W-:Y:S01]  /*0820*/  LEA.HI.SX32 R198, R18, R11, 0x1a ;  /* 0x0000000b12c67211 */ /* 0x000fe200078fd2ff */
[----:B------:R-:W-:-:S03]  /*0830*/  IMAD.SHL.U32 R18, R19, 0x8, RZ ;  /* 0x0000000813127824 */ /* 0x000fc600078e00ff */
[----:B------:R-:W-:Y:S01]  /*0840*/  IADD3 R41, R198, -0x1, RZ ;  /* 0xffffffffc6297810 */ /* 0x000fe20007ffe0ff */
[----:B------:R3:W-:Y:S03]  /*0850*/  STL [R1], R198 ;  /* 0x000000c601007387 */ /* 0x0007e60000100800 */
[----:B------:R-:W-:Y:S01]  /*0860*/  SHF.R.S32.HI R42, RZ, 0x1f, R41 ;  /* 0x0000001fff2a7819 */ /* 0x000fe20000011429 */
[----:B-1----:R-:W-:Y:S02]  /*0870*/  IMAD.IADD R3, R5, 0x1, R10 ;  /* 0x0000000105037824 */ /* 0x002fe400078e020a */
[----:B------:R-:W-:Y:S02]  /*0880*/  IMAD R0, R45, c[0x0][0x1e8], RZ ;  /* 0x00007a002d007a24 */ /* 0x000fe400078e02ff */
[----:B------:R-:W-:Y:S01]  /*0890*/  IMAD.MOV.U32 R2, RZ, RZ, R4 ;  /* 0x000000ffff027224 */ /* 0x000fe200078e0004 */
[----:B------:R-:W-:Y:S01]  /*08a0*/  @!P2 LEA R4, P1, R46, R15, 0x1 ;  /* 0x0000000f2e04a211 */ /* 0x000fe200078208ff */
[----:B------:R-:W-:-:S02]  /*08b0*/  IMAD R0, R44, c[0x0][0x1ec], R0 ;  /* 0x00007b002c007a24 */ /* 0x000fc400078e0200 */
[----:B------:R-:W-:Y:S01]  /*08c0*/  IMAD.WIDE.U32 R2, R44, c[0x0][0x1e8], R2 ;  /* 0x00007a002c027a25 */ /* 0x000fe200078e0002 */
[C-C-:B------:R-:W-:Y:S02]  /*08d0*/  @!P2 LEA.HI.X R5, R46.reuse, R16, R47.reuse, 0x1, P1 ;  /* 0x000000102e05a211 */ /* 0x140fe400008f0c2f */
[C---:B------:R-:W-:Y:S01]  /*08e0*/  @!P0 LEA R10, P1, R46.reuse, R13, 0x1 ;  /* 0x0000000d2e0a8211 */ /* 0x040fe200078208ff */
[----:B------:R-:W-:Y:S01]  /*08f0*/  IMAD.IADD R3, R3, 0x1, R0 ;  /* 0x0000000103037824 */ /* 0x000fe200078e0200 */
[----:B------:R-:W-:Y:S01]  /*0900*/  LEA.HI R13, R25, R43, RZ, 0x4 ;  /* 0x0000002b190d7211 */ /* 0x000fe200078f20ff */
[----:B------:R-:W-:Y:S01]  /*0910*/  @!P5 IMAD.SHL.U32 R0, R195, 0x2, RZ ;  /* 0x00000002c300d824 */ /* 0x000fe200078e00ff */
[----:B------:R-:W-:-:S04]  /*0920*/  @!P0 LEA.HI.X R11, R46, R14, R47, 0x1, P1 ;  /* 0x0000000e2e0b8211 */ /* 0x000fc800008f0c2f */
[----:B------:R1:W-:Y:S04]  /*0930*/  @!P5 LDGSTS.E.BYPASS.LTC128B.128 [R0+0x9100], [R8.64], !P3 ;  /* 0x091000000800dfae */ /* 0x0003e8000d901d48 */
[----:B------:R4:W-:Y:S01]  /*0940*/  @!P4 LDGSTS.E.BYPASS.LTC128B.128 [R12+0x9900], [R6.64], !P3 ;  /* 0x09900000060ccfae */ /* 0x0009e2000d901d48 */
[----:B--2---:R-:W-:Y:S01]  /*0950*/  @P6 SHF.R.S32.HI R17, RZ, 0x1f, R21 ;  /* 0x0000001fff116819 */ /* 0x004fe20000011415 */
[----:B------:R-:W-:Y:S02]  /*0960*/  @!P6 IMAD.MOV.U32 R17, RZ, RZ, R23 ;  /* 0x000000ffff11e224 */ /* 0x000fe400078e0017 */
[----:B------:R-:W-:Y:S02]  /*0970*/  @P6 IMAD.MOV.U32 R16, RZ, RZ, R21 ;  /* 0x000000ffff106224 */ /* 0x000fe400078e0015 */
[----:B------:R-:W-:-:S04]  /*0980*/  @!P6 IMAD.MOV.U32 R16, RZ, RZ, R22 ;  /* 0x000000ffff10e224 */ /* 0x000fc800078e0016 */
[----:B------:R-:W-:-:S04]  /*0990*/  IMAD.WIDE.U32 R26, R16, c[0x0][0x1f0], R2 ;  /* 0x00007c00101a7a25 */ /* 0x000fc800078e0002 */
[----:B------:R-:W-:Y:S01]  /*09a0*/  IMAD.MOV.U32 R196, RZ, RZ, R26 ;  /* 0x000000ffffc47224 */ /* 0x000fe200078e001a */
[----:B------:R3:W-:Y:S01]  /*09b0*/  STL.64 [R1+0x48], R26 ;  /* 0x0000481a01007387 */ /* 0x0007e20000100a00 */
[----:B-1----:R-:W-:Y:S02]  /*09c0*/  @!P2 IMAD.SHL.U32 R0, R195, 0x2, RZ ;  /* 0x00000002c300a824 */ /* 0x002fe400078e00ff */
[----:B------:R-:W-:Y:S02]  /*09d0*/  IMAD.MOV.U32 R8, RZ, RZ, 0x70 ;  /* 0x00000070ff087424 */ /* 0x000fe400078e00ff */
[----:B----4-:R-:W-:Y:S01]  /*09e0*/  IMAD.SHL.U32 R7, R191, 0x20, RZ ;  /* 0x00000020bf077824 */ /* 0x010fe200078e00ff */
[----:B------:R1:W-:Y:S01]  /*09f0*/  @!P2 LDGSTS.E.BYPASS.LTC128B.128 [R0+0xa100], [R4.64], !P3 ;  /* 0x0a1000000400afae */ /* 0x0003e2000d901d48 */
[----:B------:R-:W-:-:S04]  /*0a00*/  IMAD.WIDE.U32 R192, R8, c[0x0][0x1e0], RZ ;  /* 0x0000780008c07a25 */ /* 0x000fc800078e00ff */
[----:B------:R-:W-:-:S05]  /*0a10*/  IMAD R160, R198, -0x70, R8 ;  /* 0xffffff90c6a07824 */ /* 0x000fca00078e0208 */
[----:B------:R-:W-:-:S04]  /*0a20*/  IADD3 R23, R160, c[0x0][0x1d0], -R19 ;  /* 0x00007400a0177a10 */ /* 0x000fc80007ffe813 */
[C---:B------:R-:W-:Y:S02]  /*0a30*/  ISETP.GE.AND P6, PT, R23.reuse, 0x21, PT ;  /* 0x000000211700780c */ /* 0x040fe40003fc6270 */
[C---:B------:R-:W-:Y:S02]  /*0a40*/  ISETP.GE.AND P2, PT, R23.reuse, 0x1, PT ;  /* 0x000000011700780c */ /* 0x040fe40003f46270 */
[----:B------:R-:W-:Y:S01]  /*0a50*/  ISETP.GE.AND P1, PT, R23, 0x11, PT ;  /* 0x000000111700780c */ /* 0x000fe20003f26270 */
[----:B-1----:R-:W-:Y:S02]  /*0a60*/  IMAD R4, R8, c[0x0][0x1e4], RZ ;  /* 0x0000790008047a24 */ /* 0x002fe400078e02ff */
[----:B------:R-:W-:Y:S02]  /*0a70*/  IMAD R0, R17, c[0x0][0x1f0], RZ ;  /* 0x00007c0011007a24 */ /* 0x000fe400078e02ff */
[----:B------:R-:W-:Y:S02]  /*0a80*/  IMAD.IADD R189, R193, 0x1, R4 ;  /* 0x00000001c1bd7824 */ /* 0x000fe400078e0204 */
[----:B------:R-:W-:-:S02]  /*0a90*/  IMAD R4, R16, c[0x0][0x1f4], R0 ;  /* 0x00007d0010047a24 */ /* 0x000fc400078e0200 */
[----:B------:R-:W-:Y:S02]  /*0aa0*/  IMAD R0, R189, R41, RZ ;  /* 0x00000029bd007224 */ /* 0x000fe400078e02ff */
[----:B------:R-:W-:Y:S02]  /*0ab0*/  IMAD.IADD R197, R27, 0x1, R4 ;  /* 0x000000011bc57824 */ /* 0x000fe400078e0204 */
[-C--:B------:R-:W-:Y:S02]  /*0ac0*/  IMAD R4, R42, R192.reuse, R0 ;  /* 0x000000c02a047224 */ /* 0x080fe400078e0200 */
[----:B------:R-:W-:Y:S01]  /*0ad0*/  @!P0 IMAD.SHL.U32 R0, R195, 0x2, RZ ;  /* 0x00000002c3008824 */ /* 0x000fe200078e00ff */
[----:B------:R3:W-:Y:S01]  /*0ae0*/  STL.64 [R1+0x40], R196 ;  /* 0x000040c401007387 */ /* 0x0007e20000100a00 */
[----:B------:R-:W-:-:S03]  /*0af0*/  IMAD.WIDE.U32 R2, R41, R192, R196 ;  /* 0x000000c029027225 */ /* 0x000fc600078e00c4 */
[----:B------:R1:W-:Y:S01]  /*0b00*/  @!P0 LDGSTS.E.BYPASS.LTC128B.128 [R0+0xa900], [R10.64], !P3 ;  /* 0x0a9000000a008fae */ /* 0x0003e2000d901d48 */
[----:B------:R-:W-:Y:S01]  /*0b10*/  IMAD.IADD R3, R3, 0x1, R4 ;  /* 0x0000000103037824 */ /* 0x000fe200078e0204 */
[----:B------:R-:W-:Y:S01]  /*0b20*/  @P2 LEA R6, P5, R2, c[0x0][0x1c8], 0x1 ;  /* 0x0000720002062a11 */ /* 0x000fe200078a08ff */
[----:B------:R-:W-:Y:S01]  /*0b30*/  @P2 IMAD.SHL.U32 R9, R195, 0x2, RZ ;  /* 0x00000002c3092824 */ /* 0x000fe200078e00ff */
[----:B------:R-:W0:Y:S04]  /*0b40*/  LDGDEPBAR ;  /* 0x00000000000079af */ /* 0x000e280000000000 */
[----:B------:R-:W-:Y:S01]  /*0b50*/  BAR.SYNC.DEFER_BLOCKING 0x0 ;  /* 0x0000000000007b1d */ /* 0x000fe20000010000 */
[----:B------:R-:W-:Y:S01]  /*0b60*/  ISETP.GE.AND P0, PT, R46, c[0x0][0x1d4], PT ;  /* 0x000075002e007a0c */ /* 0x000fe20003f06270 */
[C---:B-1----:R-:W-:Y:S01]  /*0b70*/  IMAD.WIDE.U32 R10, R190.reuse, 0x20, RZ ;  /* 0x00000020be0a7825 */ /* 0x042fe200078e00ff */
[----:B------:R-:W-:-:S04]  /*0b80*/  @P1 LEA R0, P4, R190, R2, 0x4 ;  /* 0x00000002be001211 */ /* 0x000fc800078820ff */
[----:B------:R-:W-:Y:S02]  /*0b90*/  @P6 IADD3 R8, P3, R2, R10, RZ ;  /* 0x0000000a02086210 */ /* 0x000fe40007f7e0ff */
[----:B------:R-:W-:Y:S02]  /*0ba0*/  @P1 LEA.HI.X R5, R190, R3, R191, 0x4, P4 ;  /* 0x00000003be051211 */ /* 0x000fe400020f24bf */
[----:B------:R-:W-:Y:S02]  /*0bb0*/  @P6 IADD3.X R10, R3, R11, R7, P3, !PT ;  /* 0x0000000b030a6210 */ /* 0x000fe40001ffe407 */
[----:B------:R-:W-:Y:S02]  /*0bc0*/  @P2 LEA.HI.X R7, R2, c[0x0][0x1cc], R3, 0x1, P5 ;  /* 0x0000730002072a11 */ /* 0x000fe400028f0c03 */
[----:B------:R-:W-:Y:S02]  /*0bd0*/  ISETP.GE.AND P5, PT, R23, 0x31, PT ;  /* 0x000000311700780c */ /* 0x000fe40003fa6270 */
[----:B------:R-:W-:Y:S01]  /*0be0*/  @P1 LEA R4, P4, R0, c[0x0][0x1c8], 0x1 ;  /* 0x0000720000041a11 */ /* 0x000fe200078808ff */
[----:B------:R-:W-:Y:S01]  /*0bf0*/  @!PT LDS RZ, [RZ] ;  /* 0x00000000fffff984 */ /* 0x000fe20000000800 */
[----:B------:R-:W-:Y:S01]  /*0c00*/  @!PT LDS RZ, [RZ] ;  /* 0x00000000fffff984 */ /* 0x000fe20000000800 */
[----:B------:R-:W-:Y:S01]  /*0c10*/  @!PT LDS RZ, [RZ] ;  /* 0x00000000fffff984 */ /* 0x000fe20000000800 */
[----:B------:R1:W-:Y:S01]  /*0c20*/  @P2 LDGSTS.E.BYPASS.LTC128B.128 [R9+0x3900], [R6.64], !P0 ;  /* 0x0390000006092fae */ /* 0x0003e2000c101d48 */
[----:B------:R-:W-:-:S02]  /*0c30*/  SHF.R.S32.HI R11, RZ, 0x4, R13 ;  /* 0x00000004ff0b7819 */ /* 0x000fc4000001140d */
[----:B------:R-:W-:Y:S01]  /*0c40*/  @P1 LEA.HI.X R5, R0, c[0x0][0x1cc], R5, 0x1, P4 ;  /* 0x0000730000051a11 */ /* 0x000fe200020f0c05 */
[----:B------:R-:W-:Y:S01]  /*0c50*/  @P1 IMAD.SHL.U32 R0, R195, 0x2, RZ ;  /* 0x00000002c3001824 */ /* 0x000fe200078e00ff */
[C---:B------:R-:W-:Y:S02]  /*0c60*/  ISETP.GE.AND P4, PT, R23.reuse, 0x41, PT ;  /* 0x000000411700780c */ /* 0x040fe40003f86270 */
[C---:B------:R-:W-:Y:S02]  /*0c70*/  ISETP.GE.AND P2, PT, R23.reuse, 0x61, PT ;  /* 0x000000611700780c */ /* 0x040fe40003f46270 */
[----:B------:R2:W-:Y:S01]  /*0c80*/  @P1 LDGSTS.E.BYPASS.LTC128B.128 [R0+0x4100], [R4.64], !P0 ;  /* 0x0410000004001fae */ /* 0x0005e2000c101d48 */
[C---:B------:R-:W-:Y:S02]  /*0c90*/  @P6 LEA R14, P1, R8.reuse, c[0x0][0x1c8], 0x1 ;  /* 0x00007200080e6a11 */ /* 0x040fe400078208ff */
[----:B------:R-:W-:Y:S02]  /*0ca0*/  ISETP.GE.AND P3, PT, R23, 0x51, PT ;  /* 0x000000511700780c */ /* 0x000fe40003f66270 */
[----:B------:R-:W-:-:S02]  /*0cb0*/  @P6 LEA.HI.X R15, R8, c[0x0][0x1cc], R10, 0x1, P1 ;  /* 0x00007300080f6a11 */ /* 0x000fc400008f0c0a */
[----:B------:R-:W-:-:S04]  /*0cc0*/  LOP3.LUT R10, R13, 0xfffffff0, RZ, 0xc0, !PT ;  /* 0xfffffff00d0a7812 */ /* 0x000fc800078ec0ff */
[----:B------:R-:W-:Y:S02]  /*0cd0*/  @P2 IMAD R21, R191, 0x60, RZ ;  /* 0x00000060bf152824 */ /* 0x000fe400078e02ff */
[----:B------:R-:W-:Y:S01]  /*0ce0*/  IMAD.IADD R10, R43, 0x1, -R10 ;  /* 0x000000012b0a7824 */ /* 0x000fe200078e0a0a */
[----:B-1----:R-:W-:Y:S02]  /*0cf0*/  LEA.HI R6, R13, R11, RZ, 0x1 ;  /* 0x0000000b0d067211 */ /* 0x002fe400078f08ff */
[C---:B------:R-:W-:Y:S02]  /*0d00*/  @P3 IMAD R7, R191.reuse, 0x50, RZ ;  /* 0x00000050bf073824 */ /* 0x040fe400078e02ff */
[----:B------:R-:W-:Y:S02]  /*0d10*/  SHF.R.S32.HI R20, RZ, 0x1f, R10 ;  /* 0x0000001fff147819 */ /* 0x000fe4000001140a */
[----:B------:R-:W-:Y:S02]  /*0d20*/  LOP3.LUT R6, R6, 0xfffffffe, RZ, 0xc0, !PT ;  /* 0xfffffffe06067812 */ /* 0x000fe400078ec0ff */
[----:B------:R-:W-:Y:S01]  /*0d30*/  LEA.HI R20, R20, R10, RZ, 0x3 ;  /* 0x0000000a14147211 */ /* 0x000fe200078f18ff */
[----:B--2---:R-:W-:-:S02]  /*0d40*/  @P5 IMAD R0, R191, 0x30, RZ ;  /* 0x00000030bf005824 */ /* 0x004fc400078e02ff */
[----:B------:R-:W-:-:S04]  /*0d50*/  @P5 IMAD.WIDE.U32 R4, R190, 0x30, R2 ;  /* 0x00000030be045825 */ /* 0x000fc800078e0002 */
[----:B------:R-:W-:Y:S01]  /*0d60*/  @P5 IMAD.IADD R0, R5, 0x1, R0 ;  /* 0x0000000105005824 */ /* 0x000fe200078e0200 */
[----:B------:R-:W-:Y:S01]  /*0d70*/  @P5 LEA R12, P1, R4, c[0x0][0x1c8], 0x1 ;  /* 0x00007200040c5a11 */ /* 0x000fe200078208ff */
[----:B------:R-:W-:Y:S01]  /*0d80*/  IMAD.IADD R22, R11, 0x1, -R6 ;  /* 0x000000010b167824 */ /* 0x000fe200078e0a06 */
[----:B------:R-:W-:Y:S01]  /*0d90*/  LOP3.LUT R11, R20, 0xfffffff8, RZ, 0xc0, !PT ;  /* 0xfffffff8140b7812 */ /* 0x000fe200078ec0ff */
[----:B------:R-:W-:Y:S01]  /*0da0*/  @P2 IMAD.MOV.U32 R5, RZ, RZ, R3 ;  /* 0x000000ffff052224 */ /* 0x000fe200078e0003 */
[----:B------:R-:W-:Y:S01]  /*0db0*/  @P5 LEA.HI.X R13, R4, c[0x0][0x1cc], R0, 0x1, P1 ;  /* 0x00007300040d5a11 */ /* 0x000fe200008f0c00 */
[----:B------:R-:W-:Y:S01]  /*0dc0*/  @P2 IMAD.MOV.U32 R4, RZ, RZ, R2 ;  /* 0x000000ffff042224 */ /* 0x000fe200078e0002 */
[----:B------:R-:W-:Y:S01]  /*0dd0*/  @P4 LEA R0, P1, R190, R2, 0x6 ;  /* 0x00000002be004211 */ /* 0x000fe200078230ff */
[----:B------:R-:W-:Y:S02]  /*0de0*/  IMAD.IADD R11, R10, 0x1, -R11 ;  /* 0x000000010a0b7824 */ /* 0x000fe400078e0a0b */
[C---:B------:R-:W-:Y:S01]  /*0df0*/  @P2 IMAD.WIDE.U32 R4, R190.reuse, 0x60, R4 ;  /* 0x00000060be042825 */ /* 0x040fe200078e0004 */
[----:B------:R-:W-:-:S02]  /*0e00*/  @P4 LEA.HI.X R6, R190, R3, R191, 0x6, P1 ;  /* 0x00000003be064211 */ /* 0x000fc400008f34bf */
[----:B------:R-:W-:Y:S01]  /*0e10*/  @P4 LEA R8, P1, R0, c[0x0][0x1c8], 0x1 ;  /* 0x0000720000084a11 */ /* 0x000fe200078208ff */
[----:B------:R-:W-:-:S03]  /*0e20*/  @P3 IMAD.WIDE.U32 R2, R190, 0x50, R2 ;  /* 0x00000050be023825 */ /* 0x000fc600078e0002 */
[----:B------:R-:W-:Y:S01]  /*0e30*/  @P4 LEA.HI.X R9, R0, c[0x0][0x1cc], R6, 0x1, P1 ;  /* 0x0000730000094a11 */ /* 0x000fe200008f0c06 */
[----:B------:R-:W-:Y:S01]  /*0e40*/  IMAD.SHL.U32 R0, R40, 0x40, RZ ;  /* 0x0000004028007824 */ /* 0x000fe200078e00ff */
[----:B------:R-:W-:Y:S01]  /*0e50*/  @P3 LEA R6, P1, R2, c[0x0][0x1c8], 0x1 ;  /* 0x0000720002063a11 */ /* 0x000fe200078208ff */
[----:B------:R-:W-:-:S03]  /*0e60*/  @P3 IMAD.IADD R3, R3, 0x1, R7 ;  /* 0x0000000103033824 */ /* 0x000fc600078e0207 */
[----:B------:R-:W-:Y:S02]  /*0e70*/  LOP3.LUT R0, R0, 0x1c0, RZ, 0xc0, !PT ;  /* 0x000001c000007812 */ /* 0x000fe400078ec0ff */
[----:B------:R-:W-:Y:S02]  /*0e80*/  @P3 LEA.HI.X R7, R2, c[0x0][0x1cc], R3, 0x1, P1 ;  /* 0x0000730002073a11 */ /* 0x000fe400008f0c03 */
[----:B------:R-:W-:Y:S02]  /*0e90*/  LOP3.LUT R18, R0, 0x8, R18, 0xf8, !PT ;  /* 0x0000000800127812 */ /* 0x000fe400078ef812 */
[----:B------:R-:W-:Y:S01]  /*0ea0*/  SHF.R.U32.HI R3, RZ, 0x3, R0 ;  /* 0x00000003ff037819 */ /* 0x000fe20000011600 */
[----:B------:R-:W-:Y:S01]  /*0eb0*/  @P2 IMAD.IADD R0, R5, 0x1, R21 ;  /* 0x0000000105002824 */ /* 0x000fe200078e0215 */
[----:B------:R-:W-:Y:S01]  /*0ec0*/  @P2 LEA R2, P1, R4, c[0x0][0x1c8], 0x1 ;  /* 0x0000720004022a11 */ /* 0x000fe200078208ff */
[----:B------:R-:W-:Y:S01]  /*0ed0*/  @P6 IMAD.SHL.U32 R5, R195, 0x2, RZ ;  /* 0x00000002c3056824 */ /* 0x000fe200078e00ff */
[----:B------:R-:W-:-:S02]  /*0ee0*/  LOP3.LUT R18, R18, R3, RZ, 0x3c, !PT ;  /* 0x0000000312127212 */ /* 0x000fc400078e3cff */
[----:B------:R-:W-:Y:S01]  /*0ef0*/  @P2 LEA.HI.X R3, R4, c[0x0][0x1cc], R0, 0x1, P1 ;  /* 0x0000730004032a11 */ /* 0x000fe200008f0c00 */
[C---:B------:R-:W-:Y:S01]  /*0f00*/  @P5 IMAD.SHL.U32 R0, R195.reuse, 0x2, RZ ;  /* 0x00000002c3005824 */ /* 0x040fe200078e00ff */
[----:B------:R1:W-:Y:S01]  /*0f10*/  @P6 LDGSTS.E.BYPASS.LTC128B.128 [R5+0x4900], [R14.64], !P0 ;  /* 0x049000000e056fae */ /* 0x0003e2000c101d48 */
[----:B------:R-:W-:-:S03]  /*0f20*/  @P3 IMAD.SHL.U32 R4, R195, 0x2, RZ ;  /* 0x00000002c3043824 */ /* 0x000fc600078e00ff */
[----:B------:R2:W-:Y:S01]  /*0f30*/  @P5 LDGSTS.E.BYPASS.LTC128B.128 [R0+0x5100], [R12.64], !P0 ;  /* 0x051000000c005fae */ /* 0x0005e2000c101d48 */
[C---:B-1----:R-:W-:Y:S02]  /*0f40*/  @P4 IMAD.SHL.U32 R5, R195.reuse, 0x2, RZ ;  /* 0x00000002c3054824 */ /* 0x042fe400078e00ff */
[----:B--2---:R-:W-:-:S03]  /*0f50*/  @P2 IMAD.SHL.U32 R0, R195, 0x2, RZ ;  /* 0x00000002c3002824 */ /* 0x004fc600078e00ff */
[----:B------:R1:W-:Y:S04]  /*0f60*/  @P4 LDGSTS.E.BYPASS.LTC128B.128 [R5+0x5900], [R8.64], !P0 ;  /* 0x0590000008054fae */ /* 0x0003e8000c101d48 */
[----:B------:R2:W-:Y:S04]  /*0f70*/  @P3 LDGSTS.E.BYPASS.LTC128B.128 [R4+0x6100], [R6.64], !P0 ;  /* 0x0610000006043fae */ /* 0x0005e8000c101d48 */
[----:B------:R4:W-:Y:S01]  /*0f80*/  @P2 LDGSTS.E.BYPASS.LTC128B.128 [R0+0x6900], [R2.64], !P0 ;  /* 0x0690000002002fae */ /* 0x0009e2000c101d48 */
[----:B------:R-:W-:Y:S02]  /*0f90*/  R2P PR, R11, 0x6 ;  /* 0x000000060b007804 */ /* 0x000fe40000000000 */
[----:B------:R-:W-:Y:S01]  /*0fa0*/  LOP3.LUT P3, RZ, R40, 0x2, RZ, 0xc0, !PT ;  /* 0x0000000228ff7812 */ /* 0x000fe2000786c0ff */
[----:B------:R-:W0:Y:S01]  /*0fb0*/  LDGDEPBAR ;  /* 0x00000000000079af */ /* 0x000e220000000000 */
[----:B--2---:R-:W-:Y:S01]  /*0fc0*/  IMAD.SHL.U32 R4, R20, 0x40, RZ ;  /* 0x0000004014047824 */ /* 0x004fe200078e00ff */
[----:B------:R-:W-:Y:S01]  /*0fd0*/  LEA.HI R6, R25, R43, RZ, 0x5 ;  /* 0x0000002b19067211 */ /* 0x000fe200078f28ff */
[----:B----4-:R-:W-:-:S03]  /*0fe0*/  IMAD.SHL.U32 R2, R11, 0x40, RZ ;  /* 0x000000400b027824 */ /* 0x010fc600078e00ff */
[----:B-1----:R-:W-:Y:S01]  /*0ff0*/  SHF.R.S32.HI R5, RZ, 0x5, R6 ;  /* 0x00000005ff057819 */ /* 0x002fe20000011406 */
[----:B------:R-:W-:Y:S01]  /*1000*/  IMAD.SHL.U32 R3, R22, 0x8, RZ ;  /* 0x0000000816037824 */ /* 0x000fe200078e00ff */
[----:B------:R-:W-:Y:S01]  /*1010*/  LOP3.LUT R117, R4, 0xfffffe00, RZ, 0xc0, !PT ;  /* 0xfffffe0004757812 */ /* 0x000fe200078ec0ff */
[----:B------:R-:W-:Y:S01]  /*1020*/  IMAD R0, R22, 0x200, R18 ;  /* 0x0000020016007824 */ /* 0x000fe200078e0212 */
[----:B------:R-:W-:Y:S01]  /*1030*/  LOP3.LUT R2, R2, 0x1c0, RZ, 0xc0, !PT ;  /* 0x000001c002027812 */ /* 0x000fe200078ec0ff */
[----:B------:R-:W-:Y:S01]  /*1040*/  IMAD R4, R24, c[0x0][0x208], RZ ;  /* 0x0000820018047a24 */ /* 0x000fe200078e02ff */
[----:B------:R-:W-:-:S04]  /*1050*/  DEPBAR.LE SB0, 0x1 ;  /* 0x000080400000791a */ /* 0x000fc80000000000 */
[----:B------:R-:W-:Y:S01]  /*1060*/  LOP3.LUT R3, R2, 0x8, R3, 0xf8, !PT ;  /* 0x0000000802037812 */ /* 0x000fe200078ef803 */
[----:B------:R-:W-:Y:S01]  /*1070*/  IMAD.SHL.U32 R119, R0, 0x2, RZ ;  /* 0x0000000200777824 */ /* 0x000fe200078e00ff */
[----:B------:R-:W-:Y:S01]  /*1080*/  SHF.R.U32.HI R2, RZ, 0x3, R2 ;  /* 0x00000003ff027819 */ /* 0x000fe20000011602 */
[----:B------:R-:W-:-:S04]  /*1090*/  DEPBAR.LE SB0, 0x0 ;  /* 0x000080000000791a */ /* 0x000fc80000000000 */
[----:B------:R-:W-:Y:S01]  /*10a0*/  LOP3.LUT R116, R3, R2, RZ, 0x3c, !PT ;  /* 0x0000000203747212 */ /* 0x000fe200078e3cff */
[----:B------:R-:W-:Y:S01]  /*10b0*/  IMAD R2, R5, 0x400, R117 ;  /* 0x0000040005027824 */ /* 0x000fe200078e0275 */
[----:B------:R-:W-:Y:S01]  /*10c0*/  BAR.SYNC.DEFER_BLOCKING 0x0 ;  /* 0x0000000000007b1d */ /* 0x000fe20000010000 */
[----:B------:R-:W-:Y:S01]  /*10d0*/  IMAD.MOV.U32 R3, RZ, RZ, 0x10 ;  /* 0x00000010ff037424 */ /* 0x000fe200078e00ff */
[C---:B------:R-:W-:Y:S01]  /*10e0*/  IADD3 R234, R119.reuse, 0x3920, RZ ;  /* 0x0000392077ea7810 */ /* 0x040fe20007ffe0ff */
[----:B------:R-:W-:Y:S01]  /*10f0*/  IMAD.IADD R0, R116, 0x1, R2 ;  /* 0x0000000174007824 */ /* 0x000fe200078e0202 */
[----:B------:R-:W-:Y:S02]  /*1100*/  IADD3 R2, R119, 0x3900, RZ ;  /* 0x0000390077027810 */ /* 0x000fe40007ffe0ff */
[----:B------:R-:W-:Y:S01]  /*1110*/  SEL R3, R3, 0xfffffff0, !P1 ;  /* 0xfffffff003037807 */ /* 0x000fe20004800000 */
[----:B------:R-:W-:Y:S01]  /*1120*/  IMAD.SHL.U32 R230, R0, 0x2, RZ ;  /* 0x0000000200e67824 */ /* 0x000fe200078e00ff */
[----:B------:R-:W-:Y:S01]  /*1130*/  ISETP.GE.AND P1, PT, R194, 0x1, PT ;  /* 0x00000001c200780c */ /* 0x000fe20003f26270 */
[C---:B------:R-:W-:Y:S01]  /*1140*/  IMAD R0, R19.reuse, c[0x0][0x20c], R4 ;  /* 0x0000830013007a24 */ /* 0x040fe200078e0204 */
[----:B------:R-:W-:Y:S01]  /*1150*/  @P3 IADD3 R234, R2, -0x20, RZ ;  /* 0xffffffe002ea3810 */ /* 0x000fe20007ffe0ff */
[----:B------:R-:W-:Y:S01]  /*1160*/  IMAD.WIDE.U32 R4, R19, c[0x0][0x208], R46 ;  /* 0x0000820013047a25 */ /* 0x000fe200078e002e */
[----:B------:R-:W-:-:S02]  /*1170*/  LOP3.LUT R2, R6, 0xffffffe0, RZ, 0xc0, !PT ;  /* 0xffffffe006027812 */ /* 0x000fc400078ec0ff */
[C---:B------:R-:W-:Y:S01]  /*1180*/  IADD3 R240, R234.reuse, 0x800, RZ ;  /* 0x00000800eaf07810 */ /* 0x040fe20007ffe0ff */
[----:B------:R-:W-:Y:S01]  /*1190*/  IMAD.IADD R5, R5, 0x1, R0 ;  /* 0x0000000105057824 */ /* 0x000fe200078e0200 */
[C---:B------:R-:W-:Y:S01]  /*11a0*/  IADD3 R239, R234.reuse, 0x1000, RZ ;  /* 0x00001000eaef7810 */ /* 0x040fe20007ffe0ff */
[----:B------:R-:W-:Y:S01]  /*11b0*/  IMAD R0, R45, c[0x0][0x210], RZ ;  /* 0x000084002d007a24 */ /* 0x000fe200078e02ff */
[----:B------:R-:W-:Y:S01]  /*11c0*/  IADD3 R238, R234, 0x1800, RZ ;  /* 0x00001800eaee7810 */ /* 0x000fe20007ffe0ff */
[----:B------:R-:W-:Y:S01]  /*11d0*/  IMAD.WIDE.U32 R4, R44, c[0x0][0x210], R4 ;  /* 0x000084002c047a25 */ /* 0x000fe200078e0004 */
[C---:B------:R-:W-:Y:S02]  /*11e0*/  IADD3 R237, R234.reuse, 0x2000, RZ ;  /* 0x00002000eaed7810 */ /* 0x040fe40007ffe0ff */
[----:B------:R-:W-:Y:S01]  /*11f0*/  IADD3 R236, R234, 0x2800, RZ ;  /* 0x00002800eaec7810 */ /* 0x000fe20007ffe0ff */
[----:B------:R-:W-:Y:S01]  /*1200*/  IMAD R0, R44, c[0x0][0x214], R0 ;  /* 0x000085002c007a24 */ /* 0x000fe200078e0200 */
[----:B------:R3:W1:Y:S01]  /*1210*/  LDSM.16.M88.4 R36, [R230+0x7100] ;  /* 0x00710000e624783b */ /* 0x0006620000000200 */
[----:B------:R-:W-:Y:S01]  /*1220*/  IMAD R233, R3, 0x2, R230 ;  /* 0x0000000203e97824 */ /* 0x000fe200078e02e6 */
[----:B------:R-:W-:Y:S01]  /*1230*/  IADD3 R235, R234, 0x3000, RZ ;  /* 0x00003000eaeb7810 */ /* 0x000fe20007ffe0ff */
[----:B------:R-:W-:Y:S01]  /*1240*/  IMAD.IADD R5, R5, 0x1, R0 ;  /* 0x0000000105057824 */ /* 0x000fe200078e0200 */
[----:B------:R3:W2:Y:S01]  /*1250*/  LDSM.16.M88.4 R32, [R230+0x9100] ;  /* 0x00910000e620783b */ /* 0x0006a20000000200 */
[----:B------:R-:W-:-:S02]  /*1260*/  IMAD R0, R17, c[0x0][0x218], RZ ;  /* 0x0000860011007a24 */ /* 0x000fc400078e02ff */
[C---:B------:R-:W-:Y:S01]  /*1270*/  IMAD.WIDE.U32 R48, R16.reuse, c[0x0][0x218], R4 ;  /* 0x0000860010307a25 */ /* 0x040fe200078e0004 */
[----:B------:R3:W4:Y:S03]  /*1280*/  LDSM.16.M88.4 R52, [R119+0x3900] ;  /* 0x003900007734783b */ /* 0x0007260000000200 */
[----:B------:R-:W-:Y:S01]  /*1290*/  IMAD R0, R16, c[0x0][0x21c], R0 ;  /* 0x0000870010007a24 */ /* 0x000fe200078e0200 */
[----:B------:R3:W-:Y:S01]  /*12a0*/  STL.64 [R1+0x10], R48 ;  /* 0x0000103001007387 */ /* 0x0007e20000100a00 */
[----:B------:R-:W-:Y:S02]  /*12b0*/  IMAD.IADD R112, R43, 0x1, -R2 ;  /* 0x000000012b707824 */ /* 0x000fe400078e0a02 */
[----:B------:R-:W-:Y:S01]  /*12c0*/  IMAD.IADD R51, R49, 0x1, R0 ;  /* 0x0000000131337824 */ /* 0x000fe200078e0200 */
[----:B------:R3:W1:Y:S01]  /*12d0*/  LDSM.16.M88.4 R80, [R119+0x4100] ;  /* 0x004100007750783b */ /* 0x0006620000000200 */
[----:B------:R-:W-:-:S03]  /*12e0*/  IMAD.MOV.U32 R2, RZ, RZ, 0x20 ;  /* 0x00000020ff027424 */ /* 0x000fc600078e00ff */
[----:B------:R3:W-:Y:S02]  /*12f0*/  STL [R1+0xc], R51 ;  /* 0x00000c3301007387 */ /* 0x0007e40000100800 */
[----:B------:R-:W-:Y:S02]  /*1300*/  SEL R4, R2, 0xffffffe0, !P2 ;  /* 0xffffffe002047807 */ /* 0x000fe40005000000 */
[----:B------:R3:W1:Y:S04]  /*1310*/  LDSM.16.M88.4 R88, [R119+0x4900] ;  /* 0x004900007758783b */ /* 0x0006680000000200 */
[----:B------:R3:W1:Y:S04]  /*1320*/  LDSM.16.M88.4 R96, [R119+0x5100] ;  /* 0x005100007760783b */ /* 0x0006680000000200 */
[----:B------:R3:W1:Y:S04]  /*1330*/  LDSM.16.M88.4 R104, [R119+0x5900] ;  /* 0x005900007768783b */ /* 0x0006680000000200 */
[----:B------:R3:W1:Y:S04]  /*1340*/  LDSM.16.M88.4 R120, [R119+0x6100] ;  /* 0x006100007778783b */ /* 0x0006680000000200 */
[----:B------:R3:W1:Y:S04]  /*1350*/  LDSM.16.M88.4 R128, [R119+0x6900] ;  /* 0x006900007780783b */ /* 0x0006680000000200 */
[----:B------:R3:W1:Y:S04]  /*1360*/  LDSM.16.M88.4 R28, [R233+0x7100] ;  /* 0x00710000e91c783b */ /* 0x0006680000000200 */
[----:B------:R3:W1:Y:S04]  /*1370*/  LDSM.16.M88.4 R24, [R233+0x9100] ;  /* 0x00910000e918783b */ /* 0x0006680000000200 */
[----:B------:R3:W1:Y:S04]  /*1380*/  LDSM.16.M88.4 R68, [R234] ;  /* 0x00000000ea44783b */ /* 0x0006680000000200 */
[----:B------:R3:W1:Y:S04]  /*1390*/  LDSM.16.M88.4 R84, [R234+0x800] ;  /* 0x00080000ea54783b */ /* 0x0006680000000200 */
[----:B------:R3:W1:Y:S04]  /*13a0*/  LDSM.16.M88.4 R92, [R234+0x1000] ;  /* 0x00100000ea5c783b */ /* 0x0006680000000200 */
[----:B------:R3:W1:Y:S04]  /*13b0*/  LDSM.16.M88.4 R100, [R234+0x1800] ;  /* 0x00180000ea64783b */ /* 0x0006680000000200 */
[----:B------:R3:W1:Y:S04]  /*13c0*/  LDSM.16.M88.4 R108, [R234+0x2000] ;  /* 0x00200000ea6c783b */ /* 0x0006680000000200 */
[----:B------:R3:W1:Y:S04]  /*13d0*/  LDSM.16.M88.4 R124, [R234+0x2800] ;  /* 0x00280000ea7c783b */ /* 0x0006680000000200 */
[----:B------:R3:W1:Y:S01]  /*13e0*/  LDSM.16.M88.4 R132, [R234+0x3000] ;  /* 0x00300000ea84783b */ /* 0x0006620000000200 */
[----:B------:R-:W-:Y:S05]  /*13f0*/  @!P1 BRA `(.L_x_0) ;  /* 0x000002f000009947 */ /* 0x000fea0003800000 */
[----:B--2-4-:R-:W-:Y:S01]  /*1400*/  IMAD R0, R42, c[0x0][0x208], RZ ;  /* 0x000082002a007a24 */ /* 0x014fe200078e02ff */
[----:B------:R-:W-:Y:S01]  /*1410*/  ISETP.GE.AND P3, PT, R46, c[0x0][0x1d4], PT ;  /* 0x000075002e007a0c */ /* 0x000fe20003f66270 */
[----:B------:R-:W-:-:S03]  /*1420*/  IMAD.WIDE.U32 R6, R41, c[0x0][0x208], RZ ;  /* 0x0000820029067a25 */ /* 0x000fc600078e00ff */
[----:B------:R-:W-:Y:S01]  /*1430*/  ISETP.LT.OR P6, PT, R23, 0x1, P3 ;  /* 0x000000011700780c */ /* 0x000fe20001fc1670 */
[----:B------:R-:W-:Y:S01]  /*1440*/  IMAD R0, R41, c[0x0][0x20c], R0 ;  /* 0x0000830029007a24 */ /* 0x000fe200078e0200 */
[C---:B------:R-:W-:Y:S01]  /*1450*/  ISETP.LT.OR P5, PT, R23.reuse, 0x11, P3 ;  /* 0x000000111700780c */ /* 0x040fe20001fa1670 */
[----:B------:R-:W-:Y:S01]  /*1460*/  IMAD.MOV.U32 R8, RZ, RZ, R50 ;  /* 0x000000ffff087224 */ /* 0x000fe200078e0032 */
[----:B------:R-:W-:Y:S01]  /*1470*/  ISETP.LT.OR P4, PT, R23, 0x21, P3 ;  /* 0x000000211700780c */ /* 0x000fe20001f81670 */
[----:B------:R-:W-:Y:S02]  /*1480*/  IMAD.MOV.U32 R9, RZ, RZ, R51 ;  /* 0x000000ffff097224 */ /* 0x000fe400078e0033 */
[----:B------:R-:W-:Y:S02]  /*1490*/  IMAD.IADD R0, R7, 0x1, R0 ;  /* 0x0000000107007824 */ /* 0x000fe400078e0200 */
[----:B------:R-:W-:Y:S02]  /*14a0*/  IMAD.MOV.U32 R8, RZ, RZ, R48 ;  /* 0x000000ffff087224 */ /* 0x000fe400078e0030 */
[----:B------:R-:W-:-:S02]  /*14b0*/  IMAD R0, R0, 0x70, RZ ;  /* 0x0000007000007824 */ /* 0x000fc400078e02ff */
[----:B------:R-:W-:Y:S01]  /*14c0*/  IMAD.WIDE.U32 R6, R6, 0x70, R8 ;  /* 0x0000007006067825 */ /* 0x000fe200078e0008 */
[----:B------:R2:W-:Y:S03]  /*14d0*/  STL.64 [R1+0x8], R8 ;  /* 0x0000080801007387 */ /* 0x0005e60000100a00 */
[----:B------:R-:W-:Y:S01]  /*14e0*/  IMAD.WIDE.U32 R14, R2, c[0x0][0x208], RZ ;  /* 0x00008200020e7a25 */ /* 0x000fe200078e00ff */
[----:B------:R-:W-:-:S03]  /*14f0*/  IADD3 R0, R7, R0, RZ ;  /* 0x0000000007007210 */ /* 0x000fc60007ffe0ff */
[----:B------:R-:W-:Y:S02]  /*1500*/  IMAD R5, R2, c[0x0][0x20c], RZ ;  /* 0x0000830002057a24 */ /* 0x000fe400078e02ff */
[----:B------:R-:W-:Y:S01]  /*1510*/  IMAD.SHL.U32 R2, R195, 0x2, RZ ;  /* 0x00000002c3027824 */ /* 0x000fe200078e00ff */
[----:B--2---:R-:W-:-:S04]  /*1520*/  LEA R8, P1, R6, c[0x0][0x1f8], 0x1 ;  /* 0x00007e0006087a11 */ /* 0x004fc800078208ff */
[----:B------:R-:W-:Y:S01]  /*1530*/  LEA.HI.X R9, R6, c[0x0][0x1fc], R0, 0x1, P1 ;  /* 0x00007f0006097a11 */ /* 0x000fe200008f0c00 */
[----:B------:R-:W-:Y:S01]  /*1540*/  IMAD.IADD R0, R15, 0x1, R5 ;  /* 0x000000010f007824 */ /* 0x000fe200078e0205 */
[----:B------:R-:W-:-:S03]  /*1550*/  IADD3 R6, P2, R8, R14, RZ ;  /* 0x0000000e08067210 */ /* 0x000fc60007f5e0ff */
[----:B------:R-:W-:Y:S01]  /*1560*/  @!PT LDS RZ, [RZ] ;  /* 0x00000000fffff984 */ /* 0x000fe20000000800 */
[----:B------:R-:W-:Y:S01]  /*1570*/  @!PT LDS RZ, [RZ] ;  /* 0x00000000fffff984 */ /* 0x000fe20000000800 */
[----:B------:R-:W-:Y:S01]  /*1580*/  @!PT LDS RZ, [RZ] ;  /* 0x00000000fffff984 */ /* 0x000fe20000000800 */
[----:B------:R2:W-:Y:S01]  /*1590*/  LDGSTS.E.BYPASS.LTC128B.128 [R2+0x100], [R8.64], !P6 ;  /* 0x0010000008027fae */ /* 0x0005e2000f101d48 */
[-C--:B------:R-:W-:Y:S01]  /*15a0*/  IADD3 R12, P1, R6, R14.reuse, RZ ;  /* 0x0000000e060c7210 */ /* 0x080fe20007f3e0ff */
[----:B------:R-:W-:Y:S01]  /*15b0*/  IMAD.X R7, R0, 0x1, R9, P2 ;  /* 0x0000000100077824 */ /* 0x000fe200010e0609 */
[----:B------:R-:W-:Y:S02]  /*15c0*/  ISETP.LT.OR P6, PT, R23, 0x31, P3 ;  /* 0x000000311700780c */ /* 0x000fe40001fc1670 */
[----:B------:R-:W-:Y:S02]  /*15d0*/  IADD3 R10, P2, R12, R14, RZ ;  /* 0x0000000e0c0a7210 */ /* 0x000fe40007f5e0ff */
[----:B------:R-:W-:Y:S01]  /*15e0*/  IADD3.X R13, R7, R0, RZ, P1, !PT ;  /* 0x00000000070d7210 */ /* 0x000fe20000ffe4ff */
[----:B------:R4:W-:Y:S01]  /*15f0*/  LDGSTS.E.BYPASS.LTC128B.128 [R2+0x900], [R6.64], !P5 ;  /* 0x0090000006027fae */ /* 0x0009e2000e901d48 */
[----:B------:R-:W-:-:S03]  /*1600*/  ISETP.LT.OR P5, PT, R23, 0x41, P3 ;  /* 0x000000411700780c */ /* 0x000fc60001fa1670 */
[----:B------:R-:W-:Y:S01]  /*1610*/  IMAD.X R11, R13, 0x1, R0, P2 ;  /* 0x000000010d0b7824 */ /* 0x000fe200010e0600 */
[----:B------:R5:W-:Y:S01]  /*1620*/  LDGSTS.E.BYPASS.LTC128B.128 [R2+0x1100], [R12.64], !P4 ;  /* 0x011000000c027fae */ /* 0x000be2000e101d48 */
[C---:B------:R-:W-:Y:S02]  /*1630*/  ISETP.LT.OR P4, PT, R23.reuse, 0x51, P3 ;  /* 0x000000511700780c */ /* 0x040fe40001f81670 */
[----:B------:R-:W-:Y:S01]  /*1640*/  ISETP.LT.OR P3, PT, R23, 0x61, P3 ;  /* 0x000000611700780c */ /* 0x000fe20001f61670 */
[----:B------:R3:W-:Y:S01]  /*1650*/  LDGSTS.E.BYPASS.LTC128B.128 [R2+0x1900], [R10.64], !P6 ;  /* 0x019000000a027fae */ /* 0x0007e2000f101d48 */
[----:B--2---:R-:W-:-:S05]  /*1660*/  IADD3 R8, P1, R10, R14, RZ ;  /* 0x0000000e0a087210 */ /* 0x004fca0007f3e0ff */
[----:B------:R-:W-:Y:S01]  /*1670*/  IMAD.X R9, R11, 0x1, R0, P1 ;  /* 0x000000010b097824 */ /* 0x000fe200008e0600 */
[----:B----4-:R-:W-:-:S04]  /*1680*/  IADD3 R6, P2, R8, R14, RZ ;  /* 0x0000000e08067210 */ /* 0x010fc80007f5e0ff */
[----:B------:R3:W-:Y:S01]  /*1690*/  LDGSTS.E.BYPASS.LTC128B.128 [R2+0x2100], [R8.64], !P5 ;  /* 0x0210000008027fae */ /* 0x0007e2000e901d48 */
[----:B------:R-:W-:Y:S02]  /*16a0*/  IADD3.X R7, R9, R0, RZ, P2, !PT ;  /* 0x0000000009077210 */ /* 0x000fe400017fe4ff */
[----:B-----5:R-:W-:-:S03]  /*16b0*/  IADD3 R12, P1, R6, R14, RZ ;  /* 0x0000000e060c7210 */ /* 0x020fc60007f3e0ff */
[----:B------:R3:W-:Y:S02]  /*16c0*/  LDGSTS.E.BYPASS.LTC128B.128 [R2+0x2900], [R6.64], !P4 ;  /* 0x0290000006027fae */ /* 0x0007e4000e101d48 */
[----:B------:R-:W-:-:S05]  /*16d0*/  IMAD.X R13, R7, 0x1, R0, P1 ;  /* 0x00000001070d7824 */ /* 0x000fca00008e0600 */
[----:B------:R3:W-:Y:S03]  /*16e0*/  LDGSTS.E.BYPASS.LTC128B.128 [R2+0x3100], [R12.64], !P3 ;  /* 0x031000000c027fae */ /* 0x0007e6000d901d48 */
.L_x_0:
[----:B--2-4-:R-:W-:Y:S01]  /*16f0*/  LOP3.LUT P1, RZ, R40, 0x4, RZ, 0xc0, !PT ;  /* 0x0000000428ff7812 */ /* 0x014fe2000782c0ff */
[-C--:B-1-3--:R-:W-:Y:S01]  /*1700*/  HMMA.16816.F32.BF16 R8, R36, R52.reuse, RZ ;  /* 0x000000342408723c */ /* 0x08afe200000418ff */
[----:B------:R-:W-:Y:S01]  /*1710*/  MOV R0, 0x40 ;  /* 0x0000004000007802 */ /* 0x000fe20000000f00 */
[----:B------:R-:W0:Y:S01]  /*1720*/  LDGDEPBAR ;  /* 0x00000000000079af */ /* 0x000e220000000000 */
[----:B------:R-:W-:Y:S02]  /*1730*/  LEA R231, R4, R230, 0x1 ;  /* 0x000000e604e77211 */ /* 0x000fe400078e08ff */
[----:B------:R-:W-:Y:S02]  /*1740*/  SEL R0, R0, 0xffffffc0, !P1 ;  /* 0xffffffc000007807 */ /* 0x000fe40004800000 */
[----:B------:R-:W-:Y:S01]  /*1750*/  LEA R232, R3, R231, 0x1 ;  /* 0x000000e703e87211 */ /* 0x000fe200078e08ff */
[----:B------:R-:W-:Y:S01]  /*1760*/  LDSM.16.M88.4 R20, [R231+0x7100] ;  /* 0x00710000e714783b */ /* 0x000fe20000000200 */
[-C--:B------:R-:W-:Y:S01]  /*1770*/  IADD3 R229, R119, R0.reuse, RZ ;  /* 0x0000000077e57210 */ /* 0x080fe20007ffe0ff */
[----:B------:R-:W-:Y:S01]  /*1780*/  HMMA.16816.F32.BF16 R48, R32, R52, RZ ;  /* 0x000000342030723c */ /* 0x000fe200000418ff */
[----:B------:R-:W-:Y:S01]  /*1790*/  IADD3 R228, R234, R0, RZ ;  /* 0x00000000eae47210 */ /* 0x000fe20007ffe0ff */
[----:B------:R-:W-:Y:S01]  /*17a0*/  LDSM.16.M88.4 R16, [R231+0x9100] ;  /* 0x00910000e710783b */ /* 0x000fe20000000200 */
[----:B------:R-:W-:-:S03]  /*17b0*/  ISETP.GE.AND P1, PT, R194, 0x71, PT ;  /* 0x00000071c200780c */ /* 0x000fc60003f26270 */
[----:B------:R-:W1:Y:S02]  /*17c0*/  LDSM.16.M88.4 R40, [R229+0x3900] ;  /* 0x00390000e528783b */ /* 0x000e640000000200 */
[----:B------:R-:W-:Y:S02]  /*17d0*/  HMMA.16816.F32.BF16 R64, R36, R54, RZ ;  /* 0x000000362440723c */ /* 0x000fe400000418ff */
[----:B------:R-:W-:Y:S04]  /*17e0*/  LDSM.16.M88.4 R12, [R232+0x7100] ;  /* 0x00710000e80c783b */ /* 0x000fe80000000200 */
[----:B------:R-:W2:Y:S02]  /*17f0*/  LDSM.16.M88.4 R44, [R228] ;  /* 0x00000000e42c783b */ /* 0x000ea40000000200 */
[-C--:B------:R-:W-:Y:S02]  /*1800*/  HMMA.16816.F32.BF16 R56, R28, R68.reuse, R8 ;  /* 0x000000441c38723c */ /* 0x080fe40000041808 */
[----:B------:R-:W3:Y:S06]  /*1810*/  LDSM.16.M88.4 R8, [R232+0x9100] ;  /* 0x00910000e808783b */ /* 0x000eec0000000200 */
[----:B------:R-:W-:Y:S11]  /*1820*/  HMMA.16816.F32.BF16 R48, R24, R68, R48 ;  /* 0x000000441830723c */ /* 0x000ff60000041830 */
[----:B------:R-:W-:Y:S05]  /*1830*/  @!UPT UIADD3 URZ, URZ, URZ, URZ ;  /* 0x0000003f3f3ff290 */ /* 0x000fea000fffe03f */
[----:B-1----:R-:W-:Y:S08]  /*1840*/  HMMA.16816.F32.BF16 R60, R20, R40, R56 ;  /* 0x00000028143c723c */ /* 0x002ff00000041838 */
[----:B------:R-:W-:Y:S08]  /*1850*/  HMMA.16816.F32.BF16 R56, R32, R54, RZ ;  /* 0x000000362038723c */ /* 0x000ff000000418ff */
[----:B------:R-:W-:Y:S08]  /*1860*/  HMMA.16816.F32.BF16 R48, R16, R40, R48 ;  /* 0x000000281030723c */ /* 0x000ff00000041830 */
[----:B------:R-:W-:Y:S08]  /*1870*/  HMMA.16816.F32.BF16 R52, R28, R70, R64 ;  /* 0x000000461c34723c */ /* 0x000ff00000041840 */
[----:B--2---:R-:W-:Y:S08]  /*1880*/  HMMA.16816.F32.BF16 R72, R12, R44, R60 ;  /* 0x0000002c0c48723c */ /* 0x004ff0000004183c */
[----:B------:R-:W-:Y:S08]  /*1890*/  HMMA.16816.F32.BF16 R60, R36, R80, RZ ;  /* 0x00000050243c723c */ /* 0x000ff000000418ff */
[----:B------:R-:W-:Y:S08]  /*18a0*/  HMMA.16816.F32.BF16 R64, R24, R70, R56 ;  /* 0x000000461840723c */ /* 0x000ff00000041838 */
[----:B---3--:R-:W-:Y:S01]  /*18b0*/  HMMA.16816.F32.BF16 R76, R8, R44, R48 ;  /* 0x0000002c084c723c */ /* 0x008fe20000041830 */
[----:B------:R-:W1:Y:S01]  /*18c0*/  LDSM.16.M88.4 R48, [R229+0x4100] ;  /* 0x00410000e530783b */ /* 0x000e620000000200 */
[----:B------:R-:W-:-:S04]  /*18d0*/  FMUL.FTZ R0, R72, c[0x0][0x320] ;  /* 0x0000c80048007a20 */ /* 0x000fc80000410000 */
[----:B------:R2:W3:Y:S02]  /*18e0*/  MUFU.TANH R188, R0 ;  /* 0x0000000000bc7308 */ /* 0x0004e40000002400 */
[----:B------:R-:W-:Y:S08]  /*18f0*/  HMMA.16816.F32.BF16 R52, R20, R42, R52 ;  /* 0x0000002a1434723c */ /* 0x000ff00000041834 */
[----:B------:R-:W-:Y:S01]  /*1900*/  HMMA.16816.F32.BF16 R56, R32, R80, RZ ;  /* 0x000000502038723c */ /* 0x000fe200000418ff */
[----:B--2---:R-:W-:-:S07]  /*1910*/  FMUL.FTZ R0, R73, c[0x0][0x320] ;  /* 0x0000c80049007a20 */ /* 0x004fce0000410000 */
[----:B------:R-:W-:Y:S01]  /*1920*/  HMMA.16816.F32.BF16 R60, R28, R84, R60 ;  /* 0x000000541c3c723c */ /* 0x000fe2000004183c */
[----:B------:R2:W4:Y:S07]  /*1930*/  MUFU.TANH R187, R0 ;  /* 0x0000000000bb7308 */ /* 0x00052e0000002400 */
[----:B------:R-:W-:Y:S01]  /*1940*/  HMMA.16816.F32.BF16 R64, R16, R42, R64 ;  /* 0x0000002a1040723c */ /* 0x000fe20000041840 */
[----:B------:R-:W5:Y:S07]  /*1950*/  LDSM.16.M88.4 R40, [R228+0x800] ;  /* 0x00080000e428783b */ /* 0x000f6e0000000200 */
[----:B------:R-:W-:Y:S01]  /*1960*/  HMMA.16816.F32.BF16 R68, R12, R46, R52 ;  /* 0x0000002e0c44723c */ /* 0x000fe20000041834 */
[----:B--2---:R-:W-:-:S04]  /*1970*/  FMUL.FTZ R0, R74, c[0x0][0x320] ;  /* 0x0000c8004a007a20 */ /* 0x004fc80000410000 */
[----:B------:R2:W1:Y:S03]  /*1980*/  MUFU.TANH R186, R0 ;  /* 0x0000000000ba7308 */ /* 0x0004660000002400 */
[----:B------:R-:W-:Y:S08]  /*1990*/  HMMA.16816.F32.BF16 R52, R24, R84, R56 ;  /* 0x000000541834723c */ /* 0x000ff00000041838 */
[----:B------:R-:W-:Y:S01]  /*19a0*/  HMMA.16816.F32.BF16 R56, R36, R82, RZ ;  /* 0x000000522438723c */ /* 0x000fe200000418ff */
[----:B--2---:R-:W-:-:S07]  /*19b0*/  FMUL.FTZ R0, R75, c[0x0][0x320] ;  /* 0x0000c8004b007a20 */ /* 0x004fce0000410000 */
[----:B-1----:R-:W-:Y:S01]  /*19c0*/  HMMA.16816.F32.BF16 R60, R20, R48, R60 ;  /* 0x00000030143c723c */ /* 0x002fe2000004183c */
[----:B------:R1:W2:Y:S07]  /*19d0*/  MUFU.TANH R185, R0 ;  /* 0x0000000000b97308 */ /* 0x0002ae0000002400 */
[----:B------:R-:W-:Y:S08]  /*19e0*/  HMMA.16816.F32.BF16 R72, R8, R46, R64 ;  /* 0x0000002e0848723c */ /* 0x000ff00000041840 */
[----:B------:R-:W-:Y:S01]  /*19f0*/  HMMA.16816.F32.BF16 R64, R32, R82, RZ ;  /* 0x000000522040723c */ /* 0x000fe200000418ff */
[----:B-1----:R-:W-:-:S04]  /*1a00*/  FMUL.FTZ R0, R76, c[0x0][0x320] ;  /* 0x0000c8004c007a20 */ /* 0x002fc80000410000 */
[----:B------:R1:W1:Y:S03]  /*1a10*/  MUFU.TANH R184, R0 ;  /* 0x0000000000b87308 */ /* 0x0002660000002400 */
[----:B------:R-:W-:Y:S08]  /*1a20*/  HMMA.16816.F32.BF16 R44, R16, R48, R52 ;  /* 0x00000030102c723c */ /* 0x000ff00000041834 */
[----:B------:R-:W-:Y:S01]  /*1a30*/  HMMA.16816.F32.BF16 R52, R28, R86, R56 ;  /* 0x000000561c34723c */ /* 0x000fe20000041838 */
[----:B-1----:R-:W-:-:S07]  /*1a40*/  FMUL.FTZ R0, R77, c[0x0][0x320] ;  /* 0x0000c8004d007a20 */ /* 0x002fce0000410000 */
[----:B------:R-:W-:Y:S01]  /*1a50*/  HMMA.16816.F32.BF16 R64, R24, R86, R64 ;  /* 0x000000561840723c */ /* 0x000fe20000041840 */
[----:B------:R1:W1:Y:S07]  /*1a60*/  MUFU.TANH R183, R0 ;  /* 0x0000000000b77308 */ /* 0x00026e0000002400 */
[----:B------:R-:W-:Y:S08]  /*1a70*/  HMMA.16816.F32.BF16 R56, R32, R88, RZ ;  /* 0x000000582038723c */ /* 0x000ff000000418ff */
[----:B------:R-:W-:Y:S01]  /*1a80*/  HMMA.16816.F32.BF16 R52, R20, R50, R52 ;  /* 0x000000321434723c */ /* 0x000fe20000041834 */
[----:B-1----:R-:W-:-:S04]  /*1a90*/  FMUL.FTZ R0, R78, c[0x0][0x320] ;  /* 0x0000c8004e007a20 */ /* 0x002fc80000410000 */
[----:B------:R1:W1:Y:S03]  /*1aa0*/  MUFU.TANH R179, R0 ;  /* 0x0000000000b37308 */ /* 0x0002660000002400 */
[----:B------:R-:W-:Y:S01]  /*1ab0*/  HMMA.16816.F32.BF16 R64, R16, R50, R64 ;  /* 0x000000321040723c */ /* 0x000fe20000041840 */
[----:B------:R-:W-:Y:S01]  /*1ac0*/  LDSM.16.M88.4 R48, [R228+0x1000] ;  /* 0x00100000e430783b */ /* 0x000fe20000000200 */
[----:B-1----:R-:W-:-:S06]  /*1ad0*/  FMUL.FTZ R0, R79, c[0x0][0x320] ;  /* 0x0000c8004f007a20 */ /* 0x002fcc0000410000 */
[----:B-----5:R-:W-:Y:S01]  /*1ae0*/  HMMA.16816.F32.BF16 R76, R8, R40, R44 ;  /* 0x00000028084c723c */ /* 0x020fe2000004182c */
[----:B------:R-:W1:Y:S01]  /*1af0*/  LDSM.16.M88.4 R44, [R229+0x4900] ;  /* 0x00490000e52c783b */ /* 0x000e620000000200 */
[----:B------:R5:W1:Y:S02]  /*1b00*/  MUFU.TANH R180, R0 ;  /* 0x0000000000b47308 */ /* 0x000a640000002400 */
[----:B-----5:R-:W-:-:S06]  /*1b10*/  FMUL.FTZ R0, R68, c[0x0][0x320] ;  /* 0x0000c80044007a20 */ /* 0x020fcc0000410000 */
[----:B------:R5:W1:Y:S02]  /*1b20*/  MUFU.TANH R182, R0 ;  /* 0x0000000000b67308 */ /* 0x000a640000002400 */
[----:B-----5:R-:W-:-:S06]  /*1b30*/  FMUL.FTZ R0, R69, c[0x0][0x320] ;  /* 0x0000c80045007a20 */ /* 0x020fcc0000410000 */
[----:B------:R5:W1:Y:S02]  /*1b40*/  MUFU.TANH R181, R0 ;  /* 0x0000000000b57308 */ /* 0x000a640000002400 */
[----:B-----5:R-:W-:-:S06]  /*1b50*/  FMUL.FTZ R0, R70, c[0x0][0x320] ;  /* 0x0000c80046007a20 */ /* 0x020fcc0000410000 */
[----:B------:R5:W1:Y:S02]  /*1b60*/  MUFU.TANH R178, R0 ;  /* 0x0000000000b27308 */ /* 0x000a640000002400 */
[----:B-----5:R-:W-:Y:S02]  /*1b70*/  FMUL.FTZ R0, R71, c[0x0][0x320] ;  /* 0x0000c80047007a20 */ /* 0x020fe40000410000 */
[----:B------:R-:W-:Y:S04]  /*1b80*/  HMMA.16816.F32.BF16 R68, R12, R40, R60 ;  /* 0x000000280c44723c */ /* 0x000fe8000004183c */
[----:B------:R5:W1:Y:S04]  /*1b90*/  MUFU.TANH R177, R0 ;  /* 0x0000000000b17308 */ /* 0x000a680000002400 */
[----:B------:R-:W-:Y:S01]  /*1ba0*/  HMMA.16816.F32.BF16 R60, R36, R88, RZ ;  /* 0x00000058243c723c */ /* 0x000fe200000418ff */
[----:B-----5:R-:W-:-:S04]  /*1bb0*/  FMUL.FTZ R0, R72, c[0x0][0x320] ;  /* 0x0000c80048007a20 */ /* 0x020fc80000410000 */
[----:B------:R5:W1:Y:S11]  /*1bc0*/  MUFU.TANH R176, R0 ;  /* 0x0000000000b07308 */ /* 0x000a760000002400 */
[----:B------:R-:W-:Y:S08]  /*1bd0*/  @!UPT UIADD3 URZ, URZ, URZ, URZ ;  /* 0x0000003f3f3ff290 */ /* 0x000ff0000fffe03f */
[----:B------:R-:W-:Y:S01]  /*1be0*/  HMMA.16816.F32.BF16 R60, R28, R92, R60 ;  /* 0x0000005c1c3c723c */ /* 0x000fe2000004183c */
[----:B-----5:R-:W-:-:S04]  /*1bf0*/  FMUL.FTZ R0, R73, c[0x0][0x320] ;  /* 0x0000c80049007a20 */ /* 0x020fc80000410000 */
[----:B------:R5:W2:Y:S11]  /*1c00*/  MUFU.TANH R175, R0 ;  /* 0x0000000000af7308 */ /* 0x000ab60000002400 */
[----:B------:R-:W-:Y:S08]  /*1c10*/  @!UPT UIADD3 URZ, URZ, URZ, URZ ;  /* 0x0000003f3f3ff290 */ /* 0x000ff0000fffe03f */
[----:B-1----:R-:W-:Y:S01]  /*1c20*/  HMMA.16816.F32.BF16 R60, R20, R44, R60 ;  /* 0x0000002c143c723c */ /* 0x002fe2000004183c */
[----:B-----5:R-:W-:-:S04]  /*1c30*/  FMUL.FTZ R0, R74, c[0x0][0x320] ;  /* 0x0000c8004a007a20 */ /* 0x020fc80000410000 */
[----:B------:R1:W1:Y:S02]  /*1c40*/  MUFU.TANH R171, R0 ;  /* 0x0000000000ab7308 */ /* 0x0002640000002400 */
[----:B-1----:R-:W-:Y:S02]  /*1c50*/  FMUL.FTZ R0, R75, c[0x0][0x320] ;  /* 0x0000c8004b007a20 */ /* 0x002fe40000410000 */
[----:B------:R-:W-:Y:S04]  /*1c60*/  HMMA.16816.F32.BF16 R72, R8, R42, R64 ;  /* 0x0000002a0848723c */ /* 0x000fe80000041840 */
[----:B------:R1:W1:Y:S04]  /*1c70*/  MUFU.TANH R172, R0 ;  /* 0x0000000000ac7308 */ /* 0x0002680000002400 */
[----:B------:R-:W-:Y:S01]  /*1c80*/  HMMA.16816.F32.BF16 R64, R32, R90, RZ ;  /* 0x0000005a2040723c */ /* 0x000fe200000418ff */
[----:B-1----:R-:W-:-:S04]  /*1c90*/  FMUL.FTZ R0, R68, c[0x0][0x320] ;  /* 0x0000c80044007a20 */ /* 0x002fc80000410000 */
[----:B------:R1:W1:Y:S11]  /*1ca0*/  MUFU.TANH R174, R0 ;  /* 0x0000000000ae7308 */ /* 0x0002760000002400 */
[----:B------:R-:W-:Y:S08]  /*1cb0*/  @!UPT UIADD3 URZ, URZ, URZ, URZ ;  /* 0x0000003f3f3ff290 */ /* 0x000ff0000fffe03f */
[----:B------:R-:W-:Y:S01]  /*1cc0*/  HMMA.16816.F32.BF16 R64, R24, R94, R64 ;  /* 0x0000005e1840723c */ /* 0x000fe20000041840 */
[----:B-1----:R-:W-:-:S04]  /*1cd0*/  FMUL.FTZ R0, R69, c[0x0][0x320] ;  /* 0x0000c80045007a20 */ /* 0x002fc80000410000 */
[----:B------:R1:W1:Y:S11]  /*1ce0*/  MUFU.TANH R173, R0 ;  /* 0x0000000000ad7308 */ /* 0x0002760000002400 */
[----:B------:R-:W-:Y:S08]  /*1cf0*/  @!UPT UIADD3 URZ, URZ, URZ, URZ ;  /* 0x0000003f3f3ff290 */ /* 0x000ff0000fffe03f */
[----:B------:R-:W-:Y:S01]  /*1d00*/  HMMA.16816.F32.BF16 R64, R16, R46, R64 ;  /* 0x0000002e1040723c */ /* 0x000fe20000041840 */
[----:B-1----:R-:W-:-:S04]  /*1d10*/  FMUL.FTZ R0, R70, c[0x0][0x320] ;  /* 0x0000c80046007a20 */ /* 0x002fc80000410000 */
[----:B------:R1:W1:Y:S02]  /*1d20*/  MUFU.TANH R170, R0 ;  /* 0x0000000000aa7308 */ /* 0x0002640000002400 */
[----:B-1----:R-:W-:Y:S02]  /*1d30*/  FMUL.FTZ R0, R71, c[0x0][0x320] ;  /* 0x0000c80047007a20 */ /* 0x002fe40000410000 */
[----:B------:R-:W-:Y:S04]  /*1d40*/  HMMA.16816.F32.BF16 R68, R12, R42, R52 ;  /* 0x0000002a0c44723c */ /* 0x000fe80000041834 */
[----:B------:R1:W1:Y:S04]  /*1d50*/  MUFU.TANH R169, R0 ;  /* 0x0000000000a97308 */ /* 0x0002680000002400 */
[----:B------:R-:W-:Y:S08]  /*1d60*/  HMMA.16816.F32.BF16 R52, R24, R92, R56 ;  /* 0x0000005c1834723c */ /* 0x000ff00000041838 */
[----:B------:R-:W-:Y:S01]  /*1d70*/  HMMA.16816.F32.BF16 R56, R36, R90, RZ ;  /* 0x0000005a2438723c */ /* 0x000fe200000418ff */
[----:B-1----:R-:W-:-:S04]  /*1d80*/  FMUL.FTZ R0, R76, c[0x0][0x320] ;  /* 0x0000c8004c007a20 */ /* 0x002fc80000410000 */
[----:B------:R1:W1:Y:S11]  /*1d90*/  MUFU.TANH R168, R0 ;  /* 0x0000000000a87308 */ /* 0x0002760000002400 */
[----:B------:R-:W-:Y:S01]  /*1da0*/  HMMA.16816.F32.BF16 R40, R16, R44, R52 ;  /* 0x0000002c1028723c */ /* 0x000fe20000041834 */
[----:B-1----:R-:W-:-:S07]  /*1db0*/  FMUL.FTZ R0, R77, c[0x0][0x320] ;  /* 0x0000c8004d007a20 */ /* 0x002fce0000410000 */
[----:B------:R-:W-:Y:S01]  /*1dc0*/  HMMA.16816.F32.BF16 R52, R28, R94, R56 ;  /* 0x0000005e1c34723c */ /* 0x000fe20000041838 */
[----:B------:R1:W1:Y:S07]  /*1dd0*/  MUFU.TANH R167, R0 ;  /* 0x0000000000a77308 */ /* 0x00026e0000002400 */
[----:B------:R-:W-:Y:S01]  /*1de0*/  HMMA.16816.F32.BF16 R56, R32, R96, RZ ;  /* 0x000000602038723c */ /* 0x000fe200000418ff */
[----:B-1----:R-:W-:-:S04]  /*1df0*/  FMUL.FTZ R0, R78, c[0x0][0x320] ;  /* 0x0000c8004e007a20 */ /* 0x002fc80000410000 */
[----:B------:R1:W1:Y:S02]  /*1e00*/  MUFU.TANH R163, R0 ;  /* 0x0000000000a37308 */ /* 0x0002640000002400 */
[----:B-1----:R-:W-:Y:S02]  /*1e10*/  FMUL.FTZ R0, R79, c[0x0][0x320] ;  /* 0x0000c8004f007a20 */ /* 0x002fe40000410000 */
[----:B------:R-:W-:Y:S04]  /*1e20*/  HMMA.16816.F32.BF16 R76, R8, R48, R40 ;  /* 0x00000030084c723c */ /* 0x000fe80000041828 */
[----:B------:R1:W1:Y:S04]  /*1e30*/  MUFU.TANH R164, R0 ;  /* 0x0000000000a47308 */ /* 0x0002680000002400 */
[----:B------:R-:W-:Y:S01]  /*1e40*/  HMMA.16816.F32.BF16 R40, R20, R46, R52 ;  /* 0x0000002e1428723c */ /* 0x000fe20000041834 */
[----:B------:R-:W5:Y:S07]  /*1e50*/  LDSM.16.M88.4 R52, [R229+0x5100] ;  /* 0x00510000e534783b */ /* 0x000f6e0000000200 */
[----:B------:R-:W-:Y:S01]  /*1e60*/  HMMA.16816.F32.BF16 R44, R24, R100, R56 ;  /* 0x00000064182c723c */ /* 0x000fe20000041838 */
[----:B-1----:R-:W-:-:S04]  /*1e70*/  FMUL.FTZ R0, R68, c[0x0][0x320] ;  /* 0x0000c80044007a20 */ /* 0x002fc80000410000 */
[----:B------:R1:W1:Y:S02]  /*1e80*/  MUFU.TANH R166, R0 ;  /* 0x0000000000a67308 */ /* 0x0002640000002400 */
[----:B-1----:R-:W-:-:S06]  /*1e90*/  FMUL.FTZ R0, R69, c[0x0][0x320] ;  /* 0x0000c80045007a20 */ /* 0x002fcc0000410000 */
[----:B------:R1:W1:Y:S11]  /*1ea0*/  MUFU.TANH R165, R0 ;  /* 0x0000000000a57308 */ /* 0x0002760000002400 */
[----:B-----5:R-:W-:Y:S01]  /*1eb0*/  HMMA.16816.F32.BF16 R44, R16, R52, R44 ;  /* 0x00000034102c723c */ /* 0x020fe2000004182c */
[----:B-1----:R-:W-:-:S04]  /*1ec0*/  FMUL.FTZ R0, R70, c[0x0][0x320] ;  /* 0x0000c80046007a20 */ /* 0x002fc80000410000 */
        /* <DEDUP_REMOVED lines=14> */
[----:B------:R1:W1:Y:S03]  /*1fb0*/  MUFU.TANH R118, R0 ;  /* 0x0000000000767308 */ /* 0x0002660000002400 */
[----:B------:R-:W-:Y:S01]  /*1fc0*/  HMMA.16816.F32.BF16 R60, R32, R98, RZ ;  /* 0x00000062203c723c */ /* 0x000fe200000418ff */
[----:B-1----:R-:W-:-:S07]  /*1fd0*/  FMUL.FTZ R0, R75, c[0x0][0x320] ;  /* 0x0000c8004b007a20 */ /* 0x002fce0000410000 */
[----:B------:R-:W-:Y:S01]  /*1fe0*/  HMMA.16816.F32.BF16 R72, R8, R50, R64 ;  /* 0x000000320848723c */ /* 0x000fe20000041840 */
[----:B------:R1:W1:Y:S11]  /*1ff0*/  MUFU.TANH R155, R0 ;  /* 0x00000000009b7308 */ /* 0x0002760000002400 */
[----:B------:R-:W-:Y:S04]  /*2000*/  @!UPT UIADD3 URZ, URZ, URZ, URZ ;  /* 0x0000003f3f3ff290 */ /* 0x000fe8000fffe03f */
[----:B------:R-:W-:Y:S08]  /*2010*/  HMMA.16816.F32.BF16 R64, R24, R102, R60 ;  /* 0x000000661840723c */ /* 0x000ff0000004183c */
[----:B------:R-:W-:Y:S01]  /*2020*/  HMMA.16816.F32.BF16 R60, R36, R104, RZ ;  /* 0x00000068243c723c */ /* 0x000fe200000418ff */
[----:B-1----:R-:W-:-:S04]  /*2030*/  FMUL.FTZ R0, R68, c[0x0][0x320] ;  /* 0x0000c80044007a20 */ /* 0x002fc80000410000 */
[----:B------:R1:W1:Y:S11]  /*2040*/  MUFU.TANH R157, R0 ;  /* 0x00000000009d7308 */ /* 0x0002760000002400 */
[----:B------:R-:W-:Y:S01]  /*2050*/  HMMA.16816.F32.BF16 R64, R16, R54, R64 ;  /* 0x000000361040723c */ /* 0x000fe20000041840 */
[----:B-1----:R-:W-:-:S07]  /*2060*/  FMUL.FTZ R0, R69, c[0x0][0x320] ;  /* 0x0000c80045007a20 */ /* 0x002fce0000410000 */
[----:B------:R-:W-:Y:S01]  /*2070*/  HMMA.16816.F32.BF16 R60, R28, R108, R60 ;  /* 0x0000006c1c3c723c */ /* 0x000fe2000004183c */
[----:B------:R1:W1:Y:S02]  /*2080*/  MUFU.TANH R156, R0 ;  /* 0x00000000009c7308 */ /* 0x0002640000002400 */
[----:B-1----:R-:W-:-:S06]  /*2090*/  FMUL.FTZ R0, R70, c[0x0][0x320] ;  /* 0x0000c80046007a20 */ /* 0x002fcc0000410000 */
[----:B------:R1:W1:Y:S02]  /*20a0*/  MUFU.TANH R152, R0 ;  /* 0x0000000000987308 */ /* 0x0002640000002400 */
[----:B-1----:R-:W-:Y:S02]  /*20b0*/  FMUL.FTZ R0, R71, c[0x0][0x320] ;  /* 0x0000c80047007a20 */ /* 0x002fe40000410000 */
[----:B------:R-:W-:Y:S01]  /*20c0*/  HMMA.16816.F32.BF16 R68, R12, R50, R40 ;  /* 0x000000320c44723c */ /* 0x000fe20000041828 */
[----:B------:R-:W1:Y:S03]  /*20d0*/  LDSM.16.M88.4 R40, [R228+0x1800] ;  /* 0x00180000e428783b */ /* 0x000e660000000200 */
[----:B------:R5:W1:Y:S04]  /*20e0*/  MUFU.TANH R151, R0 ;  /* 0x0000000000977308 */ /* 0x000a680000002400 */
[----:B------:R-:W-:Y:S01]  /*20f0*/  HMMA.16816.F32.BF16 R48, R36, R98, RZ ;  /* 0x000000622430723c */ /* 0x000fe200000418ff */
[----:B-----5:R-:W-:-:S04]  /*2100*/  FMUL.FTZ R0, R76, c[0x0][0x320] ;  /* 0x0000c8004c007a20 */ /* 0x020fc80000410000 */
[----:B------:R5:W1:Y:S11]  /*2110*/  MUFU.TANH R148, R0 ;  /* 0x0000000000947308 */ /* 0x000a760000002400 */
[----:B------:R-:W-:Y:S08]  /*2120*/  @!UPT UIADD3 URZ, URZ, URZ, URZ ;  /* 0x0000003f3f3ff290 */ /* 0x000ff0000fffe03f */
[----:B------:R-:W-:Y:S01]  /*2130*/  HMMA.16816.F32.BF16 R48, R28, R102, R48 ;  /* 0x000000661c30723c */ /* 0x000fe20000041830 */
[----:B-----5:R-:W-:-:S04]  /*2140*/  FMUL.FTZ R0, R77, c[0x0][0x320] ;  /* 0x0000c8004d007a20 */ /* 0x020fc80000410000 */
[----:B------:R5:W1:Y:S11]  /*2150*/  MUFU.TANH R147, R0 ;  /* 0x0000000000937308 */ /* 0x000a760000002400 */
[----:B------:R-:W-:Y:S08]  /*2160*/  @!UPT UIADD3 URZ, URZ, URZ, URZ ;  /* 0x0000003f3f3ff290 */ /* 0x000ff0000fffe03f */
[----:B------:R-:W-:Y:S01]  /*2170*/  HMMA.16816.F32.BF16 R48, R20, R54, R48 ;  /* 0x000000361430723c */ /* 0x000fe20000041830 */
[----:B-----5:R-:W-:-:S04]  /*2180*/  FMUL.FTZ R0, R78, c[0x0][0x320] ;  /* 0x0000c8004e007a20 */ /* 0x020fc80000410000 */
[----:B------:R5:W1:Y:S02]  /*2190*/  MUFU.TANH R137, R0 ;  /* 0x0000000000897308 */ /* 0x000a640000002400 */
[----:B-----5:R-:W-:Y:S02]  /*21a0*/  FMUL.FTZ R0, R79, c[0x0][0x320] ;  /* 0x0000c8004f007a20 */ /* 0x020fe40000410000 */
[----:B-1----:R-:W-:Y:S01]  /*21b0*/  HMMA.16816.F32.BF16 R76, R8, R40, R44 ;  /* 0x00000028084c723c */ /* 0x002fe2000004182c */
[----:B------:R-:W1:Y:S03]  /*21c0*/  LDSM.16.M88.4 R44, [R229+0x5900] ;  /* 0x00590000e52c783b */ /* 0x000e660000000200 */
[----:B------:R5:W1:Y:S02]  /*21d0*/  MUFU.TANH R138, R0 ;  /* 0x00000000008a7308 */ /* 0x000a640000002400 */
[----:B-----5:R-:W-:-:S06]  /*21e0*/  FMUL.FTZ R0, R68, c[0x0][0x320] ;  /* 0x0000c80044007a20 */ /* 0x020fcc0000410000 */
[----:B------:R5:W1:Y:S02]  /*21f0*/  MUFU.TANH R146, R0 ;  /* 0x0000000000927308 */ /* 0x000a640000002400 */
[----:B-----5:R-:W-:Y:S01]  /*2200*/  FMUL.FTZ R0, R69, c[0x0][0x320] ;  /* 0x0000c80045007a20 */ /* 0x020fe20000410000 */
[----:B-1----:R-:W-:Y:S05]  /*2210*/  HMMA.16816.F32.BF16 R60, R20, R44, R60 ;  /* 0x0000002c143c723c */ /* 0x002fea000004183c */
[----:B------:R1:W1:Y:S02]  /*2220*/  MUFU.TANH R145, R0 ;  /* 0x0000000000917308 */ /* 0x0002640000002400 */
[----:B-1----:R-:W-:-:S06]  /*2230*/  FMUL.FTZ R0, R70, c[0x0][0x320] ;  /* 0x0000c80046007a20 */ /* 0x002fcc0000410000 */
        /* <DEDUP_REMOVED lines=9> */
[----:B-1----:R-:W-:-:S07]  /*22d0*/  FMUL.FTZ R0, R73, c[0x0][0x320] ;  /* 0x0000c80049007a20 */ /* 0x002fce0000410000 */
[----:B------:R-:W-:Y:S01]  /*22e0*/  HMMA.16816.F32.BF16 R56, R36, R106, RZ ;  /* 0x0000006a2438723c */ /* 0x000fe200000418ff */
        /* <DEDUP_REMOVED lines=18> */
[----:B------:R-:W-:Y:S01]  /*2410*/  HMMA.16816.F32.BF16 R68, R12, R42, R48 ;  /* 0x0000002a0c44723c */ /* 0x000fe20000041830 */
[----:B------:R-:W1:Y:S03]  /*2420*/  LDSM.16.M88.4 R48, [R228+0x2000] ;  /* 0x00200000e430783b */ /* 0x000e660000000200 */
[----:B------:R5:W1:Y:S04]  /*2430*/  MUFU.TANH R154, R0 ;  /* 0x00000000009a7308 */ /* 0x000a680000002400 */
[----:B------:R-:W-:Y:S08]  /*2440*/  HMMA.16816.F32.BF16 R40, R16, R44, R52 ;  /* 0x0000002c1028723c */ /* 0x000ff00000041834 */
[----:B------:R-:W-:Y:S01]  /*2450*/  HMMA.16816.F32.BF16 R52, R28, R110, R56 ;  /* 0x0000006e1c34723c */ /* 0x000fe20000041838 */
[----:B-----5:R-:W-:-:S04]  /*2460*/  FMUL.FTZ R0, R76, c[0x0][0x320] ;  /* 0x0000c8004c007a20 */ /* 0x020fc80000410000 */
[----:B------:R5:W1:Y:S03]  /*2470*/  MUFU.TANH R141, R0 ;  /* 0x00000000008d7308 */ /* 0x000a660000002400 */
[----:B------:R-:W-:Y:S01]  /*2480*/  HMMA.16816.F32.BF16 R56, R32, R120, RZ ;  /* 0x000000782038723c */ /* 0x000fe200000418ff */
[----:B-----5:R-:W-:-:S04]  /*2490*/  FMUL.FTZ R0, R77, c[0x0][0x320] ;  /* 0x0000c8004d007a20 */ /* 0x020fc80000410000 */
[----:B------:R5:W1:Y:S02]  /*24a0*/  MUFU.TANH R115, R0 ;  /* 0x0000000000737308 */ /* 0x000a640000002400 */
[----:B-----5:R-:W-:-:S06]  /*24b0*/  FMUL.FTZ R0, R78, c[0x0][0x320] ;  /* 0x0000c8004e007a20 */ /* 0x020fcc0000410000 */
[----:B------:R5:W1:Y:S02]  /*24c0*/  MUFU.TANH R103, R0 ;  /* 0x0000000000677308 */ /* 0x000a640000002400 */
[----:B-----5:R-:W-:Y:S02]  /*24d0*/  FMUL.FTZ R0, R79, c[0x0][0x320] ;  /* 0x0000c8004f007a20 */ /* 0x020fe40000410000 */
[----:B-1----:R-:W-:Y:S04]  /*24e0*/  HMMA.16816.F32.BF16 R76, R8, R48, R40 ;  /* 0x00000030084c723c */ /* 0x002fe80000041828 */
        /* <DEDUP_REMOVED lines=33> */
[----:B------:R1:W1:Y:S02]  /*2700*/  MUFU.TANH R96, R0 ;  /* 0x0000000000607308 */ /* 0x0002640000002400 */
[----:B-1----:R-:W-:Y:S11]  /*2710*/  FMUL.FTZ R0, R69, c[0x0][0x320] ;  /* 0x0000c80045007a20 */ /* 0x002ff60000410000 */
[----:B------:R-:W-:Y:S06]  /*2720*/  @!UPT UIADD3 URZ, URZ, URZ, URZ ;  /* 0x0000003f3f3ff290 */ /* 0x000fec000fffe03f */
        /* <DEDUP_REMOVED lines=8> */
[C---:B------:R-:W-:Y:S08]  /*27b0*/  HMMA.16816.F32.BF16 R48, R36.reuse, R122, RZ ;  /* 0x0000007a2430723c */ /* 0x040ff000000418ff */
[----:B------:R-:W-:Y:S01]  /*27c0*/  HMMA.16816.F32.BF16 R36, R36, R130, RZ ;  /* 0x000000822424723c */ /* 0x000fe200000418ff */
[----:B-----5:R-:W-:-:S04]  /*27d0*/  FMUL.FTZ R0, R76, c[0x0][0x320] ;  /* 0x0000c8004c007a20 */ /* 0x020fc80000410000 */
[----:B------:R5:W1:Y:S11]  /*27e0*/  MUFU.TANH R92, R0 ;  /* 0x00000000005c7308 */ /* 0x000a760000002400 */
[----:B------:R-:W-:Y:S01]  /*27f0*/  HMMA.16816.F32.BF16 R48, R28, R126, R48 ;  /* 0x0000007e1c30723c */ /* 0x000fe20000041830 */
[----:B-----5:R-:W-:-:S07]  /*2800*/  FMUL.FTZ R0, R77, c[0x0][0x320] ;  /* 0x0000c8004d007a20 */ /* 0x020fce0000410000 */
[----:B------:R-:W-:Y:S01]  /*2810*/  HMMA.16816.F32.BF16 R28, R28, R134, R36 ;  /* 0x000000861c1c723c */ /* 0x000fe20000041824 */
[----:B------:R5:W1:Y:S11]  /*2820*/  MUFU.TANH R91, R0 ;  /* 0x00000000005b7308 */ /* 0x000a760000002400 */
[----:B------:R-:W-:Y:S04]  /*2830*/  @!UPT UIADD3 URZ, URZ, URZ, URZ ;  /* 0x0000003f3f3ff290 */ /* 0x000fe8000fffe03f */
[----:B------:R-:W-:Y:S01]  /*2840*/  HMMA.16816.F32.BF16 R48, R20, R54, R48 ;  /* 0x000000361430723c */ /* 0x000fe20000041830 */
[----:B-----5:R-:W-:-:S04]  /*2850*/  FMUL.FTZ R0, R78, c[0x0][0x320] ;  /* 0x0000c8004e007a20 */ /* 0x020fc80000410000 */
[----:B------:R5:W1:Y:S03]  /*2860*/  MUFU.TANH R90, R0 ;  /* 0x00000000005a7308 */ /* 0x000a660000002400 */
[----:B------:R-:W-:Y:S01]  /*2870*/  HMMA.16816.F32.BF16 R52, R16, R54, R64 ;  /* 0x000000361034723c */ /* 0x000fe20000041840 */
[----:B-----5:R-:W-:-:S07]  /*2880*/  FMUL.FTZ R0, R79, c[0x0][0x320] ;  /* 0x0000c8004f007a20 */ /* 0x020fce0000410000 */
[C---:B-1----:R-:W-:Y:S01]  /*2890*/  HMMA.16816.F32.BF16 R76, R8.reuse, R40, R44 ;  /* 0x00000028084c723c */ /* 0x042fe2000004182c */
[----:B------:R-:W1:Y:S01]  /*28a0*/  LDSM.16.M88.4 R44, [R229+0x6900] ;  /* 0x00690000e52c783b */ /* 0x000e620000000200 */
[----:B------:R5:W1:Y:S11]  /*28b0*/  MUFU.TANH R89, R0 ;  /* 0x0000000000597308 */ /* 0x000a760000002400 */
[----:B------:R-:W-:Y:S03]  /*28c0*/  @!UPT UIADD3 URZ, URZ, URZ, URZ ;  /* 0x0000003f3f3ff290 */ /* 0x000fe6000fffe03f */
[----:B------:R-:W-:Y:S08]  /*28d0*/  HMMA.16816.F32.BF16 R64, R8, R42, R52 ;  /* 0x0000002a0840723c */ /* 0x000ff00000041834 */
[----:B------:R-:W-:Y:S01]  /*28e0*/  HMMA.16816.F32.BF16 R52, R32, R130, RZ ;  /* 0x000000822034723c */ /* 0x000fe200000418ff */
[----:B-----5:R-:W-:-:S04]  /*28f0*/  FMUL.FTZ R0, R68, c[0x0][0x320] ;  /* 0x0000c80044007a20 */ /* 0x020fc80000410000 */
[----:B------:R5:W1:Y:S01]  /*2900*/  MUFU.TANH R88, R0 ;  /* 0x0000000000587308 */ /* 0x000a620000002400 */
[----:B------:R-:W-:Y:S02]  /*2910*/  FMUL.FTZ R77, R77, c[0x0][0x320] ;  /* 0x0000c8004d4d7a20 */ /* 0x000fe40000410000 */
[----:B------:R-:W-:Y:S02]  /*2920*/  FMUL.FTZ R78, R78, c[0x0][0x320] ;  /* 0x0000c8004e4e7a20 */ /* 0x000fe40000410000 */
[----:B------:R-:W-:-:S03]  /*2930*/  FMUL.FTZ R79, R79, c[0x0][0x320] ;  /* 0x0000c8004f4f7a20 */ /* 0x000fc60000410000 */
[----:B------:R-:W1:Y:S03]  /*2940*/  MUFU.TANH R77, R77 ;  /* 0x0000004d004d7308 */ /* 0x000e660000002400 */
[----:B------:R-:W-:Y:S02]  /*2950*/  FMUL.FTZ R64, R64, c[0x0][0x320] ;  /* 0x0000c80040407a20 */ /* 0x000fe40000410000 */
[----:B------:R-:W-:Y:S02]  /*2960*/  FMUL.FTZ R65, R65, c[0x0][0x320] ;  /* 0x0000c80041417a20 */ /* 0x000fe40000410000 */
[----:B------:R-:W-:Y:S02]  /*2970*/  FMUL.FTZ R66, R66, c[0x0][0x320] ;  /* 0x0000c80042427a20 */ /* 0x000fe40000410000 */
[----:B-----5:R-:W-:Y:S01]  /*2980*/  FMUL.FTZ R0, R69, c[0x0][0x320] ;  /* 0x0000c80045007a20 */ /* 0x020fe20000410000 */
[----:B------:R-:W1:Y:S01]  /*2990*/  MUFU.TANH R78, R78 ;  /* 0x0000004e004e7308 */ /* 0x000e620000002400 */
[----:B------:R-:W-:Y:S07]  /*29a0*/  HMMA.16816.F32.BF16 R36, R24, R134, R52 ;  /* 0x000000861824723c */ /* 0x000fee0000041834 */
[----:B------:R5:W1:Y:S08]  /*29b0*/  MUFU.TANH R87, R0 ;  /* 0x0000000000577308 */ /* 0x000a700000002400 */
[----:B------:R-:W1:Y:S01]  /*29c0*/  MUFU.TANH R79, R79 ;  /* 0x0000004f004f7308 */ /* 0x000e620000002400 */
[----:B-----5:R-:W-:-:S07]  /*29d0*/  FMUL.FTZ R0, R70, c[0x0][0x320] ;  /* 0x0000c80046007a20 */ /* 0x020fce0000410000 */
[----:B------:R-:W1:Y:S08]  /*29e0*/  MUFU.TANH R64, R64 ;  /* 0x0000004000407308 */ /* 0x000e700000002400 */
[----:B------:R5:W1:Y:S08]  /*29f0*/  MUFU.TANH R86, R0 ;  /* 0x0000000000567308 */ /* 0x000a700000002400 */
[----:B------:R-:W1:Y:S01]  /*2a00*/  MUFU.TANH R65, R65 ;  /* 0x0000004100417308 */ /* 0x000e620000002400 */
[----:B-----5:R-:W-:-:S07]  /*2a10*/  FMUL.FTZ R0, R71, c[0x0][0x320] ;  /* 0x0000c80047007a20 */ /* 0x020fce0000410000 */
[----:B------:R-:W1:Y:S01]  /*2a20*/  MUFU.TANH R66, R66 ;  /* 0x0000004200427308 */ /* 0x000e620000002400 */
[----:B------:R-:W-:Y:S07]  /*2a30*/  HMMA.16816.F32.BF16 R68, R12, R40, R56 ;  /* 0x000000280c44723c */ /* 0x000fee0000041838 */
[----:B------:R5:W1:Y:S01]  /*2a40*/  MUFU.TANH R85, R0 ;  /* 0x0000000000557308 */ /* 0x000a620000002400 */
[----:B------:R-:W-:Y:S01]  /*2a50*/  HMMA.16816.F32.BF16 R56, R32, R128, RZ ;  /* 0x000000802038723c */ /* 0x000fe200000418ff */
[----:B-----5:R-:W-:-:S06]  /*2a60*/  FMUL.FTZ R0, R72, c[0x0][0x320] ;  /* 0x0000c80048007a20 */ /* 0x020fcc0000410000 */
[----:B------:R5:W1:Y:S11]  /*2a70*/  MUFU.TANH R84, R0 ;  /* 0x0000000000547308 */ /* 0x000a760000002400 */
[----:B------:R-:W-:Y:S06]  /*2a80*/  @!UPT UIADD3 URZ, URZ, URZ, URZ ;  /* 0x0000003f3f3ff290 */ /* 0x000fec000fffe03f */
[----:B------:R-:W-:Y:S01]  /*2a90*/  HMMA.16816.F32.BF16 R56, R24, R132, R56 ;  /* 0x000000841838723c */ /* 0x000fe20000041838 */
[----:B-----5:R-:W-:-:S04]  /*2aa0*/  FMUL.FTZ R0, R73, c[0x0][0x320] ;  /* 0x0000c80049007a20 */ /* 0x020fc80000410000 */
[----:B------:R5:W2:Y:S11]  /*2ab0*/  MUFU.TANH R83, R0 ;  /* 0x0000000000537308 */ /* 0x000ab60000002400 */
[----:B------:R-:W-:Y:S08]  /*2ac0*/  @!UPT UIADD3 URZ, URZ, URZ, URZ ;  /* 0x0000003f3f3ff290 */ /* 0x000ff0000fffe03f */
[----:B-1----:R-:W-:Y:S01]  /*2ad0*/  HMMA.16816.F32.BF16 R32, R16, R44, R56 ;  /* 0x0000002c1020723c */ /* 0x002fe20000041838 */
[----:B-----5:R-:W-:-:S07]  /*2ae0*/  FMUL.FTZ R0, R74, c[0x0][0x320] ;  /* 0x0000c8004a007a20 */ /* 0x020fce0000410000 */
[----:B------:R-:W-:Y:S01]  /*2af0*/  HMMA.16816.F32.BF16 R16, R16, R46, R36 ;  /* 0x0000002e1010723c */ /* 0x000fe20000041824 */
[----:B------:R1:W1:Y:S02]  /*2b00*/  MUFU.TANH R82, R0 ;  /* 0x0000000000527308 */ /* 0x0002640000002400 */
[----:B-1----:R-:W-:-:S06]  /*2b10*/  FMUL.FTZ R0, R75, c[0x0][0x320] ;  /* 0x0000c8004b007a20 */ /* 0x002fcc0000410000 */
[----:B------:R1:W1:Y:S02]  /*2b20*/  MUFU.TANH R80, R0 ;  /* 0x0000000000507308 */ /* 0x0002640000002400 */
[----:B-1----:R-:W-:-:S06]  /*2b30*/  FMUL.FTZ R0, R68, c[0x0][0x320] ;  /* 0x0000c80044007a20 */ /* 0x002fcc0000410000 */
[----:B------:R1:W1:Y:S02]  /*2b40*/  MUFU.TANH R75, R0 ;  /* 0x00000000004b7308 */ /* 0x0002640000002400 */
[----:B-1----:R-:W-:-:S06]  /*2b50*/  FMUL.FTZ R0, R69, c[0x0][0x320] ;  /* 0x0000c80045007a20 */ /* 0x002fcc0000410000 */
[----:B------:R1:W1:Y:S02]  /*2b60*/  MUFU.TANH R81, R0 ;  /* 0x0000000000517308 */ /* 0x0002640000002400 */
[----:B-1----:R-:W-:-:S06]  /*2b70*/  FMUL.FTZ R0, R70, c[0x0][0x320] ;  /* 0x0000c80046007a20 */ /* 0x002fcc0000410000 */
[----:B------:R1:W1:Y:S02]  /*2b80*/  MUFU.TANH R74, R0 ;  /* 0x00000000004a7308 */ /* 0x0002640000002400 */
[----:B-1----:R-:W-:Y:S02]  /*2b90*/  FMUL.FTZ R0, R71, c[0x0][0x320] ;  /* 0x0000c80047007a20 */ /* 0x002fe40000410000 */
[----:B------:R-:W-:Y:S01]  /*2ba0*/  HMMA.16816.F32.BF16 R68, R12, R42, R48 ;  /* 0x0000002a0c44723c */ /* 0x000fe20000041830 */
[----:B------:R-:W1:Y:S03]  /*2bb0*/  LDSM.16.M88.4 R48, [R228+0x3000] ;  /* 0x00300000e430783b */ /* 0x000e660000000200 */
[----:B------:R5:W1:Y:S01]  /*2bc0*/  MUFU.TANH R73, R0 ;  /* 0x0000000000497308 */ /* 0x000a620000002400 */
[----:B------:R-:W-:-:S04]  /*2bd0*/  DEPBAR.LE SB0, 0x0 ;  /* 0x000080000000791a */ /* 0x000fc80000000000 */
[C---:B------:R-:W-:Y:S08]  /*2be0*/  HMMA.16816.F32.BF16 R40, R20.reuse, R44, R60 ;  /* 0x0000002c1428723c */ /* 0x040ff0000004183c */
[----:B------:R-:W-:Y:S01]  /*2bf0*/  HMMA.16816.F32.BF16 R20, R20, R46, R28 ;  /* 0x0000002e1414723c */ /* 0x000fe2000004181c */
[----:B-----5:R-:W-:-:S04]  /*2c00*/  FMUL.FTZ R0, R76, c[0x0][0x320] ;  /* 0x0000c8004c007a20 */ /* 0x020fc80000410000 */
[----:B------:R5:W1:Y:S02]  /*2c10*/  MUFU.TANH R72, R0 ;  /* 0x0000000000487308 */ /* 0x000a640000002400 */
[----:B------:R-:W-:Y:S02]  /*2c20*/  FMUL.FTZ R68, R68, c[0x0][0x320] ;  /* 0x0000c80044447a20 */ /* 0x000fe40000410000 */
[----:B------:R-:W-:Y:S02]  /*2c30*/  FMUL.FTZ R70, R70, c[0x0][0x320] ;  /* 0x0000c80046467a20 */ /* 0x000fe40000410000 */
[----:B------:R-:W-:Y:S02]  /*2c40*/  FMUL.FTZ R69, R69, c[0x0][0x320] ;  /* 0x0000c80045457a20 */ /* 0x000fe40000410000 */
[----:B------:R-:W-:Y:S01]  /*2c50*/  FMUL.FTZ R71, R71, c[0x0][0x320] ;  /* 0x0000c80047477a20 */ /* 0x000fe20000410000 */
[----:B------:R-:W2:Y:S01]  /*2c60*/  MUFU.TANH R68, R68 ;  /* 0x0000004400447308 */ /* 0x000ea20000002400 */
[----:B-----5:R-:W-:-:S07]  /*2c70*/  FMUL.FTZ R0, R67, c[0x0][0x320] ;  /* 0x0000c80043007a20 */ /* 0x020fce0000410000 */
[----:B------:R-:W2:Y:S01]  /*2c80*/  MUFU.TANH R60, R69 ;  /* 0x00000045003c7308 */ /* 0x000ea20000002400 */
[-C--:B-1----:R-:W-:Y:S07]  /*2c90*/  HMMA.16816.F32.BF16 R40, R12, R48.reuse, R40 ;  /* 0x000000300c28723c */ /* 0x082fee0000041828 */
[----:B------:R-:W1:Y:S01]  /*2ca0*/  MUFU.TANH R70, R70 ;  /* 0x0000004600467308 */ /* 0x000e620000002400 */
[----:B------:R-:W-:Y:S07]  /*2cb0*/  HMMA.16816.F32.BF16 R24, R8, R48, R32 ;  /* 0x000000300818723c */ /* 0x000fee0000041820 */
[----:B------:R-:W1:Y:S01]  /*2cc0*/  MUFU.TANH R56, R71 ;  /* 0x0000004700387308 */ /* 0x000e620000002400 */
[-C--:B------:R-:W-:Y:S07]  /*2cd0*/  HMMA.16816.F32.BF16 R12, R12, R50.reuse, R20 ;  /* 0x000000320c0c723c */ /* 0x080fee0000041814 */
[----:B------:R5:W1:Y:S01]  /*2ce0*/  MUFU.TANH R52, R0 ;  /* 0x0000000000347308 */ /* 0x000a620000002400 */
[----:B------:R-:W-:Y:S01]  /*2cf0*/  HMMA.16816.F32.BF16 R8, R8, R50, R16 ;  /* 0x000000320808723c */ /* 0x000fe20000041810 */
[----:B------:R-:W-:-:S02]  /*2d00*/  FMUL.FTZ R40, R40, c[0x0][0x320] ;  /* 0x0000c80028287a20 */ /* 0x000fc40000410000 */
[----:B------:R-:W-:Y:S02]  /*2d10*/  FMUL.FTZ R41, R41, c[0x0][0x320] ;  /* 0x0000c80029297a20 */ /* 0x000fe40000410000 */
[----:B------:R-:W-:Y:S02]  /*2d20*/  FMUL.FTZ R42, R42, c[0x0][0x320] ;  /* 0x0000c8002a2a7a20 */ /* 0x000fe40000410000 */
[----:B------:R-:W-:Y:S01]  /*2d30*/  FMUL.FTZ R43, R43, c[0x0][0x320] ;  /* 0x0000c8002b2b7a20 */ /* 0x000fe20000410000 */
[----:B------:R-:W1:Y:S01]  /*2d40*/  MUFU.TANH R40, R40 ;  /* 0x0000002800287308 */ /* 0x000e620000002400 */
[----:B------:R-:W-:Y:S02]  /*2d50*/  FMUL.FTZ R24, R24, c[0x0][0x320] ;  /* 0x0000c80018187a20 */ /* 0x000fe40000410000 */
[----:B------:R-:W-:Y:S02]  /*2d60*/  FMUL.FTZ R25, R25, c[0x0][0x320] ;  /* 0x0000c80019197a20 */ /* 0x000fe40000410000 */
[----:B------:R-:W-:Y:S01]  /*2d70*/  FMUL.FTZ R26, R26, c[0x0][0x320] ;  /* 0x0000c8001a1a7a20 */ /* 0x000fe20000410000 */
[----:B-----5:R-:W-:Y:S01]  /*2d80*/  IADD3 R0, R117, R116, RZ ;  /* 0x0000007475007210 */ /* 0x020fe20007ffe0ff */
[----:B------:R-:W-:Y:S01]  /*2d90*/  FMUL.FTZ R27, R27, c[0x0][0x320] ;  /* 0x0000c8001b1b7a20 */ /* 0x000fe20000410000 */
[----:B------:R1:W1:Y:S01]  /*2da0*/  MUFU.TANH R53, R42 ;  /* 0x0000002a00357308 */ /* 0x0002620000002400 */
[----:B------:R-:W-:-:S02]  /*2db0*/  FMUL.FTZ R12, R12, c[0x0][0x320] ;  /* 0x0000c8000c0c7a20 */ /* 0x000fc40000410000 */
[----:B------:R-:W-:Y:S02]  /*2dc0*/  FMUL.FTZ R13, R13, c[0x0][0x320] ;  /* 0x0000c8000d0d7a20 */ /* 0x000fe40000410000 */
[----:B------:R-:W-:Y:S02]  /*2dd0*/  FMUL.FTZ R14, R14, c[0x0][0x320] ;  /* 0x0000c8000e0e7a20 */ /* 0x000fe40000410000 */
[----:B------:R-:W-:Y:S01]  /*2de0*/  FMUL.FTZ R15, R15, c[0x0][0x320] ;  /* 0x0000c8000f0f7a20 */ /* 0x000fe20000410000 */
[----:B------:R1:W1:Y:S01]  /*2df0*/  MUFU.TANH R49, R43 ;  /* 0x0000002b00317308 */ /* 0x0002620000002400 */
[----:B------:R-:W-:Y:S02]  /*2e00*/  FMUL.FTZ R8, R8, c[0x0][0x320] ;  /* 0x0000c80008087a20 */ /* 0x000fe40000410000 */
[----:B------:R-:W-:Y:S02]  /*2e10*/  FMUL.FTZ R9, R9, c[0x0][0x320] ;  /* 0x0000c80009097a20 */ /* 0x000fe40000410000 */
[----:B------:R-:W-:-:S02]  /*2e20*/  FMUL.FTZ R10, R10, c[0x0][0x320] ;  /* 0x0000c8000a0a7a20 */ /* 0x000fc40000410000 */
[----:B------:R-:W-:Y:S01]  /*2e30*/  FMUL.FTZ R11, R11, c[0x0][0x320] ;  /* 0x0000c8000b0b7a20 */ /* 0x000fe20000410000 */
[----:B------:R-:W1:Y:S08]  /*2e40*/  MUFU.TANH R41, R41 ;  /* 0x0000002900297308 */ /* 0x000e700000002400 */
[----:B------:R-:W1:Y:S08]  /*2e50*/  MUFU.TANH R24, R24 ;  /* 0x0000001800187308 */ /* 0x000e700000002400 */
[----:B------:R1:W1:Y:S08]  /*2e60*/  MUFU.TANH R23, R25 ;  /* 0x0000001900177308 */ /* 0x0002700000002400 */
        /* <DEDUP_REMOVED lines=9> */
[----:B------:R1:W1:Y:S01]  /*2f00*/  MUFU.TANH R33, R11 ;  /* 0x0000000b00217308 */ /* 0x0002620000002400 */
[----:B------:R-:W-:Y:S06]  /*2f10*/  BAR.SYNC.DEFER_BLOCKING 0x0 ;  /* 0x0000000000007b1d */ /* 0x000fec0000010000 */
[----:B------:R-:W-:Y:S05]  /*2f20*/  @!P1 BRA `(.L_x_1) ;  /* 0x0000021000009947 */ /* 0x000fea0003800000 */
[----:B-1234-:R-:W-:Y:S01]  /*2f30*/  IADD3 R8, R198, -0x2, RZ ;  /* 0xfffffffec6087810 */ /* 0x01efe20007ffe0ff */
[----:B------:R-:W-:-:S03]  /*2f40*/  IMAD.SHL.U32 R17, R190, 0x20, RZ ;  /* 0x00000020be117824 */ /* 0x000fc600078e00ff */
[----:B------:R-:W-:Y:S01]  /*2f50*/  SHF.R.S32.HI R5, RZ, 0x1f, R8 ;  /* 0x0000001fff057819 */ /* 0x000fe20000011408 */
[----:B------:R-:W-:Y:S02]  /*2f60*/  IMAD R2, R189, R8, RZ ;  /* 0x00000008bd027224 */ /* 0x000fe400078e02ff */
[----:B------:R-:W-:-:S04]  /*2f70*/  IMAD.WIDE.U32 R8, R8, R192, R196 ;  /* 0x000000c008087225 */ /* 0x000fc800078e00c4 */
[----:B------:R-:W-:Y:S01]  /*2f80*/  IMAD R2, R5, R192, R2 ;  /* 0x000000c005027224 */ /* 0x000fe200078e0202 */
[----:B------:R-:W-:Y:S02]  /*2f90*/  LEA R6, P2, R8, c[0x0][0x1c8], 0x1 ;  /* 0x0000720008067a11 */ /* 0x000fe400078408ff */
[----:B------:R-:W-:Y:S01]  /*2fa0*/  SHF.L.U64.HI R5, R190, 0x5, R191 ;  /* 0x00000005be057819 */ /* 0x000fe200000102bf */
[----:B------:R-:W-:Y:S01]  /*2fb0*/  IMAD.IADD R2, R9, 0x1, R2 ;  /* 0x0000000109027824 */ /* 0x000fe200078e0202 */
[----:B------:R-:W-:-:S04]  /*2fc0*/  IADD3 R14, P3, R17, R6, RZ ;  /* 0x00000006110e7210 */ /* 0x000fc80007f7e0ff */
[----:B------:R-:W-:Y:S01]  /*2fd0*/  LEA.HI.X R7, R8, c[0x0][0x1cc], R2, 0x1, P2 ;  /* 0x0000730008077a11 */ /* 0x000fe200010f0c02 */
[----:B------:R-:W-:Y:S01]  /*2fe0*/  IMAD.SHL.U32 R2, R195, 0x2, RZ ;  /* 0x00000002c3027824 */ /* 0x000fe200078e00ff */
[----:B------:R-:W-:-:S03]  /*2ff0*/  IADD3 R12, P2, R14, R17, RZ ;  /* 0x000000110e0c7210 */ /* 0x000fc60007f5e0ff */
[----:B------:R-:W-:Y:S01]  /*3000*/  IMAD.X R15, R5, 0x1, R7, P3 ;  /* 0x00000001050f7824 */ /* 0x000fe200018e0607 */
[----:B------:R-:W-:Y:S01]  /*3010*/  IADD3 R10, P3, R12, R17, RZ ;  /* 0x000000110c0a7210 */ /* 0x000fe20007f7e0ff */
[----:B------:R-:W-:Y:S01]  /*3020*/  @!PT LDS RZ, [RZ] ;  /* 0x00000000fffff984 */ /* 0x000fe20000000800 */
[----:B------:R-:W-:Y:S01]  /*3030*/  @!PT LDS RZ, [RZ] ;  /* 0x00000000fffff984 */ /* 0x000fe20000000800 */
[----:B------:R-:W-:Y:S01]  /*3040*/  @!PT LDS RZ, [RZ] ;  /* 0x00000000fffff984 */ /* 0x000fe20000000800 */
[----:B------:R1:W-:Y:S03]  /*3050*/  LDGSTS.E.BYPASS.LTC128B.128 [R2+0x3900], [R6.64], !P0 ;  /* 0x0390000006027fae */ /* 0x0003e6000c101d48 */
[----:B------:R-:W-:Y:S01]  /*3060*/  IADD3.X R13, R15, R5, RZ, P2, !PT ;  /* 0x000000050f0d7210 */ /* 0x000fe200017fe4ff */
[----:B------:R2:W-:Y:S01]  /*3070*/  LDGSTS.E.BYPASS.LTC128B.128 [R2+0x4100], [R14.64], !P0 ;  /* 0x041000000e027fae */ /* 0x0005e2000c101d48 */
[----:B------:R-:W-:-:S03]  /*3080*/  IADD3 R8, P2, R10, R17, RZ ;  /* 0x000000110a087210 */ /* 0x000fc60007f5e0ff */
[--C-:B------:R-:W-:Y:S01]  /*3090*/  IMAD.X R11, R13, 0x1, R5.reuse, P3 ;  /* 0x000000010d0b7824 */ /* 0x100fe200018e0605 */
[----:B------:R3:W-:Y:S03]  /*30a0*/  LDGSTS.E.BYPASS.LTC128B.128 [R2+0x4900], [R12.64], !P0 ;  /* 0x049000000c027fae */ /* 0x0007e6000c101d48 */
[----:B------:R-:W-:Y:S01]  /*30b0*/  IMAD.X R9, R11, 0x1, R5, P2 ;  /* 0x000000010b097824 */ /* 0x000fe200010e0605 */
[----:B------:R3:W-:Y:S04]  /*30c0*/  LDGSTS.E.BYPASS.LTC128B.128 [R2+0x5100], [R10.64], !P0 ;  /* 0x051000000a027fae */ /* 0x0007e8000c101d48 */
[----:B------:R3:W-:Y:S01]  /*30d0*/  LDGSTS.E.BYPASS.LTC128B.128 [R2+0x5900], [R8.64], !P0 ;  /* 0x0590000008027fae */ /* 0x0007e2000c101d48 */
[----:B-1----:R-:W-:-:S04]  /*30e0*/  IADD3 R6, P3, R8, R17, RZ ;  /* 0x0000001108067210 */ /* 0x002fc80007f7e0ff */
[----:B--2---:R-:W-:Y:S02]  /*30f0*/  IADD3 R14, P2, R6, R17, RZ ;  /* 0x00000011060e7210 */ /* 0x004fe40007f5e0ff */
[----:B------:R-:W-:-:S05]  /*3100*/  IADD3.X R7, R9, R5, RZ, P3, !PT ;  /* 0x0000000509077210 */ /* 0x000fca0001ffe4ff */
[----:B------:R-:W-:Y:S01]  /*3110*/  IMAD.X R15, R7, 0x1, R5, P2 ;  /* 0x00000001070f7824 */ /* 0x000fe200010e0605 */
[----:B------:R3:W-:Y:S04]  /*3120*/  LDGSTS.E.BYPASS.LTC128B.128 [R2+0x6100], [R6.64], !P0 ;  /* 0x0610000006027fae */ /* 0x0007e8000c101d48 */
[----:B------:R3:W-:Y:S02]  /*3130*/  LDGSTS.E.BYPASS.LTC128B.128 [R2+0x6900], [R14.64], !P0 ;  /* 0x069000000e027fae */ /* 0x0007e4000c101d48 */
.L_x_1:
[----:B--234-:R-:W-:Y:S01]  /*3140*/  STL [R1+0x8c], R240 ;  /* 0x00008cf001007387 */ /* 0x01cfe20000100800 */
[----:B------:R-:W-:Y:S01]  /*3150*/  SHF.R.S32.HI R2, RZ, 0x1f, R112 ;  /* 0x0000001fff027819 */ /* 0x000fe20000011470 */
[----:B------:R-:W-:Y:S02]  /*3160*/  IMAD.SHL.U32 R224, R0, 0x2, RZ ;  /* 0x0000000200e07824 */ /* 0x000fe400078e00ff */
[----:B------:R-:W-:Y:S01]  /*3170*/  STL [R1+0x88], R239 ;  /* 0x000088ef01007387 */ /* 0x000fe20000100800 */
[----:B------:R-:W-:Y:S01]  /*3180*/  LEA.HI R5, R2, R112, RZ, 0x2 ;  /* 0x0000007002057211 */ /* 0x000fe200078f10ff */
[----:B------:R-:W-:Y:S01]  /*3190*/  IMAD R227, R3, 0x2, R224 ;  /* 0x0000000203e37824 */ /* 0x000fe200078e02e0 */
[----:B------:R-:W-:Y:S01]  /*31a0*/  LEA R225, R4, R224, 0x1 ;  /* 0x000000e004e17211 */ /* 0x000fe200078e08ff */
[----:B------:R-:W-:Y:S01]  /*31b0*/  STL [R1+0x84], R238 ;  /* 0x000084ee01007387 */ /* 0x000fe20000100800 */
[----:B------:R-:W-:-:S03]  /*31c0*/  LOP3.LUT R2, R5, 0x7ffffffc, RZ, 0xc0, !PT ;  /* 0x7ffffffc05027812 */ /* 0x000fc600078ec0ff */
[----:B------:R-:W-:Y:S01]  /*31d0*/  STL [R1+0x80], R237 ;  /* 0x000080ed01007387 */ /* 0x000fe20000100800 */
[----:B------:R-:W-:Y:S02]  /*31e0*/  IMAD R226, R3, 0x2, R225 ;  /* 0x0000000203e27824 */ /* 0x000fe400078e02e1 */
[----:B------:R-:W-:Y:S01]  /*31f0*/  IMAD.IADD R2, R112, 0x1, -R2 ;  /* 0x0000000170027824 */ /* 0x000fe200078e0a02 */
[----:B------:R-:W-:Y:S04]  /*3200*/  STL [R1+0x7c], R236 ;  /* 0x00007cec01007387 */ /* 0x000fe80000100800 */
        /* <DEDUP_REMOVED lines=9> */
[----:B------:R2:W-:Y:S04]  /*32a0*/  STL [R1+0x54], R5 ;  /* 0x0000540501007387 */ /* 0x0005e80000100800 */
[----:B------:R-:W0:Y:S01]  /*32b0*/  LDGDEPBAR ;  /* 0x00000000000079af */ /* 0x000e220000000000 */
[----:B--2---:R-:W-:-:S05]  /*32c0*/  IADD3 R5, R160, c[0x0][0x1d0], RZ ;  /* 0x00007400a0057a10 */ /* 0x004fca0007ffe0ff */
[----:B------:R-:W-:-:S05]  /*32d0*/  IMAD R2, R2, -0x2, R5 ;  /* 0xfffffffe02027824 */ /* 0x000fca00078e0205 */
[C---:B------:R-:W-:Y:S02]  /*32e0*/  ISETP.GT.AND P5, PT, R2.reuse, RZ, PT ;  /* 0x000000ff0200720c */ /* 0x040fe40003fa4270 */
[C---:B------:R-:W-:Y:S02]  /*32f0*/  ISETP.GT.AND P4, PT, R2.reuse, 0x1, PT ;  /* 0x000000010200780c */ /* 0x040fe40003f84270 */
[----:B------:R-:W-:Y:S02]  /*3300*/  ISETP.GT.AND P3, PT, R2, 0x8, PT ;  /* 0x000000080200780c */ /* 0x000fe40003f64270 */
[----:B-1----:R-:W-:Y:S02]  /*3310*/  FSEL R10, R188, -INF , P5 ;  /* 0xff800000bc0a7808 */ /* 0x002fe40002800000 */
[----:B------:R-:W-:Y:S02]  /*3320*/  FSEL R12, R187, -INF , P4 ;  /* 0xff800000bb0c7808 */ /* 0x000fe40002000000 */
[----:B------:R-:W-:-:S02]  /*3330*/  ISETP.GT.AND P2, PT, R2, 0x9, PT ;  /* 0x000000090200780c */ /* 0x000fc40003f44270 */
[----:B------:R-:W-:Y:S02]  /*3340*/  FSEL R26, R182, -INF , P3 ;  /* 0xff800000b61a7808 */ /* 0x000fe40001800000 */
[----:B------:R-:W-:Y:S02]  /*3350*/  FMNMX.FTZ R5, R10, R12, !PT ;  /* 0x0000000c0a057209 */ /* 0x000fe40007810000 */
[----:B------:R-:W-:Y:S02]  /*3360*/  FSEL R13, R184, -INF , P5 ;  /* 0xff800000b80d7808 */ /* 0x000fe40002800000 */
[----:B------:R-:W-:Y:S02]  /*3370*/  FSEL R14, R183, -INF , P4 ;  /* 0xff800000b70e7808 */ /* 0x000fe40002000000 */
[----:B------:R-:W-:Y:S02]  /*3380*/  ISETP.GT.AND P6, PT, R2, 0x10, PT ;  /* 0x000000100200780c */ /* 0x000fe40003fc4270 */
[----:B------:R-:W-:-:S02]  /*3390*/  FSEL R27, R181, -INF , P2 ;  /* 0xff800000b51b7808 */ /* 0x000fc40001000000 */
[----:B------:R-:W-:Y:S02]  /*33a0*/  FMNMX.FTZ R5, R26, R5, !PT ;  /* 0x000000051a057209 */ /* 0x000fe40007810000 */
[----:B------:R-:W-:Y:S02]  /*33b0*/  FSEL R15, R176, -INF , P3 ;  /* 0xff800000b00f7808 */ /* 0x000fe40001800000 */
[----:B------:R-:W-:Y:S02]  /*33c0*/  FMNMX.FTZ R6, R13, R14, !PT ;  /* 0x0000000e0d067209 */ /* 0x000fe40007810000 */
[----:B------:R-:W-:Y:S02]  /*33d0*/  FSEL R18, R179, -INF , P5 ;  /* 0xff800000b3127808 */ /* 0x000fe40002800000 */
[----:B------:R-:W-:Y:S02]  /*33e0*/  FSEL R29, R186, -INF , P5 ;  /* 0xff800000ba1d7808 */ /* 0x000fe40002800000 */
[----:B------:R-:W-:-:S02]  /*33f0*/  ISETP.GT.AND P5, PT, R2, 0x11, PT ;  /* 0x000000110200780c */ /* 0x000fc40003fa4270 */
[----:B------:R-:W-:Y:S02]  /*3400*/  FSEL R28, R174, -INF , P6 ;  /* 0xff800000ae1c7808 */ /* 0x000fe40003000000 */
[----:B------:R-:W-:Y:S02]  /*3410*/  FMNMX.FTZ R5, R27, R5, !PT ;  /* 0x000000051b057209 */ /* 0x000fe40007810000 */
[----:B------:R-:W-:Y:S02]  /*3420*/  FSEL R17, R175, -INF , P2 ;  /* 0xff800000af117808 */ /* 0x000fe40001000000 */
[----:B------:R-:W-:Y:S02]  /*3430*/  FMNMX.FTZ R6, R15, R6, !PT ;  /* 0x000000060f067209 */ /* 0x000fe40007810000 */
[----:B------:R-:W-:Y:S02]  /*3440*/  FSEL R19, R180, -INF , P4 ;  /* 0xff800000b4137808 */ /* 0x000fe40002000000 */
[----:B------:R-:W-:-:S02]  /*3450*/  FSEL R30, R185, -INF , P4 ;  /* 0xff800000b91e7808 */ /* 0x000fc40002000000 */
[----:B------:R-:W-:Y:S02]  /*3460*/  ISETP.GT.AND P4, PT, R2, 0x18, PT ;  /* 0x000000180200780c */ /* 0x000fe40003f84270 */
[----:B------:R-:W-:Y:S02]  /*3470*/  FSEL R104, R173, -INF , P5 ;  /* 0xff800000ad687808 */ /* 0x000fe40002800000 */
[----:B------:R-:W-:Y:S02]  /*3480*/  FMNMX.FTZ R5, R28, R5, !PT ;  /* 0x000000051c057209 */ /* 0x000fe40007810000 */
[----:B------:R-:W-:Y:S02]  /*3490*/  FSEL R37, R168, -INF , P6 ;  /* 0xff800000a8257808 */ /* 0x000fe40003000000 */
[----:B------:R-:W-:Y:S02]  /*34a0*/  FMNMX.FTZ R6, R17, R6, !PT ;  /* 0x0000000611067209 */ /* 0x000fe40007810000 */
[----:B------:R-:W-:-:S02]  /*34b0*/  FSEL R21, R171, -INF , P3 ;  /* 0xff800000ab157808 */ /* 0x000fc40001800000 */
[----:B------:R-:W-:Y:S02]  /*34c0*/  FSEL R31, R178, -INF , P3 ;  /* 0xff800000b21f7808 */ /* 0x000fe40001800000 */
[----:B------:R-:W-:Y:S02]  /*34d0*/  ISETP.GT.AND P3, PT, R2, 0x19, PT ;  /* 0x000000190200780c */ /* 0x000fe40003f64270 */
[----:B------:R-:W-:Y:S02]  /*34e0*/  FSEL R105, R166, -INF , P4 ;  /* 0xff800000a6697808 */ /* 0x000fe40002000000 */
[----:B------:R-:W-:Y:S02]  /*34f0*/  FMNMX.FTZ R5, R104, R5, !PT ;  /* 0x0000000568057209 */ /* 0x000fe40007810000 */
[----:B------:R-:W-:Y:S02]  /*3500*/  FSEL R38, R167, -INF , P5 ;  /* 0xff800000a7267808 */ /* 0x000fe40002800000 */
[----:B------:R-:W-:-:S02]  /*3510*/  FMNMX.FTZ R6, R37, R6, !PT ;  /* 0x0000000625067209 */ /* 0x000fc40007810000 */
[----:B------:R-:W-:Y:S02]  /*3520*/  FSEL R25, R172, -INF , P2 ;  /* 0xff800000ac197808 */ /* 0x000fe40001000000 */
[----:B------:R-:W-:Y:S02]  /*3530*/  FSEL R36, R177, -INF , P2 ;  /* 0xff800000b1247808 */ /* 0x000fe40001000000 */
[----:B------:R-:W-:Y:S02]  /*3540*/  ISETP.GT.AND P2, PT, R2, 0x20, PT ;  /* 0x000000200200780c */ /* 0x000fe40003f44270 */
[----:B------:R-:W-:Y:S02]  /*3550*/  FSEL R106, R165, -INF , P3 ;  /* 0xff800000a56a7808 */ /* 0x000fe40001800000 */
[----:B------:R-:W-:Y:S02]  /*3560*/  FMNMX.FTZ R5, R105, R5, !PT ;  /* 0x0000000569057209 */ /* 0x000fe40007810000 */
[----:B------:R-:W-:-:S02]  /*3570*/  FSEL R46, R164, -INF , P5 ;  /* 0xff800000a42e7808 */ /* 0x000fc40002800000 */
[----:B------:R-:W-:Y:S02]  /*3580*/  FSEL R116, R169, -INF , P5 ;  /* 0xff800000a9747808 */ /* 0x000fe40002800000 */
[----:B------:R-:W-:Y:S02]  /*3590*/  FSEL R39, R159, -INF , P4 ;  /* 0xff8000009f277808 */ /* 0x000fe40002000000 */
[----:B------:R-:W-:Y:S02]  /*35a0*/  FMNMX.FTZ R6, R38, R6, !PT ;  /* 0x0000000626067209 */ /* 0x000fe40007810000 */
[----:B------:R-:W-:Y:S02]  /*35b0*/  FSEL R45, R163, -INF , P6 ;  /* 0xff800000a32d7808 */ /* 0x000fe40003000000 */
[----:B------:R-:W-:Y:S02]  /*35c0*/  FSEL R108, R170, -INF , P6 ;  /* 0xff800000aa6c7808 */ /* 0x000fe40003000000 */
[----:B------:R-:W-:-:S02]  /*35d0*/  ISETP.GT.AND P5, PT, R2, 0x28, PT ;  /* 0x000000280200780c */ /* 0x000fc40003fa4270 */
[----:B------:R-:W-:Y:S02]  /*35e0*/  FSEL R47, R118, -INF , P4 ;  /* 0xff800000762f7808 */ /* 0x000fe40002000000 */
[----:B------:R-:W-:Y:S02]  /*35f0*/  FSEL R117, R162, -INF , P4 ;  /* 0xff800000a2757808 */ /* 0x000fe40002000000 */
[C---:B------:R-:W-:Y:S02]  /*3600*/  ISETP.GT.AND P6, PT, R2.reuse, 0x21, PT ;  /* 0x000000210200780c */ /* 0x040fe40003fc4270 */
[----:B------:R-:W-:Y:S02]  /*3610*/  ISETP.GT.AND P4, PT, R2, 0x29, PT ;  /* 0x000000290200780c */ /* 0x000fe40003f84270 */
[----:B------:R-:W-:Y:S02]  /*3620*/  FSEL R69, R155, -INF , P3 ;  /* 0xff8000009b457808 */ /* 0x000fe40001800000 */
[----:B------:R-:W-:-:S02]  /*3630*/  FSEL R44, R158, -INF , P3 ;  /* 0xff8000009e2c7808 */ /* 0x000fc40001800000 */
[----:B------:R-:W-:Y:S02]  /*3640*/  FSEL R118, R161, -INF , P3 ;  /* 0xff800000a1767808 */ /* 0x000fe40001800000 */
[----:B------:R-:W-:Y:S02]  /*3650*/  ISETP.GT.AND P3, PT, R2, 0x30, PT ;  /* 0x000000300200780c */ /* 0x000fe40003f64270 */
[----:B------:R-:W-:Y:S02]  /*3660*/  FSEL R107, R157, -INF , P2 ;  /* 0xff8000009d6b7808 */ /* 0x000fe40001000000 */
[----:B------:R-:W-:Y:S02]  /*3670*/  FMNMX.FTZ R5, R106, R5, !PT ;  /* 0x000000056a057209 */ /* 0x000fe40007810000 */
[----:B------:R-:W-:Y:S02]  /*3680*/  FMNMX.FTZ R6, R39, R6, !PT ;  /* 0x0000000627067209 */ /* 0x000fe40007810000 */
[----:B------:R-:W-:-:S02]  /*3690*/  FSEL R135, R136, -INF , P5 ;  /* 0xff80000088877808 */ /* 0x000fc40002800000 */
[----:B------:R-:W-:Y:S02]  /*36a0*/  FMNMX.FTZ R7, R18, R19, !PT ;  /* 0x0000001312077209 */ /* 0x000fe40007810000 */
[----:B------:R-:W-:Y:S02]  /*36b0*/  FSEL R133, R137, -INF , P2 ;  /* 0xff80000089857808 */ /* 0x000fe40001000000 */
[----:B------:R-:W-:Y:S02]  /*36c0*/  FSEL R134, R138, -INF , P6 ;  /* 0xff8000008a867808 */ /* 0x000fe40003000000 */
[----:B------:R-:W-:Y:S02]  /*36d0*/  FSEL R129, R139, -INF , P5 ;  /* 0xff8000008b817808 */ /* 0x000fe40002800000 */
[----:B------:R-:W-:Y:S02]  /*36e0*/  FSEL R136, R140, -INF , P4 ;  /* 0xff8000008c887808 */ /* 0x000fe40002000000 */
[----:B------:R-:W-:-:S02]  /*36f0*/  FSEL R126, R145, -INF , P4 ;  /* 0xff800000917e7808 */ /* 0x000fc40002000000 */
[----:B------:R-:W-:Y:S02]  /*3700*/  FSEL R127, R148, -INF , P2 ;  /* 0xff800000947f7808 */ /* 0x000fe40001000000 */
        /* <DEDUP_REMOVED lines=12> */
[----:B------:R-:W-:Y:S02]  /*37d0*/  FMNMX.FTZ R5, R107, R5, !PT ;  /* 0x000000056b057209 */ /* 0x000fe40007810000 */
[C---:B------:R-:W-:Y:S02]  /*37e0*/  ISETP.GT.AND P2, PT, R2.reuse, 0x31, PT ;  /* 0x000000310200780c */ /* 0x040fe40003f44270 */
[C---:B------:R-:W-:Y:S02]  /*37f0*/  ISETP.GT.AND P6, PT, R2.reuse, 0x38, PT ;  /* 0x000000380200780c */ /* 0x040fe40003fc4270 */
[C---:B------:R-:W-:Y:S02]  /*3800*/  ISETP.GT.AND P5, PT, R2.reuse, 0x39, PT ;  /* 0x000000390200780c */ /* 0x040fe40003fa4270 */
[----:B------:R-:W-:-:S02]  /*3810*/  ISETP.GT.AND P4, PT, R2, 0x40, PT ;  /* 0x000000400200780c */ /* 0x000fc40003f84270 */
[----:B------:R-:W-:Y:S02]  /*3820*/  ISETP.GT.AND P3, PT, R2, 0x41, PT ;  /* 0x000000410200780c */ /* 0x000fe40003f64270 */
[----:B------:R-:W-:Y:S02]  /*3830*/  FMNMX.FTZ R6, R44, R6, !PT ;  /* 0x000000062c067209 */ /* 0x000fe40007810000 */
[----:B------:R-:W-:Y:S02]  /*3840*/  FMNMX.FTZ R7, R21, R7, !PT ;  /* 0x0000000715077209 */ /* 0x000fe40007810000 */
[----:B------:R-:W-:Y:S02]  /*3850*/  FMNMX.FTZ R5, R124, R5, !PT ;  /* 0x000000057c057209 */ /* 0x000fe40007810000 */
        /* <DEDUP_REMOVED lines=20> */
[----:B------:R-:W-:Y:S02]  /*39a0*/  FMNMX.FTZ R6, R127, R6, !PT ;  /* 0x000000067f067209 */ /* 0x000fe40007810000 */
[C---:B------:R-:W-:Y:S02]  /*39b0*/  ISETP.GT.AND P2, PT, R2.reuse, 0x48, PT ;  /* 0x000000480200780c */ /* 0x040fe40003f44270 */
[C---:B------:R-:W-:Y:S02]  /*39c0*/  ISETP.GT.AND P6, PT, R2.reuse, 0x49, PT ;  /* 0x000000490200780c */ /* 0x040fe40003fc4270 */
[C---:B------:R-:W-:Y:S02]  /*39d0*/  ISETP.GT.AND P5, PT, R2.reuse, 0x50, PT ;  /* 0x000000500200780c */ /* 0x040fe40003fa4270 */
[C---:B------:R-:W-:Y:S02]  /*39e0*/  ISETP.GT.AND P4, PT, R2.reuse, 0x51, PT ;  /* 0x000000510200780c */ /* 0x040fe40003f84270 */
[----:B------:R-:W-:-:S02]  /*39f0*/  ISETP.GT.AND P3, PT, R2, 0x58, PT ;  /* 0x000000580200780c */ /* 0x000fc40003f64270 */
[----:B------:R-:W-:Y:S02]  /*3a00*/  FMNMX.FTZ R7, R25, R7, !PT ;  /* 0x0000000719077209 */ /* 0x000fe40007810000 */
[----:B------:R-:W-:Y:S02]  /*3a10*/  FMNMX.FTZ R5, R125, R5, !PT ;  /* 0x000000057d057209 */ /* 0x000fe40007810000 */
[----:B------:R-:W-:Y:S02]  /*3a20*/  FMNMX.FTZ R6, R128, R6, !PT ;  /* 0x0000000680067209 */ /* 0x000fe40007810000 */
        /* <DEDUP_REMOVED lines=20> */
[----:B------:R-:W-:-:S02]  /*3b70*/  FMNMX.FTZ R7, R45, R7, !PT ;  /* 0x000000072d077209 */ /* 0x000fc40007810000 */
[C---:B------:R-:W-:Y:S02]  /*3b80*/  ISETP.GT.AND P2, PT, R2.reuse, 0x59, PT ;  /* 0x000000590200780c */ /* 0x040fe40003f44270 */
[C---:B------:R-:W-:Y:S02]  /*3b90*/  ISETP.GT.AND P6, PT, R2.reuse, 0x60, PT ;  /* 0x000000600200780c */ /* 0x040fe40003fc4270 */
[C---:B------:R-:W-:Y:S02]  /*3ba0*/  ISETP.GT.AND P5, PT, R2.reuse, 0x61, PT ;  /* 0x000000610200780c */ /* 0x040fe40003fa4270 */
[C---:B------:R-:W-:Y:S02]  /*3bb0*/  ISETP.GT.AND P4, PT, R2.reuse, 0x68, PT ;  /* 0x000000680200780c */ /* 0x040fe40003f84270 */
[----:B------:R-:W-:Y:S02]  /*3bc0*/  ISETP.GT.AND P3, PT, R2, 0x69, PT ;  /* 0x000000690200780c */ /* 0x000fe40003f64270 */
[----:B------:R-:W-:-:S02]  /*3bd0*/  FMNMX.FTZ R2, R126, R5, !PT ;  /* 0x000000057e027209 */ /* 0x000fc40007810000 */
[----:B------:R-:W-:Y:S02]  /*3be0*/  FMNMX.FTZ R5, R129, R6, !PT ;  /* 0x0000000681057209 */ /* 0x000fe40007810000 */
[----:B------:R-:W-:Y:S02]  /*3bf0*/  FMNMX.FTZ R6, R46, R7, !PT ;  /* 0x000000072e067209 */ /* 0x000fe40007810000 */
[----:B------:R-:W-:Y:S02]  /*3c00*/  FMNMX.FTZ R2, R149, R2, !PT ;  /* 0x0000000295027209 */ /* 0x000fe40007810000 */
[----:B------:R-:W-:Y:S02]  /*3c10*/  FMNMX.FTZ R5, R132, R5, !PT ;  /* 0x0000000584057209 */ /* 0x000fe40007810000 */
[----:B------:R-:W-:Y:S02]  /*3c20*/  FMNMX.FTZ R6, R47, R6, !PT ;  /* 0x000000062f067209 */ /* 0x000fe40007810000 */
        /* <DEDUP_REMOVED lines=30> */
[----:B------:R-:W-:-:S02]  /*3e10*/  FSEL R172, R60, -INF , P2 ;  /* 0xff8000003cac7808 */ /* 0x000fc40001000000 */
[----:B------:R-:W-:Y:S02]  /*3e20*/  FMNMX.FTZ R2, R173, R2, !PT ;  /* 0x00000002ad027209 */ /* 0x000fe40007810000 */
[----:B------:R-:W-:Y:S02]  /*3e30*/  FMNMX.FTZ R5, R183, R5, !PT ;  /* 0x00000005b7057209 */ /* 0x000fe40007810000 */
[----:B------:R-:W-:Y:S02]  /*3e40*/  FMNMX.FTZ R6, R162, R6, !PT ;  /* 0x00000006a2067209 */ /* 0x000fe40007810000 */
[----:B------:R-:W-:Y:S02]  /*3e50*/  FMNMX.FTZ R7, R108, R7, !PT ;  /* 0x000000076c077209 */ /* 0x000fe40007810000 */
[----:B------:R-:W-:Y:S02]  /*3e60*/  FSEL R202, R40, -INF , P6 ;  /* 0xff80000028ca7808 */ /* 0x000fe40003000000 */
[----:B------:R-:W-:-:S02]  /*3e70*/  FMNMX.FTZ R2, R172, R2, !PT ;  /* 0x00000002ac027209 */ /* 0x000fc40007810000 */
[----:B------:R-:W-:Y:S01]  /*3e80*/  FSEL R179, R65, -INF , P2 ;  /* 0xff80000041b37808 */ /* 0x000fe20001000000 */
[----:B------:R-:W-:Y:S01]  /*3e90*/  IMAD.MOV.U32 R4, RZ, RZ, R202 ;  /* 0x000000ffff047224 */ /* 0x000fe200078e00ca */
[----:B------:R-:W-:Y:S02]  /*3ea0*/  FMNMX.FTZ R5, R182, R5, !PT ;  /* 0x00000005b6057209 */ /* 0x000fe40007810000 */
[----:B------:R-:W-:Y:S02]  /*3eb0*/  FMNMX.FTZ R6, R164, R6, !PT ;  /* 0x00000006a4067209 */ /* 0x000fe40007810000 */
[----:B------:R-:W-:Y:S02]  /*3ec0*/  FMNMX.FTZ R7, R116, R7, !PT ;  /* 0x0000000774077209 */ /* 0x000fe40007810000 */
[----:B------:R-:W-:Y:S02]  /*3ed0*/  FSEL R119, R41, -INF , P5 ;  /* 0xff80000029777808 */ /* 0x000fe40002800000 */
[----:B------:R-:W-:-:S02]  /*3ee0*/  FMNMX.FTZ R2, R202, R2, !PT ;  /* 0x00000002ca027209 */ /* 0x000fc40007810000 */
[----:B------:R-:W-:Y:S01]  /*3ef0*/  FSEL R211, R24, -INF , P6 ;  /* 0xff80000018d37808 */ /* 0x000fe20003000000 */
[----:B------:R1:W-:Y:S01]  /*3f00*/  STL [R1+0x90], R119 ;  /* 0x0000907701007387 */ /* 0x0003e20000100800 */
[----:B------:R-:W-:Y:S02]  /*3f10*/  FMNMX.FTZ R5, R179, R5, !PT ;  /* 0x00000005b3057209 */ /* 0x000fe40007810000 */
[----:B------:R-:W-:Y:S02]  /*3f20*/  FMNMX.FTZ R6, R163, R6, !PT ;  /* 0x00000006a3067209 */ /* 0x000fe40007810000 */
[----:B------:R-:W-:Y:S02]  /*3f30*/  FMNMX.FTZ R7, R117, R7, !PT ;  /* 0x0000000775077209 */ /* 0x000fe40007810000 */
[----:B------:R-:W-:Y:S02]  /*3f40*/  FSEL R229, R20, -INF , P4 ;  /* 0xff80000014e57808 */ /* 0x000fe40002000000 */
[----:B------:R-:W-:-:S02]  /*3f50*/  FMNMX.FTZ R2, R119, R2, !PT ;  /* 0x0000000277027209 */ /* 0x000fc40007810000 */
[----:B------:R-:W-:Y:S02]  /*3f60*/  FSEL R185, R23, -INF , P5 ;  /* 0xff80000017b97808 */ /* 0x000fe40002800000 */
        /* <DEDUP_REMOVED lines=9> */
[----:B------:R-:W-:Y:S02]  /*4000*/  FMNMX.FTZ R71, R192, R2, !PT ;  /* 0x00000002c0477209 */ /* 0x000fe40007810000 */
[----:B------:R-:W-:-:S02]  /*4010*/  FSEL R237, R32, -INF , P3 ;  /* 0xff80000020ed7808 */ /* 0x000fc40001800000 */
[----:B------:R-:W-:Y:S01]  /*4020*/  FMNMX.FTZ R2, R184, R5, !PT ;  /* 0x00000005b8027209 */ /* 0x000fe20007810000 */
[----:B------:R-:W2:Y:S01]  /*4030*/  SHFL.BFLY PT, R8, R71, 0x2, 0x1f ;  /* 0x0c401f0047087f89 */ /* 0x000ea200000e0000 */
[----:B------:R-:W-:Y:S02]  /*4040*/  FMNMX.FTZ R5, R193, R6, !PT ;  /* 0x00000006c1057209 */ /* 0x000fe40007810000 */
[----:B------:R-:W-:Y:S02]  /*4050*/  FMNMX.FTZ R6, R138, R7, !PT ;  /* 0x000000078a067209 */ /* 0x000fe40007810000 */
[----:B------:R-:W-:Y:S02]  /*4060*/  FMNMX.FTZ R68, R237, R2, !PT ;  /* 0x00000002ed447209 */ /* 0x000fe40007810000 */
[----:B------:R-:W-:Y:S02]  /*4070*/  FMNMX.FTZ R2, R196, R5, !PT ;  /* 0x00000005c4027209 */ /* 0x000fe40007810000 */
[----:B------:R-:W-:Y:S01]  /*4080*/  FMNMX.FTZ R5, R139, R6, !PT ;  /* 0x000000068b057209 */ /* 0x000fe20007810000 */
[----:B------:R-:W3:Y:S01]  /*4090*/  SHFL.BFLY PT, R9, R68, 0x2, 0x1f ;  /* 0x0c401f0044097f89 */ /* 0x000ee200000e0000 */
[----:B------:R-:W-:-:S02]  /*40a0*/  FSEL R169, R52, -INF , P2 ;  /* 0xff80000034a97808 */ /* 0x000fc40001000000 */
[----:B------:R-:W-:Y:S02]  /*40b0*/  FMNMX.FTZ R5, R140, R5, !PT ;  /* 0x000000058c057209 */ /* 0x000fe40007810000 */
[----:B------:R-:W-:Y:S02]  /*40c0*/  FSEL R209, R42, -INF , P6 ;  /* 0xff8000002ad17808 */ /* 0x000fe40003000000 */
[----:B------:R-:W-:Y:S02]  /*40d0*/  FMNMX.FTZ R2, R169, R2, !PT ;  /* 0x00000002a9027209 */ /* 0x000fe40007810000 */
[----:B------:R-:W-:Y:S02]  /*40e0*/  FMNMX.FTZ R5, R153, R5, !PT ;  /* 0x0000000599057209 */ /* 0x000fe40007810000 */
[----:B------:R-:W-:Y:S02]  /*40f0*/  FSEL R236, R35, -INF , P5 ;  /* 0xff80000023ec7808 */ /* 0x000fe40002800000 */
[----:B------:R-:W-:-:S02]  /*4100*/  FMNMX.FTZ R2, R209, R2, !PT ;  /* 0x00000002d1027209 */ /* 0x000fc40007810000 */
[----:B------:R-:W-:Y:S02]  /*4110*/  FMNMX.FTZ R5, R154, R5, !PT ;  /* 0x000000059a057209 */ /* 0x000fe40007810000 */
[----:B------:R-:W-:Y:S02]  /*4120*/  FSEL R240, R34, -INF , P4 ;  /* 0xff80000022f07808 */ /* 0x000fe40002000000 */
[----:B------:R-:W-:Y:S02]  /*4130*/  FMNMX.FTZ R2, R236, R2, !PT ;  /* 0x00000002ec027209 */ /* 0x000fe40007810000 */
[----:B------:R-:W-:Y:S02]  /*4140*/  FMNMX.FTZ R5, R155, R5, !PT ;  /* 0x000000059b057209 */ /* 0x000fe40007810000 */
[----:B-1----:R-:W-:Y:S02]  /*4150*/  FSEL R119, R33, -INF , P3 ;  /* 0xff80000021777808 */ /* 0x002fe40001800000 */
[----:B------:R-:W-:Y:S01]  /*4160*/  FMNMX.FTZ R2, R240, R2, !PT ;  /* 0x00000002f0027209 */ /* 0x000fe20007810000 */
[----:B------:R-:W-:Y:S01]  /*4170*/  LDSM.16.MT88.4 R32, [R225+0x100] ;  /* 0x00010000e120783b */ /* 0x000fe20000004200 */
[----:B------:R-:W-:-:S02]  /*4180*/  FMNMX.FTZ R5, R156, R5, !PT ;  /* 0x000000059c057209 */ /* 0x000fc40007810000 */
[----:B--2---:R-:W-:Y:S02]  /*4190*/  FMNMX.FTZ R71, R71, R8, !PT ;  /* 0x0000000847477209 */ /* 0x004fe40007810000 */
[----:B------:R-:W-:Y:S02]  /*41a0*/  FMNMX.FTZ R2, R119, R2, !PT ;  /* 0x0000000277027209 */ /* 0x000fe40007810000 */
[----:B------:R-:W-:Y:S01]  /*41b0*/  FMNMX.FTZ R5, R175, R5, !PT ;  /* 0x00000005af057209 */ /* 0x000fe20007810000 */
[----:B------:R-:W1:Y:S01]  /*41c0*/  SHFL.BFLY PT, R7, R71, 0x1, 0x1f ;  /* 0x0c201f0047077f89 */ /* 0x000e6200000e0000 */
[----:B---3--:R-:W-:Y:S02]  /*41d0*/  FMNMX.FTZ R68, R68, R9, !PT ;  /* 0x0000000944447209 */ /* 0x008fe40007810000 */
[----:B------:R-:W-:Y:S01]  /*41e0*/  FMNMX.FTZ R5, R176, R5, !PT ;  /* 0x00000005b0057209 */ /* 0x000fe20007810000 */
[----:B------:R-:W2:Y:S01]  /*41f0*/  SHFL.BFLY PT, R6, R2, 0x2, 0x1f ;  /* 0x0c401f0002067f89 */ /* 0x000ea200000e0000 */
[----:B------:R-:W-:-:S02]  /*4200*/  FSEL R168, R56, -INF , P2 ;  /* 0xff80000038a87808 */ /* 0x000fc40001000000 */
[----:B------:R-:W-:Y:S01]  /*4210*/  FMNMX.FTZ R5, R177, R5, !PT ;  /* 0x00000005b1057209 */ /* 0x000fe20007810000 */
[----:B------:R-:W3:Y:S01]  /*4220*/  SHFL.BFLY PT, R8, R68, 0x1, 0x1f ;  /* 0x0c201f0044087f89 */ /* 0x000ee200000e0000 */
[----:B------:R-:W-:Y:S02]  /*4230*/  FSEL R191, R53, -INF , P6 ;  /* 0xff80000035bf7808 */ /* 0x000fe40003000000 */
[----:B------:R-:W-:Y:S02]  /*4240*/  FMNMX.FTZ R5, R178, R5, !PT ;  /* 0x00000005b2057209 */ /* 0x000fe40007810000 */
[----:B------:R-:W-:Y:S02]  /*4250*/  FSEL R190, R49, -INF , P5 ;  /* 0xff80000031be7808 */ /* 0x000fe40002800000 */
[----:B------:R-:W-:Y:S02]  /*4260*/  FMNMX.FTZ R5, R131, R5, !PT ;  /* 0x0000000583057209 */ /* 0x000fe40007810000 */
[----:B------:R-:W-:-:S02]  /*4270*/  FSEL R201, R48, -INF , P4 ;  /* 0xff80000030c97808 */ /* 0x000fc40002000000 */
[----:B------:R-:W-:Y:S02]  /*4280*/  FMNMX.FTZ R5, R130, R5, !PT ;  /* 0x0000000582057209 */ /* 0x000fe40007810000 */
[----:B------:R-:W-:Y:S02]  /*4290*/  FSEL R200, R43, -INF , P3 ;  /* 0xff8000002bc87808 */ /* 0x000fe40001800000 */
[----:B------:R-:W-:Y:S01]  /*42a0*/  FMNMX.FTZ R5, R206, R5, !PT ;  /* 0x00000005ce057209 */ /* 0x000fe20007810000 */
[----:B------:R-:W-:Y:S01]  /*42b0*/  LDSM.16.MT88.4 R40, [R226+0x100] ;  /* 0x00010000e228783b */ /* 0x000fe20000004200 */
[----:B-1----:R-:W-:Y:S02]  /*42c0*/  FMNMX.FTZ R71, R71, R7, !PT ;  /* 0x0000000747477209 */ /* 0x002fe40007810000 */
[----:B------:R-:W-:Y:S02]  /*42d0*/  FMNMX.FTZ R5, R168, R5, !PT ;  /* 0x00000005a8057209 */ /* 0x000fe40007810000 */
[----:B--2---:R-:W-:Y:S01]  /*42e0*/  FMNMX.FTZ R2, R2, R6, !PT ;  /* 0x0000000602027209 */ /* 0x004fe20007810000 */
[----:B------:R-:W-:Y:S01]  /*42f0*/  FMUL.FTZ R7, R71, c[0x0][0x2d0] ;  /* 0x0000b40047077a20 */ /* 0x000fe20000410000 */
[----:B------:R-:W-:-:S02]  /*4300*/  FMNMX.FTZ R5, R191, R5, !PT ;  /* 0x00000005bf057209 */ /* 0x000fc40007810000 */
[----:B------:R-:W-:Y:S01]  /*4310*/  FSETP.NEU.FTZ.AND P2, PT, R71, -INF , PT ;  /* 0xff8000004700780b */ /* 0x000fe20003f5d000 */
[----:B------:R-:W1:Y:S01]  /*4320*/  SHFL.BFLY PT, R11, R2, 0x1, 0x1f ;  /* 0x0c201f00020b7f89 */ /* 0x000e6200000e0000 */
[----:B------:R-:W-:Y:S02]  /*4330*/  FMNMX.FTZ R5, R190, R5, !PT ;  /* 0x00000005be057209 */ /* 0x000fe40007810000 */
[----:B---3--:R-:W-:Y:S02]  /*4340*/  FMNMX.FTZ R68, R68, R8, !PT ;  /* 0x0000000844447209 */ /* 0x008fe40007810000 */
[----:B------:R-:W-:Y:S02]  /*4350*/  FSEL R7, R7, RZ, P2 ;  /* 0x000000ff07077208 */ /* 0x000fe40001000000 */
[----:B------:R-:W-:Y:S01]  /*4360*/  FMNMX.FTZ R8, R201, R5, !PT ;  /* 0x00000005c9087209 */ /* 0x000fe20007810000 */
[C---:B------:R-:W-:Y:S01]  /*4370*/  FMUL.FTZ R9, R68.reuse, c[0x0][0x2d0] ;  /* 0x0000b40044097a20 */ /* 0x040fe20000410000 */
[----:B------:R-:W-:Y:S01]  /*4380*/  FSETP.NEU.FTZ.AND P2, PT, R68, -INF , PT ;  /* 0xff8000004400780b */ /* 0x000fe20003f5d000 */
[--C-:B------:R-:W-:Y:S01]  /*4390*/  FFMA.FTZ R6, R10, c[0x0][0x2d0], -R7.reuse ;  /* 0x0000b4000a067a23 */ /* 0x100fe20000010807 */
[----:B------:R-:W-:Y:S01]  /*43a0*/  FMNMX.FTZ R8, R200, R8, !PT ;  /* 0x00000008c8087209 */ /* 0x000fe20007810000 */
[----:B------:R-:W-:-:S02]  /*43b0*/  FFMA.FTZ R5, R12, c[0x0][0x2d0], -R7 ;  /* 0x0000b4000c057a23 */ /* 0x000fc40000010807 */
[----:B------:R2:W-:Y:S02]  /*43c0*/  MUFU.EX2 R228, R6 ;  /* 0x0000000600e47308 */ /* 0x0005e40000000800 */
[----:B------:R-:W3:Y:S06]  /*43d0*/  SHFL.BFLY PT, R10, R8, 0x2, 0x1f ;  /* 0x0c401f00080a7f89 */ /* 0x000eec00000e0000 */
[----:B------:R4:W3:Y:S01]  /*43e0*/  MUFU.EX2 R199, R5 ;  /* 0x0000000500c77308 */ /* 0x0008e20000000800 */
[----:B-1----:R-:W-:Y:S02]  /*43f0*/  FMNMX.FTZ R2, R2, R11, !PT ;  /* 0x0000000b02027209 */ /* 0x002fe40007810000 */
[----:B--2---:R-:W-:-:S02]  /*4400*/  FSEL R6, R9, RZ, P2 ;  /* 0x000000ff09067208 */ /* 0x004fc40001000000 */
[----:B------:R-:W-:-:S03]  /*4410*/  FSETP.NEU.FTZ.AND P2, PT, R2, -INF , PT ;  /* 0xff8000000200780b */ /* 0x000fc60003f5d000 */
[--C-:B------:R-:W-:Y:S02]  /*4420*/  FFMA.FTZ R9, R15, c[0x0][0x2d0], -R6.reuse ;  /* 0x0000b4000f097a23 */ /* 0x100fe40000010806 */
[----:B----4-:R-:W-:Y:S02]  /*4430*/  FFMA.FTZ R5, R13, c[0x0][0x2d0], -R6 ;  /* 0x0000b4000d057a23 */ /* 0x010fe40000010806 */
[----:B------:R1:W-:Y:S01]  /*4440*/  MUFU.EX2 R210, R9 ;  /* 0x0000000900d27308 */ /* 0x0003e20000000800 */
[----:B---3--:R-:W-:Y:S02]  /*4450*/  FMNMX.FTZ R8, R8, R10, !PT ;  /* 0x0000000a08087209 */ /* 0x008fe40007810000 */
[----:B------:R-:W-:-:S05]  /*4460*/  F2FP.BF16.PACK_AB R12, R199, R228 ;  /* 0x000000e4c70c723e */ /* 0x000fca00000010ff */
[----:B------:R2:W-:Y:S01]  /*4470*/  MUFU.EX2 R203, R5 ;  /* 0x0000000500cb7308 */ /* 0x0005e20000000800 */
[----:B-1----:R-:W-:-:S07]  /*4480*/  FFMA.FTZ R9, R17, c[0x0][0x2d0], -R6 ;  /* 0x0000b40011097a23 */ /* 0x002fce0000010806 */
[----:B------:R-:W1:Y:S01]  /*4490*/  MUFU.EX2 R235, R9 ;  /* 0x0000000900eb7308 */ /* 0x000e620000000800 */
[----:B--2---:R-:W-:-:S07]  /*44a0*/  FFMA.FTZ R5, R14, c[0x0][0x2d0], -R6 ;  /* 0x0000b4000e057a23 */ /* 0x004fce0000010806 */
[----:B------:R2:W3:Y:S01]  /*44b0*/  MUFU.EX2 R252, R5 ;  /* 0x0000000500fc7308 */ /* 0x0004e20000000800 */
[----:B-1----:R-:W-:Y:S01]  /*44c0*/  F2FP.BF16.PACK_AB R10, R235, R210 ;  /* 0x000000d2eb0a723e */ /* 0x002fe200000010ff */
[----:B--2---:R-:W-:-:S05]  /*44d0*/  FMUL.FTZ R5, R2, c[0x0][0x2d0] ;  /* 0x0000b40002057a20 */ /* 0x004fca0000410000 */
[----:B------:R-:W-:-:S05]  /*44e0*/  FSEL R5, R5, RZ, P2 ;  /* 0x000000ff05057208 */ /* 0x000fca0001000000 */
[--C-:B------:R-:W-:Y:S02]  /*44f0*/  FFMA.FTZ R9, R18, c[0x0][0x2d0], -R5.reuse ;  /* 0x0000b40012097a23 */ /* 0x100fe40000010805 */
[--C-:B------:R-:W-:Y:S02]  /*4500*/  FFMA.FTZ R0, R19, c[0x0][0x2d0], -R5.reuse ;  /* 0x0000b40013007a23 */ /* 0x100fe40000010805 */
[----:B------:R1:W-:Y:S01]  /*4510*/  MUFU.EX2 R251, R9 ;  /* 0x0000000900fb7308 */ /* 0x0003e20000000800 */
[----:B------:R-:W-:Y:S07]  /*4520*/  LDSM.16.MT88.4 R16, [R224+0x100] ;  /* 0x00010000e010783b */ /* 0x000fee0000004200 */
[----:B------:R2:W4:Y:S01]  /*4530*/  MUFU.EX2 R248, R0 ;  /* 0x0000000000f87308 */ /* 0x0005220000000800 */
[----:B-1----:R-:W1:Y:S01]  /*4540*/  SHFL.BFLY PT, R9, R8, 0x1, 0x1f ;  /* 0x0c201f0008097f89 */ /* 0x002e6200000e0000 */
[----:B--2---:R-:W-:-:S03]  /*4550*/  FFMA.FTZ R0, R21, c[0x0][0x2d0], -R5 ;  /* 0x0000b40015007a23 */ /* 0x004fc60000010805 */
[----:B------:R-:W2:Y:S03]  /*4560*/  LDSM.16.MT88.4 R20, [R227+0x100] ;  /* 0x00010000e314783b */ /* 0x000ea60000004200 */
[----:B------:R4:W-:Y:S01]  /*4570*/  MUFU.EX2 R239, R0 ;  /* 0x0000000000ef7308 */ /* 0x0009e20000000800 */
[----:B-1----:R-:W-:Y:S02]  /*4580*/  FMNMX.FTZ R70, R8, R9, !PT ;  /* 0x0000000908467209 */ /* 0x002fe40007810000 */
[----:B---3--:R-:W-:Y:S01]  /*4590*/  F2FP.BF16.PACK_AB R8, R252, R203 ;  /* 0x000000cbfc08723e */ /* 0x008fe200000010ff */
[----:B----4-:R-:W-:Y:S01]  /*45a0*/  FFMA.FTZ R0, R25, c[0x0][0x2d0], -R5 ;  /* 0x0000b40019007a23 */ /* 0x010fe20000010805 */
[C---:B------:R-:W-:Y:S01]  /*45b0*/  FSETP.NEU.FTZ.AND P2, PT, R70.reuse, -INF , PT ;  /* 0xff8000004600780b */ /* 0x040fe20003f5d000 */
[----:B------:R-:W-:Y:S01]  /*45c0*/  FMUL.FTZ R3, R70, c[0x0][0x2d0] ;  /* 0x0000b40046037a20 */ /* 0x000fe20000410000 */
[----:B------:R-:W-:Y:S01]  /*45d0*/  F2FP.BF16.PACK_AB R9, R248, R251 ;  /* 0x000000fbf809723e */ /* 0x000fe200000010ff */
[----:B------:R1:W3:Y:S02]  /*45e0*/  MUFU.EX2 R204, R0 ;  /* 0x0000000000cc7308 */ /* 0x0002e40000000800 */
[----:B-1----:R-:W-:Y:S01]  /*45f0*/  FFMA.FTZ R0, R26, c[0x0][0x2d0], -R7 ;  /* 0x0000b4001a007a23 */ /* 0x002fe20000010807 */
[----:B---3--:R-:W-:-:S05]  /*4600*/  F2FP.BF16.PACK_AB R11, R204, R239 ;  /* 0x000000efcc0b723e */ /* 0x008fca00000010ff */
[----:B------:R1:W-:Y:S02]  /*4610*/  MUFU.EX2 R197, R0 ;  /* 0x0000000000c57308 */ /* 0x0003e40000000800 */
[C---:B------:R-:W-:Y:S08]  /*4620*/  HMMA.16816.F32.BF16 R88, R8.reuse, R16, RZ ;  /* 0x000000100858723c */ /* 0x040ff000000418ff */
[----:B------:R-:W-:Y:S01]  /*4630*/  HMMA.16816.F32.BF16 R84, R8, R18, RZ ;  /* 0x000000120854723c */ /* 0x000fe200000418ff */
[----:B-1----:R-:W-:-:S02]  /*4640*/  FFMA.FTZ R0, R27, c[0x0][0x2d0], -R7 ;  /* 0x0000b4001b007a23 */ /* 0x002fc40000010807 */
[----:B------:R-:W-:Y:S02]  /*4650*/  LDSM.16.MT88.4 R24, [R225+0x900] ;  /* 0x00090000e118783b */ /* 0x000fe40000004200 */
[----:B------:R1:W3:Y:S03]  /*4660*/  MUFU.EX2 R232, R0 ;  /* 0x0000000000e87308 */ /* 0x0002e60000000800 */
[C---:B--2---:R-:W-:Y:S08]  /*4670*/  HMMA.16816.F32.BF16 R80, R8.reuse, R20, RZ ;  /* 0x000000140850723c */ /* 0x044ff000000418ff */
[----:B------:R-:W-:Y:S01]  /*4680*/  HMMA.16816.F32.BF16 R76, R8, R22, RZ ;  /* 0x00000016084c723c */ /* 0x000fe200000418ff */
[----:B-1----:R-:W-:Y:S01]  /*4690*/  FSEL R0, R3, RZ, P2 ;  /* 0x000000ff03007208 */ /* 0x002fe20001000000 */
[----:B------:R-:W-:Y:S01]  /*46a0*/  FFMA.FTZ R3, R28, c[0x0][0x2d0], -R7 ;  /* 0x0000b4001c037a23 */ /* 0x000fe20000010807 */
[----:B---3--:R-:W-:-:S05]  /*46b0*/  F2FP.BF16.PACK_AB R14, R232, R197 ;  /* 0x000000c5e80e723e */ /* 0x008fca00000010ff */
[C---:B------:R-:W-:Y:S01]  /*46c0*/  HMMA.16816.F32.BF16 R72, R8.reuse, R32, RZ ;  /* 0x000000200848723c */ /* 0x040fe200000418ff */
[----:B------:R1:W-:Y:S07]  /*46d0*/  MUFU.EX2 R238, R3 ;  /* 0x0000000300ee7308 */ /* 0x0003ee0000000800 */
[C---:B------:R-:W-:Y:S08]  /*46e0*/  HMMA.16816.F32.BF16 R60, R8.reuse, R40, RZ ;  /* 0x00000028083c723c */ /* 0x040ff000000418ff */
[----:B------:R-:W-:Y:S01]  /*46f0*/  HMMA.16816.F32.BF16 R64, R8, R34, RZ ;  /* 0x000000220840723c */ /* 0x000fe200000418ff */
[----:B-1----:R-:W-:-:S04]  /*4700*/  FFMA.FTZ R3, R29, c[0x0][0x2d0], -R0 ;  /* 0x0000b4001d037a23 */ /* 0x002fc80000010800 */
[----:B------:R1:W-:Y:S03]  /*4710*/  MUFU.EX2 R181, R3 ;  /* 0x0000000300b57308 */ /* 0x0003e60000000800 */
[----:B------:R-:W-:Y:S01]  /*4720*/  HMMA.16816.F32.BF16 R52, R8, R42, RZ ;  /* 0x0000002a0834723c */ /* 0x000fe200000418ff */
[----:B-1----:R-:W-:-:S04]  /*4730*/  FFMA.FTZ R3, R30, c[0x0][0x2d0], -R0 ;  /* 0x0000b4001e037a23 */ /* 0x002fc80000010800 */
[----:B------:R1:W2:Y:S02]  /*4740*/  MUFU.EX2 R180, R3 ;  /* 0x0000000300b47308 */ /* 0x0002a40000000800 */
[--C-:B-1----:R-:W-:Y:S01]  /*4750*/  FFMA.FTZ R3, R31, c[0x0][0x2d0], -R0.reuse ;  /* 0x0000b4001f037a23 */ /* 0x102fe20000010800 */
[----:B--2---:R-:W-:Y:S01]  /*4760*/  F2FP.BF16.PACK_AB R13, R180, R181 ;  /* 0x000000b5b40d723e */ /* 0x004fe200000010ff */
[----:B------:R-:W1:Y:S04]  /*4770*/  LDSM.16.MT88.4 R28, [R224+0x900] ;  /* 0x00090000e01c783b */ /* 0x000e680000004200 */
[----:B------:R2:W-:Y:S02]  /*4780*/  MUFU.EX2 R208, R3 ;  /* 0x0000000300d07308 */ /* 0x0005e40000000800 */
[----:B--2---:R-:W-:-:S06]  /*4790*/  FFMA.FTZ R3, R36, c[0x0][0x2d0], -R0 ;  /* 0x0000b40024037a23 */ /* 0x004fcc0000010800 */
[----:B------:R2:W3:Y:S02]  /*47a0*/  MUFU.EX2 R234, R3 ;  /* 0x0000000300ea7308 */ /* 0x0004e40000000800 */
[----:B--2---:R-:W-:Y:S01]  /*47b0*/  FFMA.FTZ R3, R37, c[0x0][0x2d0], -R6 ;  /* 0x0000b40025037a23 */ /* 0x004fe20000010806 */
[----:B---3--:R-:W-:-:S05]  /*47c0*/  F2FP.BF16.PACK_AB R15, R234, R208 ;  /* 0x000000d0ea0f723e */ /* 0x008fca00000010ff */
[----:B------:R2:W-:Y:S02]  /*47d0*/  MUFU.EX2 R207, R3 ;  /* 0x0000000300cf7308 */ /* 0x0005e40000000800 */
[C---:B------:R-:W-:Y:S08]  /*47e0*/  HMMA.16816.F32.BF16 R56, R12.reuse, R16, RZ ;  /* 0x000000100c38723c */ /* 0x040ff000000418ff */
[----:B------:R-:W-:Y:S01]  /*47f0*/  HMMA.16816.F32.BF16 R96, R12, R18, RZ ;  /* 0x000000120c60723c */ /* 0x000fe200000418ff */
[----:B------:R-:W3:Y:S01]  /*4800*/  LDSM.16.MT88.4 R16, [R227+0x900] ;  /* 0x00090000e310783b */ /* 0x000ee20000004200 */
[----:B--2---:R-:W-:-:S04]  /*4810*/  FFMA.FTZ R3, R38, c[0x0][0x2d0], -R6 ;  /* 0x0000b40026037a23 */ /* 0x004fc80000010806 */
[----:B------:R2:W4:Y:S02]  /*4820*/  MUFU.EX2 R230, R3 ;  /* 0x0000000300e67308 */ /* 0x0005240000000800 */
[C---:B------:R-:W-:Y:S08]  /*4830*/  HMMA.16816.F32.BF16 R48, R12.reuse, R20, RZ ;  /* 0x000000140c30723c */ /* 0x040ff000000418ff */
[----:B------:R-:W-:Y:S01]  /*4840*/  HMMA.16816.F32.BF16 R92, R12, R22, RZ ;  /* 0x000000160c5c723c */ /* 0x000fe200000418ff */
[----:B--2---:R-:W-:-:S07]  /*4850*/  FFMA.FTZ R3, R39, c[0x0][0x2d0], -R6 ;  /* 0x0000b40027037a23 */ /* 0x004fce0000010806 */
[C---:B------:R-:W-:Y:S01]  /*4860*/  HMMA.16816.F32.BF16 R100, R12.reuse, R34, RZ ;  /* 0x000000220c64723c */ /* 0x040fe200000418ff */
[----:B------:R-:W2:Y:S01]  /*4870*/  LDSM.16.MT88.4 R36, [R226+0x900] ;  /* 0x00090000e224783b */ /* 0x000ea20000004200 */
[----:B----4-:R-:W-:Y:S01]  /*4880*/  F2FP.BF16.PACK_AB R8, R230, R207 ;  /* 0x000000cfe608723e */ /* 0x010fe200000010ff */
[----:B------:R4:W-:Y:S05]  /*4890*/  MUFU.EX2 R233, R3 ;  /* 0x0000000300e97308 */ /* 0x0009ea0000000800 */
[----:B------:R-:W-:Y:S01]  /*48a0*/  HMMA.16816.F32.BF16 R20, R12, R40, RZ ;  /* 0x000000280c14723c */ /* 0x000fe200000418ff */
[----:B----4-:R-:W-:-:S04]  /*48b0*/  FFMA.FTZ R3, R44, c[0x0][0x2d0], -R6 ;  /* 0x0000b4002c037a23 */ /* 0x010fc80000010806 */
[----:B------:R4:W1:Y:S02]  /*48c0*/  MUFU.EX2 R212, R3 ;  /* 0x0000000300d47308 */ /* 0x0008640000000800 */
[----:B----4-:R-:W-:Y:S01]  /*48d0*/  FFMA.FTZ R3, R45, c[0x0][0x2d0], -R5 ;  /* 0x0000b4002d037a23 */ /* 0x010fe20000010805 */
[----:B-1----:R-:W-:-:S05]  /*48e0*/  F2FP.BF16.PACK_AB R10, R212, R233 ;  /* 0x000000e9d40a723e */ /* 0x002fca00000010ff */
[----:B------:R1:W-:Y:S02]  /*48f0*/  MUFU.EX2 R231, R3 ;  /* 0x0000000300e77308 */ /* 0x0003e40000000800 */
[----:B-1----:R-:W-:-:S06]  /*4900*/  FFMA.FTZ R3, R46, c[0x0][0x2d0], -R5 ;  /* 0x0000b4002e037a23 */ /* 0x002fcc0000010805 */
[----:B------:R1:W4:Y:S02]  /*4910*/  MUFU.EX2 R195, R3 ;  /* 0x0000000300c37308 */ /* 0x0003240000000800 */
[--C-:B-1----:R-:W-:Y:S01]  /*4920*/  FFMA.FTZ R3, R47, c[0x0][0x2d0], -R5.reuse ;  /* 0x0000b4002f037a23 */ /* 0x102fe20000010805 */
[----:B----4-:R-:W-:Y:S01]  /*4930*/  F2FP.BF16.PACK_AB R9, R195, R231 ;  /* 0x000000e7c309723e */ /* 0x010fe200000010ff */
[C---:B------:R-:W-:Y:S04]  /*4940*/  HMMA.16816.F32.BF16 R44, R12.reuse, R32, RZ ;  /* 0x000000200c2c723c */ /* 0x040fe800000418ff */
[----:B------:R1:W-:Y:S04]  /*4950*/  MUFU.EX2 R188, R3 ;  /* 0x0000000300bc7308 */ /* 0x0003e80000000800 */
[----:B------:R-:W-:Y:S01]  /*4960*/  HMMA.16816.F32.BF16 R12, R12, R42, RZ ;  /* 0x0000002a0c0c723c */ /* 0x000fe200000418ff */
[----:B-1----:R-:W-:-:S02]  /*4970*/  FFMA.FTZ R3, R69, c[0x0][0x2d0], -R5 ;  /* 0x0000b40045037a23 */ /* 0x002fc40000010805 */
[----:B------:R-:W-:Y:S02]  /*4980*/  IMAD.MOV.U32 R69, RZ, RZ, R130 ;  /* 0x000000ffff457224 */ /* 0x000fe400078e0082 */
[----:B------:R1:W4:Y:S02]  /*4990*/  MUFU.EX2 R187, R3 ;  /* 0x0000000300bb7308 */ /* 0x0003240000000800 */
[----:B-1----:R-:W-:Y:S01]  /*49a0*/  FFMA.FTZ R3, R104, c[0x0][0x2d0], -R7 ;  /* 0x0000b40068037a23 */ /* 0x002fe20000010807 */
[----:B----4-:R-:W-:-:S05]  /*49b0*/  F2FP.BF16.PACK_AB R11, R187, R188 ;  /* 0x000000bcbb0b723e */ /* 0x010fca00000010ff */
[----:B------:R1:W4:Y:S02]  /*49c0*/  MUFU.EX2 R198, R3 ;  /* 0x0000000300c67308 */ /* 0x0003240000000800 */
[C---:B------:R-:W-:Y:S08]  /*49d0*/  HMMA.16816.F32.BF16 R120, R8.reuse, R28, R88 ;  /* 0x0000001c0878723c */ /* 0x040ff00000041858 */
[----:B------:R-:W-:Y:S01]  /*49e0*/  HMMA.16816.F32.BF16 R88, R8, R30, R84 ;  /* 0x0000001e0858723c */ /* 0x000fe20000041854 */
[----:B-1----:R-:W-:-:S04]  /*49f0*/  FFMA.FTZ R3, R105, c[0x0][0x2d0], -R7 ;  /* 0x0000b40069037a23 */ /* 0x002fc80000010807 */
[----:B------:R1:W-:Y:S03]  /*4a00*/  MUFU.EX2 R194, R3 ;  /* 0x0000000300c27308 */ /* 0x0003e60000000800 */
[C---:B---3--:R-:W-:Y:S08]  /*4a10*/  HMMA.16816.F32.BF16 R112, R8.reuse, R16, R80 ;  /* 0x000000100870723c */ /* 0x048ff00000041850 */
[----:B------:R-:W-:Y:S01]  /*4a20*/  HMMA.16816.F32.BF16 R84, R8, R18, R76 ;  /* 0x000000120854723c */ /* 0x000fe2000004184c */
[----:B-1----:R-:W-:-:S07]  /*4a30*/  FFMA.FTZ R3, R106, c[0x0][0x2d0], -R7 ;  /* 0x0000b4006a037a23 */ /* 0x002fce0000010807 */
[C---:B------:R-:W-:Y:S01]  /*4a40*/  HMMA.16816.F32.BF16 R80, R8.reuse, R26, R64 ;  /* 0x0000001a0850723c */ /* 0x040fe20000041840 */
[----:B------:R1:W3:Y:S07]  /*4a50*/  MUFU.EX2 R186, R3 ;  /* 0x0000000300ba7308 */ /* 0x0002ee0000000800 */
[----:B--2---:R-:W-:Y:S01]  /*4a60*/  HMMA.16816.F32.BF16 R76, R8, R38, R52 ;  /* 0x00000026084c723c */ /* 0x004fe20000041834 */
[----:B-1----:R-:W-:-:S07]  /*4a70*/  FFMA.FTZ R3, R107, c[0x0][0x2d0], -R7 ;  /* 0x0000b4006b037a23 */ /* 0x002fce0000010807 */
[----:B------:R-:W-:Y:S01]  /*4a80*/  HMMA.16816.F32.BF16 R104, R8, R36, R60 ;  /* 0x000000240868723c */ /* 0x000fe2000004183c */
[----:B------:R1:W-:Y:S02]  /*4a90*/  MUFU.EX2 R205, R3 ;  /* 0x0000000300cd7308 */ /* 0x0003e40000000800 */
[----:B-1----:R-:W-:-:S05]  /*4aa0*/  FFMA.FTZ R3, R108, c[0x0][0x2d0], -R0 ;  /* 0x0000b4006c037a23 */ /* 0x002fca0000010800 */
[----:B------:R-:W-:Y:S01]  /*4ab0*/  HMMA.16816.F32.BF16 R108, R8, R24, R72 ;  /* 0x00000018086c723c */ /* 0x000fe20000041848 */
[----:B------:R1:W-:Y:S06]  /*4ac0*/  MUFU.EX2 R243, R3 ;  /* 0x0000000300f37308 */ /* 0x0003ec0000000800 */
[----:B----4-:R-:W-:Y:S02]  /*4ad0*/  F2FP.BF16.PACK_AB R8, R198, R238 ;  /* 0x000000eec608723e */ /* 0x010fe400000010ff */
[----:B---3--:R-:W-:Y:S01]  /*4ae0*/  F2FP.BF16.PACK_AB R10, R186, R194 ;  /* 0x000000c2ba0a723e */ /* 0x008fe200000010ff */
[----:B-1----:R-:W-:-:S02]  /*4af0*/  FFMA.FTZ R3, R116, c[0x0][0x2d0], -R0 ;  /* 0x0000b40074037a23 */ /* 0x002fc40000010800 */
[----:B------:R-:W-:Y:S02]  /*4b00*/  IMAD.MOV.U32 R116, RZ, RZ, R212 ;  /* 0x000000ffff747224 */ /* 0x000fe400078e00d4 */
[----:B------:R1:W2:Y:S02]  /*4b10*/  MUFU.EX2 R246, R3 ;  /* 0x0000000300f67308 */ /* 0x0002a40000000800 */
[----:B-1----:R-:W-:Y:S01]  /*4b20*/  FFMA.FTZ R3, R117, c[0x0][0x2d0], -R0 ;  /* 0x0000b40075037a23 */ /* 0x002fe20000010800 */
[----:B--2---:R-:W-:Y:S01]  /*4b30*/  F2FP.BF16.PACK_AB R9, R246, R243 ;  /* 0x000000f3f609723e */ /* 0x004fe200000010ff */
[----:B------:R-:W-:-:S04]  /*4b40*/  IMAD.MOV.U32 R117, RZ, RZ, R211 ;  /* 0x000000ffff757224 */ /* 0x000fc800078e00d3 */
[----:B------:R1:W-:Y:S02]  /*4b50*/  MUFU.EX2 R249, R3 ;  /* 0x0000000300f97308 */ /* 0x0003e40000000800 */
[----:B-1----:R-:W-:Y:S01]  /*4b60*/  FFMA.FTZ R3, R118, c[0x0][0x2d0], -R0 ;  /* 0x0000b40076037a23 */ /* 0x002fe20000010800 */
[----:B------:R-:W-:-:S05]  /*4b70*/  MOV R118, R131 ;  /* 0x0000008300767202 */ /* 0x000fca0000000f00 */
[----:B------:R1:W2:Y:S02]  /*4b80*/  MUFU.EX2 R245, R3 ;  /* 0x0000000300f57308 */ /* 0x0002a40000000800 */
[----:B-1----:R-:W-:Y:S01]  /*4b90*/  FFMA.FTZ R3, R124, c[0x0][0x2d0], -R7 ;  /* 0x0000b4007c037a23 */ /* 0x002fe20000010807 */
[----:B--2---:R-:W-:-:S05]  /*4ba0*/  F2FP.BF16.PACK_AB R11, R245, R249 ;  /* 0x000000f9f50b723e */ /* 0x004fca00000010ff */
[----:B------:R1:W-:Y:S02]  /*4bb0*/  MUFU.EX2 R250, R3 ;  /* 0x0000000300fa7308 */ /* 0x0003e40000000800 */
[C---:B------:R-:W-:Y:S08]  /*4bc0*/  HMMA.16816.F32.BF16 R72, R8.reuse, R28, R56 ;  /* 0x0000001c0848723c */ /* 0x040ff00000041838 */
[----:B------:R-:W-:Y:S01]  /*4bd0*/  HMMA.16816.F32.BF16 R32, R8, R30, R96 ;  /* 0x0000001e0820723c */ /* 0x000fe20000041860 */
[----:B-1----:R-:W-:-:S04]  /*4be0*/  FFMA.FTZ R3, R125, c[0x0][0x2d0], -R7 ;  /* 0x0000b4007d037a23 */ /* 0x002fc80000010807 */
[----:B------:R1:W-:Y:S03]  /*4bf0*/  MUFU.EX2 R244, R3 ;  /* 0x0000000300f47308 */ /* 0x0003e60000000800 */
[C---:B------:R-:W-:Y:S08]  /*4c00*/  HMMA.16816.F32.BF16 R64, R8.reuse, R16, R48 ;  /* 0x000000100840723c */ /* 0x040ff00000041830 */
[----:B------:R-:W-:Y:S01]  /*4c10*/  HMMA.16816.F32.BF16 R28, R8, R18, R92 ;  /* 0x00000012081c723c */ /* 0x000fe2000004185c */
[----:B------:R-:W-:Y:S01]  /*4c20*/  LDSM.16.MT88.4 R16, [R227+0x1100] ;  /* 0x00110000e310783b */ /* 0x000fe20000004200 */
[----:B-1----:R-:W-:-:S06]  /*4c30*/  FFMA.FTZ R3, R126, c[0x0][0x2d0], -R7 ;  /* 0x0000b4007e037a23 */ /* 0x002fcc0000010807 */
[C---:B------:R-:W-:Y:S01]  /*4c40*/  HMMA.16816.F32.BF16 R52, R8.reuse, R24, R44 ;  /* 0x000000180834723c */ /* 0x040fe2000004182c */
[----:B------:R1:W-:Y:S07]  /*4c50*/  MUFU.EX2 R247, R3 ;  /* 0x0000000300f77308 */ /* 0x0003ee0000000800 */
[----:B------:R-:W-:Y:S01]  /*4c60*/  HMMA.16816.F32.BF16 R40, R8, R26, R100 ;  /* 0x0000001a0828723c */ /* 0x000fe20000041864 */
[----:B------:R-:W-:Y:S01]  /*4c70*/  LDSM.16.MT88.4 R24, [R226+0x1100] ;  /* 0x00110000e218783b */ /* 0x000fe20000004200 */
[----:B-1----:R-:W-:-:S04]  /*4c80*/  FFMA.FTZ R3, R127, c[0x0][0x2d0], -R6 ;  /* 0x0000b4007f037a23 */ /* 0x002fc80000010806 */
[----:B------:R1:W-:Y:S02]  /*4c90*/  MUFU.EX2 R241, R3 ;  /* 0x0000000300f17308 */ /* 0x0003e40000000800 */
[----:B-1----:R-:W-:-:S06]  /*4ca0*/  FFMA.FTZ R3, R128, c[0x0][0x2d0], -R6 ;  /* 0x0000b40080037a23 */ /* 0x002fcc0000010806 */
[----:B------:R1:W2:Y:S02]  /*4cb0*/  MUFU.EX2 R223, R3 ;  /* 0x0000000300df7308 */ /* 0x0002a40000000800 */
[--C-:B-1----:R-:W-:Y:S02]  /*4cc0*/  FFMA.FTZ R3, R129, c[0x0][0x2d0], -R6.reuse ;  /* 0x0000b40081037a23 */ /* 0x102fe40000010806 */
[C---:B------:R-:W-:Y:S01]  /*4cd0*/  HMMA.16816.F32.BF16 R128, R8.reuse, R36, R20 ;  /* 0x000000240880723c */ /* 0x040fe20000041814 */
[----:B------:R-:W1:Y:S03]  /*4ce0*/  LDSM.16.MT88.4 R20, [R224+0x1100] ;  /* 0x00110000e014783b */ /* 0x000e660000004200 */
[----:B------:R3:W-:Y:S04]  /*4cf0*/  MUFU.EX2 R222, R3 ;  /* 0x0000000300de7308 */ /* 0x0007e80000000800 */
[----:B------:R-:W-:Y:S01]  /*4d00*/  HMMA.16816.F32.BF16 R36, R8, R38, R12 ;  /* 0x000000260824723c */ /* 0x000fe2000004180c */
[----:B------:R-:W4:Y:S06]  /*4d10*/  LDSM.16.MT88.4 R12, [R225+0x1100] ;  /* 0x00110000e10c783b */ /* 0x000f2c0000004200 */
[----:B--2---:R-:W-:Y:S01]  /*4d20*/  F2FP.BF16.PACK_AB R8, R223, R241 ;  /* 0x000000f1df08723e */ /* 0x004fe200000010ff */
[----:B---3--:R-:W-:-:S02]  /*4d30*/  FFMA.FTZ R3, R132, c[0x0][0x2d0], -R6 ;  /* 0x0000b40084037a23 */ /* 0x008fc40000010806 */
[----:B------:R-:W-:Y:S02]  /*4d40*/  IMAD.MOV.U32 R132, RZ, RZ, R210 ;  /* 0x000000ffff847224 */ /* 0x000fe400078e00d2 */
[----:B------:R2:W3:Y:S02]  /*4d50*/  MUFU.EX2 R221, R3 ;  /* 0x0000000300dd7308 */ /* 0x0004e40000000800 */
[----:B--2---:R-:W-:Y:S01]  /*4d60*/  FFMA.FTZ R3, R133, c[0x0][0x2d0], -R5 ;  /* 0x0000b40085037a23 */ /* 0x004fe20000010805 */
[----:B---3--:R-:W-:Y:S01]  /*4d70*/  F2FP.BF16.PACK_AB R10, R221, R222 ;  /* 0x000000dedd0a723e */ /* 0x008fe200000010ff */
[----:B------:R-:W-:-:S04]  /*4d80*/  IMAD.MOV.U32 R133, RZ, RZ, R209 ;  /* 0x000000ffff857224 */ /* 0x000fc800078e00d1 */
[----:B------:R2:W-:Y:S02]  /*4d90*/  MUFU.EX2 R220, R3 ;  /* 0x0000000300dc7308 */ /* 0x0005e40000000800 */
[----:B--2---:R-:W-:Y:S02]  /*4da0*/  FFMA.FTZ R3, R134, c[0x0][0x2d0], -R5 ;  /* 0x0000b40086037a23 */ /* 0x004fe40000010805 */
[----:B------:R-:W-:-:S04]  /*4db0*/  IMAD.MOV.U32 R134, RZ, RZ, R207 ;  /* 0x000000ffff867224 */ /* 0x000fc800078e00cf */
[----:B------:R2:W3:Y:S02]  /*4dc0*/  MUFU.EX2 R219, R3 ;  /* 0x0000000300db7308 */ /* 0x0004e40000000800 */
[----:B--2---:R-:W-:Y:S01]  /*4dd0*/  FFMA.FTZ R3, R135, c[0x0][0x2d0], -R5 ;  /* 0x0000b40087037a23 */ /* 0x004fe20000010805 */
[----:B------:R-:W-:Y:S02]  /*4de0*/  MOV R135, R208 ;  /* 0x000000d000877202 */ /* 0x000fe40000000f00 */
[----:B---3--:R-:W-:-:S03]  /*4df0*/  F2FP.BF16.PACK_AB R9, R219, R220 ;  /* 0x000000dcdb09723e */ /* 0x008fc600000010ff */
[----:B------:R2:W-:Y:S02]  /*4e00*/  MUFU.EX2 R218, R3 ;  /* 0x0000000300da7308 */ /* 0x0005e40000000800 */
[----:B--2---:R-:W-:Y:S02]  /*4e10*/  FFMA.FTZ R3, R136, c[0x0][0x2d0], -R5 ;  /* 0x0000b40088037a23 */ /* 0x004fe40000010805 */
[----:B------:R-:W-:-:S04]  /*4e20*/  IMAD.MOV.U32 R136, RZ, RZ, R206 ;  /* 0x000000ffff887224 */ /* 0x000fc800078e00ce */
[----:B------:R2:W3:Y:S02]  /*4e30*/  MUFU.EX2 R217, R3 ;  /* 0x0000000300d97308 */ /* 0x0004e40000000800 */
[----:B--2---:R-:W-:Y:S01]  /*4e40*/  FFMA.FTZ R3, R137, c[0x0][0x2d0], -R0 ;  /* 0x0000b40089037a23 */ /* 0x004fe20000010800 */
[----:B---3--:R-:W-:Y:S01]  /*4e50*/  F2FP.BF16.PACK_AB R11, R217, R218 ;  /* 0x000000dad90b723e */ /* 0x008fe200000010ff */
[----:B------:R-:W-:-:S04]  /*4e60*/  IMAD.MOV.U32 R137, RZ, RZ, R205 ;  /* 0x000000ffff897224 */ /* 0x000fc800078e00cd */
[----:B------:R2:W-:Y:S02]  /*4e70*/  MUFU.EX2 R215, R3 ;  /* 0x0000000300d77308 */ /* 0x0005e40000000800 */
[C---:B-1----:R-:W-:Y:S08]  /*4e80*/  HMMA.16816.F32.BF16 R48, R8.reuse, R20, R120 ;  /* 0x000000140830723c */ /* 0x042ff00000041878 */
[----:B------:R-:W-:Y:S01]  /*4e90*/  HMMA.16816.F32.BF16 R56, R8, R18, R84 ;  /* 0x000000120838723c */ /* 0x000fe20000041854 */
[----:B--2---:R-:W-:Y:S01]  /*4ea0*/  FFMA.FTZ R3, R138, c[0x0][0x2d0], -R0 ;  /* 0x0000b4008a037a23 */ /* 0x004fe20000010800 */
[----:B------:R-:W-:-:S03]  /*4eb0*/  MOV R138, R204 ;  /* 0x000000cc008a7202 */ /* 0x000fc60000000f00 */
[----:B------:R1:W2:Y:S03]  /*4ec0*/  MUFU.EX2 R216, R3 ;  /* 0x0000000300d87308 */ /* 0x0002a60000000800 */
[C---:B------:R-:W-:Y:S08]  /*4ed0*/  HMMA.16816.F32.BF16 R60, R8.reuse, R16, R112 ;  /* 0x00000010083c723c */ /* 0x040ff00000041870 */
[----:B----4-:R-:W-:Y:S01]  /*4ee0*/  HMMA.16816.F32.BF16 R120, R8, R12, R108 ;  /* 0x0000000c0878723c */ /* 0x010fe2000004186c */
[----:B-1----:R-:W-:-:S07]  /*4ef0*/  FFMA.FTZ R3, R139, c[0x0][0x2d0], -R0 ;  /* 0x0000b4008b037a23 */ /* 0x002fce0000010800 */
[C---:B------:R-:W-:Y:S01]  /*4f00*/  HMMA.16816.F32.BF16 R124, R8.reuse, R24, R104 ;  /* 0x00000018087c723c */ /* 0x040fe20000041868 */
[----:B------:R-:W-:Y:S01]  /*4f10*/  IMAD.MOV.U32 R139, RZ, RZ, R203 ;  /* 0x000000ffff8b7224 */ /* 0x000fe200078e00cb */
[----:B------:R1:W-:Y:S06]  /*4f20*/  MUFU.EX2 R214, R3 ;  /* 0x0000000300d67308 */ /* 0x0003ec0000000800 */
[C---:B------:R-:W-:Y:S08]  /*4f30*/  HMMA.16816.F32.BF16 R44, R8.reuse, R22, R88 ;  /* 0x00000016082c723c */ /* 0x040ff00000041858 */
[----:B------:R-:W-:Y:S01]  /*4f40*/  HMMA.16816.F32.BF16 R80, R8, R14, R80 ;  /* 0x0000000e0850723c */ /* 0x000fe20000041850 */
[----:B-1----:R-:W-:Y:S01]  /*4f50*/  FFMA.FTZ R3, R140, c[0x0][0x2d0], -R0 ;  /* 0x0000b4008c037a23 */ /* 0x002fe20000010800 */
[----:B------:R-:W-:-:S03]  /*4f60*/  MOV R140, R201 ;  /* 0x000000c9008c7202 */ /* 0x000fc60000000f00 */
[----:B------:R1:W3:Y:S03]  /*4f70*/  MUFU.EX2 R213, R3 ;  /* 0x0000000300d57308 */ /* 0x0002e60000000800 */
[----:B------:R-:W-:Y:S07]  /*4f80*/  HMMA.16816.F32.BF16 R84, R8, R26, R76 ;  /* 0x0000001a0854723c */ /* 0x000fee000004184c */
[----:B------:R-:W-:-:S02]  /*4f90*/  F2FP.BF16.PACK_AB R8, R250, R137 ;  /* 0x00000089fa08723e */ /* 0x000fc400000010ff */
[----:B--2---:R-:W-:Y:S02]  /*4fa0*/  F2FP.BF16.PACK_AB R9, R216, R215 ;  /* 0x000000d7d809723e */ /* 0x004fe400000010ff */
[----:B------:R-:W-:Y:S01]  /*4fb0*/  F2FP.BF16.PACK_AB R10, R247, R244 ;  /* 0x000000f4f70a723e */ /* 0x000fe200000010ff */
[----:B-1----:R-:W-:Y:S01]  /*4fc0*/  FFMA.FTZ R3, R141, c[0x0][0x2d0], -R6 ;  /* 0x0000b4008d037a23 */ /* 0x002fe20000010806 */
[----:B---3--:R-:W-:Y:S01]  /*4fd0*/  F2FP.BF16.PACK_AB R11, R213, R214 ;  /* 0x000000d6d50b723e */ /* 0x008fe200000010ff */
[----:B------:R-:W-:Y:S02]  /*4fe0*/  IMAD.MOV.U32 R141, RZ, RZ, R200 ;  /* 0x000000ffff8d7224 */ /* 0x000fe400078e00c8 */
[----:B------:R1:W-:Y:S04]  /*4ff0*/  MUFU.EX2 R212, R3 ;  /* 0x0000000300d47308 */ /* 0x0003e80000000800 */
[C---:B------:R-:W-:Y:S08]  /*5000*/  HMMA.16816.F32.BF16 R88, R8.reuse, R22, R32 ;  /* 0x000000160858723c */ /* 0x040ff00000041820 */
[----:B------:R-:W-:Y:S01]  /*5010*/  HMMA.16816.F32.BF16 R32, R8, R16, R64 ;  /* 0x000000100820723c */ /* 0x000fe20000041840 */
[----:B-1----:R-:W-:-:S02]  /*5020*/  FFMA.FTZ R3, R142, c[0x0][0x2d0], -R6 ;  /* 0x0000b4008e037a23 */ /* 0x002fc40000010806 */
[----:B------:R-:W-:Y:S02]  /*5030*/  IMAD.MOV.U32 R142, RZ, RZ, R199 ;  /* 0x000000ffff8e7224 */ /* 0x000fe400078e00c7 */
[----:B------:R1:W2:Y:S03]  /*5040*/  MUFU.EX2 R211, R3 ;  /* 0x0000000300d37308 */ /* 0x0002a60000000800 */
[C---:B------:R-:W-:Y:S01]  /*5050*/  HMMA.16816.F32.BF16 R28, R8.reuse, R18, R28 ;  /* 0x00000012081c723c */ /* 0x040fe2000004181c */
[----:B------:R-:W3:Y:S07]  /*5060*/  LDSM.16.MT88.4 R16, [R224+0x1900] ;  /* 0x00190000e010783b */ /* 0x000eee0000004200 */
[----:B------:R-:W-:Y:S01]  /*5070*/  HMMA.16816.F32.BF16 R100, R8, R24, R128 ;  /* 0x000000180864723c */ /* 0x000fe20000041880 */
[----:B-1----:R-:W-:-:S07]  /*5080*/  FFMA.FTZ R3, R143, c[0x0][0x2d0], -R6 ;  /* 0x0000b4008f037a23 */ /* 0x002fce0000010806 */
[C---:B------:R-:W-:Y:S01]  /*5090*/  HMMA.16816.F32.BF16 R96, R8.reuse, R26, R36 ;  /* 0x0000001a0860723c */ /* 0x040fe20000041824 */
[----:B------:R-:W1:Y:S01]  /*50a0*/  LDSM.16.MT88.4 R24, [R226+0x1900] ;  /* 0x00190000e218783b */ /* 0x000e620000004200 */
[----:B------:R-:W-:Y:S01]  /*50b0*/  IMAD.MOV.U32 R131, RZ, RZ, R133 ;  /* 0x000000ffff837224 */ /* 0x000fe200078e0085 */
[----:B------:R4:W-:Y:S01]  /*50c0*/  MUFU.EX2 R210, R3 ;  /* 0x0000000300d27308 */ /* 0x0009e20000000800 */
[----:B------:R-:W-:Y:S01]  /*50d0*/  IMAD.MOV.U32 R133, RZ, RZ, R198 ;  /* 0x000000ffff857224 */ /* 0x000fe200078e00c6 */
[----:B------:R-:W-:Y:S02]  /*50e0*/  MOV R129, R185 ;  /* 0x000000b900817202 */ /* 0x000fe40000000f00 */
[----:B------:R-:W-:Y:S01]  /*50f0*/  MOV R130, R184 ;  /* 0x000000b800827202 */ /* 0x000fe20000000f00 */
[----:B------:R-:W-:Y:S01]  /*5100*/  HMMA.16816.F32.BF16 R104, R8, R20, R72 ;  /* 0x000000140868723c */ /* 0x000fe20000041848 */
[----:B------:R-:W-:Y:S01]  /*5110*/  LDSM.16.MT88.4 R20, [R225+0x1900] ;  /* 0x00190000e114783b */ /* 0x000fe20000004200 */
[----:B------:R-:W-:-:S06]  /*5120*/  MOV R128, R117 ;  /* 0x0000007500807202 */ /* 0x000fcc0000000f00 */
[----:B------:R-:W-:Y:S01]  /*5130*/  HMMA.16816.F32.BF16 R72, R8, R12, R52 ;  /* 0x0000000c0848723c */ /* 0x000fe20000041834 */
[----:B----4-:R-:W-:-:S04]  /*5140*/  FFMA.FTZ R3, R144, c[0x0][0x2d0], -R6 ;  /* 0x0000b40090037a23 */ /* 0x010fc80000010806 */
[----:B------:R4:W3:Y:S03]  /*5150*/  MUFU.EX2 R209, R3 ;  /* 0x0000000300d17308 */ /* 0x0008e60000000800 */
[----:B------:R-:W-:Y:S01]  /*5160*/  HMMA.16816.F32.BF16 R76, R8, R14, R40 ;  /* 0x0000000e084c723c */ /* 0x000fe20000041828 */
[----:B------:R-:W1:Y:S06]  /*5170*/  LDSM.16.MT88.4 R12, [R227+0x1900] ;  /* 0x00190000e30c783b */ /* 0x000e6c0000004200 */
[----:B--2---:R-:W-:Y:S01]  /*5180*/  F2FP.BF16.PACK_AB R8, R211, R212 ;  /* 0x000000d4d308723e */ /* 0x004fe200000010ff */
[----:B----4-:R-:W-:Y:S01]  /*5190*/  FFMA.FTZ R3, R145, c[0x0][0x2d0], -R5 ;  /* 0x0000b40091037a23 */ /* 0x010fe20000010805 */
[----:B---3--:R-:W-:-:S03]  /*51a0*/  F2FP.BF16.PACK_AB R10, R209, R210 ;  /* 0x000000d2d10a723e */ /* 0x008fc600000010ff */
[----:B------:R2:W-:Y:S02]  /*51b0*/  MUFU.EX2 R208, R3 ;  /* 0x0000000300d07308 */ /* 0x0005e40000000800 */
[----:B--2---:R-:W-:-:S06]  /*51c0*/  FFMA.FTZ R3, R146, c[0x0][0x2d0], -R5 ;  /* 0x0000b40092037a23 */ /* 0x004fcc0000010805 */
[----:B------:R2:W3:Y:S02]  /*51d0*/  MUFU.EX2 R207, R3 ;  /* 0x0000000300cf7308 */ /* 0x0004e40000000800 */
[----:B--2---:R-:W-:Y:S01]  /*51e0*/  FFMA.FTZ R3, R147, c[0x0][0x2d0], -R5 ;  /* 0x0000b40093037a23 */ /* 0x004fe20000010805 */
[----:B---3--:R-:W-:-:S05]  /*51f0*/  F2FP.BF16.PACK_AB R9, R207, R208 ;  /* 0x000000d0cf09723e */ /* 0x008fca00000010ff */
[----:B------:R2:W-:Y:S02]  /*5200*/  MUFU.EX2 R205, R3 ;  /* 0x0000000300cd7308 */ /* 0x0005e40000000800 */
[----:B--2---:R-:W-:Y:S01]  /*5210*/  FFMA.FTZ R3, R148, c[0x0][0x2d0], -R5 ;  /* 0x0000b40094037a23 */ /* 0x004fe20000010805 */
[----:B------:R-:W-:-:S05]  /*5220*/  MOV R148, R194 ;  /* 0x000000c200947202 */ /* 0x000fca0000000f00 */
[----:B------:R2:W3:Y:S02]  /*5230*/  MUFU.EX2 R206, R3 ;  /* 0x0000000300ce7308 */ /* 0x0004e40000000800 */
[----:B--2---:R-:W-:Y:S01]  /*5240*/  FFMA.FTZ R3, R149, c[0x0][0x2d0], -R7 ;  /* 0x0000b40095037a23 */ /* 0x004fe20000010807 */
[----:B---3--:R-:W-:Y:S01]  /*5250*/  F2FP.BF16.PACK_AB R11, R206, R205 ;  /* 0x000000cdce0b723e */ /* 0x008fe200000010ff */
[----:B------:R-:W-:-:S04]  /*5260*/  IMAD.MOV.U32 R149, RZ, RZ, R195 ;  /* 0x000000ffff957224 */ /* 0x000fc800078e00c3 */
[----:B------:R2:W-:Y:S02]  /*5270*/  MUFU.EX2 R204, R3 ;  /* 0x0000000300cc7308 */ /* 0x0005e40000000800 */
[C---:B------:R-:W-:Y:S08]  /*5280*/  HMMA.16816.F32.BF16 R112, R8.reuse, R16, R48 ;  /* 0x000000100870723c */ /* 0x040ff00000041830 */
[----:B-1----:R-:W-:Y:S01]  /*5290*/  HMMA.16816.F32.BF16 R48, R8, R24, R124 ;  /* 0x000000180830723c */ /* 0x002fe2000004187c */
[----:B--2---:R-:W-:-:S02]  /*52a0*/  FFMA.FTZ R3, R150, c[0x0][0x2d0], -R7 ;  /* 0x0000b40096037a23 */ /* 0x004fc40000010807 */
[----:B------:R-:W-:Y:S02]  /*52b0*/  IMAD.MOV.U32 R150, RZ, RZ, R190 ;  /* 0x000000ffff967224 */ /* 0x000fe400078e00be */
[----:B------:R1:W2:Y:S02]  /*52c0*/  MUFU.EX2 R203, R3 ;  /* 0x0000000300cb7308 */ /* 0x0002a40000000800 */
[----:B------:R-:W-:Y:S01]  /*52d0*/  IMAD.MOV.U32 R126, RZ, RZ, R196 ;  /* 0x000000ffff7e7224 */ /* 0x000fe200078e00c4 */
[----:B------:R-:W-:Y:S01]  /*52e0*/  HMMA.16816.F32.BF16 R64, R8, R14, R56 ;  /* 0x0000000e0840723c */ /* 0x000fe20000041838 */
[----:B------:R-:W-:Y:S02]  /*52f0*/  IMAD.MOV.U32 R125, RZ, RZ, R193 ;  /* 0x000000ffff7d7224 */ /* 0x000fe400078e00c1 */
[----:B------:R-:W-:Y:S02]  /*5300*/  IMAD.MOV.U32 R124, RZ, RZ, R189 ;  /* 0x000000ffff7c7224 */ /* 0x000fe400078e00bd */
[----:B------:R-:W-:-:S03]  /*5310*/  IMAD.MOV.U32 R127, RZ, RZ, R118 ;  /* 0x000000ffff7f7224 */ /* 0x000fc600078e0076 */
[----:B------:R-:W-:Y:S01]  /*5320*/  HMMA.16816.F32.BF16 R56, R8, R20, R120 ;  /* 0x000000140838723c */ /* 0x000fe20000041878 */
[----:B-1----:R-:W-:Y:S01]  /*5330*/  FFMA.FTZ R3, R151, c[0x0][0x2d0], -R7 ;  /* 0x0000b40097037a23 */ /* 0x002fe20000010807 */
[----:B------:R-:W-:-:S05]  /*5340*/  MOV R151, R191 ;  /* 0x000000bf00977202 */ /* 0x000fca0000000f00 */
[----:B------:R-:W-:Y:S01]  /*5350*/  IMAD.MOV.U32 R123, RZ, RZ, R192 ;  /* 0x000000ffff7b7224 */ /* 0x000fe200078e00c0 */
[----:B------:R-:W-:Y:S01]  /*5360*/  MOV R120, R136 ;  /* 0x0000008800787202 */ /* 0x000fe20000000f00 */
[----:B------:R1:W-:Y:S01]  /*5370*/  MUFU.EX2 R202, R3 ;  /* 0x0000000300ca7308 */ /* 0x0003e20000000800 */
[----:B------:R-:W-:Y:S01]  /*5380*/  IMAD.MOV.U32 R136, RZ, RZ, R188 ;  /* 0x000000ffff887224 */ /* 0x000fe200078e00bc */
[----:B------:R-:W-:Y:S01]  /*5390*/  HMMA.16816.F32.BF16 R108, R8, R18, R44 ;  /* 0x00000012086c723c */ /* 0x000fe2000004182c */
[----:B------:R-:W-:Y:S01]  /*53a0*/  IMAD.MOV.U32 R121, RZ, RZ, R141 ;  /* 0x000000ffff797224 */ /* 0x000fe200078e008d */
[----:B------:R-:W-:-:S06]  /*53b0*/  MOV R122, R142 ;  /* 0x0000008e007a7202 */ /* 0x000fcc0000000f00 */
[----:B------:R-:W-:Y:S01]  /*53c0*/  HMMA.16816.F32.BF16 R92, R8, R12, R60 ;  /* 0x0000000c085c723c */ /* 0x000fe2000004183c */
[----:B-1----:R-:W-:-:S07]  /*53d0*/  FFMA.FTZ R3, R152, c[0x0][0x2d0], -R7 ;  /* 0x0000b40098037a23 */ /* 0x002fce0000010807 */
[----:B------:R-:W-:Y:S01]  /*53e0*/  HMMA.16816.F32.BF16 R52, R8, R22, R80 ;  /* 0x000000160834723c */ /* 0x000fe20000041850 */
[----:B------:R-:W-:Y:S01]  /*53f0*/  IMAD.MOV.U32 R152, RZ, RZ, R138 ;  /* 0x000000ffff987224 */ /* 0x000fe200078e008a */
[----:B------:R1:W3:Y:S01]  /*5400*/  MUFU.EX2 R201, R3 ;  /* 0x0000000300c97308 */ /* 0x0002e20000000800 */
[----:B------:R-:W-:-:S05]  /*5410*/  IMAD.MOV.U32 R138, RZ, RZ, R116 ;  /* 0x000000ffff8a7224 */ /* 0x000fca00078e0074 */
[----:B------:R-:W-:Y:S07]  /*5420*/  HMMA.16816.F32.BF16 R40, R8, R26, R84 ;  /* 0x0000001a0828723c */ /* 0x000fee0000041854 */
[----:B--2---:R-:W-:Y:S01]  /*5430*/  F2FP.BF16.PACK_AB R8, R203, R204 ;  /* 0x000000cccb08723e */ /* 0x004fe200000010ff */
[----:B-1----:R-:W-:Y:S01]  /*5440*/  FFMA.FTZ R3, R153, c[0x0][0x2d0], -R0 ;  /* 0x0000b40099037a23 */ /* 0x002fe20000010800 */
[----:B---3--:R-:W-:Y:S01]  /*5450*/  F2FP.BF16.PACK_AB R10, R201, R202 ;  /* 0x000000cac90a723e */ /* 0x008fe200000010ff */
[----:B------:R-:W-:-:S02]  /*5460*/  IMAD.MOV.U32 R153, RZ, RZ, R137 ;  /* 0x000000ffff997224 */ /* 0x000fc400078e0089 */
[----:B------:R1:W-:Y:S01]  /*5470*/  MUFU.EX2 R200, R3 ;  /* 0x0000000300c87308 */ /* 0x0003e20000000800 */
[----:B------:R-:W-:Y:S02]  /*5480*/  IMAD.MOV.U32 R137, RZ, RZ, R186 ;  /* 0x000000ffff897224 */ /* 0x000fe400078e00ba */
[----:B-1----:R-:W-:Y:S01]  /*5490*/  FFMA.FTZ R3, R154, c[0x0][0x2d0], -R0 ;  /* 0x0000b4009a037a23 */ /* 0x002fe20000010800 */
[----:B------:R-:W-:Y:S01]  /*54a0*/  MOV R154, R139 ;  /* 0x0000008b009a7202 */ /* 0x000fe20000000f00 */
[----:B------:R-:W-:-:S03]  /*54b0*/  IMAD.MOV.U32 R139, RZ, RZ, R187 ;  /* 0x000000ffff8b7224 */ /* 0x000fc600078e00bb */
[----:B------:R1:W2:Y:S02]  /*54c0*/  MUFU.EX2 R199, R3 ;  /* 0x0000000300c77308 */ /* 0x0002a40000000800 */
[----:B-1----:R-:W-:Y:S01]  /*54d0*/  FFMA.FTZ R3, R155, c[0x0][0x2d0], -R0 ;  /* 0x0000b4009b037a23 */ /* 0x002fe20000010800 */
[----:B--2---:R-:W-:Y:S01]  /*54e0*/  F2FP.BF16.PACK_AB R9, R199, R200 ;  /* 0x000000c8c709723e */ /* 0x004fe200000010ff */
[----:B------:R-:W-:-:S04]  /*54f0*/  IMAD.MOV.U32 R155, RZ, RZ, R140 ;  /* 0x000000ffff9b7224 */ /* 0x000fc800078e008c */
[----:B------:R1:W-:Y:S02]  /*5500*/  MUFU.EX2 R198, R3 ;  /* 0x0000000300c67308 */ /* 0x0003e40000000800 */
[----:B-1----:R-:W-:Y:S01]  /*5510*/  FFMA.FTZ R3, R156, c[0x0][0x2d0], -R0 ;  /* 0x0000b4009c037a23 */ /* 0x002fe20000010800 */
[----:B------:R-:W-:Y:S01]  /*5520*/  MOV R156, R69 ;  /* 0x00000045009c7202 */ /* 0x000fe20000000f00 */
[----:B------:R-:W-:-:S04]  /*5530*/  IMAD.MOV.U32 R69, RZ, RZ, R197 ;  /* 0x000000ffff457224 */ /* 0x000fc800078e00c5 */
        /* <DEDUP_REMOVED lines=10> */
[----:B------:R-:W2:Y:S04]  /*55e0*/  LDSM.16.MT88.4 R12, [R227+0x2100] ;  /* 0x00210000e30c783b */ /* 0x000ea80000004200 */
[----:B------:R-:W-:Y:S01]  /*55f0*/  LDSM.16.MT88.4 R28, [R226+0x2100] ;  /* 0x00210000e21c783b */ /* 0x000fe20000004200 */
[----:B-1----:R-:W-:-:S02]  /*5600*/  FFMA.FTZ R3, R159, c[0x0][0x2d0], -R6 ;  /* 0x0000b4009f037a23 */ /* 0x002fc40000010806 */
[C---:B------:R-:W-:Y:S01]  /*5610*/  HMMA.16816.F32.BF16 R36, R8.reuse, R18, R88 ;  /* 0x000000120824723c */ /* 0x040fe20000041858 */
[----:B------:R-:W1:Y:S01]  /*5620*/  LDSM.16.MT88.4 R16, [R224+0x2100] ;  /* 0x00210000e010783b */ /* 0x000e620000004200 */
[----:B------:R3:W4:Y:S06]  /*5630*/  MUFU.EX2 R194, R3 ;  /* 0x0000000300c27308 */ /* 0x00072c0000000800 */
[C---:B------:R-:W-:Y:S08]  /*5640*/  HMMA.16816.F32.BF16 R72, R8.reuse, R20, R72 ;  /* 0x000000140848723c */ /* 0x040ff00000041848 */
[----:B------:R-:W-:Y:S01]  /*5650*/  HMMA.16816.F32.BF16 R76, R8, R22, R76 ;  /* 0x00000016084c723c */ /* 0x000fe2000004184c */
[----:B------:R-:W1:Y:S01]  /*5660*/  LDSM.16.MT88.4 R20, [R225+0x2100] ;  /* 0x00210000e114783b */ /* 0x000e620000004200 */
[----:B---3--:R-:W-:-:S04]  /*5670*/  FFMA.FTZ R3, R160, c[0x0][0x2d0], -R6 ;  /* 0x0000b400a0037a23 */ /* 0x008fc80000010806 */
[----:B------:R3:W-:Y:S02]  /*5680*/  MUFU.EX2 R193, R3 ;  /* 0x0000000300c17308 */ /* 0x0007e40000000800 */
[----:B------:R-:W-:Y:S01]  /*5690*/  HMMA.16816.F32.BF16 R84, R8, R26, R96 ;  /* 0x0000001a0854723c */ /* 0x000fe20000041860 */
[----:B------:R-:W-:Y:S06]  /*56a0*/  LDSM.16.MT88.4 R24, [R224+0x2900] ;  /* 0x00290000e018783b */ /* 0x000fec0000004200 */
[----:B----4-:R-:W-:Y:S01]  /*56b0*/  F2FP.BF16.PACK_AB R8, R194, R196 ;  /* 0x000000c4c208723e */ /* 0x010fe200000010ff */
[----:B---3--:R-:W-:-:S04]  /*56c0*/  FFMA.FTZ R3, R161, c[0x0][0x2d0], -R6 ;  /* 0x0000b400a1037a23 */ /* 0x008fc80000010806 */
[----:B------:R3:W4:Y:S02]  /*56d0*/  MUFU.EX2 R192, R3 ;  /* 0x0000000300c07308 */ /* 0x0007240000000800 */
[----:B---3--:R-:W-:Y:S01]  /*56e0*/  FFMA.FTZ R3, R162, c[0x0][0x2d0], -R5 ;  /* 0x0000b400a2037a23 */ /* 0x008fe20000010805 */
[----:B----4-:R-:W-:-:S05]  /*56f0*/  F2FP.BF16.PACK_AB R10, R192, R193 ;  /* 0x000000c1c00a723e */ /* 0x010fca00000010ff */
[----:B------:R3:W-:Y:S02]  /*5700*/  MUFU.EX2 R191, R3 ;  /* 0x0000000300bf7308 */ /* 0x0007e40000000800 */
[----:B---3--:R-:W-:-:S06]  /*5710*/  FFMA.FTZ R3, R164, c[0x0][0x2d0], -R5 ;  /* 0x0000b400a4037a23 */ /* 0x008fcc0000010805 */
        /* <DEDUP_REMOVED lines=8> */
[----:B------:R3:W4:Y:S02]  /*57a0*/  MUFU.EX2 R187, R3 ;  /* 0x0000000300bb7308 */ /* 0x0007240000000800 */
[C---:B--2---:R-:W-:Y:S08]  /*57b0*/  HMMA.16816.F32.BF16 R140, R8.reuse, R12, R92 ;  /* 0x0000000c088c723c */ /* 0x044ff0000004185c */
[----:B------:R-:W-:Y:S01]  /*57c0*/  HMMA.16816.F32.BF16 R144, R8, R14, R64 ;  /* 0x0000000e0890723c */ /* 0x000fe20000041840 */
[----:B---3--:R-:W-:-:S04]  /*57d0*/  FFMA.FTZ R3, R166, c[0x0][0x2d0], -R7 ;  /* 0x0000b400a6037a23 */ /* 0x008fc80000010807 */
[----:B------:R2:W-:Y:S03]  /*57e0*/  MUFU.EX2 R186, R3 ;  /* 0x0000000300ba7308 */ /* 0x0005e60000000800 */
[C---:B-1----:R-:W-:Y:S08]  /*57f0*/  HMMA.16816.F32.BF16 R112, R8.reuse, R16, R112 ;  /* 0x000000100870723c */ /* 0x042ff00000041870 */
[----:B------:R-:W-:Y:S01]  /*5800*/  HMMA.16816.F32.BF16 R108, R8, R18, R108 ;  /* 0x00000012086c723c */ /* 0x000fe2000004186c */
[----:B--2---:R-:W-:-:S07]  /*5810*/  FFMA.FTZ R3, R171, c[0x0][0x2d0], -R7 ;  /* 0x0000b400ab037a23 */ /* 0x004fce0000010807 */
[C---:B------:R-:W-:Y:S01]  /*5820*/  HMMA.16816.F32.BF16 R96, R8.reuse, R20, R56 ;  /* 0x000000140860723c */ /* 0x040fe20000041838 */
[----:B------:R1:W2:Y:S07]  /*5830*/  MUFU.EX2 R185, R3 ;  /* 0x0000000300b97308 */ /* 0x0002ae0000000800 */
[C---:B------:R-:W-:Y:S08]  /*5840*/  HMMA.16816.F32.BF16 R92, R8.reuse, R22, R52 ;  /* 0x00000016085c723c */ /* 0x040ff00000041834 */
[----:B------:R-:W-:Y:S01]  /*5850*/  HMMA.16816.F32.BF16 R88, R8, R28, R48 ;  /* 0x0000001c0858723c */ /* 0x000fe20000041830 */
[----:B-1----:R-:W-:-:S04]  /*5860*/  FFMA.FTZ R3, R170, c[0x0][0x2d0], -R7 ;  /* 0x0000b400aa037a23 */ /* 0x002fc80000010807 */
[----:B------:R1:W-:Y:S03]  /*5870*/  MUFU.EX2 R184, R3 ;  /* 0x0000000300b87308 */ /* 0x0003e60000000800 */
[----:B------:R-:W-:Y:S07]  /*5880*/  HMMA.16816.F32.BF16 R64, R8, R30, R40 ;  /* 0x0000001e0840723c */ /* 0x000fee0000041828 */
[----:B----4-:R-:W-:-:S02]  /*5890*/  F2FP.BF16.PACK_AB R8, R187, R195 ;  /* 0x000000c3bb08723e */ /* 0x010fc400000010ff */
[----:B--2---:R-:W-:Y:S01]  /*58a0*/  F2FP.BF16.PACK_AB R10, R185, R186 ;  /* 0x000000bab90a723e */ /* 0x004fe200000010ff */
[----:B-1----:R-:W-:-:S04]  /*58b0*/  FFMA.FTZ R3, R175, c[0x0][0x2d0], -R0 ;  /* 0x0000b400af037a23 */ /* 0x002fc80000010800 */
[----:B------:R1:W-:Y:S02]  /*58c0*/  MUFU.EX2 R118, R3 ;  /* 0x0000000300767308 */ /* 0x0003e40000000800 */
[----:B-1----:R-:W-:-:S06]  /*58d0*/  FFMA.FTZ R3, R176, c[0x0][0x2d0], -R0 ;  /* 0x0000b400b0037a23 */ /* 0x002fcc0000010800 */
[----:B------:R1:W2:Y:S02]  /*58e0*/  MUFU.EX2 R116, R3 ;  /* 0x0000000300747308 */ /* 0x0002a40000000800 */
[----:B-1----:R-:W-:Y:S01]  /*58f0*/  FFMA.FTZ R3, R177, c[0x0][0x2d0], -R0 ;  /* 0x0000b400b1037a23 */ /* 0x002fe20000010800 */
[----:B--2---:R-:W-:-:S05]  /*5900*/  F2FP.BF16.PACK_AB R9, R116, R118 ;  /* 0x000000767409723e */ /* 0x004fca00000010ff */
[----:B------:R1:W-:Y:S02]  /*5910*/  MUFU.EX2 R107, R3 ;  /* 0x00000003006b7308 */ /* 0x0003e40000000800 */
[----:B-1----:R-:W-:-:S06]  /*5920*/  FFMA.FTZ R3, R178, c[0x0][0x2d0], -R0 ;  /* 0x0000b400b2037a23 */ /* 0x002fcc0000010800 */
        /* <DEDUP_REMOVED lines=12> */
[----:B------:R-:W-:Y:S01]  /*59f0*/  HMMA.16816.F32.BF16 R40, R8, R14, R60 ;  /* 0x0000000e0828723c */ /* 0x000fe2000004183c */
[----:B------:R-:W-:Y:S01]  /*5a00*/  LDSM.16.MT88.4 R12, [R226+0x2900] ;  /* 0x00290000e20c783b */ /* 0x000fe20000004200 */
[----:B------:R1:W-:Y:S02]  /*5a10*/  MUFU.EX2 R106, R3 ;  /* 0x00000003006a7308 */ /* 0x0003e40000000800 */
[----:B-1----:R-:W-:-:S06]  /*5a20*/  FFMA.FTZ R3, R242, c[0x0][0x2d0], -R6 ;  /* 0x0000b400f2037a23 */ /* 0x002fcc0000010806 */
[----:B------:R1:W-:Y:S02]  /*5a30*/  MUFU.EX2 R103, R3 ;  /* 0x0000000300677308 */ /* 0x0003e40000000800 */
[----:B-1----:R-:W-:-:S06]  /*5a40*/  FFMA.FTZ R3, R183, c[0x0][0x2d0], -R6 ;  /* 0x0000b400b7037a23 */ /* 0x002fcc0000010806 */
[----:B------:R1:W2:Y:S02]  /*5a50*/  MUFU.EX2 R102, R3 ;  /* 0x0000000300667308 */ /* 0x0002a40000000800 */
[----:B-1----:R-:W-:-:S06]  /*5a60*/  FFMA.FTZ R3, R182, c[0x0][0x2d0], -R6 ;  /* 0x0000b400b6037a23 */ /* 0x002fcc0000010806 */
[----:B------:R1:W-:Y:S02]  /*5a70*/  MUFU.EX2 R101, R3 ;  /* 0x0000000300657308 */ /* 0x0003e40000000800 */
[----:B-1----:R-:W-:-:S06]  /*5a80*/  FFMA.FTZ R3, R179, c[0x0][0x2d0], -R6 ;  /* 0x0000b400b3037a23 */ /* 0x002fcc0000010806 */
[----:B------:R1:W-:Y:S02]  /*5a90*/  MUFU.EX2 R100, R3 ;  /* 0x0000000300647308 */ /* 0x0003e40000000800 */
[----:B-1----:R-:W-:Y:S01]  /*5aa0*/  FFMA.FTZ R3, R124, c[0x0][0x2d0], -R5 ;  /* 0x0000b4007c037a23 */ /* 0x002fe20000010805 */
[----:B------:R-:W-:Y:S01]  /*5ab0*/  MOV R124, R125 ;  /* 0x0000007d007c7202 */ /* 0x000fe20000000f00 */
[----:B------:R-:W-:Y:S02]  /*5ac0*/  IMAD.MOV.U32 R125, RZ, RZ, R126 ;  /* 0x000000ffff7d7224 */ /* 0x000fe400078e007e */
[----:B------:R-:W-:Y:S01]  /*5ad0*/  IMAD.MOV.U32 R126, RZ, RZ, R127 ;  /* 0x000000ffff7e7224 */ /* 0x000fe200078e007f */
[----:B------:R-:W-:Y:S01]  /*5ae0*/  MOV R127, R156 ;  /* 0x0000009c007f7202 */ /* 0x000fe20000000f00 */
[----:B------:R-:W-:Y:S02]  /*5af0*/  IMAD.MOV.U32 R156, RZ, RZ, R120 ;  /* 0x000000ffff9c7224 */ /* 0x000fe400078e0078 */
[----:B------:R-:W-:Y:S01]  /*5b00*/  IMAD.MOV.U32 R120, RZ, RZ, R121 ;  /* 0x000000ffff787224 */ /* 0x000fe200078e0079 */
[----:B------:R-:W-:Y:S01]  /*5b10*/  MOV R121, R122 ;  /* 0x0000007a00797202 */ /* 0x000fe20000000f00 */
[----:B------:R-:W-:-:S02]  /*5b20*/  IMAD.MOV.U32 R122, RZ, RZ, R119 ;  /* 0x000000ffff7a7224 */ /* 0x000fc400078e0077 */
[----:B------:R-:W3:Y:S01]  /*5b30*/  LDL.LU R119, [R1+0x90] ;  /* 0x0000900001777983 */ /* 0x000ee20000300800 */
[----:B------:R1:W-:Y:S01]  /*5b40*/  MUFU.EX2 R75, R3 ;  /* 0x00000003004b7308 */ /* 0x0003e20000000800 */
[----:B------:R-:W-:Y:S02]  /*5b50*/  HMMA.16816.F32.BF16 R36, R8, R22, R76 ;  /* 0x000000160824723c */ /* 0x000fe4000004184c */
[----:B------:R-:W4:Y:S01]  /*5b60*/  LDSM.16.MT88.4 R20, [R227+0x2900] ;  /* 0x00290000e314783b */ /* 0x000f220000004200 */
[----:B-1----:R-:W-:Y:S02]  /*5b70*/  FFMA.FTZ R3, R124, c[0x0][0x2d0], -R5 ;  /* 0x0000b4007c037a23 */ /* 0x002fe40000010805 */
[----:B------:R-:W-:Y:S01]  /*5b80*/  IMAD.MOV.U32 R124, RZ, RZ, R125 ;  /* 0x000000ffff7c7224 */ /* 0x000fe200078e007d */
[----:B------:R-:W-:Y:S01]  /*5b90*/  MOV R125, R126 ;  /* 0x0000007e007d7202 */ /* 0x000fe20000000f00 */
[----:B------:R1:W1:Y:S01]  /*5ba0*/  MUFU.EX2 R74, R3 ;  /* 0x00000003004a7308 */ /* 0x0002620000000800 */
[----:B------:R-:W-:-:S02]  /*5bb0*/  IMAD.MOV.U32 R126, RZ, RZ, R127 ;  /* 0x000000ffff7e7224 */ /* 0x000fc400078e007f */
[----:B------:R-:W-:Y:S01]  /*5bc0*/  IMAD.MOV.U32 R127, RZ, RZ, R156 ;  /* 0x000000ffff7f7224 */ /* 0x000fe200078e009c */
[----:B------:R-:W-:Y:S01]  /*5bd0*/  MOV R156, R120 ;  /* 0x00000078009c7202 */ /* 0x000fe20000000f00 */
[----:B------:R-:W-:Y:S02]  /*5be0*/  IMAD.MOV.U32 R120, RZ, RZ, R121 ;  /* 0x000000ffff787224 */ /* 0x000fe400078e0079 */
[----:B------:R-:W-:Y:S01]  /*5bf0*/  IMAD.MOV.U32 R121, RZ, RZ, R122 ;  /* 0x000000ffff797224 */ /* 0x000fe200078e007a */
[----:B------:R-:W-:Y:S01]  /*5c00*/  MOV R122, R123 ;  /* 0x0000007b007a7202 */ /* 0x000fe20000000f00 */
[----:B------:R-:W-:Y:S02]  /*5c10*/  IMAD.MOV.U32 R123, RZ, RZ, R151 ;  /* 0x000000ffff7b7224 */ /* 0x000fe400078e0097 */
[----:B------:R-:W-:Y:S01]  /*5c20*/  IMAD.MOV.U32 R151, RZ, RZ, R150 ;  /* 0x000000ffff977224 */ /* 0x000fe200078e0096 */
[----:B------:R-:W-:Y:S01]  /*5c30*/  MOV R150, R240 ;  /* 0x000000f000967202 */ /* 0x000fe20000000f00 */
[----:B------:R-:W-:Y:S01]  /*5c40*/  IMAD.MOV.U32 R161, RZ, RZ, R131 ;  /* 0x000000ffffa17224 */ /* 0x000fe200078e0083 */
[----:B------:R-:W-:Y:S01]  /*5c50*/  HMMA.16816.F32.BF16 R48, R8, R28, R80 ;  /* 0x0000001c0830723c */ /* 0x000fe20000041850 */
[----:B------:R-:W-:Y:S01]  /*5c60*/  MOV R160, R236 ;  /* 0x000000ec00a07202 */ /* 0x000fe20000000f00 */
[----:B-1----:R-:W-:Y:S01]  /*5c70*/  FFMA.FTZ R3, R124, c[0x0][0x2d0], -R5 ;  /* 0x0000b4007c037a23 */ /* 0x002fe20000010805 */
[----:B------:R1:W5:Y:S01]  /*5c80*/  LDL.LU R240, [R1+0x8c] ;  /* 0x00008c0001f07983 */ /* 0x0003620000300800 */
[----:B------:R-:W-:-:S02]  /*5c90*/  IMAD.MOV.U32 R124, RZ, RZ, R125 ;  /* 0x000000ffff7c7224 */ /* 0x000fc400078e007d */
[----:B------:R2:W-:Y:S01]  /*5ca0*/  MUFU.EX2 R73, R3 ;  /* 0x0000000300497308 */ /* 0x0005e20000000800 */
        /* <DEDUP_REMOVED lines=10> */
[----:B------:R-:W-:-:S02]  /*5d50*/  IMAD.MOV.U32 R167, RZ, RZ, R161 ;  /* 0x000000ffffa77224 */ /* 0x000fc400078e00a1 */
[----:B------:R-:W-:Y:S02]  /*5d60*/  IMAD.MOV.U32 R76, RZ, RZ, R229 ;  /* 0x000000ffff4c7224 */ /* 0x000fe400078e00e5 */
[----:B--2---:R-:W-:Y:S02]  /*5d70*/  FFMA.FTZ R3, R169, c[0x0][0x2d0], -R5 ;  /* 0x0000b400a9037a23 */ /* 0x004fe40000010805 */
[----:B------:R-:W-:Y:S02]  /*5d80*/  FFMA.FTZ R4, R4, c[0x0][0x2d0], -R7 ;  /* 0x0000b40004047a23 */ /* 0x000fe40000010807 */
[----:B------:R2:W1:Y:S01]  /*5d90*/  MUFU.EX2 R72, R3 ;  /* 0x0000000300487308 */ /* 0x0004620000000800 */
[----:B------:R-:W-:Y:S01]  /*5da0*/  IMAD.MOV.U32 R150, RZ, RZ, R149 ;  /* 0x000000ffff967224 */ /* 0x000fe200078e0095 */
[----:B------:R-:W-:Y:S02]  /*5db0*/  F2FP.BF16.PACK_AB R8, R102, R103 ;  /* 0x000000676608723e */ /* 0x000fe400000010ff */
[----:B------:R-:W-:-:S02]  /*5dc0*/  F2FP.BF16.PACK_AB R9, R74, R75 ;  /* 0x0000004b4a09723e */ /* 0x000fc400000010ff */
[----:B------:R-:W-:Y:S02]  /*5dd0*/  F2FP.BF16.PACK_AB R10, R100, R101 ;  /* 0x00000065640a723e */ /* 0x000fe400000010ff */
[----:B------:R-:W-:Y:S01]  /*5de0*/  MOV R149, R148 ;  /* 0x0000009400957202 */ /* 0x000fe20000000f00 */
[----:B------:R-:W-:Y:S02]  /*5df0*/  IMAD.MOV.U32 R148, RZ, RZ, R239 ;  /* 0x000000ffff947224 */ /* 0x000fe400078e00ef */
[----:B------:R1:W5:Y:S01]  /*5e00*/  LDL.LU R239, [R1+0x88] ;  /* 0x0000880001ef7983 */ /* 0x0003620000300800 */
[----:B--2---:R-:W-:Y:S02]  /*5e10*/  FFMA.FTZ R3, R124, c[0x0][0x2d0], -R0 ;  /* 0x0000b4007c037a23 */ /* 0x004fe40000010800 */
[----:B------:R-:W-:Y:S01]  /*5e20*/  IMAD.MOV.U32 R124, RZ, RZ, R125 ;  /* 0x000000ffff7c7224 */ /* 0x000fe200078e007d */
[----:B------:R-:W-:Y:S01]  /*5e30*/  MOV R125, R126 ;  /* 0x0000007e007d7202 */ /* 0x000fe20000000f00 */
[----:B------:R-:W-:-:S02]  /*5e40*/  IMAD.MOV.U32 R126, RZ, RZ, R156 ;  /* 0x000000ffff7e7224 */ /* 0x000fc400078e009c */
[----:B------:R-:W-:Y:S01]  /*5e50*/  IMAD.MOV.U32 R156, RZ, RZ, R120 ;  /* 0x000000ffff9c7224 */ /* 0x000fe200078e0078 */
[----:B------:R-:W-:Y:S01]  /*5e60*/  MOV R120, R121 ;  /* 0x0000007900787202 */ /* 0x000fe20000000f00 */
[----:B------:R-:W-:Y:S02]  /*5e70*/  IMAD.MOV.U32 R121, RZ, RZ, R122 ;  /* 0x000000ffff797224 */ /* 0x000fe400078e007a */
[----:B------:R-:W-:Y:S01]  /*5e80*/  IMAD.MOV.U32 R122, RZ, RZ, R123 ;  /* 0x000000ffff7a7224 */ /* 0x000fe200078e007b */
[----:B------:R-:W-:Y:S01]  /*5e90*/  MOV R123, R151 ;  /* 0x00000097007b7202 */ /* 0x000fe20000000f00 */
[----:B------:R-:W-:Y:S01]  /*5ea0*/  IMAD.MOV.U32 R151, RZ, RZ, R128 ;  /* 0x000000ffff977224 */ /* 0x000fe200078e0080 */
[----:B------:R2:W-:Y:S01]  /*5eb0*/  MUFU.EX2 R61, R3 ;  /* 0x00000003003d7308 */ /* 0x0005e20000000800 */
[----:B------:R-:W-:Y:S01]  /*5ec0*/  IMAD.MOV.U32 R128, RZ, RZ, R129 ;  /* 0x000000ffff807224 */ /* 0x000fe200078e0081 */
[----:B------:R-:W-:Y:S01]  /*5ed0*/  MOV R129, R130 ;  /* 0x0000008200817202 */ /* 0x000fe20000000f00 */
[----:B------:R-:W-:Y:S01]  /*5ee0*/  IMAD.MOV.U32 R157, RZ, RZ, R125 ;  /* 0x000000ffff9d7224 */ /* 0x000fe200078e007d */
[----:B------:R-:W-:Y:S01]  /*5ef0*/  MOV R125, R156 ;  /* 0x0000009c007d7202 */ /* 0x000fe20000000f00 */
[----:B------:R-:W-:-:S02]  /*5f00*/  IMAD.MOV.U32 R130, RZ, RZ, R238 ;  /* 0x000000ffff827224 */ /* 0x000fc400078e00ee */
[----:B--2---:R-:W-:Y:S01]  /*5f10*/  FFMA.FTZ R3, R124, c[0x0][0x2d0], -R0 ;  /* 0x0000b4007c037a23 */ /* 0x004fe20000010800 */
[----:B-1----:R-:W-:Y:S01]  /*5f20*/  F2FP.BF16.PACK_AB R11, R72, R73 ;  /* 0x00000049480b723e */ /* 0x002fe200000010ff */
[----:B------:R-:W-:Y:S01]  /*5f30*/  IMAD.MOV.U32 R124, RZ, RZ, R120 ;  /* 0x000000ffff7c7224 */ /* 0x000fe200078e0078 */
[----:B------:R-:W-:Y:S01]  /*5f40*/  MOV R120, R122 ;  /* 0x0000007a00787202 */ /* 0x000fe20000000f00 */
[----:B------:R-:W-:Y:S01]  /*5f50*/  IMAD.MOV.U32 R122, RZ, RZ, R151 ;  /* 0x000000ffff7a7224 */ /* 0x000fe200078e0097 */
[----:B------:R1:W5:Y:S01]  /*5f60*/  LDL.LU R238, [R1+0x84] ;  /* 0x0000840001ee7983 */ /* 0x0003620000300800 */
[----:B------:R-:W-:Y:S01]  /*5f70*/  IMAD.MOV.U32 R151, RZ, RZ, R129 ;  /* 0x000000ffff977224 */ /* 0x000fe200078e0081 */
[----:B------:R-:W-:Y:S01]  /*5f80*/  MOV R129, R69 ;  /* 0x0000004500817202 */ /* 0x000fe20000000f00 */
[----:B------:R-:W-:Y:S01]  /*5f90*/  IMAD.MOV.U32 R156, RZ, RZ, R121 ;  /* 0x000000ffff9c7224 */ /* 0x000fe200078e0079 */
[----:B------:R2:W1:Y:S01]  /*5fa0*/  MUFU.EX2 R69, R3 ;  /* 0x0000000300457308 */ /* 0x0004620000000800 */
[----:B------:R-:W-:Y:S01]  /*5fb0*/  IMAD.MOV.U32 R121, RZ, RZ, R123 ;  /* 0x000000ffff797224 */ /* 0x000fe200078e007b */
[----:B------:R-:W-:Y:S01]  /*5fc0*/  MOV R123, R128 ;  /* 0x00000080007b7202 */ /* 0x000fe20000000f00 */
[----:B------:R-:W-:-:S02]  /*5fd0*/  IMAD.MOV.U32 R128, RZ, RZ, R130 ;  /* 0x000000ffff807224 */ /* 0x000fc400078e0082 */
[----:B------:R-:W-:Y:S02]  /*5fe0*/  IMAD.MOV.U32 R130, RZ, RZ, R237 ;  /* 0x000000ffff827224 */ /* 0x000fe400078e00ed */
[----:B--2---:R-:W-:Y:S01]  /*5ff0*/  FFMA.FTZ R3, R157, c[0x0][0x2d0], -R0 ;  /* 0x0000b4009d037a23 */ /* 0x004fe20000010800 */
[----:B------:R-:W-:Y:S01]  /*6000*/  MOV R163, R123 ;  /* 0x0000007b00a37202 */ /* 0x000fe20000000f00 */
[----:B------:R-:W-:Y:S01]  /*6010*/  IMAD.MOV.U32 R165, RZ, RZ, R122 ;  /* 0x000000ffffa57224 */ /* 0x000fe200078e007a */
[----:B------:R-:W-:Y:S01]  /*6020*/  MOV R158, R120 ;  /* 0x00000078009e7202 */ /* 0x000fe20000000f00 */
[----:B------:R2:W-:Y:S01]  /*6030*/  MUFU.EX2 R63, R3 ;  /* 0x00000003003f7308 */ /* 0x0005e20000000800 */
[----:B------:R-:W-:Y:S01]  /*6040*/  IMAD.MOV.U32 R162, RZ, RZ, R130 ;  /* 0x000000ffffa27224 */ /* 0x000fe200078e0082 */
[----:B------:R-:W-:Y:S01]  /*6050*/  MOV R161, R124 ;  /* 0x0000007c00a17202 */ /* 0x000fe20000000f00 */
[----:B------:R-:W-:Y:S01]  /*6060*/  IMAD.MOV.U32 R164, RZ, RZ, R151 ;  /* 0x000000ffffa47224 */ /* 0x000fe200078e0097 */
[----:B----4-:R-:W-:Y:S01]  /*6070*/  HMMA.16816.F32.BF16 R140, R8, R20, R140 ;  /* 0x00000014088c723c */ /* 0x010fe2000004188c */
[----:B------:R-:W-:Y:S01]  /*6080*/  IMAD.MOV.U32 R159, RZ, RZ, R121 ;  /* 0x000000ffff9f7224 */ /* 0x000fe200078e0079 */
[----:B------:R4:W5:Y:S01]  /*6090*/  LDL.LU R237, [R1+0x80] ;  /* 0x0000800001ed7983 */ /* 0x0009620000300800 */
[----:B------:R-:W-:-:S02]  /*60a0*/  IMAD.MOV.U32 R157, RZ, RZ, R156 ;  /* 0x000000ffff9d7224 */ /* 0x000fc400078e009c */
[----:B--2---:R-:W-:Y:S01]  /*60b0*/  FFMA.FTZ R3, R168, c[0x0][0x2d0], -R0 ;  /* 0x0000b400a8037a23 */ /* 0x004fe20000010800 */
[----:B------:R-:W-:Y:S01]  /*60c0*/  MOV R166, R162 ;  /* 0x000000a200a67202 */ /* 0x000fe20000000f00 */
[----:B------:R-:W-:Y:S01]  /*60d0*/  IMAD.MOV.U32 R170, RZ, RZ, R163 ;  /* 0x000000ffffaa7224 */ /* 0x000fe200078e00a3 */
[----:B------:R-:W-:Y:S01]  /*60e0*/  MOV R156, R129 ;  /* 0x00000081009c7202 */ /* 0x000fe20000000f00 */
[----:B------:R2:W1:Y:S01]  /*60f0*/  MUFU.EX2 R62, R3 ;  /* 0x00000003003e7308 */ /* 0x0004620000000800 */
[----:B------:R-:W-:Y:S01]  /*6100*/  IMAD.MOV.U32 R171, RZ, RZ, R164 ;  /* 0x000000ffffab7224 */ /* 0x000fe200078e00a4 */
[----:B------:R-:W-:Y:S01]  /*6110*/  MOV R163, R159 ;  /* 0x0000009f00a37202 */ /* 0x000fe20000000f00 */
[----:B------:R-:W-:Y:S01]  /*6120*/  IMAD.MOV.U32 R164, RZ, RZ, R158 ;  /* 0x000000ffffa47224 */ /* 0x000fe200078e009e */
[----:B------:R-:W-:Y:S01]  /*6130*/  HMMA.16816.F32.BF16 R120, R8, R24, R112 ;  /* 0x000000180878723c */ /* 0x000fe20000041870 */
[----:B------:R-:W-:Y:S01]  /*6140*/  IMAD.MOV.U32 R151, RZ, RZ, R128 ;  /* 0x000000ffff977224 */ /* 0x000fe200078e0080 */
[----:B------:R4:W5:Y:S01]  /*6150*/  LDL.LU R236, [R1+0x7c] ;  /* 0x00007c0001ec7983 */ /* 0x0009620000300800 */
[----:B------:R-:W-:Y:S01]  /*6160*/  IMAD.MOV.U32 R162, RZ, RZ, R157 ;  /* 0x000000ffffa27224 */ /* 0x000fe200078e009d */
[----:B------:R-:W-:Y:S01]  /*6170*/  MOV R158, R127 ;  /* 0x0000007f009e7202 */ /* 0x000fe20000000f00 */
[----:B------:R-:W-:-:S02]  /*6180*/  IMAD.MOV.U32 R159, RZ, RZ, R126 ;  /* 0x000000ffff9f7224 */ /* 0x000fc400078e007e */
[----:B------:R-:W-:Y:S01]  /*6190*/  IMAD.MOV.U32 R157, RZ, RZ, R155 ;  /* 0x000000ffff9d7224 */ /* 0x000fe200078e009b */
[C---:B------:R-:W-:Y:S01]  /*61a0*/  HMMA.16816.F32.BF16 R128, R8.reuse, R26, R108 ;  /* 0x0000001a0880723c */ /* 0x040fe2000004186c */
[----:B------:R-:W-:Y:S01]  /*61b0*/  IMAD.MOV.U32 R155, RZ, RZ, R154 ;  /* 0x000000ffff9b7224 */ /* 0x000fe200078e009a */
[----:B------:R-:W-:Y:S01]  /*61c0*/  MOV R154, R235 ;  /* 0x000000eb009a7202 */ /* 0x000fe20000000f00 */
[----:B--2---:R-:W-:Y:S01]  /*61d0*/  FFMA.FTZ R3, R165, c[0x0][0x2d0], -R6 ;  /* 0x0000b400a5037a23 */ /* 0x004fe20000010806 */
[----:B------:R4:W5:Y:S01]  /*61e0*/  LDL.LU R235, [R1+0x78] ;  /* 0x0000780001eb7983 */ /* 0x0009620000300800 */
[----:B------:R-:W-:Y:S02]  /*61f0*/  IMAD.MOV.U32 R165, RZ, RZ, R160 ;  /* 0x000000ffffa57224 */ /* 0x000fe400078e00a0 */
[----:B------:R2:W-:Y:S01]  /*6200*/  MUFU.EX2 R60, R3 ;  /* 0x00000003003c7308 */ /* 0x0005e20000000800 */
[----:B------:R-:W-:Y:S01]  /*6210*/  HMMA.16816.F32.BF16 R144, R8, R22, R144 ;  /* 0x000000160890723c */ /* 0x000fe20000041890 */
[----:B------:R-:W-:-:S07]  /*6220*/  IMAD.MOV.U32 R160, RZ, RZ, R125 ;  /* 0x000000ffffa07224 */ /* 0x000fce00078e007d */
[----:B------:R-:W-:Y:S01]  /*6230*/  HMMA.16816.F32.BF16 R96, R8, R16, R96 ;  /* 0x000000100860723c */ /* 0x000fe20000041860 */
[----:B--2---:R-:W-:-:S07]  /*6240*/  FFMA.FTZ R3, R170, c[0x0][0x2d0], -R6 ;  /* 0x0000b400aa037a23 */ /* 0x004fce0000010806 */
[C---:B------:R-:W-:Y:S01]  /*6250*/  HMMA.16816.F32.BF16 R92, R8.reuse, R18, R92 ;  /* 0x00000012085c723c */ /* 0x040fe2000004185c */
[----:B------:R-:W-:Y:S02]  /*6260*/  IMAD.MOV.U32 R170, RZ, RZ, R171 ;  /* 0x000000ffffaa7224 */ /* 0x000fe400078e00ab */
[----:B------:R-:W-:Y:S01]  /*6270*/  IMAD.MOV.U32 R171, RZ, RZ, R166 ;  /* 0x000000ffffab7224 */ /* 0x000fe200078e00a6 */
[----:B------:R-:W-:Y:S01]  /*6280*/  MOV R166, R167 ;  /* 0x000000a700a67202 */ /* 0x000fe20000000f00 */
[----:B------:R-:W-:Y:S02]  /*6290*/  IMAD.MOV.U32 R167, RZ, RZ, R165 ;  /* 0x000000ffffa77224 */ /* 0x000fe400078e00a5 */
[----:B------:R-:W-:Y:S01]  /*62a0*/  IMAD.MOV.U32 R165, RZ, RZ, R163 ;  /* 0x000000ffffa57224 */ /* 0x000fe200078e00a3 */
[----:B------:R-:W-:Y:S01]  /*62b0*/  HMMA.16816.F32.BF16 R88, R8, R12, R88 ;  /* 0x0000000c0858723c */ /* 0x000fe20000041858 */
[----:B------:R-:W-:Y:S01]  /*62c0*/  MOV R163, R164 ;  /* 0x000000a400a37202 */ /* 0x000fe20000000f00 */
[----:B------:R-:W-:-:S02]  /*62d0*/  IMAD.MOV.U32 R164, RZ, RZ, R162 ;  /* 0x000000ffffa47224 */ /* 0x000fc400078e00a2 */
[----:B------:R-:W-:-:S04]  /*62e0*/  IMAD.MOV.U32 R162, RZ, RZ, R161 ;  /* 0x000000ffffa27224 */ /* 0x000fc800078e00a1 */
[----:B------:R-:W-:Y:S01]  /*62f0*/  HMMA.16816.F32.BF16 R64, R8, R14, R64 ;  /* 0x0000000e0840723c */ /* 0x000fe20000041840 */
[----:B------:R-:W-:Y:S01]  /*6300*/  MOV R161, R160 ;  /* 0x000000a000a17202 */ /* 0x000fe20000000f00 */
[----:B------:R-:W-:-:S05]  /*6310*/  IMAD.MOV.U32 R160, RZ, RZ, R159 ;  /* 0x000000ffffa07224 */ /* 0x000fca00078e009f */
[----:B------:R-:W-:Y:S02]  /*6320*/  F2FP.BF16.PACK_AB R8, R117, R184 ;  /* 0x000000b87508723e */ /* 0x000fe400000010ff */
[----:B-1----:R-:W-:Y:S02]  /*6330*/  F2FP.BF16.PACK_AB R9, R69, R61 ;  /* 0x0000003d4509723e */ /* 0x002fe400000010ff */
[----:B------:R-:W-:Y:S02]  /*6340*/  F2FP.BF16.PACK_AB R10, R106, R104 ;  /* 0x000000686a0a723e */ /* 0x000fe400000010ff */
[----:B------:R-:W-:Y:S01]  /*6350*/  F2FP.BF16.PACK_AB R11, R62, R63 ;  /* 0x0000003f3e0b723e */ /* 0x000fe200000010ff */
[----:B------:R-:W-:Y:S01]  /*6360*/  IMAD.MOV.U32 R159, RZ, RZ, R158 ;  /* 0x000000ffff9f7224 */ /* 0x000fe200078e009e */
[----:B------:R-:W-:Y:S01]  /*6370*/  MOV R158, R157 ;  /* 0x0000009d009e7202 */ /* 0x000fe20000000f00 */
[----:B------:R-:W-:Y:S01]  /*6380*/  IMAD.MOV.U32 R157, RZ, RZ, R155 ;  /* 0x000000ffff9d7224 */ /* 0x000fe200078e009b */
[----:B------:R-:W-:Y:S01]  /*6390*/  MOV R177, R166 ;  /* 0x000000a600b17202 */ /* 0x000fe20000000f00 */
[----:B------:R-:W-:-:S02]  /*63a0*/  IMAD.MOV.U32 R155, RZ, RZ, R139 ;  /* 0x000000ffff9b7224 */ /* 0x000fc400078e008b */
[----:B------:R-:W-:Y:S01]  /*63b0*/  HMMA.16816.F32.BF16 R124, R8, R24, R56 ;  /* 0x00000018087c723c */ /* 0x000fe20000041838 */
[----:B------:R1:W-:Y:S01]  /*63c0*/  MUFU.EX2 R57, R3 ;  /* 0x0000000300397308 */ /* 0x0003e20000000800 */
[----:B------:R-:W-:Y:S01]  /*63d0*/  MOV R139, R138 ;  /* 0x0000008a008b7202 */ /* 0x000fe20000000f00 */
[----:B------:R-:W-:Y:S02]  /*63e0*/  IMAD.MOV.U32 R178, RZ, RZ, R171 ;  /* 0x000000ffffb27224 */ /* 0x000fe400078e00ab */
[----:B------:R-:W-:Y:S02]  /*63f0*/  IMAD.MOV.U32 R138, RZ, RZ, R234 ;  /* 0x000000ffff8a7224 */ /* 0x000fe400078e00ea */
[----:B------:R-:W-:Y:S02]  /*6400*/  IMAD.MOV.U32 R176, RZ, RZ, R167 ;  /* 0x000000ffffb07224 */ /* 0x000fe400078e00a7 */
[----:B------:R-:W-:Y:S01]  /*6410*/  IMAD.MOV.U32 R175, RZ, RZ, R165 ;  /* 0x000000ffffaf7224 */ /* 0x000fe200078e00a5 */
[----:B------:R-:W-:Y:S01]  /*6420*/  MOV R167, R161 ;  /* 0x000000a100a77202 */ /* 0x000fe20000000f00 */
[----:B------:R-:W-:-:S02]  /*6430*/  IMAD.MOV.U32 R171, RZ, RZ, R164 ;  /* 0x000000ffffab7224 */ /* 0x000fc400078e00a4 */
[----:B-1----:R-:W-:Y:S01]  /*6440*/  FFMA.FTZ R3, R170, c[0x0][0x2d0], -R6 ;  /* 0x0000b400aa037a23 */ /* 0x002fe20000010806 */
[----:B------:R-:W-:Y:S01]  /*6450*/  MOV R170, R163 ;  /* 0x000000a300aa7202 */ /* 0x000fe20000000f00 */
[----:B------:R-:W-:Y:S01]  /*6460*/  IMAD.MOV.U32 R166, RZ, RZ, R162 ;  /* 0x000000ffffa67224 */ /* 0x000fe200078e00a2 */
[----:B------:R-:W-:Y:S01]  /*6470*/  HMMA.16816.F32.BF16 R52, R8, R26, R52 ;  /* 0x0000001a0834723c */ /* 0x000fe20000041834 */
[----:B------:R1:W-:Y:S01]  /*6480*/  MUFU.EX2 R56, R3 ;  /* 0x0000000300387308 */ /* 0x0003e20000000800 */
[----:B------:R-:W-:Y:S01]  /*6490*/  IMAD.MOV.U32 R165, RZ, RZ, R160 ;  /* 0x000000ffffa57224 */ /* 0x000fe200078e00a0 */
[----:B------:R-:W-:Y:S01]  /*64a0*/  MOV R164, R158 ;  /* 0x0000009e00a47202 */ /* 0x000fe20000000f00 */
[----:B------:R-:W-:Y:S01]  /*64b0*/  IMAD.MOV.U32 R163, RZ, RZ, R159 ;  /* 0x000000ffffa37224 */ /* 0x000fe200078e009f */
[----:B------:R-:W-:Y:S01]  /*64c0*/  MOV R160, R138 ;  /* 0x0000008a00a07202 */ /* 0x000fe20000000f00 */
[----:B------:R-:W-:Y:S01]  /*64d0*/  IMAD.MOV.U32 R161, RZ, RZ, R139 ;  /* 0x000000ffffa17224 */ /* 0x000fe200078e008b */
[----:B------:R4:W5:Y:S01]  /*64e0*/  LDL.LU R234, [R1+0x74] ;  /* 0x0000740001ea7983 */ /* 0x0009620000300800 */
[----:B------:R-:W-:-:S02]  /*64f0*/  IMAD.MOV.U32 R159, RZ, RZ, R137 ;  /* 0x000000ffff9f7224 */ /* 0x000fc400078e0089 */
[----:B------:R-:W-:Y:S02]  /*6500*/  IMAD.MOV.U32 R158, RZ, RZ, R136 ;  /* 0x000000ffff9e7224 */ /* 0x000fe400078e0088 */
[----:B------:R-:W-:Y:S01]  /*6510*/  HMMA.16816.F32.BF16 R136, R8, R20, R44 ;  /* 0x000000140888723c */ /* 0x000fe2000004182c */
[----:B-1----:R-:W-:Y:S02]  /*6520*/  FFMA.FTZ R3, R178, c[0x0][0x2d0], -R6 ;  /* 0x0000b400b2037a23 */ /* 0x002fe40000010806 */
[----:B------:R-:W-:Y:S02]  /*6530*/  IMAD.MOV.U32 R178, RZ, RZ, R177 ;  /* 0x000000ffffb27224 */ /* 0x000fe400078e00b1 */
[----:B------:R-:W-:Y:S01]  /*6540*/  IMAD.MOV.U32 R177, RZ, RZ, R176 ;  /* 0x000000ffffb17224 */ /* 0x000fe200078e00b0 */
[----:B------:R-:W-:Y:S01]  /*6550*/  MOV R176, R175 ;  /* 0x000000af00b07202 */ /* 0x000fe20000000f00 */
[----:B------:R-:W-:Y:S01]  /*6560*/  IMAD.MOV.U32 R175, RZ, RZ, R170 ;  /* 0x000000ffffaf7224 */ /* 0x000fe200078e00aa */
[----:B------:R1:W-:Y:S01]  /*6570*/  MUFU.EX2 R45, R3 ;  /* 0x00000003002d7308 */ /* 0x0003e20000000800 */
[----:B------:R-:W-:Y:S01]  /*6580*/  IMAD.MOV.U32 R170, RZ, RZ, R171 ;  /* 0x000000ffffaa7224 */ /* 0x000fe200078e00ab */
[----:B------:R-:W-:Y:S01]  /*6590*/  MOV R171, R166 ;  /* 0x000000a600ab7202 */ /* 0x000fe20000000f00 */
[----:B------:R-:W-:-:S02]  /*65a0*/  IMAD.MOV.U32 R162, RZ, RZ, R157 ;  /* 0x000000ffffa27224 */ /* 0x000fc400078e009d */
[----:B------:R-:W-:Y:S02]  /*65b0*/  IMAD.MOV.U32 R166, RZ, RZ, R167 ;  /* 0x000000ffffa67224 */ /* 0x000fe400078e00a7 */
[----:B------:R-:W-:Y:S01]  /*65c0*/  IMAD.MOV.U32 R167, RZ, RZ, R165 ;  /* 0x000000ffffa77224 */ /* 0x000fe200078e00a5 */
[----:B------:R-:W-:Y:S01]  /*65d0*/  MOV R165, R163 ;  /* 0x000000a300a57202 */ /* 0x000fe20000000f00 */
[----:B------:R-:W-:Y:S01]  /*65e0*/  IMAD.MOV.U32 R163, RZ, RZ, R164 ;  /* 0x000000ffffa37224 */ /* 0x000fe200078e00a4 */
[----:B------:R-:W-:Y:S01]  /*65f0*/  MOV R157, R233 ;  /* 0x000000e9009d7202 */ /* 0x000fe20000000f00 */
[----:B-1----:R-:W-:Y:S01]  /*6600*/  FFMA.FTZ R3, R178, c[0x0][0x2d0], -R5 ;  /* 0x0000b400b2037a23 */ /* 0x002fe20000010805 */
[C---:B------:R-:W-:Y:S01]  /*6610*/  HMMA.16816.F32.BF16 R48, R8.reuse, R12, R48 ;  /* 0x0000000c0830723c */ /* 0x040fe20000041830 */
[----:B------:R-:W-:Y:S01]  /*6620*/  IMAD.MOV.U32 R178, RZ, RZ, R177 ;  /* 0x000000ffffb27224 */ /* 0x000fe200078e00b1 */
[----:B------:R-:W-:Y:S01]  /*6630*/  MOV R177, R176 ;  /* 0x000000b000b17202 */ /* 0x000fe20000000f00 */
[----:B------:R-:W-:Y:S01]  /*6640*/  IMAD.MOV.U32 R176, RZ, RZ, R175 ;  /* 0x000000ffffb07224 */ /* 0x000fe200078e00af */
[----:B------:R-:W1:Y:S01]  /*6650*/  MUFU.EX2 R24, R4 ;  /* 0x0000000400187308 */ /* 0x000e620000000800 */
[----:B------:R-:W-:Y:S01]  /*6660*/  IMAD.MOV.U32 R175, RZ, RZ, R170 ;  /* 0x000000ffffaf7224 */ /* 0x000fe200078e00aa */
[----:B------:R-:W-:Y:S01]  /*6670*/  MOV R170, R171 ;  /* 0x000000ab00aa7202 */ /* 0x000fe20000000f00 */
[----:B------:R-:W-:Y:S01]  /*6680*/  IMAD.MOV.U32 R164, RZ, RZ, R162 ;  /* 0x000000ffffa47224 */ /* 0x000fe200078e00a2 */
[----:B------:R-:W-:Y:S01]  /*6690*/  MOV R162, R161 ;  /* 0x000000a100a27202 */ /* 0x000fe20000000f00 */
[----:B------:R-:W-:Y:S01]  /*66a0*/  IMAD.MOV.U32 R171, RZ, RZ, R166 ;  /* 0x000000ffffab7224 */ /* 0x000fe200078e00a6 */
[C---:B------:R-:W-:Y:S01]  /*66b0*/  HMMA.16816.F32.BF16 R40, R8.reuse, R22, R40 ;  /* 0x000000160828723c */ /* 0x040fe20000041828 */
[----:B------:R-:W-:Y:S01]  /*66c0*/  IMAD.MOV.U32 R166, RZ, RZ, R167 ;  /* 0x000000ffffa67224 */ /* 0x000fe200078e00a7 */
[----:B------:R-:W-:Y:S01]  /*66d0*/  MOV R167, R165 ;  /* 0x000000a500a77202 */ /* 0x000fe20000000f00 */
[----:B------:R-:W-:Y:S01]  /*66e0*/  IMAD.MOV.U32 R161, RZ, RZ, R160 ;  /* 0x000000ffffa17224 */ /* 0x000fe200078e00a0 */
[----:B------:R2:W-:Y:S01]  /*66f0*/  MUFU.EX2 R44, R3 ;  /* 0x00000003002c7308 */ /* 0x0005e20000000800 */
[----:B------:R-:W-:Y:S01]  /*6700*/  IMAD.MOV.U32 R160, RZ, RZ, R159 ;  /* 0x000000ffffa07224 */ /* 0x000fe200078e009f */
[----:B------:R-:W-:Y:S01]  /*6710*/  MOV R159, R158 ;  /* 0x0000009e009f7202 */ /* 0x000fe20000000f00 */
[----:B------:R-:W-:Y:S01]  /*6720*/  IMAD.MOV.U32 R165, RZ, RZ, R163 ;  /* 0x000000ffffa57224 */ /* 0x000fe200078e00a3 */
[----:B------:R-:W-:Y:S01]  /*6730*/  HMMA.16816.F32.BF16 R28, R8, R14, R28 ;  /* 0x0000000e081c723c */ /* 0x000fe2000004181c */
[----:B------:R-:W-:Y:S01]  /*6740*/  IMAD.MOV.U32 R163, RZ, RZ, R164 ;  /* 0x000000ffffa37224 */ /* 0x000fe200078e00a4 */
[----:B------:R-:W-:Y:S01]  /*6750*/  MOV R164, R162 ;  /* 0x000000a200a47202 */ /* 0x000fe20000000f00 */
[----:B------:R-:W-:Y:S01]  /*6760*/  IMAD.MOV.U32 R158, RZ, RZ, R157 ;  /* 0x000000ffff9e7224 */ /* 0x000fe200078e009d */
[----:B------:R4:W5:Y:S01]  /*6770*/  LDL.LU R233, [R1+0x70] ;  /* 0x0000700001e97983 */ /* 0x0009620000300800 */
[----:B------:R-:W-:-:S02]  /*6780*/  IMAD.MOV.U32 R242, RZ, RZ, R177 ;  /* 0x000000fffff27224 */ /* 0x000fc400078e00b1 */
[----:B------:R-:W-:Y:S01]  /*6790*/  IMAD.MOV.U32 R157, RZ, RZ, R156 ;  /* 0x000000ffff9d7224 */ /* 0x000fe200078e009c */
[----:B------:R-:W-:Y:S01]  /*67a0*/  MOV R156, R151 ;  /* 0x00000097009c7202 */ /* 0x000fe20000000f00 */
[----:B------:R-:W-:Y:S02]  /*67b0*/  IMAD.MOV.U32 R162, RZ, RZ, R161 ;  /* 0x000000ffffa27224 */ /* 0x000fe400078e00a1 */
[----:B--2---:R-:W-:Y:S01]  /*67c0*/  FFMA.FTZ R3, R178, c[0x0][0x2d0], -R5 ;  /* 0x0000b400b2037a23 */ /* 0x004fe20000010805 */
[----:B------:R-:W-:Y:S01]  /*67d0*/  MOV R178, R171 ;  /* 0x000000ab00b27202 */ /* 0x000fe20000000f00 */
[----:B------:R-:W-:Y:S01]  /*67e0*/  IMAD.MOV.U32 R174, RZ, RZ, R170 ;  /* 0x000000ffffae7224 */ /* 0x000fe200078e00aa */
[----:B------:R-:W-:Y:S01]  /*67f0*/  MOV R172, R176 ;  /* 0x000000b000ac7202 */ /* 0x000fe20000000f00 */
[----:B------:R-:W-:Y:S01]  /*6800*/  IMAD.MOV.U32 R161, RZ, RZ, R160 ;  /* 0x000000ffffa17224 */ /* 0x000fe200078e00a0 */
[----:B------:R-:W-:Y:S01]  /*6810*/  MOV R160, R159 ;  /* 0x0000009f00a07202 */ /* 0x000fe20000000f00 */
[----:B------:R-:W-:Y:S01]  /*6820*/  IMAD.MOV.U32 R151, RZ, RZ, R232 ;  /* 0x000000ffff977224 */ /* 0x000fe200078e00e8 */
[----:B------:R2:W-:Y:S01]  /*6830*/  MUFU.EX2 R27, R3 ;  /* 0x00000003001b7308 */ /* 0x0005e20000000800 */
[----:B------:R-:W-:-:S02]  /*6840*/  IMAD.MOV.U32 R159, RZ, RZ, R158 ;  /* 0x000000ffff9f7224 */ /* 0x000fc400078e009e */
[----:B------:R-:W-:Y:S01]  /*6850*/  IMAD.MOV.U32 R173, RZ, RZ, R175 ;  /* 0x000000ffffad7224 */ /* 0x000fe200078e00af */
[----:B------:R-:W-:Y:S01]  /*6860*/  MOV R77, R174 ;  /* 0x000000ae004d7202 */ /* 0x000fe20000000f00 */
        /* <DEDUP_REMOVED lines=8> */
[----:B--2---:R-:W-:-:S02]  /*68f0*/  FFMA.FTZ R3, R242, c[0x0][0x2d0], -R5 ;  /* 0x0000b400f2037a23 */ /* 0x004fc40000010805 */
[----:B------:R-:W-:Y:S02]  /*6900*/  IMAD.MOV.U32 R176, RZ, RZ, R167 ;  /* 0x000000ffffb07224 */ /* 0x000fe400078e00a7 */
[----:B------:R-:W-:Y:S01]  /*6910*/  IMAD.MOV.U32 R183, RZ, RZ, R172 ;  /* 0x000000ffffb77224 */ /* 0x000fe200078e00ac */
[----:B------:R2:W-:Y:S01]  /*6920*/  MUFU.EX2 R26, R3 ;  /* 0x00000003001a7308 */ /* 0x0005e20000000800 */
[----:B------:R-:W-:Y:S02]  /*6930*/  IMAD.MOV.U32 R78, RZ, RZ, R173 ;  /* 0x000000ffff4e7224 */ /* 0x000fe400078e00ad */
[----:B------:R-:W-:Y:S02]  /*6940*/  IMAD.MOV.U32 R171, RZ, RZ, R164 ;  /* 0x000000ffffab7224 */ /* 0x000fe400078e00a4 */
[----:B------:R-:W-:Y:S02]  /*6950*/  IMAD.MOV.U32 R177, RZ, RZ, R166 ;  /* 0x000000ffffb17224 */ /* 0x000fe400078e00a6 */
[----:B------:R-:W-:Y:S01]  /*6960*/  IMAD.MOV.U32 R167, RZ, RZ, R161 ;  /* 0x000000ffffa77224 */ /* 0x000fe200078e00a1 */
[----:B------:R-:W-:Y:S01]  /*6970*/  MOV R161, R156 ;  /* 0x0000009c00a17202 */ /* 0x000fe20000000f00 */
[----:B------:R-:W-:Y:S01]  /*6980*/  IMAD.MOV.U32 R165, RZ, RZ, R160 ;  /* 0x000000ffffa57224 */ /* 0x000fe200078e00a0 */
[----:B------:R-:W-:Y:S01]  /*6990*/  MOV R179, R176 ;  /* 0x000000b000b37202 */ /* 0x000fe20000000f00 */
[----:B------:R-:W-:-:S02]  /*69a0*/  IMAD.MOV.U32 R160, RZ, RZ, R151 ;  /* 0x000000ffffa07224 */ /* 0x000fc400078e0097 */
[----:B--2---:R-:W-:Y:S01]  /*69b0*/  FFMA.FTZ R3, R83, c[0x0][0x2d0], -R5 ;  /* 0x0000b40053037a23 */ /* 0x004fe20000010805 */
        /* <DEDUP_REMOVED lines=8> */
[----:B------:R-:W-:Y:S01]  /*6a40*/  MOV R172, R171 ;  /* 0x000000ab00ac7202 */ /* 0x000fe20000000f00 */
[----:B------:R-:W-:Y:S01]  /*6a50*/  IMAD.MOV.U32 R170, RZ, RZ, R163 ;  /* 0x000000ffffaa7224 */ /* 0x000fe200078e00a3 */
[----:B------:R-:W-:Y:S01]  /*6a60*/  MOV R135, R134 ;  /* 0x0000008600877202 */ /* 0x000fe20000000f00 */
[----:B------:R-:W-:-:S02]  /*6a70*/  IMAD.MOV.U32 R182, RZ, RZ, R177 ;  /* 0x000000ffffb67224 */ /* 0x000fc400078e00b1 */
[----:B------:R-:W-:Y:S02]  /*6a80*/  IMAD.MOV.U32 R183, RZ, RZ, R228 ;  /* 0x000000ffffb77224 */ /* 0x000fe400078e00e4 */
[----:B------:R-:W-:Y:S02]  /*6a90*/  IMAD.MOV.U32 R174, RZ, RZ, R167 ;  /* 0x000000ffffae7224 */ /* 0x000fe400078e00a7 */
[----:B------:R-:W-:Y:S01]  /*6aa0*/  IMAD.MOV.U32 R171, RZ, RZ, R160 ;  /* 0x000000ffffab7224 */ /* 0x000fe200078e00a0 */
[----:B------:R-:W-:Y:S01]  /*6ab0*/  MOV R160, R156 ;  /* 0x0000009c00a07202 */ /* 0x000fe20000000f00 */
[----:B------:R-:W-:Y:S02]  /*6ac0*/  IMAD.MOV.U32 R176, RZ, RZ, R164 ;  /* 0x000000ffffb07224 */ /* 0x000fe400078e00a4 */
[----:B------:R-:W-:Y:S02]  /*6ad0*/  IMAD.MOV.U32 R134, RZ, RZ, R231 ;  /* 0x000000ffff867224 */ /* 0x000fe400078e00e7 */
[----:B------:R-:W-:-:S02]  /*6ae0*/  FFMA.FTZ R6, R77, c[0x0][0x2d0], -R0 ;  /* 0x0000b4004d067a23 */ /* 0x000fc40000010800 */
[--C-:B------:R-:W-:Y:S02]  /*6af0*/  FFMA.FTZ R12, R78, c[0x0][0x2d0], -R0.reuse ;  /* 0x0000b4004e0c7a23 */ /* 0x100fe40000010800 */
[--C-:B------:R-:W-:Y:S02]  /*6b00*/  FFMA.FTZ R4, R79, c[0x0][0x2d0], -R0.reuse ;  /* 0x0000b4004f047a23 */ /* 0x100fe40000010800 */
[----:B------:R-:W-:Y:S01]  /*6b10*/  FFMA.FTZ R13, R179, c[0x0][0x2d0], -R0 ;  /* 0x0000b400b30d7a23 */ /* 0x000fe20000010800 */
[----:B------:R-:W-:Y:S01]  /*6b20*/  MOV R163, R159 ;  /* 0x0000009f00a37202 */ /* 0x000fe20000000f00 */
[----:B------:R-:W-:Y:S02]  /*6b30*/  IMAD.MOV.U32 R162, RZ, RZ, R157 ;  /* 0x000000ffffa27224 */ /* 0x000fe400078e009d */
[----:B------:R-:W-:Y:S01]  /*6b40*/  IMAD.MOV.U32 R242, RZ, RZ, R170 ;  /* 0x000000fffff27224 */ /* 0x000fe200078e00aa */
[----:B------:R3:W-:Y:S01]  /*6b50*/  MUFU.EX2 R25, R3 ;  /* 0x0000000300197308 */ /* 0x0007e20000000800 */
[----:B------:R-:W-:Y:S01]  /*6b60*/  FADD.FTZ R0, R183, R182 ;  /* 0x000000b6b7007221 */ /* 0x000fe20000010000 */
[----:B------:R-:W-:Y:S01]  /*6b70*/  MOV R86, R171 ;  /* 0x000000ab00567202 */ /* 0x000fe20000000f00 */
[----:B------:R-:W-:Y:S01]  /*6b80*/  IMAD.MOV.U32 R173, RZ, RZ, R166 ;  /* 0x000000ffffad7224 */ /* 0x000fe200078e00a6 */
[----:B------:R-:W-:Y:S01]  /*6b90*/  MOV R151, R230 ;  /* 0x000000e600977202 */ /* 0x000fe20000000f00 */
[----:B------:R-:W-:-:S02]  /*6ba0*/  IMAD.MOV.U32 R156, RZ, RZ, R148 ;  /* 0x000000ffff9c7224 */ /* 0x000fc400078e0094 */
[----:B------:R-:W-:Y:S01]  /*6bb0*/  FADD.FTZ R20, R181, R180 ;  /* 0x000000b4b5147221 */ /* 0x000fe20000010000 */
[----:B------:R-:W-:Y:S01]  /*6bc0*/  HMMA.16816.F32.BF16 R36, R8, R18, R36 ;  /* 0x000000120824723c */ /* 0x000fe20000041824 */
[----:B------:R-:W-:Y:S02]  /*6bd0*/  FFMA.FTZ R5, R83, c[0x0][0x2d0], -R7 ;  /* 0x0000b40053057a23 */ /* 0x000fe40000010807 */
[----:B------:R-:W-:Y:S01]  /*6be0*/  FADD.FTZ R22, R251, R248 ;  /* 0x000000f8fb167221 */ /* 0x000fe20000010000 */
[----:B------:R-:W-:Y:S01]  /*6bf0*/  MOV R178, R165 ;  /* 0x000000a500b27202 */ /* 0x000fe20000000f00 */
[----:B------:R-:W-:Y:S01]  /*6c00*/  IMAD.MOV.U32 R182, RZ, RZ, R174 ;  /* 0x000000ffffb67224 */ /* 0x000fe200078e00ae */
[----:B------:R4:W5:Y:S01]  /*6c10*/  LDL.LU R231, [R1+0x68] ;  /* 0x0000680001e77983 */ /* 0x0009620000300800 */
[----:B------:R-:W-:Y:S02]  /*6c20*/  IMAD.MOV.U32 R159, RZ, RZ, R135 ;  /* 0x000000ffff9f7224 */ /* 0x000fe400078e0087 */
[----:B------:R-:W-:Y:S01]  /*6c30*/  IMAD.MOV.U32 R170, RZ, RZ, R161 ;  /* 0x000000ffffaa7224 */ /* 0x000fe200078e00a1 */
[----:B------:R-:W-:Y:S01]  /*6c40*/  MOV R158, R134 ;  /* 0x00000086009e7202 */ /* 0x000fe20000000f00 */
[----:B------:R-:W-:-:S02]  /*6c50*/  IMAD.MOV.U32 R174, RZ, RZ, R176 ;  /* 0x000000ffffae7224 */ /* 0x000fc400078e00b0 */
[----:B---3--:R-:W-:Y:S01]  /*6c60*/  FFMA.FTZ R3, R119, c[0x0][0x2d0], -R7 ;  /* 0x0000b40077037a23 */ /* 0x008fe20000010807 */
[----:B------:R-:W-:Y:S01]  /*6c70*/  MOV R175, R162 ;  /* 0x000000a200af7202 */ /* 0x000fe20000000f00 */
[----:B------:R-:W-:Y:S01]  /*6c80*/  IMAD.MOV.U32 R157, RZ, RZ, R133 ;  /* 0x000000ffff9d7224 */ /* 0x000fe200078e0085 */
[----:B------:R2:W-:Y:S01]  /*6c90*/  MUFU.EX2 R15, R5 ;  /* 0x00000005000f7308 */ /* 0x0005e20000000800 */
[----:B------:R-:W-:Y:S02]  /*6ca0*/  FFMA.FTZ R7, R76, c[0x0][0x2d0], -R7 ;  /* 0x0000b4004c077a23 */ /* 0x000fe40000010807 */
[----:B------:R-:W-:Y:S02]  /*6cb0*/  FADD.FTZ R21, R242, R252 ;  /* 0x000000fcf2157221 */ /* 0x000fe40000010000 */
        /* <DEDUP_REMOVED lines=8> */
[----:B------:R-:W-:Y:S01]  /*6d40*/  IMAD.MOV.U32 R161, RZ, RZ, R157 ;  /* 0x000000ffffa17224 */ /* 0x000fe200078e009d */
[----:B------:R-:W1:Y:S01]  /*6d50*/  LDSM.16.MT88.4 R132, [R224+0x3100] ;  /* 0x00310000e084783b */ /* 0x000e620000004200 */
[----:B--2---:R-:W-:Y:S01]  /*6d60*/  FADD.FTZ R5, R174, R0 ;  /* 0x00000000ae057221 */ /* 0x004fe20000010000 */
[----:B------:R2:W-:Y:S01]  /*6d70*/  MUFU.EX2 R23, R3 ;  /* 0x0000000300177308 */ /* 0x0005e20000000800 */
[----:B------:R-:W-:Y:S01]  /*6d80*/  IMAD.MOV.U32 R159, RZ, RZ, R151 ;  /* 0x000000ffff9f7224 */ /* 0x000fe200078e0097 */
[----:B------:R-:W-:Y:S01]  /*6d90*/  LDSM.16.MT88.4 R164, [R225+0x3100] ;  /* 0x00310000e1a4783b */ /* 0x000fe20000004200 */
[----:B------:R-:W-:-:S02]  /*6da0*/  IMAD.MOV.U32 R162, RZ, RZ, R158 ;  /* 0x000000ffffa27224 */ /* 0x000fc400078e009e */
[----:B------:R-:W-:Y:S01]  /*6db0*/  FADD.FTZ R0, R76, R22 ;  /* 0x000000164c007221 */ /* 0x000fe20000010000 */
[----:B------:R-:W-:Y:S01]  /*6dc0*/  LDSM.16.MT88.4 R16, [R226+0x3100] ;  /* 0x00310000e210783b */ /* 0x000fe20000004200 */
[----:B---3--:R-:W-:Y:S01]  /*6dd0*/  FADD.FTZ R4, R86, R20 ;  /* 0x0000001456047221 */ /* 0x008fe20000010000 */
[----:B------:R3:W1:Y:S01]  /*6de0*/  MUFU.EX2 R9, R6 ;  /* 0x0000000600097308 */ /* 0x0006620000000800 */
[----:B------:R-:W-:Y:S01]  /*6df0*/  FADD.FTZ R5, R77, R5 ;  /* 0x000000054d057221 */ /* 0x000fe20000010000 */
[----:B------:R4:W5:Y:S01]  /*6e00*/  LDL.LU R230, [R1+0x64] ;  /* 0x0000640001e67983 */ /* 0x0009620000300800 */
[----:B------:R-:W-:Y:S02]  /*6e10*/  IMAD.MOV.U32 R158, RZ, RZ, R150 ;  /* 0x000000ffff9e7224 */ /* 0x000fe400078e0096 */
[----:B------:R-:W-:Y:S01]  /*6e20*/  FADD.FTZ R4, R183, R4 ;  /* 0x00000004b7047221 */ /* 0x000fe20000010000 */
[----:B------:R-:W-:Y:S01]  /*6e30*/  MOV R157, R149 ;  /* 0x00000095009d7202 */ /* 0x000fe20000000f00 */
[----:B--2---:R-:W-:Y:S01]  /*6e40*/  FADD.FTZ R3, R82, R21 ;  /* 0x0000001552037221 */ /* 0x004fe20000010000 */
[----:B------:R-:W-:Y:S01]  /*6e50*/  MOV R81, R161 ;  /* 0x000000a100517202 */ /* 0x000fe20000000f00 */
[----:B------:R-:W-:-:S02]  /*6e60*/  IMAD.MOV.U32 R169, RZ, RZ, R163 ;  /* 0x000000ffffa97224 */ /* 0x000fc400078e00a3 */
[----:B------:R-:W-:Y:S02]  /*6e70*/  IMAD.MOV.U32 R83, RZ, RZ, R159 ;  /* 0x000000ffff537224 */ /* 0x000fe400078e009f */
[----:B------:R-:W-:Y:S01]  /*6e80*/  IMAD.MOV.U32 R80, RZ, RZ, R162 ;  /* 0x000000ffff507224 */ /* 0x000fe200078e00a2 */
[----:B------:R-:W-:Y:S01]  /*6e90*/  MOV R78, R177 ;  /* 0x000000b1004e7202 */ /* 0x000fe20000000f00 */
[----:B---3--:R-:W-:Y:S01]  /*6ea0*/  FADD.FTZ R6, R154, R3 ;  /* 0x000000039a067221 */ /* 0x008fe20000010000 */
[----:B------:R-:W-:Y:S01]  /*6eb0*/  MOV R170, R158 ;  /* 0x0000009e00aa7202 */ /* 0x000fe20000000f00 */
[----:B------:R-:W-:Y:S02]  /*6ec0*/  FADD.FTZ R3, R152, R0 ;  /* 0x0000000098037221 */ /* 0x000fe40000010000 */
[----:B------:R-:W-:Y:S01]  /*6ed0*/  IMAD.MOV.U32 R79, RZ, RZ, R178 ;  /* 0x000000ffff4f7224 */ /* 0x000fe200078e00b2 */
[----:B------:R2:W-:Y:S01]  /*6ee0*/  MUFU.EX2 R14, R7 ;  /* 0x00000007000e7308 */ /* 0x0005e20000000800 */
[----:B------:R-:W-:Y:S01]  /*6ef0*/  FADD.FTZ R0, R87, R5 ;  /* 0x0000000557007221 */ /* 0x000fe20000010000 */
[----:B------:R-:W3:Y:S01]  /*6f00*/  LDSM.16.MT88.4 R148, [R227+0x3100] ;  /* 0x00310000e394783b */ /* 0x000ee20000004200 */
[----:B------:R-:W-:-:S02]  /*6f10*/  FADD.FTZ R5, R243, R4 ;  /* 0x00000004f3057221 */ /* 0x000fc40000010000 */
[----:B------:R-:W-:Y:S01]  /*6f20*/  IMAD.MOV.U32 R82, RZ, RZ, R83 ;  /* 0x000000ffff527224 */ /* 0x000fe200078e0053 */
[----:B------:R4:W5:Y:S01]  /*6f30*/  LDL.LU R229, [R1+0x60] ;  /* 0x0000600001e57983 */ /* 0x0009620000300800 */
[----:B------:R-:W-:Y:S02]  /*6f40*/  FADD.FTZ R4, R169, R6 ;  /* 0x00000006a9047221 */ /* 0x000fe40000010000 */
[----:B------:R-:W-:Y:S02]  /*6f50*/  FADD.FTZ R3, R80, R3 ;  /* 0x0000000350037221 */ /* 0x000fe40000010000 */
[----:B------:R-:W-:Y:S01]  /*6f60*/  IMAD.MOV.U32 R171, RZ, RZ, R157 ;  /* 0x000000ffffab7224 */ /* 0x000fe200078e009d */
[----:B------:R-:W-:Y:S01]  /*6f70*/  MOV R76, R79 ;  /* 0x0000004f004c7202 */ /* 0x000fe20000000f00 */
[----:B------:R-:W-:Y:S01]  /*6f80*/  FADD.FTZ R0, R81, R0 ;  /* 0x0000000051007221 */ /* 0x000fe20000010000 */
[----:B------:R-:W1:Y:S01]  /*6f90*/  MUFU.EX2 R10, R12 ;  /* 0x0000000c000a7308 */ /* 0x000e620000000800 */
[----:B------:R-:W-:Y:S01]  /*6fa0*/  FADD.FTZ R8, R246, R5 ;  /* 0x00000005f6087221 */ /* 0x000fe20000010000 */
[----:B------:R4:W5:Y:S01]  /*6fb0*/  LDL.LU R228, [R1+0x5c] ;  /* 0x00005c0001e47983 */ /* 0x0009620000300800 */
[----:B------:R-:W-:-:S02]  /*6fc0*/  IMAD.MOV.U32 R242, RZ, RZ, R172 ;  /* 0x000000fffff27224 */ /* 0x000fc400078e00ac */
[----:B------:R-:W-:Y:S02]  /*6fd0*/  IMAD.MOV.U32 R83, RZ, RZ, R78 ;  /* 0x000000ffff537224 */ /* 0x000fe400078e004e */
[----:B--2---:R-:W-:Y:S02]  /*6fe0*/  FADD.FTZ R7, R82, R4 ;  /* 0x0000000452077221 */ /* 0x004fe40000010000 */
[----:B------:R-:W-:Y:S02]  /*6ff0*/  FADD.FTZ R6, R170, R3 ;  /* 0x00000003aa067221 */ /* 0x000fe40000010000 */
[----:B------:R-:W-:Y:S01]  /*7000*/  IMAD.MOV.U32 R77, RZ, RZ, R182 ;  /* 0x000000ffff4d7224 */ /* 0x000fe200078e00b6 */
[----:B------:R-:W-:Y:S01]  /*7010*/  MOV R79, R155 ;  /* 0x0000009b004f7202 */ /* 0x000fe20000000f00 */
[----:B------:R-:W-:Y:S01]  /*7020*/  FADD.FTZ R5, R171, R0 ;  /* 0x00000000ab057221 */ /* 0x000fe20000010000 */
[----:B------:R-:W2:Y:S01]  /*7030*/  MUFU.EX2 R13, R13 ;  /* 0x0000000d000d7308 */ /* 0x000ea20000000800 */
[----:B------:R-:W-:Y:S01]  /*7040*/  FADD.FTZ R4, R249, R8 ;  /* 0x00000008f9047221 */ /* 0x000fe20000010000 */
[----:B------:R4:W5:Y:S01]  /*7050*/  LDL.LU R119, [R1+0x58] ;  /* 0x0000580001777983 */ /* 0x0009620000300800 */
[----:B------:R-:W-:-:S02]  /*7060*/  IMAD.MOV.U32 R78, RZ, RZ, R242 ;  /* 0x000000ffff4e7224 */ /* 0x000fc400078e00f2 */
[----:B------:R-:W-:Y:S02]  /*7070*/  FADD.FTZ R3, R83, R7 ;  /* 0x0000000753037221 */ /* 0x000fe40000010000 */
[----:B------:R-:W-:Y:S02]  /*7080*/  FADD.FTZ R0, R76, R6 ;  /* 0x000000064c007221 */ /* 0x000fe40000010000 */
[----:B------:R-:W-:Y:S02]  /*7090*/  IMAD.MOV.U32 R242, RZ, RZ, R153 ;  /* 0x000000fffff27224 */ /* 0x000fe400078e0099 */
[----:B------:R-:W-:Y:S02]  /*70a0*/  FADD.FTZ R6, R77, R5 ;  /* 0x000000054d067221 */ /* 0x000fe40000010000 */
[----:B------:R-:W-:Y:S02]  /*70b0*/  FADD.FTZ R4, R245, R4 ;  /* 0x00000004f5047221 */ /* 0x000fe40000010000 */
[----:B------:R-:W-:-:S02]  /*70c0*/  FADD.FTZ R5, R78, R3 ;  /* 0x000000034e057221 */ /* 0x000fc40000010000 */
[----:B------:R-:W-:Y:S02]  /*70d0*/  FADD.FTZ R3, R79, R0 ;  /* 0x000000004f037221 */ /* 0x000fe40000010000 */
[----:B------:R-:W-:Y:S02]  /*70e0*/  FADD.FTZ R0, R242, R6 ;  /* 0x00000006f2007221 */ /* 0x000fe40000010000 */
[----:B------:R-:W-:Y:S02]  /*70f0*/  FADD.FTZ R4, R215, R4 ;  /* 0x00000004d7047221 */ /* 0x000fe40000010000 */
        /* <DEDUP_REMOVED lines=62> */
[----:B-1----:R-:W-:-:S02]  /*74e0*/  FADD.FTZ R3, R24, R0 ;  /* 0x0000000018037221 */ /* 0x002fc40000010000 */
        /* <DEDUP_REMOVED lines=12> */
[----:B--2---:R-:W-:Y:S02]  /*75b0*/  FADD.FTZ R4, R13, R4 ;  /* 0x000000040d047221 */ /* 0x004fe40000010000 */
[----:B------:R-:W-:Y:S02]  /*75c0*/  FADD.FTZ R0, R25, R0 ;  /* 0x0000000019007221 */ /* 0x000fe40000010000 */
[----:B------:R-:W-:Y:S01]  /*75d0*/  FADD.FTZ R3, R45, R3 ;  /* 0x000000032d037221 */ /* 0x000fe20000010000 */
[----:B------:R4:W-:Y:S04]  /*75e0*/  STL [R1+0x1c], R5 ;  /* 0x00001c0501007387 */ /* 0x0009e80000100800 */
[----:B------:R4:W-:Y:S04]  /*75f0*/  STL [R1+0x18], R4 ;  /* 0x0000180401007387 */ /* 0x0009e80000100800 */
[----:B------:R4:W-:Y:S04]  /*7600*/  STL [R1+0x24], R0 ;  /* 0x0000240001007387 */ /* 0x0009e80000100800 */
[----:B------:R4:W-:Y:S01]  /*7610*/  STL [R1+0x20], R3 ;  /* 0x0000200301007387 */ /* 0x0009e20000100800 */
[----:B------:R-:W-:-:S02]  /*7620*/  F2FP.BF16.PACK_AB R176, R57, R60 ;  /* 0x0000003c39b0723e */ /* 0x000fc400000010ff */
[----:B------:R-:W-:Y:S02]  /*7630*/  F2FP.BF16.PACK_AB R177, R27, R44 ;  /* 0x0000002c1bb1723e */ /* 0x000fe400000010ff */
[----:B------:R-:W-:Y:S02]  /*7640*/  F2FP.BF16.PACK_AB R178, R45, R56 ;  /* 0x000000382db2723e */ /* 0x000fe400000010ff */
[----:B------:R-:W-:Y:S02]  /*7650*/  F2FP.BF16.PACK_AB R179, R25, R26 ;  /* 0x0000001a19b3723e */ /* 0x000fe400000010ff */
[----:B------:R-:W-:Y:S02]  /*7660*/  F2FP.BF16.PACK_AB R180, R23, R24 ;  /* 0x0000001817b4723e */ /* 0x000fe400000010ff */
[----:B------:R-:W-:Y:S02]  /*7670*/  F2FP.BF16.PACK_AB R181, R10, R9 ;  /* 0x000000090ab5723e */ /* 0x000fe400000010ff */
[----:B------:R-:W-:-:S02]  /*7680*/  F2FP.BF16.PACK_AB R182, R14, R15 ;  /* 0x0000000f0eb6723e */ /* 0x000fc400000010ff */
[----:B------:R-:W-:Y:S01]  /*7690*/  F2FP.BF16.PACK_AB R183, R13, R11 ;  /* 0x0000000b0db7723e */ /* 0x000fe200000010ff */
[C---:B------:R-:W-:Y:S08]  /*76a0*/  HMMA.16816.F32.BF16 R120, R176.reuse, R132, R120 ;  /* 0x00000084b078723c */ /* 0x040ff00000041878 */
[C---:B------:R-:W-:Y:S08]  /*76b0*/  HMMA.16816.F32.BF16 R128, R176.reuse, R134, R128 ;  /* 0x00000086b080723c */ /* 0x040ff00000041880 */
[C---:B---3--:R-:W-:Y:S08]  /*76c0*/  HMMA.16816.F32.BF16 R140, R176.reuse, R148, R140 ;  /* 0x00000094b08c723c */ /* 0x048ff0000004188c */
[C---:B------:R-:W-:Y:S08]  /*76d0*/  HMMA.16816.F32.BF16 R144, R176.reuse, R150, R144 ;  /* 0x00000096b090723c */ /* 0x040ff00000041890 */
[C---:B------:R-:W-:Y:S08]  /*76e0*/  HMMA.16816.F32.BF16 R156, R176.reuse, R164, R96 ;  /* 0x000000a4b09c723c */ /* 0x040ff00000041860 */
[----:B------:R-:W-:Y:S08]  /*76f0*/  HMMA.16816.F32.BF16 R160, R176, R166, R92 ;  /* 0x000000a6b0a0723c */ /* 0x000ff0000004185c */
[C---:B------:R-:W-:Y:S08]  /*7700*/  HMMA.16816.F32.BF16 R124, R180.reuse, R132, R124 ;  /* 0x00000084b47c723c */ /* 0x040ff0000004187c */
[C---:B------:R-:W-:Y:S08]  /*7710*/  HMMA.16816.F32.BF16 R136, R180.reuse, R148, R136 ;  /* 0x00000094b488723c */ /* 0x040ff00000041888 */
[----:B------:R-:W-:Y:S08]  /*7720*/  HMMA.16816.F32.BF16 R152, R180, R164, R32 ;  /* 0x000000a4b498723c */ /* 0x000ff00000041820 */
[----:B------:R-:W-:Y:S08]  /*7730*/  HMMA.16816.F32.BF16 R172, R176, R16, R88 ;  /* 0x00000010b0ac723c */ /* 0x000ff00000041858 */
[C---:B------:R-:W-:Y:S08]  /*7740*/  HMMA.16816.F32.BF16 R132, R180.reuse, R134, R52 ;  /* 0x00000086b484723c */ /* 0x040ff00000041834 */
[C---:B------:R-:W-:Y:S08]  /*7750*/  HMMA.16816.F32.BF16 R148, R180.reuse, R150, R40 ;  /* 0x00000096b494723c */ /* 0x040ff00000041828 */
[C---:B------:R-:W-:Y:S08]  /*7760*/  HMMA.16816.F32.BF16 R164, R180.reuse, R166, R36 ;  /* 0x000000a6b4a4723c */ /* 0x040ff00000041824 */
[----:B------:R-:W-:Y:S08]  /*7770*/  HMMA.16816.F32.BF16 R168, R180, R16, R48 ;  /* 0x00000010b4a8723c */ /* 0x000ff00000041830 */
[-C--:B------:R-:W-:Y:S08]  /*7780*/  HMMA.16816.F32.BF16 R176, R176, R18.reuse, R64 ;  /* 0x00000012b0b0723c */ /* 0x080ff00000041840 */
[----:B------:R-:W-:Y:S01]  /*7790*/  HMMA.16816.F32.BF16 R180, R180, R18, R28 ;  /* 0x00000012b4b4723c */ /* 0x000fe2000004181c */
[----:B------:R-:W-:Y:S07]  /*77a0*/  @!P1 BRA `(.L_x_2) ;  /* 0x0000566000009947 */ /* 0x000fee0003800000 */
[----:B----4-:R-:W2:Y:S01]  /*77b0*/  LDL.LU R242, [R1] ;  /* 0x0000000001f27983 */ /* 0x010ea20000300800 */
[----:B------:R-:W-:Y:S01]  /*77c0*/  UMOV UR6, 0x5 ;  /* 0x0000000500067882 */ /* 0x000fe20000000000 */
[----:B------:R-:W-:Y:S01]  /*77d0*/  IMAD.MOV.U32 R116, RZ, RZ, R70 ;  /* 0x000000ffff747224 */ /* 0x000fe200078e0046 */
[----:B------:R-:W-:Y:S01]  /*77e0*/  ULDC.64 UR4, c[0x0][0x208] ;  /* 0x0000820000047ab9 */ /* 0x000fe20000000a00 */
[----:B------:R-:W-:Y:S01]  /*77f0*/  IMAD.MOV.U32 R3, RZ, RZ, R71 ;  /* 0x000000ffff037224 */ /* 0x000fe200078e0047 */
[----:B------:R-:W-:Y:S01]  /*7800*/  MOV R118, R2 ;  /* 0x0000000200767202 */ /* 0x000fe20000000f00 */
[----:B------:R-:W-:Y:S01]  /*7810*/  USHF.L.U64.HI UR5, UR4, UR6, UR5 ;  /* 0x0000000604057299 */ /* 0x000fe20008010205 */
[----:B------:R-:W-:Y:S01]  /*7820*/  MOV R117, R68 ;  /* 0x0000004400757202 */ /* 0x000fe20000000f00 */
[----:B------:R-:W-:Y:S01]  /*7830*/  USHF.L.U32 UR4, UR4, 0x5, URZ ;  /* 0x0000000504047899 */ /* 0x000fe2000800063f */
[----:B--2---:R-:W-:-:S07]  /*7840*/  IADD3 R242, R242, -0x2, RZ ;  /* 0xfffffffef2f27810 */ /* 0x004fce0007ffe0ff */
[----:B------:R-:W2:Y:S04]  /*7850*/  LDL.LU.64 R76, [R1+0x8] ;  /* 0x00000800014c7983 */ /* 0x000ea80000300a00 */
[----:B------:R-:W3:Y:S04]  /*7860*/  LDL.LU.64 R78, [R1+0x10] ;  /* 0x00001000014e7983 */ /* 0x000ee80000300a00 */
[----:B------:R-:W4:Y:S01]  /*7870*/  LDL R83, [R1+0x28] ;  /* 0x0000280001537983 */ /* 0x000f220000100800 */
[----:B--2---:R-:W-:-:S02]  /*7880*/  MOV R5, R77 ;  /* 0x0000004d00057202 */ /* 0x004fc40000000f00 */
[----:B---3--:R-:W-:Y:S02]  /*7890*/  MOV R4, R78 ;  /* 0x0000004e00047202 */ /* 0x008fe40000000f00 */
[----:B----4-:R-:W-:-:S03]  /*78a0*/  SHF.L.U32 R241, R83, 0x1, RZ ;  /* 0x0000000153f17819 */ /* 0x010fc600000006ff */
[----:B------:R1:W-:Y:S04]  /*78b0*/  STL.64 [R1+0x38], R4 ;  /* 0x0000380401007387 */ /* 0x0003e80000100a00 */
.L_x_3:
[----:B--2---:R-:W2:Y:S01]  /*78c0*/  LDL.64 R72, [R1+0x38] ;  /* 0x0000380001487983 */ /* 0x004ea20000100a00 */
[----:B------:R-:W-:Y:S04]  /*78d0*/  DEPBAR.LE SB0, 0x0 ;  /* 0x000080000000791a */ /* 0x000fe80000000000 */
[----:B------:R-:W-:Y:S01]  /*78e0*/  SHF.R.S32.HI R0, RZ, 0x1f, R242 ;  /* 0x0000001fff007819 */ /* 0x000fe200000114f2 */
[----:B------:R-:W-:Y:S01]  /*78f0*/  BAR.SYNC.DEFER_BLOCKING 0x0 ;  /* 0x0000000000007b1d */ /* 0x000fe20000010000 */
[----:B------:R-:W-:Y:S04]  /*7900*/  IMAD.WIDE.U32 R84, R242, c[0x0][0x208], RZ ;  /* 0x00008200f2547a25 */ /* 0x000fe800078e00ff */
[----:B------:R-:W-:Y:S03]  /*7910*/  IMAD R0, R0, c[0x0][0x208], RZ ;  /* 0x0000820000007a24 */ /* 0x000fe600078e02ff */
[----:B-----5:R-:W-:Y:S01]  /*7920*/  STL [R1+0x58], R230 ;  /* 0x000058e601007387 */ /* 0x020fe20000100800 */
[----:B------:R-:W-:Y:S03]  /*7930*/  IMAD R0, R242, c[0x0][0x20c], R0 ;  /* 0x00008300f2007a24 */ /* 0x000fe600078e0200 */
[----:B------:R-:W-:Y:S02]  /*7940*/  STL [R1+0x5c], R119 ;  /* 0x00005c7701007387 */ /* 0x000fe40000100800 */
[----:B------:R-:W-:Y:S02]  /*7950*/  IADD3 R0, R85, R0, RZ ;  /* 0x0000000055007210 */ /* 0x000fe40007ffe0ff */
[----:B------:R-:W-:Y:S03]  /*7960*/  STL [R1+0x60], R234 ;  /* 0x000060ea01007387 */ /* 0x000fe60000100800 */
[----:B------:R-:W-:Y:S01]  /*7970*/  IMAD R0, R0, 0x70, RZ ;  /* 0x0000007000007824 */ /* 0x000fe200078e02ff */
[----:B------:R-:W-:Y:S04]  /*7980*/  STL [R1+0x64], R233 ;  /* 0x000064e901007387 */ /* 0x000fe80000100800 */
[----:B------:R-:W-:Y:S08]  /*7990*/  LDSM.16.M88.4 R112, [R230+0x7100] ;  /* 0x00710000e670783b */ /* 0x000ff00000000200 */
[----:B------:R-:W3:Y:S08]  /*79a0*/  LDSM.16.M88.4 R16, [R119+0x3900] ;  /* 0x003900007710783b */ /* 0x000ef00000000200 */
[----:B------:R-:W4:Y:S08]  /*79b0*/  LDSM.16.M88.4 R108, [R230+0x9100] ;  /* 0x00910000e66c783b */ /* 0x000f300000000200 */
[----:B------:R-:W1:Y:S08]  /*79c0*/  LDSM.16.M88.4 R32, [R119+0x4100] ;  /* 0x004100007720783b */ /* 0x000e700000000200 */
[----:B------:R-:W1:Y:S08]  /*79d0*/  LDSM.16.M88.4 R48, [R119+0x4900] ;  /* 0x004900007730783b */ /* 0x000e700000000200 */
[----:B------:R-:W1:Y:S08]  /*79e0*/  LDSM.16.M88.4 R64, [R119+0x5100] ;  /* 0x005100007740783b */ /* 0x000e700000000200 */
[----:B------:R-:W1:Y:S08]  /*79f0*/  LDSM.16.M88.4 R80, [R119+0x5900] ;  /* 0x005900007750783b */ /* 0x000e700000000200 */
[----:B------:R-:W1:Y:S08]  /*7a00*/  LDSM.16.M88.4 R96, [R119+0x6100] ;  /* 0x006100007760783b */ /* 0x000e700000000200 */
[----:B------:R-:W1:Y:S08]  /*7a10*/  LDSM.16.M88.4 R184, [R119+0x6900] ;  /* 0x0069000077b8783b */ /* 0x000e700000000200 */
[----:B------:R-:W-:Y:S08]  /*7a20*/  LDSM.16.M88.4 R188, [R233+0x7100] ;  /* 0x00710000e9bc783b */ /* 0x000ff00000000200 */
[----:B------:R-:W1:Y:S08]  /*7a30*/  LDSM.16.M88.4 R192, [R234] ;  /* 0x00000000eac0783b */ /* 0x000e700000000200 */
[----:B------:R-:W1:Y:S08]  /*7a40*/  LDSM.16.M88.4 R196, [R233+0x9100] ;  /* 0x00910000e9c4783b */ /* 0x000e700000000200 */
[----:B------:R-:W1:Y:S08]  /*7a50*/  LDSM.16.M88.4 R200, [R240] ;  /* 0x00000000f0c8783b */ /* 0x000e700000000200 */
[----:B------:R-:W1:Y:S08]  /*7a60*/  LDSM.16.M88.4 R204, [R239] ;  /* 0x00000000efcc783b */ /* 0x000e700000000200 */
[----:B------:R-:W1:Y:S08]  /*7a70*/  LDSM.16.M88.4 R208, [R238] ;  /* 0x00000000eed0783b */ /* 0x000e700000000200 */
[----:B------:R-:W1:Y:S08]  /*7a80*/  LDSM.16.M88.4 R212, [R237] ;  /* 0x00000000edd4783b */ /* 0x000e700000000200 */
[----:B------:R-:W1:Y:S08]  /*7a90*/  LDSM.16.M88.4 R216, [R236] ;  /* 0x00000000ecd8783b */ /* 0x000e700000000200 */
[----:B------:R-:W1:Y:S08]  /*7aa0*/  LDSM.16.M88.4 R220, [R235] ;  /* 0x00000000ebdc783b */ /* 0x000e700000000200 */
[----:B------:R-:W-:Y:S01]  /*7ab0*/  STL [R1+0x68], R240 ;  /* 0x000068f001007387 */ /* 0x000fe20000100800 */
[----:B--2---:R-:W-:Y:S01]  /*7ac0*/  IMAD.WIDE.U32 R84, R84, 0x70, R72 ;  /* 0x0000007054547825 */ /* 0x004fe200078e0048 */
[-C--:B-1-3--:R-:W-:Y:S04]  /*7ad0*/  HMMA.16816.F32.BF16 R4, R112, R16.reuse, RZ ;  /* 0x000000107004723c */ /* 0x08afe800000418ff */
[C---:B------:R-:W-:Y:S02]  /*7ae0*/  LEA R90, P1, R84.reuse, c[0x0][0x1f8], 0x1 ;  /* 0x00007e00545a7a11 */ /* 0x040fe400078208ff */
[----:B------:R-:W-:Y:S02]  /*7af0*/  IADD3 R0, R85, R0, RZ ;  /* 0x0000000055007210 */ /* 0x000fe40007ffe0ff */
[C---:B----4-:R-:W-:Y:S04]  /*7b00*/  HMMA.16816.F32.BF16 R8, R108.reuse, R16, RZ ;  /* 0x000000106c08723c */ /* 0x050fe800000418ff */
[----:B------:R-:W-:Y:S02]  /*7b10*/  LEA.HI.X R91, R84, c[0x0][0x1fc], R0, 0x1, P1 ;  /* 0x00007f00545b7a11 */ /* 0x000fe400008f0c00 */
[----:B------:R-:W-:Y:S02]  /*7b20*/  IADD3 R88, P1, R90, UR4, RZ ;  /* 0x000000045a587c10 */ /* 0x000fe4000ff3e0ff */
[-C--:B------:R-:W-:Y:S01]  /*7b30*/  HMMA.16816.F32.BF16 R12, R108, R18.reuse, RZ ;  /* 0x000000126c0c723c */ /* 0x080fe200000418ff */
[----:B------:R-:W-:Y:S01]  /*7b40*/  @!PT LDS RZ, [RZ] ;  /* 0x00000000fffff984 */ /* 0x000fe20000000800 */
[----:B------:R-:W-:Y:S01]  /*7b50*/  @!PT LDS RZ, [RZ] ;  /* 0x00000000fffff984 */ /* 0x000fe20000000800 */
[----:B------:R-:W-:Y:S01]  /*7b60*/  @!PT LDS RZ, [RZ] ;  /* 0x00000000fffff984 */ /* 0x000fe20000000800 */
[----:B------:R1:W-:Y:S03]  /*7b70*/  LDGSTS.E.BYPASS.LTC128B.128 [R241+0x100], [R90.64], !P0 ;  /* 0x001000005af17fae */ /* 0x0003e6000c101d48 */
[----:B------:R-:W-:Y:S02]  /*7b80*/  IADD3.X R89, R91, UR5, RZ, P1, !PT ;  /* 0x000000055b597c10 */ /* 0x000fe40008ffe4ff */
[----:B------:R-:W-:Y:S02]  /*7b90*/  IADD3 R94, P2, R88, UR4, RZ ;  /* 0x00000004585e7c10 */ /* 0x000fe4000ff5e0ff */
[C---:B------:R-:W-:Y:S01]  /*7ba0*/  HMMA.16816.F32.BF16 R16, R112.reuse, R18, RZ ;  /* 0x000000127010723c */ /* 0x040fe200000418ff */
[----:B------:R1:W-:Y:S03]  /*7bb0*/  LDGSTS.E.BYPASS.LTC128B.128 [R241+0x900], [R88.64], !P0 ;  /* 0x0090000058f17fae */ /* 0x0003e6000c101d48 */
[----:B------:R-:W-:Y:S02]  /*7bc0*/  IADD3.X R95, R89, UR5, RZ, P2, !PT ;  /* 0x00000005595f7c10 */ /* 0x000fe400097fe4ff */
[----:B------:R-:W-:Y:S02]  /*7bd0*/  IADD3 R92, P1, R94, UR4, RZ ;  /* 0x000000045e5c7c10 */ /* 0x000fe4000ff3e0ff */
[-C--:B------:R-:W-:Y:S01]  /*7be0*/  HMMA.16816.F32.BF16 R20, R112, R32.reuse, RZ ;  /* 0x000000207014723c */ /* 0x080fe200000418ff */
        /* <DEDUP_REMOVED lines=9> */
[----:B------:R-:W-:Y:S04]  /*7c80*/  IADD3.X R103, R101, UR5, RZ, P1, !PT ;  /* 0x0000000565677c10 */ /* 0x000fe80008ffe4ff */
[C---:B------:R-:W-:Y:S01]  /*7c90*/  HMMA.16816.F32.BF16 R32, R112.reuse, R34, RZ ;  /* 0x000000227020723c */ /* 0x040fe200000418ff */
[----:B------:R4:W-:Y:S07]  /*7ca0*/  LDGSTS.E.BYPASS.LTC128B.128 [R241+0x2900], [R102.64], !P0 ;  /* 0x0290000066f17fae */ /* 0x0009ee000c101d48 */
[-C--:B------:R-:W-:Y:S08]  /*7cb0*/  HMMA.16816.F32.BF16 R36, R112, R48.reuse, RZ ;  /* 0x000000307024723c */ /* 0x080ff000000418ff */
[C---:B------:R-:W-:Y:S04]  /*7cc0*/  HMMA.16816.F32.BF16 R40, R108.reuse, R48, RZ ;  /* 0x000000306c28723c */ /* 0x040fe800000418ff */
[----:B---3--:R-:W-:Y:S04]  /*7cd0*/  IADD3 R100, P1, R102, UR4, RZ ;  /* 0x0000000466647c10 */ /* 0x008fe8000ff3e0ff */
[-C--:B------:R-:W-:Y:S01]  /*7ce0*/  HMMA.16816.F32.BF16 R44, R108, R50.reuse, RZ ;  /* 0x000000326c2c723c */ /* 0x080fe200000418ff */
[----:B------:R-:W-:Y:S02]  /*7cf0*/  IADD3.X R101, R103, UR5, RZ, P1, !PT ;  /* 0x0000000567657c10 */ /* 0x000fe40008ffe4ff */
[C---:B------:R-:W-:Y:S02]  /*7d00*/  ISETP.GT.AND P1, PT, R242.reuse, RZ, PT ;  /* 0x000000fff200720c */ /* 0x040fe40003f24270 */
[----:B------:R-:W-:Y:S01]  /*7d10*/  IADD3 R242, R242, -0x1, RZ ;  /* 0xfffffffff2f27810 */ /* 0x000fe20007ffe0ff */
[----:B------:R4:W-:Y:S02]  /*7d20*/  LDGSTS.E.BYPASS.LTC128B.128 [R241+0x3100], [R100.64], !P0 ;  /* 0x0310000064f17fae */ /* 0x0009e4000c101d48 */
[C---:B------:R-:W-:Y:S06]  /*7d30*/  HMMA.16816.F32.BF16 R48, R112.reuse, R50, RZ ;  /* 0x000000327030723c */ /* 0x040fec00000418ff */
[----:B------:R-:W0:Y:S02]  /*7d40*/  LDGDEPBAR ;  /* 0x00000000000079af */ /* 0x000e240000000000 */
[-C--:B------:R-:W-:Y:S08]  /*7d50*/  HMMA.16816.F32.BF16 R52, R112, R64.reuse, RZ ;  /* 0x000000407034723c */ /* 0x080ff000000418ff */
[C---:B------:R-:W-:Y:S08]  /*7d60*/  HMMA.16816.F32.BF16 R56, R108.reuse, R64, RZ ;  /* 0x000000406c38723c */ /* 0x040ff000000418ff */
[-C--:B------:R-:W-:Y:S08]  /*7d70*/  HMMA.16816.F32.BF16 R60, R108, R66.reuse, RZ ;  /* 0x000000426c3c723c */ /* 0x080ff000000418ff */
[C---:B------:R-:W-:Y:S08]  /*7d80*/  HMMA.16816.F32.BF16 R64, R112.reuse, R66, RZ ;  /* 0x000000427040723c */ /* 0x040ff000000418ff */
[-C--:B------:R-:W-:Y:S08]  /*7d90*/  HMMA.16816.F32.BF16 R68, R112, R80.reuse, RZ ;  /* 0x000000507044723c */ /* 0x080ff000000418ff */
[C---:B------:R-:W-:Y:S08]  /*7da0*/  HMMA.16816.F32.BF16 R72, R108.reuse, R80, RZ ;  /* 0x000000506c48723c */ /* 0x040ff000000418ff */
[-C--:B------:R-:W-:Y:S08]  /*7db0*/  HMMA.16816.F32.BF16 R76, R108, R82.reuse, RZ ;  /* 0x000000526c4c723c */ /* 0x080ff000000418ff */
[C---:B------:R-:W-:Y:S08]  /*7dc0*/  HMMA.16816.F32.BF16 R80, R112.reuse, R82, RZ ;  /* 0x000000527050723c */ /* 0x040ff000000418ff */
[-C--:B------:R-:W-:Y:S08]  /*7dd0*/  HMMA.16816.F32.BF16 R84, R112, R96.reuse, RZ ;  /* 0x000000607054723c */ /* 0x080ff000000418ff */
[C---:B-1----:R-:W-:Y:S08]  /*7de0*/  HMMA.16816.F32.BF16 R88, R108.reuse, R96, RZ ;  /* 0x000000606c58723c */ /* 0x042ff000000418ff */
[-C--:B--2---:R-:W-:Y:S08]  /*7df0*/  HMMA.16816.F32.BF16 R92, R108, R98.reuse, RZ ;  /* 0x000000626c5c723c */ /* 0x084ff000000418ff */
[C---:B------:R-:W-:Y:S08]  /*7e00*/  HMMA.16816.F32.BF16 R96, R112.reuse, R98, RZ ;  /* 0x000000627060723c */ /* 0x040ff000000418ff */
[-C--:B----4-:R-:W-:Y:S08]  /*7e10*/  HMMA.16816.F32.BF16 R100, R112, R184.reuse, RZ ;  /* 0x000000b87064723c */ /* 0x090ff000000418ff */
[C---:B------:R-:W-:Y:S08]  /*7e20*/  HMMA.16816.F32.BF16 R104, R108.reuse, R184, RZ ;  /* 0x000000b86c68723c */ /* 0x040ff000000418ff */
[-C--:B------:R-:W-:Y:S08]  /*7e30*/  HMMA.16816.F32.BF16 R108, R108, R186.reuse, RZ ;  /* 0x000000ba6c6c723c */ /* 0x080ff000000418ff */
[----:B------:R-:W-:Y:S01]  /*7e40*/  HMMA.16816.F32.BF16 R112, R112, R186, RZ ;  /* 0x000000ba7070723c */ /* 0x000fe200000418ff */
[----:B------:R-:W-:Y:S07]  /*7e50*/  LDSM.16.M88.4 R184, [R231+0x7100] ;  /* 0x00710000e7b8783b */ /* 0x000fee0000000200 */
[-C--:B------:R-:W-:Y:S08]  /*7e60*/  HMMA.16816.F32.BF16 R4, R188, R192.reuse, R4 ;  /* 0x000000c0bc04723c */ /* 0x080ff00000041804 */
[C---:B------:R-:W-:Y:S08]  /*7e70*/  HMMA.16816.F32.BF16 R8, R196.reuse, R192, R8 ;  /* 0x000000c0c408723c */ /* 0x040ff00000041808 */
[-C--:B------:R-:W-:Y:S08]  /*7e80*/  HMMA.16816.F32.BF16 R12, R196, R194.reuse, R12 ;  /* 0x000000c2c40c723c */ /* 0x080ff0000004180c */
[C---:B------:R-:W-:Y:S01]  /*7e90*/  HMMA.16816.F32.BF16 R16, R188.reuse, R194, R16 ;  /* 0x000000c2bc10723c */ /* 0x040fe20000041810 */
[----:B------:R-:W1:Y:S07]  /*7ea0*/  LDSM.16.M88.4 R192, [R229+0x3900] ;  /* 0x00390000e5c0783b */ /* 0x000e6e0000000200 */
[-C--:B------:R-:W-:Y:S08]  /*7eb0*/  HMMA.16816.F32.BF16 R20, R188, R200.reuse, R20 ;  /* 0x000000c8bc14723c */ /* 0x080ff00000041814 */
[C---:B------:R-:W-:Y:S08]  /*7ec0*/  HMMA.16816.F32.BF16 R24, R196.reuse, R200, R24 ;  /* 0x000000c8c418723c */ /* 0x040ff00000041818 */
[-C--:B------:R-:W-:Y:S08]  /*7ed0*/  HMMA.16816.F32.BF16 R28, R196, R202.reuse, R28 ;  /* 0x000000cac41c723c */ /* 0x080ff0000004181c */
[C---:B------:R-:W-:Y:S01]  /*7ee0*/  HMMA.16816.F32.BF16 R32, R188.reuse, R202, R32 ;  /* 0x000000cabc20723c */ /* 0x040fe20000041820 */
[----:B------:R-:W2:Y:S07]  /*7ef0*/  LDSM.16.M88.4 R200, [R231+0x9100] ;  /* 0x00910000e7c8783b */ /* 0x000eae0000000200 */
[-C--:B------:R-:W-:Y:S08]  /*7f00*/  HMMA.16816.F32.BF16 R36, R188, R204.reuse, R36 ;  /* 0x000000ccbc24723c */ /* 0x080ff00000041824 */
[C---:B------:R-:W-:Y:S08]  /*7f10*/  HMMA.16816.F32.BF16 R40, R196.reuse, R204, R40 ;  /* 0x000000ccc428723c */ /* 0x040ff00000041828 */
[-C--:B------:R-:W-:Y:S08]  /*7f20*/  HMMA.16816.F32.BF16 R44, R196, R206.reuse, R44 ;  /* 0x000000cec42c723c */ /* 0x080ff0000004182c */
[C---:B------:R-:W-:Y:S01]  /*7f30*/  HMMA.16816.F32.BF16 R48, R188.reuse, R206, R48 ;  /* 0x000000cebc30723c */ /* 0x040fe20000041830 */
[----:B------:R-:W3:Y:S07]  /*7f40*/  LDSM.16.M88.4 R204, [R229+0x4100] ;  /* 0x00410000e5cc783b */ /* 0x000eee0000000200 */
[-C--:B------:R-:W-:Y:S08]  /*7f50*/  HMMA.16816.F32.BF16 R52, R188, R208.reuse, R52 ;  /* 0x000000d0bc34723c */ /* 0x080ff00000041834 */
[C---:B------:R-:W-:Y:S08]  /*7f60*/  HMMA.16816.F32.BF16 R56, R196.reuse, R208, R56 ;  /* 0x000000d0c438723c */ /* 0x040ff00000041838 */
[-C--:B------:R-:W-:Y:S08]  /*7f70*/  HMMA.16816.F32.BF16 R60, R196, R210.reuse, R60 ;  /* 0x000000d2c43c723c */ /* 0x080ff0000004183c */
[C---:B------:R-:W-:Y:S01]  /*7f80*/  HMMA.16816.F32.BF16 R64, R188.reuse, R210, R64 ;  /* 0x000000d2bc40723c */ /* 0x040fe20000041840 */
[----:B------:R-:W4:Y:S07]  /*7f90*/  LDSM.16.M88.4 R208, [R229+0x4900] ;  /* 0x00490000e5d0783b */ /* 0x000f2e0000000200 */
[-C--:B------:R-:W-:Y:S08]  /*7fa0*/  HMMA.16816.F32.BF16 R68, R188, R212.reuse, R68 ;  /* 0x000000d4bc44723c */ /* 0x080ff00000041844 */
[C---:B------:R-:W-:Y:S08]  /*7fb0*/  HMMA.16816.F32.BF16 R72, R196.reuse, R212, R72 ;  /* 0x000000d4c448723c */ /* 0x040ff00000041848 */
[-C--:B------:R-:W-:Y:S08]  /*7fc0*/  HMMA.16816.F32.BF16 R76, R196, R214.reuse, R76 ;  /* 0x000000d6c44c723c */ /* 0x080ff0000004184c */
[C---:B------:R-:W-:Y:S01]  /*7fd0*/  HMMA.16816.F32.BF16 R80, R188.reuse, R214, R80 ;  /* 0x000000d6bc50723c */ /* 0x040fe20000041850 */
[----:B------:R-:W-:Y:S07]  /*7fe0*/  LDSM.16.M88.4 R212, [R232+0x7100] ;  /* 0x00710000e8d4783b */ /* 0x000fee0000000200 */
[-C--:B------:R-:W-:Y:S08]  /*7ff0*/  HMMA.16816.F32.BF16 R84, R188, R216.reuse, R84 ;  /* 0x000000d8bc54723c */ /* 0x080ff00000041854 */
[C---:B------:R-:W-:Y:S08]  /*8000*/  HMMA.16816.F32.BF16 R88, R196.reuse, R216, R88 ;  /* 0x000000d8c458723c */ /* 0x040ff00000041858 */
[-C--:B------:R-:W-:Y:S08]  /*8010*/  HMMA.16816.F32.BF16 R92, R196, R218.reuse, R92 ;  /* 0x000000dac45c723c */ /* 0x080ff0000004185c */
[C---:B------:R-:W-:Y:S01]  /*8020*/  HMMA.16816.F32.BF16 R96, R188.reuse, R218, R96 ;  /* 0x000000dabc60723c */ /* 0x040fe20000041860 */
[----:B------:R-:W-:Y:S07]  /*8030*/  LDSM.16.M88.4 R216, [R228] ;  /* 0x00000000e4d8783b */ /* 0x000fee0000000200 */
[-C--:B------:R-:W-:Y:S08]  /*8040*/  HMMA.16816.F32.BF16 R100, R188, R220.reuse, R100 ;  /* 0x000000dcbc64723c */ /* 0x080ff00000041864 */
[C---:B------:R-:W-:Y:S08]  /*8050*/  HMMA.16816.F32.BF16 R104, R196.reuse, R220, R104 ;  /* 0x000000dcc468723c */ /* 0x040ff00000041868 */
[-C--:B------:R-:W-:Y:S01]  /*8060*/  HMMA.16816.F32.BF16 R108, R196, R222.reuse, R108 ;  /* 0x000000dec46c723c */ /* 0x080fe2000004186c */
[----:B------:R-:W-:Y:S07]  /*8070*/  LDSM.16.M88.4 R196, [R229+0x6100] ;  /* 0x00610000e5c4783b */ /* 0x000fee0000000200 */
[----:B------:R-:W-:Y:S01]  /*8080*/  HMMA.16816.F32.BF16 R112, R188, R222, R112 ;  /* 0x000000debc70723c */ /* 0x000fe20000041870 */
[----:B------:R-:W4:Y:S07]  /*8090*/  LDSM.16.M88.4 R188, [R229+0x5100] ;  /* 0x00510000e5bc783b */ /* 0x000f2e0000000200 */
[-C--:B-1----:R-:W-:Y:S08]  /*80a0*/  HMMA.16816.F32.BF16 R4, R184, R192.reuse, R4 ;  /* 0x000000c0b804723c */ /* 0x082ff00000041804 */
[C---:B--2---:R-:W-:Y:S08]  /*80b0*/  HMMA.16816.F32.BF16 R8, R200.reuse, R192, R8 ;  /* 0x000000c0c808723c */ /* 0x044ff00000041808 */
[-C--:B------:R-:W-:Y:S08]  /*80c0*/  HMMA.16816.F32.BF16 R12, R200, R194.reuse, R12 ;  /* 0x000000c2c80c723c */ /* 0x080ff0000004180c */
[C---:B------:R-:W-:Y:S01]  /*80d0*/  HMMA.16816.F32.BF16 R16, R184.reuse, R194, R16 ;  /* 0x000000c2b810723c */ /* 0x040fe20000041810 */
[----:B------:R-:W1:Y:S07]  /*80e0*/  LDSM.16.M88.4 R192, [R229+0x5900] ;  /* 0x00590000e5c0783b */ /* 0x000e6e0000000200 */
[-C--:B---3--:R-:W-:Y:S08]  /*80f0*/  HMMA.16816.F32.BF16 R20, R184, R204.reuse, R20 ;  /* 0x000000ccb814723c */ /* 0x088ff00000041814 */
[C---:B------:R-:W-:Y:S08]  /*8100*/  HMMA.16816.F32.BF16 R24, R200.reuse, R204, R24 ;  /* 0x000000ccc818723c */ /* 0x040ff00000041818 */
[-C--:B------:R-:W-:Y:S08]  /*8110*/  HMMA.16816.F32.BF16 R28, R200, R206.reuse, R28 ;  /* 0x000000cec81c723c */ /* 0x080ff0000004181c */
[C---:B------:R-:W-:Y:S01]  /*8120*/  HMMA.16816.F32.BF16 R32, R184.reuse, R206, R32 ;  /* 0x000000ceb820723c */ /* 0x040fe20000041820 */
[----:B------:R-:W2:Y:S07]  /*8130*/  LDSM.16.M88.4 R204, [R229+0x6900] ;  /* 0x00690000e5cc783b */ /* 0x000eae0000000200 */
[-C--:B----4-:R-:W-:Y:S08]  /*8140*/  HMMA.16816.F32.BF16 R36, R184, R208.reuse, R36 ;  /* 0x000000d0b824723c */ /* 0x090ff00000041824 */
[C---:B------:R-:W-:Y:S08]  /*8150*/  HMMA.16816.F32.BF16 R40, R200.reuse, R208, R40 ;  /* 0x000000d0c828723c */ /* 0x040ff00000041828 */
[-C--:B------:R-:W-:Y:S08]  /*8160*/  HMMA.16816.F32.BF16 R44, R200, R210.reuse, R44 ;  /* 0x000000d2c82c723c */ /* 0x080ff0000004182c */
[C---:B------:R-:W-:Y:S08]  /*8170*/  HMMA.16816.F32.BF16 R48, R184.reuse, R210, R48 ;  /* 0x000000d2b830723c */ /* 0x040ff00000041830 */
[-C--:B------:R-:W-:Y:S08]  /*8180*/  HMMA.16816.F32.BF16 R52, R184, R188.reuse, R52 ;  /* 0x000000bcb834723c */ /* 0x080ff00000041834 */
[C---:B------:R-:W-:Y:S08]  /*8190*/  HMMA.16816.F32.BF16 R56, R200.reuse, R188, R56 ;  /* 0x000000bcc838723c */ /* 0x040ff00000041838 */
[-C--:B------:R-:W-:Y:S08]  /*81a0*/  HMMA.16816.F32.BF16 R60, R200, R190.reuse, R60 ;  /* 0x000000bec83c723c */ /* 0x080ff0000004183c */
[C---:B------:R-:W-:Y:S01]  /*81b0*/  HMMA.16816.F32.BF16 R64, R184.reuse, R190, R64 ;  /* 0x000000beb840723c */ /* 0x040fe20000041840 */
[----:B------:R-:W3:Y:S07]  /*81c0*/  LDSM.16.M88.4 R188, [R232+0x9100] ;  /* 0x00910000e8bc783b */ /* 0x000eee0000000200 */
[-C--:B-1----:R-:W-:Y:S08]  /*81d0*/  HMMA.16816.F32.BF16 R68, R184, R192.reuse, R68 ;  /* 0x000000c0b844723c */ /* 0x082ff00000041844 */
[C---:B------:R-:W-:Y:S08]  /*81e0*/  HMMA.16816.F32.BF16 R72, R200.reuse, R192, R72 ;  /* 0x000000c0c848723c */ /* 0x040ff00000041848 */
[-C--:B------:R-:W-:Y:S08]  /*81f0*/  HMMA.16816.F32.BF16 R76, R200, R194.reuse, R76 ;  /* 0x000000c2c84c723c */ /* 0x080ff0000004184c */
[C---:B------:R-:W-:Y:S08]  /*8200*/  HMMA.16816.F32.BF16 R80, R184.reuse, R194, R80 ;  /* 0x000000c2b850723c */ /* 0x040ff00000041850 */
[-C--:B------:R-:W-:Y:S08]  /*8210*/  HMMA.16816.F32.BF16 R84, R184, R196.reuse, R84 ;  /* 0x000000c4b854723c */ /* 0x080ff00000041854 */
[C---:B------:R-:W-:Y:S08]  /*8220*/  HMMA.16816.F32.BF16 R88, R200.reuse, R196, R88 ;  /* 0x000000c4c858723c */ /* 0x040ff00000041858 */
[-C--:B------:R-:W-:Y:S08]  /*8230*/  HMMA.16816.F32.BF16 R92, R200, R198.reuse, R92 ;  /* 0x000000c6c85c723c */ /* 0x080ff0000004185c */
[C---:B------:R-:W-:Y:S08]  /*8240*/  HMMA.16816.F32.BF16 R96, R184.reuse, R198, R96 ;  /* 0x000000c6b860723c */ /* 0x040ff00000041860 */
[-C--:B--2---:R-:W-:Y:S08]  /*8250*/  HMMA.16816.F32.BF16 R100, R184, R204.reuse, R100 ;  /* 0x000000ccb864723c */ /* 0x084ff00000041864 */
[C---:B------:R-:W-:Y:S08]  /*8260*/  HMMA.16816.F32.BF16 R104, R200.reuse, R204, R104 ;  /* 0x000000ccc868723c */ /* 0x040ff00000041868 */
[-C--:B------:R-:W-:Y:S08]  /*8270*/  HMMA.16816.F32.BF16 R108, R200, R206.reuse, R108 ;  /* 0x000000cec86c723c */ /* 0x080ff0000004186c */
[----:B------:R-:W-:Y:S08]  /*8280*/  HMMA.16816.F32.BF16 R112, R184, R206, R112 ;  /* 0x000000ceb870723c */ /* 0x000ff00000041870 */
[-C--:B------:R-:W-:Y:S08]  /*8290*/  HMMA.16816.F32.BF16 R4, R212, R216.reuse, R4 ;  /* 0x000000d8d404723c */ /* 0x080ff00000041804 */
[C---:B---3--:R-:W-:Y:S08]  /*82a0*/  HMMA.16816.F32.BF16 R8, R188.reuse, R216, R8 ;  /* 0x000000d8bc08723c */ /* 0x048ff00000041808 */
[-C--:B------:R-:W-:Y:S08]  /*82b0*/  HMMA.16816.F32.BF16 R12, R188, R218.reuse, R12 ;  /* 0x000000dabc0c723c */ /* 0x080ff0000004180c */
[----:B------:R-:W-:Y:S01]  /*82c0*/  FMUL.FTZ R4, R4, c[0x0][0x320] ;  /* 0x0000c80004047a20 */ /* 0x000fe20000410000 */
[C---:B------:R-:W-:Y:S03]  /*82d0*/  HMMA.16816.F32.BF16 R16, R212.reuse, R218, R16 ;  /* 0x000000dad410723c */ /* 0x040fe60000041810 */
[----:B------:R-:W1:Y:S01]  /*82e0*/  MUFU.TANH R185, R4 ;  /* 0x0000000400b97308 */ /* 0x000e620000002400 */
[----:B------:R-:W-:Y:S02]  /*82f0*/  FMUL.FTZ R6, R6, c[0x0][0x320] ;  /* 0x0000c80006067a20 */ /* 0x000fe40000410000 */
[----:B------:R-:W-:Y:S02]  /*8300*/  FMUL.FTZ R5, R5, c[0x0][0x320] ;  /* 0x0000c80005057a20 */ /* 0x000fe40000410000 */
[----:B------:R-:W-:Y:S04]  /*8310*/  FMUL.FTZ R7, R7, c[0x0][0x320] ;  /* 0x0000c80007077a20 */ /* 0x000fe80000410000 */
[----:B------:R-:W-:Y:S01]  /*8320*/  FMUL.FTZ R8, R8, c[0x0][0x320] ;  /* 0x0000c80008087a20 */ /* 0x000fe20000410000 */
[----:B------:R-:W2:Y:S01]  /*8330*/  MUFU.TANH R187, R6 ;  /* 0x0000000600bb7308 */ /* 0x000ea20000002400 */
[----:B------:R-:W-:Y:S02]  /*8340*/  FMUL.FTZ R9, R9, c[0x0][0x320] ;  /* 0x0000c80009097a20 */ /* 0x000fe40000410000 */
[----:B------:R-:W-:Y:S02]  /*8350*/  FMUL.FTZ R10, R10, c[0x0][0x320] ;  /* 0x0000c8000a0a7a20 */ /* 0x000fe40000410000 */
[----:B------:R-:W-:Y:S02]  /*8360*/  FMUL.FTZ R11, R11, c[0x0][0x320] ;  /* 0x0000c8000b0b7a20 */ /* 0x000fe40000410000 */
[----:B------:R-:W-:Y:S02]  /*8370*/  FMUL.FTZ R12, R12, c[0x0][0x320] ;  /* 0x0000c8000c0c7a20 */ /* 0x000fe40000410000 */
[----:B------:R-:W-:Y:S01]  /*8380*/  FMUL.FTZ R14, R14, c[0x0][0x320] ;  /* 0x0000c8000e0e7a20 */ /* 0x000fe20000410000 */
[----:B------:R-:W-:Y:S01]  /*8390*/  MUFU.TANH R184, R5 ;  /* 0x0000000500b87308 */ /* 0x000fe20000002400 */
[----:B------:R-:W-:Y:S02]  /*83a0*/  FMUL.FTZ R13, R13, c[0x0][0x320] ;  /* 0x0000c8000d0d7a20 */ /* 0x000fe40000410000 */
[----:B------:R-:W-:Y:S01]  /*83b0*/  FMUL.FTZ R15, R15, c[0x0][0x320] ;  /* 0x0000c8000f0f7a20 */ /* 0x000fe20000410000 */
[----:B-1----:R-:W-:Y:S01]  /*83c0*/  FMNMX.FTZ R0, R185, R3, !PT ;  /* 0x00000003b9007209 */ /* 0x002fe20007810000 */
[----:B------:R-:W-:Y:S02]  /*83d0*/  FMUL.FTZ R16, R16, c[0x0][0x320] ;  /* 0x0000c80010107a20 */ /* 0x000fe40000410000 */
[----:B------:R-:W-:Y:S02]  /*83e0*/  FMUL.FTZ R19, R19, c[0x0][0x320] ;  /* 0x0000c80013137a20 */ /* 0x000fe40000410000 */
[----:B------:R-:W-:Y:S01]  /*83f0*/  FMUL.FTZ R17, R17, c[0x0][0x320] ;  /* 0x0000c80011117a20 */ /* 0x000fe20000410000 */
[----:B------:R-:W-:Y:S01]  /*8400*/  MUFU.TANH R12, R12 ;  /* 0x0000000c000c7308 */ /* 0x000fe20000002400 */
[----:B------:R-:W-:Y:S01]  /*8410*/  FMUL.FTZ R18, R18, c[0x0][0x320] ;  /* 0x0000c80012127a20 */ /* 0x000fe20000410000 */
[----:B--2---:R-:W-:Y:S08]  /*8420*/  FMNMX.FTZ R2, R187, R116, !PT ;  /* 0x00000074bb027209 */ /* 0x004ff00007810000 */
[----:B------:R1:W-:Y:S10]  /*8430*/  MUFU.TANH R186, R7 ;  /* 0x0000000700ba7308 */ /* 0x0003f40000002400 */
[----:B------:R-:W-:Y:S10]  /*8440*/  MUFU.TANH R13, R13 ;  /* 0x0000000d000d7308 */ /* 0x000ff40000002400 */
[----:B------:R-:W2:Y:S01]  /*8450*/  MUFU.TANH R195, R8 ;  /* 0x0000000800c37308 */ /* 0x000ea20000002400 */
[----:B-1----:R-:W1:Y:S09]  /*8460*/  LDSM.16.M88.4 R4, [R228+0x800] ;  /* 0x00080000e404783b */ /* 0x002e720000000200 */
[----:B------:R-:W3:Y:S10]  /*8470*/  MUFU.TANH R192, R9 ;  /* 0x0000000900c07308 */ /* 0x000ef40000002400 */
[----:B------:R-:W-:Y:S10]  /*8480*/  MUFU.TANH R194, R10 ;  /* 0x0000000a00c27308 */ /* 0x000ff40000002400 */
[----:B------:R4:W-:Y:S10]  /*8490*/  MUFU.TANH R193, R11 ;  /* 0x0000000b00c17308 */ /* 0x0009f40000002400 */
[----:B------:R-:W2:Y:S01]  /*84a0*/  MUFU.TANH R18, R18 ;  /* 0x0000001200127308 */ /* 0x000ea20000002400 */
[-C--:B-1----:R-:W-:Y:S09]  /*84b0*/  HMMA.16816.F32.BF16 R20, R212, R4.reuse, R20 ;  /* 0x00000004d414723c */ /* 0x082ff20000041814 */
[----:B------:R-:W1:Y:S01]  /*84c0*/  MUFU.TANH R16, R16 ;  /* 0x0000001000107308 */ /* 0x000e620000002400 */
[C---:B------:R-:W-:Y:S01]  /*84d0*/  HMMA.16816.F32.BF16 R24, R188.reuse, R4, R24 ;  /* 0x00000004bc18723c */ /* 0x040fe20000041818 */
[----:B----4-:R-:W4:Y:S08]  /*84e0*/  LDSM.16.M88.4 R8, [R228+0x1000] ;  /* 0x00100000e408783b */ /* 0x010f300000000200 */
[----:B------:R-:W1:Y:S01]  /*84f0*/  MUFU.TANH R19, R19 ;  /* 0x0000001300137308 */ /* 0x000e620000002400 */
[-C--:B------:R-:W-:Y:S04]  /*8500*/  HMMA.16816.F32.BF16 R28, R188, R6.reuse, R28 ;  /* 0x00000006bc1c723c */ /* 0x080fe8000004181c */
[----:B------:R-:W-:Y:S04]  /*8510*/  FMUL.FTZ R22, R22, c[0x0][0x320] ;  /* 0x0000c80016167a20 */ /* 0x000fe80000410000 */
[C---:B------:R-:W-:Y:S01]  /*8520*/  HMMA.16816.F32.BF16 R32, R212.reuse, R6, R32 ;  /* 0x00000006d420723c */ /* 0x040fe20000041820 */
[----:B------:R-:W-:Y:S01]  /*8530*/  MUFU.TANH R17, R17 ;  /* 0x0000001100117308 */ /* 0x000fe20000002400 */
[----:B------:R-:W1:Y:S02]  /*8540*/  LDSM.16.M88.4 R4, [R228+0x1800] ;  /* 0x00180000e404783b */ /* 0x000e640000000200 */
[----:B------:R-:W-:Y:S02]  /*8550*/  FMUL.FTZ R20, R20, c[0x0][0x320] ;  /* 0x0000c80014147a20 */ /* 0x000fe40000410000 */
[----:B------:R-:W-:Y:S02]  /*8560*/  FMUL.FTZ R23, R23, c[0x0][0x320] ;  /* 0x0000c80017177a20 */ /* 0x000fe40000410000 */
[----:B------:R-:W-:Y:S03]  /*8570*/  FMUL.FTZ R24, R24, c[0x0][0x320] ;  /* 0x0000c80018187a20 */ /* 0x000fe60000410000 */
[----:B------:R-:W1:Y:S01]  /*8580*/  MUFU.TANH R22, R22 ;  /* 0x0000001600167308 */ /* 0x000e620000002400 */
        /* <DEDUP_REMOVED lines=8> */
[-C--:B----4-:R-:W-:Y:S03]  /*8610*/  HMMA.16816.F32.BF16 R36, R212, R8.reuse, R36 ;  /* 0x00000008d424723c */ /* 0x090fe60000041824 */
[----:B------:R-:W-:Y:S02]  /*8620*/  FMUL.FTZ R34, R34, c[0x0][0x320] ;  /* 0x0000c80022227a20 */ /* 0x000fe40000410000 */
[----:B------:R-:W-:Y:S01]  /*8630*/  FMUL.FTZ R32, R32, c[0x0][0x320] ;  /* 0x0000c80020207a20 */ /* 0x000fe20000410000 */
[----:B------:R-:W-:Y:S01]  /*8640*/  MUFU.TANH R20, R20 ;  /* 0x0000001400147308 */ /* 0x000fe20000002400 */
[----:B------:R-:W-:Y:S01]  /*8650*/  FMUL.FTZ R35, R35, c[0x0][0x320] ;  /* 0x0000c80023237a20 */ /* 0x000fe20000410000 */
[C---:B------:R-:W-:Y:S04]  /*8660*/  HMMA.16816.F32.BF16 R40, R188.reuse, R8, R40 ;  /* 0x00000008bc28723c */ /* 0x040fe80000041828 */
[----:B------:R-:W-:Y:S02]  /*8670*/  FMUL.FTZ R33, R33, c[0x0][0x320] ;  /* 0x0000c80021217a20 */ /* 0x000fe40000410000 */
[----:B------:R-:W-:Y:S02]  /*8680*/  FMUL.FTZ R26, R26, c[0x0][0x320] ;  /* 0x0000c8001a1a7a20 */ /* 0x000fe40000410000 */
[----:B------:R-:W-:Y:S01]  /*8690*/  MUFU.TANH R25, R25 ;  /* 0x0000001900197308 */ /* 0x000fe20000002400 */
[-C--:B------:R-:W-:Y:S07]  /*86a0*/  HMMA.16816.F32.BF16 R44, R188, R10.reuse, R44 ;  /* 0x0000000abc2c723c */ /* 0x080fee000004182c */
[----:B------:R-:W-:Y:S01]  /*86b0*/  FMUL.FTZ R36, R36, c[0x0][0x320] ;  /* 0x0000c80024247a20 */ /* 0x000fe20000410000 */
[C---:B------:R-:W-:Y:S01]  /*86c0*/  HMMA.16816.F32.BF16 R48, R212.reuse, R10, R48 ;  /* 0x0000000ad430723c */ /* 0x040fe20000041830 */
[----:B------:R-:W4:Y:S01]  /*86d0*/  MUFU.TANH R23, R23 ;  /* 0x0000001700177308 */ /* 0x000f220000002400 */
[----:B------:R-:W2:Y:S02]  /*86e0*/  LDSM.16.M88.4 R8, [R228+0x2000] ;  /* 0x00200000e408783b */ /* 0x000ea40000000200 */
[----:B------:R-:W-:Y:S02]  /*86f0*/  FMUL.FTZ R38, R38, c[0x0][0x320] ;  /* 0x0000c80026267a20 */ /* 0x000fe40000410000 */
[----:B------:R-:W-:Y:S02]  /*8700*/  FMUL.FTZ R37, R37, c[0x0][0x320] ;  /* 0x0000c80025257a20 */ /* 0x000fe40000410000 */
[-C--:B-1----:R-:W-:Y:S03]  /*8710*/  HMMA.16816.F32.BF16 R52, R212, R4.reuse, R52 ;  /* 0x00000004d434723c */ /* 0x082fe60000041834 */
[----:B------:R-:W-:Y:S01]  /*8720*/  MUFU.TANH R34, R34 ;  /* 0x0000002200227308 */ /* 0x000fe20000002400 */
[----:B------:R-:W-:Y:S02]  /*8730*/  FMUL.FTZ R39, R39, c[0x0][0x320] ;  /* 0x0000c80027277a20 */ /* 0x000fe40000410000 */
[----:B------:R-:W-:Y:S02]  /*8740*/  FMUL.FTZ R43, R43, c[0x0][0x320] ;  /* 0x0000c8002b2b7a20 */ /* 0x000fe40000410000 */
[C---:B------:R-:W-:Y:S04]  /*8750*/  HMMA.16816.F32.BF16 R56, R188.reuse, R4, R56 ;  /* 0x00000004bc38723c */ /* 0x040fe80000041838 */
[----:B------:R-:W-:Y:S01]  /*8760*/  FMUL.FTZ R46, R46, c[0x0][0x320] ;  /* 0x0000c8002e2e7a20 */ /* 0x000fe20000410000 */
[----:B------:R-:W1:Y:S01]  /*8770*/  MUFU.TANH R21, R21 ;  /* 0x0000001500157308 */ /* 0x000e620000002400 */
[----:B------:R-:W-:Y:S02]  /*8780*/  FMUL.FTZ R41, R41, c[0x0][0x320] ;  /* 0x0000c80029297a20 */ /* 0x000fe40000410000 */
[-C--:B------:R-:W-:Y:S04]  /*8790*/  HMMA.16816.F32.BF16 R60, R188, R6.reuse, R60 ;  /* 0x00000006bc3c723c */ /* 0x080fe8000004183c */
[----:B------:R-:W-:Y:S02]  /*87a0*/  FMUL.FTZ R48, R48, c[0x0][0x320] ;  /* 0x0000c80030307a20 */ /* 0x000fe40000410000 */
[----:B------:R-:W-:Y:S01]  /*87b0*/  FMUL.FTZ R49, R49, c[0x0][0x320] ;  /* 0x0000c80031317a20 */ /* 0x000fe20000410000 */
[----:B------:R-:W1:Y:S01]  /*87c0*/  MUFU.TANH R32, R32 ;  /* 0x0000002000207308 */ /* 0x000e620000002400 */
[C---:B------:R-:W-:Y:S01]  /*87d0*/  HMMA.16816.F32.BF16 R64, R212.reuse, R6, R64 ;  /* 0x00000006d440723c */ /* 0x040fe20000041840 */
[----:B------:R-:W1:Y:S03]  /*87e0*/  LDSM.16.M88.4 R4, [R228+0x2800] ;  /* 0x00280000e404783b */ /* 0x000e660000000200 */
[----:B------:R-:W-:Y:S02]  /*87f0*/  FMUL.FTZ R54, R54, c[0x0][0x320] ;  /* 0x0000c80036367a20 */ /* 0x000fe40000410000 */
[----:B------:R-:W-:Y:S02]  /*8800*/  FMUL.FTZ R52, R52, c[0x0][0x320] ;  /* 0x0000c80034347a20 */ /* 0x000fe40000410000 */
[----:B------:R-:W-:Y:S01]  /*8810*/  FMUL.FTZ R55, R55, c[0x0][0x320] ;  /* 0x0000c80037377a20 */ /* 0x000fe20000410000 */
[----:B------:R-:W-:Y:S01]  /*8820*/  MUFU.TANH R200, R38 ;  /* 0x0000002600c87308 */ /* 0x000fe20000002400 */
[-C--:B--2---:R-:W-:Y:S03]  /*8830*/  HMMA.16816.F32.BF16 R68, R212, R8.reuse, R68 ;  /* 0x00000008d444723c */ /* 0x084fe60000041844 */
[----:B------:R-:W-:Y:S02]  /*8840*/  FMUL.FTZ R53, R53, c[0x0][0x320] ;  /* 0x0000c80035357a20 */ /* 0x000fe40000410000 */
[----:B------:R-:W-:Y:S02]  /*8850*/  FMUL.FTZ R58, R58, c[0x0][0x320] ;  /* 0x0000c8003a3a7a20 */ /* 0x000fe40000410000 */
[----:B------:R-:W-:Y:S01]  /*8860*/  FMUL.FTZ R62, R62, c[0x0][0x320] ;  /* 0x0000c8003e3e7a20 */ /* 0x000fe20000410000 */
[C---:B------:R-:W-:Y:S01]  /*8870*/  HMMA.16816.F32.BF16 R72, R188.reuse, R8, R72 ;  /* 0x00000008bc48723c */ /* 0x040fe20000041848 */
[----:B------:R-:W-:Y:S03]  /*8880*/  MUFU.TANH R28, R28 ;  /* 0x0000001c001c7308 */ /* 0x000fe60000002400 */
[----:B------:R-:W-:Y:S02]  /*8890*/  FMUL.FTZ R60, R60, c[0x0][0x320] ;  /* 0x0000c8003c3c7a20 */ /* 0x000fe40000410000 */
[----:B------:R-:W-:Y:S02]  /*88a0*/  FMUL.FTZ R66, R66, c[0x0][0x320] ;  /* 0x0000c80042427a20 */ /* 0x000fe40000410000 */
[-C--:B------:R-:W-:Y:S03]  /*88b0*/  HMMA.16816.F32.BF16 R76, R188, R10.reuse, R76 ;  /* 0x0000000abc4c723c */ /* 0x080fe6000004184c */
[----:B------:R-:W-:Y:S01]  /*88c0*/  MUFU.TANH R36, R36 ;  /* 0x0000002400247308 */ /* 0x000fe20000002400 */
[----:B------:R-:W-:Y:S02]  /*88d0*/  FMUL.FTZ R64, R64, c[0x0][0x320] ;  /* 0x0000c80040407a20 */ /* 0x000fe40000410000 */
[----:B------:R-:W-:Y:S02]  /*88e0*/  FMUL.FTZ R67, R67, c[0x0][0x320] ;  /* 0x0000c80043437a20 */ /* 0x000fe40000410000 */
[----:B------:R-:W-:Y:S01]  /*88f0*/  FMUL.FTZ R71, R71, c[0x0][0x320] ;  /* 0x0000c80047477a20 */ /* 0x000fe20000410000 */
[C---:B------:R-:W-:Y:S01]  /*8900*/  HMMA.16816.F32.BF16 R80, R212.reuse, R10, R80 ;  /* 0x0000000ad450723c */ /* 0x040fe20000041850 */
[----:B------:R-:W2:Y:S01]  /*8910*/  LDSM.16.M88.4 R8, [R228+0x3000] ;  /* 0x00300000e408783b */ /* 0x000ea20000000200 */
[----:B------:R-:W-:Y:S04]  /*8920*/  DEPBAR.LE SB0, 0x0 ;  /* 0x000080000000791a */ /* 0x000fe80000000000 */
[----:B------:R-:W2:Y:S01]  /*8930*/  MUFU.TANH R35, R35 ;  /* 0x0000002300237308 */ /* 0x000ea20000002400 */
[----:B------:R-:W-:Y:S01]  /*8940*/  FMUL.FTZ R68, R68, c[0x0][0x320] ;  /* 0x0000c80044447a20 */ /* 0x000fe20000410000 */
[-C--:B-1----:R-:W-:Y:S01]  /*8950*/  HMMA.16816.F32.BF16 R84, R212, R4.reuse, R84 ;  /* 0x00000004d454723c */ /* 0x082fe20000041854 */
[----:B------:R-:W-:Y:S04]  /*8960*/  BAR.SYNC.DEFER_BLOCKING 0x0 ;  /* 0x0000000000007b1d */ /* 0x000fe80000010000 */
[----:B------:R-:W-:Y:S02]  /*8970*/  FMUL.FTZ R57, R57, c[0x0][0x320] ;  /* 0x0000c80039397a20 */ /* 0x000fe40000410000 */
[----:B------:R-:W-:Y:S01]  /*8980*/  FMUL.FTZ R76, R76, c[0x0][0x320] ;  /* 0x0000c8004c4c7a20 */ /* 0x000fe20000410000 */
[----:B------:R1:W-:Y:S01]  /*8990*/  MUFU.TANH R222, R71 ;  /* 0x0000004700de7308 */ /* 0x0003e20000002400 */
[C---:B------:R-:W-:Y:S04]  /*89a0*/  HMMA.16816.F32.BF16 R88, R188.reuse, R4, R88 ;  /* 0x00000004bc58723c */ /* 0x040fe80000041858 */
[----:B------:R-:W-:Y:S02]  /*89b0*/  FMUL.FTZ R79, R79, c[0x0][0x320] ;  /* 0x0000c8004f4f7a20 */ /* 0x000fe40000410000 */
[----:B------:R-:W-:Y:S01]  /*89c0*/  FMUL.FTZ R61, R61, c[0x0][0x320] ;  /* 0x0000c8003d3d7a20 */ /* 0x000fe20000410000 */
[----:B------:R-:W-:Y:S01]  /*89d0*/  FMNMX.FTZ R4, R195, R117, !PT ;  /* 0x00000075c3047209 */ /* 0x000fe20007810000 */
[----:B------:R-:W-:Y:S01]  /*89e0*/  FMUL.FTZ R82, R82, c[0x0][0x320] ;  /* 0x0000c80052527a20 */ /* 0x000fe20000410000 */
[----:B------:R-:W4:Y:S01]  /*89f0*/  MUFU.TANH R33, R33 ;  /* 0x0000002100217308 */ /* 0x000f220000002400 */
[-C--:B------:R-:W-:Y:S03]  /*8a00*/  HMMA.16816.F32.BF16 R92, R188, R6.reuse, R92 ;  /* 0x00000006bc5c723c */ /* 0x080fe6000004185c */
[----:B------:R-:W-:Y:S02]  /*8a10*/  FMUL.FTZ R40, R40, c[0x0][0x320] ;  /* 0x0000c80028287a20 */ /* 0x000fe40000410000 */
[----:B------:R-:W-:Y:S02]  /*8a20*/  FMUL.FTZ R86, R86, c[0x0][0x320] ;  /* 0x0000c80056567a20 */ /* 0x000fe40000410000 */
[----:B------:R-:W-:Y:S01]  /*8a30*/  FMUL.FTZ R80, R80, c[0x0][0x320] ;  /* 0x0000c80050507a20 */ /* 0x000fe20000410000 */
[C---:B------:R-:W-:Y:S01]  /*8a40*/  HMMA.16816.F32.BF16 R96, R212.reuse, R6, R96 ;  /* 0x00000006d460723c */ /* 0x040fe20000041860 */
[----:B------:R-:W-:Y:S03]  /*8a50*/  MUFU.TANH R201, R39 ;  /* 0x0000002700c97308 */ /* 0x000fe60000002400 */
[----:B------:R-:W-:Y:S01]  /*8a60*/  FMUL.FTZ R87, R87, c[0x0][0x320] ;  /* 0x0000c80057577a20 */ /* 0x000fe20000410000 */
[----:B-1----:R-:W-:Y:S01]  /*8a70*/  FMNMX.FTZ R71, R184, R0, !PT ;  /* 0x00000000b8477209 */ /* 0x002fe20007810000 */
[----:B------:R-:W-:Y:S01]  /*8a80*/  FMUL.FTZ R85, R85, c[0x0][0x320] ;  /* 0x0000c80055557a20 */ /* 0x000fe20000410000 */
[----:B------:R-:W-:Y:S01]  /*8a90*/  FMNMX.FTZ R0, R186, R2, !PT ;  /* 0x00000002ba007209 */ /* 0x000fe20007810000 */
[-C--:B--2---:R-:W-:Y:S03]  /*8aa0*/  HMMA.16816.F32.BF16 R100, R212, R8.reuse, R100 ;  /* 0x00000008d464723c */ /* 0x084fe60000041864 */
[----:B------:R-:W-:Y:S01]  /*8ab0*/  MUFU.TANH R29, R29 ;  /* 0x0000001d001d7308 */ /* 0x000fe20000002400 */
[----:B---3--:R-:W-:Y:S01]  /*8ac0*/  FMNMX.FTZ R2, R192, R4, !PT ;  /* 0x00000004c0027209 */ /* 0x008fe20007810000 */
[----:B------:R-:W-:Y:S01]  /*8ad0*/  FMUL.FTZ R50, R50, c[0x0][0x320] ;  /* 0x0000c80032327a20 */ /* 0x000fe20000410000 */
[----:B------:R-:W-:Y:S01]  /*8ae0*/  FMNMX.FTZ R0, R18, R0, !PT ;  /* 0x0000000012007209 */ /* 0x000fe20007810000 */
[----:B------:R-:W-:Y:S01]  /*8af0*/  FMUL.FTZ R83, R83, c[0x0][0x320] ;  /* 0x0000c80053537a20 */ /* 0x000fe20000410000 */
[----:B------:R-:W-:Y:S01]  /*8b00*/  FMNMX.FTZ R71, R16, R71, !PT ;  /* 0x0000004710477209 */ /* 0x000fe20007810000 */
[----:B------:R-:W-:Y:S01]  /*8b10*/  FMUL.FTZ R88, R88, c[0x0][0x320] ;  /* 0x0000c80058587a20 */ /* 0x000fe20000410000 */
[C---:B------:R-:W-:Y:S03]  /*8b20*/  HMMA.16816.F32.BF16 R104, R188.reuse, R8, R104 ;  /* 0x00000008bc68723c */ /* 0x040fe60000041868 */
[----:B------:R-:W-:Y:S01]  /*8b30*/  MUFU.TANH R40, R40 ;  /* 0x0000002800287308 */ /* 0x000fe20000002400 */
[----:B------:R-:W-:Y:S01]  /*8b40*/  FMNMX.FTZ R2, R12, R2, !PT ;  /* 0x000000020c027209 */ /* 0x000fe20007810000 */
[----:B------:R-:W-:Y:S01]  /*8b50*/  FMUL.FTZ R81, R81, c[0x0][0x320] ;  /* 0x0000c80051517a20 */ /* 0x000fe20000410000 */
[----:B------:R-:W-:Y:S01]  /*8b60*/  FMNMX.FTZ R0, R19, R0, !PT ;  /* 0x0000000013007209 */ /* 0x000fe20007810000 */
[----:B------:R-:W-:Y:S01]  /*8b70*/  FMUL.FTZ R84, R84, c[0x0][0x320] ;  /* 0x0000c80054547a20 */ /* 0x000fe20000410000 */
[----:B------:R-:W-:Y:S01]  /*8b80*/  FMNMX.FTZ R2, R13, R2, !PT ;  /* 0x000000020d027209 */ /* 0x000fe20007810000 */
[-C--:B------:R-:W-:Y:S03]  /*8b90*/  HMMA.16816.F32.BF16 R108, R188, R10.reuse, R108 ;  /* 0x0000000abc6c723c */ /* 0x080fe6000004186c */
[----:B------:R-:W-:Y:S01]  /*8ba0*/  FMNMX.FTZ R4, R22, R0, !PT ;  /* 0x0000000016047209 */ /* 0x000fe20007810000 */
[----:B------:R-:W-:Y:S01]  /*8bb0*/  MUFU.TANH R26, R26 ;  /* 0x0000001a001a7308 */ /* 0x000fe20000002400 */
[----:B------:R-:W-:Y:S01]  /*8bc0*/  FMNMX.FTZ R71, R17, R71, !PT ;  /* 0x0000004711477209 */ /* 0x000fe20007810000 */
[----:B------:R-:W-:Y:S01]  /*8bd0*/  FMUL.FTZ R91, R91, c[0x0][0x320] ;  /* 0x0000c8005b5b7a20 */ /* 0x000fe20000410000 */
[----:B----4-:R-:W-:Y:S01]  /*8be0*/  FMNMX.FTZ R4, R23, R4, !PT ;  /* 0x0000000417047209 */ /* 0x010fe20007810000 */
[----:B------:R-:W-:Y:S04]  /*8bf0*/  HMMA.16816.F32.BF16 R112, R212, R10, R112 ;  /* 0x0000000ad470723c */ /* 0x000fe80000041870 */
[----:B------:R-:W-:Y:S01]  /*8c00*/  FMNMX.FTZ R71, R20, R71, !PT ;  /* 0x0000004714477209 */ /* 0x000fe20007810000 */
[----:B------:R-:W-:Y:S01]  /*8c10*/  FMUL.FTZ R90, R90, c[0x0][0x320] ;  /* 0x0000c8005a5a7a20 */ /* 0x000fe20000410000 */
[----:B------:R-:W1:Y:S01]  /*8c20*/  MUFU.TANH R37, R37 ;  /* 0x0000002500257308 */ /* 0x000e620000002400 */
[----:B------:R-:W-:Y:S01]  /*8c30*/  FMUL.FTZ R51, R51, c[0x0][0x320] ;  /* 0x0000c80033337a20 */ /* 0x000fe20000410000 */
[----:B------:R-:W-:Y:S01]  /*8c40*/  FMNMX.FTZ R71, R21, R71, !PT ;  /* 0x0000004715477209 */ /* 0x000fe20007810000 */
[----:B------:R-:W-:Y:S03]  /*8c50*/  FMUL.FTZ R96, R96, c[0x0][0x320] ;  /* 0x0000c80060607a20 */ /* 0x000fe60000410000 */
[----:B------:R-:W-:Y:S01]  /*8c60*/  FMUL.FTZ R98, R98, c[0x0][0x320] ;  /* 0x0000c80062627a20 */ /* 0x000fe20000410000 */
[----:B------:R-:W-:Y:S01]  /*8c70*/  FMNMX.FTZ R4, R34, R4, !PT ;  /* 0x0000000422047209 */ /* 0x000fe20007810000 */
[----:B------:R-:W-:Y:S01]  /*8c80*/  FMUL.FTZ R99, R99, c[0x0][0x320] ;  /* 0x0000c80063637a20 */ /* 0x000fe20000410000 */
[----:B------:R-:W-:Y:S01]  /*8c90*/  FMNMX.FTZ R71, R32, R71, !PT ;  /* 0x0000004720477209 */ /* 0x000fe20007810000 */
[----:B------:R-:W2:Y:S01]  /*8ca0*/  MUFU.TANH R50, R50 ;  /* 0x0000003200327308 */ /* 0x000ea20000002400 */
[----:B------:R-:W-:Y:S01]  /*8cb0*/  FMUL.FTZ R97, R97, c[0x0][0x320] ;  /* 0x0000c80061617a20 */ /* 0x000fe20000410000 */
[----:B------:R-:W-:Y:S01]  /*8cc0*/  FMNMX.FTZ R4, R35, R4, !PT ;  /* 0x0000000423047209 */ /* 0x000fe20007810000 */
[----:B------:R-:W-:Y:S01]  /*8cd0*/  FMUL.FTZ R89, R89, c[0x0][0x320] ;  /* 0x0000c80059597a20 */ /* 0x000fe20000410000 */
[----:B------:R-:W-:Y:S01]  /*8ce0*/  FMNMX.FTZ R71, R33, R71, !PT ;  /* 0x0000004721477209 */ /* 0x000fe20007810000 */
[----:B------:R-:W-:Y:S01]  /*8cf0*/  FMUL.FTZ R93, R93, c[0x0][0x320] ;  /* 0x0000c8005d5d7a20 */ /* 0x000fe20000410000 */
[----:B------:R-:W-:Y:S01]  /*8d00*/  FMNMX.FTZ R4, R200, R4, !PT ;  /* 0x00000004c8047209 */ /* 0x000fe20007810000 */
[----:B------:R-:W-:Y:S01]  /*8d10*/  FMUL.FTZ R105, R105, c[0x0][0x320] ;  /* 0x0000c80069697a20 */ /* 0x000fe20000410000 */
[----:B------:R-:W-:Y:S01]  /*8d20*/  FMNMX.FTZ R71, R36, R71, !PT ;  /* 0x0000004724477209 */ /* 0x000fe20007810000 */
[----:B------:R-:W-:Y:S01]  /*8d30*/  FMUL.FTZ R113, R113, c[0x0][0x320] ;  /* 0x0000c80071717a20 */ /* 0x000fe20000410000 */
[----:B------:R-:W3:Y:S01]  /*8d40*/  MUFU.TANH R48, R48 ;  /* 0x0000003000307308 */ /* 0x000ee20000002400 */
[----:B------:R-:W-:Y:S01]  /*8d50*/  FMUL.FTZ R94, R94, c[0x0][0x320] ;  /* 0x0000c8005e5e7a20 */ /* 0x000fe20000410000 */
[----:B------:R-:W-:Y:S01]  /*8d60*/  FMNMX.FTZ R0, R24, R2, !PT ;  /* 0x0000000218007209 */ /* 0x000fe20007810000 */
[----:B------:R-:W-:Y:S01]  /*8d70*/  FMUL.FTZ R95, R95, c[0x0][0x320] ;  /* 0x0000c8005f5f7a20 */ /* 0x000fe20000410000 */
[----:B-1----:R-:W-:Y:S01]  /*8d80*/  FMNMX.FTZ R71, R37, R71, !PT ;  /* 0x0000004725477209 */ /* 0x002fe20007810000 */
[----:B------:R-:W-:Y:S01]  /*8d90*/  FMUL.FTZ R73, R73, c[0x0][0x320] ;  /* 0x0000c80049497a20 */ /* 0x000fe20000410000 */
[----:B------:R-:W-:Y:S01]  /*8da0*/  FMNMX.FTZ R0, R25, R0, !PT ;  /* 0x0000000019007209 */ /* 0x000fe20007810000 */
[----:B------:R-:W-:Y:S02]  /*8db0*/  FMUL.FTZ R77, R77, c[0x0][0x320] ;  /* 0x0000c8004d4d7a20 */ /* 0x000fe40000410000 */
[----:B------:R-:W-:Y:S01]  /*8dc0*/  FMUL.FTZ R103, R103, c[0x0][0x320] ;  /* 0x0000c80067677a20 */ /* 0x000fe20000410000 */
[----:B------:R-:W1:Y:S01]  /*8dd0*/  MUFU.TANH R51, R51 ;  /* 0x0000003300337308 */ /* 0x000e620000002400 */
[----:B------:R-:W-:Y:S01]  /*8de0*/  FMUL.FTZ R108, R108, c[0x0][0x320] ;  /* 0x0000c8006c6c7a20 */ /* 0x000fe20000410000 */
[----:B------:R-:W-:Y:S01]  /*8df0*/  FMNMX.FTZ R0, R28, R0, !PT ;  /* 0x000000001c007209 */ /* 0x000fe20007810000 */
[----:B------:R-:W-:Y:S02]  /*8e00*/  FMUL.FTZ R92, R92, c[0x0][0x320] ;  /* 0x0000c8005c5c7a20 */ /* 0x000fe40000410000 */
[----:B------:R-:W-:Y:S01]  /*8e10*/  FMUL.FTZ R112, R112, c[0x0][0x320] ;  /* 0x0000c80070707a20 */ /* 0x000fe20000410000 */
[----:B------:R-:W-:Y:S01]  /*8e20*/  FMNMX.FTZ R0, R29, R0, !PT ;  /* 0x000000001d007209 */ /* 0x000fe20007810000 */
[----:B------:R-:W-:Y:S02]  /*8e30*/  FMUL.FTZ R104, R104, c[0x0][0x320] ;  /* 0x0000c80068687a20 */ /* 0x000fe40000410000 */
[----:B------:R-:W-:Y:S01]  /*8e40*/  FMUL.FTZ R74, R74, c[0x0][0x320] ;  /* 0x0000c8004a4a7a20 */ /* 0x000fe20000410000 */
[----:B------:R-:W4:Y:S01]  /*8e50*/  MUFU.TANH R49, R49 ;  /* 0x0000003100317308 */ /* 0x000f220000002400 */
[----:B------:R-:W-:Y:S01]  /*8e60*/  FMUL.FTZ R78, R78, c[0x0][0x320] ;  /* 0x0000c8004e4e7a20 */ /* 0x000fe20000410000 */
[----:B------:R-:W-:Y:S01]  /*8e70*/  FMNMX.FTZ R2, R40, R0, !PT ;  /* 0x0000000028027209 */ /* 0x000fe20007810000 */
[----:B------:R-:W-:Y:S01]  /*8e80*/  FMUL.FTZ R107, R107, c[0x0][0x320] ;  /* 0x0000c8006b6b7a20 */ /* 0x000fe20000410000 */
[----:B------:R-:W-:Y:S01]  /*8e90*/  FMNMX.FTZ R0, R201, R4, !PT ;  /* 0x00000004c9007209 */ /* 0x000fe20007810000 */
[----:B------:R-:W-:Y:S01]  /*8ea0*/  FMUL.FTZ R106, R106, c[0x0][0x320] ;  /* 0x0000c8006a6a7a20 */ /* 0x000fe20000410000 */
[----:B------:R-:W-:Y:S01]  /*8eb0*/  FMNMX.FTZ R4, R194, R118, !PT ;  /* 0x00000076c2047209 */ /* 0x000fe20007810000 */
[----:B------:R-:W-:Y:S01]  /*8ec0*/  FMUL.FTZ R65, R65, c[0x0][0x320] ;  /* 0x0000c80041417a20 */ /* 0x000fe20000410000 */
[----:B--2---:R-:W-:Y:S01]  /*8ed0*/  FMNMX.FTZ R0, R50, R0, !PT ;  /* 0x0000000032007209 */ /* 0x004fe20007810000 */
[----:B------:R-:W-:Y:S01]  /*8ee0*/  FMUL.FTZ R70, R70, c[0x0][0x320] ;  /* 0x0000c80046467a20 */ /* 0x000fe20000410000 */
[----:B------:R-:W2:Y:S01]  /*8ef0*/  MUFU.TANH R216, R54 ;  /* 0x0000003600d87308 */ /* 0x000ea20000002400 */
[----:B------:R-:W-:Y:S01]  /*8f00*/  FMNMX.FTZ R4, R193, R4, !PT ;  /* 0x00000004c1047209 */ /* 0x000fe20007810000 */
[----:B------:R-:W-:Y:S01]  /*8f10*/  FMUL.FTZ R45, R45, c[0x0][0x320] ;  /* 0x0000c8002d2d7a20 */ /* 0x000fe20000410000 */
[----:B---3--:R-:W-:Y:S01]  /*8f20*/  FMNMX.FTZ R71, R48, R71, !PT ;  /* 0x0000004730477209 */ /* 0x008fe20007810000 */
[----:B------:R-:W-:Y:S01]  /*8f30*/  FMUL.FTZ R42, R42, c[0x0][0x320] ;  /* 0x0000c8002a2a7a20 */ /* 0x000fe20000410000 */
[----:B-1----:R-:W-:Y:S01]  /*8f40*/  FMNMX.FTZ R0, R51, R0, !PT ;  /* 0x0000000033007209 */ /* 0x002fe20007810000 */
[----:B------:R-:W-:Y:S02]  /*8f50*/  FMUL.FTZ R59, R59, c[0x0][0x320] ;  /* 0x0000c8003b3b7a20 */ /* 0x000fe40000410000 */
[----:B------:R-:W-:Y:S02]  /*8f60*/  FMUL.FTZ R63, R63, c[0x0][0x320] ;  /* 0x0000c8003f3f7a20 */ /* 0x000fe40000410000 */
[----:B------:R-:W1:Y:S01]  /*8f70*/  MUFU.TANH R206, R52 ;  /* 0x0000003400ce7308 */ /* 0x000e620000002400 */
[----:B------:R-:W-:Y:S02]  /*8f80*/  FMUL.FTZ R69, R69, c[0x0][0x320] ;  /* 0x0000c80045457a20 */ /* 0x000fe40000410000 */
[----:B------:R-:W-:Y:S01]  /*8f90*/  FMUL.FTZ R72, R72, c[0x0][0x320] ;  /* 0x0000c80048487a20 */ /* 0x000fe20000410000 */
[----:B----4-:R-:W-:Y:S01]  /*8fa0*/  FMNMX.FTZ R71, R49, R71, !PT ;  /* 0x0000004731477209 */ /* 0x010fe20007810000 */
[----:B------:R-:W-:Y:S02]  /*8fb0*/  FMUL.FTZ R102, R102, c[0x0][0x320] ;  /* 0x0000c80066667a20 */ /* 0x000fe40000410000 */
[----:B------:R-:W-:Y:S02]  /*8fc0*/  FMUL.FTZ R109, R109, c[0x0][0x320] ;  /* 0x0000c8006d6d7a20 */ /* 0x000fe40000410000 */
[----:B------:R-:W-:Y:S01]  /*8fd0*/  FMUL.FTZ R100, R100, c[0x0][0x320] ;  /* 0x0000c80064647a20 */ /* 0x000fe20000410000 */
[----:B------:R-:W3:Y:S01]  /*8fe0*/  MUFU.TANH R245, R55 ;  /* 0x0000003700f57308 */ /* 0x000ee20000002400 */
[----:B------:R-:W-:Y:S02]  /*8ff0*/  FMUL.FTZ R101, R101, c[0x0][0x320] ;  /* 0x0000c80065657a20 */ /* 0x000fe40000410000 */
[----:B------:R-:W-:Y:S01]  /*9000*/  FMUL.FTZ R114, R114, c[0x0][0x320] ;  /* 0x0000c80072727a20 */ /* 0x000fe20000410000 */
[----:B--2---:R-:W-:Y:S01]  /*9010*/  FMNMX.FTZ R0, R216, R0, !PT ;  /* 0x00000000d8007209 */ /* 0x004fe20007810000 */
[----:B------:R-:W-:Y:S02]  /*9020*/  FMUL.FTZ R115, R115, c[0x0][0x320] ;  /* 0x0000c80073737a20 */ /* 0x000fe40000410000 */
[----:B------:R-:W-:Y:S02]  /*9030*/  FMUL.FTZ R47, R47, c[0x0][0x320] ;  /* 0x0000c8002f2f7a20 */ /* 0x000fe40000410000 */
[----:B------:R-:W-:Y:S01]  /*9040*/  FMUL.FTZ R75, R75, c[0x0][0x320] ;  /* 0x0000c8004b4b7a20 */ /* 0x000fe20000410000 */
[----:B------:R2:W4:Y:S01]  /*9050*/  MUFU.TANH R208, R53 ;  /* 0x0000003500d07308 */ /* 0x0005220000002400 */
[----:B------:R-:W-:Y:S02]  /*9060*/  FMUL.FTZ R44, R44, c[0x0][0x320] ;  /* 0x0000c8002c2c7a20 */ /* 0x000fe40000410000 */
[----:B------:R-:W-:Y:S01]  /*9070*/  FMUL.FTZ R56, R56, c[0x0][0x320] ;  /* 0x0000c80038387a20 */ /* 0x000fe20000410000 */
[----:B-1----:R-:W-:Y:S06]  /*9080*/  FMNMX.FTZ R71, R206, R71, !PT ;  /* 0x00000047ce477209 */ /* 0x002fec0007810000 */
[----:B------:R-:W1:Y:S01]  /*9090*/  MUFU.TANH R209, R66 ;  /* 0x0000004200d17308 */ /* 0x000e620000002400 */
[----:B---3--:R-:W-:Y:S09]  /*90a0*/  FMNMX.FTZ R0, R245, R0, !PT ;  /* 0x00000000f5007209 */ /* 0x008ff20007810000 */
[----:B------:R-:W3:Y:S01]  /*90b0*/  MUFU.TANH R203, R64 ;  /* 0x0000004000cb7308 */ /* 0x000ee20000002400 */
[----:B--2---:R-:W2:Y:S01]  /*90c0*/  LDL.64 R52, [R1+0x40] ;  /* 0x0000400001347983 */ /* 0x004ea20000100a00 */
[----:B----4-:R-:W-:Y:S08]  /*90d0*/  FMNMX.FTZ R71, R208, R71, !PT ;  /* 0x00000047d0477209 */ /* 0x010ff00007810000 */
[----:B------:R-:W4:Y:S01]  /*90e0*/  MUFU.TANH R41, R41 ;  /* 0x0000002900297308 */ /* 0x000f220000002400 */
[----:B-1----:R-:W-:Y:S09]  /*90f0*/  FMNMX.FTZ R0, R209, R0, !PT ;  /* 0x00000000d1007209 */ /* 0x002ff20007810000 */
[----:B------:R-:W1:Y:S01]  /*9100*/  MUFU.TANH R211, R67 ;  /* 0x0000004300d37308 */ /* 0x000e620000002400 */
[----:B---3--:R-:W-:Y:S09]  /*9110*/  FMNMX.FTZ R71, R203, R71, !PT ;  /* 0x00000047cb477209 */ /* 0x008ff20007810000 */
[----:B------:R-:W3:Y:S01]  /*9120*/  MUFU.TANH R202, R65 ;  /* 0x0000004100ca7308 */ /* 0x000ee20000002400 */
[----:B----4-:R-:W-:Y:S09]  /*9130*/  FMNMX.FTZ R2, R41, R2, !PT ;  /* 0x0000000229027209 */ /* 0x010ff20007810000 */
[----:B------:R-:W4:Y:S01]  /*9140*/  MUFU.TANH R44, R44 ;  /* 0x0000002c002c7308 */ /* 0x000f220000002400 */
[----:B-1----:R-:W-:Y:S09]  /*9150*/  FMNMX.FTZ R0, R211, R0, !PT ;  /* 0x00000000d3007209 */ /* 0x002ff20007810000 */
[----:B------:R-:W1:Y:S01]  /*9160*/  MUFU.TANH R218, R70 ;  /* 0x0000004600da7308 */ /* 0x000e620000002400 */
[----:B---3--:R-:W-:Y:S09]  /*9170*/  FMNMX.FTZ R71, R202, R71, !PT ;  /* 0x00000047ca477209 */ /* 0x008ff20007810000 */
[----:B------:R3:W-:Y:S01]  /*9180*/  MUFU.TANH R220, R86 ;  /* 0x0000005600dc7308 */ /* 0x0007e20000002400 */
[----:B----4-:R-:W-:Y:S09]  /*9190*/  FMNMX.FTZ R2, R44, R2, !PT ;  /* 0x000000022c027209 */ /* 0x010ff20007810000 */
[----:B------:R-:W4:Y:S01]  /*91a0*/  MUFU.TANH R234, R68 ;  /* 0x0000004400ea7308 */ /* 0x000f220000002400 */
[----:B-1----:R-:W-:Y:S09]  /*91b0*/  FMNMX.FTZ R0, R218, R0, !PT ;  /* 0x00000000da007209 */ /* 0x002ff20007810000 */
[----:B------:R-:W1:Y:S01]  /*91c0*/  MUFU.TANH R45, R45 ;  /* 0x0000002d002d7308 */ /* 0x000e620000002400 */
[----:B---3--:R-:W-:Y:S04]  /*91d0*/  MOV R86, R222 ;  /* 0x000000de00567202 */ /* 0x008fe80000000f00 */
[----:B------:R-:W-:Y:S05]  /*91e0*/  FMNMX.FTZ R0, R86, R0, !PT ;  /* 0x0000000056007209 */ /* 0x000fea0007810000 */
[----:B------:R-:W3:Y:S01]  /*91f0*/  MUFU.TANH R199, R56 ;  /* 0x0000003800c77308 */ /* 0x000ee20000002400 */
[----:B----4-:R-:W-:Y:S09]  /*9200*/  FMNMX.FTZ R71, R234, R71, !PT ;  /* 0x00000047ea477209 */ /* 0x010ff20007810000 */
[----:B------:R3:W-:Y:S01]  /*9210*/  MUFU.TANH R246, R63 ;  /* 0x0000003f00f67308 */ /* 0x0007e20000002400 */
[----:B-1----:R-:W-:Y:S09]  /*9220*/  FMNMX.FTZ R2, R45, R2, !PT ;  /* 0x000000022d027209 */ /* 0x002ff20007810000 */
[----:B------:R-:W1:Y:S10]  /*9230*/  MUFU.TANH R39, R82 ;  /* 0x0000005200277308 */ /* 0x000e740000002400 */
[----:B------:R-:W-:Y:S01]  /*9240*/  MUFU.TANH R204, R42 ;  /* 0x0000002a00cc7308 */ /* 0x000fe20000002400 */
[----:B---3--:R-:W-:Y:S04]  /*9250*/  MOV R63, R199 ;  /* 0x000000c7003f7202 */ /* 0x008fe80000000f00 */
[----:B------:R-:W-:Y:S05]  /*9260*/  FMNMX.FTZ R2, R63, R2, !PT ;  /* 0x000000023f027209 */ /* 0x000fea0007810000 */
[----:B------:R-:W-:Y:S01]  /*9270*/  MUFU.TANH R230, R58 ;  /* 0x0000003a00e67308 */ /* 0x000fe20000002400 */
[----:B-1----:R-:W-:Y:S04]  /*9280*/  MOV R212, R39 ;  /* 0x0000002700d47202 */ /* 0x002fe80000000f00 */
[----:B------:R-:W-:Y:S05]  /*9290*/  FMNMX.FTZ R0, R212, R0, !PT ;  /* 0x00000000d4007209 */ /* 0x000fea0007810000 */
[----:B------:R-:W-:Y:S10]  /*92a0*/  MUFU.TANH R42, R59 ;  /* 0x0000003b002a7308 */ /* 0x000ff40000002400 */
[----:B------:R-:W1:Y:S10]  /*92b0*/  MUFU.TANH R59, R69 ;  /* 0x00000045003b7308 */ /* 0x000e740000002400 */
[----:B------:R-:W3:Y:S10]  /*92c0*/  MUFU.TANH R223, R80 ;  /* 0x0000005000df7308 */ /* 0x000ef40000002400 */
[----:B------:R3:W-:Y:S01]  /*92d0*/  MUFU.TANH R58, R87 ;  /* 0x00000057003a7308 */ /* 0x0007e20000002400 */
[----:B-1----:R-:W-:Y:S09]  /*92e0*/  FMNMX.FTZ R71, R59, R71, !PT ;  /* 0x000000473b477209 */ /* 0x002ff20007810000 */
[----:B------:R-:W1:Y:S10]  /*92f0*/  MUFU.TANH R197, R57 ;  /* 0x0000003900c57308 */ /* 0x000e740000002400 */
[----:B------:R-:W-:Y:S01]  /*9300*/  MUFU.TANH R221, R60 ;  /* 0x0000003c00dd7308 */ /* 0x000fe20000002400 */
[----:B---3--:R-:W-:Y:S04]  /*9310*/  MOV R87, R223 ;  /* 0x000000df00577202 */ /* 0x008fe80000000f00 */
[----:B------:R-:W-:Y:S05]  /*9320*/  FMNMX.FTZ R71, R87, R71, !PT ;  /* 0x0000004757477209 */ /* 0x000fea0007810000 */
[----:B------:R1:W-:Y:S10]  /*9330*/  MUFU.TANH R60, R85 ;  /* 0x00000055003c7308 */ /* 0x0003f40000002400 */
[----:B------:R-:W3:Y:S10]  /*9340*/  MUFU.TANH R14, R14 ;  /* 0x0000000e000e7308 */ /* 0x000ef40000002400 */
[----:B------:R-:W4:Y:S01]  /*9350*/  MUFU.TANH R233, R83 ;  /* 0x0000005300e97308 */ /* 0x000f220000002400 */
[----:B-1----:R-:W-:Y:S04]  /*9360*/  MOV R85, R197 ;  /* 0x000000c500557202 */ /* 0x002fe80000000f00 */
[----:B------:R-:W-:Y:S05]  /*9370*/  FMNMX.FTZ R2, R85, R2, !PT ;  /* 0x0000000255027209 */ /* 0x000fea0007810000 */
[----:B------:R1:W-:Y:S01]  /*9380*/  MUFU.TANH R248, R88 ;  /* 0x0000005800f87308 */ /* 0x0003e20000002400 */
[----:B---3--:R-:W-:Y:S09]  /*9390*/  FMNMX.FTZ R4, R14, R4, !PT ;  /* 0x000000040e047209 */ /* 0x008ff20007810000 */
[----:B------:R-:W3:Y:S01]  /*93a0*/  MUFU.TANH R15, R15 ;  /* 0x0000000f000f7308 */ /* 0x000ee20000002400 */
[----:B----4-:R-:W-:Y:S04]  /*93b0*/  FMNMX.FTZ R0, R233, R0, !PT ;  /* 0x00000000e9007209 */ /* 0x010fe80007810000 */
[----:B------:R-:W-:Y:S05]  /*93c0*/  FMNMX.FTZ R0, R220, R0, !PT ;  /* 0x00000000dc007209 */ /* 0x000fea0007810000 */
[----:B------:R-:W4:Y:S01]  /*93d0*/  MUFU.TANH R80, R81 ;  /* 0x0000005100507308 */ /* 0x000f220000002400 */
[----:B------:R-:W-:Y:S02]  /*93e0*/  FMNMX.FTZ R0, R58, R0, !PT ;  /* 0x000000003a007209 */ /* 0x000fe40007810000 */
[----:B-1----:R-:W-:Y:S04]  /*93f0*/  MOV R88, R221 ;  /* 0x000000dd00587202 */ /* 0x002fe80000000f00 */
[----:B------:R-:W-:Y:S03]  /*9400*/  FMNMX.FTZ R2, R88, R2, !PT ;  /* 0x0000000258027209 */ /* 0x000fe60007810000 */
[----:B------:R-:W1:Y:S01]  /*9410*/  MUFU.TANH R249, R84 ;  /* 0x0000005400f97308 */ /* 0x000e620000002400 */
[----:B---3--:R-:W-:Y:S04]  /*9420*/  FMNMX.FTZ R4, R15, R4, !PT ;  /* 0x000000040f047209 */ /* 0x008fe80007810000 */
[----:B------:R-:W-:Y:S05]  /*9430*/  FMNMX.FTZ R4, R26, R4, !PT ;  /* 0x000000041a047209 */ /* 0x000fea0007810000 */
[----:B------:R1:W-:Y:S01]  /*9440*/  MUFU.TANH R244, R91 ;  /* 0x0000005b00f47308 */ /* 0x0003e20000002400 */
[----:B----4-:R-:W-:Y:S09]  /*9450*/  FMNMX.FTZ R71, R80, R71, !PT ;  /* 0x0000004750477209 */ /* 0x010ff20007810000 */
[----:B------:R-:W3:Y:S10]  /*9460*/  MUFU.TANH R250, R61 ;  /* 0x0000003d00fa7308 */ /* 0x000ef40000002400 */
[----:B------:R3:W-:Y:S01]  /*9470*/  MUFU.TANH R247, R90 ;  /* 0x0000005a00f77308 */ /* 0x0007e20000002400 */
[----:B-1----:R-:W-:Y:S04]  /*9480*/  MOV R91, R249 ;  /* 0x000000f9005b7202 */ /* 0x002fe80000000f00 */
[----:B------:R-:W-:Y:S05]  /*9490*/  FMNMX.FTZ R71, R91, R71, !PT ;  /* 0x000000475b477209 */ /* 0x000fea0007810000 */
[----:B------:R-:W1:Y:S01]  /*94a0*/  MUFU.TANH R27, R27 ;  /* 0x0000001b001b7308 */ /* 0x000e620000002400 */
[----:B------:R-:W-:Y:S09]  /*94b0*/  FMNMX.FTZ R71, R60, R71, !PT ;  /* 0x000000473c477209 */ /* 0x000ff20007810000 */
[----:B------:R-:W4:Y:S01]  /*94c0*/  MUFU.TANH R198, R96 ;  /* 0x0000006000c67308 */ /* 0x000f220000002400 */
[----:B---3--:R-:W-:Y:S04]  /*94d0*/  MOV R90, R250 ;  /* 0x000000fa005a7202 */ /* 0x008fe80000000f00 */
[----:B------:R-:W-:Y:S05]  /*94e0*/  FMNMX.FTZ R2, R90, R2, !PT ;  /* 0x000000025a027209 */ /* 0x000fea0007810000 */
[----:B------:R-:W3:Y:S01]  /*94f0*/  MUFU.TANH R219, R72 ;  /* 0x0000004800db7308 */ /* 0x000ee20000002400 */
[----:B-1----:R-:W-:Y:S09]  /*9500*/  FMNMX.FTZ R4, R27, R4, !PT ;  /* 0x000000041b047209 */ /* 0x002ff20007810000 */
[----:B------:R-:W1:Y:S01]  /*9510*/  MUFU.TANH R196, R73 ;  /* 0x0000004900c47308 */ /* 0x000e620000002400 */
[----:B----4-:R-:W-:Y:S04]  /*9520*/  MOV R215, R198 ;  /* 0x000000c600d77202 */ /* 0x010fe80000000f00 */
[----:B------:R-:W-:Y:S05]  /*9530*/  FMNMX.FTZ R71, R215, R71, !PT ;  /* 0x00000047d7477209 */ /* 0x000fea0007810000 */
[----:B------:R-:W4:Y:S01]  /*9540*/  MUFU.TANH R98, R98 ;  /* 0x0000006200627308 */ /* 0x000f220000002400 */
[----:B---3--:R-:W-:Y:S09]  /*9550*/  FMNMX.FTZ R2, R219, R2, !PT ;  /* 0x00000002db027209 */ /* 0x008ff20007810000 */
[----:B------:R-:W3:Y:S01]  /*9560*/  MUFU.TANH R30, R30 ;  /* 0x0000001e001e7308 */ /* 0x000ee20000002400 */
[----:B-1----:R-:W-:Y:S04]  /*9570*/  MOV R84, R196 ;  /* 0x000000c400547202 */ /* 0x002fe80000000f00 */
[----:B------:R-:W-:Y:S05]  /*9580*/  FMNMX.FTZ R2, R84, R2, !PT ;  /* 0x0000000254027209 */ /* 0x000fea0007810000 */
[----:B------:R-:W1:Y:S01]  /*9590*/  MUFU.TANH R38, R76 ;  /* 0x0000004c00267308 */ /* 0x000e620000002400 */
[----:B----4-:R-:W-:Y:S09]  /*95a0*/  FMNMX.FTZ R0, R98, R0, !PT ;  /* 0x0000000062007209 */ /* 0x010ff20007810000 */
[----:B------:R-:W4:Y:S01]  /*95b0*/  MUFU.TANH R99, R99 ;  /* 0x0000006300637308 */ /* 0x000f220000002400 */
[----:B---3--:R-:W-:Y:S09]  /*95c0*/  FMNMX.FTZ R4, R30, R4, !PT ;  /* 0x000000041e047209 */ /* 0x008ff20007810000 */
[----:B------:R-:W3:Y:S01]  /*95d0*/  MUFU.TANH R5, R102 ;  /* 0x0000006600057308 */ /* 0x000ee20000002400 */
[----:B-1----:R-:W-:Y:S02]  /*95e0*/  MOV R213, R38 ;  /* 0x0000002600d57202 */ /* 0x002fe40000000f00 */
[----:B------:R-:W2:Y:S02]  /*95f0*/  LDL.64 R38, [R1+0x48] ;  /* 0x0000480001267983 */ /* 0x000ea40000100a00 */
[----:B------:R-:W-:Y:S05]  /*9600*/  FMNMX.FTZ R2, R213, R2, !PT ;  /* 0x00000002d5027209 */ /* 0x000fea0007810000 */
[----:B------:R3:W-:Y:S01]  /*9610*/  MUFU.TANH R188, R109 ;  /* 0x0000006d00bc7308 */ /* 0x0007e20000002400 */
[----:B----4-:R-:W-:Y:S09]  /*9620*/  FMNMX.FTZ R0, R99, R0, !PT ;  /* 0x0000000063007209 */ /* 0x010ff20007810000 */
[----:B------:R-:W1:Y:S10]  /*9630*/  MUFU.TANH R31, R31 ;  /* 0x0000001f001f7308 */ /* 0x000e740000002400 */
[----:B------:R-:W4:Y:S01]  /*9640*/  MUFU.TANH R97, R97 ;  /* 0x0000006100617308 */ /* 0x000f220000002400 */
[----:B---3--:R-:W-:Y:S04]  /*9650*/  MOV R109, R5 ;  /* 0x00000005006d7202 */ /* 0x008fe80000000f00 */
[----:B------:R-:W-:Y:S05]  /*9660*/  FMNMX.FTZ R0, R109, R0, !PT ;  /* 0x000000006d007209 */ /* 0x000fea0007810000 */
[----:B------:R-:W3:Y:S01]  /*9670*/  MUFU.TANH R251, R77 ;  /* 0x0000004d00fb7308 */ /* 0x000ee20000002400 */
[----:B-1----:R-:W-:Y:S04]  /*9680*/  FMNMX.FTZ R4, R31, R4, !PT ;  /* 0x000000041f047209 */ /* 0x002fe80007810000 */
[----:B------:R-:W-:Y:S05]  /*9690*/  FMNMX.FTZ R4, R204, R4, !PT ;  /* 0x00000004cc047209 */ /* 0x000fea0007810000 */
[----:B------:R3:W-:Y:S01]  /*96a0*/  MUFU.TANH R243, R89 ;  /* 0x0000005900f37308 */ /* 0x0007e20000002400 */
[----:B----4-:R-:W-:Y:S09]  /*96b0*/  FMNMX.FTZ R71, R97, R71, !PT ;  /* 0x0000004761477209 */ /* 0x010ff20007810000 */
[----:B------:R-:W1:Y:S10]  /*96c0*/  MUFU.TANH R6, R103 ;  /* 0x0000006700067308 */ /* 0x000e740000002400 */
[----:B------:R1:W-:Y:S01]  /*96d0*/  MUFU.TANH R191, R108 ;  /* 0x0000006c00bf7308 */ /* 0x0003e20000002400 */
[----:B---3--:R-:W-:Y:S04]  /*96e0*/  MOV R89, R251 ;  /* 0x000000fb00597202 */ /* 0x008fe80000000f00 */
[----:B------:R-:W-:Y:S05]  /*96f0*/  FMNMX.FTZ R2, R89, R2, !PT ;  /* 0x0000000259027209 */ /* 0x000fea0007810000 */
[----:B------:R3:W-:Y:S10]  /*9700*/  MUFU.TANH R61, R93 ;  /* 0x0000005d003d7308 */ /* 0x0007f40000002400 */
[----:B------:R-:W4:Y:S01]  /*9710*/  MUFU.TANH R100, R100 ;  /* 0x0000006400647308 */ /* 0x000f220000002400 */
[----:B-1----:R-:W-:Y:S04]  /*9720*/  MOV R108, R6 ;  /* 0x00000006006c7202 */ /* 0x002fe80000000f00 */
[----:B------:R-:W-:Y:S05]  /*9730*/  FMNMX.FTZ R0, R108, R0, !PT ;  /* 0x000000006c007209 */ /* 0x000fea0007810000 */
[----:B------:R-:W-:Y:S01]  /*9740*/  MUFU.TANH R240, R62 ;  /* 0x0000003e00f07308 */ /* 0x000fe20000002400 */
[----:B---3--:R-:W-:Y:S09]  /*9750*/  MOV R93, R230 ;  /* 0x000000e6005d7202 */ /* 0x008ff20000000f00 */
[----:B------:R1:W-:Y:S01]  /*9760*/  MUFU.TANH R62, R92 ;  /* 0x0000005c003e7308 */ /* 0x0003e20000002400 */
[----:B----4-:R-:W-:Y:S09]  /*9770*/  FMNMX.FTZ R71, R100, R71, !PT ;  /* 0x0000004764477209 */ /* 0x010ff20007810000 */
[----:B------:R-:W3:Y:S10]  /*9780*/  MUFU.TANH R205, R43 ;  /* 0x0000002b00cd7308 */ /* 0x000ef40000002400 */
[----:B------:R-:W4:Y:S01]  /*9790*/  MUFU.TANH R101, R101 ;  /* 0x0000006500657308 */ /* 0x000f220000002400 */
[----:B-1----:R-:W-:Y:S04]  /*97a0*/  MOV R92, R248 ;  /* 0x000000f8005c7202 */ /* 0x002fe80000000f00 */
[----:B------:R-:W-:Y:S05]  /*97b0*/  FMNMX.FTZ R2, R92, R2, !PT ;  /* 0x000000025c027209 */ /* 0x000fea0007810000 */
[----:B------:R-:W1:Y:S01]  /*97c0*/  MUFU.TANH R114, R114 ;  /* 0x0000007200727308 */ /* 0x000e620000002400 */
[----:B------:R-:W-:Y:S02]  /*97d0*/  FMNMX.FTZ R2, R243, R2, !PT ;  /* 0x00000002f3027209 */ /* 0x000fe40007810000 */
[----:B---3--:R-:W-:Y:S02]  /*97e0*/  FMNMX.FTZ R4, R205, R4, !PT ;  /* 0x00000004cd047209 */ /* 0x008fe40007810000 */
[----:B------:R-:W-:Y:S05]  /*97f0*/  FMNMX.FTZ R2, R62, R2, !PT ;  /* 0x000000023e027209 */ /* 0x000fea0007810000 */
[----:B------:R-:W3:Y:S01]  /*9800*/  MUFU.TANH R207, R46 ;  /* 0x0000002e00cf7308 */ /* 0x000ee20000002400 */
[----:B------:R-:W-:Y:S02]  /*9810*/  FMNMX.FTZ R2, R61, R2, !PT ;  /* 0x000000023d027209 */ /* 0x000fe40007810000 */
[----:B----4-:R-:W-:Y:S07]  /*9820*/  FMNMX.FTZ R71, R101, R71, !PT ;  /* 0x0000004765477209 */ /* 0x010fee0007810000 */
[----:B------:R-:W4:Y:S01]  /*9830*/  MUFU.TANH R102, R112 ;  /* 0x0000007000667308 */ /* 0x000f220000002400 */
[----:B-1----:R-:W-:Y:S09]  /*9840*/  FMNMX.FTZ R0, R114, R0, !PT ;  /* 0x0000000072007209 */ /* 0x002ff20007810000 */
[----:B------:R-:W1:Y:S01]  /*9850*/  MUFU.TANH R115, R115 ;  /* 0x0000007300737308 */ /* 0x000e620000002400 */
[----:B---3--:R-:W-:Y:S09]  /*9860*/  FMNMX.FTZ R4, R207, R4, !PT ;  /* 0x00000004cf047209 */ /* 0x008ff20007810000 */
[----:B------:R-:W3:Y:S01]  /*9870*/  MUFU.TANH R210, R47 ;  /* 0x0000002f00d27308 */ /* 0x000ee20000002400 */
[----:B----4-:R-:W-:Y:S02]  /*9880*/  FMNMX.FTZ R71, R102, R71, !PT ;  /* 0x0000004766477209 */ /* 0x010fe40007810000 */
[----:B------:R-:W-:Y:S07]  /*9890*/  MOV R112, R247 ;  /* 0x000000f700707202 */ /* 0x000fee0000000f00 */
[----:B------:R-:W4:Y:S01]  /*98a0*/  MUFU.TANH R96, R113 ;  /* 0x0000007100607308 */ /* 0x000f220000002400 */
[----:B-1----:R-:W-:Y:S05]  /*98b0*/  FMNMX.FTZ R0, R115, R0, !PT ;  /* 0x0000000073007209 */ /* 0x002fea0007810000 */
[----:B------:R-:W1:Y:S04]  /*98c0*/  SHFL.BFLY PT, R70, R0, 0x2, 0x1f ;  /* 0x0c401f0000467f89 */ /* 0x000e6800000e0000 */
[----:B------:R-:W1:Y:S01]  /*98d0*/  MUFU.TANH R46, R104 ;  /* 0x00000068002e7308 */ /* 0x000e620000002400 */
[----:B---3--:R-:W-:Y:S04]  /*98e0*/  FMNMX.FTZ R4, R210, R4, !PT ;  /* 0x00000004d2047209 */ /* 0x008fe80007810000 */
[----:B------:R-:W-:Y:S05]  /*98f0*/  FMNMX.FTZ R4, R93, R4, !PT ;  /* 0x000000045d047209 */ /* 0x000fea0007810000 */
[----:B------:R-:W3:Y:S01]  /*9900*/  MUFU.TANH R230, R105 ;  /* 0x0000006900e67308 */ /* 0x000ee20000002400 */
[----:B------:R-:W-:Y:S02]  /*9910*/  FMNMX.FTZ R4, R42, R4, !PT ;  /* 0x000000042a047209 */ /* 0x000fe40007810000 */
[----:B----4-:R-:W-:Y:S02]  /*9920*/  FMNMX.FTZ R71, R96, R71, !PT ;  /* 0x0000004760477209 */ /* 0x010fe40007810000 */
[----:B------:R-:W-:Y:S03]  /*9930*/  FMNMX.FTZ R4, R240, R4, !PT ;  /* 0x00000004f0047209 */ /* 0x000fe60007810000 */
[----:B------:R-:W4:Y:S02]  /*9940*/  SHFL.BFLY PT, R5, R71, 0x2, 0x1f ;  /* 0x0c401f0047057f89 */ /* 0x000f2400000e0000 */
[----:B------:R-:W4:Y:S01]  /*9950*/  MUFU.TANH R43, R74 ;  /* 0x0000004a002b7308 */ /* 0x000f220000002400 */
[----:B------:R-:W-:Y:S02]  /*9960*/  FMNMX.FTZ R4, R246, R4, !PT ;  /* 0x00000004f6047209 */ /* 0x000fe40007810000 */
[----:B-1----:R-:W-:Y:S02]  /*9970*/  FMNMX.FTZ R70, R0, R70, !PT ;  /* 0x0000004600467209 */ /* 0x002fe40007810000 */
[----:B------:R-:W-:Y:S05]  /*9980*/  FMNMX.FTZ R2, R46, R2, !PT ;  /* 0x000000022e027209 */ /* 0x000fea0007810000 */
[----:B------:R-:W1:Y:S01]  /*9990*/  MUFU.TANH R252, R75 ;  /* 0x0000004b00fc7308 */ /* 0x000e620000002400 */
[----:B---3--:R-:W-:Y:S04]  /*99a0*/  FMNMX.FTZ R2, R230, R2, !PT ;  /* 0x00000002e6027209 */ /* 0x008fe80007810000 */
[----:B------:R-:W-:Y:S05]  /*99b0*/  FMNMX.FTZ R2, R191, R2, !PT ;  /* 0x00000002bf027209 */ /* 0x000fea0007810000 */
[----:B------:R-:W3:Y:S01]  /*99c0*/  MUFU.TANH R217, R78 ;  /* 0x0000004e00d97308 */ /* 0x000ee20000002400 */
[----:B------:R-:W-:Y:S02]  /*99d0*/  FMNMX.FTZ R2, R188, R2, !PT ;  /* 0x00000002bc027209 */ /* 0x000fe40007810000 */
[----:B----4-:R-:W-:Y:S02]  /*99e0*/  FMNMX.FTZ R4, R43, R4, !PT ;  /* 0x000000042b047209 */ /* 0x010fe40007810000 */
[----:B------:R-:W-:Y:S01]  /*99f0*/  FMNMX.FTZ R71, R71, R5, !PT ;  /* 0x0000000547477209 */ /* 0x000fe20007810000 */
[----:B------:R-:W4:Y:S04]  /*9a00*/  SHFL.BFLY PT, R68, R2, 0x2, 0x1f ;  /* 0x0c401f0002447f89 */ /* 0x000f2800000e0000 */
[----:B------:R-:W4:Y:S01]  /*9a10*/  MUFU.TANH R119, R79 ;  /* 0x0000004f00777308 */ /* 0x000f220000002400 */
[----:B-1----:R-:W-:Y:S03]  /*9a20*/  FMNMX.FTZ R4, R252, R4, !PT ;  /* 0x00000004fc047209 */ /* 0x002fe60007810000 */
[----:B------:R-:W1:Y:S01]  /*9a30*/  SHFL.BFLY PT, R6, R71, 0x1, 0x1f ;  /* 0x0c201f0047067f89 */ /* 0x000e6200000e0000 */
[----:B------:R-:W-:Y:S05]  /*9a40*/  FMUL.FTZ R75, R110, c[0x0][0x320] ;  /* 0x0000c8006e4b7a20 */ /* 0x000fea0000410000 */
[----:B------:R-:W1:Y:S02]  /*9a50*/  MUFU.TANH R7, R107 ;  /* 0x0000006b00077308 */ /* 0x000e640000002400 */
[----:B------:R-:W1:Y:S01]  /*9a60*/  SHFL.BFLY PT, R5, R70, 0x1, 0x1f ;  /* 0x0c201f0046057f89 */ /* 0x000e6200000e0000 */
[----:B---3--:R-:W-:Y:S07]  /*9a70*/  FMNMX.FTZ R0, R217, R4, !PT ;  /* 0x00000004d9007209 */ /* 0x008fee0007810000 */
[----:B------:R-:W3:Y:S01]  /*9a80*/  MUFU.TANH R104, R94 ;  /* 0x0000005e00687308 */ /* 0x000ee20000002400 */
[----:B----4-:R-:W-:Y:S02]  /*9a90*/  FMNMX.FTZ R68, R2, R68, !PT ;  /* 0x0000004402447209 */ /* 0x010fe40007810000 */
[----:B------:R-:W-:Y:S04]  /*9aa0*/  FMNMX.FTZ R0, R119, R0, !PT ;  /* 0x0000000077007209 */ /* 0x000fe80007810000 */
[----:B------:R-:W-:Y:S01]  /*9ab0*/  FMNMX.FTZ R4, R112, R0, !PT ;  /* 0x0000000070047209 */ /* 0x000fe20007810000 */
[----:B------:R-:W-:Y:S02]  /*9ac0*/  FMUL.FTZ R0, R111, c[0x0][0x320] ;  /* 0x0000c8006f007a20 */ /* 0x000fe40000410000 */
[----:B------:R-:W4:Y:S01]  /*9ad0*/  MUFU.TANH R113, R95 ;  /* 0x0000005f00717308 */ /* 0x000f220000002400 */
[----:B-1----:R-:W-:Y:S02]  /*9ae0*/  FMNMX.FTZ R71, R71, R6, !PT ;  /* 0x0000000647477209 */ /* 0x002fe40007810000 */
[----:B------:R-:W-:Y:S03]  /*9af0*/  MOV R111, R7 ;  /* 0x00000007006f7202 */ /* 0x000fe60000000f00 */
[----:B------:R-:W-:Y:S01]  /*9b00*/  FMUL.FTZ R103, R71, c[0x0][0x2d0] ;  /* 0x0000b40047677a20 */ /* 0x000fe20000410000 */
[----:B------:R-:W-:Y:S02]  /*9b10*/  FMNMX.FTZ R70, R70, R5, !PT ;  /* 0x0000000546467209 */ /* 0x000fe40007810000 */
[----:B------:R-:W-:Y:S01]  /*9b20*/  MOV R107, R244 ;  /* 0x000000f4006b7202 */ /* 0x000fe20000000f00 */
[----:B------:R-:W1:Y:S01]  /*9b30*/  MUFU.TANH R8, R106 ;  /* 0x0000006a00087308 */ /* 0x000e620000002400 */
[--C-:B------:R-:W-:Y:S02]  /*9b40*/  FFMA.FTZ R7, R20, c[0x0][0x2d0], -R103.reuse ;  /* 0x0000b40014077a23 */ /* 0x100fe40000010867 */
[--C-:B------:R-:W-:Y:S01]  /*9b50*/  FFMA.FTZ R6, R21, c[0x0][0x2d0], -R103.reuse ;  /* 0x0000b40015067a23 */ /* 0x100fe20000010867 */
[----:B------:R-:W-:Y:S01]  /*9b60*/  FMNMX.FTZ R2, R107, R4, !PT ;  /* 0x000000046b027209 */ /* 0x000fe20007810000 */
[----:B------:R-:W-:Y:S01]  /*9b70*/  FMUL.FTZ R105, R70, c[0x0][0x2d0] ;  /* 0x0000b40046697a20 */ /* 0x000fe20000410000 */
[----:B------:R-:W1:Y:S01]  /*9b80*/  SHFL.BFLY PT, R4, R68, 0x1, 0x1f ;  /* 0x0c201f0044047f89 */ /* 0x000e6200000e0000 */
[--C-:B------:R-:W-:Y:S01]  /*9b90*/  FFMA.FTZ R5, R32, c[0x0][0x2d0], -R103.reuse ;  /* 0x0000b40020057a23 */ /* 0x100fe20000010867 */
[----:B---3--:R-:W-:Y:S01]  /*9ba0*/  FMNMX.FTZ R2, R104, R2, !PT ;  /* 0x0000000268027209 */ /* 0x008fe20007810000 */
[--C-:B------:R-:W-:Y:S01]  /*9bb0*/  FFMA.FTZ R100, R100, c[0x0][0x2d0], -R103.reuse ;  /* 0x0000b40064647a23 */ /* 0x100fe20000010867 */
[----:B------:R3:W-:Y:S01]  /*9bc0*/  MUFU.TANH R74, R0 ;  /* 0x00000000004a7308 */ /* 0x0007e20000002400 */
[--C-:B------:R-:W-:Y:S02]  /*9bd0*/  FFMA.FTZ R101, R101, c[0x0][0x2d0], -R103.reuse ;  /* 0x0000b40065657a23 */ /* 0x100fe40000010867 */
[--C-:B------:R-:W-:Y:S01]  /*9be0*/  FFMA.FTZ R102, R102, c[0x0][0x2d0], -R103.reuse ;  /* 0x0000b40066667a23 */ /* 0x100fe20000010867 */
[----:B----4-:R-:W-:Y:S02]  /*9bf0*/  FMNMX.FTZ R2, R113, R2, !PT ;  /* 0x0000000271027209 */ /* 0x010fe40007810000 */
[----:B--2---:R-:W-:Y:S04]  /*9c00*/  MOV R39, c[0x0][0x1e4] ;  /* 0x0000790000277a02 */ /* 0x004fe80000000f00 */
[----:B------:R-:W2:Y:S01]  /*9c10*/  MUFU.TANH R75, R75 ;  /* 0x0000004b004b7308 */ /* 0x000ea20000002400 */
[----:B-1----:R-:W-:Y:S09]  /*9c20*/  MOV R110, R8 ;  /* 0x00000008006e7202 */ /* 0x002ff20000000f00 */
[----:B------:R1:W-:Y:S01]  /*9c30*/  MUFU.EX2 R95, R5 ;  /* 0x00000005005f7308 */ /* 0x0003e20000000800 */
[----:B------:R-:W-:Y:S01]  /*9c40*/  FMNMX.FTZ R68, R68, R4, !PT ;  /* 0x0000000444447209 */ /* 0x000fe20007810000 */
[----:B------:R-:W-:Y:S01]  /*9c50*/  FFMA.FTZ R4, R185, c[0x0][0x2d0], -R103 ;  /* 0x0000b400b9047a23 */ /* 0x000fe20000010867 */
[----:B------:R-:W-:Y:S01]  /*9c60*/  MOV R185, R61 ;  /* 0x0000003d00b97202 */ /* 0x000fe20000000f00 */
[----:B---3--:R-:W-:Y:S01]  /*9c70*/  FADD.FTZ R0, -R71, R3 ;  /* 0x0000000347007221 */ /* 0x008fe20000010100 */
[----:B------:R-:W-:Y:S01]  /*9c80*/  FMNMX.FTZ R3, R110, R2, !PT ;  /* 0x000000026e037209 */ /* 0x000fe20007810000 */
[----:B------:R-:W-:Y:S02]  /*9c90*/  FMUL.FTZ R106, R68, c[0x0][0x2d0] ;  /* 0x0000b400446a7a20 */ /* 0x000fe40000410000 */
[----:B------:R-:W-:Y:S01]  /*9ca0*/  FMUL.FTZ R2, R0, c[0x0][0x2d0] ;  /* 0x0000b40000027a20 */ /* 0x000fe20000410000 */
[----:B------:R-:W-:Y:S01]  /*9cb0*/  FMNMX.FTZ R0, R111, R3, !PT ;  /* 0x000000036f007209 */ /* 0x000fe20007810000 */
[----:B------:R-:W-:Y:S01]  /*9cc0*/  MUFU.EX2 R244, R4 ;  /* 0x0000000400f47308 */ /* 0x000fe20000000800 */
[--C-:B------:R-:W-:Y:S02]  /*9cd0*/  FFMA.FTZ R9, R25, c[0x0][0x2d0], -R106.reuse ;  /* 0x0000b40019097a23 */ /* 0x100fe4000001086a */
[----:B------:R-:W-:Y:S01]  /*9ce0*/  FFMA.FTZ R44, R44, c[0x0][0x2d0], -R106 ;  /* 0x0000b4002c2c7a23 */ /* 0x000fe2000001086a */
[----:B--2---:R-:W-:Y:S04]  /*9cf0*/  FMNMX.FTZ R0, R75, R0, !PT ;  /* 0x000000004b007209 */ /* 0x004fe80007810000 */
[----:B------:R-:W-:Y:S02]  /*9d00*/  FMNMX.FTZ R0, R74, R0, !PT ;  /* 0x000000004a007209 */ /* 0x000fe40007810000 */
[----:B------:R2:W3:Y:S03]  /*9d10*/  MUFU.EX2 R73, R2 ;  /* 0x0000000200497308 */ /* 0x0004e60000000800 */
[----:B------:R-:W4:Y:S01]  /*9d20*/  SHFL.BFLY PT, R3, R0, 0x2, 0x1f ;  /* 0x0c401f0000037f89 */ /* 0x000f2200000e0000 */
[----:B-1----:R-:W-:Y:S06]  /*9d30*/  FFMA.FTZ R5, R34, c[0x0][0x2d0], -R105 ;  /* 0x0000b40022057a23 */ /* 0x002fec0000010869 */
[----:B------:R-:W-:Y:S10]  /*9d40*/  MUFU.EX2 R214, R5 ;  /* 0x0000000500d67308 */ /* 0x000ff40000000800 */
[----:B------:R1:W-:Y:S01]  /*9d50*/  MUFU.EX2 R81, R7 ;  /* 0x0000000700517308 */ /* 0x0003e20000000800 */
[----:B--2---:R-:W-:Y:S01]  /*9d60*/  FADD.FTZ R2, -R70, R116 ;  /* 0x0000007446027221 */ /* 0x004fe20000010100 */
[----:B----4-:R-:W-:Y:S01]  /*9d70*/  FMNMX.FTZ R0, R0, R3, !PT ;  /* 0x0000000300007209 */ /* 0x010fe20007810000 */
[----:B------:R-:W-:Y:S07]  /*9d80*/  FFMA.FTZ R3, R17, c[0x0][0x2d0], -R103 ;  /* 0x0000b40011037a23 */ /* 0x000fee0000010867 */
[----:B------:R-:W-:Y:S01]  /*9d90*/  MUFU.EX2 R34, R9 ;  /* 0x0000000900227308 */ /* 0x000fe20000000800 */
[----:B---3--:R-:W-:Y:S01]  /*9da0*/  FMUL.FTZ R17, R73, R133 ;  /* 0x0000008549117220 */ /* 0x008fe20000410000 */
[----:B------:R-:W-:Y:S01]  /*9db0*/  MOV R133, R62 ;  /* 0x0000003e00857202 */ /* 0x000fe20000000f00 */
[----:B------:R-:W-:Y:S07]  /*9dc0*/  FMUL.FTZ R2, R2, c[0x0][0x2d0] ;  /* 0x0000b40002027a20 */ /* 0x000fee0000410000 */
[----:B------:R2:W-:Y:S01]  /*9dd0*/  MUFU.EX2 R72, R2 ;  /* 0x0000000200487308 */ /* 0x0005e20000000800 */
[----:B-1----:R-:W-:Y:S09]  /*9de0*/  FFMA.FTZ R7, R35, c[0x0][0x2d0], -R105 ;  /* 0x0000b40023077a23 */ /* 0x002ff20000010869 */
[----:B------:R1:W3:Y:S10]  /*9df0*/  MUFU.EX2 R10, R3 ;  /* 0x00000003000a7308 */ /* 0x0002f40000000800 */
[----:B------:R-:W-:Y:S01]  /*9e00*/  MUFU.EX2 R83, R6 ;  /* 0x0000000600537308 */ /* 0x000fe20000000800 */
[----:B--2---:R-:W-:Y:S04]  /*9e10*/  FADD.FTZ R2, -R68, R117 ;  /* 0x0000007544027221 */ /* 0x004fe80000010100 */
[----:B------:R-:W-:Y:S05]  /*9e20*/  FMUL.FTZ R2, R2, c[0x0][0x2d0] ;  /* 0x0000b40002027a20 */ /* 0x000fea0000410000 */
[----:B------:R2:W-:Y:S01]  /*9e30*/  MUFU.EX2 R117, R7 ;  /* 0x0000000700757308 */ /* 0x0005e20000000800 */
[--C-:B-1----:R-:W-:Y:S09]  /*9e40*/  FFMA.FTZ R3, R187, c[0x0][0x2d0], -R105.reuse ;  /* 0x0000b400bb037a23 */ /* 0x102ff20000010869 */
[----:B------:R1:W-:Y:S10]  /*9e50*/  MUFU.EX2 R222, R3 ;  /* 0x0000000300de7308 */ /* 0x0003f40000000800 */
[----:B------:R4:W4:Y:S01]  /*9e60*/  MUFU.EX2 R69, R2 ;  /* 0x0000000200457308 */ /* 0x0009220000000800 */
[----:B--2---:R-:W-:Y:S01]  /*9e70*/  @P1 MOV R7, R53 ;  /* 0x0000003500071202 */ /* 0x004fe20000000f00 */
[----:B-1----:R-:W-:Y:S01]  /*9e80*/  FFMA.FTZ R3, R186, c[0x0][0x2d0], -R105 ;  /* 0x0000b400ba037a23 */ /* 0x002fe20000010869 */
[----:B---3--:R-:W-:Y:S07]  /*9e90*/  MOV R186, R10 ;  /* 0x0000000a00ba7202 */ /* 0x008fee0000000f00 */
[----:B------:R1:W2:Y:S01]  /*9ea0*/  MUFU.EX2 R247, R3 ;  /* 0x0000000300f77308 */ /* 0x0002a20000000800 */
[----:B----4-:R-:W-:Y:S02]  /*9eb0*/  FFMA.FTZ R2, R184, c[0x0][0x2d0], -R103 ;  /* 0x0000b400b8027a23 */ /* 0x010fe40000010867 */
[C---:B------:R-:W-:Y:S07]  /*9ec0*/  FMUL.FTZ R25, R69.reuse, R141 ;  /* 0x0000008d45197220 */ /* 0x040fee0000410000 */
[----:B------:R3:W4:Y:S01]  /*9ed0*/  MUFU.EX2 R249, R2 ;  /* 0x0000000200f97308 */ /* 0x0007220000000800 */
[----:B------:R-:W-:Y:S02]  /*9ee0*/  FMUL.FTZ R61, R69, R177 ;  /* 0x000000b1453d7220 */ /* 0x000fe40000410000 */
[----:B-1----:R-:W-:Y:S01]  /*9ef0*/  FFMA.FTZ R3, R18, c[0x0][0x2d0], -R105 ;  /* 0x0000b40012037a23 */ /* 0x002fe20000010869 */
[----:B--2---:R-:W-:Y:S01]  /*9f00*/  F2FP.BF16.PACK_AB R77, R247, R222 ;  /* 0x000000def74d723e */ /* 0x004fe200000010ff */
[----:B------:R-:W-:Y:S01]  /*9f10*/  FMUL.FTZ R18, R72, R134 ;  /* 0x0000008648127220 */ /* 0x000fe20000410000 */
[----:B------:R-:W-:Y:S04]  /*9f20*/  MOV R134, R92 ;  /* 0x0000005c00867202 */ /* 0x000fe80000000f00 */
[----:B------:R1:W-:Y:S01]  /*9f30*/  MUFU.EX2 R251, R3 ;  /* 0x0000000300fb7308 */ /* 0x0003e20000000800 */
[--C-:B------:R-:W-:Y:S02]  /*9f40*/  FFMA.FTZ R92, R203, c[0x0][0x2d0], -R103.reuse ;  /* 0x0000b400cb5c7a23 */ /* 0x100fe40000010867 */
[--C-:B---3--:R-:W-:Y:S01]  /*9f50*/  FFMA.FTZ R2, R16, c[0x0][0x2d0], -R103.reuse ;  /* 0x0000b40010027a23 */ /* 0x108fe20000010867 */
[----:B----4-:R-:W-:Y:S01]  /*9f60*/  F2FP.BF16.PACK_AB R76, R249, R244 ;  /* 0x000000f4f94c723e */ /* 0x010fe200000010ff */
[----:B------:R-:W-:Y:S05]  /*9f70*/  FFMA.FTZ R16, R49, c[0x0][0x2d0], -R103 ;  /* 0x0000b40031107a23 */ /* 0x000fea0000010867 */
[----:B------:R2:W3:Y:S01]  /*9f80*/  MUFU.EX2 R250, R2 ;  /* 0x0000000200fa7308 */ /* 0x0004e20000000800 */
[----:B------:R-:W-:Y:S02]  /*9f90*/  FMUL.FTZ R49, R73, R165 ;  /* 0x000000a549317220 */ /* 0x000fe40000410000 */
[--C-:B-1----:R-:W-:Y:S07]  /*9fa0*/  FFMA.FTZ R3, R195, c[0x0][0x2d0], -R106.reuse ;  /* 0x0000b400c3037a23 */ /* 0x102fee000001086a */
[----:B------:R1:W-:Y:S01]  /*9fb0*/  MUFU.EX2 R221, R3 ;  /* 0x0000000300dd7308 */ /* 0x0003e20000000800 */
[----:B--2---:R-:W2:Y:S01]  /*9fc0*/  SHFL.BFLY PT, R2, R0, 0x1, 0x1f ;  /* 0x0c201f0000027f89 */ /* 0x004ea200000e0000 */
[----:B---3--:R-:W-:Y:S01]  /*9fd0*/  F2FP.BF16.PACK_AB R78, R186, R250 ;  /* 0x000000faba4e723e */ /* 0x008fe200000010ff */
[--C-:B-1----:R-:W-:Y:S01]  /*9fe0*/  FFMA.FTZ R3, R192, c[0x0][0x2d0], -R106.reuse ;  /* 0x0000b400c0037a23 */ /* 0x102fe2000001086a */
[----:B------:R-:W-:Y:S06]  /*9ff0*/  MOV R192, R46 ;  /* 0x0000002e00c07202 */ /* 0x000fec0000000f00 */
[----:B------:R1:W3:Y:S01]  /*a000*/  MUFU.EX2 R223, R3 ;  /* 0x0000000300df7308 */ /* 0x0002e20000000800 */
[----:B--2---:R-:W-:Y:S01]  /*a010*/  FMNMX.FTZ R2, R0, R2, !PT ;  /* 0x0000000200027209 */ /* 0x004fe20007810000 */
[----:B------:R-:W-:Y:S02]  /*a020*/  FFMA.FTZ R0, R19, c[0x0][0x2d0], -R105 ;  /* 0x0000b40013007a23 */ /* 0x000fe40000010869 */
[----:B------:R-:W-:Y:S01]  /*a030*/  FMUL.FTZ R19, R72, R135 ;  /* 0x0000008748137220 */ /* 0x000fe20000410000 */
[----:B------:R-:W-:Y:S05]  /*a040*/  MOV R135, R220 ;  /* 0x000000dc00877202 */ /* 0x000fea0000000f00 */
[----:B------:R2:W4:Y:S01]  /*a050*/  MUFU.EX2 R187, R0 ;  /* 0x0000000000bb7308 */ /* 0x0005220000000800 */
[----:B-1----:R-:W-:Y:S01]  /*a060*/  FFMA.FTZ R3, R12, c[0x0][0x2d0], -R106 ;  /* 0x0000b4000c037a23 */ /* 0x002fe2000001086a */
[----:B---3--:R-:W-:Y:S08]  /*a070*/  F2FP.BF16.PACK_AB R64, R223, R221 ;  /* 0x000000dddf40723e */ /* 0x008ff000000010ff */
[----:B------:R1:W-:Y:S01]  /*a080*/  MUFU.EX2 R248, R3 ;  /* 0x0000000300f87308 */ /* 0x0003e20000000800 */
[----:B--2---:R-:W-:Y:S01]  /*a090*/  FADD.FTZ R0, -R2, R118 ;  /* 0x0000007602007221 */ /* 0x004fe20000010100 */
[----:B----4-:R-:W-:Y:S02]  /*a0a0*/  F2FP.BF16.PACK_AB R79, R187, R251 ;  /* 0x000000fbbb4f723e */ /* 0x010fe400000010ff */
[----:B------:R-:W-:Y:S01]  /*a0b0*/  MOV R118, R80 ;  /* 0x0000005000767202 */ /* 0x000fe20000000f00 */
[----:B------:R-:W-:Y:S06]  /*a0c0*/  FMUL.FTZ R0, R0, c[0x0][0x2d0] ;  /* 0x0000b40000007a20 */ /* 0x000fec0000410000 */
[----:B------:R-:W2:Y:S01]  /*a0d0*/  MUFU.EX2 R0, R0 ;  /* 0x0000000000007308 */ /* 0x000ea20000000800 */
[----:B-1----:R-:W-:Y:S09]  /*a0e0*/  FFMA.FTZ R3, R13, c[0x0][0x2d0], -R106 ;  /* 0x0000b4000d037a23 */ /* 0x002ff2000001086a */
[----:B------:R1:W3:Y:S01]  /*a0f0*/  MUFU.EX2 R184, R3 ;  /* 0x0000000300b87308 */ /* 0x0002e20000000800 */
[C---:B--2---:R-:W-:Y:S01]  /*a100*/  FMUL.FTZ R46, R0.reuse, R162 ;  /* 0x000000a2002e7220 */ /* 0x044fe20000410000 */
[----:B------:R-:W-:Y:S01]  /*a110*/  MOV R162, R63 ;  /* 0x0000003f00a27202 */ /* 0x000fe20000000f00 */
[C---:B------:R-:W-:Y:S02]  /*a120*/  FMUL.FTZ R62, R0.reuse, R178 ;  /* 0x000000b2003e7220 */ /* 0x040fe40000410000 */
[----:B------:R-:W-:Y:S02]  /*a130*/  FMUL.FTZ R63, R0, R179 ;  /* 0x000000b3003f7220 */ /* 0x000fe40000410000 */
[----:B-1----:R-:W-:Y:S01]  /*a140*/  FMUL.FTZ R3, R2, c[0x0][0x2d0] ;  /* 0x0000b40002037a20 */ /* 0x002fe20000410000 */
[----:B---3--:R-:W-:Y:S03]  /*a150*/  F2FP.BF16.PACK_AB R66, R184, R248 ;  /* 0x000000f8b842723e */ /* 0x008fe600000010ff */
[--C-:B------:R-:W-:Y:S04]  /*a160*/  FFMA.FTZ R4, R194, c[0x0][0x2d0], -R3.reuse ;  /* 0x0000b400c2047a23 */ /* 0x100fe80000010803 */
[----:B------:R1:W-:Y:S02]  /*a170*/  MUFU.EX2 R189, R4 ;  /* 0x0000000400bd7308 */ /* 0x0003e40000000800 */
[--C-:B-1----:R-:W-:Y:S01]  /*a180*/  FFMA.FTZ R4, R193, c[0x0][0x2d0], -R3.reuse ;  /* 0x0000b400c1047a23 */ /* 0x102fe20000010803 */
[----:B------:R-:W-:Y:S07]  /*a190*/  MOV R193, R243 ;  /* 0x000000f300c17202 */ /* 0x000fee0000000f00 */
[----:B------:R1:W-:Y:S10]  /*a1a0*/  MUFU.EX2 R243, R44 ;  /* 0x0000002c00f37308 */ /* 0x0003f40000000800 */
[----:B------:R2:W3:Y:S01]  /*a1b0*/  MUFU.EX2 R190, R4 ;  /* 0x0000000400be7308 */ /* 0x0004e20000000800 */
[----:B-1----:R-:W-:Y:S01]  /*a1c0*/  FMUL.FTZ R44, R69, R160 ;  /* 0x000000a0452c7220 */ /* 0x002fe20000410000 */
[----:B------:R-:W-:Y:S04]  /*a1d0*/  MOV R160, R88 ;  /* 0x0000005800a07202 */ /* 0x000fe80000000f00 */
[----:B------:R-:W-:Y:S01]  /*a1e0*/  MOV R165, R160 ;  /* 0x000000a000a57202 */ /* 0x000fe20000000f00 */
[--C-:B--2---:R-:W-:Y:S01]  /*a1f0*/  FFMA.FTZ R4, R14, c[0x0][0x2d0], -R3.reuse ;  /* 0x0000b4000e047a23 */ /* 0x104fe20000010803 */
[----:B---3--:R-:W-:Y:S03]  /*a200*/  F2FP.BF16.PACK_AB R65, R190, R189 ;  /* 0x000000bdbe41723e */ /* 0x008fe600000010ff */
[----:B------:R1:W-:Y:S02]  /*a210*/  MUFU.EX2 R198, R4 ;  /* 0x0000000400c67308 */ /* 0x0003e40000000800 */
[----:B-1----:R-:W-:Y:S08]  /*a220*/  FFMA.FTZ R4, R15, c[0x0][0x2d0], -R3 ;  /* 0x0000b4000f047a23 */ /* 0x002ff00000010803 */
[----:B------:R1:W2:Y:S02]  /*a230*/  MUFU.EX2 R199, R4 ;  /* 0x0000000400c77308 */ /* 0x0002a40000000800 */
[----:B-1----:R-:W-:Y:S01]  /*a240*/  FFMA.FTZ R4, R33, c[0x0][0x2d0], -R103 ;  /* 0x0000b40021047a23 */ /* 0x002fe20000010867 */
[----:B--2---:R-:W-:Y:S07]  /*a250*/  F2FP.BF16.PACK_AB R67, R199, R198 ;  /* 0x000000c6c743723e */ /* 0x004fee00000010ff */
[----:B------:R1:W2:Y:S02]  /*a260*/  MUFU.EX2 R116, R4 ;  /* 0x0000000400747308 */ /* 0x0002a40000000800 */
[--C-:B-1----:R-:W-:Y:S01]  /*a270*/  FFMA.FTZ R4, R22, c[0x0][0x2d0], -R105.reuse ;  /* 0x0000b40016047a23 */ /* 0x102fe20000010869 */
[----:B--2---:R-:W-:Y:S02]  /*a280*/  MOV R141, R116 ;  /* 0x00000074008d7202 */ /* 0x004fe40000000f00 */
[----:B------:R-:W-:Y:S05]  /*a290*/  MOV R116, R58 ;  /* 0x0000003a00747202 */ /* 0x000fea0000000f00 */
[----:B------:R1:W-:Y:S01]  /*a2a0*/  MUFU.EX2 R82, R4 ;  /* 0x0000000400527308 */ /* 0x0003e20000000800 */
[----:B------:R-:W-:Y:S02]  /*a2b0*/  FMUL.FTZ R58, R0, R174 ;  /* 0x000000ae003a7220 */ /* 0x000fe40000410000 */
[----:B-1----:R-:W-:Y:S07]  /*a2c0*/  FFMA.FTZ R4, R23, c[0x0][0x2d0], -R105 ;  /* 0x0000b40017047a23 */ /* 0x002fee0000010869 */
[----:B------:R1:W2:Y:S02]  /*a2d0*/  MUFU.EX2 R94, R4 ;  /* 0x00000004005e7308 */ /* 0x0002a40000000800 */
[----:B-1----:R-:W-:Y:S05]  /*a2e0*/  @P1 SHF.R.S32.HI R4, RZ, 0x1f, R242 ;  /* 0x0000001fff041819 */ /* 0x002fea00000114f2 */
[----:B------:R-:W-:Y:S02]  /*a2f0*/  @P1 IMAD R6, R4, c[0x0][0x1e0], RZ ;  /* 0x0000780004061a24 */ /* 0x000fe400078e02ff */
[C---:B------:R-:W-:Y:S04]  /*a300*/  @P1 IMAD.WIDE.U32 R4, R242.reuse, c[0x0][0x1e0], RZ ;  /* 0x00007800f2041a25 */ /* 0x040fe800078e00ff */
[----:B------:R-:W-:Y:S01]  /*a310*/  @P1 IMAD R8, R242, c[0x0][0x1e4], R6 ;  /* 0x00007900f2081a24 */ /* 0x000fe200078e0206 */
[----:B------:R-:W-:Y:S02]  /*a320*/  @P1 MOV R6, R38 ;  /* 0x0000002600061202 */ /* 0x000fe40000000f00 */
[----:B------:R-:W-:Y:S02]  /*a330*/  MOV R38, c[0x0][0x1e0] ;  /* 0x0000780000267a02 */ /* 0x000fe40000000f00 */
[----:B------:R-:W-:Y:S01]  /*a340*/  @P1 IADD3 R5, R5, R8, RZ ;  /* 0x0000000805051210 */ /* 0x000fe20007ffe0ff */
[----:B------:R-:W-:Y:S01]  /*a350*/  @P1 IMAD.WIDE.U32 R6, R4, 0x70, R6 ;  /* 0x0000007004061825 */ /* 0x000fe200078e0006 */
[C---:B------:R-:W-:Y:S02]  /*a360*/  @P1 SHF.L.U32 R15, R38.reuse, 0x5, RZ ;  /* 0x00000005260f1819 */ /* 0x040fe400000006ff */
[----:B------:R-:W-:Y:S01]  /*a370*/  @P1 SHF.L.U64.HI R14, R38, 0x5, R39 ;  /* 0x00000005260e1819 */ /* 0x000fe20000010227 */
[----:B------:R-:W-:Y:S01]  /*a380*/  @P1 IMAD R5, R5, 0x70, RZ ;  /* 0x0000007005051824 */ /* 0x000fe200078e02ff */
[----:B------:R-:W-:Y:S01]  /*a390*/  @P1 LEA R4, P3, R6, c[0x0][0x1c8], 0x1 ;  /* 0x0000720006041a11 */ /* 0x000fe200078608ff */
[--C-:B------:R-:W-:Y:S02]  /*a3a0*/  FFMA.FTZ R8, R24, c[0x0][0x2d0], -R106.reuse ;  /* 0x0000b40018087a23 */ /* 0x100fe4000001086a */
[----:B------:R-:W-:Y:S01]  /*a3b0*/  FFMA.FTZ R24, R201, c[0x0][0x2d0], -R105 ;  /* 0x0000b400c9187a23 */ /* 0x000fe20000010869 */
[----:B------:R-:W-:Y:S01]  /*a3c0*/  @P1 IADD3 R5, R7, R5, RZ ;  /* 0x0000000507051210 */ /* 0x000fe20007ffe0ff */
[----:B------:R1:W-:Y:S01]  /*a3d0*/  MUFU.EX2 R32, R8 ;  /* 0x0000000800207308 */ /* 0x0003e20000000800 */
[----:B------:R-:W-:Y:S02]  /*a3e0*/  MOV R201, R252 ;  /* 0x000000fc00c97202 */ /* 0x000fe40000000f00 */
[----:B------:R-:W-:Y:S01]  /*a3f0*/  @P1 LEA.HI.X R5, R6, c[0x0][0x1cc], R5, 0x1, P3 ;  /* 0x0000730006051a11 */ /* 0x000fe200018f0c05 */
[--C-:B------:R-:W-:Y:S02]  /*a400*/  FFMA.FTZ R6, R28, c[0x0][0x2d0], -R106.reuse ;  /* 0x0000b4001c067a23 */ /* 0x100fe4000001086a */
[----:B------:R-:W-:Y:S02]  /*a410*/  FFMA.FTZ R28, R50, c[0x0][0x2d0], -R105 ;  /* 0x0000b400321c7a23 */ /* 0x000fe40000010869 */
[----:B------:R3:W-:Y:S01]  /*a420*/  @P1 LDGSTS.E.BYPASS.LTC128B.128 [R241+0x3900], [R4.64], !P0 ;  /* 0x0390000004f11fae */ /* 0x0007e2000c101d48 */
[----:B------:R-:W-:Y:S01]  /*a430*/  FMUL.FTZ R50, R72, R166 ;  /* 0x000000a648327220 */ /* 0x000fe20000410000 */
[----:B------:R4:W-:Y:S01]  /*a440*/  MUFU.EX2 R35, R6 ;  /* 0x0000000600237308 */ /* 0x0009e20000000800 */
[-C--:B-1----:R-:W-:Y:S04]  /*a450*/  @P1 IADD3 R8, P2, R4, R15.reuse, RZ ;  /* 0x0000000f04081210 */ /* 0x082fe80007f5e0ff */
[-C--:B------:R-:W-:Y:S02]  /*a460*/  @P1 IADD3.X R9, R5, R14.reuse, RZ, P2, !PT ;  /* 0x0000000e05091210 */ /* 0x080fe400017fe4ff */
[-C--:B------:R-:W-:Y:S03]  /*a470*/  @P1 IADD3 R12, P4, R8, R15.reuse, RZ ;  /* 0x0000000f080c1210 */ /* 0x080fe60007f9e0ff */
[----:B------:R1:W-:Y:S01]  /*a480*/  @P1 LDGSTS.E.BYPASS.LTC128B.128 [R241+0x4100], [R8.64], !P0 ;  /* 0x0410000008f11fae */ /* 0x0003e2000c101d48 */
[-C--:B------:R-:W-:Y:S01]  /*a490*/  @P1 IADD3.X R13, R9, R14.reuse, RZ, P4, !PT ;  /* 0x0000000e090d1210 */ /* 0x080fe200027fe4ff */
[--C-:B---3--:R-:W-:Y:S01]  /*a4a0*/  FFMA.FTZ R4, R29, c[0x0][0x2d0], -R106.reuse ;  /* 0x0000b4001d047a23 */ /* 0x108fe2000001086a */
[----:B------:R-:W-:Y:S01]  /*a4b0*/  @P1 IADD3 R10, P3, R12, R15, RZ ;  /* 0x0000000f0c0a1210 */ /* 0x000fe20007f7e0ff */
[----:B------:R-:W-:Y:S02]  /*a4c0*/  FMUL.FTZ R29, R69, R145 ;  /* 0x00000091451d7220 */ /* 0x000fe40000410000 */
[----:B------:R3:W2:Y:S01]  /*a4d0*/  MUFU.EX2 R33, R4 ;  /* 0x0000000400217308 */ /* 0x0006a20000000800 */
[-C--:B------:R-:W-:Y:S01]  /*a4e0*/  @P1 IADD3.X R11, R13, R14.reuse, RZ, P3, !PT ;  /* 0x0000000e0d0b1210 */ /* 0x080fe20001ffe4ff */
[----:B------:R2:W-:Y:S01]  /*a4f0*/  @P1 LDGSTS.E.BYPASS.LTC128B.128 [R241+0x4900], [R12.64], !P0 ;  /* 0x049000000cf11fae */ /* 0x0005e2000c101d48 */
[-C--:B----4-:R-:W-:Y:S04]  /*a500*/  @P1 IADD3 R6, P2, R10, R15.reuse, RZ ;  /* 0x0000000f0a061210 */ /* 0x090fe80007f5e0ff */
[----:B------:R-:W-:Y:S03]  /*a510*/  @P1 IADD3.X R7, R11, R14, RZ, P2, !PT ;  /* 0x0000000e0b071210 */ /* 0x000fe600017fe4ff */
[----:B------:R4:W-:Y:S08]  /*a520*/  @P1 LDGSTS.E.BYPASS.LTC128B.128 [R241+0x5100], [R10.64], !P0 ;  /* 0x051000000af11fae */ /* 0x0009f0000c101d48 */
[----:B------:R4:W-:Y:S01]  /*a530*/  @P1 LDGSTS.E.BYPASS.LTC128B.128 [R241+0x5900], [R6.64], !P0 ;  /* 0x0590000006f11fae */ /* 0x0009e2000c101d48 */
[----:B-1----:R-:W-:Y:S02]  /*a540*/  FFMA.FTZ R9, R26, c[0x0][0x2d0], -R3 ;  /* 0x0000b4001a097a23 */ /* 0x002fe40000010803 */
[----:B------:R-:W-:Y:S01]  /*a550*/  FMUL.FTZ R26, R0, R142 ;  /* 0x0000008e001a7220 */ /* 0x000fe20000410000 */
[----:B---3--:R-:W-:Y:S01]  /*a560*/  @P1 IADD3 R4, P3, R6, R15, RZ ;  /* 0x0000000f06041210 */ /* 0x008fe20007f7e0ff */
[----:B------:R1:W-:Y:S01]  /*a570*/  MUFU.EX2 R195, R9 ;  /* 0x0000000900c37308 */ /* 0x0003e20000000800 */
[----:B------:R-:W-:Y:S02]  /*a580*/  MOV R142, R91 ;  /* 0x0000005b008e7202 */ /* 0x000fe40000000f00 */
[----:B------:R-:W-:Y:S01]  /*a590*/  @P1 IADD3.X R5, R7, R14, RZ, P3, !PT ;  /* 0x0000000e07051210 */ /* 0x000fe20001ffe4ff */
[----:B--2---:R-:W-:Y:S01]  /*a5a0*/  FFMA.FTZ R12, R48, c[0x0][0x2d0], -R103 ;  /* 0x0000b400300c7a23 */ /* 0x004fe20000010867 */
[----:B------:R-:W-:Y:S01]  /*a5b0*/  @P1 IADD3 R8, P2, R4, R15, RZ ;  /* 0x0000000f04081210 */ /* 0x000fe20007f5e0ff */
[----:B------:R-:W-:Y:S01]  /*a5c0*/  FMUL.FTZ R13, R69, R129 ;  /* 0x00000081450d7220 */ /* 0x000fe20000410000 */
[----:B------:R-:W-:Y:S01]  /*a5d0*/  MOV R129, R94 ;  /* 0x0000005e00817202 */ /* 0x000fe20000000f00 */
[----:B------:R2:W-:Y:S01]  /*a5e0*/  @P1 LDGSTS.E.BYPASS.LTC128B.128 [R241+0x6100], [R4.64], !P0 ;  /* 0x0610000004f11fae */ /* 0x0005e2000c101d48 */
[C---:B------:R-:W-:Y:S01]  /*a5f0*/  FMUL.FTZ R15, R0.reuse, R131 ;  /* 0x00000083000f7220 */ /* 0x040fe20000410000 */
[----:B------:R-:W-:Y:S01]  /*a600*/  MOV R131, R83 ;  /* 0x0000005300837202 */ /* 0x000fe20000000f00 */
[--C-:B------:R-:W-:Y:S02]  /*a610*/  FFMA.FTZ R48, R45, c[0x0][0x2d0], -R106.reuse ;  /* 0x0000b4002d307a23 */ /* 0x100fe4000001086a */
[C---:B----4-:R-:W-:Y:S01]  /*a620*/  FMUL.FTZ R10, R0.reuse, R122 ;  /* 0x0000007a000a7220 */ /* 0x050fe20000410000 */
[----:B------:R-:W-:Y:S01]  /*a630*/  MOV R122, R95 ;  /* 0x0000005f007a7202 */ /* 0x000fe20000000f00 */
[----:B------:R-:W-:Y:S01]  /*a640*/  FMUL.FTZ R11, R0, R123 ;  /* 0x0000007b000b7220 */ /* 0x000fe20000410000 */
[----:B------:R-:W-:Y:S01]  /*a650*/  MOV R123, R34 ;  /* 0x00000022007b7202 */ /* 0x000fe20000000f00 */
[C---:B------:R-:W-:Y:S01]  /*a660*/  FMUL.FTZ R34, R72.reuse, R150 ;  /* 0x0000009648227220 */ /* 0x040fe20000410000 */
[----:B------:R-:W-:Y:S01]  /*a670*/  MOV R150, R218 ;  /* 0x000000da00967202 */ /* 0x000fe20000000f00 */
[----:B------:R-:W-:Y:S01]  /*a680*/  FMUL.FTZ R45, R69, R161 ;  /* 0x000000a1452d7220 */ /* 0x000fe20000410000 */
[----:B------:R-:W-:Y:S01]  /*a690*/  MOV R161, R85 ;  /* 0x0000005500a17202 */ /* 0x000fe20000000f00 */
[--C-:B------:R-:W-:Y:S02]  /*a6a0*/  FFMA.FTZ R6, R27, c[0x0][0x2d0], -R3.reuse ;  /* 0x0000b4001b067a23 */ /* 0x100fe40000010803 */
[----:B------:R-:W-:Y:S01]  /*a6b0*/  FMUL.FTZ R7, R72, R127 ;  /* 0x0000007f48077220 */ /* 0x000fe20000410000 */
[----:B-1----:R-:W-:Y:S01]  /*a6c0*/  @P1 IADD3.X R9, R5, R14, RZ, P2, !PT ;  /* 0x0000000e05091210 */ /* 0x002fe200017fe4ff */
[----:B------:R1:W-:Y:S01]  /*a6d0*/  MUFU.EX2 R194, R6 ;  /* 0x0000000600c27308 */ /* 0x0003e20000000800 */
[C---:B------:R-:W-:Y:S01]  /*a6e0*/  FMUL.FTZ R14, R0.reuse, R130 ;  /* 0x00000082000e7220 */ /* 0x040fe20000410000 */
[----:B------:R-:W-:Y:S01]  /*a6f0*/  MOV R130, R33 ;  /* 0x0000002100827202 */ /* 0x000fe20000000f00 */
[C---:B------:R-:W-:Y:S01]  /*a700*/  FMUL.FTZ R27, R0.reuse, R143 ;  /* 0x0000008f001b7220 */ /* 0x040fe20000410000 */
[----:B------:R3:W-:Y:S01]  /*a710*/  @P1 LDGSTS.E.BYPASS.LTC128B.128 [R241+0x6900], [R8.64], !P0 ;  /* 0x0690000008f11fae */ /* 0x0007e2000c101d48 */
[C---:B------:R-:W-:Y:S01]  /*a720*/  FMUL.FTZ R33, R73.reuse, R149 ;  /* 0x0000009549217220 */ /* 0x040fe20000410000 */
[----:B------:R-:W-:Y:S01]  /*a730*/  MOV R143, R43 ;  /* 0x0000002b008f7202 */ /* 0x000fe20000000f00 */
[----:B------:R-:W-:Y:S01]  /*a740*/  FMUL.FTZ R43, R0, R159 ;  /* 0x0000009f002b7220 */ /* 0x000fe20000410000 */
[----:B------:R-:W-:Y:S01]  /*a750*/  MOV R149, R86 ;  /* 0x0000005600957202 */ /* 0x000fe20000000f00 */
[--C-:B--2---:R-:W-:Y:S01]  /*a760*/  FFMA.FTZ R4, R30, c[0x0][0x2d0], -R3.reuse ;  /* 0x0000b4001e047a23 */ /* 0x104fe20000010803 */
[----:B------:R2:W-:Y:S02]  /*a770*/  MUFU.EX2 R127, R24 ;  /* 0x00000018007f7308 */ /* 0x0005e40000000800 */
[----:B------:R-:W4:Y:S01]  /*a780*/  LDSM.16.MT88.4 R20, [R224+0x100] ;  /* 0x00010000e014783b */ /* 0x000f220000004200 */
[----:B------:R-:W-:Y:S01]  /*a790*/  FMUL.FTZ R5, R73, R125 ;  /* 0x0000007d49057220 */ /* 0x000fe20000410000 */
[----:B------:R-:W-:Y:S01]  /*a7a0*/  MOV R125, R35 ;  /* 0x00000023007d7202 */ /* 0x000fe20000000f00 */
[----:B------:R-:W-:Y:S01]  /*a7b0*/  FMUL.FTZ R30, R0, R146 ;  /* 0x00000092001e7220 */ /* 0x000fe20000410000 */
[----:B------:R-:W-:Y:S01]  /*a7c0*/  MOV R159, R90 ;  /* 0x0000005a009f7202 */ /* 0x000fe20000000f00 */
[----:B------:R-:W-:Y:S01]  /*a7d0*/  FMUL.FTZ R35, R72, R151 ;  /* 0x0000009748237220 */ /* 0x000fe20000410000 */
[----:B------:R-:W-:Y:S01]  /*a7e0*/  MOV R151, R59 ;  /* 0x0000003b00977202 */ /* 0x000fe20000000f00 */
[----:B------:R-:W-:Y:S01]  /*a7f0*/  FMUL.FTZ R59, R0, R175 ;  /* 0x000000af003b7220 */ /* 0x000fe20000410000 */
[----:B------:R-:W-:Y:S01]  /*a800*/  LDSM.16.MT88.4 R52, [R225+0x100] ;  /* 0x00010000e134783b */ /* 0x000fe20000004200 */
[----:B------:R4:W-:Y:S01]  /*a810*/  MUFU.EX2 R196, R4 ;  /* 0x0000000400c47308 */ /* 0x0009e20000000800 */
[----:B------:R-:W-:Y:S01]  /*a820*/  MOV R166, R161 ;  /* 0x000000a100a67202 */ /* 0x000fe20000000f00 */
[----:B-1----:R-:W-:Y:S01]  /*a830*/  FMUL.FTZ R6, R72, R126 ;  /* 0x0000007e48067220 */ /* 0x002fe20000410000 */
[----:B------:R-:W-:Y:S02]  /*a840*/  MOV R126, R214 ;  /* 0x000000d6007e7202 */ /* 0x000fe40000000f00 */
[----:B------:R-:W-:Y:S02]  /*a850*/  MOV R161, R118 ;  /* 0x0000007600a17202 */ /* 0x000fe40000000f00 */
[----:B------:R-:W0:Y:S01]  /*a860*/  LDGDEPBAR ;  /* 0x00000000000079af */ /* 0x000e220000000000 */
[----:B------:R-:W-:Y:S01]  /*a870*/  MOV R118, R215 ;  /* 0x000000d700767202 */ /* 0x000fe20000000f00 */
[C---:B---3--:R-:W-:Y:S02]  /*a880*/  FMUL.FTZ R8, R69.reuse, R120 ;  /* 0x0000007845087220 */ /* 0x048fe40000410000 */
[C---:B------:R-:W-:Y:S01]  /*a890*/  FMUL.FTZ R9, R69.reuse, R121 ;  /* 0x0000007945097220 */ /* 0x040fe20000410000 */
[----:B------:R1:W-:Y:S01]  /*a8a0*/  MUFU.EX2 R120, R12 ;  /* 0x0000000c00787308 */ /* 0x0003e20000000800 */
[----:B--2---:R-:W-:Y:S01]  /*a8b0*/  FMUL.FTZ R24, R69, R140 ;  /* 0x0000008c45187220 */ /* 0x004fe20000410000 */
[----:B------:R-:W-:Y:S02]  /*a8c0*/  MOV R140, R117 ;  /* 0x00000075008c7202 */ /* 0x000fe40000000f00 */
[----:B------:R-:W-:Y:S06]  /*a8d0*/  MOV R117, R217 ;  /* 0x000000d900757202 */ /* 0x000fec0000000f00 */
[----:B------:R2:W-:Y:S01]  /*a8e0*/  MUFU.EX2 R121, R28 ;  /* 0x0000001c00797308 */ /* 0x0005e20000000800 */
[----:B----4-:R-:W-:Y:S02]  /*a8f0*/  FFMA.FTZ R4, R31, c[0x0][0x2d0], -R3 ;  /* 0x0000b4001f047a23 */ /* 0x010fe40000010803 */
[----:B------:R-:W-:Y:S07]  /*a900*/  FMUL.FTZ R31, R0, R147 ;  /* 0x00000093001f7220 */ /* 0x000fee0000410000 */
[----:B------:R3:W-:Y:S01]  /*a910*/  MUFU.EX2 R197, R4 ;  /* 0x0000000400c57308 */ /* 0x0007e20000000800 */
[C---:B-1----:R-:W-:Y:S09]  /*a920*/  FMUL.FTZ R12, R69.reuse, R128 ;  /* 0x00000080450c7220 */ /* 0x042ff20000410000 */
[----:B------:R-:W-:Y:S01]  /*a930*/  MUFU.EX2 R217, R92 ;  /* 0x0000005c00d97308 */ /* 0x000fe20000000800 */
[----:B--2---:R-:W-:Y:S02]  /*a940*/  FMUL.FTZ R28, R69, R144 ;  /* 0x00000090451c7220 */ /* 0x004fe40000410000 */
[--C-:B---3--:R-:W-:Y:S07]  /*a950*/  FFMA.FTZ R4, R36, c[0x0][0x2d0], -R103.reuse ;  /* 0x0000b40024047a23 */ /* 0x108fee0000010867 */
[----:B------:R1:W2:Y:S02]  /*a960*/  MUFU.EX2 R57, R4 ;  /* 0x0000000400397308 */ /* 0x0002a40000000800 */
[----:B-1----:R-:W-:Y:S01]  /*a970*/  FFMA.FTZ R4, R37, c[0x0][0x2d0], -R103 ;  /* 0x0000b40025047a23 */ /* 0x002fe20000010867 */
[----:B--2---:R-:W-:Y:S01]  /*a980*/  MOV R128, R57 ;  /* 0x0000003900807202 */ /* 0x004fe20000000f00 */
[----:B------:R-:W1:Y:S01]  /*a990*/  LDSM.16.MT88.4 R36, [R227+0x100] ;  /* 0x00010000e324783b */ /* 0x000e620000004200 */
[----:B------:R-:W-:Y:S05]  /*a9a0*/  FMUL.FTZ R57, R69, R173 ;  /* 0x000000ad45397220 */ /* 0x000fea0000410000 */
[----:B------:R2:W3:Y:S02]  /*a9b0*/  MUFU.EX2 R47, R4 ;  /* 0x00000004002f7308 */ /* 0x0004e40000000800 */
[C---:B--2---:R-:W-:Y:S01]  /*a9c0*/  FMUL.FTZ R4, R73.reuse, R124 ;  /* 0x0000007c49047220 */ /* 0x044fe20000410000 */
[----:B---3--:R-:W-:Y:S01]  /*a9d0*/  MOV R146, R47 ;  /* 0x0000002f00927202 */ /* 0x008fe20000000f00 */
[----:B------:R-:W-:Y:S06]  /*a9e0*/  FMUL.FTZ R47, R0, R163 ;  /* 0x000000a3002f7220 */ /* 0x000fec0000410000 */
[----:B------:R2:W-:Y:S01]  /*a9f0*/  MUFU.EX2 R124, R16 ;  /* 0x00000010007c7308 */ /* 0x0005e20000000800 */
[----:B------:R-:W-:Y:S01]  /*aa00*/  MOV R163, R245 ;  /* 0x000000f500a37202 */ /* 0x000fe20000000f00 */
[-C--:B------:R-:W-:Y:S08]  /*aa10*/  HMMA.16816.F32.BF16 R4, R76, R20.reuse, R4 ;  /* 0x000000144c04723c */ /* 0x080ff00000041804 */
[----:B------:R3:W-:Y:S01]  /*aa20*/  MUFU.EX2 R245, R48 ;  /* 0x0000003000f57308 */ /* 0x0007e20000000800 */
[C---:B------:R-:W-:Y:S07]  /*aa30*/  HMMA.16816.F32.BF16 R8, R64.reuse, R20, R8 ;  /* 0x000000144008723c */ /* 0x040fee0000041808 */
[----:B------:R-:W-:Y:S01]  /*aa40*/  FFMA.FTZ R20, R200, c[0x0][0x2d0], -R105 ;  /* 0x0000b400c8147a23 */ /* 0x000fe20000010869 */
[-C--:B------:R-:W-:Y:S03]  /*aa50*/  HMMA.16816.F32.BF16 R12, R64, R22.reuse, R12 ;  /* 0x00000016400c723c */ /* 0x080fe6000004180c */
[----:B------:R4:W1:Y:S01]  /*aa60*/  MUFU.EX2 R56, R20 ;  /* 0x0000001400387308 */ /* 0x0008620000000800 */
[C---:B--2---:R-:W-:Y:S01]  /*aa70*/  FMUL.FTZ R16, R73.reuse, R132 ;  /* 0x0000008449107220 */ /* 0x044fe20000410000 */
[----:B------:R-:W-:Y:S01]  /*aa80*/  MOV R132, R84 ;  /* 0x0000005400847202 */ /* 0x000fe20000000f00 */
[C---:B------:R-:W-:Y:S01]  /*aa90*/  FMUL.FTZ R21, R73.reuse, R137 ;  /* 0x0000008949157220 */ /* 0x040fe20000410000 */
[----:B------:R-:W-:Y:S02]  /*aaa0*/  MOV R137, R82 ;  /* 0x0000005200897202 */ /* 0x000fe40000000f00 */
[----:B------:R-:W-:Y:S02]  /*aab0*/  MOV R200, R219 ;  /* 0x000000db00c87202 */ /* 0x000fe40000000f00 */
[C---:B------:R-:W-:Y:S04]  /*aac0*/  HMMA.16816.F32.BF16 R16, R76.reuse, R22, R16 ;  /* 0x000000164c10723c */ /* 0x040fe80000041810 */
[----:B---3--:R-:W-:Y:S01]  /*aad0*/  FMUL.FTZ R48, R73, R164 ;  /* 0x000000a449307220 */ /* 0x008fe20000410000 */
[----:B------:R-:W-:Y:S02]  /*aae0*/  MOV R164, R159 ;  /* 0x0000009f00a47202 */ /* 0x000fe40000000f00 */
[C---:B------:R-:W-:Y:S01]  /*aaf0*/  FMUL.FTZ R22, R72.reuse, R138 ;  /* 0x0000008a48167220 */ /* 0x040fe20000410000 */
[----:B------:R-:W-:Y:S01]  /*ab00*/  MOV R138, R81 ;  /* 0x00000051008a7202 */ /* 0x000fe20000000f00 */
[C---:B------:R-:W-:Y:S01]  /*ab10*/  FMUL.FTZ R23, R72.reuse, R139 ;  /* 0x0000008b48177220 */ /* 0x040fe20000410000 */
[----:B------:R-:W2:Y:S02]  /*ab20*/  LDSM.16.MT88.4 R80, [R226+0x100] ;  /* 0x00010000e250783b */ /* 0x000ea40000004200 */
[----:B------:R-:W-:Y:S01]  /*ab30*/  MOV R139, R60 ;  /* 0x0000003c008b7202 */ /* 0x000fe20000000f00 */
[----:B------:R-:W-:Y:S02]  /*ab40*/  FFMA.FTZ R60, R207, c[0x0][0x2d0], -R3 ;  /* 0x0000b400cf3c7a23 */ /* 0x000fe40000010803 */
[----:B----4-:R-:W-:Y:S01]  /*ab50*/  FMUL.FTZ R20, R73, R136 ;  /* 0x0000008849147220 */ /* 0x010fe20000410000 */
[----:B------:R-:W-:Y:S01]  /*ab60*/  MOV R136, R32 ;  /* 0x0000002000887202 */ /* 0x000fe20000000f00 */
[----:B------:R-:W-:Y:S01]  /*ab70*/  FFMA.FTZ R32, R51, c[0x0][0x2d0], -R105 ;  /* 0x0000b40033207a23 */ /* 0x000fe20000010869 */
[----:B-1----:R-:W-:Y:S01]  /*ab80*/  MOV R147, R56 ;  /* 0x0000003800937202 */ /* 0x002fe20000000f00 */
[--C-:B------:R-:W-:Y:S02]  /*ab90*/  FFMA.FTZ R56, R205, c[0x0][0x2d0], -R3.reuse ;  /* 0x0000b400cd387a23 */ /* 0x100fe40000010803 */
[----:B------:R1:W3:Y:S01]  /*aba0*/  MUFU.EX2 R252, R32 ;  /* 0x0000002000fc7308 */ /* 0x0002e20000000800 */
[-C--:B------:R-:W-:Y:S03]  /*abb0*/  HMMA.16816.F32.BF16 R20, R76, R36.reuse, R20 ;  /* 0x000000244c14723c */ /* 0x080fe60000041814 */
[----:B------:R-:W-:Y:S01]  /*abc0*/  FMUL.FTZ R51, R72, R167 ;  /* 0x000000a748337220 */ /* 0x000fe20000410000 */
[----:B------:R-:W-:Y:S02]  /*abd0*/  MOV R167, R162 ;  /* 0x000000a200a77202 */ /* 0x000fe40000000f00 */
[----:B------:R-:W-:Y:S02]  /*abe0*/  MOV R162, R240 ;  /* 0x000000f000a27202 */ /* 0x000fe40000000f00 */
[C---:B------:R-:W-:Y:S01]  /*abf0*/  HMMA.16816.F32.BF16 R24, R64.reuse, R36, R24 ;  /* 0x000000244018723c */ /* 0x040fe20000041818 */
[----:B------:R4:W5:Y:S06]  /*ac00*/  LDL.LU R240, [R1+0x68] ;  /* 0x0000680001f07983 */ /* 0x00096c0000300800 */
[--C-:B------:R-:W-:Y:S01]  /*ac10*/  FFMA.FTZ R36, R40, c[0x0][0x2d0], -R106.reuse ;  /* 0x0000b40028247a23 */ /* 0x100fe2000001086a */
[-C--:B------:R-:W-:Y:S03]  /*ac20*/  HMMA.16816.F32.BF16 R28, R64, R38.reuse, R28 ;  /* 0x00000026401c723c */ /* 0x080fe6000004181c */
[----:B------:R2:W-:Y:S01]  /*ac30*/  MUFU.EX2 R145, R36 ;  /* 0x0000002400917308 */ /* 0x0005e20000000800 */
[--C-:B------:R-:W-:Y:S02]  /*ac40*/  FFMA.FTZ R40, R41, c[0x0][0x2d0], -R106.reuse ;  /* 0x0000b40029287a23 */ /* 0x100fe4000001086a */
[C---:B------:R-:W-:Y:S02]  /*ac50*/  FMUL.FTZ R37, R73.reuse, R153 ;  /* 0x0000009949257220 */ /* 0x040fe40000410000 */
[----:B-1----:R-:W-:Y:S01]  /*ac60*/  FMUL.FTZ R32, R73, R148 ;  /* 0x0000009449207220 */ /* 0x002fe20000410000 */
[----:B------:R-:W-:Y:S02]  /*ac70*/  MOV R148, R89 ;  /* 0x0000005900947202 */ /* 0x000fe40000000f00 */
[----:B------:R-:W-:Y:S01]  /*ac80*/  LDSM.16.MT88.4 R88, [R227+0x900] ;  /* 0x00090000e358783b */ /* 0x000fe20000004200 */
[----:B------:R-:W-:Y:S01]  /*ac90*/  FMUL.FTZ R41, R69, R157 ;  /* 0x0000009d45297220 */ /* 0x000fe20000410000 */
[----:B------:R-:W-:Y:S01]  /*aca0*/  MOV R157, R87 ;  /* 0x00000057009d7202 */ /* 0x000fe20000000f00 */
[----:B------:R1:W-:Y:S01]  /*acb0*/  MUFU.EX2 R153, R60 ;  /* 0x0000003c00997308 */ /* 0x0003e20000000800 */
[C---:B------:R-:W-:Y:S04]  /*acc0*/  HMMA.16816.F32.BF16 R32, R76.reuse, R38, R32 ;  /* 0x000000264c20723c */ /* 0x040fe80000041820 */
[----:B------:R-:W3:Y:S03]  /*acd0*/  LDSM.16.MT88.4 R84, [R224+0x900] ;  /* 0x00090000e054783b */ /* 0x000ee60000004200 */
[C---:B------:R-:W-:Y:S01]  /*ace0*/  FMUL.FTZ R39, R72.reuse, R155 ;  /* 0x0000009b48277220 */ /* 0x040fe20000410000 */
[----:B------:R-:W-:Y:S01]  /*acf0*/  MOV R155, R246 ;  /* 0x000000f6009b7202 */ /* 0x000fe20000000f00 */
[----:B------:R-:W-:Y:S01]  /*ad00*/  FMUL.FTZ R38, R72, R154 ;  /* 0x0000009a48267220 */ /* 0x000fe20000410000 */
[----:B------:R4:W-:Y:S02]  /*ad10*/  MUFU.EX2 R246, R40 ;  /* 0x0000002800f67308 */ /* 0x0009e40000000800 */
[----:B--2---:R-:W-:Y:S07]  /*ad20*/  FMUL.FTZ R36, R73, R152 ;  /* 0x0000009849247220 */ /* 0x004fee0000410000 */
[-C--:B------:R-:W-:Y:S01]  /*ad30*/  HMMA.16816.F32.BF16 R36, R76, R52.reuse, R36 ;  /* 0x000000344c24723c */ /* 0x080fe20000041824 */
[----:B------:R2:W-:Y:S02]  /*ad40*/  MUFU.EX2 R154, R56 ;  /* 0x00000038009a7308 */ /* 0x0005e40000000800 */
[C---:B-1----:R-:W-:Y:S02]  /*ad50*/  FMUL.FTZ R60, R69.reuse, R176 ;  /* 0x000000b0453c7220 */ /* 0x042fe40000410000 */
[C---:B----4-:R-:W-:Y:S01]  /*ad60*/  FMUL.FTZ R40, R69.reuse, R156 ;  /* 0x0000009c45287220 */ /* 0x050fe20000410000 */
[----:B------:R-:W-:Y:S01]  /*ad70*/  MOV R156, R42 ;  /* 0x0000002a009c7202 */ /* 0x000fe20000000f00 */
[----:B------:R-:W-:Y:S01]  /*ad80*/  FMUL.FTZ R42, R0, R158 ;  /* 0x0000009e002a7220 */ /* 0x000fe20000410000 */
[----:B------:R-:W-:Y:S02]  /*ad90*/  MOV R158, R93 ;  /* 0x0000005d009e7202 */ /* 0x000fe40000000f00 */
[----:B------:R-:W1:Y:S02]  /*ada0*/  LDSM.16.MT88.4 R92, [R225+0x900] ;  /* 0x00090000e15c783b */ /* 0x000e640000004200 */
[----:B------:R-:W-:Y:S02]  /*adb0*/  MOV R160, R156 ;  /* 0x0000009c00a07202 */ /* 0x000fe40000000f00 */
[----:B------:R-:W-:Y:S01]  /*adc0*/  MOV R156, R155 ;  /* 0x0000009b009c7202 */ /* 0x000fe20000000f00 */
[C---:B------:R-:W-:Y:S04]  /*add0*/  HMMA.16816.F32.BF16 R40, R64.reuse, R52, R40 ;  /* 0x000000344028723c */ /* 0x040fe80000041828 */
[----:B------:R-:W-:Y:S01]  /*ade0*/  MOV R155, R234 ;  /* 0x000000ea009b7202 */ /* 0x000fe20000000f00 */
[----:B--2---:R-:W-:Y:S02]  /*adf0*/  FMUL.FTZ R56, R69, R172 ;  /* 0x000000ac45387220 */ /* 0x004fe40000410000 */
[--C-:B------:R-:W-:Y:S01]  /*ae00*/  FFMA.FTZ R52, R204, c[0x0][0x2d0], -R3.reuse ;  /* 0x0000b400cc347a23 */ /* 0x100fe20000010803 */
[-C--:B------:R-:W-:Y:S03]  /*ae10*/  HMMA.16816.F32.BF16 R44, R64, R54.reuse, R44 ;  /* 0x00000036402c723c */ /* 0x080fe6000004182c */
[----:B------:R2:W4:Y:S01]  /*ae20*/  MUFU.EX2 R144, R52 ;  /* 0x0000003400907308 */ /* 0x0005220000000800 */
[C---:B------:R-:W-:Y:S01]  /*ae30*/  FMUL.FTZ R53, R73.reuse, R169 ;  /* 0x000000a949357220 */ /* 0x040fe20000410000 */
[----:B------:R-:W-:Y:S02]  /*ae40*/  MOV R204, R166 ;  /* 0x000000a600cc7202 */ /* 0x000fe40000000f00 */
[----:B------:R-:W-:Y:S01]  /*ae50*/  MOV R166, R164 ;  /* 0x000000a400a67202 */ /* 0x000fe20000000f00 */
[C---:B------:R-:W-:Y:S04]  /*ae60*/  HMMA.16816.F32.BF16 R48, R76.reuse, R54, R48 ;  /* 0x000000364c30723c */ /* 0x040fe80000041830 */
[----:B------:R-:W-:Y:S03]  /*ae70*/  MOV R164, R162 ;  /* 0x000000a200a47202 */ /* 0x000fe60000000f00 */
[C---:B------:R-:W-:Y:S02]  /*ae80*/  FMUL.FTZ R54, R72.reuse, R170 ;  /* 0x000000aa48367220 */ /* 0x040fe40000410000 */
[----:B------:R-:W-:Y:S03]  /*ae90*/  FMUL.FTZ R55, R72, R171 ;  /* 0x000000ab48377220 */ /* 0x000fe60000410000 */
[C---:B--2---:R-:W-:Y:S07]  /*aea0*/  FMUL.FTZ R52, R73.reuse, R168 ;  /* 0x000000a849347220 */ /* 0x044fee0000410000 */
[-C--:B------:R-:W-:Y:S08]  /*aeb0*/  HMMA.16816.F32.BF16 R52, R76, R80.reuse, R52 ;  /* 0x000000504c34723c */ /* 0x080ff00000041834 */
[C---:B------:R-:W-:Y:S07]  /*aec0*/  HMMA.16816.F32.BF16 R56, R64.reuse, R80, R56 ;  /* 0x000000504038723c */ /* 0x040fee0000041838 */
[----:B------:R-:W-:Y:S01]  /*aed0*/  FFMA.FTZ R80, R210, c[0x0][0x2d0], -R3 ;  /* 0x0000b400d2507a23 */ /* 0x000fe20000010803 */
[-C--:B------:R-:W-:Y:S03]  /*aee0*/  HMMA.16816.F32.BF16 R60, R64, R82.reuse, R60 ;  /* 0x00000052403c723c */ /* 0x080fe6000004183c */
[----:B------:R2:W1:Y:S01]  /*aef0*/  MUFU.EX2 R152, R80 ;  /* 0x0000005000987308 */ /* 0x0004620000000800 */
[----:B------:R-:W-:Y:S03]  /*af00*/  F2FP.BF16.PACK_AB R81, R194, R195 ;  /* 0x000000c3c251723e */ /* 0x000fe600000010ff */
[C---:B------:R-:W-:Y:S02]  /*af10*/  FMUL.FTZ R64, R73.reuse, R180 ;  /* 0x000000b449407220 */ /* 0x040fe40000410000 */
[----:B------:R-:W-:Y:S03]  /*af20*/  FMUL.FTZ R65, R73, R181 ;  /* 0x000000b549417220 */ /* 0x000fe60000410000 */
[C---:B------:R-:W-:Y:S02]  /*af30*/  FMUL.FTZ R66, R72.reuse, R182 ;  /* 0x000000b648427220 */ /* 0x040fe40000410000 */
[----:B------:R-:W-:Y:S07]  /*af40*/  FMUL.FTZ R67, R72, R183 ;  /* 0x000000b748437220 */ /* 0x000fee0000410000 */
[----:B------:R-:W-:Y:S04]  /*af50*/  HMMA.16816.F32.BF16 R64, R76, R82, R64 ;  /* 0x000000524c40723c */ /* 0x000fe80000041840 */
[--C-:B--2---:R-:W-:Y:S03]  /*af60*/  FFMA.FTZ R80, R206, c[0x0][0x2d0], -R103.reuse ;  /* 0x0000b400ce507a23 */ /* 0x104fe60000010867 */
[----:B------:R-:W-:Y:S02]  /*af70*/  F2FP.BF16.PACK_AB R76, R131, R138 ;  /* 0x0000008a834c723e */ /* 0x000fe400000010ff */
[----:B------:R-:W-:Y:S01]  /*af80*/  F2FP.BF16.PACK_AB R78, R141, R122 ;  /* 0x0000007a8d4e723e */ /* 0x000fe200000010ff */
[----:B------:R2:W-:Y:S02]  /*af90*/  MUFU.EX2 R220, R80 ;  /* 0x0000005000dc7308 */ /* 0x0005e40000000800 */
[----:B------:R-:W-:Y:S02]  /*afa0*/  F2FP.BF16.PACK_AB R77, R129, R137 ;  /* 0x00000089814d723e */ /* 0x000fe400000010ff */
[----:B------:R-:W-:Y:S02]  /*afb0*/  F2FP.BF16.PACK_AB R79, R140, R126 ;  /* 0x0000007e8c4f723e */ /* 0x000fe400000010ff */
[----:B------:R-:W-:Y:S02]  /*afc0*/  F2FP.BF16.PACK_AB R82, R130, R125 ;  /* 0x0000007d8252723e */ /* 0x000fe400000010ff */
[----:B------:R-:W-:Y:S03]  /*afd0*/  F2FP.BF16.PACK_AB R83, R197, R196 ;  /* 0x000000c4c553723e */ /* 0x000fe600000010ff */
[-C--:B---3--:R-:W-:Y:S03]  /*afe0*/  HMMA.16816.F32.BF16 R4, R76, R84.reuse, R4 ;  /* 0x000000544c04723c */ /* 0x088fe60000041804 */
[--C-:B--2---:R-:W-:Y:S04]  /*aff0*/  FFMA.FTZ R80, R208, c[0x0][0x2d0], -R103.reuse ;  /* 0x0000b400d0507a23 */ /* 0x104fe80000010867 */
[----:B------:R2:W-:Y:S02]  /*b000*/  MUFU.EX2 R219, R80 ;  /* 0x0000005000db7308 */ /* 0x0005e40000000800 */
[----:B--2---:R-:W-:Y:S07]  /*b010*/  F2FP.BF16.PACK_AB R80, R123, R136 ;  /* 0x000000887b50723e */ /* 0x004fee00000010ff */
[C---:B------:R-:W-:Y:S07]  /*b020*/  HMMA.16816.F32.BF16 R8, R80.reuse, R84, R8 ;  /* 0x000000545008723c */ /* 0x040fee0000041808 */
[----:B------:R-:W-:Y:S01]  /*b030*/  FFMA.FTZ R84, R202, c[0x0][0x2d0], -R103 ;  /* 0x0000b400ca547a23 */ /* 0x000fe20000010867 */
[-C--:B------:R-:W-:Y:S03]  /*b040*/  HMMA.16816.F32.BF16 R12, R80, R86.reuse, R12 ;  /* 0x00000056500c723c */ /* 0x080fe6000004180c */
[----:B------:R2:W-:Y:S05]  /*b050*/  MUFU.EX2 R218, R84 ;  /* 0x0000005400da7308 */ /* 0x0005ea0000000800 */
[C---:B------:R-:W-:Y:S08]  /*b060*/  HMMA.16816.F32.BF16 R16, R76.reuse, R86, R16 ;  /* 0x000000564c10723c */ /* 0x040ff00000041810 */
[-C--:B------:R-:W-:Y:S08]  /*b070*/  HMMA.16816.F32.BF16 R20, R76, R88.reuse, R20 ;  /* 0x000000584c14723c */ /* 0x080ff00000041814 */
[C---:B------:R-:W-:Y:S04]  /*b080*/  HMMA.16816.F32.BF16 R24, R80.reuse, R88, R24 ;  /* 0x000000585018723c */ /* 0x040fe80000041818 */
[--C-:B--2---:R-:W-:Y:S03]  /*b090*/  FFMA.FTZ R84, R216, c[0x0][0x2d0], -R105.reuse ;  /* 0x0000b400d8547a23 */ /* 0x104fe60000010869 */
[--C-:B------:R-:W-:Y:S01]  /*b0a0*/  FFMA.FTZ R88, R211, c[0x0][0x2d0], -R105.reuse ;  /* 0x0000b400d3587a23 */ /* 0x100fe20000010869 */
[-C--:B------:R-:W-:Y:S01]  /*b0b0*/  HMMA.16816.F32.BF16 R28, R80, R90.reuse, R28 ;  /* 0x0000005a501c723c */ /* 0x080fe2000004181c */
[----:B------:R2:W-:Y:S07]  /*b0c0*/  MUFU.EX2 R214, R84 ;  /* 0x0000005400d67308 */ /* 0x0005ee0000000800 */
[C---:B------:R-:W-:Y:S03]  /*b0d0*/  HMMA.16816.F32.BF16 R32, R76.reuse, R90, R32 ;  /* 0x0000005a4c20723c */ /* 0x040fe60000041820 */
[----:B------:R3:W-:Y:S05]  /*b0e0*/  MUFU.EX2 R215, R88 ;  /* 0x0000005800d77308 */ /* 0x0007ea0000000800 */
[-C--:B-1----:R-:W-:Y:S08]  /*b0f0*/  HMMA.16816.F32.BF16 R36, R76, R92.reuse, R36 ;  /* 0x0000005c4c24723c */ /* 0x082ff00000041824 */
[C---:B------:R-:W-:Y:S04]  /*b100*/  HMMA.16816.F32.BF16 R40, R80.reuse, R92, R40 ;  /* 0x0000005c5028723c */ /* 0x040fe80000041828 */
[--C-:B--2---:R-:W-:Y:S01]  /*b110*/  FFMA.FTZ R84, R163, c[0x0][0x2d0], -R105.reuse ;  /* 0x0000b400a3547a23 */ /* 0x104fe20000010869 */
[----:B------:R-:W-:Y:S02]  /*b120*/  MOV R163, R158 ;  /* 0x0000009e00a37202 */ /* 0x000fe40000000f00 */
[----:B------:R-:W-:Y:S01]  /*b130*/  MOV R158, R233 ;  /* 0x000000e9009e7202 */ /* 0x000fe20000000f00 */
[-C--:B------:R-:W-:Y:S01]  /*b140*/  HMMA.16816.F32.BF16 R44, R80, R94.reuse, R44 ;  /* 0x0000005e502c723c */ /* 0x080fe2000004182c */
[----:B------:R1:W-:Y:S01]  /*b150*/  MUFU.EX2 R216, R84 ;  /* 0x0000005400d87308 */ /* 0x0003e20000000800 */
[----:B------:R2:W5:Y:S02]  /*b160*/  LDL.LU R233, [R1+0x64] ;  /* 0x0000640001e97983 */ /* 0x0005640000300800 */
[--C-:B---3--:R-:W-:Y:S01]  /*b170*/  FFMA.FTZ R88, R167, c[0x0][0x2d0], -R106.reuse ;  /* 0x0000b400a7587a23 */ /* 0x108fe2000001086a */
[----:B------:R-:W-:Y:S01]  /*b180*/  MOV R167, R165 ;  /* 0x000000a500a77202 */ /* 0x000fe20000000f00 */
[----:B------:R2:W5:Y:S01]  /*b190*/  LDL.LU R234, [R1+0x60] ;  /* 0x0000600001ea7983 */ /* 0x0005620000300800 */
[----:B------:R-:W-:Y:S01]  /*b1a0*/  MOV R165, R163 ;  /* 0x000000a300a57202 */ /* 0x000fe20000000f00 */
[C---:B------:R-:W-:Y:S04]  /*b1b0*/  HMMA.16816.F32.BF16 R48, R76.reuse, R94, R48 ;  /* 0x0000005e4c30723c */ /* 0x040fe80000041830 */
[----:B------:R-:W-:Y:S02]  /*b1c0*/  MOV R163, R155 ;  /* 0x0000009b00a37202 */ /* 0x000fe40000000f00 */
[----:B------:R3:W-:Y:S01]  /*b1d0*/  MUFU.EX2 R155, R88 ;  /* 0x00000058009b7308 */ /* 0x0007e20000000800 */
[----:B------:R-:W-:Y:S02]  /*b1e0*/  MOV R162, R158 ;  /* 0x0000009e00a27202 */ /* 0x000fe40000000f00 */
[----:B------:R-:W-:Y:S03]  /*b1f0*/  MOV R158, R151 ;  /* 0x00000097009e7202 */ /* 0x000fe60000000f00 */
[----:B------:R-:W-:Y:S02]  /*b200*/  MOV R151, R150 ;  /* 0x0000009600977202 */ /* 0x000fe40000000f00 */
[----:B------:R-:W-:Y:S02]  /*b210*/  MOV R205, R167 ;  /* 0x000000a700cd7202 */ /* 0x000fe40000000f00 */
[----:B------:R-:W-:Y:S01]  /*b220*/  MOV R167, R165 ;  /* 0x000000a500a77202 */ /* 0x000fe20000000f00 */
[----:B-1----:R-:W-:Y:S01]  /*b230*/  FFMA.FTZ R84, R209, c[0x0][0x2d0], -R105 ;  /* 0x0000b400d1547a23 */ /* 0x002fe20000010869 */
[----:B------:R-:W-:Y:S02]  /*b240*/  MOV R165, R163 ;  /* 0x000000a300a57202 */ /* 0x000fe40000000f00 */
[----:B------:R-:W-:Y:S01]  /*b250*/  MOV R163, R151 ;  /* 0x0000009700a37202 */ /* 0x000fe20000000f00 */
[----:B------:R1:W-:Y:S01]  /*b260*/  MUFU.EX2 R159, R84 ;  /* 0x00000054009f7308 */ /* 0x0003e20000000800 */
[----:B------:R-:W-:Y:S02]  /*b270*/  MOV R150, R200 ;  /* 0x000000c800967202 */ /* 0x000fe40000000f00 */
[----:B------:R-:W-:Y:S02]  /*b280*/  MOV R200, R119 ;  /* 0x0000007700c87202 */ /* 0x000fe40000000f00 */
[----:B------:R-:W-:Y:S01]  /*b290*/  MOV R151, R150 ;  /* 0x0000009600977202 */ /* 0x000fe20000000f00 */
[----:B------:R2:W5:Y:S01]  /*b2a0*/  LDL.LU R119, [R1+0x5c] ;  /* 0x00005c0001777983 */ /* 0x0005620000300800 */
[----:B------:R-:W-:Y:S01]  /*b2b0*/  MOV R150, R132 ;  /* 0x0000008400967202 */ /* 0x000fe20000000f00 */
[--C-:B---3--:R-:W-:Y:S01]  /*b2c0*/  FFMA.FTZ R88, R204, c[0x0][0x2d0], -R106.reuse ;  /* 0x0000b400cc587a23 */ /* 0x108fe2000001086a */
[----:B------:R-:W-:Y:S02]  /*b2d0*/  MOV R204, R166 ;  /* 0x000000a600cc7202 */ /* 0x000fe40000000f00 */
[----:B------:R-:W-:Y:S02]  /*b2e0*/  MOV R166, R164 ;  /* 0x000000a400a67202 */ /* 0x000fe40000000f00 */
[----:B------:R-:W-:Y:S02]  /*b2f0*/  MOV R164, R158 ;  /* 0x0000009e00a47202 */ /* 0x000fe40000000f00 */
[----:B------:R3:W-:Y:S01]  /*b300*/  MUFU.EX2 R158, R88 ;  /* 0x00000058009e7308 */ /* 0x0007e20000000800 */
[----:B------:R-:W-:Y:S02]  /*b310*/  MOV R132, R192 ;  /* 0x000000c000847202 */ /* 0x000fe40000000f00 */
[----:B------:R-:W-:Y:S02]  /*b320*/  MOV R192, R230 ;  /* 0x000000e600c07202 */ /* 0x000fe40000000f00 */
[----:B------:R2:W5:Y:S04]  /*b330*/  LDL.LU R230, [R1+0x58] ;  /* 0x0000580001e67983 */ /* 0x0005680000300800 */
[----:B-1----:R-:W1:Y:S01]  /*b340*/  LDSM.16.MT88.4 R84, [R226+0x900] ;  /* 0x00090000e254783b */ /* 0x002e620000004200 */
[--C-:B---3--:R-:W-:Y:S01]  /*b350*/  FFMA.FTZ R88, R205, c[0x0][0x2d0], -R106.reuse ;  /* 0x0000b400cd587a23 */ /* 0x108fe2000001086a */
[----:B------:R-:W-:Y:S02]  /*b360*/  MOV R205, R204 ;  /* 0x000000cc00cd7202 */ /* 0x000fe40000000f00 */
        /* <DEDUP_REMOVED lines=8> */
[----:B------:R3:W-:Y:S01]  /*b3f0*/  MUFU.EX2 R213, R88 ;  /* 0x0000005800d57308 */ /* 0x0007e20000000800 */
[-C--:B-1----:R-:W-:Y:S08]  /*b400*/  HMMA.16816.F32.BF16 R52, R76, R84.reuse, R52 ;  /* 0x000000544c34723c */ /* 0x082ff00000041834 */
[C---:B------:R-:W-:Y:S08]  /*b410*/  HMMA.16816.F32.BF16 R56, R80.reuse, R84, R56 ;  /* 0x000000545038723c */ /* 0x040ff00000041838 */
[-C--:B------:R-:W-:Y:S04]  /*b420*/  HMMA.16816.F32.BF16 R60, R80, R86.reuse, R60 ;  /* 0x00000056503c723c */ /* 0x080fe8000004183c */
[--C-:B---3--:R-:W-:Y:S01]  /*b430*/  FFMA.FTZ R88, R205, c[0x0][0x2d0], -R106.reuse ;  /* 0x0000b400cd587a23 */ /* 0x108fe2000001086a */
[----:B------:R-:W-:Y:S02]  /*b440*/  MOV R205, R204 ;  /* 0x000000cc00cd7202 */ /* 0x000fe40000000f00 */
[----:B------:R-:W-:Y:S01]  /*b450*/  MOV R204, R167 ;  /* 0x000000a700cc7202 */ /* 0x000fe20000000f00 */
[----:B------:R-:W-:Y:S04]  /*b460*/  HMMA.16816.F32.BF16 R64, R76, R86, R64 ;  /* 0x000000564c40723c */ /* 0x000fe80000041840 */
[----:B------:R-:W-:Y:S01]  /*b470*/  MOV R167, R166 ;  /* 0x000000a600a77202 */ /* 0x000fe20000000f00 */
[--C-:B------:R-:W-:Y:S01]  /*b480*/  FFMA.FTZ R92, R205, c[0x0][0x2d0], -R3.reuse ;  /* 0x0000b400cd5c7a23 */ /* 0x100fe20000010803 */
[----:B------:R-:W-:Y:S02]  /*b490*/  MOV R166, R165 ;  /* 0x000000a500a67202 */ /* 0x000fe40000000f00 */
[----:B------:R-:W-:Y:S04]  /*b4a0*/  MOV R165, R164 ;  /* 0x000000a400a57202 */ /* 0x000fe80000000f00 */
[----:B------:R-:W-:Y:S02]  /*b4b0*/  MOV R164, R163 ;  /* 0x000000a300a47202 */ /* 0x000fe40000000f00 */
[----:B------:R-:W-:Y:S01]  /*b4c0*/  MOV R205, R204 ;  /* 0x000000cc00cd7202 */ /* 0x000fe20000000f00 */
[----:B------:R1:W3:Y:S01]  /*b4d0*/  MUFU.EX2 R163, R88 ;  /* 0x0000005800a37308 */ /* 0x0002e20000000800 */
[----:B------:R-:W-:Y:S02]  /*b4e0*/  MOV R204, R167 ;  /* 0x000000a700cc7202 */ /* 0x000fe40000000f00 */
[----:B------:R-:W-:Y:S01]  /*b4f0*/  MOV R167, R166 ;  /* 0x000000a600a77202 */ /* 0x000fe20000000f00 */
[--C-:B------:R-:W-:Y:S01]  /*b500*/  FFMA.FTZ R84, R205, c[0x0][0x2d0], -R3.reuse ;  /* 0x0000b400cd547a23 */ /* 0x100fe20000010803 */
[----:B------:R-:W-:Y:S02]  /*b510*/  MOV R166, R165 ;  /* 0x000000a500a67202 */ /* 0x000fe40000000f00 */
[----:B------:R-:W-:Y:S02]  /*b520*/  MOV R165, R164 ;  /* 0x000000a400a57202 */ /* 0x000fe40000000f00 */
[----:B------:R-:W-:Y:S02]  /*b530*/  MOV R164, R157 ;  /* 0x0000009d00a47202 */ /* 0x000fe40000000f00 */
[----:B------:R2:W-:Y:S01]  /*b540*/  MUFU.EX2 R157, R92 ;  /* 0x0000005c009d7308 */ /* 0x0005e20000000800 */
[----:B------:R-:W-:Y:S02]  /*b550*/  MOV R205, R204 ;  /* 0x000000cc00cd7202 */ /* 0x000fe40000000f00 */
[----:B------:R-:W-:Y:S02]  /*b560*/  MOV R204, R167 ;  /* 0x000000a700cc7202 */ /* 0x000fe40000000f00 */
[----:B------:R-:W-:Y:S02]  /*b570*/  MOV R167, R166 ;  /* 0x000000a600a77202 */ /* 0x000fe40000000f00 */
[----:B------:R-:W-:Y:S02]  /*b580*/  MOV R166, R165 ;  /* 0x000000a500a67202 */ /* 0x000fe40000000f00 */
[----:B------:R-:W-:Y:S02]  /*b590*/  MOV R165, R164 ;  /* 0x000000a400a57202 */ /* 0x000fe40000000f00 */
[----:B------:R-:W-:Y:S01]  /*b5a0*/  MOV R164, R161 ;  /* 0x000000a100a47202 */ /* 0x000fe20000000f00 */
[----:B-1----:R-:W1:Y:S01]  /*b5b0*/  LDSM.16.MT88.4 R88, [R224+0x1100] ;  /* 0x00110000e058783b */ /* 0x002e620000004200 */
[----:B------:R3:W-:Y:S01]  /*b5c0*/  MUFU.EX2 R161, R84 ;  /* 0x0000005400a17308 */ /* 0x0007e20000000800 */
[----:B------:R-:W-:Y:S02]  /*b5d0*/  F2FP.BF16.PACK_AB R76, R146, R128 ;  /* 0x00000080924c723e */ /* 0x000fe400000010ff */
[----:B------:R-:W-:Y:S02]  /*b5e0*/  F2FP.BF16.PACK_AB R78, R124, R120 ;  /* 0x000000787c4e723e */ /* 0x000fe400000010ff */
[----:B------:R-:W-:Y:S02]  /*b5f0*/  F2FP.BF16.PACK_AB R77, R127, R147 ;  /* 0x000000937f4d723e */ /* 0x000fe400000010ff */
[----:B------:R-:W-:Y:S02]  /*b600*/  F2FP.BF16.PACK_AB R79, R252, R121 ;  /* 0x00000079fc4f723e */ /* 0x000fe400000010ff */
[----:B------:R-:W-:Y:S01]  /*b610*/  F2FP.BF16.PACK_AB R82, R245, R243 ;  /* 0x000000f3f552723e */ /* 0x000fe200000010ff */
[--C-:B--2---:R-:W-:Y:S01]  /*b620*/  FFMA.FTZ R92, R160, c[0x0][0x2d0], -R3.reuse ;  /* 0x0000b400a05c7a23 */ /* 0x104fe20000010803 */
[----:B------:R-:W-:Y:S02]  /*b630*/  MOV R160, R156 ;  /* 0x0000009c00a07202 */ /* 0x000fe40000000f00 */
[----:B----4-:R-:W-:Y:S01]  /*b640*/  F2FP.BF16.PACK_AB R81, R154, R144 ;  /* 0x000000909a51723e */ /* 0x010fe200000010ff */
[----:B------:R-:W2:Y:S01]  /*b650*/  MUFU.EX2 R156, R92 ;  /* 0x0000005c009c7308 */ /* 0x000ea20000000800 */
[----:B------:R-:W-:Y:S01]  /*b660*/  F2FP.BF16.PACK_AB R83, R152, R153 ;  /* 0x000000999853723e */ /* 0x000fe200000010ff */
[----:B------:R-:W-:Y:S08]  /*b670*/  FFMA.FTZ R80, R160, c[0x0][0x2d0], -R3 ;  /* 0x0000b400a0507a23 */ /* 0x000ff00000010803 */
[----:B------:R4:W2:Y:S01]  /*b680*/  MUFU.EX2 R160, R80 ;  /* 0x0000005000a07308 */ /* 0x0008a20000000800 */
[----:B---3--:R-:W3:Y:S01]  /*b690*/  LDSM.16.MT88.4 R84, [R227+0x1100] ;  /* 0x00110000e354783b */ /* 0x008ee20000004200 */
[-C--:B-1----:R-:W-:Y:S03]  /*b6a0*/  HMMA.16816.F32.BF16 R4, R76, R88.reuse, R4 ;  /* 0x000000584c04723c */ /* 0x082fe60000041804 */
[--C-:B----4-:R-:W-:Y:S01]  /*b6b0*/  FFMA.FTZ R80, R205, c[0x0][0x2d0], -R103.reuse ;  /* 0x0000b400cd507a23 */ /* 0x110fe20000010867 */
[----:B------:R-:W-:Y:S02]  /*b6c0*/  MOV R205, R204 ;  /* 0x000000cc00cd7202 */ /* 0x000fe40000000f00 */
[----:B------:R-:W-:Y:S02]  /*b6d0*/  MOV R204, R164 ;  /* 0x000000a400cc7202 */ /* 0x000fe40000000f00 */
[----:B------:R-:W-:Y:S01]  /*b6e0*/  MOV R164, R162 ;  /* 0x000000a200a47202 */ /* 0x000fe20000000f00 */
[--C-:B------:R-:W-:Y:S01]  /*b6f0*/  FFMA.FTZ R92, R205, c[0x0][0x2d0], -R103.reuse ;  /* 0x0000b400cd5c7a23 */ /* 0x100fe20000010867 */
[----:B------:R1:W-:Y:S10]  /*b700*/  MUFU.EX2 R162, R80 ;  /* 0x0000005000a27308 */ /* 0x0003f40000000800 */
[----:B------:R4:W-:Y:S01]  /*b710*/  MUFU.EX2 R211, R92 ;  /* 0x0000005c00d37308 */ /* 0x0009e20000000800 */
[----:B-1----:R-:W-:Y:S07]  /*b720*/  F2FP.BF16.PACK_AB R80, R246, R145 ;  /* 0x00000091f650723e */ /* 0x002fee00000010ff */
[C---:B------:R-:W-:Y:S01]  /*b730*/  HMMA.16816.F32.BF16 R8, R80.reuse, R88, R8 ;  /* 0x000000585008723c */ /* 0x040fe20000041808 */
[----:B----4-:R-:W1:Y:S06]  /*b740*/  LDSM.16.MT88.4 R92, [R225+0x1100] ;  /* 0x00110000e15c783b */ /* 0x010e6c0000004200 */
[----:B------:R-:W-:Y:S01]  /*b750*/  FFMA.FTZ R88, R166, c[0x0][0x2d0], -R103 ;  /* 0x0000b400a6587a23 */ /* 0x000fe20000010867 */
[-C--:B------:R-:W-:Y:S04]  /*b760*/  HMMA.16816.F32.BF16 R12, R80, R90.reuse, R12 ;  /* 0x0000005a500c723c */ /* 0x080fe8000004180c */
[----:B------:R-:W-:Y:S02]  /*b770*/  MOV R166, R165 ;  /* 0x000000a500a67202 */ /* 0x000fe40000000f00 */
[----:B------:R-:W-:Y:S02]  /*b780*/  MOV R165, R212 ;  /* 0x000000d400a57202 */ /* 0x000fe40000000f00 */
[C---:B------:R-:W-:Y:S01]  /*b790*/  HMMA.16816.F32.BF16 R16, R76.reuse, R90, R16 ;  /* 0x0000005a4c10723c */ /* 0x040fe20000041810 */
[----:B------:R4:W-:Y:S07]  /*b7a0*/  MUFU.EX2 R212, R88 ;  /* 0x0000005800d47308 */ /* 0x0009ee0000000800 */
[-C--:B---3--:R-:W-:Y:S08]  /*b7b0*/  HMMA.16816.F32.BF16 R20, R76, R84.reuse, R20 ;  /* 0x000000544c14723c */ /* 0x088ff00000041814 */
[C---:B------:R-:W-:Y:S07]  /*b7c0*/  HMMA.16816.F32.BF16 R24, R80.reuse, R84, R24 ;  /* 0x000000545018723c */ /* 0x040fee0000041818 */
[----:B------:R-:W-:Y:S01]  /*b7d0*/  FFMA.FTZ R84, R165, c[0x0][0x2d0], -R105 ;  /* 0x0000b400a5547a23 */ /* 0x000fe20000010869 */
[-C--:B------:R-:W-:Y:S03]  /*b7e0*/  HMMA.16816.F32.BF16 R28, R80, R86.reuse, R28 ;  /* 0x00000056501c723c */ /* 0x080fe6000004181c */
[----:B------:R3:W-:Y:S01]  /*b7f0*/  MUFU.EX2 R208, R84 ;  /* 0x0000005400d07308 */ /* 0x0007e20000000800 */
[----:B----4-:R-:W-:Y:S04]  /*b800*/  FFMA.FTZ R88, R204, c[0x0][0x2d0], -R103 ;  /* 0x0000b400cc587a23 */ /* 0x010fe80000010867 */
[C---:B------:R-:W-:Y:S05]  /*b810*/  HMMA.16816.F32.BF16 R32, R76.reuse, R86, R32 ;  /* 0x000000564c20723c */ /* 0x040fea0000041820 */
[----:B------:R4:W-:Y:S03]  /*b820*/  MUFU.EX2 R210, R88 ;  /* 0x0000005800d27308 */ /* 0x0009e60000000800 */
[-C--:B-1----:R-:W-:Y:S08]  /*b830*/  HMMA.16816.F32.BF16 R36, R76, R92.reuse, R36 ;  /* 0x0000005c4c24723c */ /* 0x082ff00000041824 */
[C---:B------:R-:W-:Y:S04]  /*b840*/  HMMA.16816.F32.BF16 R40, R80.reuse, R92, R40 ;  /* 0x0000005c5028723c */ /* 0x040fe80000041828 */
[--C-:B---3--:R-:W-:Y:S03]  /*b850*/  FFMA.FTZ R84, R164, c[0x0][0x2d0], -R105.reuse ;  /* 0x0000b400a4547a23 */ /* 0x108fe60000010869 */
[--C-:B------:R-:W-:Y:S01]  /*b860*/  FFMA.FTZ R92, R148, c[0x0][0x2d0], -R106.reuse ;  /* 0x0000b400945c7a23 */ /* 0x100fe2000001086a */
[-C--:B------:R-:W-:Y:S01]  /*b870*/  HMMA.16816.F32.BF16 R44, R80, R94.reuse, R44 ;  /* 0x0000005e502c723c */ /* 0x080fe2000004182c */
[----:B------:R1:W-:Y:S03]  /*b880*/  MUFU.EX2 R206, R84 ;  /* 0x0000005400ce7308 */ /* 0x0003e60000000800 */
[--C-:B----4-:R-:W-:Y:S04]  /*b890*/  FFMA.FTZ R88, R167, c[0x0][0x2d0], -R105.reuse ;  /* 0x0000b400a7587a23 */ /* 0x110fe80000010869 */
[C---:B------:R-:W-:Y:S03]  /*b8a0*/  HMMA.16816.F32.BF16 R48, R76.reuse, R94, R48 ;  /* 0x0000005e4c30723c */ /* 0x040fe60000041830 */
[----:B------:R3:W-:Y:S10]  /*b8b0*/  MUFU.EX2 R209, R88 ;  /* 0x0000005800d17308 */ /* 0x0007f40000000800 */
[----:B------:R4:W-:Y:S01]  /*b8c0*/  MUFU.EX2 R169, R92 ;  /* 0x0000005c00a97308 */ /* 0x0009e20000000800 */
[--C-:B-1----:R-:W-:Y:S09]  /*b8d0*/  FFMA.FTZ R84, R151, c[0x0][0x2d0], -R106.reuse ;  /* 0x0000b40097547a23 */ /* 0x102ff2000001086a */
[----:B------:R1:W-:Y:S01]  /*b8e0*/  MUFU.EX2 R205, R84 ;  /* 0x0000005400cd7308 */ /* 0x0003e20000000800 */
[----:B---3--:R-:W-:Y:S02]  /*b8f0*/  FFMA.FTZ R88, R166, c[0x0][0x2d0], -R105 ;  /* 0x0000b400a6587a23 */ /* 0x008fe40000010869 */
[----:B------:R-:W-:Y:S07]  /*b900*/  LDSM.16.MT88.4 R164, [R225+0x3100] ;  /* 0x00310000e1a4783b */ /* 0x000fee0000004200 */
[----:B------:R3:W-:Y:S01]  /*b910*/  MUFU.EX2 R207, R88 ;  /* 0x0000005800cf7308 */ /* 0x0007e20000000800 */
[----:B----4-:R-:W-:Y:S02]  /*b920*/  FFMA.FTZ R92, R143, c[0x0][0x2d0], -R3 ;  /* 0x0000b4008f5c7a23 */ /* 0x010fe40000010803 */
[----:B------:R-:W4:Y:S07]  /*b930*/  LDL.LU R143, [R1+0x1c] ;  /* 0x00001c00018f7983 */ /* 0x000f2e0000300800 */
[----:B------:R2:W-:Y:S01]  /*b940*/  MUFU.EX2 R168, R92 ;  /* 0x0000005c00a87308 */ /* 0x0005e20000000800 */
[--C-:B-1----:R-:W-:Y:S09]  /*b950*/  FFMA.FTZ R84, R150, c[0x0][0x2d0], -R106.reuse ;  /* 0x0000b40096547a23 */ /* 0x102ff2000001086a */
[----:B------:R1:W-:Y:S01]  /*b960*/  MUFU.EX2 R171, R84 ;  /* 0x0000005400ab7308 */ /* 0x0003e20000000800 */
[----:B---3--:R-:W3:Y:S01]  /*b970*/  LDSM.16.MT88.4 R88, [R226+0x1100] ;  /* 0x00110000e258783b */ /* 0x008ee20000004200 */
[----:B--2---:R-:W-:Y:S07]  /*b980*/  FFMA.FTZ R92, R142, c[0x0][0x2d0], -R103 ;  /* 0x0000b4008e5c7a23 */ /* 0x004fee0000010867 */
[----:B------:R-:W4:Y:S01]  /*b990*/  LDL.LU R142, [R1+0x18] ;  /* 0x00001800018e7983 */ /* 0x000f220000300800 */
[----:B------:R3:W-:Y:S01]  /*b9a0*/  MUFU.EX2 R204, R92 ;  /* 0x0000005c00cc7308 */ /* 0x0007e20000000800 */
[----:B-1----:R-:W-:Y:S01]  /*b9b0*/  FFMA.FTZ R84, R149, c[0x0][0x2d0], -R106 ;  /* 0x0000b40095547a23 */ /* 0x002fe2000001086a */
[----:B------:R-:W-:Y:S08]  /*b9c0*/  MOV R149, R110 ;  /* 0x0000006e00957202 */ /* 0x000ff00000000f00 */
[----:B------:R1:W1:Y:S01]  /*b9d0*/  MUFU.EX2 R170, R84 ;  /* 0x0000005400aa7308 */ /* 0x0002620000000800 */
[----:B---3--:R-:W-:Y:S01]  /*b9e0*/  LDSM.16.MT88.4 R92, [R225+0x1900] ;  /* 0x00190000e15c783b */ /* 0x008fe20000004200 */
[-C--:B------:R-:W-:Y:S08]  /*b9f0*/  HMMA.16816.F32.BF16 R52, R76, R88.reuse, R52 ;  /* 0x000000584c34723c */ /* 0x080ff00000041834 */
[C---:B------:R-:W-:Y:S01]  /*ba00*/  HMMA.16816.F32.BF16 R56, R80.reuse, R88, R56 ;  /* 0x000000585038723c */ /* 0x040fe20000041838 */
[----:B-1----:R-:W1:Y:S06]  /*ba10*/  LDSM.16.MT88.4 R84, [R224+0x1900] ;  /* 0x00190000e054783b */ /* 0x002e6c0000004200 */
[--C-:B------:R-:W-:Y:S01]  /*ba20*/  FFMA.FTZ R88, R201, c[0x0][0x2d0], -R3.reuse ;  /* 0x0000b400c9587a23 */ /* 0x100fe20000010803 */
[-C--:B------:R-:W-:Y:S04]  /*ba30*/  HMMA.16816.F32.BF16 R60, R80, R90.reuse, R60 ;  /* 0x0000005a503c723c */ /* 0x080fe8000004183c */
[----:B------:R-:W-:Y:S02]  /*ba40*/  MOV R201, R118 ;  /* 0x0000007600c97202 */ /* 0x000fe40000000f00 */
[----:B------:R3:W1:Y:S01]  /*ba50*/  MUFU.EX2 R118, R88 ;  /* 0x0000005800767308 */ /* 0x0006620000000800 */
[--C-:B------:R-:W-:Y:S01]  /*ba60*/  FFMA.FTZ R80, R117, c[0x0][0x2d0], -R3.reuse ;  /* 0x0000b40075507a23 */ /* 0x100fe20000010803 */
[----:B------:R-:W-:Y:S04]  /*ba70*/  HMMA.16816.F32.BF16 R64, R76, R90, R64 ;  /* 0x0000005a4c40723c */ /* 0x000fe80000041840 */
[----:B------:R-:W-:Y:S02]  /*ba80*/  F2FP.BF16.PACK_AB R82, R163, R213 ;  /* 0x000000d5a352723e */ /* 0x000fe400000010ff */
[----:B------:R-:W-:Y:S02]  /*ba90*/  F2FP.BF16.PACK_AB R81, R156, R157 ;  /* 0x0000009d9c51723e */ /* 0x000fe400000010ff */
[----:B------:R1:W-:Y:S01]  /*baa0*/  MUFU.EX2 R117, R80 ;  /* 0x0000005000757308 */ /* 0x0003e20000000800 */
[----:B------:R-:W-:Y:S03]  /*bab0*/  F2FP.BF16.PACK_AB R76, R219, R220 ;  /* 0x000000dcdb4c723e */ /* 0x000fe600000010ff */
[----:B------:R-:W-:Y:S02]  /*bac0*/  F2FP.BF16.PACK_AB R78, R218, R217 ;  /* 0x000000d9da4e723e */ /* 0x000fe400000010ff */
[----:B------:R-:W-:Y:S02]  /*bad0*/  F2FP.BF16.PACK_AB R77, R216, R214 ;  /* 0x000000d6d84d723e */ /* 0x000fe400000010ff */
[----:B------:R-:W-:Y:S02]  /*bae0*/  F2FP.BF16.PACK_AB R79, R215, R159 ;  /* 0x0000009fd74f723e */ /* 0x000fe400000010ff */
[----:B------:R-:W-:Y:S01]  /*baf0*/  F2FP.BF16.PACK_AB R83, R160, R161 ;  /* 0x000000a1a053723e */ /* 0x000fe200000010ff */
[----:B---3--:R-:W3:Y:S04]  /*bb00*/  LDSM.16.MT88.4 R88, [R227+0x1900] ;  /* 0x00190000e358783b */ /* 0x008ee80000004200 */
[-C--:B-1----:R-:W-:Y:S03]  /*bb10*/  HMMA.16816.F32.BF16 R4, R76, R84.reuse, R4 ;  /* 0x000000544c04723c */ /* 0x082fe60000041804 */
[----:B------:R-:W-:Y:S01]  /*bb20*/  FFMA.FTZ R80, R200, c[0x0][0x2d0], -R3 ;  /* 0x0000b400c8507a23 */ /* 0x000fe20000010803 */
[----:B------:R-:W-:Y:S02]  /*bb30*/  MOV R200, R135 ;  /* 0x0000008700c87202 */ /* 0x000fe40000000f00 */
[----:B------:R-:W-:Y:S02]  /*bb40*/  MOV R135, R116 ;  /* 0x0000007400877202 */ /* 0x000fe40000000f00 */
[----:B------:R1:W1:Y:S04]  /*bb50*/  MUFU.EX2 R116, R80 ;  /* 0x0000005000747308 */ /* 0x0002680000000800 */
[----:B-1----:R-:W-:Y:S07]  /*bb60*/  F2FP.BF16.PACK_AB R80, R158, R155 ;  /* 0x0000009b9e50723e */ /* 0x002fee00000010ff */
[C---:B------:R-:W-:Y:S07]  /*bb70*/  HMMA.16816.F32.BF16 R8, R80.reuse, R84, R8 ;  /* 0x000000545008723c */ /* 0x040fee0000041808 */
[--C-:B------:R-:W-:Y:S01]  /*bb80*/  FFMA.FTZ R84, R139, c[0x0][0x2d0], -R103.reuse ;  /* 0x0000b4008b547a23 */ /* 0x100fe20000010867 */
[-C--:B------:R-:W-:Y:S01]  /*bb90*/  HMMA.16816.F32.BF16 R12, R80, R86.reuse, R12 ;  /* 0x00000056500c723c */ /* 0x080fe2000004180c */
[----:B------:R-:W2:Y:S02]  /*bba0*/  LDL.LU R139, [R1+0x20] ;  /* 0x00002000018b7983 */ /* 0x000ea40000300800 */
[----:B------:R1:W-:Y:S05]  /*bbb0*/  MUFU.EX2 R175, R84 ;  /* 0x0000005400af7308 */ /* 0x0003ea0000000800 */
[C---:B------:R-:W-:Y:S08]  /*bbc0*/  HMMA.16816.F32.BF16 R16, R76.reuse, R86, R16 ;  /* 0x000000564c10723c */ /* 0x040ff00000041810 */
[-C--:B---3--:R-:W-:Y:S08]  /*bbd0*/  HMMA.16816.F32.BF16 R20, R76, R88.reuse, R20 ;  /* 0x000000584c14723c */ /* 0x088ff00000041814 */
[C---:B------:R-:W-:Y:S04]  /*bbe0*/  HMMA.16816.F32.BF16 R24, R80.reuse, R88, R24 ;  /* 0x000000585018723c */ /* 0x040fe80000041818 */
[----:B-1----:R-:W-:Y:S03]  /*bbf0*/  FFMA.FTZ R84, R201, c[0x0][0x2d0], -R103 ;  /* 0x0000b400c9547a23 */ /* 0x002fe60000010867 */
[----:B------:R-:W-:Y:S01]  /*bc00*/  FFMA.FTZ R88, R135, c[0x0][0x2d0], -R105 ;  /* 0x0000b40087587a23 */ /* 0x000fe20000010869 */
[-C--:B------:R-:W-:Y:S01]  /*bc10*/  HMMA.16816.F32.BF16 R28, R80, R90.reuse, R28 ;  /* 0x0000005a501c723c */ /* 0x080fe2000004181c */
[----:B------:R1:W-:Y:S01]  /*bc20*/  MUFU.EX2 R203, R84 ;  /* 0x0000005400cb7308 */ /* 0x0003e20000000800 */
[----:B------:R-:W3:Y:S06]  /*bc30*/  LDL.LU R135, [R1+0x24] ;  /* 0x0000240001877983 */ /* 0x000eec0000300800 */
[C---:B------:R-:W-:Y:S03]  /*bc40*/  HMMA.16816.F32.BF16 R32, R76.reuse, R90, R32 ;  /* 0x0000005a4c20723c */ /* 0x040fe60000041820 */
[----:B------:R1:W-:Y:S05]  /*bc50*/  MUFU.EX2 R173, R88 ;  /* 0x0000005800ad7308 */ /* 0x0003ea0000000800 */
[-C--:B------:R-:W-:Y:S08]  /*bc60*/  HMMA.16816.F32.BF16 R36, R76, R92.reuse, R36 ;  /* 0x0000005c4c24723c */ /* 0x080ff00000041824 */
[C---:B------:R-:W-:Y:S04]  /*bc70*/  HMMA.16816.F32.BF16 R40, R80.reuse, R92, R40 ;  /* 0x0000005c5028723c */ /* 0x040fe80000041828 */
[--C-:B-1----:R-:W-:Y:S02]  /*bc80*/  FFMA.FTZ R84, R97, c[0x0][0x2d0], -R103.reuse ;  /* 0x0000b40061547a23 */ /* 0x102fe40000010867 */
[----:B------:R-:W-:Y:S02]  /*bc90*/  FFMA.FTZ R103, R96, c[0x0][0x2d0], -R103 ;  /* 0x0000b40060677a23 */ /* 0x000fe40000010867 */
[-C--:B------:R-:W-:Y:S01]  /*bca0*/  HMMA.16816.F32.BF16 R44, R80, R94.reuse, R44 ;  /* 0x0000005e502c723c */ /* 0x080fe2000004182c */
[----:B------:R1:W-:Y:S03]  /*bcb0*/  MUFU.EX2 R202, R84 ;  /* 0x0000005400ca7308 */ /* 0x0003e60000000800 */
[--C-:B------:R-:W-:Y:S04]  /*bcc0*/  FFMA.FTZ R88, R98, c[0x0][0x2d0], -R105.reuse ;  /* 0x0000b40062587a23 */ /* 0x100fe80000010869 */
[C---:B------:R-:W-:Y:S01]  /*bcd0*/  HMMA.16816.F32.BF16 R48, R76.reuse, R94, R48 ;  /* 0x0000005e4c30723c */ /* 0x040fe20000041830 */
[----:B------:R-:W-:Y:S03]  /*bce0*/  LDSM.16.MT88.4 R92, [R227+0x2100] ;  /* 0x00210000e35c783b */ /* 0x000fe60000004200 */
[--C-:B-1----:R-:W-:Y:S02]  /*bcf0*/  FFMA.FTZ R84, R200, c[0x0][0x2d0], -R105.reuse ;  /* 0x0000b400c8547a23 */ /* 0x102fe40000010869 */
[----:B------:R1:W-:Y:S10]  /*bd00*/  MUFU.EX2 R200, R88 ;  /* 0x0000005800c87308 */ /* 0x0003f40000000800 */
[----:B------:R1:W1:Y:S02]  /*bd10*/  MUFU.EX2 R174, R84 ;  /* 0x0000005400ae7308 */ /* 0x0002640000000800 */
[----:B-1----:R-:W-:Y:S02]  /*bd20*/  FFMA.FTZ R88, R99, c[0x0][0x2d0], -R105 ;  /* 0x0000b40063587a23 */ /* 0x002fe40000010869 */
[----:B------:R-:W-:Y:S06]  /*bd30*/  LDSM.16.MT88.4 R96, [R225+0x2100] ;  /* 0x00210000e160783b */ /* 0x000fec0000004200 */
[----:B------:R1:W-:Y:S02]  /*bd40*/  MUFU.EX2 R201, R88 ;  /* 0x0000005800c97308 */ /* 0x0003e40000000800 */
[----:B------:R-:W4:Y:S02]  /*bd50*/  LDSM.16.MT88.4 R84, [R226+0x1900] ;  /* 0x00190000e254783b */ /* 0x000f240000004200 */
[----:B----4-:R-:W-:Y:S01]  /*bd60*/  FFMA.FTZ R73, R73, R143, R244 ;  /* 0x0000008f49497223 */ /* 0x010fe200000100f4 */
[----:B------:R-:W-:Y:S01]  /*bd70*/  MOV R244, R124 ;  /* 0x0000007c00f47202 */ /* 0x000fe20000000f00 */
[----:B-1----:R-:W-:Y:S01]  /*bd80*/  FFMA.FTZ R88, R134, c[0x0][0x2d0], -R106 ;  /* 0x0000b40086587a23 */ /* 0x002fe2000001086a */
[----:B------:R-:W-:Y:S01]  /*bd90*/  MOV R134, R132 ;  /* 0x0000008400867202 */ /* 0x000fe20000000f00 */
[----:B------:R-:W-:Y:S01]  /*bda0*/  FADD.FTZ R73, R249, R73 ;  /* 0x00000049f9497221 */ /* 0x000fe20000010000 */
[----:B------:R-:W-:Y:S01]  /*bdb0*/  MOV R132, R191 ;  /* 0x000000bf00847202 */ /* 0x000fe20000000f00 */
[----:B------:R1:W-:Y:S01]  /*bdc0*/  MUFU.EX2 R172, R88 ;  /* 0x0000005800ac7308 */ /* 0x0003e20000000800 */
[----:B------:R-:W-:Y:S01]  /*bdd0*/  MOV R249, R128 ;  /* 0x0000008000f97202 */ /* 0x000fe20000000f00 */
[-C--:B------:R-:W-:Y:S03]  /*bde0*/  HMMA.16816.F32.BF16 R52, R76, R84.reuse, R52 ;  /* 0x000000544c34723c */ /* 0x080fe60000041834 */
[----:B------:R-:W-:Y:S01]  /*bdf0*/  FFMA.FTZ R72, R72, R142, R222 ;  /* 0x0000008e48487223 */ /* 0x000fe200000100de */
[----:B------:R-:W-:Y:S01]  /*be00*/  MOV R222, R121 ;  /* 0x0000007900de7202 */ /* 0x000fe20000000f00 */
[--C-:B-1----:R-:W-:Y:S03]  /*be10*/  FFMA.FTZ R88, R193, c[0x0][0x2d0], -R106.reuse ;  /* 0x0000b400c1587a23 */ /* 0x102fe6000001086a */
[C---:B------:R-:W-:Y:S01]  /*be20*/  HMMA.16816.F32.BF16 R56, R80.reuse, R84, R56 ;  /* 0x000000545038723c */ /* 0x040fe20000041838 */
[----:B------:R1:W-:Y:S06]  /*be30*/  MUFU.EX2 R193, R88 ;  /* 0x0000005800c17308 */ /* 0x0003ec0000000800 */
[--C-:B------:R-:W-:Y:S01]  /*be40*/  FFMA.FTZ R84, R112, c[0x0][0x2d0], -R3.reuse ;  /* 0x0000b40070547a23 */ /* 0x100fe20000010803 */
[-C--:B------:R-:W-:Y:S03]  /*be50*/  HMMA.16816.F32.BF16 R60, R80, R86.reuse, R60 ;  /* 0x00000056503c723c */ /* 0x080fe6000004183c */
[----:B------:R4:W-:Y:S04]  /*be60*/  MUFU.EX2 R112, R84 ;  /* 0x0000005400707308 */ /* 0x0009e80000000800 */
[----:B------:R-:W-:Y:S01]  /*be70*/  FFMA.FTZ R80, R107, c[0x0][0x2d0], -R3 ;  /* 0x0000b4006b507a23 */ /* 0x000fe20000010803 */
[----:B------:R-:W-:Y:S04]  /*be80*/  HMMA.16816.F32.BF16 R64, R76, R86, R64 ;  /* 0x000000564c40723c */ /* 0x000fe80000041840 */
[----:B------:R-:W-:Y:S01]  /*be90*/  F2FP.BF16.PACK_AB R82, R169, R170 ;  /* 0x000000aaa952723e */ /* 0x000fe200000010ff */
[--C-:B------:R-:W-:Y:S01]  /*bea0*/  FFMA.FTZ R107, R108, c[0x0][0x2d0], -R105.reuse ;  /* 0x0000b4006c6b7a23 */ /* 0x100fe20000010869 */
[----:B------:R-:W-:Y:S01]  /*beb0*/  F2FP.BF16.PACK_AB R81, R118, R168 ;  /* 0x000000a87651723e */ /* 0x000fe200000010ff */
[----:B------:R-:W-:Y:S01]  /*bec0*/  FFMA.FTZ R108, R114, c[0x0][0x2d0], -R105 ;  /* 0x0000b400726c7a23 */ /* 0x000fe20000010869 */
[----:B------:R-:W-:Y:S03]  /*bed0*/  F2FP.BF16.PACK_AB R76, R211, R162 ;  /* 0x000000a2d34c723e */ /* 0x000fe600000010ff */
[----:B------:R-:W-:Y:S01]  /*bee0*/  MUFU.EX2 R107, R107 ;  /* 0x0000006b006b7308 */ /* 0x000fe20000000800 */
[--C-:B-1----:R-:W-:Y:S01]  /*bef0*/  FFMA.FTZ R88, R133, c[0x0][0x2d0], -R106.reuse ;  /* 0x0000b40085587a23 */ /* 0x102fe2000001086a */
[----:B------:R-:W-:Y:S02]  /*bf00*/  MOV R133, R192 ;  /* 0x000000c000857202 */ /* 0x000fe40000000f00 */
[----:B------:R-:W-:Y:S02]  /*bf10*/  F2FP.BF16.PACK_AB R78, R210, R212 ;  /* 0x000000d4d24e723e */ /* 0x000fe400000010ff */
[----:B------:R-:W-:Y:S01]  /*bf20*/  F2FP.BF16.PACK_AB R77, R207, R209 ;  /* 0x000000d1cf4d723e */ /* 0x000fe200000010ff */
[--C-:B------:R-:W-:Y:S01]  /*bf30*/  FFMA.FTZ R114, R133, c[0x0][0x2d0], -R106.reuse ;  /* 0x0000b40085727a23 */ /* 0x100fe2000001086a */
[----:B------:R-:W-:Y:S02]  /*bf40*/  F2FP.BF16.PACK_AB R79, R206, R208 ;  /* 0x000000d0ce4f723e */ /* 0x000fe400000010ff */
[----:B------:R1:W-:Y:S01]  /*bf50*/  MUFU.EX2 R192, R88 ;  /* 0x0000005800c07308 */ /* 0x0003e20000000800 */
[----:B------:R-:W-:Y:S01]  /*bf60*/  F2FP.BF16.PACK_AB R83, R116, R117 ;  /* 0x000000757453723e */ /* 0x000fe200000010ff */
[----:B----4-:R-:W-:Y:S01]  /*bf70*/  LDSM.16.MT88.4 R84, [R226+0x2100] ;  /* 0x00210000e254783b */ /* 0x010fe20000004200 */
[----:B------:R-:W-:Y:S04]  /*bf80*/  MOV R133, R187 ;  /* 0x000000bb00857202 */ /* 0x000fe80000000f00 */
[----:B------:R-:W-:Y:S03]  /*bf90*/  MOV R142, R133 ;  /* 0x00000085008e7202 */ /* 0x000fe60000000f00 */
[----:B------:R-:W-:Y:S10]  /*bfa0*/  MUFU.EX2 R108, R108 ;  /* 0x0000006c006c7308 */ /* 0x000ff40000000800 */
[----:B------:R-:W-:Y:S01]  /*bfb0*/  MUFU.EX2 R114, R114 ;  /* 0x0000007200727308 */ /* 0x000fe20000000800 */
[--C-:B-1----:R-:W-:Y:S01]  /*bfc0*/  FFMA.FTZ R88, R185, c[0x0][0x2d0], -R106.reuse ;  /* 0x0000b400b9587a23 */ /* 0x102fe2000001086a */
[----:B------:R-:W-:Y:S04]  /*bfd0*/  MOV R185, R111 ;  /* 0x0000006f00b97202 */ /* 0x000fe80000000f00 */
[----:B------:R-:W-:Y:S04]  /*bfe0*/  MOV R148, R185 ;  /* 0x000000b900947202 */ /* 0x000fe80000000f00 */
[----:B------:R1:W-:Y:S10]  /*bff0*/  MUFU.EX2 R111, R80 ;  /* 0x00000050006f7308 */ /* 0x0003f40000000800 */
[----:B------:R4:W-:Y:S10]  /*c000*/  MUFU.EX2 R191, R88 ;  /* 0x0000005800bf7308 */ /* 0x0009f40000000800 */
[----:B------:R4:W-:Y:S01]  /*c010*/  MUFU.EX2 R185, R103 ;  /* 0x0000006700b97308 */ /* 0x0009e20000000800 */
[----:B-1----:R-:W-:Y:S02]  /*c020*/  FFMA.FTZ R80, R104, c[0x0][0x2d0], -R3 ;  /* 0x0000b40068507a23 */ /* 0x002fe40000010803 */
[--C-:B------:R-:W-:Y:S02]  /*c030*/  FFMA.FTZ R104, R109, c[0x0][0x2d0], -R105.reuse ;  /* 0x0000b4006d687a23 */ /* 0x100fe40000010869 */
[----:B------:R-:W-:Y:S05]  /*c040*/  FFMA.FTZ R105, R115, c[0x0][0x2d0], -R105 ;  /* 0x0000b40073697a23 */ /* 0x000fea0000010869 */
[----:B------:R1:W-:Y:S01]  /*c050*/  MUFU.EX2 R109, R80 ;  /* 0x00000050006d7308 */ /* 0x0003e20000000800 */
[--C-:B------:R-:W-:Y:S01]  /*c060*/  FFMA.FTZ R115, R132, c[0x0][0x2d0], -R106.reuse ;  /* 0x0000b40084737a23 */ /* 0x100fe2000001086a */
[----:B------:R-:W-:Y:S01]  /*c070*/  MOV R132, R186 ;  /* 0x000000ba00847202 */ /* 0x000fe20000000f00 */
[----:B----4-:R-:W4:Y:S03]  /*c080*/  LDSM.16.MT88.4 R88, [R224+0x2100] ;  /* 0x00210000e058783b */ /* 0x010f260000004200 */
[----:B------:R-:W-:Y:S04]  /*c090*/  MOV R143, R132 ;  /* 0x00000084008f7202 */ /* 0x000fe80000000f00 */
[----:B------:R2:W2:Y:S01]  /*c0a0*/  MUFU.EX2 R186, R102 ;  /* 0x0000006600ba7308 */ /* 0x0004a20000000800 */
[----:B------:R-:W-:Y:S01]  /*c0b0*/  FADD.FTZ R103, R250, R73 ;  /* 0x00000049fa677221 */ /* 0x000fe20000010000 */
[----:B------:R-:W-:Y:S08]  /*c0c0*/  F2FP.BF16.PACK_AB R73, R173, R174 ;  /* 0x000000aead49723e */ /* 0x000ff000000010ff */
[----:B------:R-:W4:Y:S01]  /*c0d0*/  MUFU.EX2 R105, R105 ;  /* 0x0000006900697308 */ /* 0x000f220000000800 */
[----:B-1----:R-:W-:Y:S02]  /*c0e0*/  FFMA.FTZ R80, R113, c[0x0][0x2d0], -R3 ;  /* 0x0000b40071507a23 */ /* 0x002fe40000010803 */
[--C-:B------:R-:W-:Y:S01]  /*c0f0*/  FFMA.FTZ R113, R134, c[0x0][0x2d0], -R106.reuse ;  /* 0x0000b40086717a23 */ /* 0x100fe2000001086a */
[----:B------:R-:W-:Y:S01]  /*c100*/  MOV R134, R184 ;  /* 0x000000b800867202 */ /* 0x000fe20000000f00 */
[----:B------:R-:W-:Y:S05]  /*c110*/  FFMA.FTZ R106, R188, c[0x0][0x2d0], -R106 ;  /* 0x0000b400bc6a7a23 */ /* 0x000fea000001086a */
[----:B------:R1:W-:Y:S01]  /*c120*/  MUFU.EX2 R110, R80 ;  /* 0x00000050006e7308 */ /* 0x0003e20000000800 */
[----:B--2---:R-:W-:Y:S01]  /*c130*/  FFMA.FTZ R69, R69, R139, R221 ;  /* 0x0000008b45457223 */ /* 0x004fe200000100dd */
[----:B------:R-:W-:Y:S01]  /*c140*/  MOV R139, R134 ;  /* 0x00000086008b7202 */ /* 0x000fe20000000f00 */
[----:B------:R-:W-:Y:S01]  /*c150*/  FFMA.FTZ R102, R148, c[0x0][0x2d0], -R3 ;  /* 0x0000b40094667a23 */ /* 0x000fe20000010803 */
[----:B------:R-:W-:Y:S01]  /*c160*/  MOV R221, R120 ;  /* 0x0000007800dd7202 */ /* 0x000fe20000000f00 */
[----:B------:R-:W-:Y:S01]  /*c170*/  FADD.FTZ R69, R223, R69 ;  /* 0x00000045df457221 */ /* 0x000fe20000010000 */
[----:B------:R-:W-:Y:S04]  /*c180*/  F2FP.BF16.PACK_AB R182, R185, R186 ;  /* 0x000000bab9b6723e */ /* 0x000fe800000010ff */
[----:B------:R2:W-:Y:S01]  /*c190*/  MUFU.EX2 R188, R100 ;  /* 0x0000006400bc7308 */ /* 0x0005e20000000800 */
[-C--:B----4-:R-:W-:Y:S03]  /*c1a0*/  HMMA.16816.F32.BF16 R4, R76, R88.reuse, R4 ;  /* 0x000000584c04723c */ /* 0x090fe60000041804 */
[----:B------:R-:W-:Y:S06]  /*c1b0*/  F2FP.BF16.PACK_AB R183, R105, R108 ;  /* 0x0000006c69b7723e */ /* 0x000fec00000010ff */
[----:B------:R-:W-:Y:S03]  /*c1c0*/  MUFU.EX2 R106, R106 ;  /* 0x0000006a006a7308 */ /* 0x000fe60000000800 */
[----:B-1----:R-:W-:Y:S07]  /*c1d0*/  F2FP.BF16.PACK_AB R80, R171, R205 ;  /* 0x000000cdab50723e */ /* 0x002fee00000010ff */
[----:B------:R-:W1:Y:S01]  /*c1e0*/  MUFU.EX2 R115, R115 ;  /* 0x0000007300737308 */ /* 0x000e620000000800 */
[C---:B------:R-:W-:Y:S04]  /*c1f0*/  HMMA.16816.F32.BF16 R8, R80.reuse, R88, R8 ;  /* 0x000000585008723c */ /* 0x040fe80000041808 */
[----:B--2---:R-:W-:Y:S02]  /*c200*/  FFMA.FTZ R100, R149, c[0x0][0x2d0], -R3 ;  /* 0x0000b40095647a23 */ /* 0x004fe40000010803 */
[----:B------:R-:W-:Y:S01]  /*c210*/  LDSM.16.MT88.4 R148, [R227+0x3100] ;  /* 0x00310000e394783b */ /* 0x000fe20000004200 */
[----:B---3--:R-:W-:Y:S01]  /*c220*/  FFMA.FTZ R0, R0, R135, R189 ;  /* 0x0000008700007223 */ /* 0x008fe200000100bd */
[-C--:B------:R-:W-:Y:S01]  /*c230*/  HMMA.16816.F32.BF16 R12, R80, R90.reuse, R12 ;  /* 0x0000005a500c723c */ /* 0x080fe2000004180c */
[----:B------:R-:W2:Y:S03]  /*c240*/  MUFU.EX2 R184, R104 ;  /* 0x0000006800b87308 */ /* 0x000ea60000000800 */
[----:B------:R-:W-:Y:S02]  /*c250*/  MOV R189, R127 ;  /* 0x0000007f00bd7202 */ /* 0x000fe40000000f00 */
[----:B------:R-:W-:Y:S02]  /*c260*/  LDSM.16.MT88.4 R132, [R224+0x3100] ;  /* 0x00310000e084783b */ /* 0x000fe40000004200 */
[C---:B------:R-:W-:Y:S03]  /*c270*/  HMMA.16816.F32.BF16 R16, R76.reuse, R90, R16 ;  /* 0x0000005a4c10723c */ /* 0x040fe60000041810 */
[----:B------:R3:W4:Y:S01]  /*c280*/  MUFU.EX2 R187, R101 ;  /* 0x0000006500bb7308 */ /* 0x0007220000000800 */
[----:B-1----:R-:W-:Y:S02]  /*c290*/  F2FP.BF16.PACK_AB R178, R106, R115 ;  /* 0x000000736ab2723e */ /* 0x002fe400000010ff */
[----:B------:R-:W1:Y:S02]  /*c2a0*/  LDSM.16.MT88.4 R88, [R224+0x2900] ;  /* 0x00290000e058783b */ /* 0x000e640000004200 */
[-C--:B------:R-:W-:Y:S05]  /*c2b0*/  HMMA.16816.F32.BF16 R20, R76, R92.reuse, R20 ;  /* 0x0000005c4c14723c */ /* 0x080fea0000041814 */
[----:B------:R-:W4:Y:S03]  /*c2c0*/  MUFU.EX2 R113, R113 ;  /* 0x0000007100717308 */ /* 0x000f260000000800 */
[C---:B------:R-:W-:Y:S04]  /*c2d0*/  HMMA.16816.F32.BF16 R24, R80.reuse, R92, R24 ;  /* 0x0000005c5018723c */ /* 0x040fe80000041818 */
[----:B--2---:R-:W-:Y:S01]  /*c2e0*/  F2FP.BF16.PACK_AB R181, R107, R184 ;  /* 0x000000b86bb5723e */ /* 0x004fe200000010ff */
[--C-:B------:R-:W-:Y:S01]  /*c2f0*/  FFMA.FTZ R104, R75, c[0x0][0x2d0], -R3.reuse ;  /* 0x0000b4004b687a23 */ /* 0x100fe20000010803 */
[----:B------:R-:W-:Y:S01]  /*c300*/  F2FP.BF16.PACK_AB R75, R201, R200 ;  /* 0x000000c8c94b723e */ /* 0x000fe200000010ff */
[----:B------:R-:W-:Y:S01]  /*c310*/  FFMA.FTZ R3, R74, c[0x0][0x2d0], -R3 ;  /* 0x0000b4004a037a23 */ /* 0x000fe20000010803 */
[-C--:B------:R-:W-:Y:S01]  /*c320*/  HMMA.16816.F32.BF16 R28, R80, R94.reuse, R28 ;  /* 0x0000005e501c723c */ /* 0x080fe2000004181c */
[----:B------:R-:W-:Y:S03]  /*c330*/  MUFU.EX2 R100, R100 ;  /* 0x0000006400647308 */ /* 0x000fe60000000800 */
[----:B------:R-:W-:Y:S01]  /*c340*/  F2FP.BF16.PACK_AB R74, R202, R203 ;  /* 0x000000cbca4a723e */ /* 0x000fe200000010ff */
[----:B---3--:R-:W-:Y:S01]  /*c350*/  FADD.FTZ R101, R190, R0 ;  /* 0x00000000be657221 */ /* 0x008fe20000010000 */
[----:B----4-:R-:W-:Y:S02]  /*c360*/  F2FP.BF16.PACK_AB R180, R187, R188 ;  /* 0x000000bcbbb4723e */ /* 0x010fe400000010ff */
[C---:B------:R-:W-:Y:S01]  /*c370*/  HMMA.16816.F32.BF16 R32, R76.reuse, R94, R32 ;  /* 0x0000005e4c20723c */ /* 0x040fe20000041820 */
[----:B------:R-:W2:Y:S02]  /*c380*/  LDSM.16.MT88.4 R92, [R227+0x2900] ;  /* 0x00290000e35c783b */ /* 0x000ea40000004200 */
[----:B------:R-:W3:Y:S01]  /*c390*/  MUFU.EX2 R102, R102 ;  /* 0x0000006600667308 */ /* 0x000ee20000000800 */
[----:B------:R-:W-:Y:S04]  /*c3a0*/  F2FP.BF16.PACK_AB R176, R114, R113 ;  /* 0x0000007172b0723e */ /* 0x000fe800000010ff */
[-C--:B------:R-:W-:Y:S08]  /*c3b0*/  HMMA.16816.F32.BF16 R36, R76, R96.reuse, R36 ;  /* 0x000000604c24723c */ /* 0x080ff00000041824 */
[C---:B------:R-:W-:Y:S08]  /*c3c0*/  HMMA.16816.F32.BF16 R40, R80.reuse, R96, R40 ;  /* 0x000000605028723c */ /* 0x040ff00000041828 */
[-C--:B------:R-:W-:Y:S04]  /*c3d0*/  HMMA.16816.F32.BF16 R44, R80, R98.reuse, R44 ;  /* 0x00000062502c723c */ /* 0x080fe8000004182c */
[----:B---3--:R-:W-:Y:S04]  /*c3e0*/  F2FP.BF16.PACK_AB R177, R102, R100 ;  /* 0x0000006466b1723e */ /* 0x008fe800000010ff */
[C---:B------:R-:W-:Y:S01]  /*c3f0*/  HMMA.16816.F32.BF16 R48, R76.reuse, R98, R48 ;  /* 0x000000624c30723c */ /* 0x040fe20000041830 */
[----:B------:R-:W3:Y:S07]  /*c400*/  LDSM.16.MT88.4 R96, [R225+0x2900] ;  /* 0x00290000e160783b */ /* 0x000eee0000004200 */
[-C--:B------:R-:W-:Y:S08]  /*c410*/  HMMA.16816.F32.BF16 R52, R76, R84.reuse, R52 ;  /* 0x000000544c34723c */ /* 0x080ff00000041834 */
[C---:B------:R-:W-:Y:S07]  /*c420*/  HMMA.16816.F32.BF16 R56, R80.reuse, R84, R56 ;  /* 0x000000545038723c */ /* 0x040fee0000041838 */
[----:B------:R-:W-:Y:S01]  /*c430*/  FADD.FTZ R84, R247, R72 ;  /* 0x00000048f7547221 */ /* 0x000fe20000010000 */
[-C--:B------:R-:W-:Y:S01]  /*c440*/  HMMA.16816.F32.BF16 R60, R80, R86.reuse, R60 ;  /* 0x00000056503c723c */ /* 0x080fe2000004183c */
[----:B------:R-:W4:Y:S03]  /*c450*/  LDSM.16.MT88.4 R80, [R226+0x2900] ;  /* 0x00290000e250783b */ /* 0x000f260000004200 */
[----:B------:R-:W-:Y:S01]  /*c460*/  F2FP.BF16.PACK_AB R72, R175, R204 ;  /* 0x000000ccaf48723e */ /* 0x000fe200000010ff */
[----:B------:R-:W-:Y:S01]  /*c470*/  FADD.FTZ R0, R251, R84 ;  /* 0x00000054fb007221 */ /* 0x000fe20000010000 */
[----:B------:R-:W-:Y:S01]  /*c480*/  MOV R247, R130 ;  /* 0x0000008200f77202 */ /* 0x000fe20000000f00 */
[----:B------:R-:W-:Y:S01]  /*c490*/  FADD.FTZ R85, R248, R69 ;  /* 0x00000045f8557221 */ /* 0x000fe20000010000 */
[----:B------:R-:W-:Y:S01]  /*c4a0*/  HMMA.16816.F32.BF16 R64, R76, R86, R64 ;  /* 0x000000564c40723c */ /* 0x000fe20000041840 */
[----:B------:R2:W-:Y:S03]  /*c4b0*/  MUFU.EX2 R86, R3 ;  /* 0x0000000300567308 */ /* 0x0005e60000000800 */
[----:B------:R-:W-:Y:S02]  /*c4c0*/  FADD.FTZ R69, R143, R103 ;  /* 0x000000678f457221 */ /* 0x000fe40000010000 */
[----:B------:R-:W-:Y:S01]  /*c4d0*/  FADD.FTZ R0, R142, R0 ;  /* 0x000000008e007221 */ /* 0x000fe20000010000 */
[----:B------:R-:W-:Y:S01]  /*c4e0*/  F2FP.BF16.PACK_AB R76, R193, R172 ;  /* 0x000000acc14c723e */ /* 0x000fe200000010ff */
[-C--:B-1----:R-:W-:Y:S03]  /*c4f0*/  HMMA.16816.F32.BF16 R4, R72, R88.reuse, R4 ;  /* 0x000000584804723c */ /* 0x082fe60000041804 */
[----:B------:R-:W1:Y:S02]  /*c500*/  MUFU.EX2 R87, R104 ;  /* 0x0000006800577308 */ /* 0x000e640000000800 */
[----:B------:R-:W-:Y:S01]  /*c510*/  F2FP.BF16.PACK_AB R78, R191, R192 ;  /* 0x000000c0bf4e723e */ /* 0x000fe200000010ff */
[----:B------:R-:W-:Y:S01]  /*c520*/  FADD.FTZ R85, R139, R85 ;  /* 0x000000558b557221 */ /* 0x000fe20000010000 */
[----:B------:R-:W-:Y:S01]  /*c530*/  F2FP.BF16.PACK_AB R77, R111, R112 ;  /* 0x000000706f4d723e */ /* 0x000fe200000010ff */
[----:B------:R-:W-:Y:S01]  /*c540*/  FADD.FTZ R84, R198, R101 ;  /* 0x00000065c6547221 */ /* 0x000fe20000010000 */
[----:B------:R-:W-:Y:S07]  /*c550*/  F2FP.BF16.PACK_AB R79, R110, R109 ;  /* 0x0000006d6e4f723e */ /* 0x000fee00000010ff */
[C---:B------:R-:W-:Y:S04]  /*c560*/  HMMA.16816.F32.BF16 R8, R76.reuse, R88, R8 ;  /* 0x000000584c08723c */ /* 0x040fe80000041808 */
[----:B--2---:R-:W-:Y:S04]  /*c570*/  FADD.FTZ R3, R199, R84 ;  /* 0x00000054c7037221 */ /* 0x004fe80000010000 */
[-C--:B------:R-:W-:Y:S04]  /*c580*/  HMMA.16816.F32.BF16 R12, R76, R90.reuse, R12 ;  /* 0x0000005a4c0c723c */ /* 0x080fe8000004180c */
[----:B-1----:R-:W-:Y:S01]  /*c590*/  F2FP.BF16.PACK_AB R179, R86, R87 ;  /* 0x0000005756b3723e */ /* 0x002fe200000010ff */
[----:B------:R-:W-:Y:S03]  /*c5a0*/  FADD.FTZ R3, R195, R3 ;  /* 0x00000003c3037221 */ /* 0x000fe60000010000 */
[C---:B------:R-:W-:Y:S04]  /*c5b0*/  HMMA.16816.F32.BF16 R16, R72.reuse, R90, R16 ;  /* 0x0000005a4810723c */ /* 0x040fe80000041810 */
[----:B------:R-:W-:Y:S04]  /*c5c0*/  FADD.FTZ R3, R194, R3 ;  /* 0x00000003c2037221 */ /* 0x000fe80000010000 */
[-C--:B------:R-:W-:Y:S04]  /*c5d0*/  HMMA.16816.F32.BF16 R20, R72, R92.reuse, R20 ;  /* 0x0000005c4814723c */ /* 0x080fe80000041814 */
[----:B------:R-:W-:Y:S04]  /*c5e0*/  FADD.FTZ R3, R196, R3 ;  /* 0x00000003c4037221 */ /* 0x000fe80000010000 */
[C---:B------:R-:W-:Y:S04]  /*c5f0*/  HMMA.16816.F32.BF16 R24, R76.reuse, R92, R24 ;  /* 0x0000005c4c18723c */ /* 0x040fe80000041818 */
[----:B------:R-:W-:Y:S04]  /*c600*/  FADD.FTZ R3, R197, R3 ;  /* 0x00000003c5037221 */ /* 0x000fe80000010000 */
[-C--:B------:R-:W-:Y:S08]  /*c610*/  HMMA.16816.F32.BF16 R28, R76, R94.reuse, R28 ;  /* 0x0000005e4c1c723c */ /* 0x080ff0000004181c */
[C---:B------:R-:W-:Y:S08]  /*c620*/  HMMA.16816.F32.BF16 R32, R72.reuse, R94, R32 ;  /* 0x0000005e4820723c */ /* 0x040ff00000041820 */
[-C--:B---3--:R-:W-:Y:S08]  /*c630*/  HMMA.16816.F32.BF16 R36, R72, R96.reuse, R36 ;  /* 0x000000604824723c */ /* 0x088ff00000041824 */
[C---:B------:R-:W-:Y:S08]  /*c640*/  HMMA.16816.F32.BF16 R40, R76.reuse, R96, R40 ;  /* 0x000000604c28723c */ /* 0x040ff00000041828 */
[-C--:B------:R-:W-:Y:S08]  /*c650*/  HMMA.16816.F32.BF16 R44, R76, R98.reuse, R44 ;  /* 0x000000624c2c723c */ /* 0x080ff0000004182c */
[C---:B------:R-:W-:Y:S08]  /*c660*/  HMMA.16816.F32.BF16 R48, R72.reuse, R98, R48 ;  /* 0x000000624830723c */ /* 0x040ff00000041830 */
[-C--:B----4-:R-:W-:Y:S08]  /*c670*/  HMMA.16816.F32.BF16 R52, R72, R80.reuse, R52 ;  /* 0x000000504834723c */ /* 0x090ff00000041834 */
[C---:B------:R-:W-:Y:S07]  /*c680*/  HMMA.16816.F32.BF16 R56, R76.reuse, R80, R56 ;  /* 0x000000504c38723c */ /* 0x040fee0000041838 */
[----:B------:R-:W-:Y:S01]  /*c690*/  FADD.FTZ R81, R138, R69 ;  /* 0x000000458a517221 */ /* 0x000fe20000010000 */
[-C--:B------:R-:W-:Y:S04]  /*c6a0*/  HMMA.16816.F32.BF16 R60, R76, R82.reuse, R60 ;  /* 0x000000524c3c723c */ /* 0x080fe8000004183c */
[----:B------:R-:W-:Y:S02]  /*c6b0*/  FADD.FTZ R80, R137, R0 ;  /* 0x0000000089507221 */ /* 0x000fe40000010000 */
[----:B------:R-:W-:Y:S02]  /*c6c0*/  FADD.FTZ R69, R136, R85 ;  /* 0x0000005588457221 */ /* 0x000fe40000010000 */
[----:B------:R-:W-:Y:S01]  /*c6d0*/  FADD.FTZ R80, R129, R80 ;  /* 0x0000005081507221 */ /* 0x000fe20000010000 */
[----:B------:R-:W-:Y:S04]  /*c6e0*/  HMMA.16816.F32.BF16 R64, R72, R82, R64 ;  /* 0x000000524840723c */ /* 0x000fe80000041840 */
[----:B------:R-:W-:Y:S02]  /*c6f0*/  FADD.FTZ R69, R123, R69 ;  /* 0x000000457b457221 */ /* 0x000fe40000010000 */
[----:B------:R-:W-:Y:S02]  /*c700*/  FADD.FTZ R80, R126, R80 ;  /* 0x000000507e507221 */ /* 0x000fe40000010000 */
[----:B------:R-:W-:Y:S02]  /*c710*/  FADD.FTZ R69, R125, R69 ;  /* 0x000000457d457221 */ /* 0x000fe40000010000 */
[-C--:B------:R-:W-:Y:S05]  /*c720*/  HMMA.16816.F32.BF16 R124, R180, R132.reuse, R4 ;  /* 0x00000084b47c723c */ /* 0x080fea0000041804 */
[----:B------:R-:W-:Y:S02]  /*c730*/  FADD.FTZ R0, R131, R81 ;  /* 0x0000005183007221 */ /* 0x000fe40000010000 */
[----:B------:R-:W-:Y:S02]  /*c740*/  FADD.FTZ R4, R247, R69 ;  /* 0x00000045f7047221 */ /* 0x000fe40000010000 */
[----:B------:R-:W-:Y:S02]  /*c750*/  FADD.FTZ R0, R122, R0 ;  /* 0x000000007a007221 */ /* 0x000fe40000010000 */
[C---:B------:R-:W-:Y:S04]  /*c760*/  HMMA.16816.F32.BF16 R120, R176.reuse, R132, R8 ;  /* 0x00000084b078723c */ /* 0x040fe80000041808 */
[----:B------:R-:W-:Y:S02]  /*c770*/  FADD.FTZ R0, R141, R0 ;  /* 0x000000008d007221 */ /* 0x000fe40000010000 */
[----:B------:R-:W-:Y:S02]  /*c780*/  FADD.FTZ R7, R145, R4 ;  /* 0x0000000491077221 */ /* 0x000fe40000010000 */
[----:B------:R-:W-:Y:S01]  /*c790*/  FADD.FTZ R8, R140, R80 ;  /* 0x000000508c087221 */ /* 0x000fe20000010000 */
[-C--:B------:R-:W-:Y:S03]  /*c7a0*/  HMMA.16816.F32.BF16 R128, R176, R134.reuse, R12 ;  /* 0x00000086b080723c */ /* 0x080fe6000004180c */
[----:B------:R-:W-:Y:S02]  /*c7b0*/  FADD.FTZ R0, R249, R0 ;  /* 0x00000000f9007221 */ /* 0x000fe40000010000 */
[----:B------:R-:W-:Y:S02]  /*c7c0*/  FADD.FTZ R8, R147, R8 ;  /* 0x0000000893087221 */ /* 0x000fe40000010000 */
[----:B------:R-:W-:Y:S01]  /*c7d0*/  FADD.FTZ R6, R144, R3 ;  /* 0x0000000390067221 */ /* 0x000fe20000010000 */
        /* <DEDUP_REMOVED lines=8> */
[C---:B------:R-:W-:Y:S01]  /*c860*/  HMMA.16816.F32.BF16 R140, R176.reuse, R148, R24 ;  /* 0x00000094b08c723c */ /* 0x040fe20000041818 */
[----:B------:R-:W1:Y:S03]  /*c870*/  LDSM.16.MT88.4 R4, [R226+0x3100] ;  /* 0x00310000e204783b */ /* 0x000e660000004200 */
        /* <DEDUP_REMOVED lines=10> */
[----:B------:R-:W-:Y:S02]  /*c920*/  FADD.FTZ R9, R155, R0 ;  /* 0x000000009b097221 */ /* 0x000fe40000010000 */
[-C--:B------:R-:W-:Y:S03]  /*c930*/  HMMA.16816.F32.BF16 R152, R180, R164.reuse, R36 ;  /* 0x000000a4b498723c */ /* 0x080fe60000041824 */
[----:B------:R-:W-:Y:S02]  /*c940*/  FADD.FTZ R8, R157, R12 ;  /* 0x0000000c9d087221 */ /* 0x000fe40000010000 */
[----:B------:R-:W-:Y:S02]  /*c950*/  FADD.FTZ R3, R219, R11 ;  /* 0x0000000bdb037221 */ /* 0x000fe40000010000 */
[----:B------:R-:W-:Y:S02]  /*c960*/  FADD.FTZ R0, R216, R10 ;  /* 0x0000000ad8007221 */ /* 0x000fe40000010000 */
[----:B------:R-:W-:Y:S03]  /*c970*/  FADD.FTZ R12, R158, R9 ;  /* 0x000000099e0c7221 */ /* 0x000fe60000010000 */
[----:B------:R-:W-:Y:S02]  /*c980*/  FADD.FTZ R11, R156, R8 ;  /* 0x000000089c0b7221 */ /* 0x000fe40000010000 */
[----:B------:R-:W-:Y:S02]  /*c990*/  FADD.FTZ R10, R217, R3 ;  /* 0x00000003d90a7221 */ /* 0x000fe40000010000 */
[----:B------:R-:W-:Y:S02]  /*c9a0*/  FADD.FTZ R9, R159, R0 ;  /* 0x000000009f097221 */ /* 0x000fe40000010000 */
[----:B------:R-:W-:Y:S01]  /*c9b0*/  FADD.FTZ R8, R213, R12 ;  /* 0x0000000cd5087221 */ /* 0x000fe20000010000 */
[C---:B------:R-:W-:Y:S04]  /*c9c0*/  HMMA.16816.F32.BF16 R156, R176.reuse, R164, R40 ;  /* 0x000000a4b09c723c */ /* 0x040fe80000041828 */
[----:B------:R-:W-:Y:S02]  /*c9d0*/  FADD.FTZ R3, R161, R11 ;  /* 0x0000000ba1037221 */ /* 0x000fe40000010000 */
[----:B------:R-:W-:Y:S02]  /*c9e0*/  FADD.FTZ R0, R218, R10 ;  /* 0x0000000ada007221 */ /* 0x000fe40000010000 */
[----:B------:R-:W-:Y:S04]  /*c9f0*/  FADD.FTZ R12, R215, R9 ;  /* 0x00000009d70c7221 */ /* 0x000fe80000010000 */
[----:B------:R-:W-:Y:S02]  /*ca00*/  FADD.FTZ R11, R163, R8 ;  /* 0x00000008a30b7221 */ /* 0x000fe40000010000 */
        /* <DEDUP_REMOVED lines=11> */
[----:B------:R-:W-:Y:S03]  /*cac0*/  MOV R118, R2 ;  /* 0x0000000200767202 */ /* 0x000fe60000000f00 */
[----:B------:R-:W-:Y:S02]  /*cad0*/  FADD.FTZ R8, R212, R12 ;  /* 0x0000000cd4087221 */ /* 0x000fe40000010000 */
[----:B------:R-:W-:Y:S02]  /*cae0*/  FADD.FTZ R3, R208, R11 ;  /* 0x0000000bd0037221 */ /* 0x000fe40000010000 */
[----:B------:R-:W-:Y:S02]  /*caf0*/  FADD.FTZ R0, R170, R10 ;  /* 0x0000000aaa007221 */ /* 0x000fe40000010000 */
[----:B------:R-:W-:Y:S01]  /*cb00*/  FADD.FTZ R12, R117, R9 ;  /* 0x00000009750c7221 */ /* 0x000fe20000010000 */
[----:B------:R-:W-:Y:S01]  /*cb10*/  MOV R117, R68 ;  /* 0x0000004400757202 */ /* 0x000fe20000000f00 */
[----:B------:R-:W-:Y:S02]  /*cb20*/  FADD.FTZ R11, R210, R8 ;  /* 0x00000008d20b7221 */ /* 0x000fe40000010000 */
[----:B------:R-:W-:Y:S02]  /*cb30*/  FADD.FTZ R10, R206, R3 ;  /* 0x00000003ce0a7221 */ /* 0x000fe40000010000 */
[----:B------:R-:W-:Y:S02]  /*cb40*/  FADD.FTZ R9, R169, R0 ;  /* 0x00000000a9097221 */ /* 0x000fe40000010000 */
[----:B------:R-:W-:Y:S01]  /*cb50*/  FADD.FTZ R8, R116, R12 ;  /* 0x0000000c74087221 */ /* 0x000fe20000010000 */
[-C--:B-1----:R-:W-:Y:S03]  /*cb60*/  HMMA.16816.F32.BF16 R168, R180, R4.reuse, R52 ;  /* 0x00000004b4a8723c */ /* 0x082fe60000041834 */
[----:B------:R-:W-:Y:S01]  /*cb70*/  FADD.FTZ R3, R204, R11 ;  /* 0x0000000bcc037221 */ /* 0x000fe20000010000 */
[----:B------:R-:W-:Y:S01]  /*cb80*/  MOV R116, R70 ;  /* 0x0000004600747202 */ /* 0x000fe20000000f00 */
[----:B------:R-:W-:Y:S02]  /*cb90*/  FADD.FTZ R0, R174, R10 ;  /* 0x0000000aae007221 */ /* 0x000fe40000010000 */
[----:B------:R-:W-:Y:S02]  /*cba0*/  FADD.FTZ R11, R172, R9 ;  /* 0x00000009ac0b7221 */ /* 0x000fe40000010000 */
[----:B------:R-:W-:Y:S03]  /*cbb0*/  FADD.FTZ R10, R112, R8 ;  /* 0x00000008700a7221 */ /* 0x000fe60000010000 */
        /* <DEDUP_REMOVED lines=11> */
[----:B------:R-:W-:Y:S04]  /*cc70*/  HMMA.16816.F32.BF16 R180, R180, R6, R64 ;  /* 0x00000006b4b4723c */ /* 0x000fe80000041840 */
[----:B------:R-:W-:Y:S02]  /*cc80*/  FADD.FTZ R4, R201, R10 ;  /* 0x0000000ac9047221 */ /* 0x000fe40000010000 */
[----:B------:R-:W-:Y:S02]  /*cc90*/  FADD.FTZ R3, R191, R8 ;  /* 0x00000008bf037221 */ /* 0x000fe40000010000 */
[----:B------:R-:W-:Y:S04]  /*cca0*/  FADD.FTZ R9, R188, R9 ;  /* 0x00000009bc097221 */ /* 0x000fe80000010000 */
[----:B------:R-:W-:Y:S02]  /*ccb0*/  FADD.FTZ R0, R110, R5 ;  /* 0x000000056e007221 */ /* 0x000fe40000010000 */
        /* <DEDUP_REMOVED lines=10> */
[----:B------:R-:W-:Y:S01]  /*cd60*/  FADD.FTZ R4, R108, R0 ;  /* 0x000000006c047221 */ /* 0x000fe20000010000 */
[----:B------:R-:W-:Y:S01]  /*cd70*/  STL [R1+0x1c], R5 ;  /* 0x00001c0501007387 */ /* 0x000fe20000100800 */
[----:B------:R-:W-:Y:S02]  /*cd80*/  FADD.FTZ R3, R106, R3 ;  /* 0x000000036a037221 */ /* 0x000fe40000010000 */
[----:B------:R-:W-:Y:S02]  /*cd90*/  FADD.FTZ R4, R105, R4 ;  /* 0x0000000469047221 */ /* 0x000fe40000010000 */
[----:B------:R-:W-:Y:S03]  /*cda0*/  FADD.FTZ R0, R87, R7 ;  /* 0x0000000757007221 */ /* 0x000fe60000010000 */
[----:B------:R-:W-:Y:S01]  /*cdb0*/  STL [R1+0x18], R4 ;  /* 0x0000180401007387 */ /* 0x000fe20000100800 */
[----:B------:R-:W-:Y:S03]  /*cdc0*/  FADD.FTZ R0, R86, R0 ;  /* 0x0000000056007221 */ /* 0x000fe60000010000 */
[----:B------:R1:W-:Y:S04]  /*cdd0*/  STL [R1+0x20], R3 ;  /* 0x0000200301007387 */ /* 0x0003e80000100800 */
[----:B------:R2:W-:Y:S01]  /*cde0*/  STL [R1+0x24], R0 ;  /* 0x0000240001007387 */ /* 0x0005e20000100800 */
[----:B-1----:R-:W-:Y:S01]  /*cdf0*/  MOV R3, R71 ;  /* 0x0000004700037202 */ /* 0x002fe20000000f00 */
[----:B------:R-:W-:-:S05]  /*ce00*/  @P1 BRA `(.L_x_3) ;  /* 0xffffaab000001947 */ /* 0x000fca000383ffff */
.L_x_2:
[----:B----4-:R-:W3:Y:S04]  /*ce10*/  LDL.LU R8, [R1+0x1c] ;  /* 0x00001c0001087983 */ /* 0x010ee80000300800 */
[----:B------:R-:W4:Y:S04]  /*ce20*/  LDL.LU R5, [R1+0x18] ;  /* 0x0000180001057983 */ /* 0x000f280000300800 */
[----:B--2---:R-:W2:Y:S04]  /*ce30*/  LDL.LU R4, [R1+0x20] ;  /* 0x0000200001047983 */ /* 0x004ea80000300800 */
[----:B------:R-:W2:Y:S04]  /*ce40*/  LDL.LU R0, [R1+0x24] ;  /* 0x0000240001007983 */ /* 0x000ea80000300800 */
[----:B------:R-:W2:Y:S01]  /*ce50*/  LDL.LU R13, [R1+0x50] ;  /* 0x00005000010d7983 */ /* 0x000ea20000300800 */
[----:B------:R-:W-:-:S03]  /*ce60*/  MOV R56, c[0x0][0x4e8] ;  /* 0x00013a0000387a02 */ /* 0x000fc60000000f00 */
[----:B------:R-:W2:Y:S01]  /*ce70*/  LDL.LU R57, [R1+0x54] ;  /* 0x0000540001397983 */ /* 0x000ea20000300800 */
[----:B------:R-:W-:-:S03]  /*ce80*/  ISETP.NE.AND P0, PT, R56, 0x1, PT ;  /* 0x000000013800780c */ /* 0x000fc60003f05270 */
[----:B------:R-:W1:Y:S02]  /*ce90*/  S2R R10, SR_CTAID.Y ;  /* 0x00000000000a7919 */ /* 0x000e640000002600 */
[----:B-1----:R-:W-:-:S04]  /*cea0*/  IMAD.WIDE.U32 R20, R10, c[0x0][0x490], RZ ;  /* 0x000124000a147a25 */ /* 0x002fc800078e00ff */
[----:B------:R-:W-:Y:S01]  /*ceb0*/  IMAD.MOV.U32 R49, RZ, RZ, -0x800000 ;  /* 0xff800000ff317424 */ /* 0x000fe200078e00ff */
[----:B------:R-:W-:Y:S01]  /*cec0*/  MOV R50, 0xff800000 ;  /* 0xff80000000327802 */ /* 0x000fe20000000f00 */
[----:B------:R-:W1:Y:S01]  /*ced0*/  S2R R55, SR_CTAID.X ;  /* 0x0000000000377919 */ /* 0x000e620000002500 */
[----:B------:R-:W-:Y:S01]  /*cee0*/  MOV R52, 0xff800000 ;  /* 0xff80000000347802 */ /* 0x000fe20000000f00 */
[----:B------:R-:W-:Y:S02]  /*cef0*/  IMAD.MOV.U32 R51, RZ, RZ, -0x800000 ;  /* 0xff800000ff337424 */ /* 0x000fe400078e00ff */
[----:B------:R-:W-:Y:S06]  /*cf00*/  BAR.SYNC.DEFER_BLOCKING 0x1, 0x80 ;  /* 0x0042000000007b1d */ /* 0x000fec0000010000 */
[----:B---3--:R-:W3:Y:S04]  /*cf10*/  SHFL.BFLY PT, R12, R8, 0x2, 0x1f ;  /* 0x0c401f00080c7f89 */ /* 0x008ee800000e0000 */
[----:B----4-:R-:W4:Y:S04]  /*cf20*/  SHFL.BFLY PT, R9, R5, 0x2, 0x1f ;  /* 0x0c401f0005097f89 */ /* 0x010f2800000e0000 */
[----:B--2---:R-:W2:Y:S04]  /*cf30*/  SHFL.BFLY PT, R7, R4, 0x2, 0x1f ;  /* 0x0c401f0004077f89 */ /* 0x004ea800000e0000 */
[----:B------:R-:W1:Y:S01]  /*cf40*/  SHFL.BFLY PT, R6, R0, 0x2, 0x1f ;  /* 0x0c401f0000067f89 */ /* 0x000e6200000e0000 */
[----:B------:R-:W-:-:S02]  /*cf50*/  IMAD.MOV.U32 R17, RZ, RZ, R13 ;  /* 0x000000ffff117224 */ /* 0x000fc400078e000d */
[----:B---3--:R-:W-:Y:S02]  /*cf60*/  FADD.FTZ R12, R12, R8 ;  /* 0x000000080c0c7221 */ /* 0x008fe40000010000 */
[----:B------:R-:W3:Y:S01]  /*cf70*/  S2R R8, SR_TID.X ;  /* 0x0000000000087919 */ /* 0x000ee20000002100 */
[----:B----4-:R-:W-:Y:S02]  /*cf80*/  FADD.FTZ R9, R9, R5 ;  /* 0x0000000509097221 */ /* 0x010fe40000010000 */
[----:B--2---:R-:W-:-:S03]  /*cf90*/  FADD.FTZ R7, R7, R4 ;  /* 0x0000000407077221 */ /* 0x004fc60000010000 */
[----:B------:R-:W2:Y:S01]  /*cfa0*/  SHFL.BFLY PT, R3, R9, 0x1, 0x1f ;  /* 0x0c201f0009037f89 */ /* 0x000ea200000e0000 */
[----:B-1----:R-:W-:-:S03]  /*cfb0*/  FADD.FTZ R6, R6, R0 ;  /* 0x0000000006067221 */ /* 0x002fc60000010000 */
[----:B------:R-:W1:Y:S04]  /*cfc0*/  SHFL.BFLY PT, R4, R7, 0x1, 0x1f ;  /* 0x0c201f0007047f89 */ /* 0x000e6800000e0000 */
[----:B------:R-:W4:Y:S04]  /*cfd0*/  SHFL.BFLY PT, R0, R12, 0x1, 0x1f ;  /* 0x0c201f000c007f89 */ /* 0x000f2800000e0000 */
[----:B------:R-:W4:Y:S01]  /*cfe0*/  SHFL.BFLY PT, R5, R6, 0x1, 0x1f ;  /* 0x0c201f0006057f89 */ /* 0x000f2200000e0000 */
[----:B---3--:R-:W-:-:S04]  /*cff0*/  SHF.R.S32.HI R54, RZ, 0x1f, R8 ;  /* 0x0000001fff367819 */ /* 0x008fc80000011408 */
[----:B------:R-:W-:Y:S01]  /*d000*/  LEA.HI R38, R54, R8, RZ, 0x5 ;  /* 0x0000000836267211 */ /* 0x000fe200078f28ff */
[----:B--2---:R-:W-:Y:S01]  /*d010*/  FADD.FTZ R9, R9, R3 ;  /* 0x0000000309097221 */ /* 0x004fe20000010000 */
[----:B------:R-:W-:Y:S01]  /*d020*/  SHF.R.S32.HI R3, RZ, 0x1f, R10 ;  /* 0x0000001fff037819 */ /* 0x000fe2000001140a */
[----:B-1----:R-:W-:-:S03]  /*d030*/  FADD.FTZ R7, R7, R4 ;  /* 0x0000000407077221 */ /* 0x002fc60000010000 */
[----:B------:R-:W-:Y:S01]  /*d040*/  FSETP.NE.FTZ.AND P4, PT, R9, RZ, PT ;  /* 0x000000ff0900720b */ /* 0x000fe20003f95000 */
[----:B------:R-:W-:Y:S02]  /*d050*/  IMAD R18, R3, c[0x0][0x490], RZ ;  /* 0x0001240003127a24 */ /* 0x000fe400078e02ff */
[----:B----4-:R-:W-:Y:S02]  /*d060*/  FADD.FTZ R12, R12, R0 ;  /* 0x000000000c0c7221 */ /* 0x010fe40000010000 */
[----:B------:R-:W-:-:S03]  /*d070*/  @P0 IMAD.HI.U32 R0, R13, c[0x0][0x4ec], RZ ;  /* 0x00013b000d000a27 */ /* 0x000fc600078e00ff */
[----:B------:R-:W-:Y:S01]  /*d080*/  FSETP.NE.FTZ.AND P5, PT, R12, RZ, PT ;  /* 0x000000ff0c00720b */ /* 0x000fe20003fb5000 */
[----:B------:R-:W-:Y:S01]  /*d090*/  FADD.FTZ R6, R6, R5 ;  /* 0x0000000506067221 */ /* 0x000fe20000010000 */
[----:B------:R-:W-:Y:S01]  /*d0a0*/  LEA.HI R5, R54, R8, RZ, 0x2 ;  /* 0x0000000836057211 */ /* 0x000fe200078f10ff */
[----:B------:R-:W-:Y:S01]  /*d0b0*/  IMAD R14, R3, c[0x0][0x3e8], RZ ;  /* 0x0000fa00030e7a24 */ /* 0x000fe200078e02ff */
[----:B------:R-:W-:Y:S01]  /*d0c0*/  LOP3.LUT R3, R38, 0xffffffe0, RZ, 0xc0, !PT ;  /* 0xffffffe026037812 */ /* 0x000fe200078ec0ff */
[----:B------:R-:W-:Y:S01]  /*d0d0*/  IMAD.MOV.U32 R4, RZ, RZ, RZ ;  /* 0x000000ffff047224 */ /* 0x000fe200078e00ff */
[----:B------:R-:W-:Y:S01]  /*d0e0*/  @P0 SHF.R.U32.HI R17, RZ, c[0x0][0x4f0], R0 ;  /* 0x00013c00ff110a19 */ /* 0x000fe20000011600 */
[----:B------:R-:W-:Y:S01]  /*d0f0*/  IMAD R18, R10, c[0x0][0x494], R18 ;  /* 0x000125000a127a24 */ /* 0x000fe200078e0212 */
[----:B------:R-:W-:Y:S01]  /*d100*/  MOV R0, RZ ;  /* 0x000000ff00007202 */ /* 0x000fe20000000f00 */
[----:B------:R-:W-:Y:S01]  /*d110*/  IMAD.IADD R3, R8, 0x1, -R3 ;  /* 0x0000000108037824 */ /* 0x000fe200078e0a03 */
[----:B------:R-:W-:-:S02]  /*d120*/  LOP3.LUT R24, R5, 0xfffffffc, RZ, 0xc0, !PT ;  /* 0xfffffffc05187812 */ /* 0x000fc400078ec0ff */
[----:B------:R-:W-:Y:S02]  /*d130*/  FSETP.NE.FTZ.AND P2, PT, R7, RZ, PT ;  /* 0x000000ff0700720b */ /* 0x000fe40003f55000 */
[-C--:B------:R-:W-:Y:S01]  /*d140*/  LEA.HI R54, R54, R8.reuse, RZ, 0x3 ;  /* 0x0000000836367211 */ /* 0x080fe200078f18ff */
[----:B------:R-:W1:Y:S01]  /*d150*/  @P5 MUFU.RCP R0, R12 ;  /* 0x0000000c00005308 */ /* 0x000e620000001000 */
[----:B------:R-:W-:Y:S01]  /*d160*/  IADD3 R24, -R24, R8, RZ ;  /* 0x0000000818187210 */ /* 0x000fe20007ffe1ff */
[----:B------:R-:W-:Y:S01]  /*d170*/  IMAD.MOV R8, RZ, RZ, -R17 ;  /* 0x000000ffff087224 */ /* 0x000fe200078e0a11 */
[----:B------:R-:W-:Y:S01]  /*d180*/  LOP3.LUT P3, RZ, R3, 0x3, RZ, 0xc0, !PT ;  /* 0x0000000303ff7812 */ /* 0x000fe2000786c0ff */
[----:B------:R-:W-:Y:S02]  /*d190*/  IMAD.MOV.U32 R3, RZ, RZ, RZ ;  /* 0x000000ffff037224 */ /* 0x000fe400078e00ff */
[----:B------:R-:W-:Y:S02]  /*d1a0*/  IMAD R48, R8, c[0x0][0x4e8], R13 ;  /* 0x00013a0008307a24 */ /* 0x000fe400078e020d */
[----:B------:R-:W2:Y:S01]  /*d1b0*/  S2R R8, SR_CTAID.Z ;  /* 0x0000000000087919 */ /* 0x000ea20000002700 */
[----:B------:R-:W3:Y:S01]  /*d1c0*/  @P4 MUFU.RCP R4, R9 ;  /* 0x0000000900044308 */ /* 0x000ee20000001000 */
[----:B------:R-:W-:Y:S01]  /*d1d0*/  FSETP.NE.FTZ.AND P1, PT, R6, RZ, PT ;  /* 0x000000ff0600720b */ /* 0x000fe20003f35000 */
[----:B------:R-:W-:Y:S01]  /*d1e0*/  IMAD.IADD R19, R21, 0x1, R18 ;  /* 0x0000000115137824 */ /* 0x000fe200078e0212 */
[----:B------:R-:W-:Y:S01]  /*d1f0*/  MOV R18, R20 ;  /* 0x0000001400127202 */ /* 0x000fe20000000f00 */
[----:B------:R-:W-:-:S02]  /*d200*/  IMAD R14, R10, c[0x0][0x3ec], R14 ;  /* 0x0000fb000a0e7a24 */ /* 0x000fc400078e020e */
[----:B------:R-:W-:Y:S02]  /*d210*/  IMAD.WIDE.U32 R10, R10, c[0x0][0x3e8], RZ ;  /* 0x0000fa000a0a7a25 */ /* 0x000fe400078e00ff */
[----:B------:R-:W4:Y:S02]  /*d220*/  @P2 MUFU.RCP R3, R7 ;  /* 0x0000000700032308 */ /* 0x000f240000001000 */
[C---:B-1----:R-:W-:Y:S01]  /*d230*/  FMUL.FTZ R125, R0.reuse, R125 ;  /* 0x0000007d007d7220 */ /* 0x042fe20000410000 */
[----:B------:R-:W-:Y:S01]  /*d240*/  IADD3 R15, R11, R14, RZ ;  /* 0x0000000e0b0f7210 */ /* 0x000fe20007ffe0ff */
[C---:B------:R-:W-:Y:S01]  /*d250*/  FMUL.FTZ R124, R0.reuse, R124 ;  /* 0x0000007c007c7220 */ /* 0x040fe20000410000 */
[----:B------:R-:W-:Y:S01]  /*d260*/  MOV R14, R10 ;  /* 0x0000000a000e7202 */ /* 0x000fe20000000f00 */
[C---:B------:R-:W-:Y:S02]  /*d270*/  FMUL.FTZ R133, R0.reuse, R133 ;  /* 0x0000008500857220 */ /* 0x040fe40000410000 */
[----:B------:R-:W-:-:S02]  /*d280*/  FMUL.FTZ R13, R0, R132 ;  /* 0x00000084000d7220 */ /* 0x000fc40000410000 */
[C---:B------:R-:W-:Y:S02]  /*d290*/  FMUL.FTZ R137, R0.reuse, R137 ;  /* 0x0000008900897220 */ /* 0x040fe40000410000 */
[C---:B------:R-:W-:Y:S02]  /*d2a0*/  FMUL.FTZ R22, R0.reuse, R136 ;  /* 0x0000008800167220 */ /* 0x040fe40000410000 */
[C---:B------:R-:W-:Y:S02]  /*d2b0*/  FMUL.FTZ R149, R0.reuse, R149 ;  /* 0x0000009500957220 */ /* 0x040fe40000410000 */
[C---:B------:R-:W-:Y:S02]  /*d2c0*/  FMUL.FTZ R25, R0.reuse, R148 ;  /* 0x0000009400197220 */ /* 0x040fe40000410000 */
[C---:B------:R-:W-:Y:S02]  /*d2d0*/  FMUL.FTZ R153, R0.reuse, R153 ;  /* 0x0000009900997220 */ /* 0x040fe40000410000 */
[----:B------:R-:W-:-:S02]  /*d2e0*/  FMUL.FTZ R32, R0, R152 ;  /* 0x0000009800207220 */ /* 0x000fc40000410000 */
[C---:B------:R-:W-:Y:S02]  /*d2f0*/  FMUL.FTZ R165, R0.reuse, R165 ;  /* 0x000000a500a57220 */ /* 0x040fe40000410000 */
[C---:B------:R-:W-:Y:S02]  /*d300*/  FMUL.FTZ R44, R0.reuse, R164 ;  /* 0x000000a4002c7220 */ /* 0x040fe40000410000 */
[C---:B------:R-:W-:Y:S02]  /*d310*/  FMUL.FTZ R169, R0.reuse, R169 ;  /* 0x000000a900a97220 */ /* 0x040fe40000410000 */
[C---:B------:R-:W-:Y:S02]  /*d320*/  FMUL.FTZ R42, R0.reuse, R168 ;  /* 0x000000a8002a7220 */ /* 0x040fe40000410000 */
[C---:B------:R-:W-:Y:S02]  /*d330*/  FMUL.FTZ R181, R0.reuse, R181 ;  /* 0x000000b500b57220 */ /* 0x040fe40000410000 */
[----:B------:R-:W-:Y:S01]  /*d340*/  FMUL.FTZ R180, R0, R180 ;  /* 0x000000b400b47220 */ /* 0x000fe20000410000 */
[----:B------:R-:W-:Y:S01]  /*d350*/  MOV R0, RZ ;  /* 0x000000ff00007202 */ /* 0x000fe20000000f00 */
[----:B---3--:R-:W-:-:S02]  /*d360*/  FMUL.FTZ R127, R4, R127 ;  /* 0x0000007f047f7220 */ /* 0x008fc40000410000 */
[----:B------:R-:W-:-:S03]  /*d370*/  FMUL.FTZ R126, R4, R126 ;  /* 0x0000007e047e7220 */ /* 0x000fc60000410000 */
[----:B------:R-:W1:Y:S01]  /*d380*/  @P1 MUFU.RCP R0, R6 ;  /* 0x0000000600001308 */ /* 0x000e620000001000 */
        /* <DEDUP_REMOVED lines=13> */
[----:B------:R-:W-:Y:S01]  /*d460*/  FMUL.FTZ R37, R4, R182 ;  /* 0x000000b604257220 */ /* 0x000fe20000410000 */
[----:B------:R-:W-:Y:S01]  /*d470*/  SHF.R.S32.HI R4, RZ, 0x2, R5 ;  /* 0x00000002ff047819 */ /* 0x000fe20000011405 */
[C---:B----4-:R-:W-:Y:S02]  /*d480*/  FMUL.FTZ R121, R3.reuse, R121 ;  /* 0x0000007903797220 */ /* 0x050fe40000410000 */
        /* <DEDUP_REMOVED lines=15> */
[----:B------:R-:W-:Y:S01]  /*d580*/  SHF.R.S32.HI R3, RZ, 0x1f, R5 ;  /* 0x0000001fff037819 */ /* 0x000fe20000011405 */
[----:B------:R-:W3:Y:S01]  /*d590*/  @P1 MUFU.LG2 R6, R6 ;  /* 0x0000000600061308 */ /* 0x000ee20000000c00 */
[----:B--2---:R-:W-:-:S02]  /*d5a0*/  SHF.R.S32.HI R5, RZ, 0x1f, R8 ;  /* 0x0000001fff057819 */ /* 0x004fc40000011408 */
[----:B------:R-:W-:-:S04]  /*d5b0*/  LEA.HI R3, R3, R4, RZ, 0x3 ;  /* 0x0000000403037211 */ /* 0x000fc800078f18ff */
[----:B------:R-:W-:Y:S01]  /*d5c0*/  LOP3.LUT R3, R3, 0xfffffff8, RZ, 0xc0, !PT ;  /* 0xfffffff803037812 */ /* 0x000fe200078ec0ff */
[C---:B------:R-:W-:Y:S02]  /*d5d0*/  IMAD R53, R5.reuse, c[0x0][0x498], RZ ;  /* 0x0001260005357a24 */ /* 0x040fe400078e02ff */
[----:B------:R-:W-:Y:S02]  /*d5e0*/  IMAD R47, R5, c[0x0][0x3f0], RZ ;  /* 0x0000fc00052f7a24 */ /* 0x000fe400078e02ff */
[C---:B-1----:R-:W-:Y:S02]  /*d5f0*/  FMUL.FTZ R123, R0.reuse, R123 ;  /* 0x0000007b007b7220 */ /* 0x042fe40000410000 */
        /* <DEDUP_REMOVED lines=15> */
[----:B------:R-:W-:Y:S01]  /*d6f0*/  @P2 MOV R0, 0x3f317218 ;  /* 0x3f31721800002802 */ /* 0x000fe20000000f00 */
[----:B------:R-:W-:Y:S01]  /*d700*/  IMAD.IADD R11, R4, 0x1, -R3 ;  /* 0x00000001040b7824 */ /* 0x000fe200078e0a03 */
[----:B------:R-:W-:Y:S01]  /*d710*/  @P5 MOV R4, 0x3f317218 ;  /* 0x3f31721800045802 */ /* 0x000fe20000000f00 */
[----:B------:R-:W-:-:S02]  /*d720*/  IMAD R53, R8, c[0x0][0x49c], R53 ;  /* 0x0001270008357a24 */ /* 0x000fc400078e0235 */
[C---:B------:R-:W-:Y:S02]  /*d730*/  IMAD R47, R8.reuse, c[0x0][0x3f4], R47 ;  /* 0x0000fd00082f7a24 */ /* 0x040fe400078e022f */
[C---:B------:R-:W-:Y:S01]  /*d740*/  IMAD.WIDE.U32 R34, R8.reuse, c[0x0][0x498], R18 ;  /* 0x0001260008227a25 */ /* 0x040fe200078e0012 */
[----:B------:R-:W1:Y:S03]  /*d750*/  @P2 MUFU.LG2 R7, R7 ;  /* 0x0000000700072308 */ /* 0x000e660000000c00 */
[----:B------:R-:W-:Y:S01]  /*d760*/  IMAD.WIDE.U32 R14, R8, c[0x0][0x3f0], R14 ;  /* 0x0000fc00080e7a25 */ /* 0x000fe200078e000e */
[----:B------:R-:W-:-:S03]  /*d770*/  @P1 MOV R8, 0x3f317218 ;  /* 0x3f31721800081802 */ /* 0x000fc60000000f00 */
[----:B------:R-:W-:Y:S02]  /*d780*/  @P4 IMAD.MOV.U32 R3, RZ, RZ, 0x3f317218 ;  /* 0x3f317218ff034424 */ /* 0x000fe400078e00ff */
[----:B------:R-:W-:Y:S02]  /*d790*/  @P5 FMUL.FTZ R10, R4, c[0x0][0x2d0] ;  /* 0x0000b400040a5a20 */ /* 0x000fe40000410000 */
[----:B------:R-:W-:Y:S02]  /*d7a0*/  @P4 FMUL.FTZ R5, R3, c[0x0][0x2d0] ;  /* 0x0000b40003054a20 */ /* 0x000fe40000410000 */
[----:B------:R-:W-:Y:S02]  /*d7b0*/  @P2 FMUL.FTZ R3, R0, c[0x0][0x2d0] ;  /* 0x0000b40000032a20 */ /* 0x000fe40000410000 */
[----:B---3--:R-:W-:Y:S02]  /*d7c0*/  @P1 FMUL.FTZ R4, R6, 0.69314718246459960938 ;  /* 0x3f31721806041820 */ /* 0x008fe40000410000 */
[----:B------:R-:W-:-:S04]  /*d7d0*/  @P1 FMUL.FTZ R0, R8, c[0x0][0x2d0] ;  /* 0x0000b40008001a20 */ /* 0x000fc80000410000 */
[----:B------:R-:W-:Y:S01]  /*d7e0*/  @P1 FFMA.FTZ R49, R0, R2, R4 ;  /* 0x0000000200311223 */ /* 0x000fe20000010004 */
[----:B------:R-:W-:Y:S01]  /*d7f0*/  SHF.R.S32.HI R0, RZ, 0x5, R38 ;  /* 0x00000005ff007819 */ /* 0x000fe20000011426 */
[----:B-1----:R-:W-:-:S03]  /*d800*/  @P2 FMUL.FTZ R7, R7, 0.69314718246459960938 ;  /* 0x3f31721807072820 */ /* 0x002fc60000410000 */
[----:B------:R-:W-:Y:S02]  /*d810*/  SHF.R.S32.HI R2, RZ, 0x1f, R0 ;  /* 0x0000001fff027819 */ /* 0x000fe40000011400 */
[----:B------:R-:W-:Y:S02]  /*d820*/  LEA.HI R4, R24, R24, RZ, 0x1 ;  /* 0x0000001818047211 */ /* 0x000fe400078f08ff */
[----:B------:R-:W-:Y:S01]  /*d830*/  LEA.HI R2, R2, R0, RZ, 0x2 ;  /* 0x0000000002027211 */ /* 0x000fe200078f10ff */
[----:B------:R-:W-:-:S03]  /*d840*/  @P2 FFMA.FTZ R50, R3, R68, R7 ;  /* 0x0000004403322223 */ /* 0x000fc60000010007 */
[----:B------:R-:W-:Y:S02]  /*d850*/  LOP3.LUT R3, R2, 0xffffffc, RZ, 0xc0, !PT ;  /* 0x0ffffffc02037812 */ /* 0x000fe400078ec0ff */
[----:B------:R-:W-:-:S04]  /*d860*/  LOP3.LUT R2, R4, 0x1ffffffe, RZ, 0xc0, !PT ;  /* 0x1ffffffe04027812 */ /* 0x000fc800078ec0ff */
[----:B------:R-:W-:Y:S02]  /*d870*/  IADD3 R7, R24, -R2, RZ ;  /* 0x8000000218077210 */ /* 0x000fe40007ffe0ff */
[----:B------:R-:W-:Y:S02]  /*d880*/  SHF.R.S32.HI R2, RZ, 0x2, R57 ;  /* 0x00000002ff027819 */ /* 0x000fe40000011439 */
[----:B------:R-:W2:Y:S04]  /*d890*/  LDL.LU R57, [R1+0x28] ;  /* 0x0000280001397983 */ /* 0x000ea80000300800 */
[----:B------:R-:W3:Y:S01]  /*d8a0*/  LDL.64 R58, [R1+0x30] ;  /* 0x00003000013a7983 */ /* 0x000ee20000100a00 */
[----:B------:R-:W1:Y:S08]  /*d8b0*/  @P5 MUFU.LG2 R12, R12 ;  /* 0x0000000c000c5308 */ /* 0x000e700000000c00 */
[----:B------:R-:W4:Y:S01]  /*d8c0*/  @P4 MUFU.LG2 R9, R9 ;  /* 0x0000000900094308 */ /* 0x000f220000000c00 */
[----:B------:R-:W-:Y:S01]  /*d8d0*/  SHF.R.S32.HI R6, RZ, 0x1f, R17 ;  /* 0x0000001fff067819 */ /* 0x000fe20000011411 */
[----:B-1----:R-:W-:-:S04]  /*d8e0*/  @P5 FMUL.FTZ R12, R12, 0.69314718246459960938 ;  /* 0x3f3172180c0c5820 */ /* 0x002fc80000410000 */
[----:B------:R-:W-:Y:S02]  /*d8f0*/  @P5 FFMA.FTZ R52, R10, R71, R12 ;  /* 0x000000470a345223 */ /* 0x000fe4000001000c */
[----:B----4-:R-:W-:Y:S01]  /*d900*/  @P4 FMUL.FTZ R9, R9, 0.69314718246459960938 ;  /* 0x3f31721809094820 */ /* 0x010fe20000410000 */
[----:B------:R-:W-:-:S03]  /*d910*/  LEA R10, R0, R24, 0x9 ;  /* 0x00000018000a7211 */ /* 0x000fc600078e48ff */
[----:B------:R-:W-:Y:S02]  /*d920*/  @P4 FFMA.FTZ R51, R5, R70, R9 ;  /* 0x0000004605334223 */ /* 0x000fe40000010009 */
[----:B------:R-:W-:Y:S02]  /*d930*/  IMAD.IADD R5, R0, 0x1, -R3 ;  /* 0x0000000100057824 */ /* 0x000fe400078e0a03 */
[----:B------:R-:W-:-:S03]  /*d940*/  IMAD.SHL.U32 R0, R4, 0x20, RZ ;  /* 0x0000002004007824 */ /* 0x000fc600078e00ff */
[----:B------:R-:W-:Y:S01]  /*d950*/  LEA R4, R5, R2, 0x4 ;  /* 0x0000000205047211 */ /* 0x000fe200078e20ff */
[C---:B------:R-:W-:Y:S01]  /*d960*/  IMAD.SHL.U32 R5, R11.reuse, 0x40, RZ ;  /* 0x000000400b057824 */ /* 0x040fe200078e00ff */
[----:B------:R-:W-:Y:S01]  /*d970*/  LOP3.LUT R2, R0, 0xffffffc0, RZ, 0xc0, !PT ;  /* 0xffffffc000027812 */ /* 0x000fe200078ec0ff */
[----:B------:R-:W-:Y:S01]  /*d980*/  IMAD R0, R6, c[0x0][0x3e0], RZ ;  /* 0x0000f80006007a24 */ /* 0x000fe200078e02ff */
[----:B------:R-:W-:Y:S02]  /*d990*/  LOP3.LUT R3, R11, 0x1, RZ, 0xc0, !PT ;  /* 0x000000010b037812 */ /* 0x000fe400078ec0ff */
[----:B------:R-:W-:Y:S01]  /*d9a0*/  LEA R7, R7, R2, 0x3 ;  /* 0x0000000207077211 */ /* 0x000fe200078e18ff */
[----:B------:R-:W-:Y:S01]  /*d9b0*/  IMAD R8, R17, c[0x0][0x3e4], R0 ;  /* 0x0000f90011087a24 */ /* 0x000fe200078e0200 */
[----:B------:R-:W-:Y:S02]  /*d9c0*/  LOP3.LUT R5, R5, 0x1c0, RZ, 0xc0, !PT ;  /* 0x000001c005057812 */ /* 0x000fe400078ec0ff */
[----:B------:R-:W-:Y:S01]  /*d9d0*/  LEA R0, R55, R4, 0x7 ;  /* 0x0000000437007211 */ /* 0x000fe200078e38ff */
[----:B------:R-:W-:Y:S01]  /*d9e0*/  IMAD.IADD R7, R4, 0x1, R7 ;  /* 0x0000000104077824 */ /* 0x000fe200078e0207 */
[----:B------:R-:W-:Y:S01]  /*d9f0*/  ISETP.NE.U32.AND P4, PT, R3, 0x1, PT ;  /* 0x000000010300780c */ /* 0x000fe20003f85070 */
[----:B------:R-:W-:Y:S01]  /*da00*/  IMAD R56, R56, c[0x0][0x388], RZ ;  /* 0x0000e20038387a24 */ /* 0x000fe200078e02ff */
[----:B------:R-:W-:-:S02]  /*da10*/  LEA.HI R6, R5, R5, RZ, 0x1d ;  /* 0x0000000505067211 */ /* 0x000fc400078fe8ff */
[----:B------:R-:W-:Y:S02]  /*da20*/  SHF.R.S32.HI R4, RZ, 0x3, R54 ;  /* 0x00000003ff047819 */ /* 0x000fe40000011436 */
[----:B------:R-:W-:Y:S02]  /*da30*/  IADD3 R5, R0, 0x8, RZ ;  /* 0x0000000800057810 */ /* 0x000fe40007ffe0ff */
[----:B------:R-:W-:Y:S02]  /*da40*/  R2P PR, R11, 0x6 ;  /* 0x000000060b007804 */ /* 0x000fe40000000000 */
[----:B------:R-:W-:Y:S01]  /*da50*/  LEA R6, R10, R6, 0x1 ;  /* 0x000000060a067211 */ /* 0x000fe200078e08ff */
[----:B------:R-:W-:Y:S01]  /*da60*/  IMAD R24, R55, 0x80, R4 ;  /* 0x0000008037187824 */ /* 0x000fe200078e0204 */
[----:B------:R-:W-:Y:S02]  /*da70*/  IADD3 R3, R15, R47, RZ ;  /* 0x0000002f0f037210 */ /* 0x000fe40007ffe0ff */
[----:B------:R-:W-:-:S02]  /*da80*/  MOV R2, R14 ;  /* 0x0000000e00027202 */ /* 0x000fc40000000f00 */
[----:B------:R-:W-:Y:S02]  /*da90*/  LEA R10, R55, R7, 0x7 ;  /* 0x00000007370a7211 */ /* 0x000fe400078e38ff */
[----:B------:R-:W-:Y:S02]  /*daa0*/  ISETP.GE.OR P5, PT, R5, R56, P3 ;  /* 0x000000380500720c */ /* 0x000fe40001fa6670 */
[----:B------:R-:W-:Y:S02]  /*dab0*/  MOV R11, 0xfffffff0 ;  /* 0xfffffff0000b7802 */ /* 0x000fe40000000f00 */
[C---:B------:R-:W-:Y:S02]  /*dac0*/  IADD3 R5, R0.reuse, 0x40, RZ ;  /* 0x0000004000057810 */ /* 0x040fe40007ffe0ff */
[----:B------:R-:W-:Y:S01]  /*dad0*/  IADD3 R4, R0, 0x48, RZ ;  /* 0x0000004800047810 */ /* 0x000fe20007ffe0ff */
[----:B------:R-:W-:Y:S01]  /*dae0*/  IMAD.WIDE.U32 R2, R17, c[0x0][0x3e0], R2 ;  /* 0x0000f80011027a25 */ /* 0x000fe200078e0002 */
[----:B------:R-:W-:-:S02]  /*daf0*/  SEL R11, R11, 0x10, !P4 ;  /* 0x000000100b0b7807 */ /* 0x000fc40006000000 */
[-C--:B------:R-:W-:Y:S01]  /*db00*/  ISETP.GE.OR P6, PT, R0, R56.reuse, P3 ;  /* 0x000000380000720c */ /* 0x080fe20001fc6670 */
[----:B------:R-:W-:Y:S01]  /*db10*/  @P0 IMAD.HI.U32 R7, R10, c[0x0][0x4ec], RZ ;  /* 0x00013b000a070a27 */ /* 0x000fe200078e00ff */
[-C--:B------:R-:W-:Y:S02]  /*db20*/  ISETP.GE.OR P4, PT, R5, R56.reuse, P3 ;  /* 0x000000380500720c */ /* 0x080fe40001f86670 */
[----:B------:R-:W-:Y:S02]  /*db30*/  ISETP.GE.OR P3, PT, R4, R56, P3 ;  /* 0x000000380400720c */ /* 0x000fe40001f66670 */
[----:B------:R-:W-:Y:S01]  /*db40*/  SHF.R.S32.HI R4, RZ, 0x1f, R48 ;  /* 0x0000001fff047819 */ /* 0x000fe20000011430 */
[----:B------:R-:W-:Y:S01]  /*db50*/  IMAD.IADD R3, R3, 0x1, R8 ;  /* 0x0000000103037824 */ /* 0x000fe200078e0208 */
[----:B------:R-:W-:Y:S02]  /*db60*/  MOV R5, R10 ;  /* 0x0000000a00057202 */ /* 0x000fe40000000f00 */
[----:B------:R-:W-:-:S02]  /*db70*/  SHF.L.U32 R0, R6, 0x1, RZ ;  /* 0x0000000106007819 */ /* 0x000fc400000006ff */
[----:B------:R-:W-:Y:S01]  /*db80*/  @P0 SHF.R.U32.HI R5, RZ, c[0x0][0x4f0], R7 ;  /* 0x00013c00ff050a19 */ /* 0x000fe20000011607 */
[----:B------:R-:W-:Y:S01]  /*db90*/  IMAD R6, R4, c[0x0][0x3d8], RZ ;  /* 0x0000f60004067a24 */ /* 0x000fe200078e02ff */
[----:B------:R-:W-:Y:S01]  /*dba0*/  F2FP.BF16.PACK_AB R12, R127, R126 ;  /* 0x0000007e7f0c723e */ /* 0x000fe200000010ff */
[----:B------:R-:W-:Y:S01]  /*dbb0*/  IMAD.WIDE.U32 R14, R48, c[0x0][0x3d8], R2 ;  /* 0x0000f600300e7a25 */ /* 0x000fe200078e0002 */
[----:B------:R-:W-:Y:S02]  /*dbc0*/  IADD3 R7, R0, 0x80, RZ ;  /* 0x0000008000077810 */ /* 0x000fe40007ffe0ff */
[----:B------:R-:W-:Y:S01]  /*dbd0*/  IADD3 R2, -R5, RZ, RZ ;  /* 0x000000ff05027210 */ /* 0x000fe20007ffe1ff */
[----:B------:R-:W-:Y:S01]  /*dbe0*/  IMAD R17, R48, c[0x0][0x3dc], R6 ;  /* 0x0000f70030117a24 */ /* 0x000fe200078e0206 */
[----:B------:R-:W-:Y:S01]  /*dbf0*/  F2FP.BF16.PACK_AB R9, R125, R124 ;  /* 0x0000007c7d09723e */ /* 0x000fe200000010ff */
[C---:B------:R-:W-:Y:S01]  /*dc00*/  IMAD.IADD R4, R0.reuse, 0x1, R11 ;  /* 0x0000000100047824 */ /* 0x040fe200078e020b */
[----:B------:R-:W-:Y:S01]  /*dc10*/  IADD3 R6, R0, 0xc0, RZ ;  /* 0x000000c000067810 */ /* 0x000fe20007ffe0ff */
[----:B------:R1:W-:Y:S01]  /*dc20*/  STS [R0+0x480], R12 ;  /* 0x0004800c00007388 */ /* 0x0003e20000000800 */
[----:B------:R-:W-:-:S02]  /*dc30*/  F2FP.BF16.PACK_AB R16, R135, R16 ;  /* 0x000000108710723e */ /* 0x000fc400000010ff */
[----:B------:R-:W-:Y:S01]  /*dc40*/  @P2 IADD3 R6, R7, -0x40, RZ ;  /* 0xffffffc007062810 */ /* 0x000fe20007ffe0ff */
[----:B------:R-:W-:Y:S01]  /*dc50*/  IMAD R7, R2, c[0x0][0x4e8], R10 ;  /* 0x00013a0002077a24 */ /* 0x000fe200078e020a */
[----:B------:R-:W-:Y:S01]  /*dc60*/  F2FP.BF16.PACK_AB R13, R133, R13 ;  /* 0x0000000d850d723e */ /* 0x000fe200000010ff */
[----:B------:R4:W-:Y:S01]  /*dc70*/  STS [R0+0x80], R9 ;  /* 0x0000800900007388 */ /* 0x0009e20000000800 */
[----:B------:R-:W-:Y:S02]  /*dc80*/  F2FP.BF16.PACK_AB R19, R121, R120 ;  /* 0x000000787913723e */ /* 0x000fe400000010ff */
[----:B------:R-:W-:Y:S01]  /*dc90*/  F2FP.BF16.PACK_AB R18, R123, R122 ;  /* 0x0000007a7b12723e */ /* 0x000fe200000010ff */
[----:B------:R4:W-:Y:S01]  /*dca0*/  STS [R4+0x480], R16 ;  /* 0x0004801004007388 */ /* 0x0009e20000000800 */
[----:B------:R-:W-:Y:S02]  /*dcb0*/  F2FP.BF16.PACK_AB R20, R129, R20 ;  /* 0x000000148114723e */ /* 0x000fe400000010ff */
[----:B------:R-:W-:-:S02]  /*dcc0*/  F2FP.BF16.PACK_AB R23, R131, R23 ;  /* 0x000000178317723e */ /* 0x000fc400000010ff */
[----:B------:R-:W-:Y:S02]  /*dcd0*/  SHF.R.S32.HI R3, RZ, 0x1f, R5 ;  /* 0x0000001fff037819 */ /* 0x000fe40000011405 */
[----:B------:R-:W-:Y:S02]  /*dce0*/  IADD3 R8, P0, R5, R34, RZ ;  /* 0x0000002205087210 */ /* 0x000fe40007f1e0ff */
[----:B------:R-:W-:Y:S02]  /*dcf0*/  SHF.R.S32.HI R2, RZ, 0x1f, R7 ;  /* 0x0000001fff027819 */ /* 0x000fe40000011407 */
[----:B-1----:R-:W-:Y:S01]  /*dd00*/  MOV R12, 0x20 ;  /* 0x00000020000c7802 */ /* 0x002fe20000000f00 */
[----:B------:R-:W-:Y:S01]  /*dd10*/  STS [R4+0x80], R13 ;  /* 0x0000800d04007388 */ /* 0x000fe20000000800 */
[----:B------:R-:W-:-:S03]  /*dd20*/  F2FP.BF16.PACK_AB R22, R137, R22 ;  /* 0x000000168916723e */ /* 0x000fc600000010ff */
[----:B------:R-:W-:Y:S01]  /*dd30*/  STS [R0+0x2080], R19 ;  /* 0x0020801300007388 */ /* 0x000fe20000000800 */
[----:B----4-:R-:W-:Y:S02]  /*dd40*/  IADD3.X R9, R3, R35, R53, P0, !PT ;  /* 0x0000002303097210 */ /* 0x010fe400007fe435 */
[----:B------:R-:W-:Y:S01]  /*dd50*/  SEL R16, R12, 0xffffffe0, !P1 ;  /* 0xffffffe00c107807 */ /* 0x000fe20004800000 */
[----:B------:R1:W-:Y:S01]  /*dd60*/  STS [R0+0x2480], R18 ;  /* 0x0024801200007388 */ /* 0x0003e20000000800 */
[----:B------:R-:W-:Y:S02]  /*dd70*/  F2FP.BF16.PACK_AB R21, R139, R21 ;  /* 0x000000158b15723e */ /* 0x000fe400000010ff */
[----:B------:R-:W-:Y:S01]  /*dd80*/  IADD3 R5, R16, R4, RZ ;  /* 0x0000000410057210 */ /* 0x000fe20007ffe0ff */
[----:B------:R-:W-:Y:S01]  /*dd90*/  STS [R4+0x2080], R20 ;  /* 0x0020801404007388 */ /* 0x000fe20000000800 */
[----:B------:R-:W-:-:S03]  /*dda0*/  F2FP.BF16.PACK_AB R25, R149, R25 ;  /* 0x000000199519723e */ /* 0x000fc600000010ff */
[----:B------:R4:W-:Y:S01]  /*ddb0*/  STS [R4+0x2480], R23 ;  /* 0x0024801704007388 */ /* 0x0009e20000000800 */
[----:B------:R-:W-:Y:S02]  /*ddc0*/  F2FP.BF16.PACK_AB R26, R151, R26 ;  /* 0x0000001a971a723e */ /* 0x000fe400000010ff */
[----:B------:R-:W-:Y:S02]  /*ddd0*/  F2FP.BF16.PACK_AB R28, R141, R28 ;  /* 0x0000001c8d1c723e */ /* 0x000fe400000010ff */
[----:B------:R-:W-:Y:S01]  /*dde0*/  F2FP.BF16.PACK_AB R27, R143, R27 ;  /* 0x0000001b8f1b723e */ /* 0x000fe200000010ff */
[----:B-1----:R-:W-:Y:S02]  /*ddf0*/  IMAD.IADD R0, R0, 0x1, R16 ;  /* 0x0000000100007824 */ /* 0x002fe400078e0210 */
[----:B----4-:R-:W-:Y:S02]  /*de00*/  IMAD R4, R2, c[0x0][0x488], RZ ;  /* 0x0001220002047a24 */ /* 0x010fe400078e02ff */
[C---:B------:R-:W-:Y:S01]  /*de10*/  IMAD.WIDE.U32 R2, R7.reuse, c[0x0][0x488], R8 ;  /* 0x0001220007027a25 */ /* 0x040fe200078e0008 */
[----:B------:R-:W-:Y:S03]  /*de20*/  STS [R0+0x80], R22 ;  /* 0x0000801600007388 */ /* 0x000fe60000000800 */
[----:B------:R-:W-:Y:S01]  /*de30*/  IMAD R7, R7, c[0x0][0x48c], R4 ;  /* 0x0001230007077a24 */ /* 0x000fe200078e0204 */
[----:B------:R-:W-:Y:S01]  /*de40*/  STS [R0+0x480], R21 ;  /* 0x0004801500007388 */ /* 0x000fe20000000800 */
[----:B------:R-:W-:-:S03]  /*de50*/  LEA R4, P0, R2, c[0x0][0x450], 0x2 ;  /* 0x0001140002047a11 */ /* 0x000fc600078010ff */
[----:B------:R-:W-:Y:S04]  /*de60*/  STS [R5+0x80], R25 ;  /* 0x0000801905007388 */ /* 0x000fe80000000800 */
[----:B------:R-:W-:Y:S04]  /*de70*/  STS [R5+0x480], R26 ;  /* 0x0004801a05007388 */ /* 0x000fe80000000800 */
[----:B------:R-:W-:Y:S04]  /*de80*/  STS [R0+0x2080], R28 ;  /* 0x0020801c00007388 */ /* 0x000fe80000000800 */
[----:B------:R1:W-:Y:S01]  /*de90*/  STS [R0+0x2480], R27 ;  /* 0x0024801b00007388 */ /* 0x0003e20000000800 */
[----:B------:R-:W-:-:S02]  /*dea0*/  F2FP.BF16.PACK_AB R30, R145, R30 ;  /* 0x0000001e911e723e */ /* 0x000fc400000010ff */
[----:B------:R-:W-:Y:S02]  /*deb0*/  F2FP.BF16.PACK_AB R29, R147, R29 ;  /* 0x0000001d931d723e */ /* 0x000fe400000010ff */
[----:B------:R-:W-:Y:S02]  /*dec0*/  F2FP.BF16.PACK_AB R32, R153, R32 ;  /* 0x000000209920723e */ /* 0x000fe400000010ff */
[----:B------:R-:W-:Y:S01]  /*ded0*/  F2FP.BF16.PACK_AB R31, R155, R31 ;  /* 0x0000001f9b1f723e */ /* 0x000fe200000010ff */
[----:B------:R-:W-:Y:S01]  /*dee0*/  STS [R5+0x2080], R30 ;  /* 0x0020801e05007388 */ /* 0x000fe20000000800 */
[----:B------:R-:W-:Y:S02]  /*def0*/  F2FP.BF16.PACK_AB R44, R165, R44 ;  /* 0x0000002ca52c723e */ /* 0x000fe400000010ff */
[----:B------:R-:W-:Y:S01]  /*df00*/  F2FP.BF16.PACK_AB R43, R167, R43 ;  /* 0x0000002ba72b723e */ /* 0x000fe200000010ff */
[----:B------:R-:W-:Y:S01]  /*df10*/  STS [R5+0x2480], R29 ;  /* 0x0024801d05007388 */ /* 0x000fe20000000800 */
[----:B------:R-:W-:-:S02]  /*df20*/  F2FP.BF16.PACK_AB R46, R157, R46 ;  /* 0x0000002e9d2e723e */ /* 0x000fc400000010ff */
[----:B------:R-:W-:Y:S02]  /*df30*/  F2FP.BF16.PACK_AB R158, R159, R158 ;  /* 0x0000009e9f9e723e */ /* 0x000fe400000010ff */
[----:B-1----:R-:W-:Y:S02]  /*df40*/  IADD3 R0, R3, R7, RZ ;  /* 0x0000000703007210 */ /* 0x002fe40007ffe0ff */
[----:B------:R-:W-:Y:S02]  /*df50*/  IADD3 R3, R16, 0x400, R6 ;  /* 0x0000040010037810 */ /* 0x000fe40007ffe006 */
[----:B------:R-:W-:Y:S02]  /*df60*/  LEA.HI.X R2, R2, c[0x0][0x454], R0, 0x2, P0 ;  /* 0x0001150002027a11 */ /* 0x000fe400000f1400 */
[C---:B------:R-:W-:Y:S01]  /*df70*/  IADD3 R0, R11.reuse, R6, RZ ;  /* 0x000000060b007210 */ /* 0x040fe20007ffe0ff */
[----:B------:R-:W-:Y:S01]  /*df80*/  IMAD.IADD R7, R11, 0x1, R3 ;  /* 0x000000010b077824 */ /* 0x000fe200078e0203 */
[----:B------:R-:W-:Y:S01]  /*df90*/  F2FP.BF16.PACK_AB R45, R161, R45 ;  /* 0x0000002da12d723e */ /* 0x000fe200000010ff */
[----:B------:R-:W-:Y:S01]  /*dfa0*/  SHFL.IDX PT, R13, R2, RZ, 0x1c1f ;  /* 0x001c1fff020d7589 */ /* 0x000fe200000e0000 */
[----:B------:R-:W-:Y:S01]  /*dfb0*/  F2FP.BF16.PACK_AB R162, R163, R162 ;  /* 0x000000a2a3a2723e */ /* 0x000fe200000010ff */
[----:B------:R-:W-:Y:S01]  /*dfc0*/  IMAD.IADD R3, R16, 0x1, R0 ;  /* 0x0000000110037824 */ /* 0x000fe200078e0200 */
[----:B------:R-:W-:Y:S01]  /*dfd0*/  F2FP.BF16.PACK_AB R42, R169, R42 ;  /* 0x0000002aa92a723e */ /* 0x000fe200000010ff */
[----:B------:R-:W-:Y:S01]  /*dfe0*/  SHFL.IDX PT, R11, R2, 0x1, 0x1c1f ;  /* 0x003c1f00020b7f89 */ /* 0x000fe200000e0000 */
[----:B------:R-:W-:-:S03]  /*dff0*/  F2FP.BF16.PACK_AB R41, R171, R41 ;  /* 0x00000029ab29723e */ /* 0x000fc600000010ff */
[----:B------:R-:W-:Y:S01]  /*e000*/  SHFL.IDX PT, R9, R2, 0x2, 0x1c1f ;  /* 0x005c1f0002097f89 */ /* 0x000fe200000e0000 */
[----:B------:R-:W-:-:S03]  /*e010*/  F2FP.BF16.PACK_AB R38, R181, R180 ;  /* 0x000000b4b526723e */ /* 0x000fc600000010ff */
[----:B------:R1:W-:Y:S01]  /*e020*/  SHFL.IDX PT, R5, R2, 0x3, 0x1c1f ;  /* 0x007c1f0002057f89 */ /* 0x0003e200000e0000 */
[----:B------:R-:W-:-:S03]  /*e030*/  F2FP.BF16.PACK_AB R37, R183, R37 ;  /* 0x00000025b725723e */ /* 0x000fc600000010ff */
[----:B------:R2:W-:Y:S01]  /*e040*/  STS [R6], R32 ;  /* 0x0000002006007388 */ /* 0x0005e20000000800 */
[----:B------:R-:W-:-:S03]  /*e050*/  F2FP.BF16.PACK_AB R40, R173, R40 ;  /* 0x00000028ad28723e */ /* 0x000fc600000010ff */
[----:B------:R-:W-:Y:S01]  /*e060*/  STS [R6+0x400], R31 ;  /* 0x0004001f06007388 */ /* 0x000fe20000000800 */
[----:B------:R-:W-:-:S03]  /*e070*/  F2FP.BF16.PACK_AB R39, R175, R39 ;  /* 0x00000027af27723e */ /* 0x000fc600000010ff */
[----:B------:R-:W-:Y:S01]  /*e080*/  STS [R0], R44 ;  /* 0x0000002c00007388 */ /* 0x000fe20000000800 */
[----:B------:R-:W-:-:S03]  /*e090*/  F2FP.BF16.PACK_AB R36, R177, R36 ;  /* 0x00000024b124723e */ /* 0x000fc600000010ff */
[----:B------:R-:W-:Y:S01]  /*e0a0*/  STS [R0+0x400], R43 ;  /* 0x0004002b00007388 */ /* 0x000fe20000000800 */
[----:B------:R-:W-:-:S03]  /*e0b0*/  F2FP.BF16.PACK_AB R33, R179, R33 ;  /* 0x00000021b321723e */ /* 0x000fc600000010ff */
[----:B------:R-:W-:Y:S01]  /*e0c0*/  STS [R6+0x2000], R46 ;  /* 0x0020002e06007388 */ /* 0x000fe20000000800 */
[----:B-1----:R-:W-:-:S03]  /*e0d0*/  IADD3 R2, R16, R6, RZ ;  /* 0x0000000610027210 */ /* 0x002fc60007ffe0ff */
[----:B------:R-:W-:Y:S04]  /*e0e0*/  STS [R6+0x2400], R158 ;  /* 0x0024009e06007388 */ /* 0x000fe80000000800 */
[----:B------:R-:W-:Y:S04]  /*e0f0*/  STS [R0+0x2000], R45 ;  /* 0x0020002d00007388 */ /* 0x000fe80000000800 */
[----:B------:R1:W-:Y:S04]  /*e100*/  STS [R0+0x2400], R162 ;  /* 0x002400a200007388 */ /* 0x0003e80000000800 */
[----:B------:R-:W-:Y:S04]  /*e110*/  STS [R2], R42 ;  /* 0x0000002a02007388 */ /* 0x000fe80000000800 */
[----:B------:R-:W-:Y:S04]  /*e120*/  STS [R2+0x400], R41 ;  /* 0x0004002902007388 */ /* 0x000fe80000000800 */
[----:B------:R-:W-:Y:S04]  /*e130*/  STS [R3], R38 ;  /* 0x0000002603007388 */ /* 0x000fe80000000800 */
[----:B------:R-:W-:Y:S04]  /*e140*/  STS [R7], R37 ;  /* 0x0000002507007388 */ /* 0x000fe80000000800 */
[----:B------:R-:W-:Y:S04]  /*e150*/  STS [R2+0x2000], R40 ;  /* 0x0020002802007388 */ /* 0x000fe80000000800 */
[----:B------:R-:W-:Y:S04]  /*e160*/  STS [R2+0x2400], R39 ;  /* 0x0024002702007388 */ /* 0x000fe80000000800 */
[----:B------:R-:W-:Y:S04]  /*e170*/  STS [R3+0x2000], R36 ;  /* 0x0020002403007388 */ /* 0x000fe80000000800 */
[----:B------:R-:W-:Y:S04]  /*e180*/  STS [R7+0x2000], R33 ;  /* 0x0020002107007388 */ /* 0x000fe80000000800 */
[----:B------:R-:W4:Y:S04]  /*e190*/  SHFL.IDX PT, R12, R4, RZ, 0x1c1f ;  /* 0x001c1fff040c7589 */ /* 0x000f2800000e0000 */
[----:B------:R-:W-:Y:S06]  /*e1a0*/  BAR.SYNC.DEFER_BLOCKING 0x1, 0x80 ;  /* 0x0042000000007b1d */ /* 0x000fec0000010000 */
[----:B------:R-:W3:Y:S04]  /*e1b0*/  SHFL.IDX PT, R10, R4, 0x1, 0x1c1f ;  /* 0x003c1f00040a7f89 */ /* 0x000ee800000e0000 */
[----:B------:R-:W3:Y:S04]  /*e1c0*/  SHFL.IDX PT, R8, R4, 0x2, 0x1c1f ;  /* 0x005c1f0004087f89 */ /* 0x000ee800000e0000 */
[----:B------:R-:W3:Y:S01]  /*e1d0*/  SHFL.IDX PT, R4, R4, 0x3, 0x1c1f ;  /* 0x007c1f0004047f89 */ /* 0x000ee200000e0000 */
[----:B--2---:R-:W-:-:S02]  /*e1e0*/  SHF.L.U32 R32, R57, 0x1, RZ ;  /* 0x0000000139207819 */ /* 0x004fc400000006ff */
[----:B-1----:R-:W-:Y:S01]  /*e1f0*/  IADD3 R0, R15, R17, RZ ;  /* 0x000000110f007210 */ /* 0x002fe20007ffe0ff */
[----:B----4-:R-:W-:Y:S01]  /*e200*/  @!P6 ST.E [R12.64], R52 ;  /* 0x000000340c00e985 */ /* 0x010fe2000c101908 */
[----:B------:R-:W-:-:S03]  /*e210*/  LEA R2, P0, R14, c[0x0][0x380], 0x1 ;  /* 0x0000e0000e027a11 */ /* 0x000fc600078008ff */
[----:B---3--:R-:W-:Y:S04]  /*e220*/  @!P5 ST.E [R10.64], R51 ;  /* 0x000000330a00d985 */ /* 0x008fe8000c101908 */
[----:B------:R-:W-:Y:S04]  /*e230*/  @!P4 ST.E [R8.64], R50 ;  /* 0x000000320800c985 */ /* 0x000fe8000c101908 */
[----:B------:R-:W-:Y:S04]  /*e240*/  @!P3 ST.E [R4.64], R49 ;  /* 0x000000310400b985 */ /* 0x000fe8000c101908 */
[----:B------:R-:W-:Y:S01]  /*e250*/  LDS.128 R28, [R32+0x80] ;  /* 0x00008000201c7984 */ /* 0x000fe20000000c00 */
[----:B------:R-:W-:-:S03]  /*e260*/  LEA.HI.X R0, R14, c[0x0][0x384], R0, 0x1, P0 ;  /* 0x0000e1000e007a11 */ /* 0x000fc600000f0c00 */
[----:B------:R-:W-:Y:S04]  /*e270*/  LDS.128 R20, [R32+0x880] ;  /* 0x0008800020147984 */ /* 0x000fe80000000c00 */
[----:B------:R-:W-:Y:S04]  /*e280*/  SHFL.IDX PT, R10, R2, RZ, 0x181f ;  /* 0x00181fff020a7589 */ /* 0x000fe800000e0000 */
[----:B------:R-:W1:Y:S01]  /*e290*/  SHFL.IDX PT, R11, R0, RZ, 0x181f ;  /* 0x00181fff000b7589 */ /* 0x000e6200000e0000 */
[----:B------:R-:W-:-:S03]  /*e2a0*/  ISETP.GE.AND P6, PT, R58, c[0x0][0x3c8], PT ;  /* 0x0000f2003a007a0c */ /* 0x000fc60003fc6270 */
[----:B------:R-:W-:Y:S04]  /*e2b0*/  LDS.128 R52, [R32+0x1080] ;  /* 0x0010800020347984 */ /* 0x000fe80000000c00 */
[----:B------:R-:W-:Y:S04]  /*e2c0*/  LDS.128 R48, [R32+0x1880] ;  /* 0x0018800020307984 */ /* 0x000fe80000000c00 */
[----:B------:R-:W-:Y:S04]  /*e2d0*/  LDS.128 R44, [R32+0x2080] ;  /* 0x00208000202c7984 */ /* 0x000fe80000000c00 */
[----:B------:R-:W-:Y:S01]  /*e2e0*/  LDS.128 R40, [R32+0x2880] ;  /* 0x0028800020287984 */ /* 0x000fe20000000c00 */
[----:B------:R-:W-:-:S03]  /*e2f0*/  ISETP.GE.OR P0, PT, R24, R56, P6 ;  /* 0x000000381800720c */ /* 0x000fc60003706670 */
[----:B------:R-:W-:Y:S04]  /*e300*/  LDS.128 R36, [R32+0x3080] ;  /* 0x0030800020247984 */ /* 0x000fe80000000c00 */
[----:B------:R-:W-:Y:S04]  /*e310*/  SHFL.IDX PT, R8, R2, 0x1, 0x181f ;  /* 0x00381f0002087f89 */ /* 0x000fe800000e0000 */
[----:B------:R-:W2:Y:S01]  /*e320*/  SHFL.IDX PT, R9, R0, 0x1, 0x181f ;  /* 0x00381f0000097f89 */ /* 0x000ea200000e0000 */
[----:B------:R-:W-:-:S03]  /*e330*/  IADD3 R3, R24, 0x10, RZ ;  /* 0x0000001018037810 */ /* 0x000fc60007ffe0ff */
[----:B------:R-:W-:Y:S04]  /*e340*/  SHFL.IDX PT, R6, R2, 0x2, 0x181f ;  /* 0x00581f0002067f89 */ /* 0x000fe800000e0000 */
[----:B------:R-:W3:Y:S01]  /*e350*/  SHFL.IDX PT, R7, R0, 0x2, 0x181f ;  /* 0x00581f0000077f89 */ /* 0x000ee200000e0000 */
[----:B------:R-:W-:-:S03]  /*e360*/  ISETP.GE.OR P5, PT, R3, R56, P6 ;  /* 0x000000380300720c */ /* 0x000fc600037a6670 */
[----:B------:R-:W-:Y:S04]  /*e370*/  SHFL.IDX PT, R4, R2, 0x3, 0x181f ;  /* 0x00781f0002047f89 */ /* 0x000fe800000e0000 */
[----:B------:R-:W-:Y:S01]  /*e380*/  SHFL.IDX PT, R5, R0, 0x3, 0x181f ;  /* 0x00781f0000057f89 */ /* 0x000fe200000e0000 */
[----:B------:R-:W-:-:S03]  /*e390*/  IADD3 R3, R24, 0x40, RZ ;  /* 0x0000004018037810 */ /* 0x000fc60007ffe0ff */
[----:B------:R-:W-:Y:S04]  /*e3a0*/  SHFL.IDX PT, R12, R2, 0x4, 0x181f ;  /* 0x00981f00020c7f89 */ /* 0x000fe800000e0000 */
[----:B------:R-:W4:Y:S01]  /*e3b0*/  SHFL.IDX PT, R13, R0, 0x4, 0x181f ;  /* 0x00981f00000d7f89 */ /* 0x000f2200000e0000 */
[----:B------:R-:W-:-:S03]  /*e3c0*/  IADD3 R14, R24, 0x30, RZ ;  /* 0x00000030180e7810 */ /* 0x000fc60007ffe0ff */
[----:B------:R-:W-:Y:S04]  /*e3d0*/  SHFL.IDX PT, R16, R2, 0x5, 0x181f ;  /* 0x00b81f0002107f89 */ /* 0x000fe800000e0000 */
[----:B------:R-:W-:Y:S01]  /*e3e0*/  SHFL.IDX PT, R17, R0, 0x5, 0x181f ;  /* 0x00b81f0000117f89 */ /* 0x000fe200000e0000 */
[----:B------:R-:W-:-:S03]  /*e3f0*/  IADD3 R15, R24, 0x20, RZ ;  /* 0x00000020180f7810 */ /* 0x000fc60007ffe0ff */
[----:B------:R-:W-:Y:S04]  /*e400*/  SHFL.IDX PT, R18, R2, 0x6, 0x181f ;  /* 0x00d81f0002127f89 */ /* 0x000fe800000e0000 */
[----:B------:R-:W4:Y:S01]  /*e410*/  SHFL.IDX PT, R19, R0, 0x6, 0x181f ;  /* 0x00d81f0000137f89 */ /* 0x000f2200000e0000 */
[-C--:B------:R-:W-:Y:S01]  /*e420*/  ISETP.GE.OR P2, PT, R3, R56.reuse, P6 ;  /* 0x000000380300720c */ /* 0x080fe20003746670 */
[----:B-1----:R-:W-:Y:S01]  /*e430*/  @!P0 IMAD.WIDE R10, R58, 0x2, R10 ;  /* 0x000000023a0a8825 */ /* 0x002fe200078e020a */
[-C--:B------:R-:W-:Y:S01]  /*e440*/  ISETP.GE.OR P3, PT, R14, R56.reuse, P6 ;  /* 0x000000380e00720c */ /* 0x080fe20003766670 */
[----:B------:R-:W1:Y:S01]  /*e450*/  LDS.128 R32, [R32+0x3880] ;  /* 0x0038800020207984 */ /* 0x000e620000000c00 */
[----:B------:R-:W-:Y:S02]  /*e460*/  IADD3 R3, R24, 0x50, RZ ;  /* 0x0000005018037810 */ /* 0x000fe40007ffe0ff */
[----:B------:R-:W-:-:S02]  /*e470*/  ISETP.GE.OR P4, PT, R15, R56, P6 ;  /* 0x000000380f00720c */ /* 0x000fc40003786670 */
[----:B------:R-:W-:Y:S01]  /*e480*/  IADD3 R14, R24, 0x60, RZ ;  /* 0x00000060180e7810 */ /* 0x000fe20007ffe0ff */
[----:B------:R-:W-:Y:S01]  /*e490*/  @!P0 ST.E.128 [R10.64], R28 ;  /* 0x0000001c0a008985 */ /* 0x000fe2000c101d08 */
[-C--:B------:R-:W-:Y:S02]  /*e4a0*/  ISETP.GE.OR P1, PT, R3, R56.reuse, P6 ;  /* 0x000000380300720c */ /* 0x080fe40003726670 */
[----:B------:R-:W-:Y:S01]  /*e4b0*/  ISETP.GE.OR P0, PT, R14, R56, P6 ;  /* 0x000000380e00720c */ /* 0x000fe20003706670 */
[----:B------:R1:W1:Y:S01]  /*e4c0*/  SHFL.IDX PT, R11, R0, 0x7, 0x181f ;  /* 0x00f81f00000b7f89 */ /* 0x00026200000e0000 */
[----:B--2---:R-:W-:-:S05]  /*e4d0*/  @!P5 IMAD.WIDE R8, R58, 0x2, R8 ;  /* 0x000000023a08d825 */ /* 0x004fca00078e0208 */
[----:B------:R-:W-:Y:S01]  /*e4e0*/  @!P5 ST.E.128 [R8.64], R20 ;  /* 0x000000140800d985 */ /* 0x000fe2000c101d08 */
[----:B---3--:R-:W-:-:S03]  /*e4f0*/  @!P4 IMAD.WIDE R14, R58, 0x2, R6 ;  /* 0x000000023a0ec825 */ /* 0x008fc600078e0206 */
[----:B------:R2:W3:Y:S01]  /*e500*/  SHFL.IDX PT, R10, R2, 0x7, 0x181f ;  /* 0x00f81f00020a7f89 */ /* 0x0004e200000e0000 */
[----:B----4-:R-:W-:Y:S01]  /*e510*/  @!P2 IMAD.WIDE R6, R58, 0x2, R12 ;  /* 0x000000023a06a825 */ /* 0x010fe200078e020c */
[----:B-1----:R-:W-:-:S04]  /*e520*/  IADD3 R0, R24, 0x70, RZ ;  /* 0x0000007018007810 */ /* 0x002fc80007ffe0ff */
[----:B------:R-:W-:Y:S01]  /*e530*/  ISETP.GE.OR P6, PT, R0, R56, P6 ;  /* 0x000000380000720c */ /* 0x000fe200037c6670 */
[----:B------:R1:W-:Y:S01]  /*e540*/  @!P4 ST.E.128 [R14.64], R52 ;  /* 0x000000340e00c985 */ /* 0x0003e2000c101d08 */
[----:B--2---:R-:W-:-:S04]  /*e550*/  @!P0 IMAD.WIDE R2, R58, 0x2, R18 ;  /* 0x000000023a028825 */ /* 0x004fc800078e0212 */
[----:B------:R-:W-:-:S04]  /*e560*/  @!P3 IMAD.WIDE R8, R58, 0x2, R4 ;  /* 0x000000023a08b825 */ /* 0x000fc800078e0204 */
[----:B------:R-:W-:Y:S01]  /*e570*/  @!P1 IMAD.WIDE R4, R58, 0x2, R16 ;  /* 0x000000023a049825 */ /* 0x000fe200078e0210 */
[----:B------:R1:W-:Y:S04]  /*e580*/  @!P3 ST.E.128 [R8.64], R48 ;  /* 0x000000300800b985 */ /* 0x0003e8000c101d08 */
[----:B------:R1:W-:Y:S04]  /*e590*/  @!P2 ST.E.128 [R6.64], R44 ;  /* 0x0000002c0600a985 */ /* 0x0003e8000c101d08 */
[----:B------:R1:W-:Y:S04]  /*e5a0*/  @!P1 ST.E.128 [R4.64], R40 ;  /* 0x0000002804009985 */ /* 0x0003e8000c101d08 */
[----:B------:R1:W-:Y:S01]  /*e5b0*/  @!P0 ST.E.128 [R2.64], R36 ;  /* 0x0000002402008985 */ /* 0x0003e2000c101d08 */
[----:B------:R-:W-:Y:S05]  /*e5c0*/  @P6 EXIT ;  /* 0x000000000000694d */ /* 0x000fea0003800000 */
[----:B-1-3--:R-:W-:-:S05]  /*e5d0*/  IMAD.WIDE R2, R58, 0x2, R10 ;  /* 0x000000023a027825 */ /* 0x00afca00078e020a */
[----:B------:R-:W-:Y:S01]  /*e5e0*/  ST.E.128 [R2.64], R32 ;  /* 0x0000002002007985 */ /* 0x000fe2000c101d08 */
[----:B------:R-:W-:Y:S05]  /*e5f0*/  EXIT ;  /* 0x000000000000794d */ /* 0x000fea0003800000 */
.L_x_4:
[----:B------:R-:W-:-:S00]  /*e600*/  BRA `(.L_x_4) ;  /* 0xfffffff000007947 */ /* 0x000fc0000383ffff */
[----:B------:R-:W-:-:S00]  /*e610*/  NOP ;  /* 0x0000000000007918 */ /* 0x000fc00000000000 */
        /* <DEDUP_REMOVED lines=14> */
.L_x_1470:


//--------------------- .text._ZN7cutlass13device_kernelIN5flash19enable_sm80_to_sm89INS1_16FlashAttnFwdSm80INS1_25CollectiveMainloopFwdSm80ILi4ELi1ELb0EN4cute5tupleIJNS5_1CILi128EEENS7_ILi112EEENS7_ILi64EEEEEELi64ENS_10bfloat16_tEfNS_4arch4Sm80ELb0ELb0ELb1ELb1ELb0ELb0ELb1ELb0EEENS1_21CollectiveEpilogueFwdINS6_IJS8_SA_S9_EEENS6_IJNS7_ILi1EEESI_SI_EEESC_SE_Li128ELb1ELb1ELb0ELb0EEENS1_19SingleTileSchedulerILb1ELb0ELb1ELi128EEEEEEEEEvNT_6ParamsE --------------------------
	.section	.text._ZN7cutlass13device_kernelIN5flash19enable_sm80_to_sm89INS1_16FlashAttnFwdSm80INS1_25CollectiveMainloopFwdSm80ILi4ELi1ELb0EN4cute5tupleIJNS5_1CILi128EEENS7_ILi112EEENS7_ILi64EEEEEELi64ENS_10bfloat16_tEfNS_4arch4Sm80ELb0ELb0ELb1ELb1ELb0ELb0ELb1ELb0EEENS1_21CollectiveEpilogueFwdINS6_IJS8_SA_S9_EEENS6_IJNS7_ILi1EEESI_SI_EEESC_SE_Li128ELb1ELb1ELb0ELb0EEENS1_19SingleTileSchedulerILb1ELb0ELb1ELi128EEEEEEEEEvNT_6ParamsE,"ax",@progbits
	.sectioninfo	@"SHI_REGISTERS=255"
	.align	128
.text._ZN7cutlass13device_kernelIN5flash19enable_sm80_to_sm89INS1_16FlashAttnFwdSm80INS1_25CollectiveMainloopFwdSm80ILi4ELi1ELb0EN4cute5tupleIJNS5_1CILi128EEENS7_ILi112EEENS7_ILi64EEEEEELi64ENS_10bfloat16_tEfNS_4arch4Sm80ELb0ELb0ELb1ELb1ELb0ELb0ELb1ELb0EEENS1_21CollectiveEpilogueFwdINS6_IJS8_SA_S9_EEENS6_IJNS7_ILi1EEESI_SI_EEESC_SE_Li128ELb1ELb1ELb0ELb0EEENS1_19SingleTileSchedulerILb1ELb0ELb1ELi128EEEEEEEEEvNT_6ParamsE:
        .type           _ZN7cutlass13device_kernelIN5flash19enable_sm80_to_sm89INS1_16FlashAttnFwdSm80INS1_25CollectiveMainloopFwdSm80ILi4ELi1ELb0EN4cute5tupleIJNS5_1CILi128EEENS7_ILi112EEENS7_ILi64EEEEEELi64ENS_10bfloat16_tEfNS_4arch4Sm80ELb0ELb0ELb1ELb1ELb0ELb0ELb1ELb0EEENS1_21CollectiveEpilogueFwdINS6_IJS8_SA_S9_EEENS6_IJNS7_ILi1EEESI_SI_EEESC_SE_Li128ELb1ELb1ELb0ELb0EEENS1_19SingleTileSchedulerILb1ELb0ELb1ELi128EEEEEEEEEvNT_6ParamsE,@function
        .size           _ZN7cutlass13device_kernelIN5flash19enable_sm80_to_sm89INS1_16FlashAttnFwdSm80INS1_25CollectiveMainloopFwdSm80ILi4ELi1ELb0EN4cute5tupleIJNS5_1CILi128EEENS7_ILi112EEENS7_ILi64EEEEEELi64ENS_10bfloat16_tEfNS_4arch4Sm80ELb0ELb0ELb1ELb1ELb0ELb0ELb1ELb0EEENS1_21CollectiveEpilogueFwdINS6_IJS8_SA_S9_EEENS6_IJNS7_ILi1EEESI_SI_EEESC_SE_Li128ELb1ELb1ELb0ELb0EEENS1_19SingleTileSchedulerILb1ELb0ELb1ELi128EEEEEEEEEvNT_6ParamsE,(.L_x_1471 - _ZN7cutlass13device_kernelIN5flash19enable_sm80_to_sm89INS1_16FlashAttnFwdSm80INS1_25CollectiveMainloopFwdSm80ILi4ELi1ELb0EN4cute5tupleIJNS5_1CILi128EEENS7_ILi112EEENS7_ILi64EEEEEELi64ENS_10bfloat16_tEfNS_4arch4Sm80ELb0ELb0ELb1ELb1ELb0ELb0ELb1ELb0EEENS1_21CollectiveEpilogueFwdINS6_IJS8_SA_S9_EEENS6_IJNS7_ILi1EEESI_SI_EEESC_SE_Li128ELb1ELb1ELb0ELb0EEENS1_19SingleTileSchedulerILb1ELb0ELb1ELi128EEEEEEEEEvNT_6ParamsE)
        .other          _ZN7cutlass13device_kernelIN5flash19enable_sm80_to_sm89INS1_16FlashAttnFwdSm80INS1_25CollectiveMainloopFwdSm80ILi4ELi1ELb0EN4cute5tupleIJNS5_1CILi128EEENS7_ILi112EEENS7_ILi64EEEEEELi64ENS_10bfloat16_tEfNS_4arch4Sm80ELb0ELb0ELb1ELb1ELb0ELb0ELb1ELb0EEENS1_21CollectiveEpilogueFwdINS6_IJS8_SA_S9_EEENS6_IJNS7_ILi1EEESI_SI_EEESC_SE_Li128ELb1ELb1ELb0ELb0EEENS1_19SingleTileSchedulerILb1ELb0ELb1ELi128EEEEEEEEEvNT_6ParamsE,@"STO_CUDA_ENTRY STV_DEFAULT"
_ZN7cutlass13device_kernelIN5flash19enable_sm80_to_sm89INS1_16FlashAttnFwdSm80INS1_25CollectiveMainloopFwdSm80ILi4ELi1ELb0EN4cute5tupleIJNS5_1CILi128EEENS7_ILi112EEENS7_ILi64EEEEEELi64ENS_10bfloat16_tEfNS_4arch4Sm80ELb0ELb0ELb1ELb1ELb0ELb0ELb1ELb0EEENS1_21CollectiveEpilogueFwdINS6_IJS8_SA_S9_EEENS6_IJNS7_ILi1EEESI_SI_EEESC_SE_Li128ELb1ELb1ELb0ELb0EEENS1_19SingleTileSchedulerILb1ELb0ELb1ELi128EEEEEEEEEvNT_6ParamsE:
[----:B------:R-:W-:Y:S02]  /*0000*/  MOV R1, c[0x0][0x28] ;  /* 0x00000a0000017a02 */ /* 0x000fe40000000f00 */
[----:B------:R-:W1:Y:S01]  /*0010*/  S2R R192, SR_TID.X ;  /* 0x0000000000c07919 */ /* 0x000e620000002100 */
[----:B------:R-:W-:Y:S01]  /*0020*/  IMAD.MOV.U32 R18, RZ, RZ, 0x4 ;  /* 0x00000004ff127424 */ /* 0x000fe200078e00ff */
[----:B------:R-:W-:Y:S01]  /*0030*/  ULDC.64 UR8, c[0x0][0x118] ;  /* 0x0000460000087ab9 */ /* 0x000fe20000000a00 */
[----:B------:R-:W-:Y:S01]  /*0040*/  IADD3 R1, R1, -0x78, RZ ;  /* 0xffffff8801017810 */ /* 0x000fe20007ffe0ff */
[----:B------:R-:W2:Y:S04]  /*0050*/  S2R R5, SR_CTAID.Z ;  /* 0x0000000000057919 */ /* 0x000ea80000002700 */
[----:B------:R-:W3:Y:S01]  /*0060*/  S2R R35, SR_CTAID.X ;  /* 0x0000000000237919 */ /* 0x000ee20000002500 */
[----:B-1----:R-:W-:Y:S01]  /*0070*/  SHF.R.U32.HI R0, RZ, 0x5, R192 ;  /* 0x00000005ff007819 */ /* 0x002fe200000116c0 */
[----:B--2---:R-:W-:-:S05]  /*0080*/  IMAD.WIDE R2, R5, R18, c[0x0][0x568] ;  /* 0x00015a0005027625 */ /* 0x004fca00078e0212 */
[----:B------:R-:W1:Y:S02]  /*0090*/  SHFL.IDX PT, R0, R0, RZ, 0x1f ;  /* 0x00001fff00007589 */ /* 0x000e6400000e0000 */
[----:B-1----:R-:W-:-:S13]  /*00a0*/  ISETP.NE.AND P0, PT, R0, RZ, PT ;  /* 0x000000ff0000720c */ /* 0x002fda0003f05270 */
[----:B------:R-:W-:Y:S05]  /*00b0*/  @!P0 BRA `(.L_x_5) ;  /* 0x0000014000008947 */ /* 0x000fea0003800000 */
[----:B---3--:R-:W-:-:S04]  /*00c0*/  ISETP.NE.U32.AND P0, PT, RZ, c[0x0][0x568], PT ;  /* 0x00015a00ff007a0c */ /* 0x008fc80003f05070 */
[----:B------:R-:W-:-:S13]  /*00d0*/  ISETP.NE.AND.EX P0, PT, RZ, c[0x0][0x56c], PT, P0 ;  /* 0x00015b00ff007a0c */ /* 0x000fda0003f05300 */
[----:B------:R-:W-:Y:S05]  /*00e0*/  @!P0 BRA `(.L_x_6) ;  /* 0x0000002000008947 */ /* 0x000fea0003800000 */
[----:B------:R1:W5:Y:S01]  /*00f0*/  LDG.E R0, [R2.64] ;  /* 0x0000000802007981 */ /* 0x000362000c1e1900 */
[----:B------:R-:W-:Y:S05]  /*0100*/  BRA `(.L_x_7) ;  /* 0x0000009000007947 */ /* 0x000fea0003800000 */
.L_x_6:
[----:B------:R-:W-:-:S04]  /*0110*/  ISETP.NE.U32.AND P0, PT, RZ, c[0x0][0x560], PT ;  /* 0x00015800ff007a0c */ /* 0x000fc80003f05070 */
[----:B------:R-:W-:-:S13]  /*0120*/  ISETP.NE.AND.EX P0, PT, RZ, c[0x0][0x564], PT, P0 ;  /* 0x00015900ff007a0c */ /* 0x000fda0003f05300 */
[----:B------:R-:W-:Y:S05]  /*0130*/  @!P0 BRA `(.L_x_8) ;  /* 0x0000005000008947 */ /* 0x000fea0003800000 */
[----:B------:R-:W-:-:S05]  /*0140*/  IMAD.WIDE R2, R5, R18, c[0x0][0x560] ;  /* 0x0001580005027625 */ /* 0x000fca00078e0212 */
[----:B------:R-:W2:Y:S04]  /*0150*/  LDG.E R4, [R2.64] ;  /* 0x0000000802047981 */ /* 0x000ea8000c1e1900 */
[----:B------:R-:W2:Y:S02]  /*0160*/  LDG.E R0, [R2.64+0x4] ;  /* 0x0000040802007981 */ /* 0x000ea4000c1e1900 */
[----:B--2---:R-:W-:Y:S01]  /*0170*/  IADD3 R0, -R4, R0, RZ ;  /* 0x0000000004007210 */ /* 0x004fe20007ffe1ff */
[----:B------:R-:W-:Y:S05]  /*0180*/  BRA `(.L_x_7) ;  /* 0x0000001000007947 */ /* 0x000fea0003800000 */
.L_x_8:
[----:B------:R-:W-:-:S05]  /*0190*/  MOV R0, c[0x0][0x54c] ;  /* 0x0001530000007a02 */ /* 0x000fca0000000f00 */
.L_x_7:
[----:B-----5:R-:W-:Y:S01]  /*01a0*/  IMAD R0, R0, c[0x0][0x548], RZ ;  /* 0x0001520000007a24 */ /* 0x020fe200078e02ff */
[----:B-1----:R-:W-:-:S04]  /*01b0*/  SHF.L.U32 R2, R35, 0x7, RZ ;  /* 0x0000000723027819 */ /* 0x002fc800000006ff */
[----:B------:R-:W-:-:S04]  /*01c0*/  ISETP.GE.AND P0, PT, R2, R0, PT ;  /* 0x000000000200720c */ /* 0x000fc80003f06270 */
[----:B------:R-:W-:-:S05]  /*01d0*/  SEL R0, R5, 0xffffffff, !P0 ;  /* 0xffffffff05007807 */ /* 0x000fca0004000000 */
[----:B------:R1:W-:Y:S01]  /*01e0*/  STL [R1+0x40], R0 ;  /* 0x0000400001007387 */ /* 0x0003e20000100800 */
[----:B------:R-:W-:Y:S05]  /*01f0*/  BRA `(.L_x_9) ;  /* 0x0000013000007947 */ /* 0x000fea0003800000 */
.L_x_5:
[----:B---3--:R-:W-:-:S04]  /*0200*/  ISETP.NE.U32.AND P0, PT, RZ, c[0x0][0x568], PT ;  /* 0x00015a00ff007a0c */ /* 0x008fc80003f05070 */
[----:B------:R-:W-:-:S13]  /*0210*/  ISETP.NE.AND.EX P0, PT, RZ, c[0x0][0x56c], PT, P0 ;  /* 0x00015b00ff007a0c */ /* 0x000fda0003f05300 */
[----:B------:R-:W-:Y:S05]  /*0220*/  @!P0 BRA `(.L_x_10) ;  /* 0x0000002000008947 */ /* 0x000fea0003800000 */
[----:B------:R1:W5:Y:S01]  /*0230*/  LDG.E R0, [R2.64] ;  /* 0x0000000802007981 */ /* 0x000362000c1e1900 */
[----:B------:R-:W-:Y:S05]  /*0240*/  BRA `(.L_x_11) ;  /* 0x0000009000007947 */ /* 0x000fea0003800000 */
.L_x_10:
        /* <DEDUP_REMOVED lines=8> */
.L_x_12:
[----:B------:R-:W-:-:S05]  /*02d0*/  MOV R0, c[0x0][0x54c] ;  /* 0x0001530000007a02 */ /* 0x000fca0000000f00 */
.L_x_11:
[----:B-----5:R-:W-:Y:S01]  /*02e0*/  IMAD R0, R0, c[0x0][0x548], RZ ;  /* 0x0001520000007a24 */ /* 0x020fe200078e02ff */
[----:B-1----:R-:W-:-:S04]  /*02f0*/  SHF.L.U32 R2, R35, 0x7, RZ ;  /* 0x0000000723027819 */ /* 0x002fc800000006ff */
[----:B------:R-:W-:-:S04]  /*0300*/  ISETP.GE.AND P0, PT, R2, R0, PT ;  /* 0x000000000200720c */ /* 0x000fc80003f06270 */
[----:B------:R-:W-:-:S05]  /*0310*/  SEL R0, R5, 0xffffffff, !P0 ;  /* 0xffffffff05007807 */ /* 0x000fca0004000000 */
[----:B------:R1:W-:Y:S04]  /*0320*/  STL [R1+0x40], R0 ;  /* 0x0000400001007387 */ /* 0x0003e80000100800 */
.L_x_9:
[----:B------:R-:W2:Y:S02]  /*0330*/  LDL R41, [R1+0x40] ;  /* 0x0000400001297983 */ /* 0x000ea40000100800 */
[----:B--2---:R-:W-:-:S13]  /*0340*/  ISETP.GE.AND P0, PT, R41, RZ, PT ;  /* 0x000000ff2900720c */ /* 0x004fda0003f06270 */
[----:B------:R-:W-:Y:S05]  /*0350*/  @!P0 EXIT ;  /* 0x000000000000894d */ /* 0x000fea0003800000 */
[----:B------:R-:W-:Y:S01]  /*0360*/  ISETP.NE.U32.AND P3, PT, RZ, c[0x0][0x370], PT ;  /* 0x0000dc00ff007a0c */ /* 0x000fe20003f65070 */
[----:B------:R-:W-:Y:S01]  /*0370*/  CS2R R10, SRZ ;  /* 0x00000000000a7805 */ /* 0x000fe2000001ff00 */
[----:B------:R-:W-:Y:S01]  /*0380*/  ISETP.NE.U32.AND P2, PT, RZ, c[0x0][0x360], PT ;  /* 0x0000d800ff007a0c */ /* 0x000fe20003f45070 */
[----:B------:R-:W-:Y:S01]  /*0390*/  IMAD.MOV.U32 R21, RZ, RZ, c[0x0][0x168] ;  /* 0x00005a00ff157624 */ /* 0x000fe200078e00ff */
[----:B------:R-:W-:Y:S01]  /*03a0*/  ISETP.NE.AND.EX P3, PT, RZ, c[0x0][0x374], PT, P3 ;  /* 0x0000dd00ff007a0c */ /* 0x000fe20003f65330 */
[----:B------:R-:W-:Y:S01]  /*03b0*/  IMAD.MOV.U32 R12, RZ, RZ, RZ ;  /* 0x000000ffff0c7224 */ /* 0x000fe200078e00ff */
[----:B------:R-:W-:Y:S01]  /*03c0*/  ISETP.NE.AND.EX P2, PT, RZ, c[0x0][0x364], PT, P2 ;  /* 0x0000d900ff007a0c */ /* 0x000fe20003f45320 */
[CC--:B------:R-:W-:Y:S01]  /*03d0*/  IMAD.WIDE R4, R41.reuse, R18.reuse, c[0x0][0x348] ;  /* 0x0000d20029047625 */ /* 0x0c0fe200078e0212 */
[----:B------:R-:W-:Y:S02]  /*03e0*/  ISETP.NE.U32.AND P1, PT, RZ, c[0x0][0x348], PT ;  /* 0x0000d200ff007a0c */ /* 0x000fe40003f25070 */
[----:B------:R-:W-:Y:S01]  /*03f0*/  ISETP.NE.U32.AND P0, PT, RZ, c[0x0][0x350], PT ;  /* 0x0000d400ff007a0c */ /* 0x000fe20003f05070 */
[----:B------:R-:W-:Y:S01]  /*0400*/  IMAD.WIDE R2, R41, R18, c[0x0][0x350] ;  /* 0x0000d40029027625 */ /* 0x000fe200078e0212 */
[----:B------:R-:W-:-:S02]  /*0410*/  ISETP.NE.AND.EX P1, PT, RZ, c[0x0][0x34c], PT, P1 ;  /* 0x0000d300ff007a0c */ /* 0x000fc40003f25310 */
[----:B------:R-:W-:-:S03]  /*0420*/  ISETP.NE.AND.EX P0, PT, RZ, c[0x0][0x354], PT, P0 ;  /* 0x0000d500ff007a0c */ /* 0x000fc60003f05300 */
[----:B------:R-:W-:-:S04]  /*0430*/  @P3 IMAD.WIDE R8, R41, R18, c[0x0][0x370] ;  /* 0x0000dc0029083625 */ /* 0x000fc800078e0212 */
[----:B------:R-:W-:Y:S01]  /*0440*/  @P2 IMAD.WIDE R6, R41, R18, c[0x0][0x360] ;  /* 0x0000d80029062625 */ /* 0x000fe200078e0212 */
[----:B------:R2:W5:Y:S04]  /*0450*/  @P3 LDG.E R10, [R8.64] ;  /* 0x00000008080a3981 */ /* 0x000568000c1e1900 */
[----:B------:R2:W5:Y:S04]  /*0460*/  @P2 LDG.E R21, [R6.64] ;  /* 0x0000000806152981 */ /* 0x000568000c1e1900 */
[----:B------:R2:W5:Y:S04]  /*0470*/  @P1 LDG.E R11, [R4.64] ;  /* 0x00000008040b1981 */ /* 0x000568000c1e1900 */
[----:B------:R2:W5:Y:S01]  /*0480*/  @P0 LDG.E R12, [R2.64] ;  /* 0x00000008020c0981 */ /* 0x000562000c1e1900 */
[----:B-1----:R-:W-:Y:S01]  /*0490*/  IMAD.MOV.U32 R0, RZ, RZ, c[0x0][0x1d0] ;  /* 0x00007400ff007624 */ /* 0x002fe200078e00ff */
[----:B------:R-:W-:Y:S05]  /*04a0*/  @P2 BRA `(.L_x_13) ;  /* 0x0000004000002947 */ /* 0x000fea0003800000 */
[----:B------:R-:W-:Y:S05]  /*04b0*/  @!P1 BRA `(.L_x_13) ;  /* 0x0000003000009947 */ /* 0x000fea0003800000 */
[----:B--2---:R1:W2:Y:S04]  /*04c0*/  LDG.E R6, [R4.64] ;  /* 0x0000000804067981 */ /* 0x0042a8000c1e1900 */
[----:B-1----:R-:W2:Y:S02]  /*04d0*/  LDG.E R4, [R4.64+0x4] ;  /* 0x0000040804047981 */ /* 0x002ea4000c1e1900 */
[----:B--2--5:R-:W-:-:S02]  /*04e0*/  IADD3 R21, -R6, R4, RZ ;  /* 0x0000000406157210 */ /* 0x024fc40007ffe1ff */
.L_x_13:
[----:B------:R-:W-:-:S04]  /*04f0*/  ISETP.NE.U32.AND P2, PT, RZ, c[0x0][0x368], PT ;  /* 0x0000da00ff007a0c */ /* 0x000fc80003f45070 */
[----:B------:R-:W-:-:S13]  /*0500*/  ISETP.NE.AND.EX P2, PT, RZ, c[0x0][0x36c], PT, P2 ;  /* 0x0000db00ff007a0c */ /* 0x000fda0003f45320 */
[----:B------:R-:W-:Y:S05]  /*0510*/  @!P2 BRA `(.L_x_14) ;  /* 0x000000300000a947 */ /* 0x000fea0003800000 */
[----:B--2---:R-:W-:-:S05]  /*0520*/  IMAD.WIDE R2, R41, R18, c[0x0][0x368] ;  /* 0x0000da0029027625 */ /* 0x004fca00078e0212 */
[----:B------:R1:W5:Y:S01]  /*0530*/  LDG.E R0, [R2.64] ;  /* 0x0000000802007981 */ /* 0x000362000c1e1900 */
[----:B------:R-:W-:Y:S05]  /*0540*/  BRA `(.L_x_15) ;  /* 0x0000004000007947 */ /* 0x000fea0003800000 */
.L_x_14:
[----:B------:R-:W-:Y:S05]  /*0550*/  @!P0 BRA `(.L_x_15) ;  /* 0x0000003000008947 */ /* 0x000fea0003800000 */
[----:B------:R1:W3:Y:S04]  /*0560*/  LDG.E R0, [R2.64] ;  /* 0x0000000802007981 */ /* 0x0002e8000c1e1900 */
[----:B-12---:R-:W3:Y:S02]  /*0570*/  LDG.E R2, [R2.64+0x4] ;  /* 0x0000040802027981 */ /* 0x006ee4000c1e1900 */
[----:B---3--:R-:W-:-:S05]  /*0580*/  IADD3 R0, -R0, R2, RZ ;  /* 0x0000000200007210 */ /* 0x008fca0007ffe1ff */
.L_x_15:
[----:B-----5:R-:W-:Y:S01]  /*0590*/  IMAD.IADD R112, R0, 0x1, -R10 ;  /* 0x0000000100707824 */ /* 0x020fe200078e0a0a */
[----:B------:R-:W-:Y:S01]  /*05a0*/  IADD3 R10, R12, R10, RZ ;  /* 0x0000000a0c0a7210 */ /* 0x000fe20007ffe0ff */
[----:B-12---:R-:W-:Y:S01]  /*05b0*/  IMAD.MOV.U32 R2, RZ, RZ, RZ ;  /* 0x000000ffff027224 */ /* 0x006fe200078e00ff */
[----:B------:R-:W-:Y:S01]  /*05c0*/  PLOP3.LUT P4, PT, PT, PT, PT, 0x80, 0x0 ;  /* 0x000000000000781c */ /* 0x000fe20003f8f070 */
[----:B------:R-:W-:Y:S01]  /*05d0*/  CS2R R178, SRZ ;  /* 0x0000000000b27805 */ /* 0x000fe2000001ff00 */
[C---:B------:R-:W-:Y:S01]  /*05e0*/  IADD3 R3, R112.reuse, 0x6f, RZ ;  /* 0x0000006f70037810 */ /* 0x040fe20007ffe0ff */
[----:B------:R-:W-:Y:S01]  /*05f0*/  CS2R R176, SRZ ;  /* 0x0000000000b07805 */ /* 0x000fe2000001ff00 */
[----:B------:R-:W-:Y:S01]  /*0600*/  ISETP.GE.AND P2, PT, R112, 0x1, PT ;  /* 0x000000017000780c */ /* 0x000fe20003f46270 */
[----:B------:R-:W-:Y:S01]  /*0610*/  CS2R R182, SRZ ;  /* 0x0000000000b67805 */ /* 0x000fe2000001ff00 */
[----:B------:R-:W-:Y:S01]  /*0620*/  CS2R R12, SRZ ;  /* 0x00000000000c7805 */ /* 0x000fe2000001ff00 */
[----:B------:R-:W-:Y:S01]  /*0630*/  IMAD.HI R2, R3, -0x6db6db6d, R2 ;  /* 0x9249249303027827 */ /* 0x000fe200078e0202 */
[----:B------:R-:W-:Y:S01]  /*0640*/  CS2R R14, SRZ ;  /* 0x00000000000e7805 */ /* 0x000fe2000001ff00 */
[----:B------:R-:W-:Y:S01]  /*0650*/  MOV R174, RZ ;  /* 0x000000ff00ae7202 */ /* 0x000fe20000000f00 */
[----:B------:R-:W-:Y:S01]  /*0660*/  CS2R R16, SRZ ;  /* 0x0000000000107805 */ /* 0x000fe2000001ff00 */
[----:B------:R-:W-:Y:S01]  /*0670*/  IMAD.MOV.U32 R180, RZ, RZ, RZ ;  /* 0x000000ffffb47224 */ /* 0x000fe200078e00ff */
[----:B------:R-:W-:Y:S01]  /*0680*/  SHF.R.U32.HI R0, RZ, 0x1f, R2 ;  /* 0x0000001fff007819 */ /* 0x000fe20000011602 */
[----:B------:R-:W-:Y:S01]  /*0690*/  IMAD.MOV.U32 R172, RZ, RZ, RZ ;  /* 0x000000ffffac7224 */ /* 0x000fe200078e00ff */
[----:B------:R-:W-:Y:S01]  /*06a0*/  MOV R170, RZ ;  /* 0x000000ff00aa7202 */ /* 0x000fe20000000f00 */
[----:B------:R-:W-:Y:S01]  /*06b0*/  IMAD.MOV.U32 R19, RZ, RZ, RZ ;  /* 0x000000ffff137224 */ /* 0x000fe200078e00ff */
[----:B------:R-:W-:Y:S01]  /*06c0*/  LEA.HI.SX32 R195, R2, R0, 0x1a ;  /* 0x0000000002c37211 */ /* 0x000fe200078fd2ff */
[----:B------:R-:W-:Y:S01]  /*06d0*/  CS2R R26, SRZ ;  /* 0x00000000001a7805 */ /* 0x000fe2000001ff00 */
[----:B------:R-:W-:Y:S01]  /*06e0*/  MOV R168, RZ ;  /* 0x000000ff00a87202 */ /* 0x000fe20000000f00 */
[----:B------:R-:W-:Y:S01]  /*06f0*/  IMAD.MOV.U32 R162, RZ, RZ, RZ ;  /* 0x000000ffffa27224 */ /* 0x000fe200078e00ff */
[----:B------:R-:W-:Y:S01]  /*0700*/  MOV R20, RZ ;  /* 0x000000ff00147202 */ /* 0x000fe20000000f00 */
[----:B------:R1:W-:Y:S01]  /*0710*/  STL [R1+0x8], R195 ;  /* 0x000008c301007387 */ /* 0x0003e20000100800 */
[----:B------:R-:W-:Y:S01]  /*0720*/  IMAD.MOV.U32 R160, RZ, RZ, RZ ;  /* 0x000000ffffa07224 */ /* 0x000fe200078e00ff */
[----:B------:R-:W-:Y:S01]  /*0730*/  MOV R166, RZ ;  /* 0x000000ff00a67202 */ /* 0x000fe20000000f00 */
[----:B------:R-:W-:Y:S01]  /*0740*/  CS2R R164, SRZ ;  /* 0x0000000000a47805 */ /* 0x000fe2000001ff00 */
[----:B------:R-:W-:Y:S01]  /*0750*/  CS2R R22, SRZ ;  /* 0x0000000000167805 */ /* 0x000fe2000001ff00 */
[----:B------:R-:W-:Y:S01]  /*0760*/  IMAD.MOV.U32 R158, RZ, RZ, RZ ;  /* 0x000000ffff9e7224 */ /* 0x000fe200078e00ff */
[----:B------:R-:W-:Y:S01]  /*0770*/  MOV R156, RZ ;  /* 0x000000ff009c7202 */ /* 0x000fe20000000f00 */
[----:B------:R-:W-:Y:S01]  /*0780*/  CS2R R24, SRZ ;  /* 0x0000000000187805 */ /* 0x000fe2000001ff00 */
[----:B------:R-:W-:Y:S01]  /*0790*/  IMAD.MOV.U32 R154, RZ, RZ, RZ ;  /* 0x000000ffff9a7224 */ /* 0x000fe200078e00ff */
[----:B------:R-:W-:Y:S01]  /*07a0*/  MOV R152, RZ ;  /* 0x000000ff00987202 */ /* 0x000fe20000000f00 */
[----:B------:R-:W-:Y:S01]  /*07b0*/  CS2R R146, SRZ ;  /* 0x0000000000927805 */ /* 0x000fe2000001ff00 */
[----:B------:R-:W-:Y:S01]  /*07c0*/  CS2R R30, SRZ ;  /* 0x00000000001e7805 */ /* 0x000fe2000001ff00 */
[----:B------:R-:W-:Y:S01]  /*07d0*/  IMAD.MOV.U32 R144, RZ, RZ, RZ ;  /* 0x000000ffff907224 */ /* 0x000fe200078e00ff */
[----:B------:R-:W-:Y:S01]  /*07e0*/  MOV R150, RZ ;  /* 0x000000ff00967202 */ /* 0x000fe20000000f00 */
[----:B------:R-:W-:Y:S01]  /*07f0*/  IMAD.MOV.U32 R148, RZ, RZ, RZ ;  /* 0x000000ffff947224 */ /* 0x000fe200078e00ff */
[----:B------:R-:W-:Y:S01]  /*0800*/  CS2R R142, SRZ ;  /* 0x00000000008e7805 */ /* 0x000fe2000001ff00 */
[----:B------:R-:W-:Y:S01]  /*0810*/  CS2R R32, SRZ ;  /* 0x0000000000207805 */ /* 0x000fe2000001ff00 */
[----:B------:R-:W-:Y:S01]  /*0820*/  MOV R140, RZ ;  /* 0x000000ff008c7202 */ /* 0x000fe20000000f00 */
        /* <DEDUP_REMOVED lines=10> */
[----:B------:R-:W-:Y:S01]  /*08d0*/  CS2R R126, SRZ ;  /* 0x00000000007e7805 */ /* 0x000fe2000001ff00 */
[----:B------:R-:W-:Y:S01]  /*08e0*/  CS2R R124, SRZ ;  /* 0x00000000007c7805 */ /* 0x000fe2000001ff00 */
[----:B------:R-:W-:Y:S01]  /*08f0*/  IMAD.MOV.U32 R40, RZ, RZ, RZ ;  /* 0x000000ffff287224 */ /* 0x000fe200078e00ff */
[----:B------:R-:W-:Y:S01]  /*0900*/  CS2R R38, SRZ ;  /* 0x0000000000267805 */ /* 0x000fe2000001ff00 */
[----:B------:R-:W-:Y:S01]  /*0910*/  MOV R37, RZ ;  /* 0x000000ff00257202 */ /* 0x000fe20000000f00 */
[----:B------:R-:W-:Y:S05]  /*0920*/  @!P2 BRA `(.L_x_16) ;  /* 0x0000ca400000a947 */ /* 0x000fea0003800000 */
[----:B-1----:R-:W-:-:S04]  /*0930*/  ISETP.NE.U32.AND P4, PT, RZ, c[0x0][0x340], PT ;  /* 0x0000d000ff007a0c */ /* 0x002fc80003f85070 */
[----:B------:R-:W-:-:S13]  /*0940*/  ISETP.NE.AND.EX P4, PT, RZ, c[0x0][0x344], PT, P4 ;  /* 0x0000d100ff007a0c */ /* 0x000fda0003f85340 */
[----:B------:R-:W-:-:S05]  /*0950*/  @P4 IMAD.WIDE R2, R41, R18, c[0x0][0x340] ;  /* 0x0000d00029024625 */ /* 0x000fca00078e0212 */
[----:B------:R1:W2:Y:S01]  /*0960*/  @P4 LDG.E R18, [R2.64] ;  /* 0x0000000802124981 */ /* 0x0002a2000c1e1900 */
[----:B------:R-:W-:Y:S01]  /*0970*/  SHF.R.S32.HI R28, RZ, 0x1f, R192 ;  /* 0x0000001fff1c7819 */ /* 0x000fe200000114c0 */
[----:B------:R-:W-:Y:S01]  /*0980*/  IMAD.MOV.U32 R6, RZ, RZ, c[0x0][0x2c4] ;  /* 0x0000b100ff067624 */ /* 0x000fe200078e00ff */
[----:B------:R-:W-:Y:S01]  /*0990*/  SHF.R.S32.HI R0, RZ, 0x1f, R11 ;  /* 0x0000001fff007819 */ /* 0x000fe2000001140b */
[----:B------:R-:W3:Y:S01]  /*09a0*/  S2R R22, SR_CTAID.Y ;  /* 0x0000000000167919 */ /* 0x000ee20000002600 */
[-C--:B------:R-:W-:Y:S01]  /*09b0*/  LEA.HI R4, R28, R192.reuse, RZ, 0x3 ;  /* 0x000000c01c047211 */ /* 0x080fe200078f18ff */
[----:B------:R-:W-:Y:S01]  /*09c0*/  BSSY B0, `(.L_x_17) ;  /* 0x000006f000007945 */ /* 0x000fe20003800000 */
[----:B------:R-:W-:Y:S01]  /*09d0*/  ISETP.NE.AND P3, PT, R6, 0x1, PT ;  /* 0x000000010600780c */ /* 0x000fe20003f65270 */
[----:B------:R-:W-:Y:S01]  /*09e0*/  IMAD R0, R0, c[0x0][0x178], RZ ;  /* 0x00005e0000007a24 */ /* 0x000fe200078e02ff */
[----:B------:R-:W-:Y:S02]  /*09f0*/  SHF.R.S32.HI R19, RZ, 0x3, R4 ;  /* 0x00000003ff137819 */ /* 0x000fe40000011404 */
[----:B------:R-:W-:Y:S01]  /*0a00*/  LOP3.LUT R4, R4, 0xfffffff8, RZ, 0xc0, !PT ;  /* 0xfffffff804047812 */ /* 0x000fe200078ec0ff */
[----:B------:R-:W-:Y:S01]  /*0a10*/  IMAD R5, R11, c[0x0][0x17c], R0 ;  /* 0x00005f000b057a24 */ /* 0x000fe200078e0200 */
[----:B------:R-:W-:Y:S01]  /*0a20*/  SHF.R.S32.HI R8, RZ, 0x1f, R10 ;  /* 0x0000001fff087819 */ /* 0x000fe2000001140a */
[----:B------:R-:W-:Y:S01]  /*0a30*/  IMAD.SHL.U32 R0, R19, 0x40, RZ ;  /* 0x0000004013007824 */ /* 0x000fe200078e00ff */
[----:B------:R-:W-:-:S02]  /*0a40*/  IADD3 R40, -R4, R192, RZ ;  /* 0x000000c004287210 */ /* 0x000fc40007ffe1ff */
[----:B------:R-:W-:Y:S02]  /*0a50*/  IADD3 R4, P2, R10, R19, RZ ;  /* 0x000000130a047210 */ /* 0x000fe40007f5e0ff */
[----:B------:R-:W-:Y:S01]  /*0a60*/  LOP3.LUT R0, R0, 0x1c0, RZ, 0xc0, !PT ;  /* 0x000001c000007812 */ /* 0x000fe200078ec0ff */
[----:B------:R-:W-:Y:S01]  /*0a70*/  IMAD.SHL.U32 R6, R40, 0x8, RZ ;  /* 0x0000000828067824 */ /* 0x000fe200078e00ff */
[----:B------:R-:W-:Y:S02]  /*0a80*/  SHF.R.S32.HI R17, RZ, 0x1f, R41 ;  /* 0x0000001fff117819 */ /* 0x000fe40000011429 */
[----:B------:R-:W-:Y:S01]  /*0a90*/  LEA.HI R27, R28, R192, RZ, 0x4 ;  /* 0x000000c01c1b7211 */ /* 0x000fe200078f20ff */
[----:B-1----:R-:W-:Y:S01]  /*0aa0*/  IMAD.WIDE.U32 R2, R11, c[0x0][0x178], RZ ;  /* 0x00005e000b027a25 */ /* 0x002fe200078e00ff */
[----:B------:R-:W-:Y:S02]  /*0ab0*/  LOP3.LUT R7, R0, 0x38, R6, 0xf8, !PT ;  /* 0x0000003800077812 */ /* 0x000fe400078ef806 */
[----:B---3--:R-:W-:-:S02]  /*0ac0*/  SHF.R.S32.HI R16, RZ, 0x1f, R22 ;  /* 0x0000001fff107819 */ /* 0x008fc40000011416 */
[----:B------:R-:W-:Y:S02]  /*0ad0*/  IADD3 R3, R3, R5, RZ ;  /* 0x0000000503037210 */ /* 0x000fe40007ffe0ff */
[----:B------:R-:W-:Y:S01]  /*0ae0*/  SHF.R.U32.HI R5, RZ, 0x3, R0 ;  /* 0x00000003ff057819 */ /* 0x000fe20000011600 */
[----:B------:R-:W-:Y:S01]  /*0af0*/  IMAD R10, R16, c[0x0][0x1b8], RZ ;  /* 0x00006e00100a7a24 */ /* 0x000fe200078e02ff */
[----:B------:R-:W-:Y:S01]  /*0b00*/  LEA.HI.X.SX32 R0, R19, R8, 0x1, P2 ;  /* 0x0000000813007211 */ /* 0x000fe200010f0eff */
[----:B------:R-:W-:Y:S01]  /*0b10*/  IMAD.WIDE.U32 R2, R22, c[0x0][0x1b8], R2 ;  /* 0x00006e0016027a25 */ /* 0x000fe200078e0002 */
[----:B------:R-:W-:Y:S02]  /*0b20*/  LOP3.LUT R20, R7, R5, RZ, 0x3c, !PT ;  /* 0x0000000507147212 */ /* 0x000fe400078e3cff */
[----:B------:R-:W-:Y:S01]  /*0b30*/  SEL R12, R17, RZ, !P1 ;  /* 0x000000ff110c7207 */ /* 0x000fe20004800000 */
[----:B------:R-:W-:Y:S01]  /*0b40*/  IMAD R5, R40, 0x10, R19 ;  /* 0x0000001028057824 */ /* 0x000fe200078e0213 */
[----:B------:R-:W-:Y:S01]  /*0b50*/  SHF.R.S32.HI R7, RZ, 0x1f, R6 ;  /* 0x0000001fff077819 */ /* 0x000fe20000011406 */
[----:B------:R-:W-:-:S02]  /*0b60*/  IMAD R8, R0, c[0x0][0x1e0], RZ ;  /* 0x0000780000087a24 */ /* 0x000fc400078e02ff */
[----:B------:R-:W-:Y:S01]  /*0b70*/  IMAD R10, R22, c[0x0][0x1bc], R10 ;  /* 0x00006f00160a7a24 */ /* 0x000fe200078e020a */
[----:B------:R-:W-:Y:S01]  /*0b80*/  LEA R11, R35, R5, 0x7 ;  /* 0x00000005230b7211 */ /* 0x000fe200078e38ff */
[----:B------:R-:W-:Y:S02]  /*0b90*/  IMAD R0, R0, c[0x0][0x208], RZ ;  /* 0x0000820000007a24 */ /* 0x000fe400078e02ff */
[----:B------:R-:W-:Y:S01]  /*0ba0*/  IMAD.IADD R3, R3, 0x1, R10 ;  /* 0x0000000103037824 */ /* 0x000fe200078e020a */
[----:B------:R-:W-:Y:S01]  /*0bb0*/  SEL R10, R41, RZ, !P1 ;  /* 0x000000ff290a7207 */ /* 0x000fe20004800000 */
[----:B------:R-:W-:-:S04]  /*0bc0*/  @P3 IMAD.HI.U32 R13, R11, c[0x0][0x2c8], RZ ;  /* 0x0000b2000b0d3a27 */ /* 0x000fc800078e00ff */
[----:B------:R-:W-:Y:S01]  /*0bd0*/  IMAD R15, R4, c[0x0][0x20c], R0 ;  /* 0x00008300040f7a24 */ /* 0x000fe200078e0200 */
[----:B------:R-:W-:Y:S01]  /*0be0*/  MOV R0, R11 ;  /* 0x0000000b00007202 */ /* 0x000fe20000000f00 */
[----:B------:R-:W-:Y:S01]  /*0bf0*/  IMAD R12, R12, c[0x0][0x1c0], RZ ;  /* 0x000070000c0c7a24 */ /* 0x000fe200078e02ff */
[----:B------:R-:W-:Y:S01]  /*0c00*/  @P3 SHF.R.U32.HI R0, RZ, c[0x0][0x2cc], R13 ;  /* 0x0000b300ff003a19 */ /* 0x000fe2000001160d */
[----:B------:R-:W-:-:S04]  /*0c10*/  IMAD.WIDE.U32 R2, R10, c[0x0][0x1c0], R2 ;  /* 0x000070000a027a25 */ /* 0x000fc800078e0002 */
[----:B------:R-:W-:Y:S01]  /*0c20*/  IMAD R13, R10, c[0x0][0x1c4], R12 ;  /* 0x000071000a0d7a24 */ /* 0x000fe200078e020c */
[--C-:B------:R-:W-:Y:S01]  /*0c30*/  SHF.R.S32.HI R10, RZ, 0x1f, R0.reuse ;  /* 0x0000001fff0a7819 */ /* 0x100fe20000011400 */
[----:B------:R-:W-:Y:S02]  /*0c40*/  IMAD.MOV R12, RZ, RZ, -R0 ;  /* 0x000000ffff0c7224 */ /* 0x000fe400078e0a00 */
[----:B------:R-:W-:Y:S01]  /*0c50*/  IMAD R14, R4, c[0x0][0x1e4], R8 ;  /* 0x00007900040e7a24 */ /* 0x000fe200078e0208 */
[----:B------:R-:W-:Y:S01]  /*0c60*/  IADD3 R3, R3, R13, RZ ;  /* 0x0000000d03037210 */ /* 0x000fe20007ffe0ff */
[----:B------:R-:W-:Y:S01]  /*0c70*/  IMAD R12, R12, c[0x0][0x2c4], R11 ;  /* 0x0000b1000c0c7a24 */ /* 0x000fe200078e020b */
[----:B------:R-:W-:Y:S01]  /*0c80*/  LOP3.LUT R11, R27, 0xfffffff0, RZ, 0xc0, !PT ;  /* 0xfffffff01b0b7812 */ /* 0x000fe200078ec0ff */
[----:B------:R-:W-:Y:S02]  /*0c90*/  IMAD R10, R10, c[0x0][0x1b0], RZ ;  /* 0x00006c000a0a7a24 */ /* 0x000fe400078e02ff */
[----:B------:R-:W-:Y:S01]  /*0ca0*/  IMAD.WIDE.U32 R8, R4, c[0x0][0x1e0], R6 ;  /* 0x0000780004087a25 */ /* 0x000fe200078e0006 */
[----:B------:R-:W-:-:S03]  /*0cb0*/  SHF.R.S32.HI R13, RZ, 0x1f, R12 ;  /* 0x0000001fff0d7819 */ /* 0x000fc6000001140c */
[----:B------:R-:W-:-:S04]  /*0cc0*/  IMAD.WIDE.U32 R4, R4, c[0x0][0x208], R6 ;  /* 0x0000820004047a25 */ /* 0x000fc800078e0006 */
[C---:B------:R-:W-:Y:S01]  /*0cd0*/  IMAD R10, R0.reuse, c[0x0][0x1b4], R10 ;  /* 0x00006d00000a7a24 */ /* 0x040fe200078e020a */
[----:B------:R-:W-:Y:S01]  /*0ce0*/  IADD3 R5, R5, R15, RZ ;  /* 0x0000000f05057210 */ /* 0x000fe20007ffe0ff */
[----:B------:R-:W-:-:S04]  /*0cf0*/  IMAD.WIDE.U32 R2, R0, c[0x0][0x1b0], R2 ;  /* 0x00006c0000027a25 */ /* 0x000fc800078e0002 */
[----:B------:R-:W-:Y:S01]  /*0d00*/  IMAD.IADD R0, R192, 0x1, -R11 ;  /* 0x00000001c0007824 */ /* 0x000fe200078e0a0b */
[----:B------:R-:W-:Y:S01]  /*0d10*/  IADD3 R3, R3, R10, RZ ;  /* 0x0000000a03037210 */ /* 0x000fe20007ffe0ff */
[----:B------:R-:W-:Y:S02]  /*0d20*/  IMAD.IADD R9, R9, 0x1, R14 ;  /* 0x0000000109097824 */ /* 0x000fe400078e020e */
[C---:B------:R-:W-:Y:S02]  /*0d30*/  IMAD R14, R16.reuse, c[0x0][0x1e8], RZ ;  /* 0x00007a00100e7a24 */ /* 0x040fe400078e02ff */
[----:B------:R-:W-:Y:S01]  /*0d40*/  IMAD R15, R16, c[0x0][0x210], RZ ;  /* 0x00008400100f7a24 */ /* 0x000fe200078e02ff */
[----:B------:R-:W-:Y:S01]  /*0d50*/  SHF.R.S32.HI R16, RZ, 0x1f, R0 ;  /* 0x0000001fff107819 */ /* 0x000fe20000011400 */
[----:B------:R-:W-:-:S03]  /*0d60*/  IMAD.WIDE.U32 R10, R22, c[0x0][0x1e8], R8 ;  /* 0x00007a00160a7a25 */ /* 0x000fc600078e0008 */
[----:B------:R-:W-:Y:S01]  /*0d70*/  LEA.HI R26, R16, R0, RZ, 0x3 ;  /* 0x00000000101a7211 */ /* 0x000fe200078f18ff */
[----:B------:R-:W-:-:S04]  /*0d80*/  IMAD.WIDE.U32 R8, R22, c[0x0][0x210], R4 ;  /* 0x0000840016087a25 */ /* 0x000fc800078e0004 */
[----:B------:R-:W-:Y:S01]  /*0d90*/  IMAD.WIDE.U32 R4, R12, c[0x0][0x1a8], R2 ;  /* 0x00006a000c047a25 */ /* 0x000fe200078e0002 */
[----:B------:R-:W-:-:S03]  /*0da0*/  LOP3.LUT R2, R26, 0xfffffff8, RZ, 0xc0, !PT ;  /* 0xfffffff81a027812 */ /* 0x000fc600078ec0ff */
[----:B------:R-:W-:Y:S01]  /*0db0*/  IMAD R15, R22, c[0x0][0x214], R15 ;  /* 0x00008500160f7a24 */ /* 0x000fe200078e020f */
[----:B------:R-:W-:Y:S01]  /*0dc0*/  IADD3 R25, R0, -R2, RZ ;  /* 0x8000000200197210 */ /* 0x000fe20007ffe0ff */
[----:B------:R-:W-:Y:S02]  /*0dd0*/  IMAD R14, R22, c[0x0][0x1ec], R14 ;  /* 0x00007b00160e7a24 */ /* 0x000fe400078e020e */
[----:B------:R-:W-:Y:S01]  /*0de0*/  IMAD R13, R13, c[0x0][0x1a8], RZ ;  /* 0x00006a000d0d7a24 */ /* 0x000fe200078e02ff */
[----:B------:R-:W-:Y:S01]  /*0df0*/  IADD3 R9, R9, R15, RZ ;  /* 0x0000000f09097210 */ /* 0x000fe20007ffe0ff */
[----:B------:R-:W-:Y:S02]  /*0e00*/  IMAD.IADD R11, R11, 0x1, R14 ;  /* 0x000000010b0b7824 */ /* 0x000fe400078e020e */
[----:B------:R-:W-:-:S04]  /*0e10*/  IMAD R13, R12, c[0x0][0x1ac], R13 ;  /* 0x00006b000c0d7a24 */ /* 0x000fc800078e020d */
[----:B------:R-:W-:Y:S01]  /*0e20*/  IMAD.IADD R12, R5, 0x1, R13 ;  /* 0x00000001050c7824 */ /* 0x000fe200078e020d */
[C---:B------:R-:W-:Y:S01]  /*0e30*/  LEA R13, P1, R4.reuse, c[0x0][0x160], 0x1 ;  /* 0x00005800040d7a11 */ /* 0x040fe200078208ff */
[----:B------:R-:W-:Y:S01]  /*0e40*/  IMAD R5, R21, c[0x0][0x2c4], RZ ;  /* 0x0000b10015057a24 */ /* 0x000fe200078e02ff */
[----:B------:R-:W-:Y:S02]  /*0e50*/  MOV R21, 0x20 ;  /* 0x0000002000157802 */ /* 0x000fe40000000f00 */
[----:B------:R-:W-:Y:S01]  /*0e60*/  LEA.HI.X R12, R4, c[0x0][0x164], R12, 0x1, P1 ;  /* 0x00005900040c7a11 */ /* 0x000fe200008f0c0c */
[----:B------:R1:W3:Y:S01]  /*0e70*/  SHFL.IDX PT, R15, R13, RZ, 0x181f ;  /* 0x00181fff0d0f7589 */ /* 0x0002e200000e0000 */
[----:B------:R-:W-:-:S03]  /*0e80*/  LEA.HI R4, R28, R192, RZ, 0x6 ;  /* 0x000000c01c047211 */ /* 0x000fc600078f30ff */
[----:B------:R1:W4:Y:S02]  /*0e90*/  SHFL.IDX PT, R16, R12, RZ, 0x181f ;  /* 0x00181fff0c107589 */ /* 0x00032400000e0000 */
[----:B------:R-:W-:Y:S01]  /*0ea0*/  IMAD.SHL.U32 R4, R4, 0x8, RZ ;  /* 0x0000000804047824 */ /* 0x000fe200078e00ff */
[--C-:B--2---:R-:W-:Y:S01]  /*0eb0*/  @P4 SHF.R.S32.HI R3, RZ, 0x1f, R18.reuse ;  /* 0x0000001fff034819 */ /* 0x104fe20000011412 */
[----:B------:R-:W-:Y:S01]  /*0ec0*/  @P4 IMAD.MOV.U32 R2, RZ, RZ, R18 ;  /* 0x000000ffff024224 */ /* 0x000fe200078e0012 */
[----:B------:R-:W-:Y:S01]  /*0ed0*/  @!P4 MOV R2, R41 ;  /* 0x000000290002c202 */ /* 0x000fe20000000f00 */
[----:B------:R-:W-:Y:S01]  /*0ee0*/  @!P4 IMAD.MOV.U32 R3, RZ, RZ, R17 ;  /* 0x000000ffff03c224 */ /* 0x000fe200078e0011 */
[----:B------:R-:W-:Y:S01]  /*0ef0*/  LEA R17, R35, R19, 0x7 ;  /* 0x0000001323117211 */ /* 0x000fe200078e38ff */
[----:B------:R-:W-:Y:S01]  /*0f00*/  IMAD.MOV.U32 R18, RZ, RZ, 0x10 ;  /* 0x00000010ff127424 */ /* 0x000fe200078e00ff */
[----:B------:R-:W-:Y:S02]  /*0f10*/  SEL R0, R2, RZ, !P0 ;  /* 0x000000ff02007207 */ /* 0x000fe40004000000 */
[----:B------:R-:W-:-:S02]  /*0f20*/  SEL R2, R3, RZ, !P0 ;  /* 0x000000ff03027207 */ /* 0x000fc40004000000 */
[----:B------:R-:W-:Y:S01]  /*0f30*/  ISETP.GE.AND P3, PT, R17, R5, PT ;  /* 0x000000051100720c */ /* 0x000fe20003f66270 */
[----:B------:R-:W-:Y:S01]  /*0f40*/  IMAD.WIDE.U32 R30, R0, c[0x0][0x1f0], R10 ;  /* 0x00007c00001e7a25 */ /* 0x000fe200078e000a */
[----:B------:R-:W-:-:S03]  /*0f50*/  ISETP.GE.AND P0, PT, R6, c[0x0][0x198], PT ;  /* 0x0000660006007a0c */ /* 0x000fc60003f06270 */
[C---:B------:R-:W-:Y:S01]  /*0f60*/  IMAD R3, R2.reuse, c[0x0][0x1f0], RZ ;  /* 0x00007c0002037a24 */ /* 0x040fe200078e02ff */
[----:B------:R1:W-:Y:S01]  /*0f70*/  STL.64 [R1+0x38], R30 ;  /* 0x0000381e01007387 */ /* 0x0003e20000100a00 */
[----:B------:R-:W-:Y:S01]  /*0f80*/  IMAD R2, R2, c[0x0][0x218], RZ ;  /* 0x0000860002027a24 */ /* 0x000fe200078e02ff */
[----:B------:R-:W-:Y:S01]  /*0f90*/  R2P PR, R25, 0x6 ;  /* 0x0000000619007804 */ /* 0x000fe20000000000 */
[C---:B------:R-:W-:Y:S02]  /*0fa0*/  IMAD R14, R0.reuse, c[0x0][0x1f4], R3 ;  /* 0x00007d00000e7a24 */ /* 0x040fe400078e0203 */
[C---:B------:R-:W-:Y:S02]  /*0fb0*/  IMAD R2, R0.reuse, c[0x0][0x21c], R2 ;  /* 0x0000870000027a24 */ /* 0x040fe400078e0202 */
[----:B------:R-:W-:Y:S01]  /*0fc0*/  IMAD.WIDE.U32 R32, R0, c[0x0][0x218], R8 ;  /* 0x0000860000207a25 */ /* 0x000fe200078e0008 */
[----:B------:R-:W-:Y:S02]  /*0fd0*/  IADD3 R37, R31, R14, RZ ;  /* 0x0000000e1f257210 */ /* 0x000fe40007ffe0ff */
[----:B------:R-:W-:Y:S01]  /*0fe0*/  LOP3.LUT R0, R20, 0xfffffe00, R4, 0xf8, !PT ;  /* 0xfffffe0014007812 */ /* 0x000fe200078ef804 */
[----:B------:R-:W-:Y:S01]  /*0ff0*/  IMAD.IADD R23, R33, 0x1, R2 ;  /* 0x0000000121177824 */ /* 0x000fe200078e0202 */
[----:B------:R1:W-:Y:S01]  /*1000*/  STL.64 [R1+0x10], R32 ;  /* 0x0000102001007387 */ /* 0x0003e20000100a00 */
[----:B------:R-:W-:-:S02]  /*1010*/  SEL R3, R18, 0xfffffff0, !P1 ;  /* 0xfffffff012037807 */ /* 0x000fc40004800000 */
[----:B------:R-:W-:Y:S01]  /*1020*/  SEL R4, R21, 0xffffffe0, !P2 ;  /* 0xffffffe015047807 */ /* 0x000fe20005000000 */
[----:B------:R1:W-:Y:S04]  /*1030*/  STL [R1+0x4], R23 ;  /* 0x0000041701007387 */ /* 0x0003e80000100800 */
[----:B------:R1:W-:Y:S01]  /*1040*/  STL [R1+0x34], R37 ;  /* 0x0000342501007387 */ /* 0x0003e20000100800 */
[----:B------:R-:W-:Y:S05]  /*1050*/  @P3 BRA `(.L_x_18) ;  /* 0x0000005000003947 */ /* 0x000fea0003800000 */
[----:B---34-:R-:W-:Y:S01]  /*1060*/  LEA R8, P1, R6, R15, 0x1 ;  /* 0x0000000f06087211 */ /* 0x018fe200078208ff */
[----:B------:R-:W-:-:S03]  /*1070*/  IMAD.SHL.U32 R2, R0, 0x2, RZ ;  /* 0x0000000200027824 */ /* 0x000fc600078e00ff */
[----:B------:R-:W-:-:S05]  /*1080*/  LEA.HI.X R9, R6, R16, R7, 0x1, P1 ;  /* 0x0000001006097211 */ /* 0x000fca00008f0c07 */
[----:B------:R-:W-:Y:S01]  /*1090*/  @!PT LDS RZ, [RZ] ;  /* 0x00000000fffff984 */ /* 0x000fe20000000800 */
[----:B------:R2:W-:Y:S04]  /*10a0*/  LDGSTS.E.BYPASS.LTC128B.128 [R2+0x7100], [R8.64], !P0 ;  /* 0x0710000008027fae */ /* 0x0005e8000c101d48 */
.L_x_18:
[----:B---34-:R-:W-:Y:S05]  /*10b0*/  BSYNC B0 ;  /* 0x0000000000007941 */ /* 0x018fea0003800000 */
.L_x_17:
[----:B--2---:R-:W-:Y:S01]  /*10c0*/  IADD3 R9, R17, 0x10, RZ ;  /* 0x0000001011097810 */ /* 0x004fe20007ffe0ff */
[----:B------:R2:W3:Y:S01]  /*10d0*/  SHFL.IDX PT, R2, R12, 0x1, 0x181f ;  /* 0x00381f000c027f89 */ /* 0x0004e200000e0000 */
[----:B------:R-:W-:Y:S02]  /*10e0*/  BSSY B0, `(.L_x_19) ;  /* 0x0000009000007945 */ /* 0x000fe40003800000 */
[----:B------:R-:W-:Y:S01]  /*10f0*/  ISETP.GE.AND P1, PT, R9, R5, PT ;  /* 0x000000050900720c */ /* 0x000fe20003f26270 */
[----:B------:R2:W4:-:S12]  /*1100*/  SHFL.IDX PT, R8, R13, 0x1, 0x181f ;  /* 0x00381f000d087f89 */ /* 0x00051800000e0000 */
[----:B------:R-:W-:Y:S05]  /*1110*/  @P1 BRA `(.L_x_20) ;  /* 0x0000005000001947 */ /* 0x000fea0003800000 */
[----:B----4-:R-:W-:-:S04]  /*1120*/  LEA R8, P1, R6, R8, 0x1 ;  /* 0x0000000806087211 */ /* 0x010fc800078208ff */
[----:B---3--:R-:W-:Y:S01]  /*1130*/  LEA.HI.X R9, R6, R2, R7, 0x1, P1 ;  /* 0x0000000206097211 */ /* 0x008fe200008f0c07 */
[----:B------:R-:W-:-:S05]  /*1140*/  IMAD.SHL.U32 R2, R0, 0x2, RZ ;  /* 0x0000000200027824 */ /* 0x000fca00078e00ff */
[----:B------:R-:W-:Y:S01]  /*1150*/  @!PT LDS RZ, [RZ] ;  /* 0x00000000fffff984 */ /* 0x000fe20000000800 */
[----:B------:R3:W-:Y:S03]  /*1160*/  LDGSTS.E.BYPASS.LTC128B.128 [R2+0x7900], [R8.64], !P0 ;  /* 0x0790000008027fae */ /* 0x0007e6000c101d48 */
.L_x_20:
[----:B------:R-:W-:Y:S05]  /*1170*/  BSYNC B0 ;  /* 0x0000000000007941 */ /* 0x000fea0003800000 */
.L_x_19:
[----:B---3--:R-:W-:Y:S01]  /*1180*/  IADD3 R9, R17, 0x20, RZ ;  /* 0x0000002011097810 */ /* 0x008fe20007ffe0ff */
[----:B------:R3:W1:Y:S01]  /*1190*/  SHFL.IDX PT, R2, R12, 0x2, 0x181f ;  /* 0x00581f000c027f89 */ /* 0x00066200000e0000 */
[----:B------:R-:W-:Y:S02]  /*11a0*/  BSSY B0, `(.L_x_21) ;  /* 0x0000009000007945 */ /* 0x000fe40003800000 */
[----:B------:R-:W-:Y:S01]  /*11b0*/  ISETP.GE.AND P1, PT, R9, R5, PT ;  /* 0x000000050900720c */ /* 0x000fe20003f26270 */
[----:B----4-:R3:W4:-:S12]  /*11c0*/  SHFL.IDX PT, R8, R13, 0x2, 0x181f ;  /* 0x00581f000d087f89 */ /* 0x01071800000e0000 */
[----:B------:R-:W-:Y:S05]  /*11d0*/  @P1 BRA `(.L_x_22) ;  /* 0x0000005000001947 */ /* 0x000fea0003800000 */
[----:B----4-:R-:W-:-:S04]  /*11e0*/  LEA R8, P1, R6, R8, 0x1 ;  /* 0x0000000806087211 */ /* 0x010fc800078208ff */
[----:B-1----:R-:W-:Y:S01]  /*11f0*/  LEA.HI.X R9, R6, R2, R7, 0x1, P1 ;  /* 0x0000000206097211 */ /* 0x002fe200008f0c07 */
[----:B------:R-:W-:-:S05]  /*1200*/  IMAD.SHL.U32 R2, R0, 0x2, RZ ;  /* 0x0000000200027824 */ /* 0x000fca00078e00ff */
[----:B------:R-:W-:Y:S01]  /*1210*/  @!PT LDS RZ, [RZ] ;  /* 0x00000000fffff984 */ /* 0x000fe20000000800 */
[----:B------:R1:W-:Y:S03]  /*1220*/  LDGSTS.E.BYPASS.LTC128B.128 [R2+0x8100], [R8.64], !P0 ;  /* 0x0810000008027fae */ /* 0x0003e6000c101d48 */
.L_x_22:
[----:B------:R-:W-:Y:S05]  /*1230*/  BSYNC B0 ;  /* 0x0000000000007941 */ /* 0x000fea0003800000 */
.L_x_21:
[----:B-1----:R-:W-:Y:S01]  /*1240*/  IADD3 R9, R17, 0x30, RZ ;  /* 0x0000003011097810 */ /* 0x002fe20007ffe0ff */
[----:B------:R1:W2:Y:S01]  /*1250*/  SHFL.IDX PT, R2, R12, 0x3, 0x181f ;  /* 0x00781f000c027f89 */ /* 0x0002a200000e0000 */
[----:B------:R-:W-:Y:S02]  /*1260*/  BSSY B0, `(.L_x_23) ;  /* 0x0000009000007945 */ /* 0x000fe40003800000 */
[----:B------:R-:W-:Y:S01]  /*1270*/  ISETP.GE.AND P1, PT, R9, R5, PT ;  /* 0x000000050900720c */ /* 0x000fe20003f26270 */
[----:B----4-:R1:W4:-:S12]  /*1280*/  SHFL.IDX PT, R8, R13, 0x3, 0x181f ;  /* 0x00781f000d087f89 */ /* 0x01031800000e0000 */
[----:B------:R-:W-:Y:S05]  /*1290*/  @P1 BRA `(.L_x_24) ;  /* 0x0000005000001947 */ /* 0x000fea0003800000 */
[----:B----4-:R-:W-:-:S04]  /*12a0*/  LEA R8, P1, R6, R8, 0x1 ;  /* 0x0000000806087211 */ /* 0x010fc800078208ff */
[----:B--2---:R-:W-:Y:S01]  /*12b0*/  LEA.HI.X R9, R6, R2, R7, 0x1, P1 ;  /* 0x0000000206097211 */ /* 0x004fe200008f0c07 */
[----:B------:R-:W-:-:S05]  /*12c0*/  IMAD.SHL.U32 R2, R0, 0x2, RZ ;  /* 0x0000000200027824 */ /* 0x000fca00078e00ff */
[----:B------:R-:W-:Y:S01]  /*12d0*/  @!PT LDS RZ, [RZ] ;  /* 0x00000000fffff984 */ /* 0x000fe20000000800 */
[----:B------:R2:W-:Y:S03]  /*12e0*/  LDGSTS.E.BYPASS.LTC128B.128 [R2+0x8900], [R8.64], !P0 ;  /* 0x0890000008027fae */ /* 0x0005e6000c101d48 */
.L_x_24:
[----:B------:R-:W-:Y:S05]  /*12f0*/  BSYNC B0 ;  /* 0x0000000000007941 */ /* 0x000fea0003800000 */
.L_x_23:
[----:B--2---:R-:W-:Y:S01]  /*1300*/  IADD3 R9, R17, 0x40, RZ ;  /* 0x0000004011097810 */ /* 0x004fe20007ffe0ff */
        /* <DEDUP_REMOVED lines=10> */
.L_x_26:
[----:B------:R-:W-:Y:S05]  /*13b0*/  BSYNC B0 ;  /* 0x0000000000007941 */ /* 0x000fea0003800000 */
.L_x_25:
        /* <DEDUP_REMOVED lines=11> */
.L_x_28:
[----:B------:R-:W-:Y:S05]  /*1470*/  BSYNC B0 ;  /* 0x0000000000007941 */ /* 0x000fea0003800000 */
.L_x_27:
        /* <DEDUP_REMOVED lines=11> */
.L_x_30:
[----:B------:R-:W-:Y:S05]  /*1530*/  BSYNC B0 ;  /* 0x0000000000007941 */ /* 0x000fea0003800000 */
.L_x_29:
[----:B-1--4-:R-:W1:Y:S01]  /*1540*/  SHFL.IDX PT, R8, R13, 0x7, 0x181f ;  /* 0x00f81f000d087f89 */ /* 0x012e6200000e0000 */
[----:B------:R-:W-:Y:S01]  /*1550*/  IADD3 R9, R17, 0x70, RZ ;  /* 0x0000007011097810 */ /* 0x000fe20007ffe0ff */
[----:B------:R-:W-:Y:S01]  /*1560*/  ULDC.64 UR4, c[0x0][0x208] ;  /* 0x0000820000047ab9 */ /* 0x000fe20000000a00 */
[----:B------:R-:W-:Y:S01]  /*1570*/  SHF.L.U32 R241, R0, 0x1, RZ ;  /* 0x0000000100f17819 */ /* 0x000fe200000006ff */
[----:B------:R-:W4:Y:S01]  /*1580*/  SHFL.IDX PT, R2, R12, 0x7, 0x181f ;  /* 0x00f81f000c027f89 */ /* 0x000f2200000e0000 */
[----:B------:R-:W-:Y:S01]  /*1590*/  ISETP.GE.AND P1, PT, R9, R5, PT ;  /* 0x000000050900720c */ /* 0x000fe20003f26270 */
[----:B------:R-:W-:Y:S01]  /*15a0*/  USHF.L.U32 UR7, UR4, 0x5, URZ ;  /* 0x0000000504077899 */ /* 0x000fe2000800063f */
[----:B------:R-:W-:Y:S01]  /*15b0*/  MOV R5, 0x70 ;  /* 0x0000007000057802 */ /* 0x000fe20000000f00 */
[----:B------:R-:W-:Y:S01]  /*15c0*/  UMOV UR6, 0x5 ;  /* 0x0000000500067882 */ /* 0x000fe20000000000 */
[C---:B------:R-:W-:Y:S01]  /*15d0*/  IADD3 R17, R195.reuse, -0x1, RZ ;  /* 0xffffffffc3117810 */ /* 0x040fe20007ffe0ff */
[----:B------:R-:W-:Y:S01]  /*15e0*/  USHF.L.U64.HI UR5, UR4, UR6, UR5 ;  /* 0x0000000604057299 */ /* 0x000fe20008010205 */
[----:B------:R-:W-:Y:S01]  /*15f0*/  MOV R198, R36 ;  /* 0x0000002400c67202 */ /* 0x000fe20000000f00 */
[----:B------:R-:W-:Y:S01]  /*1600*/  IMAD R156, R195, -0x70, R5 ;  /* 0xffffff90c39c7824 */ /* 0x000fe200078e0205 */
[----:B------:R-:W-:Y:S01]  /*1610*/  MOV R199, R37 ;  /* 0x0000002500c77202 */ /* 0x000fe20000000f00 */
[C---:B------:R-:W-:Y:S01]  /*1620*/  IMAD R10, R5.reuse, c[0x0][0x1e4], RZ ;  /* 0x00007900050a7a24 */ /* 0x040fe200078e02ff */
[----:B------:R-:W-:Y:S01]  /*1630*/  SHF.R.S32.HI R24, RZ, 0x1f, R17 ;  /* 0x0000001fff187819 */ /* 0x000fe20000011411 */
[----:B------:R-:W-:Y:S01]  /*1640*/  IMAD.WIDE.U32 R196, R5, c[0x0][0x1e0], RZ ;  /* 0x0000780005c47a25 */ /* 0x000fe200078e00ff */
[----:B------:R-:W-:-:S02]  /*1650*/  IADD3 R18, R156, R112, -R19 ;  /* 0x000000709c127210 */ /* 0x000fc40007ffe813 */
[----:B------:R-:W-:Y:S02]  /*1660*/  MOV R198, R30 ;  /* 0x0000001e00c67202 */ /* 0x000fe40000000f00 */
[----:B------:R-:W-:Y:S02]  /*1670*/  IADD3 R191, R197, R10, RZ ;  /* 0x0000000ac5bf7210 */ /* 0x000fe40007ffe0ff */
[----:B------:R-:W-:Y:S01]  /*1680*/  ISETP.GE.AND P5, PT, R18, 0x1, PT ;  /* 0x000000011200780c */ /* 0x000fe20003fa6270 */
[----:B------:R-:W-:Y:S01]  /*1690*/  STL.64 [R1+0x30], R198 ;  /* 0x000030c601007387 */ /* 0x000fe20000100a00 */
[----:B-1----:R-:W-:Y:S01]  /*16a0*/  @!P1 LEA R8, P2, R6, R8, 0x1 ;  /* 0x0000000806089211 */ /* 0x002fe200078408ff */
[----:B------:R-:W-:Y:S01]  /*16b0*/  IMAD R0, R191, R17, RZ ;  /* 0x00000011bf007224 */ /* 0x000fe200078e02ff */
[----:B------:R-:W-:Y:S02]  /*16c0*/  ISETP.GE.AND P3, PT, R18, 0x21, PT ;  /* 0x000000211200780c */ /* 0x000fe40003f66270 */
[----:B----4-:R-:W-:Y:S01]  /*16d0*/  @!P1 LEA.HI.X R9, R6, R2, R7, 0x1, P2 ;  /* 0x0000000206099211 */ /* 0x010fe200010f0c07 */
[----:B------:R-:W-:Y:S01]  /*16e0*/  IMAD R0, R24, R196, R0 ;  /* 0x000000c418007224 */ /* 0x000fe200078e0200 */
[----:B------:R-:W-:-:S02]  /*16f0*/  ISETP.GE.AND P2, PT, R6, c[0x0][0x1d4], PT ;  /* 0x0000750006007a0c */ /* 0x000fc40003f46270 */
[----:B------:R-:W-:Y:S01]  /*1700*/  MOV R193, c[0x0][0x1e0] ;  /* 0x0000780000c17a02 */ /* 0x000fe20000000f00 */
[----:B------:R-:W-:Y:S01]  /*1710*/  @!PT LDS RZ, [RZ] ;  /* 0x00000000fffff984 */ /* 0x000fe20000000800 */
[----:B------:R1:W-:Y:S01]  /*1720*/  @!P1 LDGSTS.E.BYPASS.LTC128B.128 [R241+0xa900], [R8.64], !P0 ;  /* 0x0a90000008f19fae */ /* 0x0003e2000c101d48 */
[C---:B------:R-:W-:Y:S02]  /*1730*/  ISETP.GE.AND P0, PT, R18.reuse, 0x11, PT ;  /* 0x000000111200780c */ /* 0x040fe40003f06270 */
[----:B------:R-:W-:Y:S01]  /*1740*/  ISETP.GE.AND P6, PT, R18, 0x31, PT ;  /* 0x000000311200780c */ /* 0x000fe20003fc6270 */
[----:B------:R-:W0:Y:S01]  /*1750*/  LDGDEPBAR ;  /* 0x00000000000079af */ /* 0x000e220000000000 */
[----:B--23--:R-:W-:Y:S01]  /*1760*/  IMAD.WIDE.U32 R12, R193, 0x20, RZ ;  /* 0x00000020c10c7825 */ /* 0x00cfe200078e00ff */
[----:B------:R-:W-:Y:S02]  /*1770*/  MOV R194, c[0x0][0x1e4] ;  /* 0x0000790000c27a02 */ /* 0x000fe40000000f00 */
[----:B------:R-:W-:Y:S02]  /*1780*/  MOV R30, R22 ;  /* 0x00000016001e7202 */ /* 0x000fe40000000f00 */
[----:B------:R-:W-:-:S02]  /*1790*/  SHF.L.U32 R7, R194, 0x5, RZ ;  /* 0x00000005c2077819 */ /* 0x000fc400000006ff */
[----:B------:R-:W-:Y:S02]  /*17a0*/  MOV R31, R23 ;  /* 0x00000017001f7202 */ /* 0x000fe40000000f00 */
[----:B------:R-:W-:Y:S02]  /*17b0*/  SHF.R.S32.HI R15, RZ, 0x4, R27 ;  /* 0x00000004ff0f7819 */ /* 0x000fe4000001141b */
[----:B------:R-:W-:Y:S02]  /*17c0*/  SHF.L.U32 R19, R19, 0x3, RZ ;  /* 0x0000000313137819 */ /* 0x000fe400000006ff */
[----:B------:R-:W-:Y:S02]  /*17d0*/  LEA.HI R14, R27, R15, RZ, 0x1 ;  /* 0x0000000f1b0e7211 */ /* 0x000fe400078f08ff */
[----:B------:R-:W-:Y:S02]  /*17e0*/  MOV R30, R32 ;  /* 0x00000020001e7202 */ /* 0x000fe40000000f00 */
[----:B------:R-:W-:-:S03]  /*17f0*/  LEA.HI R190, R28, R192, RZ, 0x5 ;  /* 0x000000c01cbe7211 */ /* 0x000fc600078f28ff */
[----:B------:R-:W-:Y:S01]  /*1800*/  STL.64 [R1], R30 ;  /* 0x0000001e01007387 */ /* 0x000fe20000100a00 */
[----:B-1----:R-:W-:-:S03]  /*1810*/  IMAD.WIDE.U32 R8, R17, R196, R198 ;  /* 0x000000c411087225 */ /* 0x002fc600078e00c6 */
[----:B------:R-:W-:Y:S02]  /*1820*/  BAR.SYNC.DEFER_BLOCKING 0x0 ;  /* 0x0000000000007b1d */ /* 0x000fe40000010000 */
[C---:B------:R-:W-:Y:S02]  /*1830*/  @P5 LEA R10, P1, R8.reuse, c[0x0][0x1c8], 0x1 ;  /* 0x00007200080a5a11 */ /* 0x040fe400078208ff */
[----:B------:R-:W-:Y:S02]  /*1840*/  IADD3 R9, R9, R0, RZ ;  /* 0x0000000009097210 */ /* 0x000fe40007ffe0ff */
[----:B------:R-:W-:Y:S02]  /*1850*/  @P0 LEA R0, P4, R193, R8, 0x4 ;  /* 0x00000008c1000211 */ /* 0x000fe400078820ff */
[C---:B------:R-:W-:Y:S02]  /*1860*/  @P5 LEA.HI.X R11, R8.reuse, c[0x0][0x1cc], R9, 0x1, P1 ;  /* 0x00007300080b5a11 */ /* 0x040fe400008f0c09 */
[----:B------:R-:W-:-:S02]  /*1870*/  @P3 IADD3 R2, P1, R8, R12, RZ ;  /* 0x0000000c08023210 */ /* 0x000fc40007f3e0ff */
[----:B------:R-:W-:Y:S02]  /*1880*/  @P0 LEA.HI.X R5, R193, R9, R194, 0x4, P4 ;  /* 0x00000009c1050211 */ /* 0x000fe400020f24c2 */
[C---:B------:R-:W-:Y:S02]  /*1890*/  @P0 LEA R12, P4, R0.reuse, c[0x0][0x1c8], 0x1 ;  /* 0x00007200000c0a11 */ /* 0x040fe400078808ff */
[----:B------:R-:W-:Y:S02]  /*18a0*/  @P3 IADD3.X R7, R9, R13, R7, P1, !PT ;  /* 0x0000000d09073210 */ /* 0x000fe40000ffe407 */
[----:B------:R-:W-:Y:S01]  /*18b0*/  @P0 LEA.HI.X R13, R0, c[0x0][0x1cc], R5, 0x1, P4 ;  /* 0x00007300000d0a11 */ /* 0x000fe200020f0c05 */
[----:B------:R-:W-:Y:S01]  /*18c0*/  @P6 IMAD R0, R194, 0x30, RZ ;  /* 0x00000030c2006824 */ /* 0x000fe200078e02ff */
[C---:B------:R-:W-:Y:S01]  /*18d0*/  ISETP.GE.AND P4, PT, R18.reuse, 0x51, PT ;  /* 0x000000511200780c */ /* 0x040fe20003f86270 */
[----:B------:R-:W-:Y:S01]  /*18e0*/  @!PT LDS RZ, [RZ] ;  /* 0x00000000fffff984 */ /* 0x000fe20000000800 */
[----:B------:R-:W-:Y:S01]  /*18f0*/  @!PT LDS RZ, [RZ] ;  /* 0x00000000fffff984 */ /* 0x000fe20000000800 */
[----:B------:R-:W-:Y:S01]  /*1900*/  @!PT LDS RZ, [RZ] ;  /* 0x00000000fffff984 */ /* 0x000fe20000000800 */
[----:B------:R1:W-:Y:S01]  /*1910*/  @P5 LDGSTS.E.BYPASS.LTC128B.128 [R241+0x3900], [R10.64], !P2 ;  /* 0x039000000af15fae */ /* 0x0003e2000d101d48 */
[----:B------:R-:W-:-:S03]  /*1920*/  ISETP.GE.AND P5, PT, R18, 0x41, PT ;  /* 0x000000411200780c */ /* 0x000fc60003fa6270 */
[----:B------:R2:W-:Y:S01]  /*1930*/  @P0 LDGSTS.E.BYPASS.LTC128B.128 [R241+0x4100], [R12.64], !P2 ;  /* 0x041000000cf10fae */ /* 0x0005e2000d101d48 */
[----:B-1----:R-:W-:Y:S01]  /*1940*/  @P6 IMAD.WIDE.U32 R10, R193, 0x30, R8 ;  /* 0x00000030c10a6825 */ /* 0x002fe200078e0008 */
[----:B--2---:R-:W-:-:S04]  /*1950*/  @P3 LEA R12, P1, R2, c[0x0][0x1c8], 0x1 ;  /* 0x00007200020c3a11 */ /* 0x004fc800078208ff */
[----:B------:R-:W-:Y:S02]  /*1960*/  @P6 IADD3 R0, R11, R0, RZ ;  /* 0x000000000b006210 */ /* 0x000fe40007ffe0ff */
[----:B------:R-:W-:Y:S02]  /*1970*/  @P6 LEA R22, P0, R10, c[0x0][0x1c8], 0x1 ;  /* 0x000072000a166a11 */ /* 0x000fe400078008ff */
[----:B------:R-:W-:Y:S01]  /*1980*/  @P3 LEA.HI.X R13, R2, c[0x0][0x1cc], R7, 0x1, P1 ;  /* 0x00007300020d3a11 */ /* 0x000fe200008f0c07 */
[----:B------:R-:W-:Y:S01]  /*1990*/  @P4 IMAD R7, R194, 0x50, RZ ;  /* 0x00000050c2074824 */ /* 0x000fe200078e02ff */
[----:B------:R-:W-:Y:S02]  /*19a0*/  @P6 LEA.HI.X R23, R10, c[0x0][0x1cc], R0, 0x1, P0 ;  /* 0x000073000a176a11 */ /* 0x000fe400000f0c00 */
[----:B------:R-:W-:Y:S01]  /*19b0*/  @P5 LEA R0, P0, R193, R8, 0x6 ;  /* 0x00000008c1005211 */ /* 0x000fe200078030ff */
[----:B------:R1:W-:Y:S01]  /*19c0*/  @P3 LDGSTS.E.BYPASS.LTC128B.128 [R241+0x4900], [R12.64], !P2 ;  /* 0x049000000cf13fae */ /* 0x0003e2000d101d48 */
[----:B------:R-:W-:-:S02]  /*19d0*/  SHF.L.U32 R2, R40, 0x6, RZ ;  /* 0x0000000628027819 */ /* 0x000fc400000006ff */
[----:B------:R-:W-:Y:S01]  /*19e0*/  @P4 MOV R10, R8 ;  /* 0x00000008000a4202 */ /* 0x000fe20000000f00 */
[----:B------:R2:W-:Y:S01]  /*19f0*/  @P6 LDGSTS.E.BYPASS.LTC128B.128 [R241+0x5100], [R22.64], !P2 ;  /* 0x0510000016f16fae */ /* 0x0005e2000d101d48 */
[-C--:B------:R-:W-:Y:S02]  /*1a00*/  @P4 MOV R11, R9.reuse ;  /* 0x00000009000b4202 */ /* 0x080fe40000000f00 */
[C---:B------:R-:W-:Y:S02]  /*1a10*/  @P5 LEA.HI.X R5, R193.reuse, R9, R194, 0x6, P0 ;  /* 0x00000009c1055211 */ /* 0x040fe400000f34c2 */
[----:B------:R-:W-:Y:S01]  /*1a20*/  ISETP.GE.AND P1, PT, R18, 0x61, PT ;  /* 0x000000611200780c */ /* 0x000fe20003f26270 */
[----:B------:R-:W-:Y:S01]  /*1a30*/  @P4 IMAD.WIDE.U32 R10, R193, 0x50, R10 ;  /* 0x00000050c10a4825 */ /* 0x000fe200078e000a */
[----:B------:R-:W-:Y:S02]  /*1a40*/  @P5 LEA R20, P0, R0, c[0x0][0x1c8], 0x1 ;  /* 0x0000720000145a11 */ /* 0x000fe400078008ff */
[----:B------:R-:W-:-:S02]  /*1a50*/  LOP3.LUT R2, R2, 0x1c0, RZ, 0xc0, !PT ;  /* 0x000001c002027812 */ /* 0x000fc400078ec0ff */
[----:B------:R-:W-:Y:S02]  /*1a60*/  @P5 LEA.HI.X R21, R0, c[0x0][0x1cc], R5, 0x1, P0 ;  /* 0x0000730000155a11 */ /* 0x000fe400000f0c05 */
[----:B------:R-:W-:Y:S02]  /*1a70*/  LOP3.LUT R0, R2, 0x8, R19, 0xf8, !PT ;  /* 0x0000000802007812 */ /* 0x000fe400078ef813 */
[----:B------:R-:W-:Y:S01]  /*1a80*/  SHF.R.U32.HI R2, RZ, 0x3, R2 ;  /* 0x00000003ff027819 */ /* 0x000fe20000011602 */
[----:B------:R2:W-:Y:S01]  /*1a90*/  @P5 LDGSTS.E.BYPASS.LTC128B.128 [R241+0x5900], [R20.64], !P2 ;  /* 0x0590000014f15fae */ /* 0x0005e2000d101d48 */
[----:B------:R-:W-:Y:S01]  /*1aa0*/  LOP3.LUT R5, R14, 0xfffffffe, RZ, 0xc0, !PT ;  /* 0xfffffffe0e057812 */ /* 0x000fe200078ec0ff */
[----:B------:R-:W-:Y:S01]  /*1ab0*/  @P1 IMAD.WIDE.U32 R8, R193, 0x60, R8 ;  /* 0x00000060c1081825 */ /* 0x000fe200078e0008 */
[----:B------:R-:W-:Y:S02]  /*1ac0*/  @P4 IADD3 R7, R11, R7, RZ ;  /* 0x000000070b074210 */ /* 0x000fe40007ffe0ff */
[----:B------:R-:W-:-:S02]  /*1ad0*/  @P4 LEA R14, P0, R10, c[0x0][0x1c8], 0x1 ;  /* 0x000072000a0e4a11 */ /* 0x000fc400078008ff */
[----:B------:R-:W-:Y:S01]  /*1ae0*/  LOP3.LUT R16, R0, R2, RZ, 0x3c, !PT ;  /* 0x0000000200107212 */ /* 0x000fe200078e3cff */
[----:B-1----:R-:W-:Y:S01]  /*1af0*/  IMAD R13, R24, c[0x0][0x208], RZ ;  /* 0x00008200180d7a24 */ /* 0x002fe200078e02ff */
[----:B------:R-:W-:Y:S02]  /*1b00*/  IADD3 R5, R15, -R5, RZ ;  /* 0x800000050f057210 */ /* 0x000fe40007ffe0ff */
[----:B------:R-:W-:Y:S01]  /*1b10*/  SHF.L.U32 R0, R25, 0x6, RZ ;  /* 0x0000000619007819 */ /* 0x000fe200000006ff */
[C---:B------:R-:W-:Y:S01]  /*1b20*/  IMAD R13, R17.reuse, c[0x0][0x20c], R13 ;  /* 0x00008300110d7a24 */ /* 0x040fe200078e020d */
[----:B------:R-:W-:Y:S01]  /*1b30*/  @P4 LEA.HI.X R15, R10, c[0x0][0x1cc], R7, 0x1, P0 ;  /* 0x000073000a0f4a11 */ /* 0x000fe200000f0c07 */
[----:B------:R-:W-:Y:S01]  /*1b40*/  @P1 IMAD R7, R194, 0x60, RZ ;  /* 0x00000060c2071824 */ /* 0x000fe200078e02ff */
[----:B------:R-:W-:Y:S01]  /*1b50*/  LOP3.LUT R2, R0, 0x1c0, RZ, 0xc0, !PT ;  /* 0x000001c000027812 */ /* 0x000fe200078ec0ff */
[----:B------:R-:W-:Y:S01]  /*1b60*/  IMAD.WIDE.U32 R10, R17, c[0x0][0x208], RZ ;  /* 0x00008200110a7a25 */ /* 0x000fe200078e00ff */
[C---:B------:R-:W-:Y:S01]  /*1b70*/  LEA R0, R5.reuse, R16, 0x9 ;  /* 0x0000001005007211 */ /* 0x040fe200078e48ff */
[----:B------:R1:W-:Y:S01]  /*1b80*/  @P4 LDGSTS.E.BYPASS.LTC128B.128 [R241+0x6100], [R14.64], !P2 ;  /* 0x061000000ef14fae */ /* 0x0003e2000d101d48 */
[----:B------:R-:W-:-:S02]  /*1b90*/  SHF.L.U32 R16, R5, 0x3, RZ ;  /* 0x0000000305107819 */ /* 0x000fc400000006ff */
[----:B------:R-:W-:Y:S02]  /*1ba0*/  @P1 IADD3 R5, R9, R7, RZ ;  /* 0x0000000709051210 */ /* 0x000fe40007ffe0ff */
[----:B------:R-:W-:Y:S02]  /*1bb0*/  @P1 LEA R12, P0, R8, c[0x0][0x1c8], 0x1 ;  /* 0x00007200080c1a11 */ /* 0x000fe400078008ff */
[----:B------:R-:W-:Y:S01]  /*1bc0*/  IADD3 R7, R11, R13, RZ ;  /* 0x0000000d0b077210 */ /* 0x000fe20007ffe0ff */
[----:B------:R-:W-:Y:S01]  /*1bd0*/  IMAD.WIDE.U32 R10, R10, 0x70, R30 ;  /* 0x000000700a0a7825 */ /* 0x000fe200078e001e */
[----:B------:R-:W-:Y:S02]  /*1be0*/  @P1 LEA.HI.X R13, R8, c[0x0][0x1cc], R5, 0x1, P0 ;  /* 0x00007300080d1a11 */ /* 0x000fe400000f0c05 */
[----:B------:R-:W-:Y:S02]  /*1bf0*/  LOP3.LUT P3, RZ, R40, 0x2, RZ, 0xc0, !PT ;  /* 0x0000000228ff7812 */ /* 0x000fe4000786c0ff */
[----:B------:R-:W-:Y:S01]  /*1c00*/  SHF.L.U32 R119, R0, 0x1, RZ ;  /* 0x0000000100777819 */ /* 0x000fe200000006ff */
[----:B------:R3:W-:Y:S01]  /*1c10*/  @P1 LDGSTS.E.BYPASS.LTC128B.128 [R241+0x6900], [R12.64], !P2 ;  /* 0x069000000cf11fae */ /* 0x0007e2000d101d48 */
[----:B------:R-:W-:Y:S01]  /*1c20*/  IMAD R0, R7, 0x70, RZ ;  /* 0x0000007007007824 */ /* 0x000fe200078e02ff */
[----:B------:R-:W-:-:S02]  /*1c30*/  LOP3.LUT R8, R2, 0x8, R16, 0xf8, !PT ;  /* 0x0000000802087812 */ /* 0x000fc400078ef810 */
[----:B------:R-:W0:Y:S01]  /*1c40*/  LDGDEPBAR ;  /* 0x00000000000079af */ /* 0x000e220000000000 */
[----:B------:R-:W-:Y:S02]  /*1c50*/  IADD3 R5, R119, 0x3900, RZ ;  /* 0x0000390077057810 */ /* 0x000fe40007ffe0ff */
[----:B------:R-:W-:Y:S02]  /*1c60*/  SHF.R.U32.HI R2, RZ, 0x3, R2 ;  /* 0x00000003ff027819 */ /* 0x000fe40000011602 */
[----:B------:R-:W-:Y:S02]  /*1c70*/  LEA R16, P0, R10, c[0x0][0x1f8], 0x1 ;  /* 0x00007e000a107a11 */ /* 0x000fe400078008ff */
[----:B------:R-:W-:Y:S02]  /*1c80*/  IADD3 R0, R11, R0, RZ ;  /* 0x000000000b007210 */ /* 0x000fe40007ffe0ff */
[----:B------:R-:W-:Y:S02]  /*1c90*/  IADD3 R234, R119, 0x3920, RZ ;  /* 0x0000392077ea7810 */ /* 0x000fe40007ffe0ff */
[----:B------:R-:W-:-:S02]  /*1ca0*/  @P3 IADD3 R234, R5, -0x20, RZ ;  /* 0xffffffe005ea3810 */ /* 0x000fc40007ffe0ff */
[----:B------:R-:W-:Y:S02]  /*1cb0*/  LOP3.LUT R5, R8, R2, RZ, 0x3c, !PT ;  /* 0x0000000208057212 */ /* 0x000fe400078e3cff */
[----:B------:R-:W-:Y:S02]  /*1cc0*/  LEA.HI.X R17, R10, c[0x0][0x1fc], R0, 0x1, P0 ;  /* 0x00007f000a117a11 */ /* 0x000fe400000f0c00 */
[----:B------:R-:W-:Y:S02]  /*1cd0*/  SHF.L.U32 R2, R26, 0x6, RZ ;  /* 0x000000061a027819 */ /* 0x000fe400000006ff */
[----:B------:R-:W-:Y:S02]  /*1ce0*/  SHF.L.U32 R0, R190, 0x5, RZ ;  /* 0x00000005be007819 */ /* 0x000fe400000006ff */
[----:B------:R-:W-:Y:S02]  /*1cf0*/  LOP3.LUT R2, R2, 0xfffffe00, RZ, 0xc0, !PT ;  /* 0xfffffe0002027812 */ /* 0x000fe400078ec0ff */
[----:B------:R-:W-:Y:S01]  /*1d00*/  LOP3.LUT R0, R0, 0x7ffffc00, RZ, 0xc0, !PT ;  /* 0x7ffffc0000007812 */ /* 0x000fe200078ec0ff */
[----:B------:R-:W-:-:S04]  /*1d10*/  DEPBAR.LE SB0, 0x1 ;  /* 0x000080400000791a */ /* 0x000fc80000000000 */
[----:B------:R-:W-:-:S04]  /*1d20*/  DEPBAR.LE SB0, 0x0 ;  /* 0x000080000000791a */ /* 0x000fc80000000000 */
[----:B------:R-:W-:Y:S01]  /*1d30*/  BAR.SYNC.DEFER_BLOCKING 0x0 ;  /* 0x0000000000007b1d */ /* 0x000fe20000010000 */
[----:B------:R-:W-:Y:S02]  /*1d40*/  IADD3 R0, R5, R2, R0 ;  /* 0x0000000205007210 */ /* 0x000fe40007ffe000 */
[----:B------:R-:W-:Y:S02]  /*1d50*/  ISETP.GE.AND P3, PT, R6, c[0x0][0x1d4], PT ;  /* 0x0000750006007a0c */ /* 0x000fe40003f66270 */
[----:B------:R-:W-:Y:S02]  /*1d60*/  SHF.L.U32 R230, R0, 0x1, RZ ;  /* 0x0000000100e67819 */ /* 0x000fe400000006ff */
[----:B------:R-:W-:Y:S02]  /*1d70*/  ISETP.LT.OR P6, PT, R18, 0x1, P3 ;  /* 0x000000011200780c */ /* 0x000fe40001fc1670 */
[----:B---3--:R-:W-:Y:S02]  /*1d80*/  IADD3 R12, P1, R16, UR7, RZ ;  /* 0x00000007100c7c10 */ /* 0x008fe4000ff3e0ff */
[----:B------:R-:W-:-:S02]  /*1d90*/  LEA R233, R3, R230, 0x1 ;  /* 0x000000e603e97211 */ /* 0x000fc400078e08ff */
[----:B------:R-:W-:Y:S02]  /*1da0*/  ISETP.LT.OR P5, PT, R18, 0x11, P3 ;  /* 0x000000111200780c */ /* 0x000fe40001fa1670 */
[----:B------:R-:W-:Y:S02]  /*1db0*/  IADD3 R10, P4, R12, UR7, RZ ;  /* 0x000000070c0a7c10 */ /* 0x000fe4000ff9e0ff */
[----:B------:R-:W-:Y:S02]  /*1dc0*/  ISETP.LT.OR P0, PT, R18, 0x21, P3 ;  /* 0x000000211200780c */ /* 0x000fe40001f01670 */
[----:B------:R-:W-:Y:S02]  /*1dd0*/  IADD3.X R13, R17, UR5, RZ, P1, !PT ;  /* 0x00000005110d7c10 */ /* 0x000fe40008ffe4ff */
[----:B------:R-:W-:Y:S02]  /*1de0*/  IADD3 R8, P1, R10, UR7, RZ ;  /* 0x000000070a087c10 */ /* 0x000fe4000ff3e0ff */
[----:B------:R-:W-:Y:S01]  /*1df0*/  IADD3.X R11, R13, UR5, RZ, P4, !PT ;  /* 0x000000050d0b7c10 */ /* 0x000fe2000a7fe4ff */
[----:B------:R-:W-:Y:S01]  /*1e00*/  LDSM.16.M88.4 R36, [R230+0x7100] ;  /* 0x00710000e624783b */ /* 0x000fe20000000200 */
[----:B------:R-:W-:-:S02]  /*1e10*/  IADD3 R6, P4, R8, UR7, RZ ;  /* 0x0000000708067c10 */ /* 0x000fc4000ff9e0ff */
[----:B------:R-:W-:Y:S01]  /*1e20*/  IADD3.X R9, R11, UR5, RZ, P1, !PT ;  /* 0x000000050b097c10 */ /* 0x000fe20008ffe4ff */
[----:B------:R-:W3:Y:S01]  /*1e30*/  LDSM.16.M88.4 R48, [R119+0x3900] ;  /* 0x003900007730783b */ /* 0x000ee20000000200 */
[----:B------:R-:W-:Y:S02]  /*1e40*/  LOP3.LUT P1, RZ, R40, 0x4, RZ, 0xc0, !PT ;  /* 0x0000000428ff7812 */ /* 0x000fe4000782c0ff */
[----:B------:R-:W-:Y:S01]  /*1e50*/  IADD3.X R7, R9, UR5, RZ, P4, !PT ;  /* 0x0000000509077c10 */ /* 0x000fe2000a7fe4ff */
[----:B------:R-:W4:Y:S01]  /*1e60*/  LDSM.16.M88.4 R32, [R230+0x9100] ;  /* 0x00910000e620783b */ /* 0x000f220000000200 */
[----:B------:R-:W-:Y:S02]  /*1e70*/  ISETP.LT.OR P4, PT, R18, 0x51, P3 ;  /* 0x000000511200780c */ /* 0x000fe40001f81670 */
[----:B------:R-:W-:Y:S01]  /*1e80*/  MOV R0, 0x40 ;  /* 0x0000004000007802 */ /* 0x000fe20000000f00 */
[----:B------:R-:W-:Y:S01]  /*1e90*/  LDSM.16.M88.4 R80, [R119+0x4100] ;  /* 0x004100007750783b */ /* 0x000fe20000000200 */
[----:B------:R-:W-:-:S02]  /*1ea0*/  LEA R231, R4, R230, 0x1 ;  /* 0x000000e604e77211 */ /* 0x000fc400078e08ff */
[----:B------:R-:W-:Y:S01]  /*1eb0*/  SEL R0, R0, 0xffffffc0, !P1 ;  /* 0xffffffc000007807 */ /* 0x000fe20004800000 */
[----:B------:R-:W-:Y:S01]  /*1ec0*/  LDSM.16.M88.4 R88, [R119+0x4900] ;  /* 0x004900007758783b */ /* 0x000fe20000000200 */
[----:B------:R-:W-:Y:S02]  /*1ed0*/  LEA R232, R3, R231, 0x1 ;  /* 0x000000e703e87211 */ /* 0x000fe400078e08ff */
[----:B------:R-:W-:Y:S01]  /*1ee0*/  IADD3 R229, R119, R0, RZ ;  /* 0x0000000077e57210 */ /* 0x000fe20007ffe0ff */
[----:B------:R-:W-:Y:S01]  /*1ef0*/  LDSM.16.M88.4 R96, [R119+0x5100] ;  /* 0x005100007760783b */ /* 0x000fe20000000200 */
[----:B------:R-:W-:Y:S02]  /*1f00*/  IADD3 R228, R0, R234, RZ ;  /* 0x000000ea00e47210 */ /* 0x000fe40007ffe0ff */
[C---:B------:R-:W-:Y:S01]  /*1f10*/  IADD3 R240, R234.reuse, 0x800, RZ ;  /* 0x00000800eaf07810 */ /* 0x040fe20007ffe0ff */
[----:B------:R-:W-:Y:S01]  /*1f20*/  LDSM.16.M88.4 R104, [R119+0x5900] ;  /* 0x005900007768783b */ /* 0x000fe20000000200 */
[----:B------:R-:W-:-:S02]  /*1f30*/  IADD3 R239, R234, 0x1000, RZ ;  /* 0x00001000eaef7810 */ /* 0x000fc40007ffe0ff */
[C---:B------:R-:W-:Y:S01]  /*1f40*/  IADD3 R238, R234.reuse, 0x1800, RZ ;  /* 0x00001800eaee7810 */ /* 0x040fe20007ffe0ff */
[----:B------:R-:W-:Y:S01]  /*1f50*/  LDSM.16.M88.4 R120, [R119+0x6100] ;  /* 0x006100007778783b */ /* 0x000fe20000000200 */
[C---:B------:R-:W-:Y:S02]  /*1f60*/  IADD3 R237, R234.reuse, 0x2000, RZ ;  /* 0x00002000eaed7810 */ /* 0x040fe40007ffe0ff */
[C---:B------:R-:W-:Y:S01]  /*1f70*/  IADD3 R236, R234.reuse, 0x2800, RZ ;  /* 0x00002800eaec7810 */ /* 0x040fe20007ffe0ff */
[----:B------:R-:W-:Y:S01]  /*1f80*/  LDSM.16.M88.4 R128, [R119+0x6900] ;  /* 0x006900007780783b */ /* 0x000fe20000000200 */
[----:B------:R-:W-:-:S03]  /*1f90*/  IADD3 R235, R234, 0x3000, RZ ;  /* 0x00003000eaeb7810 */ /* 0x000fc60007ffe0ff */
[----:B------:R-:W-:Y:S04]  /*1fa0*/  LDSM.16.M88.4 R28, [R233+0x7100] ;  /* 0x00710000e91c783b */ /* 0x000fe80000000200 */
[----:B------:R-:W-:Y:S04]  /*1fb0*/  LDSM.16.M88.4 R24, [R233+0x9100] ;  /* 0x00910000e918783b */ /* 0x000fe80000000200 */
[----:B------:R-:W5:Y:S01]  /*1fc0*/  LDSM.16.M88.4 R52, [R234] ;  /* 0x00000000ea34783b */ /* 0x000f620000000200 */
[----:B---3--:R-:W-:Y:S03]  /*1fd0*/  HMMA.16816.F32.BF16 R68, R36, R50, RZ ;  /* 0x000000322444723c */ /* 0x008fe600000418ff */
[----:B------:R-:W-:Y:S04]  /*1fe0*/  LDSM.16.M88.4 R84, [R234+0x800] ;  /* 0x00080000ea54783b */ /* 0x000fe80000000200 */
[----:B------:R-:W-:Y:S01]  /*1ff0*/  LDSM.16.M88.4 R92, [R234+0x1000] ;  /* 0x00100000ea5c783b */ /* 0x000fe20000000200 */
[----:B----4-:R-:W-:Y:S03]  /*2000*/  HMMA.16816.F32.BF16 R56, R32, R48, RZ ;  /* 0x000000302038723c */ /* 0x010fe600000418ff */
[----:B------:R-:W-:Y:S04]  /*2010*/  LDSM.16.M88.4 R100, [R234+0x1800] ;  /* 0x00180000ea64783b */ /* 0x000fe80000000200 */
[----:B------:R-:W-:Y:S04]  /*2020*/  LDSM.16.M88.4 R108, [R234+0x2000] ;  /* 0x00200000ea6c783b */ /* 0x000fe80000000200 */
[----:B------:R-:W-:Y:S04]  /*2030*/  LDSM.16.M88.4 R124, [R234+0x2800] ;  /* 0x00280000ea7c783b */ /* 0x000fe80000000200 */
[----:B------:R-:W-:Y:S04]  /*2040*/  LDSM.16.M88.4 R132, [R234+0x3000] ;  /* 0x00300000ea84783b */ /* 0x000fe80000000200 */
[----:B------:R-:W-:Y:S01]  /*2050*/  @!PT LDS RZ, [RZ] ;  /* 0x00000000fffff984 */ /* 0x000fe20000000800 */
[----:B------:R-:W-:Y:S01]  /*2060*/  @!PT LDS RZ, [RZ] ;  /* 0x00000000fffff984 */ /* 0x000fe20000000800 */
[----:B------:R-:W-:Y:S01]  /*2070*/  @!PT LDS RZ, [RZ] ;  /* 0x00000000fffff984 */ /* 0x000fe20000000800 */
[----:B------:R3:W-:Y:S01]  /*2080*/  LDGSTS.E.BYPASS.LTC128B.128 [R241+0x100], [R16.64], !P6 ;  /* 0x0010000010f17fae */ /* 0x0007e2000f101d48 */
[----:B------:R-:W-:-:S03]  /*2090*/  ISETP.LT.OR P6, PT, R18, 0x31, P3 ;  /* 0x000000311200780c */ /* 0x000fc60001fc1670 */
[----:B------:R1:W-:Y:S01]  /*20a0*/  LDGSTS.E.BYPASS.LTC128B.128 [R241+0x900], [R12.64], !P5 ;  /* 0x009000000cf17fae */ /* 0x0003e2000e901d48 */
[C---:B------:R-:W-:Y:S02]  /*20b0*/  ISETP.LT.OR P5, PT, R18.reuse, 0x41, P3 ;  /* 0x000000411200780c */ /* 0x040fe40001fa1670 */
[----:B------:R-:W-:Y:S01]  /*20c0*/  ISETP.LT.OR P3, PT, R18, 0x61, P3 ;  /* 0x000000611200780c */ /* 0x000fe20001f61670 */
[----:B------:R4:W-:Y:S01]  /*20d0*/  LDGSTS.E.BYPASS.LTC128B.128 [R241+0x1100], [R10.64], !P0 ;  /* 0x011000000af17fae */ /* 0x0009e2000c101d48 */
[----:B-----5:R-:W-:Y:S05]  /*20e0*/  HMMA.16816.F32.BF16 R56, R24, R52, R56 ;  /* 0x000000341838723c */ /* 0x020fea0000041838 */
[----:B------:R5:W-:Y:S04]  /*20f0*/  LDGSTS.E.BYPASS.LTC128B.128 [R241+0x1900], [R8.64], !P6 ;  /* 0x0190000008f17fae */ /* 0x000be8000f101d48 */
[----:B------:R2:W-:Y:S01]  /*2100*/  LDGSTS.E.BYPASS.LTC128B.128 [R241+0x2100], [R6.64], !P5 ;  /* 0x0210000006f17fae */ /* 0x0005e2000e901d48 */
[----:B-1----:R-:W-:Y:S01]  /*2110*/  HMMA.16816.F32.BF16 R12, R36, R48, RZ ;  /* 0x00000030240c723c */ /* 0x002fe200000418ff */
[----:B----4-:R-:W-:-:S04]  /*2120*/  IADD3 R10, P0, R6, UR7, RZ ;  /* 0x00000007060a7c10 */ /* 0x010fc8000ff1e0ff */
[----:B------:R-:W-:Y:S02]  /*2130*/  IADD3.X R11, R7, UR5, RZ, P0, !PT ;  /* 0x00000005070b7c10 */ /* 0x000fe400087fe4ff */
[----:B-----5:R-:W-:Y:S02]  /*2140*/  IADD3 R8, P1, R10, UR7, RZ ;  /* 0x000000070a087c10 */ /* 0x020fe4000ff3e0ff */
[----:B------:R-:W-:Y:S01]  /*2150*/  ISETP.GE.AND P0, PT, R112, 0x71, PT ;  /* 0x000000717000780c */ /* 0x000fe20003f06270 */
[----:B------:R1:W-:Y:S01]  /*2160*/  LDGSTS.E.BYPASS.LTC128B.128 [R241+0x2900], [R10.64], !P4 ;  /* 0x029000000af17fae */ /* 0x0003e2000e101d48 */
[----:B------:R-:W-:-:S05]  /*2170*/  IADD3.X R9, R11, UR5, RZ, P1, !PT ;  /* 0x000000050b097c10 */ /* 0x000fca0008ffe4ff */
[----:B------:R1:W-:Y:S04]  /*2180*/  LDGSTS.E.BYPASS.LTC128B.128 [R241+0x3100], [R8.64], !P3 ;  /* 0x0310000008f17fae */ /* 0x0003e8000d901d48 */
[----:B------:R-:W-:Y:S04]  /*2190*/  LDSM.16.M88.4 R40, [R229+0x3900] ;  /* 0x00390000e528783b */ /* 0x000fe80000000200 */
[----:B------:R-:W-:Y:S01]  /*21a0*/  HMMA.16816.F32.BF16 R60, R28, R52, R12 ;  /* 0x000000341c3c723c */ /* 0x000fe2000004180c */
[----:B--2---:R-:W2:Y:S04]  /*21b0*/  LDSM.16.M88.4 R20, [R231+0x7100] ;  /* 0x00710000e714783b */ /* 0x004ea80000000200 */
[----:B---3--:R-:W3:Y:S04]  /*21c0*/  LDSM.16.M88.4 R16, [R231+0x9100] ;  /* 0x00910000e710783b */ /* 0x008ee80000000200 */
[----:B------:R-:W-:Y:S04]  /*21d0*/  LDSM.16.M88.4 R44, [R228] ;  /* 0x00000000e42c783b */ /* 0x000fe80000000200 */
[----:B------:R-:W4:Y:S04]  /*21e0*/  LDSM.16.M88.4 R12, [R232+0x7100] ;  /* 0x00710000e80c783b */ /* 0x000f280000000200 */
[----:B------:R-:W0:Y:S04]  /*21f0*/  LDGDEPBAR ;  /* 0x00000000000079af */ /* 0x000e280000000000 */
[----:B-1----:R-:W1:Y:S03]  /*2200*/  LDSM.16.M88.4 R8, [R232+0x9100] ;  /* 0x00910000e808783b */ /* 0x002e660000000200 */
[----:B--2---:R-:W-:Y:S08]  /*2210*/  HMMA.16816.F32.BF16 R64, R20, R40, R60 ;  /* 0x000000281440723c */ /* 0x004ff0000004183c */
[----:B------:R-:W-:Y:S08]  /*2220*/  HMMA.16816.F32.BF16 R60, R32, R50, RZ ;  /* 0x00000032203c723c */ /* 0x000ff000000418ff */
[----:B---3--:R-:W-:Y:S08]  /*2230*/  HMMA.16816.F32.BF16 R48, R16, R40, R56 ;  /* 0x000000281030723c */ /* 0x008ff00000041838 */
[----:B------:R-:W-:Y:S08]  /*2240*/  HMMA.16816.F32.BF16 R56, R28, R54, R68 ;  /* 0x000000361c38723c */ /* 0x000ff00000041844 */
[----:B----4-:R-:W-:Y:S08]  /*2250*/  HMMA.16816.F32.BF16 R68, R12, R44, R64 ;  /* 0x0000002c0c44723c */ /* 0x010ff00000041840 */
[----:B------:R-:W-:Y:S08]  /*2260*/  HMMA.16816.F32.BF16 R64, R24, R54, R60 ;  /* 0x000000361840723c */ /* 0x000ff0000004183c */
[----:B------:R-:W-:Y:S08]  /*2270*/  HMMA.16816.F32.BF16 R60, R36, R80, RZ ;  /* 0x00000050243c723c */ /* 0x000ff000000418ff */
[----:B-1----:R-:W-:Y:S01]  /*2280*/  HMMA.16816.F32.BF16 R76, R8, R44, R48 ;  /* 0x0000002c084c723c */ /* 0x002fe20000041830 */
        /* <DEDUP_REMOVED lines=9> */
[----:B------:R-:W5:Y:S01]  /*2320*/  LDSM.16.M88.4 R40, [R228+0x800] ;  /* 0x00080000e428783b */ /* 0x000f620000000200 */
[----:B--2---:R-:W-:-:S04]  /*2330*/  FMUL.FTZ R0, R70, c[0x0][0x320] ;  /* 0x0000c80046007a20 */ /* 0x004fc80000410000 */
[----:B------:R2:W2:Y:S10]  /*2340*/  MUFU.TANH R187, R0 ;  /* 0x0000000000bb7308 */ /* 0x0004b40000002400 */
[----:B-1----:R-:W-:Y:S08]  /*2350*/  HMMA.16816.F32.BF16 R60, R20, R48, R60 ;  /* 0x00000030143c723c */ /* 0x002ff0000004183c */
[----:B------:R-:W-:Y:S01]  /*2360*/  HMMA.16816.F32.BF16 R72, R8, R46, R64 ;  /* 0x0000002e0848723c */ /* 0x000fe20000041840 */
[----:B--2---:R-:W-:-:S07]  /*2370*/  FMUL.FTZ R0, R71, c[0x0][0x320] ;  /* 0x0000c80047007a20 */ /* 0x004fce0000410000 */
[----:B------:R-:W-:Y:S01]  /*2380*/  HMMA.16816.F32.BF16 R68, R12, R46, R52 ;  /* 0x0000002e0c44723c */ /* 0x000fe20000041834 */
[----:B------:R1:W2:Y:S07]  /*2390*/  MUFU.TANH R186, R0 ;  /* 0x0000000000ba7308 */ /* 0x0002ae0000002400 */
[----:B------:R-:W-:Y:S08]  /*23a0*/  HMMA.16816.F32.BF16 R52, R24, R84, R56 ;  /* 0x000000541834723c */ /* 0x000ff00000041838 */
[----:B------:R-:W-:Y:S01]  /*23b0*/  HMMA.16816.F32.BF16 R56, R36, R82, RZ ;  /* 0x000000522438723c */ /* 0x000fe200000418ff */
[----:B-1----:R-:W-:-:S04]  /*23c0*/  FMUL.FTZ R0, R76, c[0x0][0x320] ;  /* 0x0000c8004c007a20 */ /* 0x002fc80000410000 */
[----:B------:R1:W1:Y:S03]  /*23d0*/  MUFU.TANH R185, R0 ;  /* 0x0000000000b97308 */ /* 0x0002660000002400 */
[----:B------:R-:W-:Y:S08]  /*23e0*/  HMMA.16816.F32.BF16 R64, R32, R82, RZ ;  /* 0x000000522040723c */ /* 0x000ff000000418ff */
[----:B------:R-:W-:Y:S01]  /*23f0*/  HMMA.16816.F32.BF16 R44, R16, R48, R52 ;  /* 0x00000030102c723c */ /* 0x000fe20000041834 */
[----:B-1----:R-:W-:-:S07]  /*2400*/  FMUL.FTZ R0, R77, c[0x0][0x320] ;  /* 0x0000c8004d007a20 */ /* 0x002fce0000410000 */
[-C--:B------:R-:W-:Y:S01]  /*2410*/  HMMA.16816.F32.BF16 R52, R28, R86.reuse, R56 ;  /* 0x000000561c34723c */ /* 0x080fe20000041838 */
[----:B------:R1:W1:Y:S07]  /*2420*/  MUFU.TANH R184, R0 ;  /* 0x0000000000b87308 */ /* 0x00026e0000002400 */
[----:B------:R-:W-:Y:S08]  /*2430*/  HMMA.16816.F32.BF16 R64, R24, R86, R64 ;  /* 0x000000561840723c */ /* 0x000ff00000041840 */
[----:B------:R-:W-:Y:S01]  /*2440*/  HMMA.16816.F32.BF16 R56, R32, R88, RZ ;  /* 0x000000582038723c */ /* 0x000fe200000418ff */
[----:B-1----:R-:W-:-:S04]  /*2450*/  FMUL.FTZ R0, R78, c[0x0][0x320] ;  /* 0x0000c8004e007a20 */ /* 0x002fc80000410000 */
[----:B------:R1:W1:Y:S03]  /*2460*/  MUFU.TANH R180, R0 ;  /* 0x0000000000b47308 */ /* 0x0002660000002400 */
[-C--:B------:R-:W-:Y:S08]  /*2470*/  HMMA.16816.F32.BF16 R52, R20, R50.reuse, R52 ;  /* 0x000000321434723c */ /* 0x080ff00000041834 */
        /* <DEDUP_REMOVED lines=288> */
[C---:B------:R-:W-:Y:S07]  /*3680*/  HMMA.16816.F32.BF16 R40, R12.reuse, R48, R40 ;  /* 0x000000300c28723c */ /* 0x040fee0000041828 */
[----:B------:R-:W1:Y:S01]  /*3690*/  MUFU.TANH R56, R71 ;  /* 0x0000004700387308 */ /* 0x000e620000002400 */
[-C--:B------:R-:W-:Y:S07]  /*36a0*/  HMMA.16816.F32.BF16 R12, R12, R50.reuse, R20 ;  /* 0x000000320c0c723c */ /* 0x080fee0000041814 */
[----:B------:R5:W1:Y:S01]  /*36b0*/  MUFU.TANH R52, R0 ;  /* 0x0000000000347308 */ /* 0x000a620000002400 */
[----:B------:R-:W-:Y:S01]  /*36c0*/  HMMA.16816.F32.BF16 R8, R8, R50, R16 ;  /* 0x000000320808723c */ /* 0x000fe20000041810 */
[----:B------:R-:W-:-:S02]  /*36d0*/  FMUL.FTZ R24, R24, c[0x0][0x320] ;  /* 0x0000c80018187a20 */ /* 0x000fc40000410000 */
[----:B------:R-:W-:Y:S02]  /*36e0*/  FMUL.FTZ R25, R25, c[0x0][0x320] ;  /* 0x0000c80019197a20 */ /* 0x000fe40000410000 */
[----:B------:R-:W-:Y:S02]  /*36f0*/  FMUL.FTZ R26, R26, c[0x0][0x320] ;  /* 0x0000c8001a1a7a20 */ /* 0x000fe40000410000 */
[----:B------:R-:W1:Y:S01]  /*3700*/  MUFU.TANH R34, R24 ;  /* 0x0000001800227308 */ /* 0x000e620000002400 */
[----:B------:R-:W-:Y:S02]  /*3710*/  FMUL.FTZ R27, R27, c[0x0][0x320] ;  /* 0x0000c8001b1b7a20 */ /* 0x000fe40000410000 */
[----:B------:R-:W-:Y:S02]  /*3720*/  FMUL.FTZ R40, R40, c[0x0][0x320] ;  /* 0x0000c80028287a20 */ /* 0x000fe40000410000 */
[----:B------:R-:W-:Y:S02]  /*3730*/  FMUL.FTZ R41, R41, c[0x0][0x320] ;  /* 0x0000c80029297a20 */ /* 0x000fe40000410000 */
[----:B------:R-:W-:Y:S01]  /*3740*/  FMUL.FTZ R42, R42, c[0x0][0x320] ;  /* 0x0000c8002a2a7a20 */ /* 0x000fe20000410000 */
[----:B------:R-:W1:Y:S01]  /*3750*/  MUFU.TANH R35, R25 ;  /* 0x0000001900237308 */ /* 0x000e620000002400 */
[----:B-----5:R-:W-:-:S02]  /*3760*/  FMUL.FTZ R0, R43, c[0x0][0x320] ;  /* 0x0000c8002b007a20 */ /* 0x020fc40000410000 */
[----:B------:R-:W-:Y:S02]  /*3770*/  FMUL.FTZ R12, R12, c[0x0][0x320] ;  /* 0x0000c8000c0c7a20 */ /* 0x000fe40000410000 */
[----:B------:R-:W-:Y:S02]  /*3780*/  FMUL.FTZ R13, R13, c[0x0][0x320] ;  /* 0x0000c8000d0d7a20 */ /* 0x000fe40000410000 */
[----:B------:R-:W-:Y:S01]  /*3790*/  FMUL.FTZ R14, R14, c[0x0][0x320] ;  /* 0x0000c8000e0e7a20 */ /* 0x000fe20000410000 */
[----:B------:R-:W1:Y:S01]  /*37a0*/  MUFU.TANH R37, R26 ;  /* 0x0000001a00257308 */ /* 0x000e620000002400 */
[----:B------:R-:W-:Y:S02]  /*37b0*/  FMUL.FTZ R15, R15, c[0x0][0x320] ;  /* 0x0000c8000f0f7a20 */ /* 0x000fe40000410000 */
[----:B------:R-:W-:Y:S02]  /*37c0*/  FMUL.FTZ R8, R8, c[0x0][0x320] ;  /* 0x0000c80008087a20 */ /* 0x000fe40000410000 */
[----:B------:R-:W-:-:S02]  /*37d0*/  FMUL.FTZ R9, R9, c[0x0][0x320] ;  /* 0x0000c80009097a20 */ /* 0x000fc40000410000 */
[----:B------:R-:W-:Y:S01]  /*37e0*/  FMUL.FTZ R10, R10, c[0x0][0x320] ;  /* 0x0000c8000a0a7a20 */ /* 0x000fe20000410000 */
[----:B------:R-:W1:Y:S01]  /*37f0*/  MUFU.TANH R36, R27 ;  /* 0x0000001b00247308 */ /* 0x000e620000002400 */
[----:B------:R-:W-:-:S07]  /*3800*/  FMUL.FTZ R11, R11, c[0x0][0x320] ;  /* 0x0000c8000b0b7a20 */ /* 0x000fce0000410000 */
[----:B------:R-:W1:Y:S08]  /*3810*/  MUFU.TANH R33, R40 ;  /* 0x0000002800217308 */ /* 0x000e700000002400 */
        /* <DEDUP_REMOVED lines=10> */
[----:B------:R5:W1:Y:S02]  /*38c0*/  MUFU.TANH R48, R0 ;  /* 0x0000000000307308 */ /* 0x000a640000002400 */
[----:B-----5:R-:W-:Y:S01]  /*38d0*/  LOP3.LUT R0, R5, R2, RZ, 0xfc, !PT ;  /* 0x0000000205007212 */ /* 0x020fe200078efcff */
        /* <DEDUP_REMOVED lines=12> */
[----:B------:R-:W-:Y:S02]  /*39a0*/  LEA.HI.X R7, R8, c[0x0][0x1cc], R2, 0x1, P1 ;  /* 0x0000730008077a11 */ /* 0x000fe400008f0c02 */
[----:B------:R-:W-:-:S03]  /*39b0*/  IADD3 R12, P1, R14, R18, RZ ;  /* 0x000000120e0c7210 */ /* 0x000fc60007f3e0ff */
[----:B------:R-:W-:Y:S01]  /*39c0*/  IMAD.X R15, R5, 0x1, R7, P3 ;  /* 0x00000001050f7824 */ /* 0x000fe200018e0607 */
[-C--:B------:R-:W-:Y:S01]  /*39d0*/  IADD3 R10, P3, R12, R18.reuse, RZ ;  /* 0x000000120c0a7210 */ /* 0x080fe20007f7e0ff */
[----:B------:R-:W-:Y:S01]  /*39e0*/  @!PT LDS RZ, [RZ] ;  /* 0x00000000fffff984 */ /* 0x000fe20000000800 */
[----:B------:R-:W-:Y:S01]  /*39f0*/  @!PT LDS RZ, [RZ] ;  /* 0x00000000fffff984 */ /* 0x000fe20000000800 */
[----:B------:R-:W-:Y:S01]  /*3a00*/  @!PT LDS RZ, [RZ] ;  /* 0x00000000fffff984 */ /* 0x000fe20000000800 */
[----:B------:R1:W-:Y:S02]  /*3a10*/  LDGSTS.E.BYPASS.LTC128B.128 [R241+0x3900], [R6.64], !P2 ;  /* 0x0390000006f17fae */ /* 0x0003e4000d101d48 */
[--C-:B------:R-:W-:Y:S01]  /*3a20*/  IMAD.X R13, R15, 0x1, R5.reuse, P1 ;  /* 0x000000010f0d7824 */ /* 0x100fe200008e0605 */
[----:B------:R-:W-:Y:S01]  /*3a30*/  IADD3 R8, P1, R10, R18, RZ ;  /* 0x000000120a087210 */ /* 0x000fe20007f3e0ff */
[----:B------:R2:W-:Y:S02]  /*3a40*/  LDGSTS.E.BYPASS.LTC128B.128 [R241+0x4100], [R14.64], !P2 ;  /* 0x041000000ef17fae */ /* 0x0005e4000d101d48 */
[--C-:B------:R-:W-:Y:S02]  /*3a50*/  IMAD.X R11, R13, 0x1, R5.reuse, P3 ;  /* 0x000000010d0b7824 */ /* 0x100fe400018e0605 */
[----:B------:R3:W-:Y:S02]  /*3a60*/  LDGSTS.E.BYPASS.LTC128B.128 [R241+0x4900], [R12.64], !P2 ;  /* 0x049000000cf17fae */ /* 0x0007e4000d101d48 */
[----:B------:R-:W-:-:S02]  /*3a70*/  IMAD.X R9, R11, 0x1, R5, P1 ;  /* 0x000000010b097824 */ /* 0x000fc400008e0605 */
[----:B------:R3:W-:Y:S04]  /*3a80*/  LDGSTS.E.BYPASS.LTC128B.128 [R241+0x5100], [R10.64], !P2 ;  /* 0x051000000af17fae */ /* 0x0007e8000d101d48 */
[----:B------:R3:W-:Y:S01]  /*3a90*/  LDGSTS.E.BYPASS.LTC128B.128 [R241+0x5900], [R8.64], !P2 ;  /* 0x0590000008f17fae */ /* 0x0007e2000d101d48 */
[----:B-1----:R-:W-:-:S04]  /*3aa0*/  IADD3 R6, P3, R8, R18, RZ ;  /* 0x0000001208067210 */ /* 0x002fc80007f7e0ff */
[----:B--2---:R-:W-:Y:S01]  /*3ab0*/  IADD3 R14, P1, R6, R18, RZ ;  /* 0x00000012060e7210 */ /* 0x004fe20007f3e0ff */
[----:B------:R-:W-:-:S04]  /*3ac0*/  IMAD.X R7, R9, 0x1, R5, P3 ;  /* 0x0000000109077824 */ /* 0x000fc800018e0605 */
[----:B------:R-:W-:Y:S01]  /*3ad0*/  IMAD.X R15, R7, 0x1, R5, P1 ;  /* 0x00000001070f7824 */ /* 0x000fe200008e0605 */
[----:B------:R3:W-:Y:S04]  /*3ae0*/  LDGSTS.E.BYPASS.LTC128B.128 [R241+0x6100], [R6.64], !P2 ;  /* 0x0610000006f17fae */ /* 0x0007e8000d101d48 */
[----:B------:R3:W-:Y:S03]  /*3af0*/  LDGSTS.E.BYPASS.LTC128B.128 [R241+0x6900], [R14.64], !P2 ;  /* 0x069000000ef17fae */ /* 0x0007e6000d101d48 */
.L_x_31:
[----:B-1234-:R-:W-:Y:S01]  /*3b00*/  LOP3.LUT R2, R190, 0xffffffe0, RZ, 0xc0, !PT ;  /* 0xffffffe0be027812 */ /* 0x01efe200078ec0ff */
[----:B------:R-:W-:Y:S01]  /*3b10*/  IMAD.IADD R6, R112, 0x1, R156 ;  /* 0x0000000170067824 */ /* 0x000fe200078e029c */
[----:B------:R-:W0:Y:S01]  /*3b20*/  LDGDEPBAR ;  /* 0x00000000000079af */ /* 0x000e220000000000 */
[----:B------:R-:W-:Y:S02]  /*3b30*/  IMAD.SHL.U32 R224, R0, 0x2, RZ ;  /* 0x0000000200e07824 */ /* 0x000fe400078e00ff */
[----:B------:R-:W-:-:S02]  /*3b40*/  IMAD.IADD R2, R192, 0x1, -R2 ;  /* 0x00000001c0027824 */ /* 0x000fc400078e0a02 */
[--C-:B------:R-:W-:Y:S02]  /*3b50*/  IMAD R225, R4, 0x2, R224.reuse ;  /* 0x0000000204e17824 */ /* 0x100fe400078e02e0 */
[C---:B------:R-:W-:Y:S01]  /*3b60*/  IMAD R227, R3.reuse, 0x2, R224 ;  /* 0x0000000203e37824 */ /* 0x040fe200078e02e0 */
[----:B------:R-:W-:Y:S01]  /*3b70*/  SHF.R.S32.HI R5, RZ, 0x1f, R2 ;  /* 0x0000001fff057819 */ /* 0x000fe20000011402 */
[----:B------:R-:W-:-:S03]  /*3b80*/  IMAD R226, R3, 0x2, R225 ;  /* 0x0000000203e27824 */ /* 0x000fc600078e02e1 */
[----:B------:R-:W-:-:S04]  /*3b90*/  LEA.HI R5, R5, R2, RZ, 0x2 ;  /* 0x0000000205057211 */ /* 0x000fc800078f10ff */
[----:B------:R-:W-:-:S05]  /*3ba0*/  LOP3.LUT R5, R5, 0x7ffffffc, RZ, 0xc0, !PT ;  /* 0x7ffffffc05057812 */ /* 0x000fca00078ec0ff */
[----:B------:R-:W-:-:S04]  /*3bb0*/  IMAD.IADD R2, R2, 0x1, -R5 ;  /* 0x0000000102027824 */ /* 0x000fc800078e0a05 */
[----:B------:R-:W-:-:S05]  /*3bc0*/  IMAD R2, R2, -0x2, R6 ;  /* 0xfffffffe02027824 */ /* 0x000fca00078e0206 */
[C---:B------:R-:W-:Y:S02]  /*3bd0*/  ISETP.GT.AND P4, PT, R2.reuse, RZ, PT ;  /* 0x000000ff0200720c */ /* 0x040fe40003f84270 */
[C---:B------:R-:W-:Y:S02]  /*3be0*/  ISETP.GT.AND P3, PT, R2.reuse, 0x1, PT ;  /* 0x000000010200780c */ /* 0x040fe40003f64270 */
[----:B------:R-:W-:Y:S02]  /*3bf0*/  ISETP.GT.AND P1, PT, R2, 0x8, PT ;  /* 0x000000080200780c */ /* 0x000fe40003f24270 */
[----:B------:R-:W-:Y:S02]  /*3c00*/  FSEL R10, R189, -INF , P4 ;  /* 0xff800000bd0a7808 */ /* 0x000fe40002000000 */
[----:B------:R-:W-:Y:S02]  /*3c10*/  FSEL R11, R188, -INF , P3 ;  /* 0xff800000bc0b7808 */ /* 0x000fe40001800000 */
[----:B------:R-:W-:-:S02]  /*3c20*/  ISETP.GT.AND P6, PT, R2, 0x9, PT ;  /* 0x000000090200780c */ /* 0x000fc40003fc4270 */
[----:B------:R-:W-:Y:S02]  /*3c30*/  FSEL R12, R183, -INF , P1 ;  /* 0xff800000b70c7808 */ /* 0x000fe40000800000 */
[----:B------:R-:W-:Y:S02]  /*3c40*/  FMNMX.FTZ R70, R10, R11, !PT ;  /* 0x0000000b0a467209 */ /* 0x000fe40007810000 */
[----:B------:R-:W-:Y:S02]  /*3c50*/  ISETP.GT.AND P5, PT, R2, 0x10, PT ;  /* 0x000000100200780c */ /* 0x000fe40003fa4270 */
[----:B------:R-:W-:Y:S02]  /*3c60*/  FSEL R13, R182, -INF , P6 ;  /* 0xff800000b60d7808 */ /* 0x000fe40003000000 */
[----:B------:R-:W-:Y:S02]  /*3c70*/  FMNMX.FTZ R70, R12, R70, !PT ;  /* 0x000000460c467209 */ /* 0x000fe40007810000 */
[----:B------:R-:W-:-:S02]  /*3c80*/  FSEL R21, R180, -INF , P4 ;  /* 0xff800000b4157808 */ /* 0x000fc40002000000 */
        /* <DEDUP_REMOVED lines=28> */
[----:B------:R-:W-:Y:S02]  /*3e50*/  FSEL R116, R159, -INF , P6 ;  /* 0xff8000009f747808 */ /* 0x000fe40003000000 */
[----:B------:R-:W-:-:S02]  /*3e60*/  FMNMX.FTZ R70, R31, R70, !PT ;  /* 0x000000461f467209 */ /* 0x000fc40007810000 */
[----:B------:R-:W-:Y:S02]  /*3e70*/  FSEL R92, R165, -INF , P4 ;  /* 0xff800000a55c7808 */ /* 0x000fe40002000000 */
[----:B------:R-:W-:Y:S02]  /*3e80*/  FSEL R45, R168, -INF , P4 ;  /* 0xff800000a82d7808 */ /* 0x000fe40002000000 */
[----:B------:R-:W-:Y:S02]  /*3e90*/  FSEL R99, R170, -INF , P4 ;  /* 0xff800000aa637808 */ /* 0x000fe40002000000 */
[----:B------:R-:W-:Y:S02]  /*3ea0*/  FSEL R112, R113, -INF , P6 ;  /* 0xff80000071707808 */ /* 0x000fe40003000000 */
[----:B------:R-:W-:Y:S02]  /*3eb0*/  ISETP.GT.AND P4, PT, R2, 0x28, PT ;  /* 0x000000280200780c */ /* 0x000fe40003f84270 */
[----:B------:R-:W-:-:S02]  /*3ec0*/  FSEL R113, R117, -INF , P5 ;  /* 0xff80000075717808 */ /* 0x000fc40002800000 */
[----:B------:R-:W-:Y:S02]  /*3ed0*/  FSEL R117, R160, -INF , P5 ;  /* 0xff800000a0757808 */ /* 0x000fe40002800000 */
[----:B------:R-:W-:Y:S02]  /*3ee0*/  FMNMX.FTZ R70, R116, R70, !PT ;  /* 0x0000004674467209 */ /* 0x000fe40007810000 */
[----:B------:R-:W-:Y:S02]  /*3ef0*/  FSEL R96, R157, -INF , P3 ;  /* 0xff8000009d607808 */ /* 0x000fe40001800000 */
[----:B------:R-:W-:Y:S02]  /*3f00*/  FSEL R46, R162, -INF , P3 ;  /* 0xff800000a22e7808 */ /* 0x000fe40001800000 */
[----:B------:R-:W-:Y:S02]  /*3f10*/  FSEL R104, R164, -INF , P3 ;  /* 0xff800000a4687808 */ /* 0x000fe40001800000 */
[----:B------:R-:W-:-:S02]  /*3f20*/  FSEL R110, R118, -INF , P4 ;  /* 0xff800000766e7808 */ /* 0x000fc40002000000 */
[----:B------:R-:W-:Y:S02]  /*3f30*/  ISETP.GT.AND P3, PT, R2, 0x29, PT ;  /* 0x000000290200780c */ /* 0x000fe40003f64270 */
[----:B------:R-:W-:Y:S02]  /*3f40*/  FSEL R118, R149, -INF , P4 ;  /* 0xff80000095767808 */ /* 0x000fe40002000000 */
[----:B------:R-:W-:Y:S02]  /*3f50*/  FMNMX.FTZ R70, R117, R70, !PT ;  /* 0x0000004675467209 */ /* 0x000fe40007810000 */
[----:B------:R-:W-:Y:S02]  /*3f60*/  FSEL R97, R158, -INF , P1 ;  /* 0xff8000009e617808 */ /* 0x000fe40000800000 */
[----:B------:R-:W-:Y:S02]  /*3f70*/  FSEL R47, R161, -INF , P1 ;  /* 0xff800000a12f7808 */ /* 0x000fe40000800000 */
[----:B------:R-:W-:-:S02]  /*3f80*/  FSEL R105, R163, -INF , P1 ;  /* 0xff800000a3697808 */ /* 0x000fc40000800000 */
[----:B------:R-:W-:Y:S02]  /*3f90*/  ISETP.GT.AND P1, PT, R2, 0x30, PT ;  /* 0x000000300200780c */ /* 0x000fe40003f24270 */
[----:B------:R-:W-:Y:S02]  /*3fa0*/  FSEL R124, R152, -INF , P3 ;  /* 0xff800000987c7808 */ /* 0x000fe40001800000 */
[----:B------:R-:W-:Y:S02]  /*3fb0*/  FMNMX.FTZ R70, R118, R70, !PT ;  /* 0x0000004676467209 */ /* 0x000fe40007810000 */
[----:B------:R-:W-:Y:S02]  /*3fc0*/  FSEL R125, R155, -INF , P6 ;  /* 0xff8000009b7d7808 */ /* 0x000fe40003000000 */
[----:B------:R-:W-:Y:S02]  /*3fd0*/  ISETP.GT.AND P6, PT, R2, 0x31, PT ;  /* 0x000000310200780c */ /* 0x000fe40003fc4270 */
[----:B------:R-:W-:-:S02]  /*3fe0*/  FSEL R129, R142, -INF , P1 ;  /* 0xff8000008e817808 */ /* 0x000fc40000800000 */
[----:B------:R-:W-:Y:S02]  /*3ff0*/  FMNMX.FTZ R70, R124, R70, !PT ;  /* 0x000000467c467209 */ /* 0x000fe40007810000 */
[----:B------:R-:W-:Y:S02]  /*4000*/  FSEL R109, R153, -INF , P5 ;  /* 0xff800000996d7808 */ /* 0x000fe40002800000 */
[----:B------:R-:W-:Y:S02]  /*4010*/  FSEL R126, R154, -INF , P5 ;  /* 0xff8000009a7e7808 */ /* 0x000fe40002800000 */
[----:B------:R-:W-:Y:S02]  /*4020*/  ISETP.GT.AND P5, PT, R2, 0x38, PT ;  /* 0x000000380200780c */ /* 0x000fe40003fa4270 */
        /* <DEDUP_REMOVED lines=52> */
[----:B------:R-:W-:Y:S02]  /*4370*/  FSEL R222, R68, -INF , P1 ;  /* 0xff80000044de7808 */ /* 0x000fe40000800000 */
[----:B------:R-:W-:Y:S02]  /*4380*/  ISETP.GT.AND P4, PT, R2, 0x59, PT ;  /* 0x000000590200780c */ /* 0x000fe40003f84270 */
        /* <DEDUP_REMOVED lines=10> */
[C---:B------:R-:W-:Y:S02]  /*4430*/  ISETP.GT.AND P5, PT, R2.reuse, 0x61, PT ;  /* 0x000000610200780c */ /* 0x040fe40003fa4270 */
[----:B------:R-:W-:Y:S02]  /*4440*/  FSEL R196, R33, -INF , P6 ;  /* 0xff80000021c47808 */ /* 0x000fe40003000000 */
[----:B------:R-:W-:Y:S02]  /*4450*/  FMNMX.FTZ R70, R223, R70, !PT ;  /* 0x00000046df467209 */ /* 0x000fe40007810000 */
[----:B------:R-:W-:Y:S01]  /*4460*/  ISETP.GT.AND P4, PT, R2, 0x68, PT ;  /* 0x000000680200780c */ /* 0x000fe20003f84270 */
[----:B------:R-:W-:Y:S01]  /*4470*/  IMAD.MOV.U32 R4, RZ, RZ, R196 ;  /* 0x000000ffff047224 */ /* 0x000fe200078e00c4 */
[----:B------:R-:W-:-:S02]  /*4480*/  FSEL R197, R32, -INF , P5 ;  /* 0xff80000020c57808 */ /* 0x000fc40002800000 */
[----:B------:R-:W-:Y:S02]  /*4490*/  FMNMX.FTZ R70, R196, R70, !PT ;  /* 0x00000046c4467209 */ /* 0x000fe40007810000 */
[----:B------:R-:W-:Y:S02]  /*44a0*/  FSEL R178, R79, -INF , P3 ;  /* 0xff8000004fb27808 */ /* 0x000fe40001800000 */
[----:B------:R-:W-:Y:S02]  /*44b0*/  FSEL R172, R77, -INF , P3 ;  /* 0xff8000004dac7808 */ /* 0x000fe40001800000 */
[----:B------:R-:W-:Y:S02]  /*44c0*/  FSEL R249, R73, -INF , P3 ;  /* 0xff80000049f97808 */ /* 0x000fe40001800000 */
[----:B------:R-:W-:Y:S02]  /*44d0*/  ISETP.GT.AND P3, PT, R2, 0x69, PT ;  /* 0x000000690200780c */ /* 0x000fe40003f64270 */
[----:B------:R-:W-:-:S02]  /*44e0*/  FSEL R195, R17, -INF , P4 ;  /* 0xff80000011c37808 */ /* 0x000fc40002000000 */
[----:B------:R-:W-:Y:S02]  /*44f0*/  FMNMX.FTZ R70, R197, R70, !PT ;  /* 0x00000046c5467209 */ /* 0x000fe40007810000 */
[----:B------:R-:W-:Y:S02]  /*4500*/  FSEL R187, R16, -INF , P3 ;  /* 0xff80000010bb7808 */ /* 0x000fe40001800000 */
[----:B------:R-:W-:Y:S02]  /*4510*/  FMNMX.FTZ R70, R195, R70, !PT ;  /* 0x00000046c3467209 */ /* 0x000fe40007810000 */
[----:B------:R-:W-:Y:S02]  /*4520*/  FMNMX.FTZ R68, R15, R18, !PT ;  /* 0x000000120f447209 */ /* 0x000fe40007810000 */
[----:B------:R-:W-:Y:S02]  /*4530*/  FMNMX.FTZ R70, R187, R70, !PT ;  /* 0x00000046bb467209 */ /* 0x000fe40007810000 */
[----:B------:R-:W-:-:S02]  /*4540*/  FMNMX.FTZ R68, R19, R68, !PT ;  /* 0x0000004413447209 */ /* 0x000fc40007810000 */
[----:B------:R-:W-:Y:S01]  /*4550*/  FSEL R176, R66, -INF , P1 ;  /* 0xff80000042b07808 */ /* 0x000fe20000800000 */
[----:B------:R-:W1:Y:S01]  /*4560*/  SHFL.BFLY PT, R5, R70, 0x2, 0x1f ;  /* 0x0c401f0046057f89 */ /* 0x000e6200000e0000 */
[----:B------:R-:W-:Y:S02]  /*4570*/  FMNMX.FTZ R68, R20, R68, !PT ;  /* 0x0000004414447209 */ /* 0x000fe40007810000 */
[----:B------:R-:W-:Y:S02]  /*4580*/  FSEL R171, R64, -INF , P1 ;  /* 0xff80000040ab7808 */ /* 0x000fe40000800000 */
[----:B------:R-:W-:Y:S02]  /*4590*/  FMNMX.FTZ R68, R44, R68, !PT ;  /* 0x000000442c447209 */ /* 0x000fe40007810000 */
[----:B------:R-:W-:Y:S02]  /*45a0*/  FSEL R245, R60, -INF , P1 ;  /* 0xff8000003cf57808 */ /* 0x000fe40000800000 */
[----:B------:R-:W-:-:S02]  /*45b0*/  FMNMX.FTZ R68, R45, R68, !PT ;  /* 0x000000442d447209 */ /* 0x000fc40007810000 */
[----:B------:R-:W-:Y:S02]  /*45c0*/  FMNMX.FTZ R6, R40, R41, !PT ;  /* 0x0000002928067209 */ /* 0x000fe40007810000 */
[----:B------:R-:W-:Y:S02]  /*45d0*/  FMNMX.FTZ R68, R46, R68, !PT ;  /* 0x000000442e447209 */ /* 0x000fe40007810000 */
[----:B------:R-:W-:Y:S02]  /*45e0*/  FSEL R179, R34, -INF , P6 ;  /* 0xff80000022b37808 */ /* 0x000fe40003000000 */
[----:B------:R-:W-:Y:S02]  /*45f0*/  FMNMX.FTZ R68, R47, R68, !PT ;  /* 0x000000442f447209 */ /* 0x000fe40007810000 */
[----:B------:R-:W-:Y:S02]  /*4600*/  FSEL R182, R35, -INF , P5 ;  /* 0xff80000023b67808 */ /* 0x000fe40002800000 */
[----:B------:R-:W-:Y:S01]  /*4610*/  FMNMX.FTZ R68, R108, R68, !PT ;  /* 0x000000446c447209 */ /* 0x000fe20007810000 */
[----:B------:R-:W-:Y:S01]  /*4620*/  LDSM.16.MT88.4 R32, [R225+0x100] ;  /* 0x00010000e120783b */ /* 0x000fe20000004200 */
[----:B------:R-:W-:-:S02]  /*4630*/  FSEL R183, R24, -INF , P4 ;  /* 0xff80000018b77808 */ /* 0x000fc40002000000 */
[----:B-1----:R-:W-:Y:S02]  /*4640*/  FMNMX.FTZ R70, R70, R5, !PT ;  /* 0x0000000546467209 */ /* 0x002fe40007810000 */
[----:B------:R-:W-:Y:S02]  /*4650*/  FMNMX.FTZ R68, R109, R68, !PT ;  /* 0x000000446d447209 */ /* 0x000fe40007810000 */
[----:B------:R-:W-:Y:S01]  /*4660*/  FSEL R208, R25, -INF , P3 ;  /* 0xff80000019d07808 */ /* 0x000fe20001800000 */
[----:B------:R-:W1:Y:S01]  /*4670*/  SHFL.BFLY PT, R5, R70, 0x1, 0x1f ;  /* 0x0c201f0046057f89 */ /* 0x000e6200000e0000 */
[----:B------:R-:W-:Y:S02]  /*4680*/  FMNMX.FTZ R68, R110, R68, !PT ;  /* 0x000000446e447209 */ /* 0x000fe40007810000 */
[----:B------:R-:W-:Y:S02]  /*4690*/  FSEL R181, R37, -INF , P6 ;  /* 0xff80000025b57808 */ /* 0x000fe40003000000 */
[----:B------:R-:W-:-:S02]  /*46a0*/  FMNMX.FTZ R68, R111, R68, !PT ;  /* 0x000000446f447209 */ /* 0x000fc40007810000 */
[----:B------:R-:W-:Y:S02]  /*46b0*/  FSEL R180, R36, -INF , P5 ;  /* 0xff80000024b47808 */ /* 0x000fe40002800000 */
[----:B------:R-:W-:Y:S02]  /*46c0*/  FMNMX.FTZ R68, R131, R68, !PT ;  /* 0x0000004483447209 */ /* 0x000fe40007810000 */
[----:B------:R-:W-:Y:S02]  /*46d0*/  FSEL R209, R27, -INF , P4 ;  /* 0xff8000001bd17808 */ /* 0x000fe40002000000 */
[----:B------:R-:W-:Y:S02]  /*46e0*/  FMNMX.FTZ R68, R132, R68, !PT ;  /* 0x0000004484447209 */ /* 0x000fe40007810000 */
[----:B------:R-:W-:Y:S02]  /*46f0*/  FSEL R221, R26, -INF , P3 ;  /* 0xff8000001add7808 */ /* 0x000fe40001800000 */
[----:B------:R-:W-:Y:S01]  /*4700*/  FMNMX.FTZ R68, R133, R68, !PT ;  /* 0x0000004485447209 */ /* 0x000fe20007810000 */
[----:B------:R-:W-:Y:S01]  /*4710*/  LDSM.16.MT88.4 R24, [R227+0x100] ;  /* 0x00010000e318783b */ /* 0x000fe20000004200 */
[----:B------:R-:W-:-:S02]  /*4720*/  FSEL R219, R49, -INF , P6 ;  /* 0xff80000031db7808 */ /* 0x000fc40003000000 */
[----:B------:R-:W-:Y:S02]  /*4730*/  FMNMX.FTZ R68, R134, R68, !PT ;  /* 0x0000004486447209 */ /* 0x000fe40007810000 */
[----:B------:R-:W-:Y:S02]  /*4740*/  FSEL R215, R48, -INF , P5 ;  /* 0xff80000030d77808 */ /* 0x000fe40002800000 */
[----:B-1----:R-:W-:Y:S02]  /*4750*/  FMNMX.FTZ R70, R70, R5, !PT ;  /* 0x0000000546467209 */ /* 0x002fe40007810000 */
[----:B------:R-:W-:Y:S02]  /*4760*/  FMNMX.FTZ R5, R21, R22, !PT ;  /* 0x0000001615057209 */ /* 0x000fe40007810000 */
[----:B------:R-:W-:Y:S01]  /*4770*/  FMNMX.FTZ R68, R152, R68, !PT ;  /* 0x0000004498447209 */ /* 0x000fe20007810000 */
[----:B------:R-:W-:Y:S01]  /*4780*/  FMUL.FTZ R7, R70, c[0x0][0x2d0] ;  /* 0x0000b40046077a20 */ /* 0x000fe20000410000 */
[----:B------:R-:W-:-:S02]  /*4790*/  FMNMX.FTZ R5, R23, R5, !PT ;  /* 0x0000000517057209 */ /* 0x000fc40007810000 */
[----:B------:R-:W-:Y:S02]  /*47a0*/  FSETP.NEU.FTZ.AND P1, PT, R70, -INF , PT ;  /* 0xff8000004600780b */ /* 0x000fe40003f3d000 */
[----:B------:R-:W-:Y:S02]  /*47b0*/  FMNMX.FTZ R5, R28, R5, !PT ;  /* 0x000000051c057209 */ /* 0x000fe40007810000 */
[----:B------:R-:W-:Y:S02]  /*47c0*/  FMNMX.FTZ R68, R153, R68, !PT ;  /* 0x0000004499447209 */ /* 0x000fe40007810000 */
[----:B------:R-:W-:Y:S02]  /*47d0*/  FMNMX.FTZ R5, R71, R5, !PT ;  /* 0x0000000547057209 */ /* 0x000fe40007810000 */
[----:B------:R-:W-:Y:S02]  /*47e0*/  FSEL R7, R7, RZ, P1 ;  /* 0x000000ff07077208 */ /* 0x000fe40000800000 */
[----:B------:R-:W-:-:S02]  /*47f0*/  FMNMX.FTZ R5, R92, R5, !PT ;  /* 0x000000055c057209 */ /* 0x000fc40007810000 */
[----:B------:R-:W-:Y:S01]  /*4800*/  ISETP.GT.AND P1, PT, R2, 0x59, PT ;  /* 0x000000590200780c */ /* 0x000fe20003f24270 */
[----:B------:R-:W-:Y:S01]  /*4810*/  FFMA.FTZ R4, R4, c[0x0][0x2d0], -R7 ;  /* 0x0000b40004047a23 */ /* 0x000fe20000010807 */
        /* <DEDUP_REMOVED lines=9> */
[----:B------:R-:W-:Y:S02]  /*48b0*/  FSEL R164, R65, -INF , P1 ;  /* 0xff80000041a47808 */ /* 0x000fe40000800000 */
        /* <DEDUP_REMOVED lines=26> */
[----:B------:R-:W-:Y:S02]  /*4a60*/  FSEL R165, R52, -INF , P1 ;  /* 0xff80000034a57808 */ /* 0x000fe40000800000 */
[----:B------:R-:W-:Y:S01]  /*4a70*/  FMNMX.FTZ R2, R176, R2, !PT ;  /* 0x00000002b0027209 */ /* 0x000fe20007810000 */
[----:B------:R-:W1:Y:S01]  /*4a80*/  SHFL.BFLY PT, R6, R68, 0x2, 0x1f ;  /* 0x0c401f0044067f89 */ /* 0x000e6200000e0000 */
        /* <DEDUP_REMOVED lines=11> */
[----:B------:R-:W-:Y:S01]  /*4b40*/  FSEL R170, R56, -INF , P1 ;  /* 0xff80000038aa7808 */ /* 0x000fe20000800000 */
[----:B------:R-:W2:Y:S01]  /*4b50*/  SHFL.BFLY PT, R8, R2, 0x2, 0x1f ;  /* 0x0c401f0002087f89 */ /* 0x000ea200000e0000 */
[----:B------:R-:W-:Y:S02]  /*4b60*/  FMNMX.FTZ R5, R166, R5, !PT ;  /* 0x00000005a6057209 */ /* 0x000fe40007810000 */
[----:B-1----:R-:W-:Y:S01]  /*4b70*/  FMNMX.FTZ R68, R68, R6, !PT ;  /* 0x0000000644447209 */ /* 0x002fe20007810000 */
[----:B------:R-:W-:Y:S01]  /*4b80*/  FFMA.FTZ R6, R10, c[0x0][0x2d0], -R7 ;  /* 0x0000b4000a067a23 */ /* 0x000fe20000010807 */
[----:B------:R-:W-:-:S02]  /*4b90*/  FMNMX.FTZ R5, R167, R5, !PT ;  /* 0x00000005a7057209 */ /* 0x000fc40007810000 */
[----:B------:R-:W-:Y:S01]  /*4ba0*/  FSEL R210, R39, -INF , P4 ;  /* 0xff80000027d27808 */ /* 0x000fe20002000000 */
[----:B------:R-:W1:Y:S01]  /*4bb0*/  SHFL.BFLY PT, R9, R68, 0x1, 0x1f ;  /* 0x0c201f0044097f89 */ /* 0x000e6200000e0000 */
[----:B------:R-:W-:Y:S01]  /*4bc0*/  FMNMX.FTZ R5, R169, R5, !PT ;  /* 0x00000005a9057209 */ /* 0x000fe20007810000 */
[----:B------:R3:W-:Y:S01]  /*4bd0*/  MUFU.EX2 R243, R6 ;  /* 0x0000000600f37308 */ /* 0x0007e20000000800 */
[----:B------:R-:W-:Y:S02]  /*4be0*/  FSEL R207, R38, -INF , P3 ;  /* 0xff80000026cf7808 */ /* 0x000fe40001800000 */
[----:B------:R-:W-:Y:S01]  /*4bf0*/  FMNMX.FTZ R5, R250, R5, !PT ;  /* 0x00000005fa057209 */ /* 0x000fe20007810000 */
[----:B------:R-:W-:Y:S03]  /*4c00*/  LDSM.16.MT88.4 R36, [R226+0x100] ;  /* 0x00010000e224783b */ /* 0x000fe60000004200 */
[----:B------:R-:W-:-:S02]  /*4c10*/  FMNMX.FTZ R5, R249, R5, !PT ;  /* 0x00000005f9057209 */ /* 0x000fc40007810000 */
[----:B--2---:R-:W-:Y:S01]  /*4c20*/  FMNMX.FTZ R2, R2, R8, !PT ;  /* 0x0000000802027209 */ /* 0x004fe20007810000 */
[----:B---3--:R-:W-:-:S04]  /*4c30*/  FFMA.FTZ R6, R11, c[0x0][0x2d0], -R7 ;  /* 0x0000b4000b067a23 */ /* 0x008fc80000010807 */
[----:B------:R-:W2:Y:S01]  /*4c40*/  SHFL.BFLY PT, R11, R2, 0x1, 0x1f ;  /* 0x0c201f00020b7f89 */ /* 0x000ea200000e0000 */
[----:B------:R3:W4:Y:S01]  /*4c50*/  MUFU.EX2 R242, R6 ;  /* 0x0000000600f27308 */ /* 0x0007220000000800 */
[----:B-1----:R-:W-:-:S04]  /*4c60*/  FMNMX.FTZ R68, R68, R9, !PT ;  /* 0x0000000944447209 */ /* 0x002fc80007810000 */
[C---:B------:R-:W-:Y:S01]  /*4c70*/  FSETP.NEU.FTZ.AND P1, PT, R68.reuse, -INF , PT ;  /* 0xff8000004400780b */ /* 0x040fe20003f3d000 */
[----:B------:R-:W-:Y:S01]  /*4c80*/  FMUL.FTZ R9, R68, c[0x0][0x2d0] ;  /* 0x0000b40044097a20 */ /* 0x000fe20000410000 */
[----:B---3--:R-:W-:Y:S01]  /*4c90*/  FMNMX.FTZ R6, R245, R5, !PT ;  /* 0x00000005f5067209 */ /* 0x008fe20007810000 */
[--C-:B------:R-:W-:Y:S01]  /*4ca0*/  FFMA.FTZ R5, R12, c[0x0][0x2d0], -R7.reuse ;  /* 0x0000b4000c057a23 */ /* 0x100fe20000010807 */
[----:B----4-:R-:W-:Y:S02]  /*4cb0*/  F2FP.BF16.PACK_AB R12, R242, R243 ;  /* 0x000000f3f20c723e */ /* 0x010fe400000010ff */
[----:B------:R-:W-:Y:S01]  /*4cc0*/  FMNMX.FTZ R6, R170, R6, !PT ;  /* 0x00000006aa067209 */ /* 0x000fe20007810000 */
[----:B------:R1:W-:Y:S01]  /*4cd0*/  MUFU.EX2 R201, R5 ;  /* 0x0000000500c97308 */ /* 0x0003e20000000800 */
[----:B--2---:R-:W-:Y:S02]  /*4ce0*/  FMNMX.FTZ R2, R2, R11, !PT ;  /* 0x0000000b02027209 */ /* 0x004fe40007810000 */
[----:B-1----:R-:W-:Y:S01]  /*4cf0*/  FMNMX.FTZ R5, R219, R6, !PT ;  /* 0x00000006db057209 */ /* 0x002fe20007810000 */
[----:B------:R-:W-:-:S03]  /*4d00*/  FFMA.FTZ R6, R13, c[0x0][0x2d0], -R7 ;  /* 0x0000b4000d067a23 */ /* 0x000fc60000010807 */
[----:B------:R-:W-:Y:S01]  /*4d10*/  FMNMX.FTZ R5, R215, R5, !PT ;  /* 0x00000005d7057209 */ /* 0x000fe20007810000 */
[----:B------:R1:W2:Y:S03]  /*4d20*/  MUFU.EX2 R190, R6 ;  /* 0x0000000600be7308 */ /* 0x0002a60000000800 */
[----:B------:R-:W-:Y:S01]  /*4d30*/  FMNMX.FTZ R8, R210, R5, !PT ;  /* 0x00000005d2087209 */ /* 0x000fe20007810000 */
[----:B------:R-:W-:-:S03]  /*4d40*/  FFMA.FTZ R5, R14, c[0x0][0x2d0], -R7 ;  /* 0x0000b4000e057a23 */ /* 0x000fc60000010807 */
[----:B------:R-:W-:Y:S01]  /*4d50*/  FMNMX.FTZ R8, R207, R8, !PT ;  /* 0x00000008cf087209 */ /* 0x000fe20007810000 */
[----:B------:R3:W-:Y:S04]  /*4d60*/  MUFU.EX2 R200, R5 ;  /* 0x0000000500c87308 */ /* 0x0007e80000000800 */
[----:B------:R-:W4:Y:S01]  /*4d70*/  SHFL.BFLY PT, R10, R8, 0x2, 0x1f ;  /* 0x0c401f00080a7f89 */ /* 0x000f2200000e0000 */
[----:B-1----:R-:W-:Y:S02]  /*4d80*/  FSEL R6, R9, RZ, P1 ;  /* 0x000000ff09067208 */ /* 0x002fe40000800000 */
[----:B------:R-:W-:Y:S02]  /*4d90*/  FSETP.NEU.FTZ.AND P1, PT, R2, -INF , PT ;  /* 0xff8000000200780b */ /* 0x000fe40003f3d000 */
[----:B--2---:R-:W-:Y:S01]  /*4da0*/  F2FP.BF16.PACK_AB R14, R190, R201 ;  /* 0x000000c9be0e723e */ /* 0x004fe200000010ff */
[----:B------:R-:W-:-:S02]  /*4db0*/  FFMA.FTZ R9, R19, c[0x0][0x2d0], -R6 ;  /* 0x0000b40013097a23 */ /* 0x000fc40000010806 */
[--C-:B---3--:R-:W-:Y:S02]  /*4dc0*/  FFMA.FTZ R5, R15, c[0x0][0x2d0], -R6.reuse ;  /* 0x0000b4000f057a23 */ /* 0x108fe40000010806 */
[----:B------:R1:W-:Y:S08]  /*4dd0*/  MUFU.EX2 R185, R9 ;  /* 0x0000000900b97308 */ /* 0x0003f00000000800 */
[----:B------:R2:W-:Y:S01]  /*4de0*/  MUFU.EX2 R202, R5 ;  /* 0x0000000500ca7308 */ /* 0x0005e20000000800 */
[----:B----4-:R-:W-:Y:S01]  /*4df0*/  FMNMX.FTZ R8, R8, R10, !PT ;  /* 0x0000000a08087209 */ /* 0x010fe20007810000 */
[----:B-1----:R-:W-:-:S06]  /*4e00*/  FFMA.FTZ R9, R20, c[0x0][0x2d0], -R6 ;  /* 0x0000b40014097a23 */ /* 0x002fcc0000010806 */
[----:B------:R-:W1:Y:S01]  /*4e10*/  MUFU.EX2 R189, R9 ;  /* 0x0000000900bd7308 */ /* 0x000e620000000800 */
[----:B--2---:R-:W-:Y:S02]  /*4e20*/  FFMA.FTZ R5, R18, c[0x0][0x2d0], -R6 ;  /* 0x0000b40012057a23 */ /* 0x004fe40000010806 */
[----:B------:R-:W-:Y:S05]  /*4e30*/  LDSM.16.MT88.4 R16, [R224+0x100] ;  /* 0x00010000e010783b */ /* 0x000fea0000004200 */
[----:B------:R2:W3:Y:S01]  /*4e40*/  MUFU.EX2 R145, R5 ;  /* 0x0000000500917308 */ /* 0x0004e20000000800 */
[----:B-1----:R-:W-:Y:S01]  /*4e50*/  F2FP.BF16.PACK_AB R10, R189, R185 ;  /* 0x000000b9bd0a723e */ /* 0x002fe200000010ff */
[----:B--2---:R-:W-:-:S05]  /*4e60*/  FMUL.FTZ R5, R2, c[0x0][0x2d0] ;  /* 0x0000b40002057a20 */ /* 0x004fca0000410000 */
[----:B------:R-:W-:-:S05]  /*4e70*/  FSEL R5, R5, RZ, P1 ;  /* 0x000000ff05057208 */ /* 0x000fca0000800000 */
[--C-:B------:R-:W-:Y:S02]  /*4e80*/  FFMA.FTZ R9, R21, c[0x0][0x2d0], -R5.reuse ;  /* 0x0000b40015097a23 */ /* 0x100fe40000010805 */
[--C-:B------:R-:W-:Y:S02]  /*4e90*/  FFMA.FTZ R0, R22, c[0x0][0x2d0], -R5.reuse ;  /* 0x0000b40016007a23 */ /* 0x100fe40000010805 */
[----:B------:R1:W-:Y:S08]  /*4ea0*/  MUFU.EX2 R191, R9 ;  /* 0x0000000900bf7308 */ /* 0x0003f00000000800 */
[----:B------:R2:W4:Y:S01]  /*4eb0*/  MUFU.EX2 R244, R0 ;  /* 0x0000000000f47308 */ /* 0x0005220000000800 */
[----:B-1----:R-:W1:Y:S01]  /*4ec0*/  SHFL.BFLY PT, R9, R8, 0x1, 0x1f ;  /* 0x0c201f0008097f89 */ /* 0x002e6200000e0000 */
[----:B--2---:R-:W-:-:S03]  /*4ed0*/  FFMA.FTZ R0, R23, c[0x0][0x2d0], -R5 ;  /* 0x0000b40017007a23 */ /* 0x004fc60000010805 */
[----:B------:R-:W2:Y:S03]  /*4ee0*/  LDSM.16.MT88.4 R20, [R224+0x900] ;  /* 0x00090000e014783b */ /* 0x000ea60000004200 */
[----:B------:R5:W-:Y:S01]  /*4ef0*/  MUFU.EX2 R248, R0 ;  /* 0x0000000000f87308 */ /* 0x000be20000000800 */
[----:B-1----:R-:W-:Y:S02]  /*4f00*/  FMNMX.FTZ R69, R8, R9, !PT ;  /* 0x0000000908457209 */ /* 0x002fe40007810000 */
[----:B---3--:R-:W-:Y:S01]  /*4f10*/  F2FP.BF16.PACK_AB R8, R145, R202 ;  /* 0x000000ca9108723e */ /* 0x008fe200000010ff */
[----:B-----5:R-:W-:Y:S01]  /*4f20*/  FFMA.FTZ R0, R28, c[0x0][0x2d0], -R5 ;  /* 0x0000b4001c007a23 */ /* 0x020fe20000010805 */
[C---:B------:R-:W-:Y:S01]  /*4f30*/  FSETP.NEU.FTZ.AND P1, PT, R69.reuse, -INF , PT ;  /* 0xff8000004500780b */ /* 0x040fe20003f3d000 */
[----:B------:R-:W-:Y:S01]  /*4f40*/  FMUL.FTZ R3, R69, c[0x0][0x2d0] ;  /* 0x0000b40045037a20 */ /* 0x000fe20000410000 */
[----:B----4-:R-:W-:Y:S01]  /*4f50*/  F2FP.BF16.PACK_AB R9, R244, R191 ;  /* 0x000000bff409723e */ /* 0x010fe200000010ff */
[----:B------:R1:W3:Y:S02]  /*4f60*/  MUFU.EX2 R194, R0 ;  /* 0x0000000000c27308 */ /* 0x0002e40000000800 */
[----:B-1----:R-:W-:Y:S01]  /*4f70*/  FFMA.FTZ R0, R29, c[0x0][0x2d0], -R7 ;  /* 0x0000b4001d007a23 */ /* 0x002fe20000010807 */
[----:B---3--:R-:W-:-:S05]  /*4f80*/  F2FP.BF16.PACK_AB R11, R194, R248 ;  /* 0x000000f8c20b723e */ /* 0x008fca00000010ff */
[----:B------:R1:W-:Y:S02]  /*4f90*/  MUFU.EX2 R147, R0 ;  /* 0x0000000000937308 */ /* 0x0003e40000000800 */
[C---:B------:R-:W-:Y:S08]  /*4fa0*/  HMMA.16816.F32.BF16 R80, R8.reuse, R16, RZ ;  /* 0x000000100850723c */ /* 0x040ff000000418ff */
[----:B------:R-:W-:Y:S01]  /*4fb0*/  HMMA.16816.F32.BF16 R60, R8, R18, RZ ;  /* 0x00000012083c723c */ /* 0x000fe200000418ff */
[----:B-1----:R-:W-:-:S04]  /*4fc0*/  FFMA.FTZ R0, R30, c[0x0][0x2d0], -R7 ;  /* 0x0000b4001e007a23 */ /* 0x002fc80000010807 */
[----:B------:R1:W-:Y:S03]  /*4fd0*/  MUFU.EX2 R193, R0 ;  /* 0x0000000000c17308 */ /* 0x0003e60000000800 */
[C---:B------:R-:W-:Y:S08]  /*4fe0*/  HMMA.16816.F32.BF16 R76, R8.reuse, R24, RZ ;  /* 0x00000018084c723c */ /* 0x040ff000000418ff */
[----:B------:R-:W-:Y:S01]  /*4ff0*/  HMMA.16816.F32.BF16 R56, R8, R26, RZ ;  /* 0x0000001a0838723c */ /* 0x000fe200000418ff */
[----:B-1----:R-:W-:Y:S01]  /*5000*/  FSEL R0, R3, RZ, P1 ;  /* 0x000000ff03007208 */ /* 0x002fe20000800000 */
[----:B------:R-:W-:-:S06]  /*5010*/  FFMA.FTZ R3, R31, c[0x0][0x2d0], -R7 ;  /* 0x0000b4001f037a23 */ /* 0x000fcc0000010807 */
[C---:B------:R-:W-:Y:S01]  /*5020*/  HMMA.16816.F32.BF16 R72, R8.reuse, R32, RZ ;  /* 0x000000200848723c */ /* 0x040fe200000418ff */
[----:B------:R-:W1:Y:S01]  /*5030*/  LDSM.16.MT88.4 R28, [R226+0x900] ;  /* 0x00090000e21c783b */ /* 0x000e620000004200 */
[----:B------:R3:W-:Y:S06]  /*5040*/  MUFU.EX2 R156, R3 ;  /* 0x00000003009c7308 */ /* 0x0007ec0000000800 */
[C---:B------:R-:W-:Y:S08]  /*5050*/  HMMA.16816.F32.BF16 R64, R8.reuse, R36, RZ ;  /* 0x000000240840723c */ /* 0x040ff000000418ff */
[----:B------:R-:W-:Y:S01]  /*5060*/  HMMA.16816.F32.BF16 R52, R8, R34, RZ ;  /* 0x000000220834723c */ /* 0x000fe200000418ff */
[----:B---3--:R-:W-:-:S04]  /*5070*/  FFMA.FTZ R3, R40, c[0x0][0x2d0], -R0 ;  /* 0x0000b40028037a23 */ /* 0x008fc80000010800 */
[----:B------:R3:W-:Y:S03]  /*5080*/  MUFU.EX2 R175, R3 ;  /* 0x0000000300af7308 */ /* 0x0007e60000000800 */
[----:B------:R-:W-:Y:S01]  /*5090*/  HMMA.16816.F32.BF16 R48, R8, R38, RZ ;  /* 0x000000260830723c */ /* 0x000fe200000418ff */
        /* <DEDUP_REMOVED lines=10> */
[C---:B------:R-:W-:Y:S08]  /*5140*/  HMMA.16816.F32.BF16 R84, R12.reuse, R16, RZ ;  /* 0x000000100c54723c */ /* 0x040ff000000418ff */
[----:B------:R-:W-:Y:S01]  /*5150*/  HMMA.16816.F32.BF16 R88, R12, R18, RZ ;  /* 0x000000120c58723c */ /* 0x000fe200000418ff */
[----:B------:R-:W4:Y:S01]  /*5160*/  LDSM.16.MT88.4 R16, [R227+0x900] ;  /* 0x00090000e310783b */ /* 0x000f220000004200 */
[----:B---3--:R-:W-:-:S04]  /*5170*/  FFMA.FTZ R3, R45, c[0x0][0x2d0], -R6 ;  /* 0x0000b4002d037a23 */ /* 0x008fc80000010806 */
[----:B------:R3:W5:Y:S02]  /*5180*/  MUFU.EX2 R146, R3 ;  /* 0x0000000300927308 */ /* 0x0007640000000800 */
[C---:B------:R-:W-:Y:S08]  /*5190*/  HMMA.16816.F32.BF16 R40, R12.reuse, R32, RZ ;  /* 0x000000200c28723c */ /* 0x040ff000000418ff */
[----:B------:R-:W-:Y:S01]  /*51a0*/  HMMA.16816.F32.BF16 R100, R12, R34, RZ ;  /* 0x000000220c64723c */ /* 0x000fe200000418ff */
[----:B---3--:R-:W-:Y:S01]  /*51b0*/  FFMA.FTZ R3, R46, c[0x0][0x2d0], -R6 ;  /* 0x0000b4002e037a23 */ /* 0x008fe20000010806 */
[----:B-----5:R-:W-:-:S06]  /*51c0*/  F2FP.BF16.PACK_AB R8, R146, R199 ;  /* 0x000000c79208723e */ /* 0x020fcc00000010ff */
[----:B------:R-:W-:Y:S01]  /*51d0*/  HMMA.16816.F32.BF16 R32, R12, R36, RZ ;  /* 0x000000240c20723c */ /* 0x000fe200000418ff */
[----:B------:R3:W-:Y:S02]  /*51e0*/  MUFU.EX2 R198, R3 ;  /* 0x0000000300c67308 */ /* 0x0007e40000000800 */
[----:B---3--:R-:W-:-:S05]  /*51f0*/  FFMA.FTZ R3, R47, c[0x0][0x2d0], -R6 ;  /* 0x0000b4002f037a23 */ /* 0x008fca0000010806 */
[----:B------:R-:W-:Y:S01]  /*5200*/  HMMA.16816.F32.BF16 R44, R12, R24, RZ ;  /* 0x000000180c2c723c */ /* 0x000fe200000418ff */
[----:B------:R3:W5:Y:S02]  /*5210*/  MUFU.EX2 R192, R3 ;  /* 0x0000000300c07308 */ /* 0x0007640000000800 */
[----:B---3--:R-:W-:Y:S01]  /*5220*/  FFMA.FTZ R3, R71, c[0x0][0x2d0], -R5 ;  /* 0x0000b40047037a23 */ /* 0x008fe20000010805 */
[----:B-----5:R-:W-:Y:S01]  /*5230*/  F2FP.BF16.PACK_AB R10, R192, R198 ;  /* 0x000000c6c00a723e */ /* 0x020fe200000010ff */
[----:B------:R-:W-:-:S04]  /*5240*/  IMAD.MOV.U32 R71, RZ, RZ, R197 ;  /* 0x000000ffff477224 */ /* 0x000fc800078e00c5 */
[----:B------:R3:W-:Y:S02]  /*5250*/  MUFU.EX2 R247, R3 ;  /* 0x0000000300f77308 */ /* 0x0007e40000000800 */
[--C-:B---3--:R-:W-:Y:S02]  /*5260*/  FFMA.FTZ R3, R92, c[0x0][0x2d0], -R5.reuse ;  /* 0x0000b4005c037a23 */ /* 0x108fe40000010805 */
[----:B------:R-:W-:Y:S01]  /*5270*/  HMMA.16816.F32.BF16 R92, R12, R26, RZ ;  /* 0x0000001a0c5c723c */ /* 0x000fe200000418ff */
[----:B------:R-:W3:Y:S03]  /*5280*/  LDSM.16.MT88.4 R24, [R225+0x900] ;  /* 0x00090000e118783b */ /* 0x000ee60000004200 */
[----:B------:R5:W1:Y:S02]  /*5290*/  MUFU.EX2 R246, R3 ;  /* 0x0000000300f67308 */ /* 0x000a640000000800 */
[----:B-----5:R-:W-:Y:S01]  /*52a0*/  FFMA.FTZ R3, R96, c[0x0][0x2d0], -R5 ;  /* 0x0000b40060037a23 */ /* 0x020fe20000010805 */
[----:B-1----:R-:W-:-:S05]  /*52b0*/  F2FP.BF16.PACK_AB R9, R246, R247 ;  /* 0x000000f7f609723e */ /* 0x002fca00000010ff */
[----:B------:R1:W-:Y:S02]  /*52c0*/  MUFU.EX2 R252, R3 ;  /* 0x0000000300fc7308 */ /* 0x0003e40000000800 */
[----:B-1----:R-:W-:-:S06]  /*52d0*/  FFMA.FTZ R3, R97, c[0x0][0x2d0], -R5 ;  /* 0x0000b40061037a23 */ /* 0x002fcc0000010805 */
[----:B------:R1:W5:Y:S02]  /*52e0*/  MUFU.EX2 R251, R3 ;  /* 0x0000000300fb7308 */ /* 0x0003640000000800 */
[----:B-1----:R-:W-:Y:S01]  /*52f0*/  FFMA.FTZ R3, R98, c[0x0][0x2d0], -R0 ;  /* 0x0000b40062037a23 */ /* 0x002fe20000010800 */
[----:B-----5:R-:W-:-:S05]  /*5300*/  F2FP.BF16.PACK_AB R11, R251, R252 ;  /* 0x000000fcfb0b723e */ /* 0x020fca00000010ff */
[----:B------:R1:W-:Y:S02]  /*5310*/  MUFU.EX2 R214, R3 ;  /* 0x0000000300d67308 */ /* 0x0003e40000000800 */
[C---:B--2---:R-:W-:Y:S08]  /*5320*/  HMMA.16816.F32.BF16 R120, R8.reuse, R20, R80 ;  /* 0x000000140878723c */ /* 0x044ff00000041850 */
[----:B------:R-:W-:Y:S01]  /*5330*/  HMMA.16816.F32.BF16 R48, R8, R30, R48 ;  /* 0x0000001e0830723c */ /* 0x000fe20000041830 */
[----:B-1----:R-:W-:-:S04]  /*5340*/  FFMA.FTZ R3, R99, c[0x0][0x2d0], -R0 ;  /* 0x0000b40063037a23 */ /* 0x002fc80000010800 */
[----:B------:R1:W2:Y:S03]  /*5350*/  MUFU.EX2 R213, R3 ;  /* 0x0000000300d57308 */ /* 0x0002a60000000800 */
[----:B------:R-:W-:Y:S01]  /*5360*/  HMMA.16816.F32.BF16 R96, R12, R38, RZ ;  /* 0x000000260c60723c */ /* 0x000fe200000418ff */
[----:B------:R-:W-:Y:S01]  /*5370*/  LDSM.16.MT88.4 R12, [R224+0x1100] ;  /* 0x00110000e00c783b */ /* 0x000fe20000004200 */
[----:B-1----:R-:W-:-:S04]  /*5380*/  FFMA.FTZ R3, R104, c[0x0][0x2d0], -R0 ;  /* 0x0000b40068037a23 */ /* 0x002fc80000010800 */
[----:B------:R1:W-:Y:S02]  /*5390*/  MUFU.EX2 R217, R3 ;  /* 0x0000000300d97308 */ /* 0x0003e40000000800 */
[----:B-1----:R-:W-:Y:S02]  /*53a0*/  FFMA.FTZ R3, R105, c[0x0][0x2d0], -R0 ;  /* 0x0000b40069037a23 */ /* 0x002fe40000010800 */
[C---:B----4-:R-:W-:Y:S04]  /*53b0*/  HMMA.16816.F32.BF16 R104, R8.reuse, R16, R76 ;  /* 0x000000100868723c */ /* 0x050fe8000004184c */
[----:B------:R1:W4:Y:S04]  /*53c0*/  MUFU.EX2 R212, R3 ;  /* 0x0000000300d47308 */ /* 0x0003280000000800 */
[C---:B---3--:R-:W-:Y:S08]  /*53d0*/  HMMA.16816.F32.BF16 R76, R8.reuse, R24, R72 ;  /* 0x00000018084c723c */ /* 0x048ff00000041848 */
[----:B------:R-:W-:Y:S01]  /*53e0*/  HMMA.16816.F32.BF16 R72, R8, R28, R64 ;  /* 0x0000001c0848723c */ /* 0x000fe20000041840 */
[----:B-1----:R-:W-:-:S04]  /*53f0*/  FFMA.FTZ R3, R108, c[0x0][0x2d0], -R6 ;  /* 0x0000b4006c037a23 */ /* 0x002fc80000010806 */
[----:B------:R1:W-:Y:S03]  /*5400*/  MUFU.EX2 R206, R3 ;  /* 0x0000000300ce7308 */ /* 0x0003e60000000800 */
[C---:B------:R-:W-:Y:S08]  /*5410*/  HMMA.16816.F32.BF16 R64, R8.reuse, R22, R60 ;  /* 0x000000160840723c */ /* 0x040ff0000004183c */
[----:B------:R-:W-:Y:S01]  /*5420*/  HMMA.16816.F32.BF16 R60, R8, R18, R56 ;  /* 0x00000012083c723c */ /* 0x000fe20000041838 */
[----:B-1----:R-:W-:-:S07]  /*5430*/  FFMA.FTZ R3, R109, c[0x0][0x2d0], -R6 ;  /* 0x0000b4006d037a23 */ /* 0x002fce0000010806 */
[----:B------:R-:W-:Y:S01]  /*5440*/  HMMA.16816.F32.BF16 R56, R8, R26, R52 ;  /* 0x0000001a0838723c */ /* 0x000fe20000041834 */
[----:B------:R1:W3:Y:S06]  /*5450*/  MUFU.EX2 R205, R3 ;  /* 0x0000000300cd7308 */ /* 0x0002ec0000000800 */
[----:B------:R-:W-:Y:S02]  /*5460*/  F2FP.BF16.PACK_AB R8, R147, R200 ;  /* 0x000000c89308723e */ /* 0x000fe400000010ff */
[----:B--2---:R-:W-:Y:S02]  /*5470*/  F2FP.BF16.PACK_AB R9, R213, R214 ;  /* 0x000000d6d509723e */ /* 0x004fe400000010ff */
[----:B------:R-:W-:-:S02]  /*5480*/  F2FP.BF16.PACK_AB R10, R156, R193 ;  /* 0x000000c19c0a723e */ /* 0x000fc400000010ff */
[----:B----4-:R-:W-:Y:S01]  /*5490*/  F2FP.BF16.PACK_AB R11, R212, R217 ;  /* 0x000000d9d40b723e */ /* 0x010fe200000010ff */
[----:B-1----:R-:W-:-:S06]  /*54a0*/  FFMA.FTZ R3, R110, c[0x0][0x2d0], -R6 ;  /* 0x0000b4006e037a23 */ /* 0x002fcc0000010806 */
[C---:B------:R-:W-:Y:S01]  /*54b0*/  HMMA.16816.F32.BF16 R44, R8.reuse, R16, R44 ;  /* 0x00000010082c723c */ /* 0x040fe2000004182c */
[----:B------:R1:W-:Y:S07]  /*54c0*/  MUFU.EX2 R204, R3 ;  /* 0x0000000300cc7308 */ /* 0x0003ee0000000800 */
[C---:B------:R-:W-:Y:S07]  /*54d0*/  HMMA.16816.F32.BF16 R16, R8.reuse, R18, R92 ;  /* 0x000000120810723c */ /* 0x040fee000004185c */
[----:B------:R-:W-:Y:S01]  /*54e0*/  IMAD.MOV.U32 R93, RZ, RZ, R200 ;  /* 0x000000ffff5d7224 */ /* 0x000fe200078e00c8 */
[----:B------:R-:W-:Y:S01]  /*54f0*/  HMMA.16816.F32.BF16 R80, R8, R24, R40 ;  /* 0x000000180850723c */ /* 0x000fe20000041828 */
[----:B------:R-:W-:-:S02]  /*5500*/  IMAD.MOV.U32 R95, RZ, RZ, R199 ;  /* 0x000000ffff5f7224 */ /* 0x000fc400078e00c7 */
[----:B-1----:R-:W-:Y:S02]  /*5510*/  FFMA.FTZ R3, R111, c[0x0][0x2d0], -R6 ;  /* 0x0000b4006f037a23 */ /* 0x002fe40000010806 */
[----:B------:R-:W-:Y:S02]  /*5520*/  IMAD.MOV.U32 R94, RZ, RZ, R195 ;  /* 0x000000ffff5e7224 */ /* 0x000fe400078e00c3 */
[----:B------:R1:W2:Y:S01]  /*5530*/  MUFU.EX2 R203, R3 ;  /* 0x0000000300cb7308 */ /* 0x0002a20000000800 */
[----:B------:R-:W-:Y:S01]  /*5540*/  HMMA.16816.F32.BF16 R40, R8, R26, R100 ;  /* 0x0000001a0828723c */ /* 0x000fe20000041864 */
[----:B------:R-:W-:Y:S01]  /*5550*/  LDSM.16.MT88.4 R24, [R226+0x1100] ;  /* 0x00110000e218783b */ /* 0x000fe20000004200 */
[----:B------:R-:W-:-:S05]  /*5560*/  IMAD.MOV.U32 R92, RZ, RZ, R187 ;  /* 0x000000ffff5c7224 */ /* 0x000fca00078e00bb */
[----:B------:R-:W-:Y:S01]  /*5570*/  IMAD.MOV.U32 R103, RZ, RZ, R198 ;  /* 0x000000ffff677224 */ /* 0x000fe200078e00c6 */
[C---:B------:R-:W-:Y:S01]  /*5580*/  HMMA.16816.F32.BF16 R52, R8.reuse, R20, R84 ;  /* 0x000000140834723c */ /* 0x040fe20000041854 */
[----:B------:R-:W-:Y:S02]  /*5590*/  IMAD.MOV.U32 R102, RZ, RZ, R194 ;  /* 0x000000ffff667224 */ /* 0x000fe400078e00c2 */
[----:B------:R-:W-:Y:S02]  /*55a0*/  IMAD.MOV.U32 R100, RZ, RZ, R192 ;  /* 0x000000ffff647224 */ /* 0x000fe400078e00c0 */
[----:B------:R-:W-:Y:S02]  /*55b0*/  IMAD.MOV.U32 R101, RZ, RZ, R190 ;  /* 0x000000ffff657224 */ /* 0x000fe400078e00be */
[----:B-1----:R-:W-:Y:S01]  /*55c0*/  FFMA.FTZ R3, R112, c[0x0][0x2d0], -R5 ;  /* 0x0000b40070037a23 */ /* 0x002fe20000010805 */
[----:B------:R-:W-:Y:S01]  /*55d0*/  HMMA.16816.F32.BF16 R84, R8, R30, R96 ;  /* 0x0000001e0854723c */ /* 0x000fe20000041860 */
[----:B------:R-:W-:-:S02]  /*55e0*/  IMAD.MOV.U32 R112, RZ, RZ, R202 ;  /* 0x000000ffff707224 */ /* 0x000fc400078e00ca */
[----:B------:R1:W-:Y:S04]  /*55f0*/  MUFU.EX2 R202, R3 ;  /* 0x0000000300ca7308 */ /* 0x0003e80000000800 */
[----:B------:R-:W-:Y:S01]  /*5600*/  IMAD.MOV.U32 R97, RZ, RZ, R193 ;  /* 0x000000ffff617224 */ /* 0x000fe200078e00c1 */
[----:B------:R-:W-:Y:S01]  /*5610*/  HMMA.16816.F32.BF16 R108, R8, R28, R32 ;  /* 0x0000001c086c723c */ /* 0x000fe20000041820 */
[----:B------:R-:W4:Y:S01]  /*5620*/  LDSM.16.MT88.4 R32, [R225+0x1100] ;  /* 0x00110000e120783b */ /* 0x000f220000004200 */
[----:B------:R-:W-:Y:S02]  /*5630*/  IMAD.MOV.U32 R96, RZ, RZ, R191 ;  /* 0x000000ffff607224 */ /* 0x000fe400078e00bf */
[----:B------:R-:W-:Y:S02]  /*5640*/  IMAD.MOV.U32 R98, RZ, RZ, R185 ;  /* 0x000000ffff627224 */ /* 0x000fe400078e00b9 */
[----:B------:R-:W-:-:S02]  /*5650*/  IMAD.MOV.U32 R99, RZ, RZ, R156 ;  /* 0x000000ffff637224 */ /* 0x000fc400078e009c */
[----:B------:R-:W-:Y:S01]  /*5660*/  HMMA.16816.F32.BF16 R36, R8, R22, R88 ;  /* 0x000000160824723c */ /* 0x000fe20000041858 */
[----:B------:R-:W5:Y:S01]  /*5670*/  LDSM.16.MT88.4 R20, [R227+0x1100] ;  /* 0x00110000e314783b */ /* 0x000f620000004200 */
[----:B-1----:R-:W-:Y:S02]  /*5680*/  FFMA.FTZ R3, R113, c[0x0][0x2d0], -R5 ;  /* 0x0000b40071037a23 */ /* 0x002fe40000010805 */
[----:B------:R-:W-:Y:S02]  /*5690*/  IMAD.MOV.U32 R113, RZ, RZ, R201 ;  /* 0x000000ffff717224 */ /* 0x000fe400078e00c9 */
[----:B------:R1:W1:Y:S01]  /*56a0*/  MUFU.EX2 R201, R3 ;  /* 0x0000000300c97308 */ /* 0x0002620000000800 */
[----:B---3--:R-:W-:Y:S02]  /*56b0*/  F2FP.BF16.PACK_AB R8, R205, R206 ;  /* 0x000000cecd08723e */ /* 0x008fe400000010ff */
[----:B--2---:R-:W-:Y:S01]  /*56c0*/  F2FP.BF16.PACK_AB R10, R203, R204 ;  /* 0x000000cccb0a723e */ /* 0x004fe200000010ff */
[----:B-1----:R-:W-:Y:S01]  /*56d0*/  FFMA.FTZ R3, R114, c[0x0][0x2d0], -R5 ;  /* 0x0000b40072037a23 */ /* 0x002fe20000010805 */
[----:B------:R-:W-:Y:S01]  /*56e0*/  F2FP.BF16.PACK_AB R9, R201, R202 ;  /* 0x000000cac909723e */ /* 0x000fe200000010ff */
[----:B------:R-:W-:-:S02]  /*56f0*/  IMAD.MOV.U32 R114, RZ, RZ, R189 ;  /* 0x000000ffff727224 */ /* 0x000fc400078e00bd */
[----:B------:R1:W-:Y:S02]  /*5700*/  MUFU.EX2 R200, R3 ;  /* 0x0000000300c87308 */ /* 0x0003e40000000800 */
[----:B-1----:R-:W-:-:S06]  /*5710*/  FFMA.FTZ R3, R115, c[0x0][0x2d0], -R5 ;  /* 0x0000b40073037a23 */ /* 0x002fcc0000010805 */
[----:B------:R1:W2:Y:S02]  /*5720*/  MUFU.EX2 R199, R3 ;  /* 0x0000000300c77308 */ /* 0x0002a40000000800 */
[----:B-1----:R-:W-:Y:S01]  /*5730*/  FFMA.FTZ R3, R116, c[0x0][0x2d0], -R7 ;  /* 0x0000b40074037a23 */ /* 0x002fe20000010807 */
[----:B--2---:R-:W-:-:S05]  /*5740*/  F2FP.BF16.PACK_AB R11, R199, R200 ;  /* 0x000000c8c70b723e */ /* 0x004fca00000010ff */
[----:B------:R1:W-:Y:S02]  /*5750*/  MUFU.EX2 R198, R3 ;  /* 0x0000000300c67308 */ /* 0x0003e40000000800 */
[C---:B----4-:R-:W-:Y:S08]  /*5760*/  HMMA.16816.F32.BF16 R156, R8.reuse, R32, R76 ;  /* 0x00000020089c723c */ /* 0x050ff0000004184c */
[----:B------:R-:W-:Y:S01]  /*5770*/  HMMA.16816.F32.BF16 R76, R8, R14, R64 ;  /* 0x0000000e084c723c */ /* 0x000fe20000041840 */
[----:B-1----:R-:W-:-:S04]  /*5780*/  FFMA.FTZ R3, R117, c[0x0][0x2d0], -R7 ;  /* 0x0000b40075037a23 */ /* 0x002fc80000010807 */
[----:B------:R1:W2:Y:S03]  /*5790*/  MUFU.EX2 R197, R3 ;  /* 0x0000000300c57308 */ /* 0x0002a60000000800 */
[C---:B------:R-:W-:Y:S08]  /*57a0*/  HMMA.16816.F32.BF16 R88, R8.reuse, R24, R72 ;  /* 0x000000180858723c */ /* 0x040ff00000041848 */
[----:B------:R-:W-:Y:S01]  /*57b0*/  HMMA.16816.F32.BF16 R64, R8, R34, R56 ;  /* 0x000000220840723c */ /* 0x000fe20000041838 */
[----:B-1----:R-:W-:-:S07]  /*57c0*/  FFMA.FTZ R3, R118, c[0x0][0x2d0], -R7 ;  /* 0x0000b40076037a23 */ /* 0x002fce0000010807 */
[C---:B------:R-:W-:Y:S01]  /*57d0*/  HMMA.16816.F32.BF16 R120, R8.reuse, R12, R120 ;  /* 0x0000000c0878723c */ /* 0x040fe20000041878 */
[----:B------:R1:W-:Y:S07]  /*57e0*/  MUFU.EX2 R196, R3 ;  /* 0x0000000300c47308 */ /* 0x0003ee0000000800 */
[C---:B-----5:R-:W-:Y:S08]  /*57f0*/  HMMA.16816.F32.BF16 R104, R8.reuse, R20, R104 ;  /* 0x000000140868723c */ /* 0x060ff00000041868 */
[----:B------:R-:W-:Y:S01]  /*5800*/  HMMA.16816.F32.BF16 R72, R8, R22, R60 ;  /* 0x000000160848723c */ /* 0x000fe2000004183c */
[----:B-1----:R-:W-:-:S02]  /*5810*/  FFMA.FTZ R3, R124, c[0x0][0x2d0], -R7 ;  /* 0x0000b4007c037a23 */ /* 0x002fc40000010807 */
[----:B------:R-:W-:Y:S02]  /*5820*/  IMAD.MOV.U32 R124, RZ, RZ, R113 ;  /* 0x000000ffff7c7224 */ /* 0x000fe400078e0071 */
[----:B------:R1:W3:Y:S03]  /*5830*/  MUFU.EX2 R195, R3 ;  /* 0x0000000300c37308 */ /* 0x0002e60000000800 */
[----:B------:R-:W-:Y:S07]  /*5840*/  HMMA.16816.F32.BF16 R56, R8, R26, R48 ;  /* 0x0000001a0838723c */ /* 0x000fee0000041830 */
[----:B--2---:R-:W-:Y:S01]  /*5850*/  F2FP.BF16.PACK_AB R8, R197, R198 ;  /* 0x000000c6c508723e */ /* 0x004fe200000010ff */
[----:B-1----:R-:W-:Y:S01]  /*5860*/  FFMA.FTZ R3, R125, c[0x0][0x2d0], -R0 ;  /* 0x0000b4007d037a23 */ /* 0x002fe20000010800 */
[----:B---3--:R-:W-:Y:S01]  /*5870*/  F2FP.BF16.PACK_AB R10, R195, R196 ;  /* 0x000000c4c30a723e */ /* 0x008fe200000010ff */
[----:B------:R-:W-:-:S02]  /*5880*/  IMAD.MOV.U32 R125, RZ, RZ, R112 ;  /* 0x000000ffff7d7224 */ /* 0x000fc400078e0070 */
[----:B------:R1:W-:Y:S02]  /*5890*/  MUFU.EX2 R194, R3 ;  /* 0x0000000300c27308 */ /* 0x0003e40000000800 */
[----:B-1----:R-:W-:Y:S02]  /*58a0*/  FFMA.FTZ R3, R126, c[0x0][0x2d0], -R0 ;  /* 0x0000b4007e037a23 */ /* 0x002fe40000010800 */
[----:B------:R-:W-:-:S04]  /*58b0*/  IMAD.MOV.U32 R126, RZ, RZ, R145 ;  /* 0x000000ffff7e7224 */ /* 0x000fc800078e0091 */
[----:B------:R1:W2:Y:S02]  /*58c0*/  MUFU.EX2 R193, R3 ;  /* 0x0000000300c17308 */ /* 0x0002a40000000800 */
[----:B-1----:R-:W-:Y:S01]  /*58d0*/  FFMA.FTZ R3, R127, c[0x0][0x2d0], -R0 ;  /* 0x0000b4007f037a23 */ /* 0x002fe20000010800 */
[----:B--2---:R-:W-:Y:S01]  /*58e0*/  F2FP.BF16.PACK_AB R9, R193, R194 ;  /* 0x000000c2c109723e */ /* 0x004fe200000010ff */
[----:B------:R-:W-:-:S04]  /*58f0*/  IMAD.MOV.U32 R127, RZ, RZ, R146 ;  /* 0x000000ffff7f7224 */ /* 0x000fc800078e0092 */
        /* <DEDUP_REMOVED lines=8> */
[----:B------:R-:W-:Y:S01]  /*5980*/  LDSM.16.MT88.4 R12, [R227+0x1900] ;  /* 0x00190000e30c783b */ /* 0x000fe20000004200 */
[----:B-1----:R-:W-:-:S04]  /*5990*/  FFMA.FTZ R3, R130, c[0x0][0x2d0], -R7 ;  /* 0x0000b40082037a23 */ /* 0x002fc80000010807 */
[----:B------:R1:W-:Y:S02]  /*59a0*/  MUFU.EX2 R189, R3 ;  /* 0x0000000300bd7308 */ /* 0x0003e40000000800 */
[C---:B------:R-:W-:Y:S08]  /*59b0*/  HMMA.16816.F32.BF16 R60, R8.reuse, R24, R108 ;  /* 0x00000018083c723c */ /* 0x040ff0000004186c */
[----:B------:R-:W-:Y:S01]  /*59c0*/  HMMA.16816.F32.BF16 R44, R8, R20, R44 ;  /* 0x00000014082c723c */ /* 0x000fe2000004182c */
[----:B-1----:R-:W-:-:S07]  /*59d0*/  FFMA.FTZ R3, R131, c[0x0][0x2d0], -R6 ;  /* 0x0000b40083037a23 */ /* 0x002fce0000010806 */
[C---:B------:R-:W-:Y:S01]  /*59e0*/  HMMA.16816.F32.BF16 R36, R8.reuse, R22, R16 ;  /* 0x000000160824723c */ /* 0x040fe20000041810 */
[----:B------:R-:W1:Y:S01]  /*59f0*/  LDSM.16.MT88.4 R16, [R224+0x1900] ;  /* 0x00190000e010783b */ /* 0x000e620000004200 */
[----:B------:R2:W-:Y:S03]  /*5a00*/  MUFU.EX2 R188, R3 ;  /* 0x0000000300bc7308 */ /* 0x0005e60000000800 */
[----:B------:R-:W3:Y:S03]  /*5a10*/  LDSM.16.MT88.4 R20, [R225+0x1900] ;  /* 0x00190000e114783b */ /* 0x000ee60000004200 */
[C---:B------:R-:W-:Y:S08]  /*5a20*/  HMMA.16816.F32.BF16 R28, R8.reuse, R32, R80 ;  /* 0x00000020081c723c */ /* 0x040ff00000041850 */
[----:B------:R-:W-:Y:S01]  /*5a30*/  HMMA.16816.F32.BF16 R40, R8, R34, R40 ;  /* 0x000000220828723c */ /* 0x000fe20000041828 */
[----:B--2---:R-:W-:-:S02]  /*5a40*/  FFMA.FTZ R3, R132, c[0x0][0x2d0], -R6 ;  /* 0x0000b40084037a23 */ /* 0x004fc40000010806 */
[----:B------:R-:W-:Y:S02]  /*5a50*/  IMAD.MOV.U32 R132, RZ, RZ, R102 ;  /* 0x000000ffff847224 */ /* 0x000fe400078e0066 */
[----:B------:R2:W4:Y:S03]  /*5a60*/  MUFU.EX2 R187, R3 ;  /* 0x0000000300bb7308 */ /* 0x0005260000000800 */
[----:B------:R-:W-:Y:S01]  /*5a70*/  HMMA.16816.F32.BF16 R84, R8, R26, R84 ;  /* 0x0000001a0854723c */ /* 0x000fe20000041854 */
[----:B------:R-:W5:Y:S01]  /*5a80*/  LDSM.16.MT88.4 R24, [R226+0x1900] ;  /* 0x00190000e218783b */ /* 0x000f620000004200 */
[----:B--2---:R-:W-:-:S05]  /*5a90*/  FFMA.FTZ R3, R133, c[0x0][0x2d0], -R6 ;  /* 0x0000b40085037a23 */ /* 0x004fca0000010806 */
[----:B----4-:R-:W-:Y:S01]  /*5aa0*/  F2FP.BF16.PACK_AB R8, R187, R188 ;  /* 0x000000bcbb08723e */ /* 0x010fe200000010ff */
[----:B------:R-:W-:Y:S01]  /*5ab0*/  IMAD.MOV.U32 R133, RZ, RZ, R92 ;  /* 0x000000ffff857224 */ /* 0x000fe200078e005c */
[----:B------:R2:W-:Y:S01]  /*5ac0*/  MUFU.EX2 R186, R3 ;  /* 0x0000000300ba7308 */ /* 0x0005e20000000800 */
[----:B------:R-:W-:Y:S02]  /*5ad0*/  IMAD.MOV.U32 R92, RZ, RZ, R95 ;  /* 0x000000ffff5c7224 */ /* 0x000fe400078e005f */
[----:B--2---:R-:W-:-:S05]  /*5ae0*/  FFMA.FTZ R3, R134, c[0x0][0x2d0], -R6 ;  /* 0x0000b40086037a23 */ /* 0x004fca0000010806 */
[----:B------:R2:W4:Y:S02]  /*5af0*/  MUFU.EX2 R185, R3 ;  /* 0x0000000300b97308 */ /* 0x0005240000000800 */
[----:B--2---:R-:W-:Y:S01]  /*5b00*/  FFMA.FTZ R3, R135, c[0x0][0x2d0], -R5 ;  /* 0x0000b40087037a23 */ /* 0x004fe20000010805 */
[----:B----4-:R-:W-:-:S05]  /*5b10*/  F2FP.BF16.PACK_AB R10, R185, R186 ;  /* 0x000000bab90a723e */ /* 0x010fca00000010ff */
[----:B------:R2:W-:Y:S02]  /*5b20*/  MUFU.EX2 R184, R3 ;  /* 0x0000000300b87308 */ /* 0x0005e40000000800 */
[----:B--2---:R-:W-:-:S06]  /*5b30*/  FFMA.FTZ R3, R137, c[0x0][0x2d0], -R5 ;  /* 0x0000b40089037a23 */ /* 0x004fcc0000010805 */
[----:B------:R2:W4:Y:S02]  /*5b40*/  MUFU.EX2 R118, R3 ;  /* 0x0000000300767308 */ /* 0x0005240000000800 */
[----:B--2---:R-:W-:Y:S01]  /*5b50*/  FFMA.FTZ R3, R136, c[0x0][0x2d0], -R5 ;  /* 0x0000b40088037a23 */ /* 0x004fe20000010805 */
[----:B----4-:R-:W-:Y:S01]  /*5b60*/  F2FP.BF16.PACK_AB R9, R118, R184 ;  /* 0x000000b87609723e */ /* 0x010fe200000010ff */
[----:B------:R-:W-:-:S04]  /*5b70*/  IMAD.MOV.U32 R136, RZ, RZ, R124 ;  /* 0x000000ffff887224 */ /* 0x000fc800078e007c */
[----:B------:R2:W-:Y:S01]  /*5b80*/  MUFU.EX2 R116, R3 ;  /* 0x0000000300747308 */ /* 0x0005e20000000800 */
[----:B------:R-:W-:Y:S02]  /*5b90*/  IMAD.MOV.U32 R124, RZ, RZ, R101 ;  /* 0x000000ffff7c7224 */ /* 0x000fe400078e0065 */
[----:B--2---:R-:W-:Y:S02]  /*5ba0*/  FFMA.FTZ R3, R138, c[0x0][0x2d0], -R5 ;  /* 0x0000b4008a037a23 */ /* 0x004fe40000010805 */
[----:B------:R-:W-:-:S03]  /*5bb0*/  IMAD.MOV.U32 R138, RZ, RZ, R97 ;  /* 0x000000ffff8a7224 */ /* 0x000fc600078e0061 */
[----:B------:R2:W4:Y:S01]  /*5bc0*/  MUFU.EX2 R117, R3 ;  /* 0x0000000300757308 */ /* 0x0005220000000800 */
[----:B------:R-:W-:Y:S02]  /*5bd0*/  IMAD.MOV.U32 R97, RZ, RZ, R114 ;  /* 0x000000ffff617224 */ /* 0x000fe400078e0072 */
[----:B--2---:R-:W-:Y:S01]  /*5be0*/  FFMA.FTZ R3, R140, c[0x0][0x2d0], -R7 ;  /* 0x0000b4008c037a23 */ /* 0x004fe20000010807 */
[----:B----4-:R-:W-:-:S04]  /*5bf0*/  F2FP.BF16.PACK_AB R11, R117, R116 ;  /* 0x00000074750b723e */ /* 0x010fc800000010ff */
[----:B------:R2:W-:Y:S03]  /*5c00*/  MUFU.EX2 R115, R3 ;  /* 0x0000000300737308 */ /* 0x0005e60000000800 */
[C---:B-1----:R-:W-:Y:S08]  /*5c10*/  HMMA.16816.F32.BF16 R128, R8.reuse, R18, R76 ;  /* 0x000000120880723c */ /* 0x042ff0000004184c */
[----:B------:R-:W-:Y:S01]  /*5c20*/  HMMA.16816.F32.BF16 R120, R8, R16, R120 ;  /* 0x000000100878723c */ /* 0x000fe20000041878 */
[----:B--2---:R-:W-:-:S02]  /*5c30*/  FFMA.FTZ R3, R139, c[0x0][0x2d0], -R7 ;  /* 0x0000b4008b037a23 */ /* 0x004fc40000010807 */
[----:B------:R-:W-:Y:S02]  /*5c40*/  IMAD.MOV.U32 R139, RZ, RZ, R96 ;  /* 0x000000ffff8b7224 */ /* 0x000fe400078e0060 */
[----:B------:R1:W2:Y:S01]  /*5c50*/  MUFU.EX2 R114, R3 ;  /* 0x0000000300727308 */ /* 0x0002a20000000800 */
[----:B------:R-:W-:Y:S02]  /*5c60*/  IMAD.MOV.U32 R96, RZ, RZ, R103 ;  /* 0x000000ffff607224 */ /* 0x000fe400078e0067 */
[----:B---3--:R-:W-:Y:S01]  /*5c70*/  HMMA.16816.F32.BF16 R156, R8, R20, R156 ;  /* 0x00000014089c723c */ /* 0x008fe2000004189c */
[----:B------:R-:W-:Y:S02]  /*5c80*/  IMAD.MOV.U32 R103, RZ, RZ, R147 ;  /* 0x000000ffff677224 */ /* 0x000fe400078e0093 */
[----:B------:R-:W-:-:S05]  /*5c90*/  IMAD.MOV.U32 R137, RZ, RZ, R96 ;  /* 0x000000ffff897224 */ /* 0x000fca00078e0060 */
[----:B------:R-:W-:Y:S01]  /*5ca0*/  HMMA.16816.F32.BF16 R80, R8, R22, R64 ;  /* 0x000000160850723c */ /* 0x000fe20000041840 */
[----:B-1----:R-:W-:-:S07]  /*5cb0*/  FFMA.FTZ R3, R141, c[0x0][0x2d0], -R7 ;  /* 0x0000b4008d037a23 */ /* 0x002fce0000010807 */
[----:B-----5:R-:W-:Y:S01]  /*5cc0*/  HMMA.16816.F32.BF16 R76, R8, R24, R88 ;  /* 0x00000018084c723c */ /* 0x020fe20000041858 */
[----:B------:R1:W-:Y:S02]  /*5cd0*/  MUFU.EX2 R113, R3 ;  /* 0x0000000300717308 */ /* 0x0003e40000000800 */
[----:B-1----:R-:W-:-:S06]  /*5ce0*/  FFMA.FTZ R3, R142, c[0x0][0x2d0], -R7 ;  /* 0x0000b4008e037a23 */ /* 0x002fcc0000010807 */
[----:B------:R1:W-:Y:S02]  /*5cf0*/  MUFU.EX2 R112, R3 ;  /* 0x0000000300707308 */ /* 0x0003e40000000800 */
[--C-:B-1----:R-:W-:Y:S02]  /*5d00*/  FFMA.FTZ R3, R143, c[0x0][0x2d0], -R0.reuse ;  /* 0x0000b4008f037a23 */ /* 0x102fe40000010800 */
[----:B------:R-:W-:Y:S04]  /*5d10*/  HMMA.16816.F32.BF16 R140, R8, R12, R104 ;  /* 0x0000000c088c723c */ /* 0x000fe80000041868 */
[----:B------:R1:W-:Y:S02]  /*5d20*/  MUFU.EX2 R110, R3 ;  /* 0x00000003006e7308 */ /* 0x0003e40000000800 */
[----:B-1----:R-:W-:-:S02]  /*5d30*/  FFMA.FTZ R3, R144, c[0x0][0x2d0], -R0 ;  /* 0x0000b40090037a23 */ /* 0x002fc40000010800 */
[C---:B------:R-:W-:Y:S04]  /*5d40*/  HMMA.16816.F32.BF16 R144, R8.reuse, R14, R72 ;  /* 0x0000000e0890723c */ /* 0x040fe80000041848 */
[----:B------:R1:W3:Y:S04]  /*5d50*/  MUFU.EX2 R109, R3 ;  /* 0x00000003006d7308 */ /* 0x0002e80000000800 */
[----:B------:R-:W-:Y:S07]  /*5d60*/  HMMA.16816.F32.BF16 R72, R8, R26, R56 ;  /* 0x0000001a0848723c */ /* 0x000fee0000041838 */
[----:B------:R-:W-:-:S02]  /*5d70*/  F2FP.BF16.PACK_AB R8, R189, R190 ;  /* 0x000000bebd08723e */ /* 0x000fc400000010ff */
[----:B--2---:R-:W-:Y:S01]  /*5d80*/  F2FP.BF16.PACK_AB R10, R114, R115 ;  /* 0x00000073720a723e */ /* 0x004fe200000010ff */
[----:B-1----:R-:W-:Y:S01]  /*5d90*/  FFMA.FTZ R3, R150, c[0x0][0x2d0], -R0 ;  /* 0x0000b40096037a23 */ /* 0x002fe20000010800 */
[----:B---3--:R-:W-:-:S03]  /*5da0*/  F2FP.BF16.PACK_AB R9, R109, R110 ;  /* 0x0000006e6d09723e */ /* 0x008fc600000010ff */
        /* <DEDUP_REMOVED lines=8> */
[----:B------:R-:W2:Y:S01]  /*5e30*/  LDSM.16.MT88.4 R16, [R224+0x2100] ;  /* 0x00210000e010783b */ /* 0x000ea20000004200 */
[----:B-1----:R-:W-:-:S03]  /*5e40*/  FFMA.FTZ R3, R149, c[0x0][0x2d0], -R7 ;  /* 0x0000b40095037a23 */ /* 0x002fc60000010807 */
[----:B------:R-:W-:Y:S01]  /*5e50*/  LDSM.16.MT88.4 R148, [R227+0x3100] ;  /* 0x00310000e394783b */ /* 0x000fe20000004200 */
[----:B------:R1:W-:Y:S02]  /*5e60*/  MUFU.EX2 R108, R3 ;  /* 0x00000003006c7308 */ /* 0x0003e40000000800 */
[C---:B------:R-:W-:Y:S08]  /*5e70*/  HMMA.16816.F32.BF16 R52, R8.reuse, R12, R44 ;  /* 0x0000000c0834723c */ /* 0x040ff0000004182c */
[----:B------:R-:W-:Y:S01]  /*5e80*/  HMMA.16816.F32.BF16 R48, R8, R14, R36 ;  /* 0x0000000e0830723c */ /* 0x000fe20000041824 */
[----:B------:R-:W3:Y:S01]  /*5e90*/  LDSM.16.MT88.4 R12, [R227+0x2100] ;  /* 0x00210000e30c783b */ /* 0x000ee20000004200 */
[----:B-1----:R-:W-:-:S06]  /*5ea0*/  FFMA.FTZ R3, R152, c[0x0][0x2d0], -R6 ;  /* 0x0000b40098037a23 */ /* 0x002fcc0000010806 */
[----:B------:R-:W-:Y:S01]  /*5eb0*/  HMMA.16816.F32.BF16 R32, R8, R20, R28 ;  /* 0x000000140820723c */ /* 0x000fe2000004181c */
[----:B------:R-:W-:Y:S01]  /*5ec0*/  IMAD.MOV.U32 R152, RZ, RZ, R127 ;  /* 0x000000ffff987224 */ /* 0x000fe200078e007f */
[----:B------:R-:W-:Y:S01]  /*5ed0*/  LDSM.16.MT88.4 R28, [R226+0x2100] ;  /* 0x00210000e21c783b */ /* 0x000fe20000004200 */
[----:B------:R1:W-:Y:S01]  /*5ee0*/  MUFU.EX2 R105, R3 ;  /* 0x0000000300697308 */ /* 0x0003e20000000800 */
[----:B------:R-:W-:-:S04]  /*5ef0*/  IMAD.MOV.U32 R127, RZ, RZ, R98 ;  /* 0x000000ffff7f7224 */ /* 0x000fc800078e0062 */
[C---:B------:R-:W-:Y:S01]  /*5f00*/  HMMA.16816.F32.BF16 R40, R8.reuse, R22, R40 ;  /* 0x000000160828723c */ /* 0x040fe20000041828 */
[----:B------:R-:W4:Y:S07]  /*5f10*/  LDSM.16.MT88.4 R20, [R225+0x2100] ;  /* 0x00210000e114783b */ /* 0x000f2e0000004200 */
[----:B------:R-:W-:Y:S01]  /*5f20*/  HMMA.16816.F32.BF16 R36, R8, R26, R84 ;  /* 0x0000001a0824723c */ /* 0x000fe20000041854 */
[----:B-1----:R-:W-:Y:S02]  /*5f30*/  FFMA.FTZ R3, R153, c[0x0][0x2d0], -R6 ;  /* 0x0000b40099037a23 */ /* 0x002fe40000010806 */
[----:B------:R-:W-:-:S02]  /*5f40*/  IMAD.MOV.U32 R153, RZ, RZ, R103 ;  /* 0x000000ffff997224 */ /* 0x000fc400078e0067 */
[----:B------:R1:W5:Y:S03]  /*5f50*/  MUFU.EX2 R104, R3 ;  /* 0x0000000300687308 */ /* 0x0003660000000800 */
[----:B------:R-:W-:Y:S01]  /*5f60*/  HMMA.16816.F32.BF16 R44, R8, R24, R60 ;  /* 0x00000018082c723c */ /* 0x000fe2000004183c */
[----:B------:R-:W2:Y:S01]  /*5f70*/  LDSM.16.MT88.4 R24, [R224+0x2900] ;  /* 0x00290000e018783b */ /* 0x000ea20000004200 */
[----:B-1----:R-:W-:-:S05]  /*5f80*/  FFMA.FTZ R3, R155, c[0x0][0x2d0], -R6 ;  /* 0x0000b4009b037a23 */ /* 0x002fca0000010806 */
[----:B-----5:R-:W-:Y:S01]  /*5f90*/  F2FP.BF16.PACK_AB R8, R104, R105 ;  /* 0x000000696808723e */ /* 0x020fe200000010ff */
[----:B------:R-:W-:Y:S01]  /*5fa0*/  IMAD.MOV.U32 R155, RZ, RZ, R125 ;  /* 0x000000ffff9b7224 */ /* 0x000fe200078e007d */
[----:B------:R1:W-:Y:S01]  /*5fb0*/  MUFU.EX2 R103, R3 ;  /* 0x0000000300677308 */ /* 0x0003e20000000800 */
[----:B------:R-:W-:Y:S02]  /*5fc0*/  IMAD.MOV.U32 R125, RZ, RZ, R100 ;  /* 0x000000ffff7d7224 */ /* 0x000fe400078e0064 */
[----:B-1----:R-:W-:Y:S02]  /*5fd0*/  FFMA.FTZ R3, R154, c[0x0][0x2d0], -R6 ;  /* 0x0000b4009a037a23 */ /* 0x002fe40000010806 */
[----:B------:R-:W-:-:S03]  /*5fe0*/  IMAD.MOV.U32 R154, RZ, RZ, R126 ;  /* 0x000000ffff9a7224 */ /* 0x000fc600078e007e */
[----:B------:R1:W5:Y:S01]  /*5ff0*/  MUFU.EX2 R102, R3 ;  /* 0x0000000300667308 */ /* 0x0003620000000800 */
[----:B------:R-:W-:Y:S02]  /*6000*/  IMAD.MOV.U32 R126, RZ, RZ, R99 ;  /* 0x000000ffff7e7224 */ /* 0x000fe400078e0063 */
[----:B-1----:R-:W-:Y:S01]  /*6010*/  FFMA.FTZ R3, R160, c[0x0][0x2d0], -R5 ;  /* 0x0000b400a0037a23 */ /* 0x002fe20000010805 */
[----:B-----5:R-:W-:-:S04]  /*6020*/  F2FP.BF16.PACK_AB R10, R102, R103 ;  /* 0x00000067660a723e */ /* 0x020fc800000010ff */
[----:B------:R1:W-:Y:S02]  /*6030*/  MUFU.EX2 R101, R3 ;  /* 0x0000000300657308 */ /* 0x0003e40000000800 */
[----:B-1----:R-:W-:-:S06]  /*6040*/  FFMA.FTZ R3, R163, c[0x0][0x2d0], -R5 ;  /* 0x0000b400a3037a23 */ /* 0x002fcc0000010805 */
[----:B------:R1:W5:Y:S02]  /*6050*/  MUFU.EX2 R100, R3 ;  /* 0x0000000300647308 */ /* 0x0003640000000800 */
[----:B-1----:R-:W-:Y:S01]  /*6060*/  FFMA.FTZ R3, R162, c[0x0][0x2d0], -R5 ;  /* 0x0000b400a2037a23 */ /* 0x002fe20000010805 */
[----:B-----5:R-:W-:-:S05]  /*6070*/  F2FP.BF16.PACK_AB R9, R100, R101 ;  /* 0x000000656409723e */ /* 0x020fca00000010ff */
[----:B------:R1:W-:Y:S02]  /*6080*/  MUFU.EX2 R99, R3 ;  /* 0x0000000300637308 */ /* 0x0003e40000000800 */
[----:B-1----:R-:W-:-:S06]  /*6090*/  FFMA.FTZ R3, R161, c[0x0][0x2d0], -R5 ;  /* 0x0000b400a1037a23 */ /* 0x002fcc0000010805 */
[----:B------:R1:W5:Y:S02]  /*60a0*/  MUFU.EX2 R98, R3 ;  /* 0x0000000300627308 */ /* 0x0003640000000800 */
[----:B-1----:R-:W-:Y:S01]  /*60b0*/  FFMA.FTZ R3, R168, c[0x0][0x2d0], -R0 ;  /* 0x0000b400a8037a23 */ /* 0x002fe20000010800 */
[----:B-----5:R-:W-:Y:S01]  /*60c0*/  F2FP.BF16.PACK_AB R11, R98, R99 ;  /* 0x00000063620b723e */ /* 0x020fe200000010ff */
[----:B------:R-:W-:-:S04]  /*60d0*/  IMAD.MOV.U32 R168, RZ, RZ, R97 ;  /* 0x000000ffffa87224 */ /* 0x000fc800078e0061 */
[----:B------:R1:W-:Y:S02]  /*60e0*/  MUFU.EX2 R97, R3 ;  /* 0x0000000300617308 */ /* 0x0003e40000000800 */
[C---:B--2---:R-:W-:Y:S08]  /*60f0*/  HMMA.16816.F32.BF16 R120, R8.reuse, R16, R120 ;  /* 0x000000100878723c */ /* 0x044ff00000041878 */
[----:B------:R-:W-:Y:S01]  /*6100*/  HMMA.16816.F32.BF16 R128, R8, R18, R128 ;  /* 0x000000120880723c */ /* 0x000fe20000041880 */
[----:B-1----:R-:W-:-:S04]  /*6110*/  FFMA.FTZ R3, R166, c[0x0][0x2d0], -R0 ;  /* 0x0000b400a6037a23 */ /* 0x002fc80000010800 */
[----:B------:R1:W2:Y:S03]  /*6120*/  MUFU.EX2 R96, R3 ;  /* 0x0000000300607308 */ /* 0x0002a60000000800 */
[C---:B---3--:R-:W-:Y:S08]  /*6130*/  HMMA.16816.F32.BF16 R140, R8.reuse, R12, R140 ;  /* 0x0000000c088c723c */ /* 0x048ff0000004188c */
[----:B------:R-:W-:Y:S01]  /*6140*/  HMMA.16816.F32.BF16 R144, R8, R14, R144 ;  /* 0x0000000e0890723c */ /* 0x000fe20000041890 */
[----:B-1----:R-:W-:-:S07]  /*6150*/  FFMA.FTZ R3, R167, c[0x0][0x2d0], -R0 ;  /* 0x0000b400a7037a23 */ /* 0x002fce0000010800 */
[C---:B----4-:R-:W-:Y:S01]  /*6160*/  HMMA.16816.F32.BF16 R156, R8.reuse, R20, R156 ;  /* 0x00000014089c723c */ /* 0x050fe2000004189c */
[----:B------:R1:W-:Y:S07]  /*6170*/  MUFU.EX2 R95, R3 ;  /* 0x00000003005f7308 */ /* 0x0003ee0000000800 */
[C---:B------:R-:W-:Y:S08]  /*6180*/  HMMA.16816.F32.BF16 R80, R8.reuse, R22, R80 ;  /* 0x000000160850723c */ /* 0x040ff00000041850 */
[----:B------:R-:W-:Y:S01]  /*6190*/  HMMA.16816.F32.BF16 R76, R8, R28, R76 ;  /* 0x0000001c084c723c */ /* 0x000fe2000004184c */
[----:B-1----:R-:W-:-:S02]  /*61a0*/  FFMA.FTZ R3, R169, c[0x0][0x2d0], -R0 ;  /* 0x0000b400a9037a23 */ /* 0x002fc40000010800 */
[----:B------:R-:W-:Y:S02]  /*61b0*/  IMAD.MOV.U32 R169, RZ, RZ, R132 ;  /* 0x000000ffffa97224 */ /* 0x000fe400078e0084 */
[----:B------:R-:W-:-:S03]  /*61c0*/  IMAD.MOV.U32 R132, RZ, RZ, R94 ;  /* 0x000000ffff847224 */ /* 0x000fc600078e005e */
[----:B------:R-:W-:Y:S01]  /*61d0*/  HMMA.16816.F32.BF16 R72, R8, R30, R72 ;  /* 0x0000001e0848723c */ /* 0x000fe20000041848 */
[----:B------:R1:W3:Y:S06]  /*61e0*/  MUFU.EX2 R94, R3 ;  /* 0x00000003005e7308 */ /* 0x0002ec0000000800 */
[----:B------:R-:W-:Y:S02]  /*61f0*/  F2FP.BF16.PACK_AB R8, R112, R113 ;  /* 0x000000717008723e */ /* 0x000fe400000010ff */
[----:B--2---:R-:W-:Y:S02]  /*6200*/  F2FP.BF16.PACK_AB R9, R96, R97 ;  /* 0x000000616009723e */ /* 0x004fe400000010ff */
[----:B------:R-:W-:Y:S01]  /*6210*/  F2FP.BF16.PACK_AB R10, R108, R111 ;  /* 0x0000006f6c0a723e */ /* 0x000fe200000010ff */
[----:B-1----:R-:W-:Y:S01]  /*6220*/  FFMA.FTZ R3, R173, c[0x0][0x2d0], -R6 ;  /* 0x0000b400ad037a23 */ /* 0x002fe20000010806 */
[----:B---3--:R-:W-:Y:S01]  /*6230*/  F2FP.BF16.PACK_AB R11, R94, R95 ;  /* 0x0000005f5e0b723e */ /* 0x008fe200000010ff */
[----:B------:R-:W-:-:S02]  /*6240*/  IMAD.MOV.U32 R173, RZ, RZ, R93 ;  /* 0x000000ffffad7224 */ /* 0x000fc400078e005d */
[----:B------:R1:W-:Y:S04]  /*6250*/  MUFU.EX2 R93, R3 ;  /* 0x00000003005d7308 */ /* 0x0003e80000000800 */
[C---:B------:R-:W-:Y:S08]  /*6260*/  HMMA.16816.F32.BF16 R64, R8.reuse, R16, R64 ;  /* 0x000000100840723c */ /* 0x040ff00000041840 */
[----:B------:R-:W-:Y:S01]  /*6270*/  HMMA.16816.F32.BF16 R56, R8, R18, R56 ;  /* 0x000000120838723c */ /* 0x000fe20000041838 */
[----:B------:R-:W-:Y:S01]  /*6280*/  LDSM.16.MT88.4 R16, [R225+0x2900] ;  /* 0x00290000e110783b */ /* 0x000fe20000004200 */
[----:B-1----:R-:W-:-:S02]  /*6290*/  FFMA.FTZ R3, R172, c[0x0][0x2d0], -R6 ;  /* 0x0000b400ac037a23 */ /* 0x002fc40000010806 */
[----:B------:R-:W-:Y:S02]  /*62a0*/  IMAD.MOV.U32 R172, RZ, RZ, R92 ;  /* 0x000000ffffac7224 */ /* 0x000fe400078e005c */
[----:B------:R1:W2:Y:S02]  /*62b0*/  MUFU.EX2 R92, R3 ;  /* 0x00000003005c7308 */ /* 0x0002a40000000800 */
[C---:B------:R-:W-:Y:S08]  /*62c0*/  HMMA.16816.F32.BF16 R52, R8.reuse, R12, R52 ;  /* 0x0000000c0834723c */ /* 0x040ff00000041834 */
[----:B------:R-:W-:Y:S01]  /*62d0*/  HMMA.16816.F32.BF16 R48, R8, R14, R48 ;  /* 0x0000000e0830723c */ /* 0x000fe20000041830 */
[----:B------:R-:W-:Y:S01]  /*62e0*/  LDSM.16.MT88.4 R12, [R226+0x2900] ;  /* 0x00290000e20c783b */ /* 0x000fe20000004200 */
[----:B-1----:R-:W-:-:S06]  /*62f0*/  FFMA.FTZ R3, R171, c[0x0][0x2d0], -R6 ;  /* 0x0000b400ab037a23 */ /* 0x002fcc0000010806 */
[C---:B------:R-:W-:Y:S01]  /*6300*/  HMMA.16816.F32.BF16 R32, R8.reuse, R20, R32 ;  /* 0x000000140820723c */ /* 0x040fe20000041820 */
[----:B------:R-:W-:Y:S01]  /*6310*/  IMAD.MOV.U32 R171, RZ, RZ, R133 ;  /* 0x000000ffffab7224 */ /* 0x000fe200078e0085 */
[----:B------:R1:W-:Y:S06]  /*6320*/  MUFU.EX2 R91, R3 ;  /* 0x00000003005b7308 */ /* 0x0003ec0000000800 */
[C---:B------:R-:W-:Y:S01]  /*6330*/  HMMA.16816.F32.BF16 R40, R8.reuse, R22, R40 ;  /* 0x000000160828723c */ /* 0x040fe20000041828 */
[----:B------:R-:W3:Y:S07]  /*6340*/  LDSM.16.MT88.4 R20, [R227+0x2900] ;  /* 0x00290000e314783b */ /* 0x000eee0000004200 */
[----:B------:R-:W-:Y:S01]  /*6350*/  HMMA.16816.F32.BF16 R36, R8, R30, R36 ;  /* 0x0000001e0824723c */ /* 0x000fe20000041824 */
[----:B-1----:R-:W-:-:S04]  /*6360*/  FFMA.FTZ R3, R164, c[0x0][0x2d0], -R6 ;  /* 0x0000b400a4037a23 */ /* 0x002fc80000010806 */
[----:B------:R1:W4:Y:S03]  /*6370*/  MUFU.EX2 R90, R3 ;  /* 0x00000003005a7308 */ /* 0x0003260000000800 */
[----:B------:R-:W-:Y:S07]  /*6380*/  HMMA.16816.F32.BF16 R44, R8, R28, R44 ;  /* 0x0000001c082c723c */ /* 0x000fee000004182c */
[----:B--2---:R-:W-:Y:S01]  /*6390*/  F2FP.BF16.PACK_AB R8, R92, R93 ;  /* 0x0000005d5c08723e */ /* 0x004fe200000010ff */
[----:B-1----:R-:W-:Y:S01]  /*63a0*/  FFMA.FTZ R3, R177, c[0x0][0x2d0], -R5 ;  /* 0x0000b400b1037a23 */ /* 0x002fe20000010805 */
[----:B----4-:R-:W-:Y:S01]  /*63b0*/  F2FP.BF16.PACK_AB R10, R90, R91 ;  /* 0x0000005b5a0a723e */ /* 0x010fe200000010ff */
[----:B------:R-:W-:-:S02]  /*63c0*/  IMAD.MOV.U32 R177, RZ, RZ, R132 ;  /* 0x000000ffffb17224 */ /* 0x000fc400078e0084 */
[----:B------:R1:W-:Y:S01]  /*63d0*/  MUFU.EX2 R89, R3 ;  /* 0x0000000300597308 */ /* 0x0003e20000000800 */
[----:B------:R-:W2:Y:S01]  /*63e0*/  LDSM.16.MT88.4 R132, [R224+0x3100] ;  /* 0x00310000e084783b */ /* 0x000ea20000004200 */
[----:B-1----:R-:W-:Y:S02]  /*63f0*/  FFMA.FTZ R3, R178, c[0x0][0x2d0], -R5 ;  /* 0x0000b400b2037a23 */ /* 0x002fe40000010805 */
[----:B------:R-:W-:-:S04]  /*6400*/  IMAD.MOV.U32 R178, RZ, RZ, R71 ;  /* 0x000000ffffb27224 */ /* 0x000fc800078e0047 */
[----:B------:R1:W4:Y:S02]  /*6410*/  MUFU.EX2 R88, R3 ;  /* 0x0000000300587308 */ /* 0x0003240000000800 */
[----:B-1----:R-:W-:Y:S01]  /*6420*/  FFMA.FTZ R3, R176, c[0x0][0x2d0], -R5 ;  /* 0x0000b400b0037a23 */ /* 0x002fe20000010805 */
[----:B----4-:R-:W-:-:S05]  /*6430*/  F2FP.BF16.PACK_AB R9, R88, R89 ;  /* 0x000000595809723e */ /* 0x010fca00000010ff */
[----:B------:R1:W-:Y:S02]  /*6440*/  MUFU.EX2 R86, R3 ;  /* 0x0000000300567308 */ /* 0x0003e40000000800 */
[----:B-1----:R-:W-:Y:S02]  /*6450*/  FFMA.FTZ R3, R165, c[0x0][0x2d0], -R5 ;  /* 0x0000b400a5037a23 */ /* 0x002fe40000010805 */
[----:B------:R-:W1:Y:S04]  /*6460*/  LDSM.16.MT88.4 R164, [R225+0x3100] ;  /* 0x00310000e1a4783b */ /* 0x000e680000004200 */
[----:B------:R4:W5:Y:S02]  /*6470*/  MUFU.EX2 R87, R3 ;  /* 0x0000000300577308 */ /* 0x0009640000000800 */
[----:B----4-:R-:W-:Y:S01]  /*6480*/  FFMA.FTZ R3, R216, c[0x0][0x2d0], -R7 ;  /* 0x0000b400d8037a23 */ /* 0x010fe20000010807 */
[----:B-----5:R-:W-:Y:S01]  /*6490*/  F2FP.BF16.PACK_AB R11, R87, R86 ;  /* 0x00000056570b723e */ /* 0x020fe200000010ff */
[----:B------:R-:W-:-:S04]  /*64a0*/  IMAD.MOV.U32 R216, RZ, RZ, R125 ;  /* 0x000000ffffd87224 */ /* 0x000fc800078e007d */
[----:B------:R4:W-:Y:S02]  /*64b0*/  MUFU.EX2 R85, R3 ;  /* 0x0000000300557308 */ /* 0x0009e40000000800 */
[C---:B------:R-:W-:Y:S08]  /*64c0*/  HMMA.16816.F32.BF16 R120, R8.reuse, R24, R120 ;  /* 0x000000180878723c */ /* 0x040ff00000041878 */
[----:B------:R-:W-:Y:S01]  /*64d0*/  HMMA.16816.F32.BF16 R128, R8, R26, R128 ;  /* 0x0000001a0880723c */ /* 0x000fe20000041880 */
[----:B----4-:R-:W-:-:S02]  /*64e0*/  FFMA.FTZ R3, R211, c[0x0][0x2d0], -R7 ;  /* 0x0000b400d3037a23 */ /* 0x010fc40000010807 */
[----:B------:R-:W-:Y:S02]  /*64f0*/  IMAD.MOV.U32 R211, RZ, RZ, R126 ;  /* 0x000000ffffd37224 */ /* 0x000fe400078e007e */
[----:B------:R4:W5:Y:S03]  /*6500*/  MUFU.EX2 R84, R3 ;  /* 0x0000000300547308 */ /* 0x0009660000000800 */
[C---:B---3--:R-:W-:Y:S08]  /*6510*/  HMMA.16816.F32.BF16 R140, R8.reuse, R20, R140 ;  /* 0x00000014088c723c */ /* 0x048ff0000004188c */
[----:B------:R-:W-:Y:S01]  /*6520*/  HMMA.16816.F32.BF16 R144, R8, R22, R144 ;  /* 0x000000160890723c */ /* 0x000fe20000041890 */
[----:B----4-:R-:W-:-:S07]  /*6530*/  FFMA.FTZ R3, R222, c[0x0][0x2d0], -R7 ;  /* 0x0000b400de037a23 */ /* 0x010fce0000010807 */
[C---:B------:R-:W-:Y:S01]  /*6540*/  HMMA.16816.F32.BF16 R156, R8.reuse, R16, R156 ;  /* 0x00000010089c723c */ /* 0x040fe2000004189c */
[----:B------:R-:W-:Y:S01]  /*6550*/  IMAD.MOV.U32 R222, RZ, RZ, R137 ;  /* 0x000000ffffde7224 */ /* 0x000fe200078e0089 */
[----:B------:R3:W-:Y:S06]  /*6560*/  MUFU.EX2 R71, R3 ;  /* 0x0000000300477308 */ /* 0x0007ec0000000800 */
[C---:B------:R-:W-:Y:S08]  /*6570*/  HMMA.16816.F32.BF16 R160, R8.reuse, R18, R80 ;  /* 0x0000001208a0723c */ /* 0x040ff00000041850 */
[----:B------:R-:W-:Y:S01]  /*6580*/  HMMA.16816.F32.BF16 R76, R8, R12, R76 ;  /* 0x0000000c084c723c */ /* 0x000fe2000004184c */
[----:B---3--:R-:W-:-:S02]  /*6590*/  FFMA.FTZ R3, R223, c[0x0][0x2d0], -R7 ;  /* 0x0000b400df037a23 */ /* 0x008fc40000010807 */
[----:B------:R-:W-:Y:S02]  /*65a0*/  IMAD.MOV.U32 R223, RZ, RZ, R172 ;  /* 0x000000ffffdf7224 */ /* 0x000fe400078e00ac */
[----:B------:R3:W4:Y:S03]  /*65b0*/  MUFU.EX2 R63, R3 ;  /* 0x00000003003f7308 */ /* 0x0007260000000800 */
[----:B------:R-:W-:Y:S07]  /*65c0*/  HMMA.16816.F32.BF16 R72, R8, R14, R72 ;  /* 0x0000000e0848723c */ /* 0x000fee0000041848 */
[----:B-----5:R-:W-:Y:S01]  /*65d0*/  F2FP.BF16.PACK_AB R8, R84, R85 ;  /* 0x000000555408723e */ /* 0x020fe200000010ff */
[----:B---3--:R-:W-:Y:S01]  /*65e0*/  FFMA.FTZ R3, R250, c[0x0][0x2d0], -R0 ;  /* 0x0000b400fa037a23 */ /* 0x008fe20000010800 */
[----:B----4-:R-:W-:Y:S01]  /*65f0*/  F2FP.BF16.PACK_AB R10, R63, R71 ;  /* 0x000000473f0a723e */ /* 0x010fe200000010ff */
[----:B------:R-:W-:-:S02]  /*6600*/  IMAD.MOV.U32 R250, RZ, RZ, R173 ;  /* 0x000000fffffa7224 */ /* 0x000fc400078e00ad */
[----:B------:R3:W-:Y:S02]  /*6610*/  MUFU.EX2 R62, R3 ;  /* 0x00000003003e7308 */ /* 0x0007e40000000800 */
[----:B---3--:R-:W-:Y:S02]  /*6620*/  FFMA.FTZ R3, R249, c[0x0][0x2d0], -R0 ;  /* 0x0000b400f9037a23 */ /* 0x008fe40000010800 */
[----:B------:R-:W-:-:S04]  /*6630*/  IMAD.MOV.U32 R249, RZ, RZ, R169 ;  /* 0x000000fffff97224 */ /* 0x000fc800078e00a9 */
[----:B------:R3:W4:Y:S01]  /*6640*/  MUFU.EX2 R61, R3 ;  /* 0x00000003003d7308 */ /* 0x0007220000000800 */
[----:B------:R-:W-:Y:S02]  /*6650*/  IMAD.MOV.U32 R169, RZ, RZ, R152 ;  /* 0x000000ffffa97224 */ /* 0x000fe400078e0098 */
[----:B---3--:R-:W-:Y:S01]  /*6660*/  FFMA.FTZ R3, R245, c[0x0][0x2d0], -R0 ;  /* 0x0000b400f5037a23 */ /* 0x008fe20000010800 */
[----:B----4-:R-:W-:Y:S01]  /*6670*/  F2FP.BF16.PACK_AB R9, R61, R62 ;  /* 0x0000003e3d09723e */ /* 0x010fe200000010ff */
[----:B------:R-:W-:-:S03]  /*6680*/  IMAD.MOV.U32 R245, RZ, RZ, R168 ;  /* 0x000000fffff57224 */ /* 0x000fc600078e00a8 */
[----:B------:R3:W-:Y:S01]  /*6690*/  MUFU.EX2 R60, R3 ;  /* 0x00000003003c7308 */ /* 0x0007e20000000800 */
[----:B------:R-:W-:Y:S02]  /*66a0*/  IMAD.MOV.U32 R168, RZ, RZ, R138 ;  /* 0x000000ffffa87224 */ /* 0x000fe400078e008a */
[----:B---3--:R-:W-:-:S05]  /*66b0*/  FFMA.FTZ R3, R170, c[0x0][0x2d0], -R0 ;  /* 0x0000b400aa037a23 */ /* 0x008fca0000010800 */
[----:B------:R3:W4:Y:S02]  /*66c0*/  MUFU.EX2 R31, R3 ;  /* 0x00000003001f7308 */ /* 0x0007240000000800 */
[----:B---3--:R-:W-:Y:S01]  /*66d0*/  FFMA.FTZ R3, R179, c[0x0][0x2d0], -R6 ;  /* 0x0000b400b3037a23 */ /* 0x008fe20000010806 */
[----:B----4-:R-:W-:-:S05]  /*66e0*/  F2FP.BF16.PACK_AB R11, R31, R60 ;  /* 0x0000003c1f0b723e */ /* 0x010fca00000010ff */
[----:B------:R3:W-:Y:S02]  /*66f0*/  MUFU.EX2 R29, R3 ;  /* 0x00000003001d7308 */ /* 0x0007e40000000800 */
[C---:B------:R-:W-:Y:S08]  /*6700*/  HMMA.16816.F32.BF16 R56, R8.reuse, R26, R56 ;  /* 0x0000001a0838723c */ /* 0x040ff00000041838 */
[----:B------:R-:W-:Y:S01]  /*6710*/  HMMA.16816.F32.BF16 R64, R8, R24, R64 ;  /* 0x000000180840723c */ /* 0x000fe20000041840 */
[----:B---3--:R-:W-:-:S04]  /*6720*/  FFMA.FTZ R3, R182, c[0x0][0x2d0], -R6 ;  /* 0x0000b400b6037a23 */ /* 0x008fc80000010806 */
[----:B------:R3:W4:Y:S03]  /*6730*/  MUFU.EX2 R30, R3 ;  /* 0x00000003001e7308 */ /* 0x0007260000000800 */
[C---:B------:R-:W-:Y:S05]  /*6740*/  HMMA.16816.F32.BF16 R48, R8.reuse, R22, R48 ;  /* 0x000000160830723c */ /* 0x040fea0000041830 */
[----:B------:R5:W-:Y:S03]  /*6750*/  MUFU.EX2 R22, R4 ;  /* 0x0000000400167308 */ /* 0x000be60000000800 */
[----:B------:R-:W-:Y:S01]  /*6760*/  HMMA.16816.F32.BF16 R44, R8, R12, R44 ;  /* 0x0000000c082c723c */ /* 0x000fe2000004182c */
[----:B---3--:R-:W-:-:S07]  /*6770*/  FFMA.FTZ R3, R183, c[0x0][0x2d0], -R6 ;  /* 0x0000b400b7037a23 */ /* 0x008fce0000010806 */
[C---:B------:R-:W-:Y:S01]  /*6780*/  HMMA.16816.F32.BF16 R52, R8.reuse, R20, R52 ;  /* 0x000000140834723c */ /* 0x040fe20000041834 */
[----:B------:R-:W-:Y:S01]  /*6790*/  FFMA.FTZ R12, R210, c[0x0][0x2d0], -R0 ;  /* 0x0000b400d20c7a23 */ /* 0x000fe20000010800 */
[----:B----4-:R-:W-:Y:S01]  /*67a0*/  F2FP.BF16.PACK_AB R176, R30, R29 ;  /* 0x0000001d1eb0723e */ /* 0x010fe200000010ff */
[----:B------:R3:W-:Y:S01]  /*67b0*/  MUFU.EX2 R28, R3 ;  /* 0x00000003001c7308 */ /* 0x0007e20000000800 */
[----:B------:R-:W-:Y:S02]  /*67c0*/  FADD.FTZ R13, R243, R242 ;  /* 0x000000f2f30d7221 */ /* 0x000fe40000010000 */
[----:B-----5:R-:W-:Y:S02]  /*67d0*/  FFMA.FTZ R4, R219, c[0x0][0x2d0], -R0 ;  /* 0x0000b400db047a23 */ /* 0x020fe40000010800 */
[----:B------:R-:W-:Y:S01]  /*67e0*/  HMMA.16816.F32.BF16 R36, R8, R14, R36 ;  /* 0x0000000e0824723c */ /* 0x000fe20000041824 */
[----:B------:R-:W-:-:S07]  /*67f0*/  FADD.FTZ R20, R175, R174 ;  /* 0x000000aeaf147221 */ /* 0x000fce0000010000 */
[C---:B------:R-:W-:Y:S01]  /*6800*/  HMMA.16816.F32.BF16 R32, R8.reuse, R16, R32 ;  /* 0x000000100820723c */ /* 0x040fe20000041820 */
[----:B---3--:R-:W-:Y:S02]  /*6810*/  FFMA.FTZ R3, R208, c[0x0][0x2d0], -R6 ;  /* 0x0000b400d0037a23 */ /* 0x008fe40000010806 */
[--C-:B------:R-:W-:Y:S02]  /*6820*/  FFMA.FTZ R6, R215, c[0x0][0x2d0], -R0.reuse ;  /* 0x0000b400d7067a23 */ /* 0x100fe40000010800 */
[----:B------:R3:W-:Y:S01]  /*6830*/  MUFU.EX2 R27, R3 ;  /* 0x00000003001b7308 */ /* 0x0007e20000000800 */
[----:B------:R-:W-:Y:S02]  /*6840*/  FFMA.FTZ R0, R207, c[0x0][0x2d0], -R0 ;  /* 0x0000b400cf007a23 */ /* 0x000fe40000010800 */
[----:B------:R-:W-:Y:S01]  /*6850*/  HMMA.16816.F32.BF16 R40, R8, R18, R40 ;  /* 0x000000120828723c */ /* 0x000fe20000041828 */
[----:B------:R-:W4:Y:S04]  /*6860*/  LDSM.16.MT88.4 R16, [R226+0x3100] ;  /* 0x00310000e210783b */ /* 0x000f280000004200 */
[----:B------:R5:W-:Y:S01]  /*6870*/  MUFU.EX2 R10, R4 ;  /* 0x00000004000a7308 */ /* 0x000be20000000800 */
[----:B---3--:R-:W-:-:S07]  /*6880*/  FFMA.FTZ R3, R181, c[0x0][0x2d0], -R5 ;  /* 0x0000b400b5037a23 */ /* 0x008fce0000010805 */
[----:B------:R-:W-:Y:S01]  /*6890*/  MUFU.EX2 R11, R12 ;  /* 0x0000000c000b7308 */ /* 0x000fe20000000800 */
[----:B-----5:R-:W-:-:S07]  /*68a0*/  FADD.FTZ R4, R139, R244 ;  /* 0x000000f48b047221 */ /* 0x020fce0000010000 */
[----:B------:R3:W-:Y:S01]  /*68b0*/  MUFU.EX2 R26, R3 ;  /* 0x00000003001a7308 */ /* 0x0007e20000000800 */
[----:B------:R-:W-:-:S07]  /*68c0*/  FADD.FTZ R4, R248, R4 ;  /* 0x00000004f8047221 */ /* 0x000fce0000010000 */
[----:B------:R5:W1:Y:S01]  /*68d0*/  MUFU.EX2 R12, R0 ;  /* 0x00000000000c7308 */ /* 0x000a620000000800 */
[----:B---3--:R-:W-:-:S07]  /*68e0*/  FFMA.FTZ R3, R180, c[0x0][0x2d0], -R5 ;  /* 0x0000b400b4037a23 */ /* 0x008fce0000010805 */
[----:B------:R3:W2:Y:S01]  /*68f0*/  MUFU.EX2 R9, R6 ;  /* 0x0000000600097308 */ /* 0x0006a20000000800 */
[----:B-----5:R-:W-:-:S07]  /*6900*/  FADD.FTZ R0, R218, R20 ;  /* 0x00000014da007221 */ /* 0x020fce0000010000 */
[----:B------:R5:W4:Y:S01]  /*6910*/  MUFU.EX2 R25, R3 ;  /* 0x0000000300197308 */ /* 0x000b220000000800 */
[----:B-1----:R-:W-:Y:S01]  /*6920*/  F2FP.BF16.PACK_AB R183, R12, R11 ;  /* 0x0000000b0cb7723e */ /* 0x002fe200000010ff */
[----:B---3--:R-:W-:Y:S01]  /*6930*/  FADD.FTZ R6, R220, R0 ;  /* 0x00000000dc067221 */ /* 0x008fe20000010000 */
[----:B--2---:R-:W-:-:S03]  /*6940*/  F2FP.BF16.PACK_AB R181, R9, R10 ;  /* 0x0000000a09b5723e */ /* 0x004fc600000010ff */
[----:B------:R-:W-:Y:S02]  /*6950*/  FADD.FTZ R6, R214, R6 ;  /* 0x00000006d6067221 */ /* 0x000fe40000010000 */
[--C-:B-----5:R-:W-:Y:S02]  /*6960*/  FFMA.FTZ R3, R209, c[0x0][0x2d0], -R5.reuse ;  /* 0x0000b400d1037a23 */ /* 0x120fe40000010805 */
[----:B------:R-:W-:Y:S02]  /*6970*/  FADD.FTZ R8, R213, R6 ;  /* 0x00000006d5087221 */ /* 0x000fe40000010000 */
[----:B------:R1:W-:Y:S02]  /*6980*/  MUFU.EX2 R24, R3 ;  /* 0x0000000300187308 */ /* 0x0003e40000000800 */
[----:B-1----:R-:W-:Y:S02]  /*6990*/  FFMA.FTZ R3, R221, c[0x0][0x2d0], -R5 ;  /* 0x0000b400dd037a23 */ /* 0x002fe40000010805 */
[----:B------:R-:W-:Y:S01]  /*69a0*/  FFMA.FTZ R5, R177, c[0x0][0x2d0], -R7 ;  /* 0x0000b400b1057a23 */ /* 0x000fe20000010807 */
[----:B----4-:R-:W-:-:S03]  /*69b0*/  F2FP.BF16.PACK_AB R177, R25, R26 ;  /* 0x0000001a19b1723e */ /* 0x010fc600000010ff */
[----:B------:R1:W2:Y:S08]  /*69c0*/  MUFU.EX2 R23, R3 ;  /* 0x0000000300177308 */ /* 0x0002b00000000800 */
[----:B------:R3:W-:Y:S01]  /*69d0*/  MUFU.EX2 R15, R5 ;  /* 0x00000005000f7308 */ /* 0x0007e20000000800 */
[--C-:B-1----:R-:W-:Y:S01]  /*69e0*/  FFMA.FTZ R3, R178, c[0x0][0x2d0], -R7.reuse ;  /* 0x0000b400b2037a23 */ /* 0x102fe20000010807 */
[----:B------:R-:W-:Y:S01]  /*69f0*/  F2FP.BF16.PACK_AB R178, R27, R28 ;  /* 0x0000001c1bb2723e */ /* 0x000fe200000010ff */
[----:B------:R-:W-:Y:S01]  /*6a00*/  FFMA.FTZ R7, R171, c[0x0][0x2d0], -R7 ;  /* 0x0000b400ab077a23 */ /* 0x000fe20000010807 */
[----:B--2---:R-:W-:-:S04]  /*6a10*/  F2FP.BF16.PACK_AB R179, R23, R24 ;  /* 0x0000001817b3723e */ /* 0x004fc800000010ff */
[----:B------:R1:W2:Y:S01]  /*6a20*/  MUFU.EX2 R21, R3 ;  /* 0x0000000300157308 */ /* 0x0002a20000000800 */
[----:B------:R-:W-:Y:S02]  /*6a30*/  IMAD.MOV.U32 R171, RZ, RZ, R153 ;  /* 0x000000ffffab7224 */ /* 0x000fe400078e0099 */
[----:B---3--:R-:W-:Y:S01]  /*6a40*/  FADD.FTZ R5, R155, R154 ;  /* 0x0000009a9b057221 */ /* 0x008fe20000010000 */
[C---:B------:R-:W-:Y:S04]  /*6a50*/  HMMA.16816.F32.BF16 R120, R176.reuse, R132, R120 ;  /* 0x00000084b078723c */ /* 0x040fe80000041878 */
[----:B------:R3:W4:Y:S04]  /*6a60*/  MUFU.EX2 R14, R7 ;  /* 0x00000007000e7308 */ /* 0x0007280000000800 */
[----:B------:R-:W-:Y:S01]  /*6a70*/  HMMA.16816.F32.BF16 R128, R176, R134, R128 ;  /* 0x00000086b080723c */ /* 0x000fe20000041880 */
[----:B-1----:R-:W-:Y:S01]  /*6a80*/  FADD.FTZ R3, R136, R13 ;  /* 0x0000000d88037221 */ /* 0x002fe20000010000 */
[----:B--2---:R-:W-:-:S06]  /*6a90*/  F2FP.BF16.PACK_AB R180, R21, R22 ;  /* 0x0000001615b4723e */ /* 0x004fcc00000010ff */
[C---:B------:R-:W-:Y:S01]  /*6aa0*/  HMMA.16816.F32.BF16 R140, R176.reuse, R148, R140 ;  /* 0x00000094b08c723c */ /* 0x040fe2000004188c */
[----:B---3--:R-:W-:Y:S01]  /*6ab0*/  FADD.FTZ R7, R127, R5 ;  /* 0x000000057f077221 */ /* 0x008fe20000010000 */
[----:B----4-:R-:W-:Y:S01]  /*6ac0*/  F2FP.BF16.PACK_AB R182, R14, R15 ;  /* 0x0000000f0eb6723e */ /* 0x010fe200000010ff */
[----:B------:R-:W-:Y:S02]  /*6ad0*/  FADD.FTZ R5, R124, R3 ;  /* 0x000000037c057221 */ /* 0x000fe40000010000 */
[----:B------:R-:W-:Y:S02]  /*6ae0*/  FADD.FTZ R0, R245, R7 ;  /* 0x00000007f5007221 */ /* 0x000fe40000010000 */
[----:B------:R-:W-:Y:S01]  /*6af0*/  FADD.FTZ R3, R249, R4 ;  /* 0x00000004f9037221 */ /* 0x000fe20000010000 */
[----:B------:R-:W-:Y:S01]  /*6b00*/  HMMA.16816.F32.BF16 R144, R176, R150, R144 ;  /* 0x00000096b090723c */ /* 0x000fe20000041890 */
[----:B------:R-:W-:Y:S02]  /*6b10*/  FADD.FTZ R5, R250, R5 ;  /* 0x00000005fa057221 */ /* 0x000fe40000010000 */
[----:B------:R-:W-:-:S02]  /*6b20*/  FADD.FTZ R4, R223, R0 ;  /* 0x00000000df047221 */ /* 0x000fc40000010000 */
[----:B------:R-:W-:Y:S02]  /*6b30*/  FADD.FTZ R3, R247, R3 ;  /* 0x00000003f7037221 */ /* 0x000fe40000010000 */
[----:B------:R-:W-:Y:S01]  /*6b40*/  FADD.FTZ R0, R171, R5 ;  /* 0x00000005ab007221 */ /* 0x000fe20000010000 */
[C---:B------:R-:W-:Y:S01]  /*6b50*/  HMMA.16816.F32.BF16 R156, R176.reuse, R164, R156 ;  /* 0x000000a4b09c723c */ /* 0x040fe2000004189c */
[----:B------:R-:W-:Y:S02]  /*6b60*/  FADD.FTZ R7, R169, R4 ;  /* 0x00000004a9077221 */ /* 0x000fe40000010000 */
[----:B------:R-:W-:Y:S02]  /*6b70*/  FADD.FTZ R6, R246, R3 ;  /* 0x00000003f6067221 */ /* 0x000fe40000010000 */
[----:B------:R-:W-:Y:S02]  /*6b80*/  FADD.FTZ R5, R168, R0 ;  /* 0x00000000a8057221 */ /* 0x000fe40000010000 */
[----:B------:R-:W-:Y:S01]  /*6b90*/  FADD.FTZ R4, R217, R8 ;  /* 0x00000008d9047221 */ /* 0x000fe20000010000 */
[----:B------:R-:W-:Y:S01]  /*6ba0*/  HMMA.16816.F32.BF16 R160, R176, R166, R160 ;  /* 0x000000a6b0a0723c */ /* 0x000fe200000418a0 */
[----:B------:R-:W-:-:S02]  /*6bb0*/  FADD.FTZ R3, R222, R7 ;  /* 0x00000007de037221 */ /* 0x000fc40000010000 */
[----:B------:R-:W-:Y:S02]  /*6bc0*/  FADD.FTZ R0, R252, R6 ;  /* 0x00000006fc007221 */ /* 0x000fe40000010000 */
[----:B------:R-:W-:Y:S02]  /*6bd0*/  FADD.FTZ R6, R211, R5 ;  /* 0x00000005d3067221 */ /* 0x000fe40000010000 */
[----:B------:R-:W-:Y:S01]  /*6be0*/  FADD.FTZ R4, R212, R4 ;  /* 0x00000004d4047221 */ /* 0x000fe20000010000 */
[----:B------:R-:W-:Y:S01]  /*6bf0*/  HMMA.16816.F32.BF16 R124, R180, R132, R64 ;  /* 0x00000084b47c723c */ /* 0x000fe20000041840 */
[----:B------:R-:W-:Y:S02]  /*6c00*/  FADD.FTZ R5, R216, R3 ;  /* 0x00000003d8057221 */ /* 0x000fe40000010000 */
[----:B------:R-:W-:Y:S02]  /*6c10*/  FADD.FTZ R3, R251, R0 ;  /* 0x00000000fb037221 */ /* 0x000fe40000010000 */
[----:B------:R-:W-:-:S02]  /*6c20*/  FADD.FTZ R0, R198, R6 ;  /* 0x00000006c6007221 */ /* 0x000fc40000010000 */
        /* <DEDUP_REMOVED lines=31> */
[----:B------:R-:W-:Y:S01]  /*6e20*/  HMMA.16816.F32.BF16 R168, R180, R16, R44 ;  /* 0x00000010b4a8723c */ /* 0x000fe2000004182c */
        /* <DEDUP_REMOVED lines=54> */
[----:B------:R-:W-:Y:S01]  /*7190*/  FADD.FTZ R0, R23, R0 ;  /* 0x0000000017007221 */ /* 0x000fe20000010000 */
[----:B------:R1:W-:Y:S01]  /*71a0*/  STL [R1+0x18], R5 ;  /* 0x0000180501007387 */ /* 0x0003e20000100800 */
[----:B------:R-:W-:-:S03]  /*71b0*/  FADD.FTZ R3, R27, R3 ;  /* 0x000000031b037221 */ /* 0x000fc60000010000 */
[----:B------:R1:W-:Y:S04]  /*71c0*/  STL [R1+0x24], R4 ;  /* 0x0000240401007387 */ /* 0x0003e80000100800 */
[----:B------:R1:W-:Y:S04]  /*71d0*/  STL [R1+0x1c], R0 ;  /* 0x00001c0001007387 */ /* 0x0003e80000100800 */
[----:B------:R1:W-:Y:S01]  /*71e0*/  STL [R1+0x20], R3 ;  /* 0x0000200301007387 */ /* 0x0003e20000100800 */
[----:B------:R-:W-:Y:S05]  /*71f0*/  @!P0 BRA `(.L_x_32) ;  /* 0x000059e000008947 */ /* 0x000fea0003800000 */
[----:B------:R-:W2:Y:S01]  /*7200*/  LDL.LU R216, [R1+0x8] ;  /* 0x0000080001d87983 */ /* 0x000ea20000300800 */
[----:B------:R-:W-:Y:S01]  /*7210*/  IMAD.MOV.U32 R116, RZ, RZ, R69 ;  /* 0x000000ffff747224 */ /* 0x000fe200078e0045 */
[----:B------:R-:W-:Y:S01]  /*7220*/  MOV R118, R2 ;  /* 0x0000000200767202 */ /* 0x000fe20000000f00 */
[----:B-1----:R-:W-:Y:S01]  /*7230*/  IMAD.MOV.U32 R3, RZ, RZ, R70 ;  /* 0x000000ffff037224 */ /* 0x002fe200078e0046 */
[----:B------:R-:W3:Y:S01]  /*7240*/  LDL.LU.64 R82, [R1] ;  /* 0x0000000001527983 */ /* 0x000ee20000300a00 */
[----:B------:R-:W-:-:S03]  /*7250*/  IMAD.MOV.U32 R117, RZ, RZ, R68 ;  /* 0x000000ffff757224 */ /* 0x000fc600078e0044 */
[----:B------:R-:W4:Y:S01]  /*7260*/  LDL.LU.64 R222, [R1+0x10] ;  /* 0x0000100001de7983 */ /* 0x000f220000300a00 */
[----:B--2---:R-:W-:Y:S02]  /*7270*/  IADD3 R242, R216, -0x2, RZ ;  /* 0xfffffffed8f27810 */ /* 0x004fe40007ffe0ff */
[----:B---3--:R-:W-:Y:S02]  /*7280*/  MOV R5, R83 ;  /* 0x0000005300057202 */ /* 0x008fe40000000f00 */
[----:B----4-:R-:W-:-:S05]  /*7290*/  MOV R4, R222 ;  /* 0x000000de00047202 */ /* 0x010fca0000000f00 */
[----:B------:R1:W-:Y:S02]  /*72a0*/  STL.64 [R1+0x28], R4 ;  /* 0x0000280401007387 */ /* 0x0003e40000100a00 */
.L_x_33:
        /* <DEDUP_REMOVED lines=78> */
[C---:B-1----:R-:W-:Y:S07]  /*7790*/  HMMA.16816.F32.BF16 R88, R108.reuse, R96, RZ ;  /* 0x000000606c58723c */ /* 0x042fee00000418ff */
[----:B------:R-:W-:Y:S01]  /*77a0*/  IADD3 R96, P0, R102, UR7, RZ ;  /* 0x0000000766607c10 */ /* 0x000fe2000ff1e0ff */
[-C--:B--2---:R-:W-:Y:S04]  /*77b0*/  HMMA.16816.F32.BF16 R92, R108, R98.reuse, RZ ;  /* 0x000000626c5c723c */ /* 0x084fe800000418ff */
[----:B------:R-:W-:Y:S02]  /*77c0*/  IADD3.X R97, R103, UR5, RZ, P0, !PT ;  /* 0x0000000567617c10 */ /* 0x000fe400087fe4ff */
[----:B------:R-:W-:Y:S03]  /*77d0*/  IADD3 R100, P1, R96, UR7, RZ ;  /* 0x0000000760647c10 */ /* 0x000fe6000ff3e0ff */
[----:B------:R1:W-:Y:S03]  /*77e0*/  LDGSTS.E.BYPASS.LTC128B.128 [R241+0x2100], [R96.64], !P2 ;  /* 0x0210000060f17fae */ /* 0x0003e6000d101d48 */
[----:B------:R-:W-:Y:S02]  /*77f0*/  IADD3.X R101, R97, UR5, RZ, P1, !PT ;  /* 0x0000000561657c10 */ /* 0x000fe40008ffe4ff */
[----:B---3--:R-:W-:Y:S03]  /*7800*/  IADD3 R102, P0, R100, UR7, RZ ;  /* 0x0000000764667c10 */ /* 0x008fe6000ff1e0ff */
[----:B------:R2:W-:Y:S01]  /*7810*/  LDGSTS.E.BYPASS.LTC128B.128 [R241+0x2900], [R100.64], !P2 ;  /* 0x0290000064f17fae */ /* 0x0005e2000d101d48 */
[----:B------:R-:W-:Y:S02]  /*7820*/  IADD3.X R103, R101, UR5, RZ, P0, !PT ;  /* 0x0000000565677c10 */ /* 0x000fe400087fe4ff */
[C---:B------:R-:W-:Y:S02]  /*7830*/  ISETP.GT.AND P0, PT, R242.reuse, RZ, PT ;  /* 0x000000fff200720c */ /* 0x040fe40003f04270 */
[----:B------:R-:W-:Y:S03]  /*7840*/  IADD3 R242, R242, -0x1, RZ ;  /* 0xfffffffff2f27810 */ /* 0x000fe60007ffe0ff */
[----:B------:R2:W-:Y:S08]  /*7850*/  LDGSTS.E.BYPASS.LTC128B.128 [R241+0x3100], [R102.64], !P2 ;  /* 0x0310000066f17fae */ /* 0x0005f0000d101d48 */
[----:B------:R-:W0:Y:S01]  /*7860*/  LDGDEPBAR ;  /* 0x00000000000079af */ /* 0x000e220000000000 */
[C---:B-1----:R-:W-:Y:S08]  /*7870*/  HMMA.16816.F32.BF16 R96, R112.reuse, R98, RZ ;  /* 0x000000627060723c */ /* 0x042ff000000418ff */
[-C--:B--2---:R-:W-:Y:S08]  /*7880*/  HMMA.16816.F32.BF16 R100, R112, R184.reuse, RZ ;  /* 0x000000b87064723c */ /* 0x084ff000000418ff */
        /* <DEDUP_REMOVED lines=53> */
[C---:B------:R-:W-:Y:S01]  /*7be0*/  HMMA.16816.F32.BF16 R48, R184.reuse, R190, R48 ;  /* 0x000000beb830723c */ /* 0x040fe20000041830 */
[----:B------:R-:W3:Y:S07]  /*7bf0*/  LDSM.16.M88.4 R188, [R232+0x9100] ;  /* 0x00910000e8bc783b */ /* 0x000eee0000000200 */
[-C--:B------:R-:W-:Y:S08]  /*7c00*/  HMMA.16816.F32.BF16 R52, R184, R196.reuse, R52 ;  /* 0x000000c4b834723c */ /* 0x080ff00000041834 */
[C---:B------:R-:W-:Y:S08]  /*7c10*/  HMMA.16816.F32.BF16 R56, R200.reuse, R196, R56 ;  /* 0x000000c4c838723c */ /* 0x040ff00000041838 */
[-C--:B------:R-:W-:Y:S08]  /*7c20*/  HMMA.16816.F32.BF16 R60, R200, R198.reuse, R60 ;  /* 0x000000c6c83c723c */ /* 0x080ff0000004183c */
[C---:B------:R-:W-:Y:S08]  /*7c30*/  HMMA.16816.F32.BF16 R64, R184.reuse, R198, R64 ;  /* 0x000000c6b840723c */ /* 0x040ff00000041840 */
        /* <DEDUP_REMOVED lines=11> */
[----:B------:R-:W-:Y:S08]  /*7cf0*/  HMMA.16816.F32.BF16 R112, R184, R214, R112 ;  /* 0x000000d6b870723c */ /* 0x000ff00000041870 */
[-C--:B--2---:R-:W-:Y:S08]  /*7d00*/  HMMA.16816.F32.BF16 R4, R204, R216.reuse, R4 ;  /* 0x000000d8cc04723c */ /* 0x084ff00000041804 */
        /* <DEDUP_REMOVED lines=72> */
[----:B------:R-:W1:Y:S01]  /*8190*/  MUFU.TANH R34, R34 ;  /* 0x0000002200227308 */ /* 0x000e620000002400 */
        /* <DEDUP_REMOVED lines=9> */
[----:B------:R-:W-:Y:S01]  /*8230*/  MUFU.TANH R28, R28 ;  /* 0x0000001c001c7308 */ /* 0x000fe20000002400 */
[C---:B------:R-:W-:Y:S01]  /*8240*/  HMMA.16816.F32.BF16 R64, R204.reuse, R6, R64 ;  /* 0x00000006cc40723c */ /* 0x040fe20000041840 */
[----:B------:R-:W1:Y:S03]  /*8250*/  LDSM.16.M88.4 R4, [R228+0x2800] ;  /* 0x00280000e404783b */ /* 0x000e660000000200 */
[----:B------:R-:W-:Y:S02]  /*8260*/  FMUL.FTZ R54, R54, c[0x0][0x320] ;  /* 0x0000c80036367a20 */ /* 0x000fe40000410000 */
[----:B------:R-:W-:Y:S02]  /*8270*/  FMUL.FTZ R52, R52, c[0x0][0x320] ;  /* 0x0000c80034347a20 */ /* 0x000fe40000410000 */
[----:B------:R-:W-:Y:S01]  /*8280*/  FMUL.FTZ R55, R55, c[0x0][0x320] ;  /* 0x0000c80037377a20 */ /* 0x000fe20000410000 */
[----:B------:R-:W1:Y:S01]  /*8290*/  MUFU.TANH R32, R32 ;  /* 0x0000002000207308 */ /* 0x000e620000002400 */
        /* <DEDUP_REMOVED lines=27> */
[-C--:B------:R-:W-:Y:S01]  /*8450*/  HMMA.16816.F32.BF16 R92, R188, R6.reuse, R92 ;  /* 0x00000006bc5c723c */ /* 0x080fe2000004185c */
[----:B------:R-:W-:Y:S03]  /*8460*/  MUFU.TANH R198, R38 ;  /* 0x0000002600c67308 */ /* 0x000fe60000002400 */
[----:B------:R-:W-:Y:S02]  /*8470*/  FMUL.FTZ R40, R40, c[0x0][0x320] ;  /* 0x0000c80028287a20 */ /* 0x000fe40000410000 */
[----:B------:R-:W-:Y:S02]  /*8480*/  FMUL.FTZ R81, R81, c[0x0][0x320] ;  /* 0x0000c80051517a20 */ /* 0x000fe40000410000 */
[C---:B------:R-:W-:Y:S03]  /*8490*/  HMMA.16816.F32.BF16 R96, R204.reuse, R6, R96 ;  /* 0x00000006cc60723c */ /* 0x040fe60000041860 */
[----:B------:R-:W-:Y:S01]  /*84a0*/  MUFU.TANH R194, R26 ;  /* 0x0000001a00c27308 */ /* 0x000fe20000002400 */
[----:B------:R-:W-:Y:S02]  /*84b0*/  FMUL.FTZ R82, R82, c[0x0][0x320] ;  /* 0x0000c80052527a20 */ /* 0x000fe40000410000 */
[----:B------:R-:W-:Y:S01]  /*84c0*/  FMUL.FTZ R83, R83, c[0x0][0x320] ;  /* 0x0000c80053537a20 */ /* 0x000fe20000410000 */
[----:B-1----:R-:W-:Y:S01]  /*84d0*/  FMNMX.FTZ R70, R184, R0, !PT ;  /* 0x00000000b8467209 */ /* 0x002fe20007810000 */
[----:B------:R-:W-:Y:S01]  /*84e0*/  FMUL.FTZ R84, R84, c[0x0][0x320] ;  /* 0x0000c80054547a20 */ /* 0x000fe20000410000 */
[----:B------:R-:W-:Y:S01]  /*84f0*/  FMNMX.FTZ R0, R186, R2, !PT ;  /* 0x00000002ba007209 */ /* 0x000fe20007810000 */
[-C--:B--2---:R-:W-:Y:S03]  /*8500*/  HMMA.16816.F32.BF16 R100, R204, R8.reuse, R100 ;  /* 0x00000008cc64723c */ /* 0x084fe60000041864 */
[----:B------:R-:W1:Y:S01]  /*8510*/  MUFU.TANH R26, R36 ;  /* 0x00000024001a7308 */ /* 0x000e620000002400 */
[----:B---3--:R-:W-:Y:S01]  /*8520*/  FMNMX.FTZ R2, R192, R4, !PT ;  /* 0x00000004c0027209 */ /* 0x008fe20007810000 */
[----:B------:R-:W-:Y:S01]  /*8530*/  FMUL.FTZ R80, R80, c[0x0][0x320] ;  /* 0x0000c80050507a20 */ /* 0x000fe20000410000 */
[----:B------:R-:W-:Y:S01]  /*8540*/  FMNMX.FTZ R0, R18, R0, !PT ;  /* 0x0000000012007209 */ /* 0x000fe20007810000 */
[----:B------:R-:W-:Y:S01]  /*8550*/  FMUL.FTZ R94, R94, c[0x0][0x320] ;  /* 0x0000c8005e5e7a20 */ /* 0x000fe20000410000 */
[----:B------:R-:W-:Y:S01]  /*8560*/  FMNMX.FTZ R70, R16, R70, !PT ;  /* 0x0000004610467209 */ /* 0x000fe20007810000 */
[----:B------:R-:W-:Y:S01]  /*8570*/  FMUL.FTZ R95, R95, c[0x0][0x320] ;  /* 0x0000c8005f5f7a20 */ /* 0x000fe20000410000 */
[C---:B------:R-:W-:Y:S03]  /*8580*/  HMMA.16816.F32.BF16 R104, R188.reuse, R8, R104 ;  /* 0x00000008bc68723c */ /* 0x040fe60000041868 */
[----:B------:R2:W-:Y:S01]  /*8590*/  MUFU.TANH R201, R39 ;  /* 0x0000002700c97308 */ /* 0x0005e20000002400 */
[----:B------:R-:W-:Y:S01]  /*85a0*/  FMNMX.FTZ R2, R12, R2, !PT ;  /* 0x000000020c027209 */ /* 0x000fe20007810000 */
[----:B------:R-:W-:Y:S01]  /*85b0*/  FMUL.FTZ R86, R86, c[0x0][0x320] ;  /* 0x0000c80056567a20 */ /* 0x000fe20000410000 */
[----:B------:R-:W-:Y:S01]  /*85c0*/  FMNMX.FTZ R0, R19, R0, !PT ;  /* 0x0000000013007209 */ /* 0x000fe20007810000 */
[----:B------:R-:W-:Y:S01]  /*85d0*/  FMUL.FTZ R87, R87, c[0x0][0x320] ;  /* 0x0000c80057577a20 */ /* 0x000fe20000410000 */
[----:B------:R-:W-:Y:S01]  /*85e0*/  FMNMX.FTZ R2, R13, R2, !PT ;  /* 0x000000020d027209 */ /* 0x000fe20007810000 */
[-C--:B------:R-:W-:Y:S03]  /*85f0*/  HMMA.16816.F32.BF16 R108, R188, R10.reuse, R108 ;  /* 0x0000000abc6c723c */ /* 0x080fe6000004186c */
[----:B------:R-:W-:Y:S01]  /*8600*/  FMNMX.FTZ R4, R22, R0, !PT ;  /* 0x0000000016047209 */ /* 0x000fe20007810000 */
[----:B------:R-:W3:Y:S01]  /*8610*/  MUFU.TANH R208, R40 ;  /* 0x0000002800d07308 */ /* 0x000ee20000002400 */
[----:B------:R-:W-:Y:S01]  /*8620*/  FMUL.FTZ R48, R48, c[0x0][0x320] ;  /* 0x0000c80030307a20 */ /* 0x000fe20000410000 */
[----:B------:R-:W-:Y:S01]  /*8630*/  FMNMX.FTZ R70, R17, R70, !PT ;  /* 0x0000004611467209 */ /* 0x000fe20007810000 */
[----:B------:R-:W-:Y:S01]  /*8640*/  FMUL.FTZ R85, R85, c[0x0][0x320] ;  /* 0x0000c80055557a20 */ /* 0x000fe20000410000 */
[----:B----4-:R-:W-:Y:S01]  /*8650*/  FMNMX.FTZ R4, R23, R4, !PT ;  /* 0x0000000417047209 */ /* 0x010fe20007810000 */
[----:B------:R-:W-:Y:S04]  /*8660*/  HMMA.16816.F32.BF16 R112, R204, R10, R112 ;  /* 0x0000000acc70723c */ /* 0x000fe80000041870 */
[----:B------:R-:W-:Y:S01]  /*8670*/  FMNMX.FTZ R70, R20, R70, !PT ;  /* 0x0000004614467209 */ /* 0x000fe20007810000 */
[----:B------:R-:W-:Y:S01]  /*8680*/  MUFU.TANH R193, R27 ;  /* 0x0000001b00c17308 */ /* 0x000fe20000002400 */
[----:B------:R-:W-:Y:S01]  /*8690*/  FMUL.FTZ R98, R98, c[0x0][0x320] ;  /* 0x0000c80062627a20 */ /* 0x000fe20000410000 */
[----:B------:R-:W-:Y:S01]  /*86a0*/  FMNMX.FTZ R4, R34, R4, !PT ;  /* 0x0000000422047209 */ /* 0x000fe20007810000 */
[----:B------:R-:W-:Y:S01]  /*86b0*/  FMUL.FTZ R96, R96, c[0x0][0x320] ;  /* 0x0000c80060607a20 */ /* 0x000fe20000410000 */
[----:B--2---:R-:W2:Y:S03]  /*86c0*/  LDL.64 R38, [R1+0x38] ;  /* 0x0000380001267983 */ /* 0x004ea60000100a00 */
[----:B------:R-:W-:Y:S01]  /*86d0*/  FMNMX.FTZ R70, R21, R70, !PT ;  /* 0x0000004615467209 */ /* 0x000fe20007810000 */
[----:B------:R-:W-:Y:S01]  /*86e0*/  FMUL.FTZ R99, R99, c[0x0][0x320] ;  /* 0x0000c80063637a20 */ /* 0x000fe20000410000 */
[----:B------:R-:W-:Y:S01]  /*86f0*/  FMNMX.FTZ R0, R24, R2, !PT ;  /* 0x0000000218007209 */ /* 0x000fe20007810000 */
[----:B------:R4:W4:Y:S01]  /*8700*/  MUFU.TANH R27, R37 ;  /* 0x00000025001b7308 */ /* 0x0009220000002400 */
        /* <DEDUP_REMOVED lines=9> */
[----:B------:R-:W4:Y:S01]  /*87a0*/  MUFU.TANH R50, R50 ;  /* 0x0000003200327308 */ /* 0x000f220000002400 */
[----:B------:R-:W-:Y:S01]  /*87b0*/  FMUL.FTZ R89, R89, c[0x0][0x320] ;  /* 0x0000c80059597a20 */ /* 0x000fe20000410000 */
[----:B-1----:R-:W-:Y:S01]  /*87c0*/  FMNMX.FTZ R70, R26, R70, !PT ;  /* 0x000000461a467209 */ /* 0x002fe20007810000 */
[----:B------:R-:W-:Y:S01]  /*87d0*/  FMUL.FTZ R115, R115, c[0x0][0x320] ;  /* 0x0000c80073737a20 */ /* 0x000fe20000410000 */
[----:B------:R-:W-:Y:S01]  /*87e0*/  FMNMX.FTZ R4, R35, R4, !PT ;  /* 0x0000000423047209 */ /* 0x000fe20007810000 */
[----:B------:R-:W-:Y:S01]  /*87f0*/  FMUL.FTZ R92, R92, c[0x0][0x320] ;  /* 0x0000c8005c5c7a20 */ /* 0x000fe20000410000 */
[----:B------:R-:W-:Y:S01]  /*8800*/  FMNMX.FTZ R0, R29, R0, !PT ;  /* 0x000000001d007209 */ /* 0x000fe20007810000 */
[----:B------:R-:W-:Y:S01]  /*8810*/  FMUL.FTZ R93, R93, c[0x0][0x320] ;  /* 0x0000c8005d5d7a20 */ /* 0x000fe20000410000 */
[----:B------:R-:W-:Y:S01]  /*8820*/  FMNMX.FTZ R4, R198, R4, !PT ;  /* 0x00000004c6047209 */ /* 0x000fe20007810000 */
[----:B------:R-:W-:Y:S01]  /*8830*/  FMUL.FTZ R105, R105, c[0x0][0x320] ;  /* 0x0000c80069697a20 */ /* 0x000fe20000410000 */
[----:B------:R-:W1:Y:S01]  /*8840*/  MUFU.TANH R48, R48 ;  /* 0x0000003000307308 */ /* 0x000e620000002400 */
[----:B------:R-:W-:Y:S01]  /*8850*/  FMUL.FTZ R90, R90, c[0x0][0x320] ;  /* 0x0000c8005a5a7a20 */ /* 0x000fe20000410000 */
[----:B---3--:R-:W-:Y:S01]  /*8860*/  FMNMX.FTZ R2, R208, R0, !PT ;  /* 0x00000000d0027209 */ /* 0x008fe20007810000 */
[----:B------:R-:W-:Y:S01]  /*8870*/  FMUL.FTZ R91, R91, c[0x0][0x320] ;  /* 0x0000c8005b5b7a20 */ /* 0x000fe20000410000 */
[----:B----4-:R-:W-:Y:S01]  /*8880*/  MOV R37, c[0x0][0x1e0] ;  /* 0x0000780000257a02 */ /* 0x010fe20000000f00 */
[----:B------:R-:W-:Y:S01]  /*8890*/  FMUL.FTZ R106, R106, c[0x0][0x320] ;  /* 0x0000c8006a6a7a20 */ /* 0x000fe20000410000 */
[----:B------:R-:W-:Y:S01]  /*88a0*/  FMNMX.FTZ R0, R201, R4, !PT ;  /* 0x00000004c9007209 */ /* 0x000fe20007810000 */
[----:B------:R-:W-:Y:S01]  /*88b0*/  FMUL.FTZ R107, R107, c[0x0][0x320] ;  /* 0x0000c8006b6b7a20 */ /* 0x000fe20000410000 */
[----:B------:R-:W-:Y:S01]  /*88c0*/  FMNMX.FTZ R4, R196, R118, !PT ;  /* 0x00000076c4047209 */ /* 0x000fe20007810000 */
[----:B------:R-:W-:Y:S01]  /*88d0*/  FMUL.FTZ R72, R72, c[0x0][0x320] ;  /* 0x0000c80048487a20 */ /* 0x000fe20000410000 */
[----:B------:R-:W3:Y:S01]  /*88e0*/  MUFU.TANH R51, R51 ;  /* 0x0000003300337308 */ /* 0x000ee20000002400 */
[----:B------:R-:W-:Y:S01]  /*88f0*/  FMNMX.FTZ R70, R27, R70, !PT ;  /* 0x000000461b467209 */ /* 0x000fe20007810000 */
[----:B------:R-:W-:Y:S01]  /*8900*/  FMUL.FTZ R73, R73, c[0x0][0x320] ;  /* 0x0000c80049497a20 */ /* 0x000fe20000410000 */
[----:B------:R-:W-:Y:S01]  /*8910*/  FMNMX.FTZ R4, R195, R4, !PT ;  /* 0x00000004c3047209 */ /* 0x000fe20007810000 */
[----:B------:R-:W-:Y:S01]  /*8920*/  FMUL.FTZ R101, R101, c[0x0][0x320] ;  /* 0x0000c80065657a20 */ /* 0x000fe20000410000 */
[----:B------:R-:W-:Y:S01]  /*8930*/  FMNMX.FTZ R0, R50, R0, !PT ;  /* 0x0000000032007209 */ /* 0x000fe20007810000 */
[----:B------:R-:W-:Y:S02]  /*8940*/  FMUL.FTZ R102, R102, c[0x0][0x320] ;  /* 0x0000c80066667a20 */ /* 0x000fe40000410000 */
[----:B------:R-:W-:Y:S02]  /*8950*/  FMUL.FTZ R103, R103, c[0x0][0x320] ;  /* 0x0000c80067677a20 */ /* 0x000fe40000410000 */
[----:B------:R-:W4:Y:S01]  /*8960*/  MUFU.TANH R49, R49 ;  /* 0x0000003100317308 */ /* 0x000f220000002400 */
[----:B------:R-:W-:Y:S02]  /*8970*/  FMUL.FTZ R58, R58, c[0x0][0x320] ;  /* 0x0000c8003a3a7a20 */ /* 0x000fe40000410000 */
[----:B------:R-:W-:Y:S01]  /*8980*/  FMUL.FTZ R108, R108, c[0x0][0x320] ;  /* 0x0000c8006c6c7a20 */ /* 0x000fe20000410000 */
[----:B-1----:R-:W-:Y:S01]  /*8990*/  FMNMX.FTZ R70, R48, R70, !PT ;  /* 0x0000004630467209 */ /* 0x002fe20007810000 */
[----:B------:R-:W-:Y:S02]  /*89a0*/  FMUL.FTZ R78, R78, c[0x0][0x320] ;  /* 0x0000c8004e4e7a20 */ /* 0x000fe40000410000 */
[----:B------:R-:W-:Y:S02]  /*89b0*/  FMUL.FTZ R43, R43, c[0x0][0x320] ;  /* 0x0000c8002b2b7a20 */ /* 0x000fe40000410000 */
[----:B------:R-:W-:Y:S01]  /*89c0*/  FMUL.FTZ R64, R64, c[0x0][0x320] ;  /* 0x0000c80040407a20 */ /* 0x000fe20000410000 */
[----:B------:R-:W1:Y:S01]  /*89d0*/  MUFU.TANH R249, R54 ;  /* 0x0000003600f97308 */ /* 0x000e620000002400 */
[----:B------:R-:W-:Y:S02]  /*89e0*/  FMUL.FTZ R41, R41, c[0x0][0x320] ;  /* 0x0000c80029297a20 */ /* 0x000fe40000410000 */
[----:B------:R-:W-:Y:S01]  /*89f0*/  FMUL.FTZ R67, R67, c[0x0][0x320] ;  /* 0x0000c80043437a20 */ /* 0x000fe20000410000 */
[----:B---3--:R-:W-:Y:S01]  /*8a00*/  FMNMX.FTZ R0, R51, R0, !PT ;  /* 0x0000000033007209 */ /* 0x008fe20007810000 */
[----:B------:R-:W-:Y:S02]  /*8a10*/  FMUL.FTZ R65, R65, c[0x0][0x320] ;  /* 0x0000c80041417a20 */ /* 0x000fe40000410000 */
[----:B------:R-:W-:Y:S02]  /*8a20*/  FMUL.FTZ R59, R59, c[0x0][0x320] ;  /* 0x0000c8003b3b7a20 */ /* 0x000fe40000410000 */
[----:B------:R-:W-:Y:S01]  /*8a30*/  FMUL.FTZ R68, R68, c[0x0][0x320] ;  /* 0x0000c80044447a20 */ /* 0x000fe20000410000 */
[----:B------:R-:W3:Y:S01]  /*8a40*/  MUFU.TANH R215, R52 ;  /* 0x0000003400d77308 */ /* 0x000ee20000002400 */
[----:B------:R-:W-:Y:S02]  /*8a50*/  FMUL.FTZ R46, R46, c[0x0][0x320] ;  /* 0x0000c8002e2e7a20 */ /* 0x000fe40000410000 */
[----:B------:R-:W-:Y:S01]  /*8a60*/  FMUL.FTZ R56, R56, c[0x0][0x320] ;  /* 0x0000c80038387a20 */ /* 0x000fe20000410000 */
[----:B----4-:R-:W-:Y:S01]  /*8a70*/  FMNMX.FTZ R70, R49, R70, !PT ;  /* 0x0000004631467209 */ /* 0x010fe20007810000 */
[----:B------:R-:W-:Y:S02]  /*8a80*/  FMUL.FTZ R71, R71, c[0x0][0x320] ;  /* 0x0000c80047477a20 */ /* 0x000fe40000410000 */
[----:B------:R-:W-:Y:S02]  /*8a90*/  FMUL.FTZ R69, R69, c[0x0][0x320] ;  /* 0x0000c80045457a20 */ /* 0x000fe40000410000 */
[----:B------:R-:W-:Y:S01]  /*8aa0*/  FMUL.FTZ R60, R60, c[0x0][0x320] ;  /* 0x0000c8003c3c7a20 */ /* 0x000fe20000410000 */
[----:B------:R-:W4:Y:S01]  /*8ab0*/  MUFU.TANH R221, R55 ;  /* 0x0000003700dd7308 */ /* 0x000f220000002400 */
[----:B------:R-:W-:Y:S02]  /*8ac0*/  FMUL.FTZ R112, R112, c[0x0][0x320] ;  /* 0x0000c80070707a20 */ /* 0x000fe40000410000 */
[----:B------:R-:W-:Y:S01]  /*8ad0*/  FMUL.FTZ R113, R113, c[0x0][0x320] ;  /* 0x0000c80071717a20 */ /* 0x000fe20000410000 */
[----:B-1----:R-:W-:Y:S01]  /*8ae0*/  FMNMX.FTZ R0, R249, R0, !PT ;  /* 0x00000000f9007209 */ /* 0x002fe20007810000 */
[----:B------:R-:W-:Y:S02]  /*8af0*/  FMUL.FTZ R74, R74, c[0x0][0x320] ;  /* 0x0000c8004a4a7a20 */ /* 0x000fe40000410000 */
[----:B------:R-:W-:Y:S03]  /*8b00*/  FMUL.FTZ R109, R109, c[0x0][0x320] ;  /* 0x0000c8006d6d7a20 */ /* 0x000fe60000410000 */
[----:B------:R1:W1:Y:S01]  /*8b10*/  MUFU.TANH R218, R53 ;  /* 0x0000003500da7308 */ /* 0x0002620000002400 */
[----:B---3--:R-:W-:Y:S09]  /*8b20*/  FMNMX.FTZ R70, R215, R70, !PT ;  /* 0x00000046d7467209 */ /* 0x008ff20007810000 */
[----:B------:R-:W3:Y:S01]  /*8b30*/  MUFU.TANH R223, R66 ;  /* 0x0000004200df7308 */ /* 0x000ee20000002400 */
[----:B----4-:R-:W-:Y:S09]  /*8b40*/  FMNMX.FTZ R0, R221, R0, !PT ;  /* 0x00000000dd007209 */ /* 0x010ff20007810000 */
[----:B------:R-:W4:Y:S01]  /*8b50*/  MUFU.TANH R212, R64 ;  /* 0x0000004000d47308 */ /* 0x000f220000002400 */
[----:B-1----:R-:W2:Y:S01]  /*8b60*/  LDL.64 R52, [R1+0x30] ;  /* 0x0000300001347983 */ /* 0x002ea20000100a00 */
[----:B------:R-:W-:Y:S08]  /*8b70*/  FMNMX.FTZ R70, R218, R70, !PT ;  /* 0x00000046da467209 */ /* 0x000ff00007810000 */
[----:B------:R-:W1:Y:S01]  /*8b80*/  MUFU.TANH R203, R41 ;  /* 0x0000002900cb7308 */ /* 0x000e620000002400 */
[----:B---3--:R-:W-:Y:S09]  /*8b90*/  FMNMX.FTZ R0, R223, R0, !PT ;  /* 0x00000000df007209 */ /* 0x008ff20007810000 */
[----:B------:R-:W-:Y:S01]  /*8ba0*/  MUFU.TANH R216, R43 ;  /* 0x0000002b00d87308 */ /* 0x000fe20000002400 */
[----:B----4-:R-:W-:Y:S09]  /*8bb0*/  FMNMX.FTZ R70, R212, R70, !PT ;  /* 0x00000046d4467209 */ /* 0x010ff20007810000 */
[----:B------:R-:W3:Y:S01]  /*8bc0*/  MUFU.TANH R43, R67 ;  /* 0x00000043002b7308 */ /* 0x000ee20000002400 */
[----:B-1----:R-:W-:Y:S09]  /*8bd0*/  FMNMX.FTZ R2, R203, R2, !PT ;  /* 0x00000002cb027209 */ /* 0x002ff20007810000 */
[----:B------:R-:W1:Y:S10]  /*8be0*/  MUFU.TANH R211, R65 ;  /* 0x0000004100d37308 */ /* 0x000e740000002400 */
[----:B------:R-:W4:Y:S01]  /*8bf0*/  MUFU.TANH R209, R44 ;  /* 0x0000002c00d17308 */ /* 0x000f220000002400 */
[----:B---3--:R-:W-:Y:S04]  /*8c00*/  FMNMX.FTZ R0, R43, R0, !PT ;  /* 0x000000002b007209 */ /* 0x008fe80007810000 */
[----:B------:R-:W-:Y:S05]  /*8c10*/  FMNMX.FTZ R0, R240, R0, !PT ;  /* 0x00000000f0007209 */ /* 0x000fea0007810000 */
[----:B------:R-:W-:Y:S01]  /*8c20*/  MUFU.TANH R248, R59 ;  /* 0x0000003b00f87308 */ /* 0x000fe20000002400 */
[----:B-1----:R-:W-:Y:S09]  /*8c30*/  FMNMX.FTZ R70, R211, R70, !PT ;  /* 0x00000046d3467209 */ /* 0x002ff20007810000 */
[----:B------:R-:W1:Y:S01]  /*8c40*/  MUFU.TANH R59, R68 ;  /* 0x00000044003b7308 */ /* 0x000e620000002400 */
[----:B----4-:R-:W-:Y:S09]  /*8c50*/  FMNMX.FTZ R2, R209, R2, !PT ;  /* 0x00000002d1027209 */ /* 0x010ff20007810000 */
[----:B------:R-:W3:Y:S10]  /*8c60*/  MUFU.TANH R210, R45 ;  /* 0x0000002d00d27308 */ /* 0x000ef40000002400 */
[----:B------:R-:W4:Y:S01]  /*8c70*/  MUFU.TANH R250, R71 ;  /* 0x0000004700fa7308 */ /* 0x000f220000002400 */
[----:B-1----:R-:W-:Y:S09]  /*8c80*/  FMNMX.FTZ R70, R59, R70, !PT ;  /* 0x000000463b467209 */ /* 0x002ff20007810000 */
[----:B------:R-:W-:Y:S01]  /*8c90*/  MUFU.TANH R214, R46 ;  /* 0x0000002e00d67308 */ /* 0x000fe20000002400 */
[----:B---3--:R-:W-:Y:S09]  /*8ca0*/  FMNMX.FTZ R2, R210, R2, !PT ;  /* 0x00000002d2027209 */ /* 0x008ff20007810000 */
        /* <DEDUP_REMOVED lines=10> */
[----:B------:R3:W-:Y:S01]  /*8d50*/  MUFU.TANH R236, R84 ;  /* 0x0000005400ec7308 */ /* 0x0007e20000002400 */
[----:B-1----:R-:W-:Y:S09]  /*8d60*/  FMNMX.FTZ R0, R81, R0, !PT ;  /* 0x0000000051007209 */ /* 0x002ff20007810000 */
[----:B------:R-:W1:Y:S10]  /*8d70*/  MUFU.TANH R14, R14 ;  /* 0x0000000e000e7308 */ /* 0x000e740000002400 */
[----:B------:R-:W4:Y:S01]  /*8d80*/  MUFU.TANH R239, R80 ;  /* 0x0000005000ef7308 */ /* 0x000f220000002400 */
[----:B---3--:R-:W-:Y:S04]  /*8d90*/  MOV R84, R246 ;  /* 0x000000f600547202 */ /* 0x008fe80000000f00 */
[----:B------:R-:W-:Y:S05]  /*8da0*/  FMNMX.FTZ R0, R84, R0, !PT ;  /* 0x0000000054007209 */ /* 0x000fea0007810000 */
[----:B------:R-:W3:Y:S01]  /*8db0*/  MUFU.TANH R237, R86 ;  /* 0x0000005600ed7308 */ /* 0x000ee20000002400 */
[----:B-1----:R-:W-:Y:S09]  /*8dc0*/  FMNMX.FTZ R4, R14, R4, !PT ;  /* 0x000000040e047209 */ /* 0x002ff20007810000 */
[----:B------:R-:W1:Y:S01]  /*8dd0*/  MUFU.TANH R15, R15 ;  /* 0x0000000f000f7308 */ /* 0x000e620000002400 */
[----:B----4-:R-:W-:Y:S04]  /*8de0*/  FMNMX.FTZ R70, R239, R70, !PT ;  /* 0x00000046ef467209 */ /* 0x010fe80007810000 */
[----:B------:R-:W-:Y:S05]  /*8df0*/  FMNMX.FTZ R70, R57, R70, !PT ;  /* 0x0000004639467209 */ /* 0x000fea0007810000 */
[----:B------:R-:W-:Y:S01]  /*8e00*/  MUFU.TANH R217, R47 ;  /* 0x0000002f00d97308 */ /* 0x000fe20000002400 */
[----:B------:R-:W-:Y:S02]  /*8e10*/  FMNMX.FTZ R70, R236, R70, !PT ;  /* 0x00000046ec467209 */ /* 0x000fe40007810000 */
[----:B---3--:R-:W-:Y:S04]  /*8e20*/  MOV R205, R237 ;  /* 0x000000ed00cd7202 */ /* 0x008fe80000000f00 */
[----:B------:R-:W-:Y:S03]  /*8e30*/  FMNMX.FTZ R0, R205, R0, !PT ;  /* 0x00000000cd007209 */ /* 0x000fe60007810000 */
[----:B------:R-:W3:Y:S01]  /*8e40*/  MUFU.TANH R60, R60 ;  /* 0x0000003c003c7308 */ /* 0x000ee20000002400 */
[----:B-1----:R-:W-:Y:S04]  /*8e50*/  FMNMX.FTZ R4, R15, R4, !PT ;  /* 0x000000040f047209 */ /* 0x002fe80007810000 */
[----:B------:R-:W-:Y:S05]  /*8e60*/  FMNMX.FTZ R4, R194, R4, !PT ;  /* 0x00000004c2047209 */ /* 0x000fea0007810000 */
[----:B------:R-:W1:Y:S01]  /*8e70*/  MUFU.TANH R119, R61 ;  /* 0x0000003d00777308 */ /* 0x000e620000002400 */
[----:B------:R-:W-:Y:S09]  /*8e80*/  FMNMX.FTZ R4, R193, R4, !PT ;  /* 0x00000004c1047209 */ /* 0x000ff20007810000 */
[----:B------:R1:W-:Y:S01]  /*8e90*/  MUFU.TANH R47, R63 ;  /* 0x0000003f002f7308 */ /* 0x0003e20000002400 */
[----:B---3--:R-:W-:Y:S09]  /*8ea0*/  FMNMX.FTZ R2, R60, R2, !PT ;  /* 0x000000023c027209 */ /* 0x008ff20007810000 */
[----:B------:R-:W3:Y:S10]  /*8eb0*/  MUFU.TANH R233, R76 ;  /* 0x0000004c00e97308 */ /* 0x000ef40000002400 */
[----:B------:R-:W4:Y:S01]  /*8ec0*/  MUFU.TANH R234, R72 ;  /* 0x0000004800ea7308 */ /* 0x000f220000002400 */
[----:B-1----:R-:W-:Y:S04]  /*8ed0*/  MOV R63, R119 ;  /* 0x00000077003f7202 */ /* 0x002fe80000000f00 */
[----:B------:R-:W-:Y:S05]  /*8ee0*/  FMNMX.FTZ R2, R63, R2, !PT ;  /* 0x000000023f027209 */ /* 0x000fea0007810000 */
[----:B------:R-:W1:Y:S01]  /*8ef0*/  MUFU.TANH R231, R87 ;  /* 0x0000005700e77308 */ /* 0x000e620000002400 */
[----:B---3--:R-:W-:Y:S09]  /*8f00*/  MOV R206, R233 ;  /* 0x000000e900ce7202 */ /* 0x008ff20000000f00 */
[----:B------:R-:W3:Y:S01]  /*8f10*/  MUFU.TANH R220, R85 ;  /* 0x0000005500dc7308 */ /* 0x000ee20000002400 */
[----:B----4-:R-:W-:Y:S04]  /*8f20*/  MOV R207, R234 ;  /* 0x000000ea00cf7202 */ /* 0x010fe80000000f00 */
[----:B------:R-:W-:Y:S05]  /*8f30*/  FMNMX.FTZ R2, R207, R2, !PT ;  /* 0x00000002cf027209 */ /* 0x000fea0007810000 */
[----:B------:R-:W4:Y:S01]  /*8f40*/  MUFU.TANH R247, R73 ;  /* 0x0000004900f77308 */ /* 0x000f220000002400 */
[----:B-1----:R-:W-:Y:S09]  /*8f50*/  FMNMX.FTZ R0, R231, R0, !PT ;  /* 0x00000000e7007209 */ /* 0x002ff20007810000 */
[----:B------:R-:W1:Y:S01]  /*8f60*/  MUFU.TANH R98, R98 ;  /* 0x0000006200627308 */ /* 0x000e620000002400 */
[----:B---3--:R-:W-:Y:S09]  /*8f70*/  FMNMX.FTZ R70, R220, R70, !PT ;  /* 0x00000046dc467209 */ /* 0x008ff20007810000 */
[----:B------:R-:W3:Y:S01]  /*8f80*/  MUFU.TANH R30, R30 ;  /* 0x0000001e001e7308 */ /* 0x000ee20000002400 */
[----:B----4-:R-:W-:Y:S04]  /*8f90*/  MOV R83, R247 ;  /* 0x000000f700537202 */ /* 0x010fe80000000f00 */
[----:B------:R-:W-:Y:S05]  /*8fa0*/  FMNMX.FTZ R2, R83, R2, !PT ;  /* 0x0000000253027209 */ /* 0x000fea0007810000 */
[----:B------:R-:W4:Y:S01]  /*8fb0*/  MUFU.TANH R96, R96 ;  /* 0x0000006000607308 */ /* 0x000f220000002400 */
[----:B------:R-:W-:Y:S02]  /*8fc0*/  FMNMX.FTZ R2, R206, R2, !PT ;  /* 0x00000002ce027209 */ /* 0x000fe40007810000 */
[----:B-1----:R-:W-:Y:S07]  /*8fd0*/  FMNMX.FTZ R0, R98, R0, !PT ;  /* 0x0000000062007209 */ /* 0x002fee0007810000 */
        /* <DEDUP_REMOVED lines=8> */
[----:B------:R1:W3:Y:S01]  /*9060*/  MUFU.TANH R189, R101 ;  /* 0x0000006500bd7308 */ /* 0x0002e20000002400 */
[----:B----4-:R-:W-:Y:S09]  /*9070*/  FMNMX.FTZ R70, R97, R70, !PT ;  /* 0x0000004661467209 */ /* 0x010ff20007810000 */
[----:B------:R-:W4:Y:S10]  /*9080*/  MUFU.TANH R190, R102 ;  /* 0x0000006600be7308 */ /* 0x000f340000002400 */
[----:B------:R-:W2:Y:S01]  /*9090*/  MUFU.TANH R213, R42 ;  /* 0x0000002a00d57308 */ /* 0x000ea20000002400 */
[----:B-1----:R-:W-:Y:S04]  /*90a0*/  MOV R101, R235 ;  /* 0x000000eb00657202 */ /* 0x002fe80000000f00 */
[----:B------:R-:W-:Y:S05]  /*90b0*/  FMNMX.FTZ R70, R101, R70, !PT ;  /* 0x0000004665467209 */ /* 0x000fea0007810000 */
[----:B------:R-:W1:Y:S01]  /*90c0*/  MUFU.TANH R238, R77 ;  /* 0x0000004d00ee7308 */ /* 0x000e620000002400 */
[----:B---3--:R-:W-:Y:S02]  /*90d0*/  FMNMX.FTZ R70, R189, R70, !PT ;  /* 0x00000046bd467209 */ /* 0x008fe40007810000 */
[----:B----4-:R-:W-:Y:S07]  /*90e0*/  FMNMX.FTZ R0, R190, R0, !PT ;  /* 0x00000000be007209 */ /* 0x010fee0007810000 */
[----:B------:R-:W3:Y:S01]  /*90f0*/  MUFU.TANH R103, R103 ;  /* 0x0000006700677308 */ /* 0x000ee20000002400 */
[----:B--2---:R-:W-:Y:S04]  /*9100*/  FMNMX.FTZ R4, R213, R4, !PT ;  /* 0x00000004d5047209 */ /* 0x004fe80007810000 */
[----:B------:R-:W-:Y:S05]  /*9110*/  FMNMX.FTZ R4, R216, R4, !PT ;  /* 0x00000004d8047209 */ /* 0x000fea0007810000 */
[----:B------:R-:W2:Y:S01]  /*9120*/  MUFU.TANH R44, R88 ;  /* 0x00000058002c7308 */ /* 0x000ea20000002400 */
[----:B------:R-:W-:Y:S02]  /*9130*/  FMNMX.FTZ R4, R214, R4, !PT ;  /* 0x00000004d6047209 */ /* 0x000fe40007810000 */
[----:B-1----:R-:W-:Y:S02]  /*9140*/  FMNMX.FTZ R2, R238, R2, !PT ;  /* 0x00000002ee027209 */ /* 0x002fe40007810000 */
[----:B------:R-:W-:Y:S05]  /*9150*/  FMNMX.FTZ R4, R217, R4, !PT ;  /* 0x00000004d9047209 */ /* 0x000fea0007810000 */
[----:B------:R-:W1:Y:S01]  /*9160*/  MUFU.TANH R237, R114 ;  /* 0x0000007200ed7308 */ /* 0x000e620000002400 */
[----:B---3--:R-:W-:Y:S09]  /*9170*/  FMNMX.FTZ R0, R103, R0, !PT ;  /* 0x0000000067007209 */ /* 0x008ff20007810000 */
[----:B------:R-:W-:Y:S01]  /*9180*/  MUFU.TANH R80, R104 ;  /* 0x0000006800507308 */ /* 0x000fe20000002400 */
[----:B--2---:R-:W-:Y:S09]  /*9190*/  FMNMX.FTZ R2, R44, R2, !PT ;  /* 0x000000022c027209 */ /* 0x004ff20007810000 */
[----:B------:R-:W2:Y:S01]  /*91a0*/  MUFU.TANH R104, R112 ;  /* 0x0000007000687308 */ /* 0x000ea20000002400 */
[----:B-1----:R-:W-:Y:S09]  /*91b0*/  FMNMX.FTZ R0, R237, R0, !PT ;  /* 0x00000000ed007209 */ /* 0x002ff20007810000 */
[----:B------:R-:W1:Y:S10]  /*91c0*/  MUFU.TANH R219, R89 ;  /* 0x0000005900db7308 */ /* 0x000e740000002400 */
[----:B------:R-:W3:Y:S01]  /*91d0*/  MUFU.TANH R233, R115 ;  /* 0x0000007300e97308 */ /* 0x000ee20000002400 */
[----:B--2---:R-:W-:Y:S09]  /*91e0*/  FMNMX.FTZ R70, R104, R70, !PT ;  /* 0x0000004668467209 */ /* 0x004ff20007810000 */
[----:B------:R-:W2:Y:S01]  /*91f0*/  MUFU.TANH R252, R58 ;  /* 0x0000003a00fc7308 */ /* 0x000ea20000002400 */
[----:B-1----:R-:W-:Y:S09]  /*9200*/  FMNMX.FTZ R2, R219, R2, !PT ;  /* 0x00000002db027209 */ /* 0x002ff20007810000 */
[----:B------:R-:W1:Y:S01]  /*9210*/  MUFU.TANH R112, R113 ;  /* 0x0000007100707308 */ /* 0x000e620000002400 */
[----:B---3--:R-:W-:Y:S05]  /*9220*/  FMNMX.FTZ R0, R233, R0, !PT ;  /* 0x00000000e9007209 */ /* 0x008fea0007810000 */
[----:B------:R-:W3:Y:S04]  /*9230*/  SHFL.BFLY PT, R69, R0, 0x2, 0x1f ;  /* 0x0c401f0000457f89 */ /* 0x000ee800000e0000 */
[----:B------:R-:W4:Y:S01]  /*9240*/  MUFU.TANH R230, R92 ;  /* 0x0000005c00e67308 */ /* 0x000f220000002400 */
[----:B--2---:R-:W-:Y:S04]  /*9250*/  MOV R82, R252 ;  /* 0x000000fc00527202 */ /* 0x004fe80000000f00 */
[----:B------:R-:W-:Y:S05]  /*9260*/  FMNMX.FTZ R4, R82, R4, !PT ;  /* 0x0000000452047209 */ /* 0x000fea0007810000 */
[----:B------:R-:W2:Y:S01]  /*9270*/  MUFU.TANH R229, R62 ;  /* 0x0000003e00e57308 */ /* 0x000ea20000002400 */
[----:B------:R-:W-:Y:S02]  /*9280*/  FMNMX.FTZ R4, R248, R4, !PT ;  /* 0x00000004f8047209 */ /* 0x000fe40007810000 */
[----:B-1----:R-:W-:Y:S05]  /*9290*/  FMNMX.FTZ R70, R112, R70, !PT ;  /* 0x0000004670467209 */ /* 0x002fea0007810000 */
[----:B------:R-:W1:Y:S02]  /*92a0*/  SHFL.BFLY PT, R5, R70, 0x2, 0x1f ;  /* 0x0c401f0046057f89 */ /* 0x000e6400000e0000 */
[----:B------:R-:W1:Y:S01]  /*92b0*/  MUFU.TANH R62, R93 ;  /* 0x0000005d003e7308 */ /* 0x000e620000002400 */
[----:B---3--:R-:W-:Y:S02]  /*92c0*/  FMNMX.FTZ R69, R0, R69, !PT ;  /* 0x0000004500457209 */ /* 0x008fe40007810000 */
[----:B----4-:R-:W-:Y:S07]  /*92d0*/  FMNMX.FTZ R2, R230, R2, !PT ;  /* 0x00000002e6027209 */ /* 0x010fee0007810000 */
[----:B------:R-:W3:Y:S01]  /*92e0*/  MUFU.TANH R234, R105 ;  /* 0x0000006900ea7308 */ /* 0x000ee20000002400 */
[----:B--2---:R-:W-:Y:S04]  /*92f0*/  FMNMX.FTZ R4, R229, R4, !PT ;  /* 0x00000004e5047209 */ /* 0x004fe80007810000 */
[----:B------:R-:W-:Y:S05]  /*9300*/  FMNMX.FTZ R4, R47, R4, !PT ;  /* 0x000000042f047209 */ /* 0x000fea0007810000 */
[----:B------:R-:W2:Y:S01]  /*9310*/  MUFU.TANH R113, R108 ;  /* 0x0000006c00717308 */ /* 0x000ea20000002400 */
[----:B-1----:R-:W-:Y:S02]  /*9320*/  FMNMX.FTZ R70, R70, R5, !PT ;  /* 0x0000000546467209 */ /* 0x002fe40007810000 */
[----:B------:R-:W-:Y:S01]  /*9330*/  FMNMX.FTZ R2, R62, R2, !PT ;  /* 0x000000023e027209 */ /* 0x000fe20007810000 */
[----:B------:R-:W1:Y:S03]  /*9340*/  SHFL.BFLY PT, R5, R69, 0x1, 0x1f ;  /* 0x0c201f0045057f89 */ /* 0x000e6600000e0000 */
[----:B------:R-:W-:Y:S03]  /*9350*/  FMNMX.FTZ R2, R80, R2, !PT ;  /* 0x0000000250027209 */ /* 0x000fe60007810000 */
[----:B------:R-:W4:Y:S01]  /*9360*/  MUFU.TANH R58, R74 ;  /* 0x0000004a003a7308 */ /* 0x000f220000002400 */
[----:B---3--:R-:W-:Y:S01]  /*9370*/  FMNMX.FTZ R2, R234, R2, !PT ;  /* 0x00000002ea027209 */ /* 0x008fe20007810000 */
[----:B------:R-:W3:Y:S08]  /*9380*/  SHFL.BFLY PT, R6, R70, 0x1, 0x1f ;  /* 0x0c201f0046067f89 */ /* 0x000ef000000e0000 */
[----:B------:R-:W3:Y:S01]  /*9390*/  MUFU.TANH R41, R109 ;  /* 0x0000006d00297308 */ /* 0x000ee20000002400 */
[----:B--2---:R-:W-:Y:S09]  /*93a0*/  FMNMX.FTZ R2, R113, R2, !PT ;  /* 0x0000000271027209 */ /* 0x004ff20007810000 */
[----:B------:R-:W2:Y:S01]  /*93b0*/  MUFU.TANH R232, R75 ;  /* 0x0000004b00e87308 */ /* 0x000ea20000002400 */
[----:B-1----:R-:W-:Y:S02]  /*93c0*/  FMNMX.FTZ R69, R69, R5, !PT ;  /* 0x0000000545457209 */ /* 0x002fe40007810000 */
[----:B----4-:R-:W-:Y:S03]  /*93d0*/  FMNMX.FTZ R4, R58, R4, !PT ;  /* 0x000000043a047209 */ /* 0x010fe60007810000 */
[----:B------:R-:W-:Y:S01]  /*93e0*/  FMUL.FTZ R102, R69, c[0x0][0x2d0] ;  /* 0x0000b40045667a20 */ /* 0x000fe20000410000 */
[----:B---3--:R-:W-:Y:S03]  /*93f0*/  FMNMX.FTZ R70, R70, R6, !PT ;  /* 0x0000000646467209 */ /* 0x008fe60007810000 */
[----:B------:R-:W1:Y:S01]  /*9400*/  MUFU.TANH R243, R78 ;  /* 0x0000004e00f37308 */ /* 0x000e620000002400 */
[--C-:B------:R-:W-:Y:S02]  /*9410*/  FFMA.FTZ R7, R23, c[0x0][0x2d0], -R102.reuse ;  /* 0x0000b40017077a23 */ /* 0x100fe40000010866 */
[----:B------:R-:W-:Y:S01]  /*9420*/  FFMA.FTZ R9, R35, c[0x0][0x2d0], -R102 ;  /* 0x0000b40023097a23 */ /* 0x000fe20000010866 */
[----:B------:R-:W-:Y:S01]  /*9430*/  FMNMX.FTZ R2, R41, R2, !PT ;  /* 0x0000000229027209 */ /* 0x000fe20007810000 */
[----:B------:R-:W-:Y:S04]  /*9440*/  FMUL.FTZ R105, R70, c[0x0][0x2d0] ;  /* 0x0000b40046697a20 */ /* 0x000fe80000410000 */
[--C-:B------:R-:W-:Y:S01]  /*9450*/  FFMA.FTZ R5, R21, c[0x0][0x2d0], -R105.reuse ;  /* 0x0000b40015057a23 */ /* 0x100fe20000010869 */
[----:B------:R-:W3:Y:S01]  /*9460*/  MUFU.TANH R244, R79 ;  /* 0x0000004f00f47308 */ /* 0x000ee20000002400 */
[--C-:B------:R-:W-:Y:S01]  /*9470*/  FFMA.FTZ R6, R20, c[0x0][0x2d0], -R105.reuse ;  /* 0x0000b40014067a23 */ /* 0x100fe20000010869 */
[----:B------:R-:W4:Y:S01]  /*9480*/  SHFL.BFLY PT, R68, R2, 0x2, 0x1f ;  /* 0x0c401f0002447f89 */ /* 0x000f2200000e0000 */
[--C-:B------:R-:W-:Y:S01]  /*9490*/  FFMA.FTZ R101, R101, c[0x0][0x2d0], -R105.reuse ;  /* 0x0000b40065657a23 */ /* 0x100fe20000010869 */
[----:B--2---:R-:W-:Y:S01]  /*94a0*/  FMNMX.FTZ R4, R232, R4, !PT ;  /* 0x00000004e8047209 */ /* 0x004fe20007810000 */
[----:B------:R-:W-:Y:S01]  /*94b0*/  FMUL.FTZ R75, R110, c[0x0][0x320] ;  /* 0x0000c8006e4b7a20 */ /* 0x000fe20000410000 */
[----:B------:R-:W-:Y:S01]  /*94c0*/  MOV R110, R44 ;  /* 0x0000002c006e7202 */ /* 0x000fe20000000f00 */
[--C-:B------:R-:W-:Y:S03]  /*94d0*/  FFMA.FTZ R104, R104, c[0x0][0x2d0], -R105.reuse ;  /* 0x0000b40068687a23 */ /* 0x100fe60000010869 */
[----:B------:R-:W2:Y:S01]  /*94e0*/  MUFU.TANH R61, R90 ;  /* 0x0000005a003d7308 */ /* 0x000ea20000002400 */
[----:B-1----:R-:W-:Y:S04]  /*94f0*/  MOV R114, R243 ;  /* 0x000000f300727202 */ /* 0x002fe80000000f00 */
[----:B------:R-:W-:Y:S05]  /*9500*/  FMNMX.FTZ R0, R114, R4, !PT ;  /* 0x0000000472007209 */ /* 0x000fea0007810000 */
[----:B------:R-:W1:Y:S01]  /*9510*/  MUFU.TANH R245, R91 ;  /* 0x0000005b00f57308 */ /* 0x000e620000002400 */
[----:B---3--:R-:W-:Y:S02]  /*9520*/  MOV R115, R244 ;  /* 0x000000f400737202 */ /* 0x008fe40000000f00 */
[----:B----4-:R-:W-:Y:S02]  /*9530*/  FMNMX.FTZ R68, R2, R68, !PT ;  /* 0x0000004402447209 */ /* 0x010fe40007810000 */
[----:B------:R-:W-:Y:S05]  /*9540*/  FMNMX.FTZ R0, R115, R0, !PT ;  /* 0x0000000073007209 */ /* 0x000fea0007810000 */
[----:B------:R-:W3:Y:S01]  /*9550*/  MUFU.TANH R100, R94 ;  /* 0x0000005e00647308 */ /* 0x000ee20000002400 */
[----:B--2---:R-:W-:Y:S01]  /*9560*/  FMNMX.FTZ R4, R61, R0, !PT ;  /* 0x000000003d047209 */ /* 0x004fe20007810000 */
[----:B------:R-:W-:Y:S01]  /*9570*/  FMUL.FTZ R0, R111, c[0x0][0x320] ;  /* 0x0000c8006f007a20 */ /* 0x000fe20000410000 */
[----:B------:R-:W-:Y:S07]  /*9580*/  MOV R111, R81 ;  /* 0x00000051006f7202 */ /* 0x000fee0000000f00 */
[----:B------:R-:W2:Y:S01]  /*9590*/  MUFU.TANH R188, R95 ;  /* 0x0000005f00bc7308 */ /* 0x000ea20000002400 */
[----:B-1----:R-:W-:Y:S04]  /*95a0*/  MOV R109, R245 ;  /* 0x000000f5006d7202 */ /* 0x002fe80000000f00 */
[----:B------:R-:W-:Y:S05]  /*95b0*/  FMNMX.FTZ R2, R109, R4, !PT ;  /* 0x000000046d027209 */ /* 0x000fea0007810000 */
[----:B------:R1:W4:Y:S01]  /*95c0*/  MUFU.TANH R235, R106 ;  /* 0x0000006a00eb7308 */ /* 0x0003220000002400 */
[----:B------:R-:W4:Y:S01]  /*95d0*/  SHFL.BFLY PT, R4, R68, 0x1, 0x1f ;  /* 0x0c201f0044047f89 */ /* 0x000f2200000e0000 */
[----:B---3--:R-:W-:Y:S08]  /*95e0*/  FMNMX.FTZ R2, R100, R2, !PT ;  /* 0x0000000264027209 */ /* 0x008ff00007810000 */
[----:B------:R3:W-:Y:S01]  /*95f0*/  MUFU.TANH R74, R0 ;  /* 0x00000000004a7308 */ /* 0x0007e20000002400 */
[----:B--2---:R-:W-:Y:S09]  /*9600*/  FMNMX.FTZ R2, R188, R2, !PT ;  /* 0x00000002bc027209 */ /* 0x004ff20007810000 */
[----:B------:R-:W2:Y:S01]  /*9610*/  MUFU.TANH R42, R107 ;  /* 0x0000006b002a7308 */ /* 0x000ea20000002400 */
[----:B-1----:R-:W-:Y:S02]  /*9620*/  MOV R106, R83 ;  /* 0x00000053006a7202 */ /* 0x002fe40000000f00 */
[----:B----4-:R-:W-:Y:S01]  /*9630*/  FMNMX.FTZ R68, R68, R4, !PT ;  /* 0x0000000444447209 */ /* 0x010fe20007810000 */
[----:B------:R-:W-:Y:S01]  /*9640*/  FFMA.FTZ R4, R185, c[0x0][0x2d0], -R105 ;  /* 0x0000b400b9047a23 */ /* 0x000fe20000010869 */
[----:B------:R-:W-:Y:S05]  /*9650*/  MOV R185, R62 ;  /* 0x0000003e00b97202 */ /* 0x000fea0000000f00 */
[----:B------:R-:W1:Y:S01]  /*9660*/  MUFU.TANH R75, R75 ;  /* 0x0000004b004b7308 */ /* 0x000e620000002400 */
[----:B------:R-:W-:Y:S02]  /*9670*/  FMUL.FTZ R108, R68, c[0x0][0x2d0] ;  /* 0x0000b400446c7a20 */ /* 0x000fe40000410000 */
[----:B---3--:R-:W-:Y:S01]  /*9680*/  FADD.FTZ R0, -R70, R3 ;  /* 0x0000000346007221 */ /* 0x008fe20000010100 */
[----:B------:R-:W-:Y:S01]  /*9690*/  FMNMX.FTZ R3, R235, R2, !PT ;  /* 0x00000002eb037209 */ /* 0x000fe20007810000 */
[----:B------:R-:W-:Y:S02]  /*96a0*/  FFMA.FTZ R44, R208, c[0x0][0x2d0], -R108 ;  /* 0x0000b400d02c7a23 */ /* 0x000fe4000001086c */
[----:B------:R-:W-:Y:S03]  /*96b0*/  FMUL.FTZ R2, R0, c[0x0][0x2d0] ;  /* 0x0000b40000027a20 */ /* 0x000fe60000410000 */
[----:B------:R-:W-:Y:S01]  /*96c0*/  MUFU.EX2 R246, R4 ;  /* 0x0000000400f67308 */ /* 0x000fe20000000800 */
[----:B--2---:R-:W-:Y:S02]  /*96d0*/  FMNMX.FTZ R0, R42, R3, !PT ;  /* 0x000000032a007209 */ /* 0x004fe40007810000 */
[----:B------:R-:W-:Y:S07]  /*96e0*/  MOV R107, R80 ;  /* 0x00000050006b7202 */ /* 0x000fee0000000f00 */
[----:B------:R2:W3:Y:S01]  /*96f0*/  MUFU.EX2 R73, R2 ;  /* 0x0000000200497308 */ /* 0x0004e20000000800 */
[----:B-1----:R-:W-:Y:S04]  /*9700*/  FMNMX.FTZ R0, R75, R0, !PT ;  /* 0x000000004b007209 */ /* 0x002fe80007810000 */
[----:B------:R-:W-:Y:S05]  /*9710*/  FMNMX.FTZ R0, R74, R0, !PT ;  /* 0x000000004a007209 */ /* 0x000fea0007810000 */
[----:B------:R1:W-:Y:S01]  /*9720*/  MUFU.EX2 R87, R5 ;  /* 0x0000000500577308 */ /* 0x0003e20000000800 */
[----:B------:R-:W4:Y:S09]  /*9730*/  SHFL.BFLY PT, R3, R0, 0x2, 0x1f ;  /* 0x0c401f0000037f89 */ /* 0x000f3200000e0000 */
[----:B------:R-:W-:Y:S01]  /*9740*/  MUFU.EX2 R85, R6 ;  /* 0x0000000600557308 */ /* 0x000fe20000000800 */
[----:B--2---:R-:W-:Y:S01]  /*9750*/  FADD.FTZ R2, -R69, R116 ;  /* 0x0000007445027221 */ /* 0x004fe20000010100 */
[----:B------:R-:W-:Y:S03]  /*9760*/  MOV R116, R58 ;  /* 0x0000003a00747202 */ /* 0x000fe60000000f00 */
[----:B------:R-:W-:Y:S05]  /*9770*/  FMUL.FTZ R2, R2, c[0x0][0x2d0] ;  /* 0x0000b40002027a20 */ /* 0x000fea0000410000 */
[----:B------:R2:W-:Y:S01]  /*9780*/  MUFU.EX2 R88, R7 ;  /* 0x0000000700587308 */ /* 0x0005e20000000800 */
[--C-:B-1----:R-:W-:Y:S01]  /*9790*/  FFMA.FTZ R5, R22, c[0x0][0x2d0], -R102.reuse ;  /* 0x0000b40016057a23 */ /* 0x102fe20000010866 */
[----:B----4-:R-:W-:Y:S01]  /*97a0*/  FMNMX.FTZ R0, R0, R3, !PT ;  /* 0x0000000300007209 */ /* 0x010fe20007810000 */
[----:B------:R-:W-:Y:S07]  /*97b0*/  FFMA.FTZ R3, R17, c[0x0][0x2d0], -R105 ;  /* 0x0000b40011037a23 */ /* 0x000fee0000010869 */
[----:B------:R1:W-:Y:S01]  /*97c0*/  MUFU.EX2 R72, R2 ;  /* 0x0000000200487308 */ /* 0x0003e20000000800 */
[----:B---3--:R-:W-:Y:S01]  /*97d0*/  FMUL.FTZ R17, R73, R133 ;  /* 0x0000008549117220 */ /* 0x008fe20000410000 */
[----:B------:R-:W-:Y:S08]  /*97e0*/  MOV R133, R82 ;  /* 0x0000005200857202 */ /* 0x000ff00000000f00 */
[----:B------:R3:W-:Y:S01]  /*97f0*/  MUFU.EX2 R10, R3 ;  /* 0x00000003000a7308 */ /* 0x0007e20000000800 */
[----:B--2---:R-:W-:Y:S09]  /*9800*/  @P0 MOV R7, R53 ;  /* 0x0000003500070202 */ /* 0x004ff20000000f00 */
[----:B------:R-:W-:Y:S01]  /*9810*/  MUFU.EX2 R86, R5 ;  /* 0x0000000500567308 */ /* 0x000fe20000000800 */
[----:B-1----:R-:W-:Y:S04]  /*9820*/  FADD.FTZ R2, -R68, R117 ;  /* 0x0000007544027221 */ /* 0x002fe80000010100 */
[----:B------:R-:W-:Y:S05]  /*9830*/  FMUL.FTZ R2, R2, c[0x0][0x2d0] ;  /* 0x0000b40002027a20 */ /* 0x000fea0000410000 */
[----:B------:R-:W-:Y:S01]  /*9840*/  MUFU.EX2 R93, R9 ;  /* 0x00000009005d7308 */ /* 0x000fe20000000800 */
[--C-:B---3--:R-:W-:Y:S01]  /*9850*/  FFMA.FTZ R3, R187, c[0x0][0x2d0], -R102.reuse ;  /* 0x0000b400bb037a23 */ /* 0x108fe20000010866 */
[----:B------:R-:W-:Y:S08]  /*9860*/  MOV R187, R41 ;  /* 0x0000002900bb7202 */ /* 0x000ff00000000f00 */
[----:B------:R1:W-:Y:S10]  /*9870*/  MUFU.EX2 R244, R3 ;  /* 0x0000000300f47308 */ /* 0x0003f40000000800 */
[----:B------:R2:W3:Y:S01]  /*9880*/  MUFU.EX2 R71, R2 ;  /* 0x0000000200477308 */ /* 0x0004e20000000800 */
[--C-:B-1----:R-:W-:Y:S01]  /*9890*/  FFMA.FTZ R3, R186, c[0x0][0x2d0], -R102.reuse ;  /* 0x0000b400ba037a23 */ /* 0x102fe20000010866 */
[----:B------:R-:W-:Y:S08]  /*98a0*/  MOV R186, R220 ;  /* 0x000000dc00ba7202 */ /* 0x000ff00000000f00 */
[----:B------:R1:W4:Y:S01]  /*98b0*/  MUFU.EX2 R245, R3 ;  /* 0x0000000300f57308 */ /* 0x0003220000000800 */
[--C-:B--2---:R-:W-:Y:S01]  /*98c0*/  FFMA.FTZ R2, R184, c[0x0][0x2d0], -R105.reuse ;  /* 0x0000b400b8027a23 */ /* 0x104fe20000010869 */
[----:B------:R-:W-:Y:S01]  /*98d0*/  MOV R184, R42 ;  /* 0x0000002a00b87202 */ /* 0x000fe20000000f00 */
[----:B---3--:R-:W-:Y:S07]  /*98e0*/  FMUL.FTZ R41, R71, R157 ;  /* 0x0000009d47297220 */ /* 0x008fee0000410000 */
[----:B------:R2:W3:Y:S01]  /*98f0*/  MUFU.EX2 R247, R2 ;  /* 0x0000000200f77308 */ /* 0x0004e20000000800 */
[----:B-1----:R-:W-:Y:S01]  /*9900*/  FFMA.FTZ R3, R18, c[0x0][0x2d0], -R102 ;  /* 0x0000b40012037a23 */ /* 0x002fe20000010866 */
[----:B----4-:R-:W-:Y:S01]  /*9910*/  F2FP.BF16.PACK_AB R77, R245, R244 ;  /* 0x000000f4f54d723e */ /* 0x010fe200000010ff */
[----:B------:R-:W-:Y:S01]  /*9920*/  FMUL.FTZ R18, R72, R134 ;  /* 0x0000008648127220 */ /* 0x000fe20000410000 */
[----:B------:R-:W-:Y:S06]  /*9930*/  MOV R134, R63 ;  /* 0x0000003f00867202 */ /* 0x000fec0000000f00 */
[----:B------:R1:W-:Y:S01]  /*9940*/  MUFU.EX2 R119, R3 ;  /* 0x0000000300777308 */ /* 0x0003e20000000800 */
[--C-:B--2---:R-:W-:Y:S01]  /*9950*/  FFMA.FTZ R2, R16, c[0x0][0x2d0], -R105.reuse ;  /* 0x0000b40010027a23 */ /* 0x104fe20000010869 */
[----:B---3--:R-:W-:Y:S01]  /*9960*/  F2FP.BF16.PACK_AB R76, R247, R246 ;  /* 0x000000f6f74c723e */ /* 0x008fe200000010ff */
[----:B------:R-:W-:Y:S07]  /*9970*/  FFMA.FTZ R16, R27, c[0x0][0x2d0], -R105 ;  /* 0x0000b4001b107a23 */ /* 0x000fee0000010869 */
[----:B------:R2:W-:Y:S10]  /*9980*/  MUFU.EX2 R252, R2 ;  /* 0x0000000200fc7308 */ /* 0x0005f40000000800 */
[----:B------:R3:W-:Y:S01]  /*9990*/  MUFU.EX2 R35, R16 ;  /* 0x0000001000237308 */ /* 0x0007e20000000800 */
[--C-:B-1----:R-:W-:Y:S09]  /*99a0*/  FFMA.FTZ R3, R197, c[0x0][0x2d0], -R108.reuse ;  /* 0x0000b400c5037a23 */ /* 0x102ff2000001086c */
[----:B------:R1:W-:Y:S01]  /*99b0*/  MUFU.EX2 R222, R3 ;  /* 0x0000000300de7308 */ /* 0x0003e20000000800 */
[----:B--2---:R-:W2:Y:S01]  /*99c0*/  SHFL.BFLY PT, R2, R0, 0x1, 0x1f ;  /* 0x0c201f0000027f89 */ /* 0x004ea200000e0000 */
[----:B---3--:R-:W-:Y:S01]  /*99d0*/  FMUL.FTZ R16, R73, R132 ;  /* 0x0000008449107220 */ /* 0x008fe20000410000 */
[----:B------:R-:W-:Y:S01]  /*99e0*/  MOV R132, R84 ;  /* 0x0000005400847202 */ /* 0x000fe20000000f00 */
[----:B-1----:R-:W-:Y:S01]  /*99f0*/  FFMA.FTZ R3, R192, c[0x0][0x2d0], -R108 ;  /* 0x0000b400c0037a23 */ /* 0x002fe2000001086c */
[----:B------:R-:W-:Y:S01]  /*9a00*/  MOV R192, R61 ;  /* 0x0000003d00c07202 */ /* 0x000fe20000000f00 */
[----:B------:R-:W-:Y:S04]  /*9a10*/  FMUL.FTZ R61, R71, R177 ;  /* 0x000000b1473d7220 */ /* 0x000fe80000410000 */
        /* <DEDUP_REMOVED lines=10> */
[----:B------:R-:W-:Y:S02]  /*9ac0*/  MOV R118, R10 ;  /* 0x0000000a00767202 */ /* 0x000fe40000000f00 */
[----:B----4-:R-:W-:Y:S01]  /*9ad0*/  F2FP.BF16.PACK_AB R79, R204, R119 ;  /* 0x00000077cc4f723e */ /* 0x010fe200000010ff */
[----:B------:R-:W-:Y:S01]  /*9ae0*/  FMUL.FTZ R0, R0, c[0x0][0x2d0] ;  /* 0x0000b40000007a20 */ /* 0x000fe20000410000 */
[----:B------:R-:W-:Y:S05]  /*9af0*/  F2FP.BF16.PACK_AB R78, R118, R252 ;  /* 0x000000fc764e723e */ /* 0x000fea00000010ff */
[----:B------:R-:W2:Y:S01]  /*9b00*/  MUFU.EX2 R0, R0 ;  /* 0x0000000000007308 */ /* 0x000ea20000000800 */
[----:B-1----:R-:W-:Y:S09]  /*9b10*/  FFMA.FTZ R3, R13, c[0x0][0x2d0], -R108 ;  /* 0x0000b4000d037a23 */ /* 0x002ff2000001086c */
[----:B------:R1:W-:Y:S01]  /*9b20*/  MUFU.EX2 R45, R3 ;  /* 0x00000003002d7308 */ /* 0x0003e20000000800 */
[C---:B--2---:R-:W-:Y:S02]  /*9b30*/  FMUL.FTZ R27, R0.reuse, R143 ;  /* 0x0000008f001b7220 */ /* 0x044fe40000410000 */
[C---:B------:R-:W-:Y:S02]  /*9b40*/  FMUL.FTZ R42, R0.reuse, R158 ;  /* 0x0000009e002a7220 */ /* 0x040fe40000410000 */
[C---:B------:R-:W-:Y:S02]  /*9b50*/  FMUL.FTZ R58, R0.reuse, R174 ;  /* 0x000000ae003a7220 */ /* 0x040fe40000410000 */
[C---:B------:R-:W-:Y:S02]  /*9b60*/  FMUL.FTZ R62, R0.reuse, R178 ;  /* 0x000000b2003e7220 */ /* 0x040fe40000410000 */
[----:B------:R-:W-:Y:S02]  /*9b70*/  FMUL.FTZ R63, R0, R179 ;  /* 0x000000b3003f7220 */ /* 0x000fe40000410000 */
[----:B-1----:R-:W-:Y:S04]  /*9b80*/  FMUL.FTZ R3, R2, c[0x0][0x2d0] ;  /* 0x0000b40002037a20 */ /* 0x002fe80000410000 */
[--C-:B------:R-:W-:Y:S02]  /*9b90*/  FFMA.FTZ R4, R196, c[0x0][0x2d0], -R3.reuse ;  /* 0x0000b400c4047a23 */ /* 0x100fe40000010803 */
[--C-:B------:R-:W-:Y:S02]  /*9ba0*/  FFMA.FTZ R60, R213, c[0x0][0x2d0], -R3.reuse ;  /* 0x0000b400d53c7a23 */ /* 0x100fe40000010803 */
[----:B------:R1:W-:Y:S01]  /*9bb0*/  MUFU.EX2 R117, R4 ;  /* 0x0000000400757308 */ /* 0x0003e20000000800 */
[--C-:B------:R-:W-:Y:S02]  /*9bc0*/  FFMA.FTZ R100, R100, c[0x0][0x2d0], -R3.reuse ;  /* 0x0000b40064647a23 */ /* 0x100fe40000010803 */
[--C-:B-1----:R-:W-:Y:S07]  /*9bd0*/  FFMA.FTZ R4, R195, c[0x0][0x2d0], -R3.reuse ;  /* 0x0000b400c3047a23 */ /* 0x102fee0000010803 */
[----:B------:R1:W2:Y:S02]  /*9be0*/  MUFU.EX2 R191, R4 ;  /* 0x0000000400bf7308 */ /* 0x0002a40000000800 */
[--C-:B-1----:R-:W-:Y:S01]  /*9bf0*/  FFMA.FTZ R4, R14, c[0x0][0x2d0], -R3.reuse ;  /* 0x0000b4000e047a23 */ /* 0x102fe20000010803 */
[----:B--2---:R-:W-:Y:S07]  /*9c00*/  F2FP.BF16.PACK_AB R65, R191, R117 ;  /* 0x00000075bf41723e */ /* 0x004fee00000010ff */
[----:B------:R1:W-:Y:S02]  /*9c10*/  MUFU.EX2 R200, R4 ;  /* 0x0000000400c87308 */ /* 0x0003e40000000800 */
[----:B-1----:R-:W-:Y:S01]  /*9c20*/  FFMA.FTZ R4, R15, c[0x0][0x2d0], -R3 ;  /* 0x0000b4000f047a23 */ /* 0x002fe20000010803 */
[----:B------:R-:W-:Y:S07]  /*9c30*/  @P0 SHF.L.U32 R15, R37, 0x5, RZ ;  /* 0x00000005250f0819 */ /* 0x000fee00000006ff */
[----:B------:R1:W2:Y:S02]  /*9c40*/  MUFU.EX2 R202, R4 ;  /* 0x0000000400ca7308 */ /* 0x0002a40000000800 */
[--C-:B-1----:R-:W-:Y:S01]  /*9c50*/  FFMA.FTZ R4, R32, c[0x0][0x2d0], -R105.reuse ;  /* 0x0000b40020047a23 */ /* 0x102fe20000010869 */
[----:B--2---:R-:W-:Y:S07]  /*9c60*/  F2FP.BF16.PACK_AB R67, R202, R200 ;  /* 0x000000c8ca43723e */ /* 0x004fee00000010ff */
[----:B------:R1:W-:Y:S02]  /*9c70*/  MUFU.EX2 R89, R4 ;  /* 0x0000000400597308 */ /* 0x0003e40000000800 */
[----:B-1----:R-:W-:Y:S08]  /*9c80*/  FFMA.FTZ R4, R33, c[0x0][0x2d0], -R105 ;  /* 0x0000b40021047a23 */ /* 0x002ff00000010869 */
[----:B------:R1:W-:Y:S02]  /*9c90*/  MUFU.EX2 R92, R4 ;  /* 0x00000004005c7308 */ /* 0x0003e40000000800 */
        /* <DEDUP_REMOVED lines=8> */
[----:B------:R-:W-:Y:S03]  /*9d20*/  @P0 SHF.L.U64.HI R14, R37, 0x5, R38 ;  /* 0x00000005250e0819 */ /* 0x000fe60000010226 */
[----:B------:R-:W-:Y:S01]  /*9d30*/  @P0 IMAD R5, R5, 0x70, RZ ;  /* 0x0000007005050824 */ /* 0x000fe200078e02ff */
[----:B------:R-:W-:Y:S01]  /*9d40*/  @P0 LEA R4, P3, R6, c[0x0][0x1c8], 0x1 ;  /* 0x0000720006040a11 */ /* 0x000fe200078608ff */
[----:B------:R-:W-:Y:S03]  /*9d50*/  FFMA.FTZ R8, R34, c[0x0][0x2d0], -R102 ;  /* 0x0000b40022087a23 */ /* 0x000fe60000010866 */
[----:B------:R-:W-:Y:S01]  /*9d60*/  @P0 IADD3 R5, R7, R5, RZ ;  /* 0x0000000507050210 */ /* 0x000fe20007ffe0ff */
[----:B------:R1:W2:Y:S03]  /*9d70*/  MUFU.EX2 R90, R8 ;  /* 0x00000008005a7308 */ /* 0x0002a60000000800 */
[----:B------:R-:W-:Y:S01]  /*9d80*/  @P0 LEA.HI.X R5, R6, c[0x0][0x1cc], R5, 0x1, P3 ;  /* 0x0000730006050a11 */ /* 0x000fe200018f0c05 */
[--C-:B------:R-:W-:Y:S02]  /*9d90*/  FFMA.FTZ R6, R24, c[0x0][0x2d0], -R108.reuse ;  /* 0x0000b40018067a23 */ /* 0x100fe4000001086c */
[--C-:B------:R-:W-:Y:S02]  /*9da0*/  FFMA.FTZ R24, R49, c[0x0][0x2d0], -R105.reuse ;  /* 0x0000b40031187a23 */ /* 0x100fe40000010869 */
[----:B------:R3:W-:Y:S01]  /*9db0*/  @P0 LDGSTS.E.BYPASS.LTC128B.128 [R241+0x3900], [R4.64], !P2 ;  /* 0x0390000004f10fae */ /* 0x0007e2000d101d48 */
[----:B------:R-:W-:Y:S01]  /*9dc0*/  FMUL.FTZ R49, R73, R165 ;  /* 0x000000a549317220 */ /* 0x000fe20000410000 */
[----:B------:R4:W3:Y:S01]  /*9dd0*/  MUFU.EX2 R33, R6 ;  /* 0x0000000600217308 */ /* 0x0008e20000000800 */
[-C--:B-1----:R-:W-:Y:S02]  /*9de0*/  @P0 IADD3 R8, P1, R4, R15.reuse, RZ ;  /* 0x0000000f04080210 */ /* 0x082fe40007f3e0ff */
[----:B--2---:R-:W-:Y:S02]  /*9df0*/  MOV R143, R90 ;  /* 0x0000005a008f7202 */ /* 0x004fe40000000f00 */
[-C--:B------:R-:W-:Y:S02]  /*9e00*/  @P0 IADD3.X R9, R5, R14.reuse, RZ, P1, !PT ;  /* 0x0000000e05090210 */ /* 0x080fe40000ffe4ff */
[-C--:B------:R-:W-:Y:S03]  /*9e10*/  @P0 IADD3 R12, P4, R8, R15.reuse, RZ ;  /* 0x0000000f080c0210 */ /* 0x080fe60007f9e0ff */
[----:B------:R1:W-:Y:S01]  /*9e20*/  @P0 LDGSTS.E.BYPASS.LTC128B.128 [R241+0x4100], [R8.64], !P2 ;  /* 0x0410000008f10fae */ /* 0x0003e2000d101d48 */
[----:B------:R-:W-:Y:S01]  /*9e30*/  @P0 IADD3.X R13, R9, R14, RZ, P4, !PT ;  /* 0x0000000e090d0210 */ /* 0x000fe200027fe4ff */
[--C-:B---3--:R-:W-:Y:S01]  /*9e40*/  FFMA.FTZ R4, R25, c[0x0][0x2d0], -R108.reuse ;  /* 0x0000b40019047a23 */ /* 0x108fe2000001086c */
[----:B------:R-:W-:Y:S01]  /*9e50*/  @P0 IADD3 R10, P3, R12, R15, RZ ;  /* 0x0000000f0c0a0210 */ /* 0x000fe20007f7e0ff */
[----:B------:R-:W-:Y:S01]  /*9e60*/  FMUL.FTZ R25, R71, R141 ;  /* 0x0000008d47197220 */ /* 0x000fe20000410000 */
[----:B------:R-:W-:Y:S01]  /*9e70*/  MOV R141, R92 ;  /* 0x0000005c008d7202 */ /* 0x000fe20000000f00 */
[----:B------:R2:W3:Y:S01]  /*9e80*/  MUFU.EX2 R34, R4 ;  /* 0x0000000400227308 */ /* 0x0004e20000000800 */
[-C--:B------:R-:W-:Y:S01]  /*9e90*/  @P0 IADD3.X R11, R13, R14.reuse, RZ, P3, !PT ;  /* 0x0000000e0d0b0210 */ /* 0x080fe20001ffe4ff */
[----:B------:R3:W-:Y:S01]  /*9ea0*/  @P0 LDGSTS.E.BYPASS.LTC128B.128 [R241+0x4900], [R12.64], !P2 ;  /* 0x049000000cf10fae */ /* 0x0007e2000d101d48 */
[-C--:B----4-:R-:W-:Y:S01]  /*9eb0*/  @P0 IADD3 R6, P1, R10, R15.reuse, RZ ;  /* 0x0000000f0a060210 */ /* 0x090fe20007f3e0ff */
[--C-:B------:R-:W-:Y:S03]  /*9ec0*/  FFMA.FTZ R92, R215, c[0x0][0x2d0], -R105.reuse ;  /* 0x0000b400d75c7a23 */ /* 0x100fe60000010869 */
[-C--:B------:R-:W-:Y:S03]  /*9ed0*/  @P0 IADD3.X R7, R11, R14.reuse, RZ, P1, !PT ;  /* 0x0000000e0b070210 */ /* 0x080fe60000ffe4ff */
[----:B------:R4:W-:Y:S08]  /*9ee0*/  @P0 LDGSTS.E.BYPASS.LTC128B.128 [R241+0x5100], [R10.64], !P2 ;  /* 0x051000000af10fae */ /* 0x0009f0000d101d48 */
[----:B------:R4:W-:Y:S01]  /*9ef0*/  @P0 LDGSTS.E.BYPASS.LTC128B.128 [R241+0x5900], [R6.64], !P2 ;  /* 0x0590000006f10fae */ /* 0x0009e2000d101d48 */
[----:B-1----:R-:W-:Y:S02]  /*9f00*/  FFMA.FTZ R9, R28, c[0x0][0x2d0], -R108 ;  /* 0x0000b4001c097a23 */ /* 0x002fe4000001086c */
[----:B------:R-:W-:Y:S01]  /*9f10*/  FFMA.FTZ R28, R198, c[0x0][0x2d0], -R102 ;  /* 0x0000b400c61c7a23 */ /* 0x000fe20000010866 */
[----:B--2---:R-:W-:Y:S01]  /*9f20*/  @P0 IADD3 R4, P3, R6, R15, RZ ;  /* 0x0000000f06040210 */ /* 0x004fe20007f7e0ff */
[----:B------:R1:W2:Y:S01]  /*9f30*/  MUFU.EX2 R91, R9 ;  /* 0x00000009005b7308 */ /* 0x0002a20000000800 */
[----:B------:R-:W-:Y:S02]  /*9f40*/  MOV R198, R251 ;  /* 0x000000fb00c67202 */ /* 0x000fe40000000f00 */
[----:B------:R-:W-:Y:S01]  /*9f50*/  @P0 IADD3.X R5, R7, R14, RZ, P3, !PT ;  /* 0x0000000e07050210 */ /* 0x000fe20001ffe4ff */
[----:B---3--:R-:W-:Y:S01]  /*9f60*/  FFMA.FTZ R12, R26, c[0x0][0x2d0], -R105 ;  /* 0x0000b4001a0c7a23 */ /* 0x008fe20000010869 */
[----:B------:R-:W-:Y:S01]  /*9f70*/  @P0 IADD3 R8, P1, R4, R15, RZ ;  /* 0x0000000f04080210 */ /* 0x000fe20007f3e0ff */
[----:B------:R-:W-:Y:S01]  /*9f80*/  FMUL.FTZ R13, R71, R129 ;  /* 0x00000081470d7220 */ /* 0x000fe20000410000 */
[----:B------:R-:W-:Y:S01]  /*9f90*/  MOV R129, R85 ;  /* 0x0000005500817202 */ /* 0x000fe20000000f00 */
[----:B------:R3:W-:Y:S01]  /*9fa0*/  @P0 LDGSTS.E.BYPASS.LTC128B.128 [R241+0x6100], [R4.64], !P2 ;  /* 0x0610000004f10fae */ /* 0x0007e2000d101d48 */
[C---:B------:R-:W-:Y:S01]  /*9fb0*/  FMUL.FTZ R15, R0.reuse, R131 ;  /* 0x00000083000f7220 */ /* 0x040fe20000410000 */
[----:B------:R2:W-:Y:S01]  /*9fc0*/  MUFU.EX2 R40, R12 ;  /* 0x0000000c00287308 */ /* 0x0005e20000000800 */
[C---:B------:R-:W-:Y:S01]  /*9fd0*/  FMUL.FTZ R26, R0.reuse, R142 ;  /* 0x0000008e001a7220 */ /* 0x040fe20000410000 */
[----:B------:R-:W-:Y:S01]  /*9fe0*/  MOV R131, R248 ;  /* 0x000000f800837202 */ /* 0x000fe20000000f00 */
[C---:B----4-:R-:W-:Y:S01]  /*9ff0*/  FMUL.FTZ R10, R0.reuse, R122 ;  /* 0x0000007a000a7220 */ /* 0x050fe20000410000 */
[----:B------:R-:W-:Y:S01]  /*a000*/  MOV R122, R33 ;  /* 0x00000021007a7202 */ /* 0x000fe20000000f00 */
[C---:B------:R-:W-:Y:S02]  /*a010*/  FMUL.FTZ R11, R0.reuse, R123 ;  /* 0x0000007b000b7220 */ /* 0x040fe40000410000 */
[----:B------:R-:W-:Y:S01]  /*a020*/  FMUL.FTZ R33, R73, R149 ;  /* 0x0000009549217220 */ /* 0x000fe20000410000 */
[----:B------:R-:W-:Y:S01]  /*a030*/  MOV R149, R43 ;  /* 0x0000002b00957202 */ /* 0x000fe20000000f00 */
[----:B------:R-:W-:Y:S01]  /*a040*/  FMUL.FTZ R43, R0, R159 ;  /* 0x0000009f002b7220 */ /* 0x000fe20000410000 */
[----:B------:R4:W-:Y:S01]  /*a050*/  MUFU.EX2 R251, R28 ;  /* 0x0000001c00fb7308 */ /* 0x0009e20000000800 */
[----:B------:R-:W-:Y:S02]  /*a060*/  FFMA.FTZ R6, R29, c[0x0][0x2d0], -R108 ;  /* 0x0000b4001d067a23 */ /* 0x000fe4000001086c */
[----:B------:R-:W-:Y:S01]  /*a070*/  FMUL.FTZ R7, R72, R127 ;  /* 0x0000007f48077220 */ /* 0x000fe20000410000 */
[----:B-1----:R-:W-:Y:S01]  /*a080*/  @P0 IADD3.X R9, R5, R14, RZ, P1, !PT ;  /* 0x0000000e05090210 */ /* 0x002fe20000ffe4ff */
[----:B------:R-:W-:Y:S01]  /*a090*/  FMUL.FTZ R14, R0, R130 ;  /* 0x00000082000e7220 */ /* 0x000fe20000410000 */
[----:B------:R-:W-:Y:S01]  /*a0a0*/  MOV R127, R34 ;  /* 0x00000022007f7202 */ /* 0x000fe20000000f00 */
[C---:B------:R-:W-:Y:S01]  /*a0b0*/  FMUL.FTZ R29, R71.reuse, R145 ;  /* 0x00000091471d7220 */ /* 0x040fe20000410000 */
[----:B------:R-:W-:Y:S01]  /*a0c0*/  MOV R130, R45 ;  /* 0x0000002d00827202 */ /* 0x000fe20000000f00 */
[----:B------:R1:W-:Y:S01]  /*a0d0*/  @P0 LDGSTS.E.BYPASS.LTC128B.128 [R241+0x6900], [R8.64], !P2 ;  /* 0x0690000008f10fae */ /* 0x0003e2000d101d48 */
[----:B------:R1:W1:Y:S01]  /*a0e0*/  MUFU.EX2 R32, R6 ;  /* 0x0000000600207308 */ /* 0x0002620000000800 */
[----:B------:R-:W-:Y:S01]  /*a0f0*/  FMUL.FTZ R34, R72, R150 ;  /* 0x0000009648227220 */ /* 0x000fe20000410000 */
[----:B------:R-:W-:Y:S01]  /*a100*/  MOV R150, R223 ;  /* 0x000000df00967202 */ /* 0x000fe20000000f00 */
[----:B--2---:R-:W-:Y:S01]  /*a110*/  FMUL.FTZ R12, R71, R128 ;  /* 0x00000080470c7220 */ /* 0x004fe20000410000 */
[----:B------:R-:W-:Y:S01]  /*a120*/  MOV R128, R86 ;  /* 0x0000005600807202 */ /* 0x000fe20000000f00 */
[--C-:B---3--:R-:W-:Y:S02]  /*a130*/  FFMA.FTZ R4, R194, c[0x0][0x2d0], -R3.reuse ;  /* 0x0000b400c2047a23 */ /* 0x108fe40000010803 */
[----:B------:R-:W2:Y:S01]  /*a140*/  LDSM.16.MT88.4 R20, [R224+0x100] ;  /* 0x00010000e014783b */ /* 0x000ea20000004200 */
[----:B------:R-:W-:Y:S01]  /*a150*/  FMUL.FTZ R5, R73, R125 ;  /* 0x0000007d49057220 */ /* 0x000fe20000410000 */
[----:B------:R-:W-:Y:S01]  /*a160*/  MOV R125, R89 ;  /* 0x00000059007d7202 */ /* 0x000fe20000000f00 */
[----:B------:R3:W-:Y:S01]  /*a170*/  MUFU.EX2 R195, R4 ;  /* 0x0000000400c37308 */ /* 0x0007e20000000800 */
[----:B------:R-:W-:Y:S02]  /*a180*/  MOV R142, R91 ;  /* 0x0000005b008e7202 */ /* 0x000fe40000000f00 */
[----:B------:R-:W-:Y:S01]  /*a190*/  MOV R194, R219 ;  /* 0x000000db00c27202 */ /* 0x000fe20000000f00 */
[C---:B----4-:R-:W-:Y:S01]  /*a1a0*/  FMUL.FTZ R28, R71.reuse, R144 ;  /* 0x00000090471c7220 */ /* 0x050fe20000410000 */
[----:B------:R-:W-:Y:S05]  /*a1b0*/  LDSM.16.MT88.4 R52, [R225+0x100] ;  /* 0x00010000e134783b */ /* 0x000fea0000004200 */
[----:B------:R4:W-:Y:S03]  /*a1c0*/  MUFU.EX2 R145, R44 ;  /* 0x0000002c00917308 */ /* 0x0009e60000000800 */
[----:B------:R-:W-:Y:S01]  /*a1d0*/  LDSM.16.MT88.4 R80, [R226+0x100] ;  /* 0x00010000e250783b */ /* 0x000fe20000004200 */
[----:B-1----:R-:W-:Y:S01]  /*a1e0*/  FMUL.FTZ R6, R72, R126 ;  /* 0x0000007e48067220 */ /* 0x002fe20000410000 */
[----:B------:R-:W-:Y:S01]  /*a1f0*/  MOV R123, R32 ;  /* 0x00000020007b7202 */ /* 0x000fe20000000f00 */
[C---:B------:R-:W-:Y:S01]  /*a200*/  FMUL.FTZ R8, R71.reuse, R120 ;  /* 0x0000007847087220 */ /* 0x040fe20000410000 */
[----:B------:R-:W-:Y:S01]  /*a210*/  MOV R120, R88 ;  /* 0x0000005800787202 */ /* 0x000fe20000000f00 */
[----:B------:R-:W-:Y:S01]  /*a220*/  FMUL.FTZ R9, R71, R121 ;  /* 0x0000007947097220 */ /* 0x000fe20000410000 */
[----:B------:R-:W-:Y:S01]  /*a230*/  MOV R121, R87 ;  /* 0x0000005700797202 */ /* 0x000fe20000000f00 */
[--C-:B------:R-:W-:Y:S01]  /*a240*/  FFMA.FTZ R32, R201, c[0x0][0x2d0], -R102.reuse ;  /* 0x0000b400c9207a23 */ /* 0x100fe20000010866 */
[----:B------:R-:W-:Y:S01]  /*a250*/  MOV R201, R47 ;  /* 0x0000002f00c97202 */ /* 0x000fe20000000f00 */
[----:B------:R-:W-:Y:S01]  /*a260*/  FMUL.FTZ R47, R0, R163 ;  /* 0x000000a3002f7220 */ /* 0x000fe20000410000 */
[----:B------:R1:W-:Y:S01]  /*a270*/  MUFU.EX2 R144, R60 ;  /* 0x0000003c00907308 */ /* 0x0003e20000000800 */
[--C-:B---3--:R-:W-:Y:S01]  /*a280*/  FFMA.FTZ R4, R193, c[0x0][0x2d0], -R3.reuse ;  /* 0x0000b400c1047a23 */ /* 0x108fe20000010803 */
[----:B------:R-:W-:Y:S01]  /*a290*/  MOV R193, R36 ;  /* 0x0000002400c17202 */ /* 0x000fe20000000f00 */
[----:B------:R-:W-:Y:S03]  /*a2a0*/  LDSM.16.MT88.4 R84, [R224+0x900] ;  /* 0x00090000e054783b */ /* 0x000fe60000004200 */
[----:B------:R-:W-:Y:S01]  /*a2b0*/  F2FP.BF16.PACK_AB R66, R45, R193 ;  /* 0x000000c12d42723e */ /* 0x000fe200000010ff */
[C---:B------:R-:W-:Y:S03]  /*a2c0*/  FMUL.FTZ R45, R71.reuse, R161 ;  /* 0x000000a1472d7220 */ /* 0x040fe60000410000 */
[----:B------:R3:W2:Y:S01]  /*a2d0*/  MUFU.EX2 R196, R4 ;  /* 0x0000000400c47308 */ /* 0x0006a20000000800 */
[----:B------:R-:W2:Y:S01]  /*a2e0*/  LDSM.16.MT88.4 R36, [R227+0x100] ;  /* 0x00010000e324783b */ /* 0x000ea20000004200 */
[C---:B----4-:R-:W-:Y:S07]  /*a2f0*/  FMUL.FTZ R44, R71.reuse, R160 ;  /* 0x000000a0472c7220 */ /* 0x050fee0000410000 */
[----:B------:R-:W4:Y:S01]  /*a300*/  LDSM.16.MT88.4 R88, [R227+0x900] ;  /* 0x00090000e358783b */ /* 0x000f220000004200 */
[----:B-1----:R-:W-:Y:S07]  /*a310*/  FMUL.FTZ R60, R71, R176 ;  /* 0x000000b0473c7220 */ /* 0x002fee0000410000 */
[----:B------:R-:W0:Y:S01]  /*a320*/  LDGDEPBAR ;  /* 0x00000000000079af */ /* 0x000e220000000000 */
[--C-:B---3--:R-:W-:Y:S02]  /*a330*/  FFMA.FTZ R4, R30, c[0x0][0x2d0], -R3.reuse ;  /* 0x0000b4001e047a23 */ /* 0x108fe40000010803 */
[----:B------:R-:W-:Y:S01]  /*a340*/  FMUL.FTZ R30, R0, R146 ;  /* 0x00000092001e7220 */ /* 0x000fe20000410000 */
[----:B------:R-:W-:Y:S01]  /*a350*/  MOV R146, R35 ;  /* 0x0000002300927202 */ /* 0x000fe20000000f00 */
[----:B------:R1:W-:Y:S01]  /*a360*/  MUFU.EX2 R197, R4 ;  /* 0x0000000400c57308 */ /* 0x0003e20000000800 */
[----:B------:R-:W-:Y:S01]  /*a370*/  FMUL.FTZ R35, R72, R151 ;  /* 0x0000009748237220 */ /* 0x000fe20000410000 */
[----:B------:R-:W-:Y:S01]  /*a380*/  MOV R151, R221 ;  /* 0x000000dd00977202 */ /* 0x000fe20000000f00 */
[----:B-1----:R-:W-:Y:S02]  /*a390*/  FFMA.FTZ R4, R31, c[0x0][0x2d0], -R3 ;  /* 0x0000b4001f047a23 */ /* 0x002fe40000010803 */
[----:B------:R-:W-:Y:S01]  /*a3a0*/  FMUL.FTZ R31, R0, R147 ;  /* 0x00000093001f7220 */ /* 0x000fe20000410000 */
[----:B------:R-:W-:Y:S04]  /*a3b0*/  MOV R147, R40 ;  /* 0x0000002800937202 */ /* 0x000fe80000000f00 */
[----:B------:R1:W3:Y:S01]  /*a3c0*/  MUFU.EX2 R199, R4 ;  /* 0x0000000400c77308 */ /* 0x0002e20000000800 */
[----:B------:R-:W-:Y:S02]  /*a3d0*/  FFMA.FTZ R40, R51, c[0x0][0x2d0], -R102 ;  /* 0x0000b40033287a23 */ /* 0x000fe40000010866 */
[----:B------:R-:W-:Y:S02]  /*a3e0*/  FMUL.FTZ R51, R72, R167 ;  /* 0x000000a748337220 */ /* 0x000fe40000410000 */
[----:B-1----:R-:W-:Y:S05]  /*a3f0*/  FMUL.FTZ R4, R73, R124 ;  /* 0x0000007c49047220 */ /* 0x002fea0000410000 */
[----:B------:R1:W-:Y:S02]  /*a400*/  MUFU.EX2 R124, R24 ;  /* 0x00000018007c7308 */ /* 0x0003e40000000800 */
[-C--:B--2---:R-:W-:Y:S08]  /*a410*/  HMMA.16816.F32.BF16 R4, R76, R20.reuse, R4 ;  /* 0x000000144c04723c */ /* 0x084ff00000041804 */
[C---:B------:R-:W-:Y:S07]  /*a420*/  HMMA.16816.F32.BF16 R8, R64.reuse, R20, R8 ;  /* 0x000000144008723c */ /* 0x040fee0000041808 */
[----:B------:R-:W-:Y:S01]  /*a430*/  FFMA.FTZ R20, R48, c[0x0][0x2d0], -R105 ;  /* 0x0000b40030147a23 */ /* 0x000fe20000010869 */
[-C--:B------:R-:W-:Y:S03]  /*a440*/  HMMA.16816.F32.BF16 R12, R64, R22.reuse, R12 ;  /* 0x00000016400c723c */ /* 0x080fe6000004180c */
[----:B------:R2:W2:Y:S01]  /*a450*/  MUFU.EX2 R126, R20 ;  /* 0x00000014007e7308 */ /* 0x0004a20000000800 */
[----:B-1----:R-:W-:Y:S01]  /*a460*/  FMUL.FTZ R24, R71, R140 ;  /* 0x0000008c47187220 */ /* 0x002fe20000410000 */
[----:B------:R-:W-:Y:S01]  /*a470*/  MOV R140, R93 ;  /* 0x0000005d008c7202 */ /* 0x000fe20000000f00 */
[--C-:B------:R-:W-:Y:S02]  /*a480*/  FFMA.FTZ R48, R203, c[0x0][0x2d0], -R108.reuse ;  /* 0x0000b400cb307a23 */ /* 0x100fe4000001086c */
[C---:B------:R-:W-:Y:S04]  /*a490*/  HMMA.16816.F32.BF16 R16, R76.reuse, R22, R16 ;  /* 0x000000164c10723c */ /* 0x040fe80000041810 */
[----:B------:R-:W-:Y:S01]  /*a4a0*/  FMUL.FTZ R21, R73, R137 ;  /* 0x0000008949157220 */ /* 0x000fe20000410000 */
[----:B------:R1:W-:Y:S01]  /*a4b0*/  MUFU.EX2 R223, R48 ;  /* 0x0000003000df7308 */ /* 0x0003e20000000800 */
[----:B------:R-:W-:Y:S01]  /*a4c0*/  MOV R137, R56 ;  /* 0x0000003800897202 */ /* 0x000fe20000000f00 */
[C---:B------:R-:W-:Y:S01]  /*a4d0*/  FMUL.FTZ R23, R72.reuse, R139 ;  /* 0x0000008b48177220 */ /* 0x040fe20000410000 */
[----:B------:R-:W-:Y:S01]  /*a4e0*/  MOV R139, R250 ;  /* 0x000000fa008b7202 */ /* 0x000fe20000000f00 */
[----:B------:R-:W-:Y:S03]  /*a4f0*/  FMUL.FTZ R22, R72, R138 ;  /* 0x0000008a48167220 */ /* 0x000fe60000410000 */
[----:B------:R-:W-:Y:S01]  /*a500*/  FFMA.FTZ R56, R210, c[0x0][0x2d0], -R108 ;  /* 0x0000b400d2387a23 */ /* 0x000fe2000001086c */
[----:B------:R-:W-:Y:S01]  /*a510*/  MOV R138, R57 ;  /* 0x00000039008a7202 */ /* 0x000fe20000000f00 */
[----:B------:R-:W-:Y:S01]  /*a520*/  FMUL.FTZ R57, R71, R173 ;  /* 0x000000ad47397220 */ /* 0x000fe20000410000 */
[----:B------:R3:W3:Y:S01]  /*a530*/  MUFU.EX2 R250, R32 ;  /* 0x0000002000fa7308 */ /* 0x0006e20000000800 */
[C---:B--2---:R-:W-:Y:S01]  /*a540*/  FMUL.FTZ R20, R73.reuse, R136 ;  /* 0x0000008849147220 */ /* 0x044fe20000410000 */
[----:B------:R-:W-:Y:S01]  /*a550*/  MOV R136, R59 ;  /* 0x0000003b00887202 */ /* 0x000fe20000000f00 */
[----:B------:R-:W-:Y:S07]  /*a560*/  FMUL.FTZ R59, R0, R175 ;  /* 0x000000af003b7220 */ /* 0x000fee0000410000 */
[----:B------:R2:W-:Y:S01]  /*a570*/  MUFU.EX2 R221, R56 ;  /* 0x0000003800dd7308 */ /* 0x0005e20000000800 */
[-C--:B------:R-:W-:Y:S03]  /*a580*/  HMMA.16816.F32.BF16 R20, R76, R36.reuse, R20 ;  /* 0x000000244c14723c */ /* 0x080fe60000041814 */
[C---:B-1----:R-:W-:Y:S05]  /*a590*/  FMUL.FTZ R48, R73.reuse, R164 ;  /* 0x000000a449307220 */ /* 0x042fea0000410000 */
[C---:B------:R-:W-:Y:S04]  /*a5a0*/  HMMA.16816.F32.BF16 R24, R64.reuse, R36, R24 ;  /* 0x000000244018723c */ /* 0x040fe80000041818 */
[C---:B---3--:R-:W-:Y:S01]  /*a5b0*/  FMUL.FTZ R32, R73.reuse, R148 ;  /* 0x0000009449207220 */ /* 0x048fe20000410000 */
[----:B------:R-:W-:Y:S02]  /*a5c0*/  MOV R148, R46 ;  /* 0x0000002e00947202 */ /* 0x000fe40000000f00 */
[----:B------:R-:W-:Y:S01]  /*a5d0*/  FFMA.FTZ R36, R50, c[0x0][0x2d0], -R102 ;  /* 0x0000b40032247a23 */ /* 0x000fe20000010866 */
[-C--:B------:R-:W-:Y:S03]  /*a5e0*/  HMMA.16816.F32.BF16 R28, R64, R38.reuse, R28 ;  /* 0x00000026401c723c */ /* 0x080fe6000004181c */
[----:B------:R1:W-:Y:S01]  /*a5f0*/  MUFU.EX2 R248, R36 ;  /* 0x0000002400f87308 */ /* 0x0003e20000000800 */
[----:B------:R-:W-:Y:S02]  /*a600*/  FMUL.FTZ R50, R72, R166 ;  /* 0x000000a648327220 */ /* 0x000fe40000410000 */
[----:B------:R-:W-:Y:S01]  /*a610*/  LDSM.16.MT88.4 R164, [R225+0x3100] ;  /* 0x00310000e1a4783b */ /* 0x000fe20000004200 */
[----:B------:R-:W-:Y:S01]  /*a620*/  FMUL.FTZ R46, R0, R162 ;  /* 0x000000a2002e7220 */ /* 0x000fe20000410000 */
[C---:B------:R-:W-:Y:S04]  /*a630*/  HMMA.16816.F32.BF16 R32, R76.reuse, R38, R32 ;  /* 0x000000264c20723c */ /* 0x040fe80000041820 */
[----:B------:R-:W-:Y:S02]  /*a640*/  FMUL.FTZ R37, R73, R153 ;  /* 0x0000009949257220 */ /* 0x000fe40000410000 */
[----:B--2---:R-:W-:Y:S02]  /*a650*/  FMUL.FTZ R56, R71, R172 ;  /* 0x000000ac47387220 */ /* 0x004fe40000410000 */
[C---:B------:R-:W-:Y:S01]  /*a660*/  FMUL.FTZ R39, R72.reuse, R155 ;  /* 0x0000009b48277220 */ /* 0x040fe20000410000 */
[----:B------:R-:W-:Y:S02]  /*a670*/  MOV R155, R249 ;  /* 0x000000f9009b7202 */ /* 0x000fe40000000f00 */
[----:B------:R2:W3:Y:S01]  /*a680*/  MUFU.EX2 R249, R40 ;  /* 0x0000002800f97308 */ /* 0x0004e20000000800 */
[C---:B------:R-:W-:Y:S02]  /*a690*/  FMUL.FTZ R38, R72.reuse, R154 ;  /* 0x0000009a48267220 */ /* 0x040fe40000410000 */
[----:B-1----:R-:W-:Y:S07]  /*a6a0*/  FMUL.FTZ R36, R73, R152 ;  /* 0x0000009849247220 */ /* 0x002fee0000410000 */
[-C--:B------:R-:W-:Y:S03]  /*a6b0*/  HMMA.16816.F32.BF16 R36, R76, R52.reuse, R36 ;  /* 0x000000344c24723c */ /* 0x080fe60000041824 */
[----:B--2---:R-:W-:Y:S01]  /*a6c0*/  FMUL.FTZ R40, R71, R156 ;  /* 0x0000009c47287220 */ /* 0x004fe20000410000 */
[----:B------:R-:W-:Y:S02]  /*a6d0*/  MOV R156, R150 ;  /* 0x00000096009c7202 */ /* 0x000fe40000000f00 */
[----:B------:R-:W-:Y:S04]  /*a6e0*/  MOV R150, R198 ;  /* 0x000000c600967202 */ /* 0x000fe80000000f00 */
[C---:B------:R-:W-:Y:S04]  /*a6f0*/  HMMA.16816.F32.BF16 R40, R64.reuse, R52, R40 ;  /* 0x000000344028723c */ /* 0x040fe80000041828 */
[----:B------:R-:W-:Y:S02]  /*a700*/  MOV R198, R136 ;  /* 0x0000008800c67202 */ /* 0x000fe40000000f00 */
[----:B------:R-:W-:Y:S01]  /*a710*/  MOV R136, R133 ;  /* 0x0000008500887202 */ /* 0x000fe20000000f00 */
[----:B------:R-:W-:Y:S01]  /*a720*/  FFMA.FTZ R52, R209, c[0x0][0x2d0], -R108 ;  /* 0x0000b400d1347a23 */ /* 0x000fe2000001086c */
[-C--:B------:R-:W-:Y:S03]  /*a730*/  HMMA.16816.F32.BF16 R44, R64, R54.reuse, R44 ;  /* 0x00000036402c723c */ /* 0x080fe6000004182c */
[----:B------:R1:W2:Y:S01]  /*a740*/  MUFU.EX2 R220, R52 ;  /* 0x0000003400dc7308 */ /* 0x0002a20000000800 */
[----:B------:R-:W-:Y:S01]  /*a750*/  MOV R133, R232 ;  /* 0x000000e800857202 */ /* 0x000fe20000000f00 */
[C---:B------:R-:W-:Y:S01]  /*a760*/  FMUL.FTZ R53, R73.reuse, R169 ;  /* 0x000000a949357220 */ /* 0x040fe20000410000 */
[----:B------:R2:W5:Y:S02]  /*a770*/  LDL.LU R232, [R1+0x74] ;  /* 0x0000740001e87983 */ /* 0x0005640000300800 */
[C---:B------:R-:W-:Y:S07]  /*a780*/  HMMA.16816.F32.BF16 R48, R76.reuse, R54, R48 ;  /* 0x000000364c30723c */ /* 0x040fee0000041830 */
[C---:B------:R-:W-:Y:S02]  /*a790*/  FMUL.FTZ R55, R72.reuse, R171 ;  /* 0x000000ab48377220 */ /* 0x040fe40000410000 */
[----:B------:R-:W-:Y:S03]  /*a7a0*/  FMUL.FTZ R54, R72, R170 ;  /* 0x000000aa48367220 */ /* 0x000fe60000410000 */
[C---:B-1----:R-:W-:Y:S07]  /*a7b0*/  FMUL.FTZ R52, R73.reuse, R168 ;  /* 0x000000a849347220 */ /* 0x042fee0000410000 */
[-C--:B------:R-:W-:Y:S08]  /*a7c0*/  HMMA.16816.F32.BF16 R52, R76, R80.reuse, R52 ;  /* 0x000000504c34723c */ /* 0x080ff00000041834 */
[C---:B------:R-:W-:Y:S07]  /*a7d0*/  HMMA.16816.F32.BF16 R56, R64.reuse, R80, R56 ;  /* 0x000000504038723c */ /* 0x040fee0000041838 */
[--C-:B------:R-:W-:Y:S01]  /*a7e0*/  FFMA.FTZ R80, R216, c[0x0][0x2d0], -R3.reuse ;  /* 0x0000b400d8507a23 */ /* 0x100fe20000010803 */
        /* <DEDUP_REMOVED lines=8> */
[--C-:B-1----:R-:W-:Y:S03]  /*a870*/  FFMA.FTZ R80, R214, c[0x0][0x2d0], -R3.reuse ;  /* 0x0000b400d6507a23 */ /* 0x102fe60000010803 */
[----:B------:R-:W-:Y:S02]  /*a880*/  F2FP.BF16.PACK_AB R76, R121, R129 ;  /* 0x00000081794c723e */ /* 0x000fe400000010ff */
[----:B------:R-:W-:Y:S01]  /*a890*/  F2FP.BF16.PACK_AB R78, R141, R125 ;  /* 0x0000007d8d4e723e */ /* 0x000fe200000010ff */
[----:B------:R1:W-:Y:S02]  /*a8a0*/  MUFU.EX2 R152, R80 ;  /* 0x0000005000987308 */ /* 0x0003e40000000800 */
[----:B------:R-:W-:Y:S02]  /*a8b0*/  F2FP.BF16.PACK_AB R77, R120, R128 ;  /* 0x00000080784d723e */ /* 0x000fe400000010ff */
[----:B------:R-:W-:Y:S02]  /*a8c0*/  F2FP.BF16.PACK_AB R79, R140, R143 ;  /* 0x0000008f8c4f723e */ /* 0x000fe400000010ff */
[----:B------:R-:W-:Y:S02]  /*a8d0*/  F2FP.BF16.PACK_AB R82, R123, R142 ;  /* 0x0000008e7b52723e */ /* 0x000fe400000010ff */
[----:B------:R-:W-:Y:S03]  /*a8e0*/  F2FP.BF16.PACK_AB R83, R199, R197 ;  /* 0x000000c5c753723e */ /* 0x000fe600000010ff */
[-C--:B------:R-:W-:Y:S03]  /*a8f0*/  HMMA.16816.F32.BF16 R4, R76, R84.reuse, R4 ;  /* 0x000000544c04723c */ /* 0x080fe60000041804 */
[----:B-1----:R-:W-:Y:S02]  /*a900*/  FFMA.FTZ R80, R217, c[0x0][0x2d0], -R3 ;  /* 0x0000b400d9507a23 */ /* 0x002fe40000010803 */
[----:B------:R1:W-:Y:S10]  /*a910*/  MUFU.EX2 R217, R92 ;  /* 0x0000005c00d97308 */ /* 0x0003f40000000800 */
[----:B------:R2:W2:Y:S01]  /*a920*/  MUFU.EX2 R153, R80 ;  /* 0x0000005000997308 */ /* 0x0004a20000000800 */
[----:B-1----:R-:W1:Y:S01]  /*a930*/  LDSM.16.MT88.4 R92, [R225+0x900] ;  /* 0x00090000e15c783b */ /* 0x002e620000004200 */
[----:B--2---:R-:W-:Y:S07]  /*a940*/  F2FP.BF16.PACK_AB R80, R127, R122 ;  /* 0x0000007a7f50723e */ /* 0x004fee00000010ff */
[C---:B------:R-:W-:Y:S07]  /*a950*/  HMMA.16816.F32.BF16 R8, R80.reuse, R84, R8 ;  /* 0x000000545008723c */ /* 0x040fee0000041808 */
[--C-:B------:R-:W-:Y:S01]  /*a960*/  FFMA.FTZ R84, R218, c[0x0][0x2d0], -R105.reuse ;  /* 0x0000b400da547a23 */ /* 0x100fe20000010869 */
[-C--:B------:R-:W-:Y:S03]  /*a970*/  HMMA.16816.F32.BF16 R12, R80, R86.reuse, R12 ;  /* 0x00000056500c723c */ /* 0x080fe6000004180c */
[----:B------:R2:W-:Y:S05]  /*a980*/  MUFU.EX2 R219, R84 ;  /* 0x0000005400db7308 */ /* 0x0005ea0000000800 */
[C---:B------:R-:W-:Y:S08]  /*a990*/  HMMA.16816.F32.BF16 R16, R76.reuse, R86, R16 ;  /* 0x000000564c10723c */ /* 0x040ff00000041810 */
[-C--:B----4-:R-:W-:Y:S08]  /*a9a0*/  HMMA.16816.F32.BF16 R20, R76, R88.reuse, R20 ;  /* 0x000000584c14723c */ /* 0x090ff00000041814 */
[C---:B------:R-:W-:Y:S04]  /*a9b0*/  HMMA.16816.F32.BF16 R24, R80.reuse, R88, R24 ;  /* 0x000000585018723c */ /* 0x040fe80000041818 */
[--C-:B--2---:R-:W-:Y:S03]  /*a9c0*/  FFMA.FTZ R84, R212, c[0x0][0x2d0], -R105.reuse ;  /* 0x0000b400d4547a23 */ /* 0x104fe60000010869 */
[--C-:B------:R-:W-:Y:S01]  /*a9d0*/  FFMA.FTZ R88, R151, c[0x0][0x2d0], -R102.reuse ;  /* 0x0000b40097587a23 */ /* 0x100fe20000010866 */
[-C--:B------:R-:W-:Y:S01]  /*a9e0*/  HMMA.16816.F32.BF16 R28, R80, R90.reuse, R28 ;  /* 0x0000005a501c723c */ /* 0x080fe2000004181c */
[----:B------:R2:W-:Y:S03]  /*a9f0*/  MUFU.EX2 R216, R84 ;  /* 0x0000005400d87308 */ /* 0x0005e60000000800 */
[----:B------:R-:W-:Y:S02]  /*aa00*/  MOV R151, R148 ;  /* 0x0000009400977202 */ /* 0x000fe40000000f00 */
[----:B------:R-:W-:Y:S02]  /*aa10*/  MOV R148, R134 ;  /* 0x0000008600947202 */ /* 0x000fe40000000f00 */
[C---:B------:R-:W-:Y:S03]  /*aa20*/  HMMA.16816.F32.BF16 R32, R76.reuse, R90, R32 ;  /* 0x0000005a4c20723c */ /* 0x040fe60000041820 */
[----:B------:R4:W-:Y:S01]  /*aa30*/  MUFU.EX2 R215, R88 ;  /* 0x0000005800d77308 */ /* 0x0009e20000000800 */
[----:B------:R-:W-:Y:S02]  /*aa40*/  MOV R134, R131 ;  /* 0x0000008300867202 */ /* 0x000fe40000000f00 */
[----:B------:R-:W-:Y:S02]  /*aa50*/  MOV R131, R118 ;  /* 0x0000007600837202 */ /* 0x000fe40000000f00 */
[-C--:B-1----:R-:W-:Y:S04]  /*aa60*/  HMMA.16816.F32.BF16 R36, R76, R92.reuse, R36 ;  /* 0x0000005c4c24723c */ /* 0x082fe80000041824 */
[----:B------:R-:W-:Y:S04]  /*aa70*/  MOV R118, R231 ;  /* 0x000000e700767202 */ /* 0x000fe80000000f00 */
[C---:B------:R-:W-:Y:S04]  /*aa80*/  HMMA.16816.F32.BF16 R40, R80.reuse, R92, R40 ;  /* 0x0000005c5028723c */ /* 0x040fe80000041828 */
[----:B--2---:R-:W-:Y:S04]  /*aa90*/  FFMA.FTZ R84, R211, c[0x0][0x2d0], -R105 ;  /* 0x0000b400d3547a23 */ /* 0x004fe80000010869 */
[-C--:B------:R-:W-:Y:S01]  /*aaa0*/  HMMA.16816.F32.BF16 R44, R80, R94.reuse, R44 ;  /* 0x0000005e502c723c */ /* 0x080fe2000004182c */
[----:B------:R1:W-:Y:S03]  /*aab0*/  MUFU.EX2 R218, R84 ;  /* 0x0000005400da7308 */ /* 0x0003e60000000800 */
[--C-:B----4-:R-:W-:Y:S04]  /*aac0*/  FFMA.FTZ R88, R156, c[0x0][0x2d0], -R102.reuse ;  /* 0x0000b4009c587a23 */ /* 0x110fe80000010866 */
[C---:B------:R-:W-:Y:S03]  /*aad0*/  HMMA.16816.F32.BF16 R48, R76.reuse, R94, R48 ;  /* 0x0000005e4c30723c */ /* 0x040fe60000041830 */
[----:B------:R2:W-:Y:S01]  /*aae0*/  MUFU.EX2 R159, R88 ;  /* 0x00000058009f7308 */ /* 0x0005e20000000800 */
[--C-:B-1----:R-:W-:Y:S01]  /*aaf0*/  FFMA.FTZ R84, R155, c[0x0][0x2d0], -R102.reuse ;  /* 0x0000b4009b547a23 */ /* 0x102fe20000010866 */
[----:B------:R-:W-:Y:S02]  /*ab00*/  MOV R155, R149 ;  /* 0x00000095009b7202 */ /* 0x000fe40000000f00 */
[----:B------:R-:W-:Y:S06]  /*ab10*/  MOV R149, R135 ;  /* 0x0000008700957202 */ /* 0x000fec0000000f00 */
[----:B------:R1:W-:Y:S01]  /*ab20*/  MUFU.EX2 R213, R84 ;  /* 0x0000005400d57308 */ /* 0x0003e20000000800 */
[----:B------:R-:W-:Y:S02]  /*ab30*/  MOV R156, R155 ;  /* 0x0000009b009c7202 */ /* 0x000fe40000000f00 */
[----:B------:R-:W-:Y:S02]  /*ab40*/  MOV R155, R151 ;  /* 0x00000097009b7202 */ /* 0x000fe40000000f00 */
[----:B------:R-:W-:Y:S01]  /*ab50*/  MOV R151, R150 ;  /* 0x0000009600977202 */ /* 0x000fe20000000f00 */
[----:B--2---:R-:W-:Y:S01]  /*ab60*/  FFMA.FTZ R88, R156, c[0x0][0x2d0], -R102 ;  /* 0x0000b4009c587a23 */ /* 0x004fe20000010866 */
[----:B------:R-:W-:Y:S02]  /*ab70*/  MOV R156, R155 ;  /* 0x0000009b009c7202 */ /* 0x000fe40000000f00 */
[----:B------:R-:W-:Y:S01]  /*ab80*/  MOV R155, R151 ;  /* 0x00000097009b7202 */ /* 0x000fe20000000f00 */
[----:B------:R2:W-:Y:S01]  /*ab90*/  MUFU.EX2 R214, R88 ;  /* 0x0000005800d67308 */ /* 0x0005e20000000800 */
[----:B------:R-:W-:Y:S02]  /*aba0*/  MOV R150, R149 ;  /* 0x0000009500967202 */ /* 0x000fe40000000f00 */
[----:B------:R-:W-:Y:S02]  /*abb0*/  MOV R157, R155 ;  /* 0x0000009b009d7202 */ /* 0x000fe40000000f00 */
[----:B------:R-:W-:Y:S02]  /*abc0*/  MOV R151, R150 ;  /* 0x0000009600977202 */ /* 0x000fe40000000f00 */
[----:B------:R-:W-:Y:S02]  /*abd0*/  MOV R135, R132 ;  /* 0x0000008400877202 */ /* 0x000fe40000000f00 */
[----:B------:R-:W-:Y:S02]  /*abe0*/  MOV R132, R193 ;  /* 0x000000c100847202 */ /* 0x000fe40000000f00 */
[----:B------:R-:W-:Y:S02]  /*abf0*/  MOV R193, R229 ;  /* 0x000000e500c17202 */ /* 0x000fe40000000f00 */
[----:B------:R-:W-:Y:S01]  /*ac00*/  MOV R149, R148 ;  /* 0x0000009400957202 */ /* 0x000fe20000000f00 */
[----:B-1----:R-:W1:Y:S01]  /*ac10*/  LDSM.16.MT88.4 R84, [R226+0x900] ;  /* 0x00090000e254783b */ /* 0x002e620000004200 */
[----:B------:R-:W-:Y:S02]  /*ac20*/  MOV R148, R136 ;  /* 0x0000008800947202 */ /* 0x000fe40000000f00 */
[----:B------:R-:W-:Y:S02]  /*ac30*/  MOV R136, R135 ;  /* 0x0000008700887202 */ /* 0x000fe40000000f00 */
[----:B------:R-:W-:Y:S02]  /*ac40*/  MOV R135, R134 ;  /* 0x0000008600877202 */ /* 0x000fe40000000f00 */
[----:B------:R-:W-:Y:S01]  /*ac50*/  MOV R134, R193 ;  /* 0x000000c100867202 */ /* 0x000fe20000000f00 */
[----:B------:R4:W5:Y:S01]  /*ac60*/  LDL.LU R229, [R1+0x70] ;  /* 0x0000700001e57983 */ /* 0x0009620000300800 */
[----:B------:R-:W-:Y:S01]  /*ac70*/  MOV R150, R149 ;  /* 0x0000009500967202 */ /* 0x000fe20000000f00 */
[--C-:B--2---:R-:W-:Y:S01]  /*ac80*/  FFMA.FTZ R88, R156, c[0x0][0x2d0], -R108.reuse ;  /* 0x0000b4009c587a23 */ /* 0x104fe2000001086c */
[----:B------:R-:W-:Y:S01]  /*ac90*/  MOV R156, R151 ;  /* 0x00000097009c7202 */ /* 0x000fe20000000f00 */
[----:B------:R4:W5:Y:S01]  /*aca0*/  LDL.LU R231, [R1+0x6c] ;  /* 0x00006c0001e77983 */ /* 0x0009620000300800 */
[----:B------:R-:W-:Y:S01]  /*acb0*/  MOV R149, R148 ;  /* 0x0000009400957202 */ /* 0x000fe20000000f00 */
[----:B------:R2:W-:Y:S01]  /*acc0*/  MUFU.EX2 R155, R88 ;  /* 0x00000058009b7308 */ /* 0x0005e20000000800 */
[----:B------:R-:W-:Y:S02]  /*acd0*/  MOV R148, R135 ;  /* 0x0000008700947202 */ /* 0x000fe40000000f00 */
[----:B------:R-:W-:Y:S02]  /*ace0*/  MOV R135, R134 ;  /* 0x0000008600877202 */ /* 0x000fe40000000f00 */
[----:B------:R-:W-:Y:S02]  /*acf0*/  MOV R134, R236 ;  /* 0x000000ec00867202 */ /* 0x000fe40000000f00 */
[----:B------:R-:W-:Y:S02]  /*ad00*/  MOV R193, R186 ;  /* 0x000000ba00c17202 */ /* 0x000fe40000000f00 */
[----:B------:R-:W-:Y:S02]  /*ad10*/  MOV R186, R235 ;  /* 0x000000eb00ba7202 */ /* 0x000fe40000000f00 */
[----:B------:R4:W5:Y:S01]  /*ad20*/  LDL.LU R235, [R1+0x68] ;  /* 0x0000680001eb7983 */ /* 0x0009620000300800 */
[----:B------:R-:W-:Y:S02]  /*ad30*/  MOV R151, R150 ;  /* 0x0000009600977202 */ /* 0x000fe40000000f00 */
[----:B------:R-:W-:Y:S01]  /*ad40*/  MOV R150, R149 ;  /* 0x0000009500967202 */ /* 0x000fe20000000f00 */
[----:B------:R4:W5:Y:S01]  /*ad50*/  LDL.LU R236, [R1+0x64] ;  /* 0x0000640001ec7983 */ /* 0x0009620000300800 */
[----:B------:R-:W-:Y:S02]  /*ad60*/  MOV R149, R148 ;  /* 0x0000009400957202 */ /* 0x000fe40000000f00 */
[----:B------:R-:W-:Y:S02]  /*ad70*/  MOV R148, R135 ;  /* 0x0000008700947202 */ /* 0x000fe40000000f00 */
[----:B------:R-:W-:Y:S02]  /*ad80*/  MOV R135, R134 ;  /* 0x0000008600877202 */ /* 0x000fe40000000f00 */
[----:B------:R-:W-:Y:S01]  /*ad90*/  MOV R134, R110 ;  /* 0x0000006e00867202 */ /* 0x000fe20000000f00 */
[--C-:B--2---:R-:W-:Y:S01]  /*ada0*/  FFMA.FTZ R88, R157, c[0x0][0x2d0], -R108.reuse ;  /* 0x0000b4009d587a23 */ /* 0x104fe2000001086c */
[----:B------:R-:W-:Y:S01]  /*adb0*/  MOV R157, R156 ;  /* 0x0000009c009d7202 */ /* 0x000fe20000000f00 */
[-C--:B-1----:R-:W-:Y:S02]  /*adc0*/  HMMA.16816.F32.BF16 R52, R76, R84.reuse, R52 ;  /* 0x000000544c34723c */ /* 0x082fe40000041834 */
[----:B------:R1:W-:Y:S01]  /*add0*/  MUFU.EX2 R158, R88 ;  /* 0x00000058009e7308 */ /* 0x0003e20000000800 */
[----:B------:R-:W-:Y:S01]  /*ade0*/  MOV R156, R151 ;  /* 0x00000097009c7202 */ /* 0x000fe20000000f00 */
[--C-:B------:R-:W-:Y:S01]  /*adf0*/  FFMA.FTZ R92, R157, c[0x0][0x2d0], -R108.reuse ;  /* 0x0000b4009d5c7a23 */ /* 0x100fe2000001086c */
[----:B------:R-:W-:Y:S02]  /*ae00*/  MOV R151, R150 ;  /* 0x0000009600977202 */ /* 0x000fe40000000f00 */
[----:B------:R-:W-:Y:S01]  /*ae10*/  MOV R150, R149 ;  /* 0x0000009500967202 */ /* 0x000fe20000000f00 */
[C---:B------:R-:W-:Y:S04]  /*ae20*/  HMMA.16816.F32.BF16 R56, R80.reuse, R84, R56 ;  /* 0x000000545038723c */ /* 0x040fe80000041838 */
[----:B------:R2:W-:Y:S01]  /*ae30*/  MUFU.EX2 R163, R92 ;  /* 0x0000005c00a37308 */ /* 0x0005e20000000800 */
[----:B------:R-:W-:Y:S02]  /*ae40*/  MOV R157, R156 ;  /* 0x0000009c009d7202 */ /* 0x000fe40000000f00 */
[----:B------:R-:W-:Y:S01]  /*ae50*/  MOV R149, R148 ;  /* 0x0000009400957202 */ /* 0x000fe20000000f00 */
[-C--:B------:R-:W-:Y:S04]  /*ae60*/  HMMA.16816.F32.BF16 R60, R80, R86.reuse, R60 ;  /* 0x00000056503c723c */ /* 0x080fe8000004183c */
[----:B------:R-:W-:Y:S02]  /*ae70*/  MOV R156, R151 ;  /* 0x00000097009c7202 */ /* 0x000fe40000000f00 */
[----:B------:R-:W-:Y:S02]  /*ae80*/  MOV R151, R150 ;  /* 0x0000009600977202 */ /* 0x000fe40000000f00 */
[----:B------:R-:W-:Y:S01]  /*ae90*/  HMMA.16816.F32.BF16 R64, R76, R86, R64 ;  /* 0x000000564c40723c */ /* 0x000fe20000041840 */
[----:B-1----:R-:W1:Y:S03]  /*aea0*/  LDSM.16.MT88.4 R88, [R224+0x1100] ;  /* 0x00110000e058783b */ /* 0x002e660000004200 */
[----:B------:R-:W-:Y:S02]  /*aeb0*/  MOV R150, R149 ;  /* 0x0000009500967202 */ /* 0x000fe40000000f00 */
[----:B------:R-:W-:Y:S02]  /*aec0*/  MOV R148, R201 ;  /* 0x000000c900947202 */ /* 0x000fe40000000f00 */
[----:B------:R-:W-:Y:S01]  /*aed0*/  MOV R201, R139 ;  /* 0x0000008b00c97202 */ /* 0x000fe20000000f00 */
[----:B--2---:R-:W-:Y:S03]  /*aee0*/  FFMA.FTZ R92, R157, c[0x0][0x2d0], -R108 ;  /* 0x0000b4009d5c7a23 */ /* 0x004fe6000001086c */
[----:B------:R-:W-:Y:S02]  /*aef0*/  MOV R157, R156 ;  /* 0x0000009c009d7202 */ /* 0x000fe40000000f00 */
[----:B------:R-:W-:Y:S01]  /*af00*/  MOV R156, R151 ;  /* 0x00000097009c7202 */ /* 0x000fe20000000f00 */
[----:B------:R-:W2:Y:S01]  /*af10*/  MUFU.EX2 R162, R92 ;  /* 0x0000005c00a27308 */ /* 0x000ea20000000800 */
[----:B------:R-:W-:Y:S01]  /*af20*/  MOV R151, R150 ;  /* 0x0000009600977202 */ /* 0x000fe20000000f00 */
[--C-:B------:R-:W-:Y:S01]  /*af30*/  FFMA.FTZ R84, R157, c[0x0][0x2d0], -R3.reuse ;  /* 0x0000b4009d547a23 */ /* 0x100fe20000010803 */
[----:B------:R-:W-:Y:S02]  /*af40*/  MOV R208, R156 ;  /* 0x0000009c00d07202 */ /* 0x000fe40000000f00 */
[----:B------:R-:W-:Y:S02]  /*af50*/  MOV R156, R151 ;  /* 0x00000097009c7202 */ /* 0x000fe40000000f00 */
[----:B------:R-:W-:Y:S01]  /*af60*/  MOV R149, R148 ;  /* 0x0000009400957202 */ /* 0x000fe20000000f00 */
[--C-:B------:R-:W-:Y:S01]  /*af70*/  FFMA.FTZ R80, R208, c[0x0][0x2d0], -R3.reuse ;  /* 0x0000b400d0507a23 */ /* 0x100fe20000010803 */
[----:B------:R-:W-:Y:S01]  /*af80*/  MOV R203, R156 ;  /* 0x0000009c00cb7202 */ /* 0x000fe20000000f00 */
[----:B------:R2:W-:Y:S01]  /*af90*/  MUFU.EX2 R157, R84 ;  /* 0x00000054009d7308 */ /* 0x0005e20000000800 */
[----:B------:R-:W-:Y:S02]  /*afa0*/  MOV R148, R201 ;  /* 0x000000c900947202 */ /* 0x000fe40000000f00 */
[----:B------:R-:W-:Y:S02]  /*afb0*/  MOV R201, R198 ;  /* 0x000000c600c97202 */ /* 0x000fe40000000f00 */
[----:B------:R-:W-:Y:S02]  /*afc0*/  F2FP.BF16.PACK_AB R76, R146, R147 ;  /* 0x00000093924c723e */ /* 0x000fe400000010ff */
[----:B------:R-:W-:Y:S02]  /*afd0*/  F2FP.BF16.PACK_AB R78, R124, R126 ;  /* 0x0000007e7c4e723e */ /* 0x000fe400000010ff */
[----:B------:R-:W-:Y:S01]  /*afe0*/  F2FP.BF16.PACK_AB R77, R250, R251 ;  /* 0x000000fbfa4d723e */ /* 0x000fe200000010ff */
[----:B------:R4:W4:Y:S01]  /*aff0*/  MUFU.EX2 R156, R80 ;  /* 0x00000050009c7308 */ /* 0x0009220000000800 */
[----:B---3--:R-:W-:Y:S02]  /*b000*/  F2FP.BF16.PACK_AB R79, R249, R248 ;  /* 0x000000f8f94f723e */ /* 0x008fe400000010ff */
[----:B------:R-:W-:Y:S02]  /*b010*/  MOV R150, R149 ;  /* 0x0000009500967202 */ /* 0x000fe40000000f00 */
[----:B------:R-:W-:Y:S02]  /*b020*/  MOV R149, R201 ;  /* 0x000000c900957202 */ /* 0x000fe40000000f00 */
[----:B------:R-:W-:Y:S01]  /*b030*/  MOV R151, R150 ;  /* 0x0000009600977202 */ /* 0x000fe20000000f00 */
[-C--:B-1----:R-:W-:Y:S03]  /*b040*/  HMMA.16816.F32.BF16 R4, R76, R88.reuse, R4 ;  /* 0x000000584c04723c */ /* 0x082fe60000041804 */
[----:B------:R-:W-:Y:S02]  /*b050*/  MOV R150, R149 ;  /* 0x0000009500967202 */ /* 0x000fe40000000f00 */
[----:B------:R-:W-:Y:S01]  /*b060*/  F2FP.BF16.PACK_AB R82, R221, R220 ;  /* 0x000000dcdd52723e */ /* 0x000fe200000010ff */
[----:B--2---:R-:W1:Y:S01]  /*b070*/  LDSM.16.MT88.4 R84, [R227+0x1100] ;  /* 0x00110000e354783b */ /* 0x004e620000004200 */
[----:B------:R-:W-:Y:S02]  /*b080*/  F2FP.BF16.PACK_AB R81, R154, R144 ;  /* 0x000000909a51723e */ /* 0x000fe400000010ff */
[----:B------:R-:W-:Y:S03]  /*b090*/  F2FP.BF16.PACK_AB R83, R153, R152 ;  /* 0x000000989953723e */ /* 0x000fe600000010ff */
[----:B------:R-:W-:Y:S02]  /*b0a0*/  MOV R208, R151 ;  /* 0x0000009700d07202 */ /* 0x000fe40000000f00 */
[----:B------:R-:W-:Y:S01]  /*b0b0*/  MOV R151, R150 ;  /* 0x0000009600977202 */ /* 0x000fe20000000f00 */
[--C-:B----4-:R-:W-:Y:S01]  /*b0c0*/  FFMA.FTZ R80, R203, c[0x0][0x2d0], -R3.reuse ;  /* 0x0000b400cb507a23 */ /* 0x110fe20000010803 */
[----:B------:R-:W-:Y:S02]  /*b0d0*/  MOV R203, R208 ;  /* 0x000000d000cb7202 */ /* 0x000fe40000000f00 */
[----:B------:R-:W-:Y:S01]  /*b0e0*/  MOV R208, R151 ;  /* 0x0000009700d07202 */ /* 0x000fe20000000f00 */
[----:B------:R2:W-:Y:S01]  /*b0f0*/  MUFU.EX2 R160, R80 ;  /* 0x0000005000a07308 */ /* 0x0005e20000000800 */
[----:B------:R-:W-:Y:S01]  /*b100*/  MOV R198, R138 ;  /* 0x0000008a00c67202 */ /* 0x000fe20000000f00 */
[----:B------:R-:W-:Y:S01]  /*b110*/  FFMA.FTZ R92, R203, c[0x0][0x2d0], -R3 ;  /* 0x0000b400cb5c7a23 */ /* 0x000fe20000010803 */
        /* <DEDUP_REMOVED lines=11> */
[----:B--2---:R-:W-:Y:S02]  /*b1d0*/  F2FP.BF16.PACK_AB R80, R223, R145 ;  /* 0x00000091df50723e */ /* 0x004fe400000010ff */
[----:B------:R-:W-:Y:S02]  /*b1e0*/  MOV R139, R238 ;  /* 0x000000ee008b7202 */ /* 0x000fe40000000f00 */
[----:B------:R-:W-:Y:S02]  /*b1f0*/  MOV R110, R237 ;  /* 0x000000ed006e7202 */ /* 0x000fe40000000f00 */
[----:B------:R2:W5:Y:S01]  /*b200*/  LDL.LU R237, [R1+0x60] ;  /* 0x0000600001ed7983 */ /* 0x0005620000300800 */
[C---:B------:R-:W-:Y:S03]  /*b210*/  HMMA.16816.F32.BF16 R8, R80.reuse, R88, R8 ;  /* 0x000000585008723c */ /* 0x040fe60000041808 */
[----:B------:R2:W5:Y:S01]  /*b220*/  LDL.LU R238, [R1+0x5c] ;  /* 0x00005c0001ee7983 */ /* 0x0005620000300800 */
[----:B------:R-:W-:Y:S02]  /*b230*/  MOV R203, R150 ;  /* 0x0000009600cb7202 */ /* 0x000fe40000000f00 */
[----:B------:R-:W-:Y:S01]  /*b240*/  MOV R138, R137 ;  /* 0x00000089008a7202 */ /* 0x000fe20000000f00 */
[--C-:B------:R-:W-:Y:S01]  /*b250*/  FFMA.FTZ R88, R161, c[0x0][0x2d0], -R105.reuse ;  /* 0x0000b400a1587a23 */ /* 0x100fe20000010869 */
[-C--:B------:R-:W-:Y:S01]  /*b260*/  HMMA.16816.F32.BF16 R12, R80, R90.reuse, R12 ;  /* 0x0000005a500c723c */ /* 0x080fe2000004180c */
[----:B------:R2:W5:Y:S02]  /*b270*/  LDL.LU R239, [R1+0x58] ;  /* 0x0000580001ef7983 */ /* 0x0005640000300800 */
[----:B------:R3:W-:Y:S01]  /*b280*/  MUFU.EX2 R161, R88 ;  /* 0x0000005800a17308 */ /* 0x0007e20000000800 */
[----:B------:R-:W-:Y:S02]  /*b290*/  MOV R137, R240 ;  /* 0x000000f000897202 */ /* 0x000fe40000000f00 */
[----:B------:R2:W5:Y:S01]  /*b2a0*/  LDL.LU R240, [R1+0x54] ;  /* 0x0000540001f07983 */ /* 0x0005620000300800 */
[----:B------:R-:W-:Y:S01]  /*b2b0*/  MOV R198, R138 ;  /* 0x0000008a00c67202 */ /* 0x000fe20000000f00 */
[C---:B------:R-:W-:Y:S04]  /*b2c0*/  HMMA.16816.F32.BF16 R16, R76.reuse, R90, R16 ;  /* 0x0000005a4c10723c */ /* 0x040fe80000041810 */
[----:B------:R-:W-:Y:S02]  /*b2d0*/  MOV R138, R137 ;  /* 0x00000089008a7202 */ /* 0x000fe40000000f00 */
[----:B------:R-:W-:Y:S02]  /*b2e0*/  MOV R137, R111 ;  /* 0x0000006f00897202 */ /* 0x000fe40000000f00 */
[-C--:B-1----:R-:W-:Y:S04]  /*b2f0*/  HMMA.16816.F32.BF16 R20, R76, R84.reuse, R20 ;  /* 0x000000544c14723c */ /* 0x082fe80000041814 */
[----:B------:R-:W-:Y:S02]  /*b300*/  MOV R201, R198 ;  /* 0x000000c600c97202 */ /* 0x000fe40000000f00 */
[----:B------:R-:W-:Y:S02]  /*b310*/  MOV R198, R138 ;  /* 0x0000008a00c67202 */ /* 0x000fe40000000f00 */
[C---:B------:R-:W-:Y:S04]  /*b320*/  HMMA.16816.F32.BF16 R24, R80.reuse, R84, R24 ;  /* 0x000000545018723c */ /* 0x040fe80000041818 */
[--C-:B---3--:R-:W-:Y:S01]  /*b330*/  FFMA.FTZ R88, R203, c[0x0][0x2d0], -R105.reuse ;  /* 0x0000b400cb587a23 */ /* 0x108fe20000010869 */
[----:B------:R-:W-:Y:S02]  /*b340*/  MOV R149, R201 ;  /* 0x000000c900957202 */ /* 0x000fe40000000f00 */
[----:B------:R-:W-:Y:S01]  /*b350*/  MOV R201, R198 ;  /* 0x000000c600c97202 */ /* 0x000fe20000000f00 */
[-C--:B------:R-:W-:Y:S01]  /*b360*/  HMMA.16816.F32.BF16 R28, R80, R86.reuse, R28 ;  /* 0x00000056501c723c */ /* 0x080fe2000004181c */
[----:B------:R1:W-:Y:S03]  /*b370*/  MUFU.EX2 R211, R88 ;  /* 0x0000005800d37308 */ /* 0x0003e60000000800 */
[----:B------:R-:W-:Y:S02]  /*b380*/  MOV R150, R201 ;  /* 0x000000c900967202 */ /* 0x000fe40000000f00 */
[----:B------:R-:W-:Y:S02]  /*b390*/  MOV R138, R137 ;  /* 0x00000089008a7202 */ /* 0x000fe40000000f00 */
[C---:B------:R-:W-:Y:S04]  /*b3a0*/  HMMA.16816.F32.BF16 R32, R76.reuse, R86, R32 ;  /* 0x000000564c20723c */ /* 0x040fe80000041820 */
[----:B------:R-:W-:Y:S01]  /*b3b0*/  MOV R137, R136 ;  /* 0x0000008800897202 */ /* 0x000fe20000000f00 */
[--C-:B------:R-:W-:Y:S01]  /*b3c0*/  FFMA.FTZ R84, R150, c[0x0][0x2d0], -R102.reuse ;  /* 0x0000b40096547a23 */ /* 0x100fe20000010866 */
[----:B------:R-:W-:Y:S02]  /*b3d0*/  MOV R136, R106 ;  /* 0x0000006a00887202 */ /* 0x000fe40000000f00 */
[----:B------:R-:W-:Y:S01]  /*b3e0*/  MOV R198, R138 ;  /* 0x0000008a00c67202 */ /* 0x000fe20000000f00 */
[----:B------:R3:W-:Y:S03]  /*b3f0*/  MUFU.EX2 R209, R84 ;  /* 0x0000005400d17308 */ /* 0x0007e60000000800 */
[----:B------:R-:W-:Y:S02]  /*b400*/  MOV R138, R137 ;  /* 0x00000089008a7202 */ /* 0x000fe40000000f00 */
[----:B------:R-:W-:Y:S02]  /*b410*/  MOV R137, R136 ;  /* 0x0000008800897202 */ /* 0x000fe40000000f00 */
[----:B------:R-:W-:Y:S02]  /*b420*/  MOV R208, R149 ;  /* 0x0000009500d07202 */ /* 0x000fe40000000f00 */
[----:B------:R-:W-:Y:S02]  /*b430*/  MOV R149, R198 ;  /* 0x000000c600957202 */ /* 0x000fe40000000f00 */
[----:B------:R-:W-:Y:S01]  /*b440*/  MOV R198, R137 ;  /* 0x0000008900c67202 */ /* 0x000fe20000000f00 */
[--C-:B-1----:R-:W-:Y:S01]  /*b450*/  FFMA.FTZ R88, R208, c[0x0][0x2d0], -R105.reuse ;  /* 0x0000b400d0587a23 */ /* 0x102fe20000010869 */
[----:B------:R-:W-:Y:S02]  /*b460*/  MOV R137, R135 ;  /* 0x0000008700897202 */ /* 0x000fe40000000f00 */
[----:B------:R-:W-:Y:S01]  /*b470*/  MOV R135, R118 ;  /* 0x0000007600877202 */ /* 0x000fe20000000f00 */
[----:B------:R1:W-:Y:S01]  /*b480*/  MUFU.EX2 R212, R88 ;  /* 0x0000005800d47308 */ /* 0x0003e20000000800 */
[----:B------:R-:W-:Y:S02]  /*b490*/  MOV R201, R138 ;  /* 0x0000008a00c97202 */ /* 0x000fe40000000f00 */
[----:B------:R-:W-:Y:S02]  /*b4a0*/  MOV R136, R133 ;  /* 0x0000008500887202 */ /* 0x000fe40000000f00 */
[----:B------:R-:W-:Y:S02]  /*b4b0*/  MOV R111, R233 ;  /* 0x000000e9006f7202 */ /* 0x000fe40000000f00 */
[----:B------:R-:W-:Y:S01]  /*b4c0*/  MOV R138, R136 ;  /* 0x00000088008a7202 */ /* 0x000fe20000000f00 */
[----:B---3--:R-:W-:Y:S01]  /*b4d0*/  FFMA.FTZ R84, R148, c[0x0][0x2d0], -R102 ;  /* 0x0000b40094547a23 */ /* 0x008fe20000010866 */
[----:B------:R-:W-:Y:S01]  /*b4e0*/  MOV R148, R207 ;  /* 0x000000cf00947202 */ /* 0x000fe20000000f00 */
[----:B------:R3:W4:Y:S01]  /*b4f0*/  MUFU.EX2 R118, R92 ;  /* 0x0000005c00767308 */ /* 0x0007220000000800 */
[----:B------:R-:W-:Y:S01]  /*b500*/  MOV R136, R193 ;  /* 0x000000c100887202 */ /* 0x000fe20000000f00 */
[----:B------:R2:W5:Y:S01]  /*b510*/  LDL.LU R233, [R1+0x50] ;  /* 0x0000500001e97983 */ /* 0x0005620000300800 */
[----:B------:R-:W-:Y:S02]  /*b520*/  MOV R106, R234 ;  /* 0x000000ea006a7202 */ /* 0x000fe40000000f00 */
[----:B------:R-:W-:Y:S01]  /*b530*/  MOV R133, R132 ;  /* 0x0000008400857202 */ /* 0x000fe20000000f00 */
[----:B------:R2:W5:Y:S01]  /*b540*/  LDL.LU R234, [R1+0x4c] ;  /* 0x00004c0001ea7983 */ /* 0x0005620000300800 */
[----:B------:R-:W-:Y:S01]  /*b550*/  MOV R132, R119 ;  /* 0x0000007700847202 */ /* 0x000fe20000000f00 */
[----:B------:R-:W-:Y:S01]  /*b560*/  FFMA.FTZ R106, R106, c[0x0][0x2d0], -R108 ;  /* 0x0000b4006a6a7a23 */ /* 0x000fe2000001086c */
[----:B------:R-:W-:Y:S01]  /*b570*/  MOV R193, R230 ;  /* 0x000000e600c17202 */ /* 0x000fe20000000f00 */
[----:B------:R2:W-:Y:S01]  /*b580*/  MUFU.EX2 R207, R84 ;  /* 0x0000005400cf7308 */ /* 0x0005e20000000800 */
[----:B------:R2:W5:Y:S01]  /*b590*/  LDL.LU R119, [R1+0x48] ;  /* 0x0000480001777983 */ /* 0x0005620000300800 */
[----:B------:R-:W-:Y:S01]  /*b5a0*/  MOV R150, R110 ;  /* 0x0000006e00967202 */ /* 0x000fe20000000f00 */
[--C-:B-1----:R-:W-:Y:S02]  /*b5b0*/  FFMA.FTZ R88, R151, c[0x0][0x2d0], -R105.reuse ;  /* 0x0000b40097587a23 */ /* 0x102fe40000010869 */
[----:B------:R1:W5:Y:S01]  /*b5c0*/  LDL.LU R230, [R1+0x44] ;  /* 0x0000440001e67983 */ /* 0x0003620000300800 */
[----:B------:R-:W-:Y:S01]  /*b5d0*/  MOV R151, R103 ;  /* 0x0000006700977202 */ /* 0x000fe20000000f00 */
[----:B------:R-:W-:Y:S03]  /*b5e0*/  FFMA.FTZ R103, R189, c[0x0][0x2d0], -R105 ;  /* 0x0000b400bd677a23 */ /* 0x000fe60000010869 */
[----:B------:R1:W-:Y:S01]  /*b5f0*/  MUFU.EX2 R210, R88 ;  /* 0x0000005800d27308 */ /* 0x0003e20000000800 */
[----:B---3--:R-:W3:Y:S09]  /*b600*/  LDSM.16.MT88.4 R92, [R225+0x1100] ;  /* 0x00110000e15c783b */ /* 0x008ef20000004200 */
[----:B------:R-:W-:Y:S01]  /*b610*/  MUFU.EX2 R106, R106 ;  /* 0x0000006a006a7308 */ /* 0x000fe20000000800 */
[--C-:B--2---:R-:W-:Y:S09]  /*b620*/  FFMA.FTZ R84, R149, c[0x0][0x2d0], -R102.reuse ;  /* 0x0000b40095547a23 */ /* 0x104ff20000010866 */
[----:B------:R2:W-:Y:S01]  /*b630*/  MUFU.EX2 R208, R84 ;  /* 0x0000005400d07308 */ /* 0x0005e20000000800 */
[----:B-1----:R-:W1:Y:S09]  /*b640*/  LDSM.16.MT88.4 R88, [R226+0x1100] ;  /* 0x00110000e258783b */ /* 0x002e720000004200 */
[----:B------:R-:W-:Y:S10]  /*b650*/  MUFU.EX2 R110, R100 ;  /* 0x00000064006e7308 */ /* 0x000ff40000000800 */
[----:B------:R1:W-:Y:S01]  /*b660*/  MUFU.EX2 R189, R103 ;  /* 0x0000006700bd7308 */ /* 0x0003e20000000800 */
[-C--:B---3--:R-:W-:Y:S03]  /*b670*/  HMMA.16816.F32.BF16 R36, R76, R92.reuse, R36 ;  /* 0x0000005c4c24723c */ /* 0x088fe60000041824 */
[----:B--2---:R-:W-:Y:S01]  /*b680*/  FFMA.FTZ R84, R201, c[0x0][0x2d0], -R102 ;  /* 0x0000b400c9547a23 */ /* 0x004fe20000010866 */
[----:B------:R-:W-:Y:S02]  /*b690*/  MOV R201, R198 ;  /* 0x000000c600c97202 */ /* 0x000fe40000000f00 */
[----:B------:R-:W-:Y:S02]  /*b6a0*/  MOV R198, R206 ;  /* 0x000000ce00c67202 */ /* 0x000fe40000000f00 */
[C---:B------:R-:W-:Y:S01]  /*b6b0*/  HMMA.16816.F32.BF16 R40, R80.reuse, R92, R40 ;  /* 0x0000005c5028723c */ /* 0x040fe20000041828 */
[----:B------:R2:W-:Y:S06]  /*b6c0*/  MUFU.EX2 R206, R84 ;  /* 0x0000005400ce7308 */ /* 0x0005ec0000000800 */
[--C-:B------:R-:W-:Y:S01]  /*b6d0*/  FFMA.FTZ R92, R201, c[0x0][0x2d0], -R108.reuse ;  /* 0x0000b400c95c7a23 */ /* 0x100fe2000001086c */
[-C--:B------:R-:W-:Y:S03]  /*b6e0*/  HMMA.16816.F32.BF16 R44, R80, R94.reuse, R44 ;  /* 0x0000005e502c723c */ /* 0x080fe6000004182c */
[----:B------:R3:W-:Y:S01]  /*b6f0*/  MUFU.EX2 R169, R92 ;  /* 0x0000005c00a97308 */ /* 0x0007e20000000800 */
[--C-:B-1----:R-:W-:Y:S04]  /*b700*/  FFMA.FTZ R103, R75, c[0x0][0x2d0], -R3.reuse ;  /* 0x0000b4004b677a23 */ /* 0x102fe80000010803 */
[C---:B------:R-:W-:Y:S08]  /*b710*/  HMMA.16816.F32.BF16 R48, R76.reuse, R94, R48 ;  /* 0x0000005e4c30723c */ /* 0x040ff00000041830 */
[-C--:B------:R-:W-:Y:S04]  /*b720*/  HMMA.16816.F32.BF16 R52, R76, R88.reuse, R52 ;  /* 0x000000584c34723c */ /* 0x080fe80000041834 */
[--C-:B--2---:R-:W-:Y:S01]  /*b730*/  FFMA.FTZ R84, R148, c[0x0][0x2d0], -R108.reuse ;  /* 0x0000b40094547a23 */ /* 0x104fe2000001086c */
[----:B------:R-:W-:Y:S03]  /*b740*/  MOV R148, R187 ;  /* 0x000000bb00947202 */ /* 0x000fe60000000f00 */
[C---:B------:R-:W-:Y:S01]  /*b750*/  HMMA.16816.F32.BF16 R56, R80.reuse, R88, R56 ;  /* 0x000000585038723c */ /* 0x040fe20000041838 */
[----:B------:R1:W-:Y:S03]  /*b760*/  MUFU.EX2 R171, R84 ;  /* 0x0000005400ab7308 */ /* 0x0003e60000000800 */
[--C-:B---3--:R-:W-:Y:S03]  /*b770*/  FFMA.FTZ R92, R198, c[0x0][0x2d0], -R108.reuse ;  /* 0x0000b400c65c7a23 */ /* 0x108fe6000001086c */
[--C-:B------:R-:W-:Y:S01]  /*b780*/  FFMA.FTZ R88, R139, c[0x0][0x2d0], -R108.reuse ;  /* 0x0000b4008b587a23 */ /* 0x100fe2000001086c */
[-C--:B------:R-:W-:Y:S03]  /*b790*/  HMMA.16816.F32.BF16 R60, R80, R90.reuse, R60 ;  /* 0x0000005a503c723c */ /* 0x080fe6000004183c */
[----:B------:R2:W-:Y:S01]  /*b7a0*/  MUFU.EX2 R168, R88 ;  /* 0x0000005800a87308 */ /* 0x0005e20000000800 */
[----:B------:R-:W-:Y:S02]  /*b7b0*/  MOV R139, R186 ;  /* 0x000000ba008b7202 */ /* 0x000fe40000000f00 */
[----:B------:R-:W-:Y:S01]  /*b7c0*/  MOV R186, R111 ;  /* 0x0000006f00ba7202 */ /* 0x000fe20000000f00 */
[--C-:B------:R-:W-:Y:S01]  /*b7d0*/  FFMA.FTZ R80, R116, c[0x0][0x2d0], -R3.reuse ;  /* 0x0000b40074507a23 */ /* 0x100fe20000010803 */
[----:B------:R-:W-:Y:S04]  /*b7e0*/  HMMA.16816.F32.BF16 R64, R76, R90, R64 ;  /* 0x0000005a4c40723c */ /* 0x000fe80000041840 */
[----:B------:R-:W-:Y:S01]  /*b7f0*/  F2FP.BF16.PACK_AB R82, R162, R163 ;  /* 0x000000a3a252723e */ /* 0x000fe200000010ff */
[----:B------:R3:W-:Y:S01]  /*b800*/  MUFU.EX2 R116, R80 ;  /* 0x0000005000747308 */ /* 0x0007e20000000800 */
[----:B------:R-:W-:Y:S01]  /*b810*/  F2FP.BF16.PACK_AB R81, R156, R157 ;  /* 0x0000009d9c51723e */ /* 0x000fe200000010ff */
[--C-:B------:R-:W-:Y:S01]  /*b820*/  FFMA.FTZ R100, R139, c[0x0][0x2d0], -R3.reuse ;  /* 0x0000b4008b647a23 */ /* 0x100fe20000010803 */
[----:B------:R-:W-:Y:S01]  /*b830*/  F2FP.BF16.PACK_AB R76, R219, R217 ;  /* 0x000000d9db4c723e */ /* 0x000fe200000010ff */
[----:B-1----:R-:W1:Y:S03]  /*b840*/  LDSM.16.MT88.4 R84, [R224+0x1900] ;  /* 0x00190000e054783b */ /* 0x002e660000004200 */
[----:B------:R-:W-:Y:S02]  /*b850*/  F2FP.BF16.PACK_AB R78, R218, R216 ;  /* 0x000000d8da4e723e */ /* 0x000fe400000010ff */
[----:B------:R-:W-:Y:S01]  /*b860*/  F2FP.BF16.PACK_AB R77, R215, R213 ;  /* 0x000000d5d74d723e */ /* 0x000fe200000010ff */
[----:B------:R1:W-:Y:S01]  /*b870*/  MUFU.EX2 R170, R92 ;  /* 0x0000005c00aa7308 */ /* 0x0003e20000000800 */
[----:B------:R-:W-:Y:S02]  /*b880*/  F2FP.BF16.PACK_AB R79, R214, R159 ;  /* 0x0000009fd64f723e */ /* 0x000fe400000010ff */
[----:B----4-:R-:W-:Y:S01]  /*b890*/  F2FP.BF16.PACK_AB R83, R118, R160 ;  /* 0x000000a07653723e */ /* 0x010fe200000010ff */
[----:B--2---:R-:W2:Y:S06]  /*b8a0*/  LDSM.16.MT88.4 R88, [R227+0x1900] ;  /* 0x00190000e358783b */ /* 0x004eac0000004200 */
[----:B------:R-:W-:Y:S01]  /*b8b0*/  MUFU.EX2 R100, R100 ;  /* 0x0000006400647308 */ /* 0x000fe20000000800 */
[--C-:B---3--:R-:W-:Y:S01]  /*b8c0*/  FFMA.FTZ R80, R138, c[0x0][0x2d0], -R3.reuse ;  /* 0x0000b4008a507a23 */ /* 0x108fe20000010803 */
        /* <DEDUP_REMOVED lines=10> */
[----:B------:R-:W-:Y:S01]  /*b970*/  MOV R185, R190 ;  /* 0x000000be00b97202 */ /* 0x000fe20000000f00 */
[----:B------:R-:W-:Y:S01]  /*b980*/  FFMA.FTZ R107, R107, c[0x0][0x2d0], -R108 ;  /* 0x0000b4006b6b7a23 */ /* 0x000fe2000001086c */
[-C--:B------:R-:W-:Y:S05]  /*b990*/  HMMA.16816.F32.BF16 R4, R76, R84.reuse, R4 ;  /* 0x000000544c04723c */ /* 0x080fea0000041804 */
[----:B------:R3:W-:Y:S10]  /*b9a0*/  MUFU.EX2 R113, R80 ;  /* 0x0000005000717308 */ /* 0x0007f40000000800 */
[----:B------:R4:W2:Y:S01]  /*b9b0*/  MUFU.EX2 R190, R101 ;  /* 0x0000006500be7308 */ /* 0x0008a20000000800 */
[----:B-1----:R-:W1:Y:S09]  /*b9c0*/  LDSM.16.MT88.4 R92, [R225+0x1900] ;  /* 0x00190000e15c783b */ /* 0x002e720000004200 */
[----:B------:R-:W-:Y:S01]  /*b9d0*/  MUFU.EX2 R107, R107 ;  /* 0x0000006b006b7308 */ /* 0x000fe20000000800 */
[----:B---3--:R-:W-:Y:S07]  /*b9e0*/  F2FP.BF16.PACK_AB R80, R158, R155 ;  /* 0x0000009b9e50723e */ /* 0x008fee00000010ff */
[C---:B------:R-:W-:Y:S04]  /*b9f0*/  HMMA.16816.F32.BF16 R8, R80.reuse, R84, R8 ;  /* 0x000000545008723c */ /* 0x040fe80000041808 */
[--C-:B----4-:R-:W-:Y:S01]  /*ba00*/  FFMA.FTZ R101, R184, c[0x0][0x2d0], -R3.reuse ;  /* 0x0000b400b8657a23 */ /* 0x110fe20000010803 */
[----:B--2---:R-:W-:Y:S02]  /*ba10*/  F2FP.BF16.PACK_AB R180, R189, R190 ;  /* 0x000000bebdb4723e */ /* 0x004fe400000010ff */
[----:B------:R-:W-:Y:S01]  /*ba20*/  FFMA.FTZ R84, R115, c[0x0][0x2d0], -R3 ;  /* 0x0000b40073547a23 */ /* 0x000fe20000010803 */
[-C--:B------:R-:W-:Y:S02]  /*ba30*/  HMMA.16816.F32.BF16 R12, R80, R86.reuse, R12 ;  /* 0x00000056500c723c */ /* 0x080fe4000004180c */
[----:B------:R-:W2:Y:S06]  /*ba40*/  MUFU.EX2 R101, R101 ;  /* 0x0000006500657308 */ /* 0x000eac0000000800 */
[C---:B------:R-:W-:Y:S04]  /*ba50*/  HMMA.16816.F32.BF16 R16, R76.reuse, R86, R16 ;  /* 0x000000564c10723c */ /* 0x040fe80000041810 */
[----:B------:R3:W-:Y:S04]  /*ba60*/  MUFU.EX2 R115, R84 ;  /* 0x0000005400737308 */ /* 0x0007e80000000800 */
[-C--:B------:R-:W-:Y:S08]  /*ba70*/  HMMA.16816.F32.BF16 R20, R76, R88.reuse, R20 ;  /* 0x000000584c14723c */ /* 0x080ff00000041814 */
[C---:B------:R-:W-:Y:S04]  /*ba80*/  HMMA.16816.F32.BF16 R24, R80.reuse, R88, R24 ;  /* 0x000000585018723c */ /* 0x040fe80000041818 */
[----:B--2---:R-:W-:Y:S04]  /*ba90*/  F2FP.BF16.PACK_AB R177, R101, R100 ;  /* 0x0000006465b1723e */ /* 0x004fe800000010ff */
[-C--:B------:R-:W-:Y:S04]  /*baa0*/  HMMA.16816.F32.BF16 R28, R80, R90.reuse, R28 ;  /* 0x0000005a501c723c */ /* 0x080fe8000004181c */
[--C-:B---3--:R-:W-:Y:S01]  /*bab0*/  FFMA.FTZ R84, R138, c[0x0][0x2d0], -R105.reuse ;  /* 0x0000b4008a547a23 */ /* 0x108fe20000010869 */
[----:B------:R-:W-:Y:S03]  /*bac0*/  MOV R138, R205 ;  /* 0x000000cd008a7202 */ /* 0x000fe60000000f00 */
[C---:B------:R-:W-:Y:S01]  /*bad0*/  HMMA.16816.F32.BF16 R32, R76.reuse, R90, R32 ;  /* 0x0000005a4c20723c */ /* 0x040fe20000041820 */
[----:B------:R2:W-:Y:S03]  /*bae0*/  MUFU.EX2 R205, R84 ;  /* 0x0000005400cd7308 */ /* 0x0005e60000000800 */
[----:B------:R-:W-:Y:S02]  /*baf0*/  FFMA.FTZ R88, R138, c[0x0][0x2d0], -R102 ;  /* 0x0000b4008a587a23 */ /* 0x000fe40000010866 */
[----:B------:R-:W3:Y:S02]  /*bb00*/  LDL.LU R138, [R1+0x18] ;  /* 0x00001800018a7983 */ /* 0x000ee40000300800 */
[-C--:B-1----:R-:W-:Y:S03]  /*bb10*/  HMMA.16816.F32.BF16 R36, R76, R92.reuse, R36 ;  /* 0x0000005c4c24723c */ /* 0x082fe60000041824 */
[----:B------:R1:W-:Y:S05]  /*bb20*/  MUFU.EX2 R174, R88 ;  /* 0x0000005800ae7308 */ /* 0x0003ea0000000800 */
[C---:B------:R-:W-:Y:S07]  /*bb30*/  HMMA.16816.F32.BF16 R40, R80.reuse, R92, R40 ;  /* 0x0000005c5028723c */ /* 0x040fee0000041828 */
[----:B------:R-:W-:Y:S01]  /*bb40*/  FFMA.FTZ R92, R194, c[0x0][0x2d0], -R108 ;  /* 0x0000b400c25c7a23 */ /* 0x000fe2000001086c */
[-C--:B------:R-:W-:Y:S03]  /*bb50*/  HMMA.16816.F32.BF16 R44, R80, R94.reuse, R44 ;  /* 0x0000005e502c723c */ /* 0x080fe6000004182c */
[----:B------:R4:W-:Y:S01]  /*bb60*/  MUFU.EX2 R194, R92 ;  /* 0x0000005c00c27308 */ /* 0x0009e20000000800 */
[--C-:B--2---:R-:W-:Y:S01]  /*bb70*/  FFMA.FTZ R84, R137, c[0x0][0x2d0], -R105.reuse ;  /* 0x0000b40089547a23 */ /* 0x104fe20000010869 */
[----:B------:R-:W-:Y:S02]  /*bb80*/  MOV R137, R136 ;  /* 0x0000008800897202 */ /* 0x000fe40000000f00 */
[----:B------:R-:W-:Y:S01]  /*bb90*/  MOV R136, R134 ;  /* 0x0000008600887202 */ /* 0x000fe20000000f00 */
[C---:B------:R-:W-:Y:S04]  /*bba0*/  HMMA.16816.F32.BF16 R48, R76.reuse, R94, R48 ;  /* 0x0000005e4c30723c */ /* 0x040fe80000041830 */
[----:B------:R-:W-:Y:S01]  /*bbb0*/  MOV R134, R131 ;  /* 0x0000008300867202 */ /* 0x000fe20000000f00 */
[----:B------:R2:W-:Y:S01]  /*bbc0*/  MUFU.EX2 R175, R84 ;  /* 0x0000005400af7308 */ /* 0x0005e20000000800 */
[----:B------:R-:W-:Y:S01]  /*bbd0*/  MOV R131, R204 ;  /* 0x000000cc00837202 */ /* 0x000fe20000000f00 */
[----:B-1----:R-:W-:Y:S02]  /*bbe0*/  FFMA.FTZ R88, R137, c[0x0][0x2d0], -R102 ;  /* 0x0000b40089587a23 */ /* 0x002fe40000010866 */
[----:B------:R-:W3:Y:S06]  /*bbf0*/  LDL.LU R137, [R1+0x24] ;  /* 0x0000240001897983 */ /* 0x000eec0000300800 */
[----:B------:R1:W-:Y:S01]  /*bc00*/  MUFU.EX2 R173, R88 ;  /* 0x0000005800ad7308 */ /* 0x0003e20000000800 */
[----:B----4-:R-:W-:Y:S09]  /*bc10*/  FFMA.FTZ R92, R193, c[0x0][0x2d0], -R108 ;  /* 0x0000b400c15c7a23 */ /* 0x010ff2000001086c */
[----:B------:R4:W-:Y:S01]  /*bc20*/  MUFU.EX2 R193, R92 ;  /* 0x0000005c00c17308 */ /* 0x0009e20000000800 */
[--C-:B--2---:R-:W-:Y:S09]  /*bc30*/  FFMA.FTZ R84, R96, c[0x0][0x2d0], -R105.reuse ;  /* 0x0000b40060547a23 */ /* 0x104ff20000010869 */
[----:B------:R2:W-:Y:S01]  /*bc40*/  MUFU.EX2 R204, R84 ;  /* 0x0000005400cc7308 */ /* 0x0005e20000000800 */
[--C-:B-1----:R-:W-:Y:S09]  /*bc50*/  FFMA.FTZ R88, R98, c[0x0][0x2d0], -R102.reuse ;  /* 0x0000b40062587a23 */ /* 0x102ff20000010866 */
[----:B------:R1:W-:Y:S01]  /*bc60*/  MUFU.EX2 R198, R88 ;  /* 0x0000005800c67308 */ /* 0x0003e20000000800 */
[----:B----4-:R-:W-:Y:S01]  /*bc70*/  LDSM.16.MT88.4 R92, [R227+0x2100] ;  /* 0x00210000e35c783b */ /* 0x010fe20000004200 */
[--C-:B--2---:R-:W-:Y:S02]  /*bc80*/  FFMA.FTZ R84, R97, c[0x0][0x2d0], -R105.reuse ;  /* 0x0000b40061547a23 */ /* 0x104fe40000010869 */
[----:B------:R-:W-:Y:S06]  /*bc90*/  FFMA.FTZ R105, R112, c[0x0][0x2d0], -R105 ;  /* 0x0000b40070697a23 */ /* 0x000fec0000010869 */
[----:B------:R2:W-:Y:S01]  /*bca0*/  MUFU.EX2 R203, R84 ;  /* 0x0000005400cb7308 */ /* 0x0005e20000000800 */
[----:B-1----:R-:W-:Y:S02]  /*bcb0*/  FFMA.FTZ R88, R99, c[0x0][0x2d0], -R102 ;  /* 0x0000b40063587a23 */ /* 0x002fe40000010866 */
[----:B------:R-:W-:Y:S07]  /*bcc0*/  LDSM.16.MT88.4 R96, [R225+0x2100] ;  /* 0x00210000e160783b */ /* 0x000fee0000004200 */
[----:B------:R1:W4:Y:S10]  /*bcd0*/  MUFU.EX2 R201, R88 ;  /* 0x0000005800c97308 */ /* 0x0003340000000800 */
[----:B------:R4:W-:Y:S01]  /*bce0*/  MUFU.EX2 R187, R105 ;  /* 0x0000006900bb7308 */ /* 0x0009e20000000800 */
[----:B--2---:R-:W2:Y:S01]  /*bcf0*/  LDSM.16.MT88.4 R84, [R226+0x1900] ;  /* 0x00190000e254783b */ /* 0x004ea20000004200 */
[--C-:B-1----:R-:W-:Y:S01]  /*bd00*/  FFMA.FTZ R88, R136, c[0x0][0x2d0], -R108.reuse ;  /* 0x0000b40088587a23 */ /* 0x102fe2000001086c */
[----:B----4-:R-:W-:Y:S06]  /*bd10*/  F2FP.BF16.PACK_AB R75, R201, R198 ;  /* 0x000000c6c94b723e */ /* 0x010fec00000010ff */
[----:B------:R-:W4:Y:S01]  /*bd20*/  LDL.LU R136, [R1+0x20] ;  /* 0x0000200001887983 */ /* 0x000f220000300800 */
[----:B------:R1:W-:Y:S01]  /*bd30*/  MUFU.EX2 R172, R88 ;  /* 0x0000005800ac7308 */ /* 0x0003e20000000800 */
[--C-:B------:R-:W-:Y:S09]  /*bd40*/  FFMA.FTZ R105, R149, c[0x0][0x2d0], -R108.reuse ;  /* 0x0000b40095697a23 */ /* 0x100ff2000001086c */
[----:B------:R-:W2:Y:S01]  /*bd50*/  MUFU.EX2 R105, R105 ;  /* 0x0000006900697308 */ /* 0x000ea20000000800 */
[----:B-1----:R-:W1:Y:S01]  /*bd60*/  LDSM.16.MT88.4 R88, [R224+0x2100] ;  /* 0x00210000e058783b */ /* 0x002e620000004200 */
[-C--:B--2---:R-:W-:Y:S08]  /*bd70*/  HMMA.16816.F32.BF16 R52, R76, R84.reuse, R52 ;  /* 0x000000544c34723c */ /* 0x084ff00000041834 */
[C---:B------:R-:W-:Y:S04]  /*bd80*/  HMMA.16816.F32.BF16 R56, R80.reuse, R84, R56 ;  /* 0x000000545038723c */ /* 0x040fe80000041838 */
[----:B------:R-:W-:Y:S03]  /*bd90*/  F2FP.BF16.PACK_AB R176, R106, R105 ;  /* 0x000000696ab0723e */ /* 0x000fe600000010ff */
[--C-:B------:R-:W-:Y:S01]  /*bda0*/  FFMA.FTZ R84, R192, c[0x0][0x2d0], -R108.reuse ;  /* 0x0000b400c0547a23 */ /* 0x100fe2000001086c */
[-C--:B------:R-:W-:Y:S03]  /*bdb0*/  HMMA.16816.F32.BF16 R60, R80, R86.reuse, R60 ;  /* 0x00000056503c723c */ /* 0x080fe6000004183c */
[----:B------:R2:W-:Y:S01]  /*bdc0*/  MUFU.EX2 R192, R84 ;  /* 0x0000005400c07308 */ /* 0x0005e20000000800 */
[----:B------:R-:W-:Y:S03]  /*bdd0*/  FFMA.FTZ R108, R148, c[0x0][0x2d0], -R108 ;  /* 0x0000b400946c7a23 */ /* 0x000fe6000001086c */
[--C-:B------:R-:W-:Y:S01]  /*bde0*/  FFMA.FTZ R81, R135, c[0x0][0x2d0], -R3.reuse ;  /* 0x0000b40087517a23 */ /* 0x100fe20000010803 */
[----:B------:R-:W-:Y:S01]  /*bdf0*/  HMMA.16816.F32.BF16 R64, R76, R86, R64 ;  /* 0x000000564c40723c */ /* 0x000fe20000041840 */
[----:B------:R-:W4:Y:S03]  /*be00*/  LDL.LU R135, [R1+0x1c] ;  /* 0x00001c0001877983 */ /* 0x000f260000300800 */
[--C-:B------:R-:W-:Y:S01]  /*be10*/  FFMA.FTZ R80, R109, c[0x0][0x2d0], -R3.reuse ;  /* 0x0000b4006d507a23 */ /* 0x100fe20000010803 */
[----:B------:R-:W-:Y:S01]  /*be20*/  F2FP.BF16.PACK_AB R82, R168, R170 ;  /* 0x000000aaa852723e */ /* 0x000fe200000010ff */
[----:B------:R1:W-:Y:S01]  /*be30*/  MUFU.EX2 R109, R81 ;  /* 0x00000051006d7308 */ /* 0x0003e20000000800 */
[----:B------:R-:W-:Y:S02]  /*be40*/  F2FP.BF16.PACK_AB R76, R211, R161 ;  /* 0x000000a1d34c723e */ /* 0x000fe400000010ff */
[----:B------:R-:W-:Y:S03]  /*be50*/  F2FP.BF16.PACK_AB R78, R210, R212 ;  /* 0x000000d4d24e723e */ /* 0x000fe600000010ff */
[----:B------:R-:W-:Y:S02]  /*be60*/  F2FP.BF16.PACK_AB R77, R207, R209 ;  /* 0x000000d1cf4d723e */ /* 0x000fe400000010ff */
[----:B------:R-:W-:Y:S02]  /*be70*/  F2FP.BF16.PACK_AB R79, R206, R208 ;  /* 0x000000d0ce4f723e */ /* 0x000fe400000010ff */
[----:B------:R1:W-:Y:S01]  /*be80*/  MUFU.EX2 R112, R80 ;  /* 0x0000005000707308 */ /* 0x0003e20000000800 */
[----:B------:R-:W-:Y:S01]  /*be90*/  F2FP.BF16.PACK_AB R83, R115, R114 ;  /* 0x000000727353723e */ /* 0x000fe200000010ff */
[----:B--2---:R-:W2:Y:S03]  /*bea0*/  LDSM.16.MT88.4 R84, [R226+0x2100] ;  /* 0x00210000e254783b */ /* 0x004ea60000004200 */
[-C--:B-1----:R-:W-:Y:S05]  /*beb0*/  HMMA.16816.F32.BF16 R4, R76, R88.reuse, R4 ;  /* 0x000000584c04723c */ /* 0x082fea0000041804 */
[----:B------:R-:W1:Y:S01]  /*bec0*/  MUFU.EX2 R108, R108 ;  /* 0x0000006c006c7308 */ /* 0x000e620000000800 */
[----:B------:R-:W-:Y:S02]  /*bed0*/  F2FP.BF16.PACK_AB R81, R113, R116 ;  /* 0x000000747151723e */ /* 0x000fe400000010ff */
[----:B------:R-:W-:Y:S07]  /*bee0*/  F2FP.BF16.PACK_AB R80, R169, R171 ;  /* 0x000000aba950723e */ /* 0x000fee00000010ff */
[C---:B------:R-:W-:Y:S04]  /*bef0*/  HMMA.16816.F32.BF16 R8, R80.reuse, R88, R8 ;  /* 0x000000585008723c */ /* 0x040fe80000041808 */
[----:B-1----:R-:W-:Y:S03]  /*bf00*/  F2FP.BF16.PACK_AB R178, R108, R107 ;  /* 0x0000006b6cb2723e */ /* 0x002fe600000010ff */
[--C-:B------:R-:W-:Y:S01]  /*bf10*/  FFMA.FTZ R88, R188, c[0x0][0x2d0], -R3.reuse ;  /* 0x0000b400bc587a23 */ /* 0x100fe20000010803 */
[-C--:B------:R-:W-:Y:S01]  /*bf20*/  HMMA.16816.F32.BF16 R12, R80, R90.reuse, R12 ;  /* 0x0000005a500c723c */ /* 0x080fe2000004180c */
[----:B------:R-:W1:Y:S03]  /*bf30*/  MUFU.EX2 R188, R104 ;  /* 0x0000006800bc7308 */ /* 0x000e660000000800 */
[----:B------:R-:W-:Y:S01]  /*bf40*/  FFMA.FTZ R3, R74, c[0x0][0x2d0], -R3 ;  /* 0x0000b4004a037a23 */ /* 0x000fe20000010803 */
[----:B------:R-:W-:Y:S03]  /*bf50*/  F2FP.BF16.PACK_AB R74, R203, R204 ;  /* 0x000000cccb4a723e */ /* 0x000fe600000010ff */
[C---:B------:R-:W-:Y:S03]  /*bf60*/  HMMA.16816.F32.BF16 R16, R76.reuse, R90, R16 ;  /* 0x0000005a4c10723c */ /* 0x040fe60000041810 */
[----:B------:R2:W-:Y:S05]  /*bf70*/  MUFU.EX2 R111, R88 ;  /* 0x00000058006f7308 */ /* 0x0005ea0000000800 */
[-C--:B------:R-:W-:Y:S08]  /*bf80*/  HMMA.16816.F32.BF16 R20, R76, R92.reuse, R20 ;  /* 0x0000005c4c14723c */ /* 0x080ff00000041814 */
[C---:B------:R-:W-:Y:S04]  /*bf90*/  HMMA.16816.F32.BF16 R24, R80.reuse, R92, R24 ;  /* 0x0000005c5018723c */ /* 0x040fe80000041818 */
[----:B-1----:R-:W-:Y:S03]  /*bfa0*/  F2FP.BF16.PACK_AB R182, R187, R188 ;  /* 0x000000bcbbb6723e */ /* 0x002fe600000010ff */
[--C-:B------:R-:W-:Y:S01]  /*bfb0*/  FFMA.FTZ R92, R151, c[0x0][0x2d0], -R102.reuse ;  /* 0x0000b400975c7a23 */ /* 0x100fe20000010866 */
[-C--:B------:R-:W-:Y:S04]  /*bfc0*/  HMMA.16816.F32.BF16 R28, R80, R94.reuse, R28 ;  /* 0x0000005e501c723c */ /* 0x080fe8000004181c */
[--C-:B--2---:R-:W-:Y:S04]  /*bfd0*/  FFMA.FTZ R88, R185, c[0x0][0x2d0], -R102.reuse ;  /* 0x0000b400b9587a23 */ /* 0x104fe80000010866 */
[C---:B------:R-:W-:Y:S01]  /*bfe0*/  HMMA.16816.F32.BF16 R32, R76.reuse, R94, R32 ;  /* 0x0000005e4c20723c */ /* 0x040fe20000041820 */
[----:B------:R1:W-:Y:S07]  /*bff0*/  MUFU.EX2 R185, R88 ;  /* 0x0000005800b97308 */ /* 0x0003ee0000000800 */
[-C--:B------:R-:W-:Y:S08]  /*c000*/  HMMA.16816.F32.BF16 R36, R76, R96.reuse, R36 ;  /* 0x000000604c24723c */ /* 0x080ff00000041824 */
[C---:B------:R-:W-:Y:S07]  /*c010*/  HMMA.16816.F32.BF16 R40, R80.reuse, R96, R40 ;  /* 0x000000605028723c */ /* 0x040fee0000041828 */
[--C-:B------:R-:W-:Y:S01]  /*c020*/  FFMA.FTZ R96, R150, c[0x0][0x2d0], -R102.reuse ;  /* 0x0000b40096607a23 */ /* 0x100fe20000010866 */
[-C--:B------:R-:W-:Y:S01]  /*c030*/  HMMA.16816.F32.BF16 R44, R80, R98.reuse, R44 ;  /* 0x00000062502c723c */ /* 0x080fe2000004182c */
[----:B-1----:R-:W1:Y:S02]  /*c040*/  LDSM.16.MT88.4 R88, [R224+0x2900] ;  /* 0x00290000e058783b */ /* 0x002e640000004200 */
[----:B------:R2:W-:Y:S01]  /*c050*/  MUFU.EX2 R184, R96 ;  /* 0x0000006000b87308 */ /* 0x0005e20000000800 */
[----:B------:R-:W-:Y:S02]  /*c060*/  FFMA.FTZ R102, R186, c[0x0][0x2d0], -R102 ;  /* 0x0000b400ba667a23 */ /* 0x000fe40000010866 */
[----:B---3--:R-:W-:Y:S01]  /*c070*/  FFMA.FTZ R73, R73, R138, R246 ;  /* 0x0000008a49497223 */ /* 0x008fe200000100f6 */
[----:B------:R-:W-:Y:S01]  /*c080*/  MOV R138, R132 ;  /* 0x00000084008a7202 */ /* 0x000fe20000000f00 */
[C---:B------:R-:W-:Y:S01]  /*c090*/  HMMA.16816.F32.BF16 R48, R76.reuse, R98, R48 ;  /* 0x000000624c30723c */ /* 0x040fe20000041830 */
[----:B------:R-:W-:Y:S03]  /*c0a0*/  LDSM.16.MT88.4 R148, [R227+0x3100] ;  /* 0x00310000e394783b */ /* 0x000fe60000004200 */
[----:B------:R-:W-:Y:S01]  /*c0b0*/  MOV R246, R124 ;  /* 0x0000007c00f67202 */ /* 0x000fe20000000f00 */
[----:B------:R-:W3:Y:S03]  /*c0c0*/  MUFU.EX2 R186, R92 ;  /* 0x0000005c00ba7308 */ /* 0x000ee60000000800 */
[-C--:B------:R-:W-:Y:S08]  /*c0d0*/  HMMA.16816.F32.BF16 R52, R76, R84.reuse, R52 ;  /* 0x000000544c34723c */ /* 0x080ff00000041834 */
[C---:B------:R-:W-:Y:S01]  /*c0e0*/  HMMA.16816.F32.BF16 R56, R80.reuse, R84, R56 ;  /* 0x000000545038723c */ /* 0x040fe20000041838 */
[----:B--2---:R-:W-:Y:S06]  /*c0f0*/  LDSM.16.MT88.4 R96, [R225+0x2900] ;  /* 0x00290000e160783b */ /* 0x004fec0000004200 */
[----:B------:R-:W-:Y:S01]  /*c100*/  FADD.FTZ R84, R247, R73 ;  /* 0x00000049f7547221 */ /* 0x000fe20000010000 */
[-C--:B------:R-:W-:Y:S01]  /*c110*/  HMMA.16816.F32.BF16 R60, R80, R86.reuse, R60 ;  /* 0x00000056503c723c */ /* 0x080fe2000004183c */
[----:B------:R-:W-:Y:S03]  /*c120*/  LDSM.16.MT88.4 R80, [R226+0x2900] ;  /* 0x00290000e250783b */ /* 0x000fe60000004200 */
[----:B------:R-:W-:Y:S01]  /*c130*/  F2FP.BF16.PACK_AB R73, R173, R174 ;  /* 0x000000aead49723e */ /* 0x000fe200000010ff */
[----:B------:R-:W-:Y:S01]  /*c140*/  FADD.FTZ R85, R252, R84 ;  /* 0x00000054fc557221 */ /* 0x000fe20000010000 */
[----:B---3--:R-:W-:Y:S01]  /*c150*/  F2FP.BF16.PACK_AB R181, R186, R185 ;  /* 0x000000b9bab5723e */ /* 0x008fe200000010ff */
[----:B------:R-:W-:Y:S01]  /*c160*/  FFMA.FTZ R72, R72, R137, R244 ;  /* 0x0000008948487223 */ /* 0x000fe200000100f4 */
[----:B------:R-:W-:Y:S01]  /*c170*/  HMMA.16816.F32.BF16 R64, R76, R86, R64 ;  /* 0x000000564c40723c */ /* 0x000fe20000041840 */
[----:B------:R-:W-:Y:S01]  /*c180*/  MUFU.EX2 R86, R103 ;  /* 0x0000006700567308 */ /* 0x000fe20000000800 */
[----:B------:R-:W2:Y:S02]  /*c190*/  LDSM.16.MT88.4 R92, [R227+0x2900] ;  /* 0x00290000e35c783b */ /* 0x000ea40000004200 */
[----:B------:R-:W-:Y:S01]  /*c1a0*/  FADD.FTZ R104, R245, R72 ;  /* 0x00000048f5687221 */ /* 0x000fe20000010000 */
[----:B------:R-:W-:Y:S02]  /*c1b0*/  F2FP.BF16.PACK_AB R72, R175, R205 ;  /* 0x000000cdaf48723e */ /* 0x000fe400000010ff */
[----:B------:R-:W-:Y:S01]  /*c1c0*/  MOV R137, R133 ;  /* 0x0000008500897202 */ /* 0x000fe20000000f00 */
[----:B------:R-:W-:Y:S01]  /*c1d0*/  FADD.FTZ R84, R138, R104 ;  /* 0x000000688a547221 */ /* 0x000fe20000010000 */
[----:B------:R-:W-:Y:S03]  /*c1e0*/  MOV R244, R126 ;  /* 0x0000007e00f47202 */ /* 0x000fe60000000f00 */
[-C--:B-1----:R-:W-:Y:S05]  /*c1f0*/  HMMA.16816.F32.BF16 R4, R72, R88.reuse, R4 ;  /* 0x000000584804723c */ /* 0x082fea0000041804 */
[----:B------:R-:W-:Y:S01]  /*c200*/  F2FP.BF16.PACK_AB R76, R194, R172 ;  /* 0x000000acc24c723e */ /* 0x000fe200000010ff */
[----:B------:R-:W-:Y:S01]  /*c210*/  FADD.FTZ R84, R131, R84 ;  /* 0x0000005483547221 */ /* 0x000fe20000010000 */
[----:B------:R-:W-:Y:S02]  /*c220*/  F2FP.BF16.PACK_AB R78, R192, R193 ;  /* 0x000000c1c04e723e */ /* 0x000fe400000010ff */
[----:B------:R-:W-:Y:S03]  /*c230*/  F2FP.BF16.PACK_AB R77, R112, R109 ;  /* 0x0000006d704d723e */ /* 0x000fe600000010ff */
[----:B------:R-:W-:Y:S07]  /*c240*/  F2FP.BF16.PACK_AB R79, R111, R110 ;  /* 0x0000006e6f4f723e */ /* 0x000fee00000010ff */
[C---:B------:R-:W-:Y:S08]  /*c250*/  HMMA.16816.F32.BF16 R8, R76.reuse, R88, R8 ;  /* 0x000000584c08723c */ /* 0x040ff00000041808 */
[-C--:B------:R-:W-:Y:S08]  /*c260*/  HMMA.16816.F32.BF16 R12, R76, R90.reuse, R12 ;  /* 0x0000005a4c0c723c */ /* 0x080ff0000004180c */
[C---:B------:R-:W-:Y:S08]  /*c270*/  HMMA.16816.F32.BF16 R16, R72.reuse, R90, R16 ;  /* 0x0000005a4810723c */ /* 0x040ff00000041810 */
[-C--:B--2---:R-:W-:Y:S08]  /*c280*/  HMMA.16816.F32.BF16 R20, R72, R92.reuse, R20 ;  /* 0x0000005c4814723c */ /* 0x084ff00000041814 */
[C---:B------:R-:W-:Y:S08]  /*c290*/  HMMA.16816.F32.BF16 R24, R76.reuse, R92, R24 ;  /* 0x0000005c4c18723c */ /* 0x040ff00000041818 */
[-C--:B------:R-:W-:Y:S08]  /*c2a0*/  HMMA.16816.F32.BF16 R28, R76, R94.reuse, R28 ;  /* 0x0000005e4c1c723c */ /* 0x080ff0000004181c */
[C---:B------:R-:W-:Y:S08]  /*c2b0*/  HMMA.16816.F32.BF16 R32, R72.reuse, R94, R32 ;  /* 0x0000005e4820723c */ /* 0x040ff00000041820 */
[-C--:B------:R-:W-:Y:S04]  /*c2c0*/  HMMA.16816.F32.BF16 R36, R72, R96.reuse, R36 ;  /* 0x000000604824723c */ /* 0x080fe80000041824 */
[----:B----4-:R-:W-:Y:S01]  /*c2d0*/  FFMA.FTZ R71, R71, R136, R222 ;  /* 0x0000008847477223 */ /* 0x010fe200000100de */
[----:B------:R-:W-:Y:S02]  /*c2e0*/  MOV R136, R134 ;  /* 0x0000008600887202 */ /* 0x000fe40000000f00 */
[----:B------:R-:W-:Y:S01]  /*c2f0*/  MOV R222, R123 ;  /* 0x0000007b00de7202 */ /* 0x000fe20000000f00 */
[C---:B------:R-:W-:Y:S08]  /*c300*/  HMMA.16816.F32.BF16 R40, R76.reuse, R96, R40 ;  /* 0x000000604c28723c */ /* 0x040ff00000041828 */
[-C--:B------:R-:W-:Y:S08]  /*c310*/  HMMA.16816.F32.BF16 R44, R76, R98.reuse, R44 ;  /* 0x000000624c2c723c */ /* 0x080ff0000004182c */
[C---:B------:R-:W-:Y:S08]  /*c320*/  HMMA.16816.F32.BF16 R48, R72.reuse, R98, R48 ;  /* 0x000000624830723c */ /* 0x040ff00000041830 */
[-C--:B------:R-:W-:Y:S08]  /*c330*/  HMMA.16816.F32.BF16 R52, R72, R80.reuse, R52 ;  /* 0x000000504834723c */ /* 0x080ff00000041834 */
[C---:B------:R-:W-:Y:S07]  /*c340*/  HMMA.16816.F32.BF16 R56, R76.reuse, R80, R56 ;  /* 0x000000504c38723c */ /* 0x040fee0000041838 */
[----:B------:R-:W-:Y:S01]  /*c350*/  FADD.FTZ R81, R136, R85 ;  /* 0x0000005588517221 */ /* 0x000fe20000010000 */
[-C--:B------:R-:W-:Y:S01]  /*c360*/  HMMA.16816.F32.BF16 R60, R76, R82.reuse, R60 ;  /* 0x000000524c3c723c */ /* 0x080fe2000004183c */
[----:B------:R1:W2:Y:S03]  /*c370*/  MUFU.EX2 R85, R3 ;  /* 0x0000000300557308 */ /* 0x0002a60000000800 */
[----:B------:R-:W-:Y:S04]  /*c380*/  FFMA.FTZ R0, R0, R135, R117 ;  /* 0x0000008700007223 */ /* 0x000fe80000010075 */
[----:B------:R-:W-:Y:S01]  /*c390*/  HMMA.16816.F32.BF16 R64, R72, R82, R64 ;  /* 0x000000524840723c */ /* 0x000fe20000041840 */
[----:B------:R-:W3:Y:S02]  /*c3a0*/  LDSM.16.MT88.4 R132, [R224+0x3100] ;  /* 0x00310000e084783b */ /* 0x000ee40000004200 */
[----:B------:R4:W4:Y:S01]  /*c3b0*/  MUFU.EX2 R117, R102 ;  /* 0x0000006600757308 */ /* 0x0009220000000800 */
[----:B-1----:R-:W-:Y:S01]  /*c3c0*/  FADD.FTZ R3, R129, R81 ;  /* 0x0000005181037221 */ /* 0x002fe20000010000 */
[----:B--2---:R-:W-:Y:S03]  /*c3d0*/  F2FP.BF16.PACK_AB R179, R85, R86 ;  /* 0x0000005655b3723e */ /* 0x004fe600000010ff */
[----:B------:R-:W-:Y:S04]  /*c3e0*/  FADD.FTZ R3, R121, R3 ;  /* 0x0000000379037221 */ /* 0x000fe80000010000 */
[----:B----4-:R-:W-:Y:S01]  /*c3f0*/  FADD.FTZ R102, R243, R71 ;  /* 0x00000047f3667221 */ /* 0x010fe20000010000 */
[----:B------:R-:W-:Y:S01]  /*c400*/  F2FP.BF16.PACK_AB R183, R117, R184 ;  /* 0x000000b875b7723e */ /* 0x000fe200000010ff */
        /* <DEDUP_REMOVED lines=11> */
[-C--:B---3--:R-:W-:Y:S05]  /*c4c0*/  HMMA.16816.F32.BF16 R124, R180, R132.reuse, R4 ;  /* 0x00000084b47c723c */ /* 0x088fea0000041804 */
        /* <DEDUP_REMOVED lines=24> */
[----:B------:R-:W-:Y:S01]  /*c650*/  FADD.FTZ R10, R220, R3 ;  /* 0x00000003dc0a7221 */ /* 0x000fe20000010000 */
[----:B------:R-:W1:Y:S01]  /*c660*/  LDSM.16.MT88.4 R4, [R226+0x3100] ;  /* 0x00310000e204783b */ /* 0x000e620000004200 */
        /* <DEDUP_REMOVED lines=8> */
[----:B------:R-:W-:Y:S02]  /*c6f0*/  FADD.FTZ R9, R155, R0 ;  /* 0x000000009b097221 */ /* 0x000fe40000010000 */
[----:B------:R-:W-:Y:S01]  /*c700*/  FADD.FTZ R8, R157, R12 ;  /* 0x0000000c9d087221 */ /* 0x000fe20000010000 */
[-C--:B------:R-:W-:Y:S03]  /*c710*/  HMMA.16816.F32.BF16 R152, R180, R164.reuse, R36 ;  /* 0x000000a4b498723c */ /* 0x080fe60000041824 */
[----:B------:R-:W-:Y:S02]  /*c720*/  FADD.FTZ R3, R219, R11 ;  /* 0x0000000bdb037221 */ /* 0x000fe40000010000 */
        /* <DEDUP_REMOVED lines=12> */
[----:B------:R-:W-:Y:S01]  /*c7f0*/  FADD.FTZ R10, R118, R3 ;  /* 0x00000003760a7221 */ /* 0x000fe20000010000 */
[-C--:B------:R-:W-:Y:S03]  /*c800*/  HMMA.16816.F32.BF16 R160, R176, R166.reuse, R44 ;  /* 0x000000a6b0a0723c */ /* 0x080fe6000004182c */
[----:B------:R-:W-:Y:S01]  /*c810*/  FADD.FTZ R8, R209, R12 ;  /* 0x0000000cd1087221 */ /* 0x000fe20000010000 */
[----:B------:R-:W-:Y:S01]  /*c820*/  MOV R118, R2 ;  /* 0x0000000200767202 */ /* 0x000fe20000000f00 */
[----:B------:R-:W-:Y:S02]  /*c830*/  FADD.FTZ R3, R171, R11 ;  /* 0x0000000bab037221 */ /* 0x000fe40000010000 */
[----:B------:R-:W-:Y:S01]  /*c840*/  FADD.FTZ R0, R116, R10 ;  /* 0x0000000a74007221 */ /* 0x000fe20000010000 */
[C---:B------:R-:W-:Y:S04]  /*c850*/  HMMA.16816.F32.BF16 R164, R180.reuse, R166, R48 ;  /* 0x000000a6b4a4723c */ /* 0x040fe80000041830 */
[----:B------:R-:W-:Y:S01]  /*c860*/  FADD.FTZ R12, R211, R9 ;  /* 0x00000009d30c7221 */ /* 0x000fe20000010000 */
[----:B------:R-:W-:Y:S01]  /*c870*/  MOV R116, R69 ;  /* 0x0000004500747202 */ /* 0x000fe20000000f00 */
        /* <DEDUP_REMOVED lines=11> */
[-C--:B-1----:R-:W-:Y:S03]  /*c930*/  HMMA.16816.F32.BF16 R168, R180, R4.reuse, R52 ;  /* 0x00000004b4a8723c */ /* 0x082fe60000041834 */
        /* <DEDUP_REMOVED lines=33> */
[----:B------:R-:W-:Y:S01]  /*cb50*/  FADD.FTZ R4, R117, R4 ;  /* 0x0000000475047221 */ /* 0x000fe20000010000 */
[----:B------:R-:W-:Y:S01]  /*cb60*/  MOV R117, R68 ;  /* 0x0000004400757202 */ /* 0x000fe20000000f00 */
[----:B------:R-:W-:Y:S03]  /*cb70*/  FADD.FTZ R0, R86, R7 ;  /* 0x0000000756007221 */ /* 0x000fe60000010000 */
[----:B------:R-:W-:Y:S01]  /*cb80*/  STL [R1+0x24], R4 ;  /* 0x0000240401007387 */ /* 0x000fe20000100800 */
[----:B------:R-:W-:Y:S03]  /*cb90*/  FADD.FTZ R0, R85, R0 ;  /* 0x0000000055007221 */ /* 0x000fe60000010000 */
[----:B------:R1:W-:Y:S04]  /*cba0*/  STL [R1+0x20], R3 ;  /* 0x0000200301007387 */ /* 0x0003e80000100800 */
[----:B------:R2:W-:Y:S01]  /*cbb0*/  STL [R1+0x1c], R0 ;  /* 0x00001c0001007387 */ /* 0x0005e20000100800 */
[----:B-1----:R-:W-:Y:S01]  /*cbc0*/  MOV R3, R70 ;  /* 0x0000004600037202 */ /* 0x002fe20000000f00 */
[----:B------:R-:W-:-:S05]  /*cbd0*/  @P0 BRA `(.L_x_33) ;  /* 0xffffa6d000000947 */ /* 0x000fca000383ffff */
.L_x_32:
[----:B-12---:R-:W2:Y:S04]  /*cbe0*/  LDL.LU R0, [R1+0x18] ;  /* 0x0000180001007983 */ /* 0x006ea80000300800 */
[----:B------:R-:W3:Y:S04]  /*cbf0*/  LDL.LU R4, [R1+0x24] ;  /* 0x0000240001047983 */ /* 0x000ee80000300800 */
[----:B------:R-:W4:Y:S04]  /*cc00*/  LDL.LU R10, [R1+0x20] ;  /* 0x00002000010a7983 */ /* 0x000f280000300800 */
[----:B------:R-:W4:Y:S01]  /*cc10*/  LDL.LU R9, [R1+0x1c] ;  /* 0x00001c0001097983 */ /* 0x000f220000300800 */
[----:B------:R-:W-:-:S02]  /*cc20*/  MOV R37, 0xff800000 ;  /* 0xff80000000257802 */ /* 0x000fc40000000f00 */
[----:B------:R-:W-:Y:S02]  /*cc30*/  MOV R38, 0xff800000 ;  /* 0xff80000000267802 */ /* 0x000fe40000000f00 */
[----:B------:R-:W-:Y:S02]  /*cc40*/  MOV R39, 0xff800000 ;  /* 0xff80000000277802 */ /* 0x000fe40000000f00 */
[----:B------:R-:W-:Y:S02]  /*cc50*/  MOV R40, 0xff800000 ;  /* 0xff80000000287802 */ /* 0x000fe40000000f00 */
[----:B------:R-:W-:Y:S01]  /*cc60*/  PLOP3.LUT P4, PT, PT, PT, PT, 0x8, 0x0 ;  /* 0x000000000000781c */ /* 0x000fe20003f8e170 */
[----:B--2---:R-:W1:Y:S04]  /*cc70*/  SHFL.BFLY PT, R5, R0, 0x2, 0x1f ;  /* 0x0c401f0000057f89 */ /* 0x004e6800000e0000 */
[----:B---3--:R-:W2:Y:S04]  /*cc80*/  SHFL.BFLY PT, R6, R4, 0x2, 0x1f ;  /* 0x0c401f0004067f89 */ /* 0x008ea800000e0000 */
[----:B----4-:R-:W3:Y:S04]  /*cc90*/  SHFL.BFLY PT, R7, R10, 0x2, 0x1f ;  /* 0x0c401f000a077f89 */ /* 0x010ee800000e0000 */
[----:B------:R-:W4:Y:S01]  /*cca0*/  SHFL.BFLY PT, R8, R9, 0x2, 0x1f ;  /* 0x0c401f0009087f89 */ /* 0x000f2200000e0000 */
[----:B-1----:R-:W-:-:S02]  /*ccb0*/  FADD.FTZ R5, R5, R0 ;  /* 0x0000000005057221 */ /* 0x002fc40000010000 */
[----:B--2---:R-:W-:-:S03]  /*ccc0*/  FADD.FTZ R6, R6, R4 ;  /* 0x0000000406067221 */ /* 0x004fc60000010000 */
[----:B------:R-:W1:Y:S01]  /*ccd0*/  SHFL.BFLY PT, R0, R5, 0x1, 0x1f ;  /* 0x0c201f0005007f89 */ /* 0x000e6200000e0000 */
[----:B---3--:R-:W-:-:S03]  /*cce0*/  FADD.FTZ R7, R7, R10 ;  /* 0x0000000a07077221 */ /* 0x008fc60000010000 */
[----:B------:R-:W2:Y:S01]  /*ccf0*/  SHFL.BFLY PT, R4, R6, 0x1, 0x1f ;  /* 0x0c201f0006047f89 */ /* 0x000ea200000e0000 */
[----:B----4-:R-:W-:-:S03]  /*cd00*/  FADD.FTZ R8, R8, R9 ;  /* 0x0000000908087221 */ /* 0x010fc60000010000 */
[----:B------:R-:W3:Y:S04]  /*cd10*/  SHFL.BFLY PT, R3, R7, 0x1, 0x1f ;  /* 0x0c201f0007037f89 */ /* 0x000ee800000e0000 */
[----:B------:R-:W4:Y:S01]  /*cd20*/  SHFL.BFLY PT, R9, R8, 0x1, 0x1f ;  /* 0x0c201f0008097f89 */ /* 0x000f2200000e0000 */
[----:B-1----:R-:W-:Y:S01]  /*cd30*/  FADD.FTZ R5, R5, R0 ;  /* 0x0000000005057221 */ /* 0x002fe20000010000 */
[----:B------:R-:W-:Y:S01]  /*cd40*/  MOV R0, RZ ;  /* 0x000000ff00007202 */ /* 0x000fe20000000f00 */
[----:B--2---:R-:W-:-:S03]  /*cd50*/  FADD.FTZ R6, R6, R4 ;  /* 0x0000000406067221 */ /* 0x004fc60000010000 */
[----:B------:R-:W-:Y:S02]  /*cd60*/  FSETP.NE.FTZ.AND P3, PT, R5, RZ, PT ;  /* 0x000000ff0500720b */ /* 0x000fe40003f75000 */
[----:B------:R-:W-:Y:S01]  /*cd70*/  MOV R4, RZ ;  /* 0x000000ff00047202 */ /* 0x000fe20000000f00 */
[----:B---3--:R-:W-:Y:S01]  /*cd80*/  FADD.FTZ R7, R7, R3 ;  /* 0x0000000307077221 */ /* 0x008fe20000010000 */
[----:B------:R-:W-:Y:S02]  /*cd90*/  FSETP.NE.FTZ.AND P2, PT, R6, RZ, PT ;  /* 0x000000ff0600720b */ /* 0x000fe40003f55000 */
[----:B------:R-:W-:Y:S01]  /*cda0*/  MOV R3, RZ ;  /* 0x000000ff00037202 */ /* 0x000fe20000000f00 */
[----:B----4-:R-:W-:Y:S01]  /*cdb0*/  FADD.FTZ R8, R9, R8 ;  /* 0x0000000809087221 */ /* 0x010fe20000010000 */
[----:B------:R-:W-:-:S04]  /*cdc0*/  FSETP.NE.FTZ.AND P1, PT, R7, RZ, PT ;  /* 0x000000ff0700720b */ /* 0x000fc80003f35000 */
[----:B------:R-:W-:Y:S01]  /*cdd0*/  FSETP.NE.FTZ.AND P0, PT, R8, RZ, PT ;  /* 0x000000ff0800720b */ /* 0x000fe20003f15000 */
[----:B------:R-:W1:Y:S08]  /*cde0*/  @P3 MUFU.RCP R0, R5 ;  /* 0x0000000500003308 */ /* 0x000e700000001000 */
[----:B------:R-:W2:Y:S01]  /*cdf0*/  @P1 MUFU.RCP R3, R7 ;  /* 0x0000000700031308 */ /* 0x000ea20000001000 */
[----:B-1----:R-:W-:-:S07]  /*ce00*/  FMUL.FTZ R124, R0, R124 ;  /* 0x0000007c007c7220 */ /* 0x002fce0000410000 */
[----:B------:R-:W1:Y:S01]  /*ce10*/  @P2 MUFU.RCP R4, R6 ;  /* 0x0000000600042308 */ /* 0x000e620000001000 */
[C---:B------:R-:W-:Y:S02]  /*ce20*/  FMUL.FTZ R125, R0.reuse, R125 ;  /* 0x0000007d007d7220 */ /* 0x040fe40000410000 */
[C---:B------:R-:W-:Y:S02]  /*ce30*/  FMUL.FTZ R132, R0.reuse, R132 ;  /* 0x0000008400847220 */ /* 0x040fe40000410000 */
[C---:B------:R-:W-:Y:S02]  /*ce40*/  FMUL.FTZ R133, R0.reuse, R133 ;  /* 0x0000008500857220 */ /* 0x040fe40000410000 */
[C---:B------:R-:W-:Y:S01]  /*ce50*/  FMUL.FTZ R136, R0.reuse, R136 ;  /* 0x0000008800887220 */ /* 0x040fe20000410000 */
[----:B------:R-:W-:Y:S01]  /*ce60*/  @P2 MUFU.LG2 R9, R6 ;  /* 0x0000000600092308 */ /* 0x000fe20000000c00 */
[C---:B------:R-:W-:Y:S02]  /*ce70*/  FMUL.FTZ R29, R0.reuse, R137 ;  /* 0x00000089001d7220 */ /* 0x040fe40000410000 */
[----:B------:R-:W-:-:S02]  /*ce80*/  FMUL.FTZ R148, R0, R148 ;  /* 0x0000009400947220 */ /* 0x000fc40000410000 */
[C---:B------:R-:W-:Y:S02]  /*ce90*/  FMUL.FTZ R14, R0.reuse, R149 ;  /* 0x00000095000e7220 */ /* 0x040fe40000410000 */
[C---:B------:R-:W-:Y:S01]  /*cea0*/  FMUL.FTZ R152, R0.reuse, R152 ;  /* 0x0000009800987220 */ /* 0x040fe20000410000 */
[----:B------:R-:W-:Y:S01]  /*ceb0*/  @P3 MUFU.LG2 R11, R5 ;  /* 0x00000005000b3308 */ /* 0x000fe20000000c00 */
[C---:B------:R-:W-:Y:S02]  /*cec0*/  FMUL.FTZ R25, R0.reuse, R153 ;  /* 0x0000009900197220 */ /* 0x040fe40000410000 */
[C---:B------:R-:W-:Y:S02]  /*ced0*/  FMUL.FTZ R164, R0.reuse, R164 ;  /* 0x000000a400a47220 */ /* 0x040fe40000410000 */
[C---:B------:R-:W-:Y:S02]  /*cee0*/  FMUL.FTZ R165, R0.reuse, R165 ;  /* 0x000000a500a57220 */ /* 0x040fe40000410000 */
[C---:B------:R-:W-:Y:S01]  /*cef0*/  FMUL.FTZ R168, R0.reuse, R168 ;  /* 0x000000a800a87220 */ /* 0x040fe20000410000 */
[----:B------:R-:W-:Y:S01]  /*cf00*/  @P1 MUFU.LG2 R7, R7 ;  /* 0x0000000700071308 */ /* 0x000fe20000000c00 */
[----:B------:R-:W-:-:S02]  /*cf10*/  FMUL.FTZ R19, R0, R169 ;  /* 0x000000a900137220 */ /* 0x000fc40000410000 */
[C---:B------:R-:W-:Y:S02]  /*cf20*/  FMUL.FTZ R180, R0.reuse, R180 ;  /* 0x000000b400b47220 */ /* 0x040fe40000410000 */
[----:B------:R-:W-:Y:S01]  /*cf30*/  FMUL.FTZ R12, R0, R181 ;  /* 0x000000b5000c7220 */ /* 0x000fe20000410000 */
[----:B------:R-:W-:Y:S01]  /*cf40*/  MOV R0, RZ ;  /* 0x000000ff00007202 */ /* 0x000fe20000000f00 */
[C---:B--2---:R-:W-:Y:S01]  /*cf50*/  FMUL.FTZ R120, R3.reuse, R120 ;  /* 0x0000007803787220 */ /* 0x044fe20000410000 */
[----:B------:R-:W-:Y:S01]  /*cf60*/  @P0 MUFU.LG2 R6, R8 ;  /* 0x0000000800060308 */ /* 0x000fe20000000c00 */
[C---:B------:R-:W-:Y:S02]  /*cf70*/  FMUL.FTZ R34, R3.reuse, R121 ;  /* 0x0000007903227220 */ /* 0x040fe40000410000 */
[C---:B------:R-:W-:Y:S02]  /*cf80*/  FMUL.FTZ R128, R3.reuse, R128 ;  /* 0x0000008003807220 */ /* 0x040fe40000410000 */
[----:B------:R-:W-:-:S02]  /*cf90*/  FMUL.FTZ R33, R3, R129 ;  /* 0x0000008103217220 */ /* 0x000fc40000410000 */
[C---:B------:R-:W-:Y:S01]  /*cfa0*/  FMUL.FTZ R140, R3.reuse, R140 ;  /* 0x0000008c038c7220 */ /* 0x040fe20000410000 */
[----:B------:R2:W3:Y:S01]  /*cfb0*/  @P0 MUFU.RCP R0, R8 ;  /* 0x0000000800000308 */ /* 0x0004e20000001000 */
[C---:B------:R-:W-:Y:S02]  /*cfc0*/  FMUL.FTZ R32, R3.reuse, R141 ;  /* 0x0000008d03207220 */ /* 0x040fe40000410000 */
[C---:B------:R-:W-:Y:S02]  /*cfd0*/  FMUL.FTZ R144, R3.reuse, R144 ;  /* 0x0000009003907220 */ /* 0x040fe40000410000 */
[C---:B------:R-:W-:Y:S02]  /*cfe0*/  FMUL.FTZ R31, R3.reuse, R145 ;  /* 0x00000091031f7220 */ /* 0x040fe40000410000 */
[C---:B------:R-:W-:Y:S02]  /*cff0*/  FMUL.FTZ R156, R3.reuse, R156 ;  /* 0x0000009c039c7220 */ /* 0x040fe40000410000 */
[----:B------:R-:W-:-:S02]  /*d000*/  FMUL.FTZ R23, R3, R157 ;  /* 0x0000009d03177220 */ /* 0x000fc40000410000 */
[C---:B------:R-:W-:Y:S02]  /*d010*/  FMUL.FTZ R160, R3.reuse, R160 ;  /* 0x000000a003a07220 */ /* 0x040fe40000410000 */
[C---:B------:R-:W-:Y:S02]  /*d020*/  FMUL.FTZ R20, R3.reuse, R161 ;  /* 0x000000a103147220 */ /* 0x040fe40000410000 */
[C---:B------:R-:W-:Y:S01]  /*d030*/  FMUL.FTZ R172, R3.reuse, R172 ;  /* 0x000000ac03ac7220 */ /* 0x040fe20000410000 */
[----:B--2---:R-:W-:Y:S01]  /*d040*/  @P0 MOV R8, 0x3f317218 ;  /* 0x3f31721800080802 */ /* 0x004fe20000000f00 */
[C---:B------:R-:W-:Y:S02]  /*d050*/  FMUL.FTZ R13, R3.reuse, R173 ;  /* 0x000000ad030d7220 */ /* 0x040fe40000410000 */
[C---:B------:R-:W-:Y:S02]  /*d060*/  FMUL.FTZ R176, R3.reuse, R176 ;  /* 0x000000b003b07220 */ /* 0x040fe40000410000 */
[----:B------:R-:W-:Y:S01]  /*d070*/  FMUL.FTZ R177, R3, R177 ;  /* 0x000000b103b17220 */ /* 0x000fe20000410000 */
[----:B------:R-:W-:Y:S01]  /*d080*/  @P2 MOV R3, 0x3f317218 ;  /* 0x3f31721800032802 */ /* 0x000fe20000000f00 */
[----:B-1----:R-:W-:-:S02]  /*d090*/  FMUL.FTZ R126, R4, R126 ;  /* 0x0000007e047e7220 */ /* 0x002fc40000410000 */
        /* <DEDUP_REMOVED lines=14> */
[----:B------:R-:W-:Y:S01]  /*d180*/  FMUL.FTZ R183, R4, R183 ;  /* 0x000000b704b77220 */ /* 0x000fe20000410000 */
[----:B------:R-:W-:Y:S01]  /*d190*/  @P3 MOV R4, 0x3f317218 ;  /* 0x3f31721800043802 */ /* 0x000fe20000000f00 */
[C---:B---3--:R-:W-:Y:S02]  /*d1a0*/  FMUL.FTZ R122, R0.reuse, R122 ;  /* 0x0000007a007a7220 */ /* 0x048fe40000410000 */
        /* <DEDUP_REMOVED lines=14> */
[----:B------:R-:W-:Y:S01]  /*d290*/  FMUL.FTZ R179, R0, R179 ;  /* 0x000000b300b37220 */ /* 0x000fe20000410000 */
[----:B------:R-:W-:Y:S01]  /*d2a0*/  @P1 MOV R0, 0x3f317218 ;  /* 0x3f31721800001802 */ /* 0x000fe20000000f00 */
[----:B------:R-:W-:Y:S02]  /*d2b0*/  @P2 FMUL.FTZ R5, R3, c[0x0][0x2d0] ;  /* 0x0000b40003052a20 */ /* 0x000fe40000410000 */
[----:B------:R-:W-:Y:S02]  /*d2c0*/  @P3 FMUL.FTZ R10, R4, c[0x0][0x2d0] ;  /* 0x0000b400040a3a20 */ /* 0x000fe40000410000 */
[----:B------:R-:W-:Y:S02]  /*d2d0*/  @P1 FMUL.FTZ R3, R0, c[0x0][0x2d0] ;  /* 0x0000b40000031a20 */ /* 0x000fe40000410000 */
[----:B------:R-:W-:Y:S02]  /*d2e0*/  @P3 FMUL.FTZ R11, R11, 0.69314718246459960938 ;  /* 0x3f3172180b0b3820 */ /* 0x000fe40000410000 */
[----:B------:R-:W-:-:S02]  /*d2f0*/  @P2 FMUL.FTZ R9, R9, 0.69314718246459960938 ;  /* 0x3f31721809092820 */ /* 0x000fc40000410000 */
[----:B------:R-:W-:Y:S02]  /*d300*/  @P1 FMUL.FTZ R7, R7, 0.69314718246459960938 ;  /* 0x3f31721807071820 */ /* 0x000fe40000410000 */
[----:B------:R-:W-:Y:S02]  /*d310*/  @P0 FMUL.FTZ R4, R6, 0.69314718246459960938 ;  /* 0x3f31721806040820 */ /* 0x000fe40000410000 */
[----:B------:R-:W-:Y:S02]  /*d320*/  @P0 FMUL.FTZ R0, R8, c[0x0][0x2d0] ;  /* 0x0000b40008000a20 */ /* 0x000fe40000410000 */
[----:B------:R-:W-:Y:S02]  /*d330*/  @P3 FFMA.FTZ R37, R10, R70, R11 ;  /* 0x000000460a253223 */ /* 0x000fe4000001000b */
[----:B------:R-:W-:Y:S02]  /*d340*/  @P2 FFMA.FTZ R38, R5, R69, R9 ;  /* 0x0000004505262223 */ /* 0x000fe40000010009 */
[----:B------:R-:W-:-:S02]  /*d350*/  @P1 FFMA.FTZ R39, R3, R68, R7 ;  /* 0x0000004403271223 */ /* 0x000fc40000010007 */
[----:B------:R-:W-:Y:S02]  /*d360*/  @P0 FFMA.FTZ R40, R0, R2, R4 ;  /* 0x0000000200280223 */ /* 0x000fe40000010004 */
.L_x_16:
[----:B-1----:R-:W-:Y:S05]  /*d370*/  @P4 BRA `(.L_x_34) ;  /* 0x0000131000004947 */ /* 0x002fea0003800000 */
[----:B------:R-:W2:Y:S01]  /*d380*/  LDL R43, [R1+0x40] ;  /* 0x00004000012b7983 */ /* 0x000ea20000100800 */
[----:B------:R-:W-:Y:S01]  /*d390*/  IMAD.MOV.U32 R6, RZ, RZ, -0x10 ;  /* 0xfffffff0ff067424 */ /* 0x000fe200078e00ff */
[----:B------:R-:W-:Y:S02]  /*d3a0*/  F2FP.BF16.PACK_AB R5, R125, R124 ;  /* 0x0000007c7d05723e */ /* 0x000fe400000010ff */
[----:B------:R-:W1:Y:S01]  /*d3b0*/  S2R R41, SR_TID.X ;  /* 0x0000000000297919 */ /* 0x000e620000002100 */
[----:B------:R-:W-:Y:S02]  /*d3c0*/  F2FP.BF16.PACK_AB R7, R127, R126 ;  /* 0x0000007e7f07723e */ /* 0x000fe400000010ff */
[----:B------:R-:W-:Y:S02]  /*d3d0*/  F2FP.BF16.PACK_AB R8, R133, R132 ;  /* 0x000000848508723e */ /* 0x000fe400000010ff */
[----:B------:R-:W-:Y:S02]  /*d3e0*/  F2FP.BF16.PACK_AB R30, R30, R134 ;  /* 0x000000861e1e723e */ /* 0x000fe400000010ff */
[----:B------:R-:W-:-:S02]  /*d3f0*/  F2FP.BF16.PACK_AB R34, R34, R120 ;  /* 0x000000782222723e */ /* 0x000fc400000010ff */
[----:B------:R-:W-:Y:S02]  /*d400*/  F2FP.BF16.PACK_AB R122, R123, R122 ;  /* 0x0000007a7b7a723e */ /* 0x000fe400000010ff */
[----:B------:R-:W-:Y:S02]  /*d410*/  F2FP.BF16.PACK_AB R33, R33, R128 ;  /* 0x000000802121723e */ /* 0x000fe400000010ff */
[----:B------:R-:W-:Y:S02]  /*d420*/  F2FP.BF16.PACK_AB R130, R131, R130 ;  /* 0x000000828382723e */ /* 0x000fe400000010ff */
[----:B------:R-:W-:Y:S02]  /*d430*/  F2FP.BF16.PACK_AB R29, R29, R136 ;  /* 0x000000881d1d723e */ /* 0x000fe400000010ff */
[----:B------:R-:W-:Y:S02]  /*d440*/  F2FP.BF16.PACK_AB R28, R28, R138 ;  /* 0x0000008a1c1c723e */ /* 0x000fe400000010ff */
[----:B------:R-:W-:-:S02]  /*d450*/  F2FP.BF16.PACK_AB R14, R14, R148 ;  /* 0x000000940e0e723e */ /* 0x000fc400000010ff */
[----:B------:R-:W-:Y:S02]  /*d460*/  F2FP.BF16.PACK_AB R26, R26, R150 ;  /* 0x000000961a1a723e */ /* 0x000fe400000010ff */
[----:B------:R-:W-:Y:S02]  /*d470*/  F2FP.BF16.PACK_AB R32, R32, R140 ;  /* 0x0000008c2020723e */ /* 0x000fe400000010ff */
[----:B-1----:R-:W-:Y:S02]  /*d480*/  SHF.R.S32.HI R42, RZ, 0x1f, R41 ;  /* 0x0000001fff2a7819 */ /* 0x002fe40000011429 */
[----:B------:R-:W-:Y:S02]  /*d490*/  F2FP.BF16.PACK_AB R142, R143, R142 ;  /* 0x0000008e8f8e723e */ /* 0x000fe400000010ff */
[CC--:B------:R-:W-:Y:S02]  /*d4a0*/  LEA.HI R2, R42.reuse, R41.reuse, RZ, 0x2 ;  /* 0x000000292a027211 */ /* 0x0c0fe400078f10ff */
[----:B------:R-:W-:-:S02]  /*d4b0*/  LEA.HI R36, R42, R41, RZ, 0x5 ;  /* 0x000000292a247211 */ /* 0x000fc400078f28ff */
[--C-:B------:R-:W-:Y:S02]  /*d4c0*/  SHF.R.S32.HI R4, RZ, 0x2, R2.reuse ;  /* 0x00000002ff047819 */ /* 0x100fe40000011402 */
[----:B------:R-:W-:Y:S02]  /*d4d0*/  SHF.R.S32.HI R0, RZ, 0x1f, R2 ;  /* 0x0000001fff007819 */ /* 0x000fe40000011402 */
[----:B------:R-:W-:Y:S02]  /*d4e0*/  SHF.R.S32.HI R35, RZ, 0x5, R36 ;  /* 0x00000005ff237819 */ /* 0x000fe40000011424 */
[----:B------:R-:W-:Y:S02]  /*d4f0*/  LEA.HI R0, R0, R4, RZ, 0x3 ;  /* 0x0000000400007211 */ /* 0x000fe400078f18ff */
[----:B------:R-:W-:Y:S02]  /*d500*/  F2FP.BF16.PACK_AB R31, R31, R144 ;  /* 0x000000901f1f723e */ /* 0x000fe400000010ff */
[----:B------:R-:W-:-:S02]  /*d510*/  LOP3.LUT R0, R0, 0xfffffff8, RZ, 0xc0, !PT ;  /* 0xfffffff800007812 */ /* 0x000fc400078ec0ff */
[----:B------:R-:W-:Y:S02]  /*d520*/  F2FP.BF16.PACK_AB R146, R147, R146 ;  /* 0x000000929392723e */ /* 0x000fe400000010ff */
[----:B------:R-:W-:Y:S01]  /*d530*/  F2FP.BF16.PACK_AB R25, R25, R152 ;  /* 0x000000981919723e */ /* 0x000fe200000010ff */
[----:B------:R-:W-:Y:S01]  /*d540*/  IMAD.IADD R4, R4, 0x1, -R0 ;  /* 0x0000000104047824 */ /* 0x000fe200078e0a00 */
[----:B------:R-:W-:Y:S02]  /*d550*/  LOP3.LUT R0, R2, 0xfffffffc, RZ, 0xc0, !PT ;  /* 0xfffffffc02007812 */ /* 0x000fe400078ec0ff */
[----:B------:R-:W-:Y:S01]  /*d560*/  F2FP.BF16.PACK_AB R24, R24, R154 ;  /* 0x0000009a1818723e */ /* 0x000fe200000010ff */
[C---:B------:R-:W-:Y:S01]  /*d570*/  IMAD.SHL.U32 R2, R4.reuse, 0x40, RZ ;  /* 0x0000004004027824 */ /* 0x040fe200078e00ff */
[----:B------:R-:W-:Y:S01]  /*d580*/  LOP3.LUT R3, R4, 0x1, RZ, 0xc0, !PT ;  /* 0x0000000104037812 */ /* 0x000fe200078ec0ff */
[----:B------:R-:W-:Y:S01]  /*d590*/  IMAD.IADD R18, R41, 0x1, -R0 ;  /* 0x0000000129127824 */ /* 0x000fe200078e0a00 */
[----:B------:R-:W-:-:S02]  /*d5a0*/  F2FP.BF16.PACK_AB R21, R165, R164 ;  /* 0x000000a4a515723e */ /* 0x000fc400000010ff */
[----:B------:R-:W-:Y:S01]  /*d5b0*/  LOP3.LUT R2, R2, 0x1c0, RZ, 0xc0, !PT ;  /* 0x000001c002027812 */ /* 0x000fe200078ec0ff */
[----:B------:R-:W-:Y:S01]  /*d5c0*/  IMAD R0, R35, 0x200, R18 ;  /* 0x0000020023007824 */ /* 0x000fe200078e0212 */
[----:B------:R-:W-:Y:S02]  /*d5d0*/  ISETP.NE.U32.AND P0, PT, R3, 0x1, PT ;  /* 0x000000010300780c */ /* 0x000fe40003f05070 */
[----:B------:R-:W-:Y:S02]  /*d5e0*/  LEA.HI R2, R2, R2, RZ, 0x1d ;  /* 0x0000000202027211 */ /* 0x000fe400078fe8ff */
[----:B------:R-:W-:Y:S02]  /*d5f0*/  R2P PR, R4, 0x6 ;  /* 0x0000000604007804 */ /* 0x000fe40000000000 */
[----:B------:R-:W-:Y:S01]  /*d600*/  SEL R6, R6, 0x10, !P0 ;  /* 0x0000001006067807 */ /* 0x000fe20004000000 */
[----:B------:R-:W-:Y:S01]  /*d610*/  IMAD.U32 R2, R0, 0x2, R2 ;  /* 0x0000000200027824 */ /* 0x000fe200078e0002 */
[----:B------:R-:W-:-:S02]  /*d620*/  F2FP.BF16.PACK_AB R17, R17, R166 ;  /* 0x000000a61111723e */ /* 0x000fc400000010ff */
[----:B------:R-:W-:Y:S01]  /*d630*/  F2FP.BF16.PACK_AB R23, R23, R156 ;  /* 0x0000009c1717723e */ /* 0x000fe200000010ff */
[----:B------:R-:W-:Y:S01]  /*d640*/  IMAD.SHL.U32 R2, R2, 0x2, RZ ;  /* 0x0000000202027824 */ /* 0x000fe200078e00ff */
[----:B------:R-:W-:Y:S01]  /*d650*/  BAR.SYNC.DEFER_BLOCKING 0x1, 0x80 ;  /* 0x0042000000007b1d */ /* 0x000fe20000010000 */
[----:B------:R-:W-:Y:S02]  /*d660*/  F2FP.BF16.PACK_AB R22, R22, R158 ;  /* 0x0000009e1616723e */ /* 0x000fe400000010ff */
[C---:B------:R-:W-:Y:S01]  /*d670*/  IMAD.IADD R3, R2.reuse, 0x1, R6 ;  /* 0x0000000102037824 */ /* 0x040fe200078e0206 */
[C---:B------:R-:W-:Y:S02]  /*d680*/  IADD3 R4, R2.reuse, 0x80, RZ ;  /* 0x0000008002047810 */ /* 0x040fe40007ffe0ff */
[----:B------:R-:W-:Y:S02]  /*d690*/  IADD3 R0, R2, 0xc0, RZ ;  /* 0x000000c002007810 */ /* 0x000fe40007ffe0ff */
[----:B------:R-:W-:-:S02]  /*d6a0*/  @P2 IADD3 R0, R4, -0x40, RZ ;  /* 0xffffffc004002810 */ /* 0x000fc40007ffe0ff */
[----:B------:R-:W-:Y:S02]  /*d6b0*/  F2FP.BF16.PACK_AB R20, R20, R160 ;  /* 0x000000a01414723e */ /* 0x000fe400000010ff */
[----:B------:R-:W-:Y:S02]  /*d6c0*/  F2FP.BF16.PACK_AB R27, R27, R162 ;  /* 0x000000a21b1b723e */ /* 0x000fe400000010ff */
[----:B------:R-:W-:Y:S02]  /*d6d0*/  F2FP.BF16.PACK_AB R19, R19, R168 ;  /* 0x000000a81313723e */ /* 0x000fe400000010ff */
[----:B------:R-:W-:Y:S02]  /*d6e0*/  F2FP.BF16.PACK_AB R16, R16, R170 ;  /* 0x000000aa1010723e */ /* 0x000fe400000010ff */
[----:B------:R-:W-:Y:S02]  /*d6f0*/  F2FP.BF16.PACK_AB R12, R12, R180 ;  /* 0x000000b40c0c723e */ /* 0x000fe400000010ff */
[----:B------:R-:W-:-:S02]  /*d700*/  F2FP.BF16.PACK_AB R11, R183, R182 ;  /* 0x000000b6b70b723e */ /* 0x000fc400000010ff */
[----:B------:R-:W-:Y:S01]  /*d710*/  F2FP.BF16.PACK_AB R13, R13, R172 ;  /* 0x000000ac0d0d723e */ /* 0x000fe200000010ff */
[----:B------:R1:W-:Y:S01]  /*d720*/  STS [R2+0x80], R5 ;  /* 0x0000800502007388 */ /* 0x0003e20000000800 */
[----:B------:R-:W-:Y:S02]  /*d730*/  F2FP.BF16.PACK_AB R15, R15, R174 ;  /* 0x000000ae0f0f723e */ /* 0x000fe400000010ff */
[----:B------:R-:W-:Y:S01]  /*d740*/  F2FP.BF16.PACK_AB R10, R177, R176 ;  /* 0x000000b0b10a723e */ /* 0x000fe200000010ff */
[----:B------:R-:W-:Y:S01]  /*d750*/  STS [R2+0x480], R7 ;  /* 0x0004800702007388 */ /* 0x000fe20000000800 */
[----:B------:R-:W-:Y:S02]  /*d760*/  F2FP.BF16.PACK_AB R9, R179, R178 ;  /* 0x000000b2b309723e */ /* 0x000fe400000010ff */
[----:B------:R-:W-:Y:S01]  /*d770*/  ISETP.NE.U32.AND P0, PT, RZ, c[0x0][0x500], PT ;  /* 0x00014000ff007a0c */ /* 0x000fe20003f05070 */
[----:B------:R3:W-:Y:S03]  /*d780*/  STS [R3+0x80], R8 ;  /* 0x0000800803007388 */ /* 0x0007e60000000800 */
[----:B------:R-:W-:Y:S01]  /*d790*/  ISETP.NE.AND.EX P0, PT, RZ, c[0x0][0x504], PT, P0 ;  /* 0x00014100ff007a0c */ /* 0x000fe20003f05300 */
[----:B------:R-:W-:Y:S04]  /*d7a0*/  STS [R3+0x480], R30 ;  /* 0x0004801e03007388 */ /* 0x000fe80000000800 */
[----:B------:R-:W-:Y:S04]  /*d7b0*/  STS [R2+0x2080], R34 ;  /* 0x0020802202007388 */ /* 0x000fe80000000800 */
[----:B------:R4:W-:Y:S04]  /*d7c0*/  STS [R2+0x2480], R122 ;  /* 0x0024807a02007388 */ /* 0x0009e80000000800 */
[----:B------:R-:W-:Y:S01]  /*d7d0*/  STS [R3+0x2080], R33 ;  /* 0x0020802103007388 */ /* 0x000fe20000000800 */
[----:B-1----:R-:W-:-:S03]  /*d7e0*/  IMAD.MOV.U32 R5, RZ, RZ, 0x20 ;  /* 0x00000020ff057424 */ /* 0x002fc600078e00ff */
[----:B------:R1:W-:Y:S02]  /*d7f0*/  STS [R3+0x2480], R130 ;  /* 0x0024808203007388 */ /* 0x0003e40000000800 */
[----:B---3--:R-:W-:Y:S02]  /*d800*/  SEL R8, R5, 0xffffffe0, !P1 ;  /* 0xffffffe005087807 */ /* 0x008fe40004800000 */
[----:B------:R-:W-:-:S03]  /*d810*/  ISETP.NE.U32.AND P1, PT, RZ, c[0x0][0x508], PT ;  /* 0x00014200ff007a0c */ /* 0x000fc60003f25070 */
[----:B------:R-:W-:Y:S01]  /*d820*/  IMAD.IADD R5, R2, 0x1, R8 ;  /* 0x0000000102057824 */ /* 0x000fe200078e0208 */
[----:B------:R-:W-:Y:S01]  /*d830*/  ISETP.NE.AND.EX P1, PT, RZ, c[0x0][0x50c], PT, P1 ;  /* 0x00014300ff007a0c */ /* 0x000fe20003f25310 */
[----:B------:R-:W-:-:S03]  /*d840*/  IMAD.IADD R4, R8, 0x1, R3 ;  /* 0x0000000108047824 */ /* 0x000fc600078e0203 */
[----:B------:R-:W-:Y:S01]  /*d850*/  STS [R5+0x80], R29 ;  /* 0x0000801d05007388 */ /* 0x000fe20000000800 */
[----:B----4-:R-:W-:-:S03]  /*d860*/  IADD3 R2, R8, 0x400, R0 ;  /* 0x0000040008027810 */ /* 0x010fc60007ffe000 */
[----:B------:R-:W-:Y:S02]  /*d870*/  STS [R5+0x480], R28 ;  /* 0x0004801c05007388 */ /* 0x000fe40000000800 */
[C---:B------:R-:W-:Y:S02]  /*d880*/  IMAD.IADD R7, R6.reuse, 0x1, R2 ;  /* 0x0000000106077824 */ /* 0x040fe400078e0202 */
[----:B------:R-:W-:Y:S01]  /*d890*/  STS [R4+0x80], R14 ;  /* 0x0000800e04007388 */ /* 0x000fe20000000800 */
[----:B------:R-:W-:-:S03]  /*d8a0*/  IMAD.IADD R2, R6, 0x1, R0 ;  /* 0x0000000106027824 */ /* 0x000fc600078e0200 */
[----:B------:R-:W-:Y:S01]  /*d8b0*/  STS [R4+0x480], R26 ;  /* 0x0004801a04007388 */ /* 0x000fe20000000800 */
[----:B-1----:R-:W-:-:S03]  /*d8c0*/  IMAD.IADD R3, R8, 0x1, R2 ;  /* 0x0000000108037824 */ /* 0x002fc600078e0202 */
[----:B------:R-:W-:Y:S04]  /*d8d0*/  STS [R5+0x2080], R32 ;  /* 0x0020802005007388 */ /* 0x000fe80000000800 */
[----:B------:R-:W-:Y:S04]  /*d8e0*/  STS [R5+0x2480], R142 ;  /* 0x0024808e05007388 */ /* 0x000fe80000000800 */
[----:B------:R-:W-:Y:S04]  /*d8f0*/  STS [R4+0x2080], R31 ;  /* 0x0020801f04007388 */ /* 0x000fe80000000800 */
[----:B------:R-:W-:Y:S04]  /*d900*/  STS [R4+0x2480], R146 ;  /* 0x0024809204007388 */ /* 0x000fe80000000800 */
[----:B------:R-:W-:Y:S04]  /*d910*/  STS [R0], R25 ;  /* 0x0000001900007388 */ /* 0x000fe80000000800 */
[----:B------:R-:W-:Y:S04]  /*d920*/  STS [R0+0x400], R24 ;  /* 0x0004001800007388 */ /* 0x000fe80000000800 */
[----:B------:R-:W-:Y:S04]  /*d930*/  STS [R2], R21 ;  /* 0x0000001502007388 */ /* 0x000fe80000000800 */
[----:B------:R-:W-:Y:S04]  /*d940*/  STS [R2+0x400], R17 ;  /* 0x0004001102007388 */ /* 0x000fe80000000800 */
[----:B------:R-:W-:Y:S04]  /*d950*/  STS [R0+0x2000], R23 ;  /* 0x0020001700007388 */ /* 0x000fe80000000800 */
[----:B------:R1:W-:Y:S04]  /*d960*/  STS [R0+0x2400], R22 ;  /* 0x0024001600007388 */ /* 0x0003e80000000800 */
[----:B------:R-:W-:Y:S04]  /*d970*/  STS [R2+0x2000], R20 ;  /* 0x0020001402007388 */ /* 0x000fe80000000800 */
[----:B------:R3:W-:Y:S01]  /*d980*/  STS [R2+0x2400], R27 ;  /* 0x0024001b02007388 */ /* 0x0007e20000000800 */
[----:B-1----:R-:W-:-:S05]  /*d990*/  IMAD.IADD R0, R8, 0x1, R0 ;  /* 0x0000000108007824 */ /* 0x002fca00078e0200 */
[----:B------:R-:W-:Y:S01]  /*d9a0*/  STS [R0], R19 ;  /* 0x0000001300007388 */ /* 0x000fe20000000800 */
[----:B---3--:R-:W-:-:S03]  /*d9b0*/  IMAD.MOV.U32 R2, RZ, RZ, 0x4 ;  /* 0x00000004ff027424 */ /* 0x008fc600078e00ff */
[----:B------:R-:W-:Y:S04]  /*d9c0*/  STS [R0+0x400], R16 ;  /* 0x0004001000007388 */ /* 0x000fe80000000800 */
[----:B------:R-:W-:Y:S04]  /*d9d0*/  STS [R3], R12 ;  /* 0x0000000c03007388 */ /* 0x000fe80000000800 */
[----:B------:R-:W-:Y:S04]  /*d9e0*/  STS [R7], R11 ;  /* 0x0000000b07007388 */ /* 0x000fe80000000800 */
[----:B------:R-:W-:Y:S04]  /*d9f0*/  STS [R0+0x2000], R13 ;  /* 0x0020000d00007388 */ /* 0x000fe80000000800 */
[----:B------:R1:W-:Y:S04]  /*da00*/  STS [R0+0x2400], R15 ;  /* 0x0024000f00007388 */ /* 0x0003e80000000800 */
[----:B------:R3:W-:Y:S04]  /*da10*/  STS [R3+0x2000], R10 ;  /* 0x0020000a03007388 */ /* 0x0007e80000000800 */
[----:B------:R4:W-:Y:S01]  /*da20*/  STS [R7+0x2000], R9 ;  /* 0x0020000907007388 */ /* 0x0009e20000000800 */
[----:B--2---:R-:W-:-:S03]  /*da30*/  IMAD.WIDE R4, R43, R2, c[0x0][0x500] ;  /* 0x000140002b047625 */ /* 0x004fc600078e0202 */
[----:B------:R-:W-:Y:S06]  /*da40*/  BAR.SYNC.DEFER_BLOCKING 0x1, 0x80 ;  /* 0x0042000000007b1d */ /* 0x000fec0000010000 */
[----:B-1----:R-:W2:Y:S01]  /*da50*/  @P0 LDG.E R0, [R4.64] ;  /* 0x0000000804000981 */ /* 0x002ea2000c1e1900 */
[----:B------:R-:W-:Y:S02]  /*da60*/  IMAD.MOV.U32 R17, RZ, RZ, c[0x0][0x388] ;  /* 0x0000e200ff117624 */ /* 0x000fe400078e00ff */
[----:B---3--:R-:W-:-:S05]  /*da70*/  @P1 IMAD.WIDE R2, R43, R2, c[0x0][0x508] ;  /* 0x000142002b021625 */ /* 0x008fca00078e0202 */
[----:B------:R1:W5:Y:S02]  /*da80*/  @P1 LDG.E R17, [R2.64] ;  /* 0x0000000802111981 */ /* 0x000364000c1e1900 */
[----:B-1----:R-:W-:Y:S02]  /*da90*/  CS2R R2, SRZ ;  /* 0x0000000000027805 */ /* 0x002fe4000001ff00 */
[--C-:B--2---:R-:W-:Y:S01]  /*daa0*/  @P0 SHF.R.S32.HI R3, RZ, 0x1f, R0.reuse ;  /* 0x0000001fff030819 */ /* 0x104fe20000011400 */
[----:B------:R-:W-:Y:S01]  /*dab0*/  @P0 IMAD.MOV.U32 R2, RZ, RZ, R0 ;  /* 0x000000ffff020224 */ /* 0x000fe200078e0000 */
[----:B------:R-:W-:Y:S05]  /*dac0*/  @P1 BRA `(.L_x_35) ;  /* 0x0000004000001947 */ /* 0x000fea0003800000 */
[----:B----4-:R-:W-:Y:S05]  /*dad0*/  @!P0 BRA `(.L_x_35) ;  /* 0x0000003000008947 */ /* 0x010fea0003800000 */
[----:B------:R-:W2:Y:S04]  /*dae0*/  LDG.E R6, [R4.64] ;  /* 0x0000000804067981 */ /* 0x000ea8000c1e1900 */
[----:B------:R-:W2:Y:S02]  /*daf0*/  LDG.E R0, [R4.64+0x4] ;  /* 0x0000040804007981 */ /* 0x000ea4000c1e1900 */
[----:B--2--5:R-:W-:-:S02]  /*db00*/  IADD3 R17, -R6, R0, RZ ;  /* 0x0000000006117210 */ /* 0x024fc40007ffe1ff */
.L_x_35:
[----:B----4-:R-:W-:Y:S01]  /*db10*/  IMAD.MOV.U32 R4, RZ, RZ, c[0x0][0x4e8] ;  /* 0x00013a00ff047624 */ /* 0x010fe200078e00ff */
[----:B------:R-:W-:Y:S01]  /*db20*/  LEA.HI R6, R18, R18, RZ, 0x1 ;  /* 0x0000001212067211 */ /* 0x000fe200078f08ff */
[----:B------:R-:W1:Y:S01]  /*db30*/  S2R R19, SR_CTAID.Y ;  /* 0x0000000000137919 */ /* 0x000e620000002600 */
[----:B------:R-:W-:Y:S01]  /*db40*/  LEA.HI R20, R42, R41, RZ, 0x3 ;  /* 0x000000292a147211 */ /* 0x000fe200078f18ff */
[----:B------:R-:W-:Y:S01]  /*db50*/  IMAD R7, R3, c[0x0][0x3a0], RZ ;  /* 0x0000e80003077a24 */ /* 0x000fe200078e02ff */
[----:B------:R-:W-:Y:S01]  /*db60*/  LOP3.LUT R0, R6, 0x1ffffffe, RZ, 0xc0, !PT ;  /* 0x1ffffffe06007812 */ /* 0x000fe200078ec0ff */
[----:B------:R-:W2:Y:S01]  /*db70*/  S2R R23, SR_CTAID.X ;  /* 0x0000000000177919 */ /* 0x000ea20000002500 */
[----:B------:R-:W-:Y:S01]  /*db80*/  ISETP.NE.AND P2, PT, R4, 0x1, PT ;  /* 0x000000010400780c */ /* 0x000fe20003f45270 */
[----:B------:R-:W-:Y:S01]  /*db90*/  IMAD.SHL.U32 R8, R6, 0x20, RZ ;  /* 0x0000002006087824 */ /* 0x000fe200078e00ff */
[----:B------:R-:W-:Y:S01]  /*dba0*/  LOP3.LUT R4, R36, 0xffffffe0, RZ, 0xc0, !PT ;  /* 0xffffffe024047812 */ /* 0x000fe200078ec0ff */
[----:B------:R-:W-:Y:S01]  /*dbb0*/  IMAD.IADD R10, R18, 0x1, -R0 ;  /* 0x00000001120a7824 */ /* 0x000fe200078e0a00 */
[----:B------:R-:W-:Y:S01]  /*dbc0*/  SHF.R.S32.HI R9, RZ, 0x1f, R35 ;  /* 0x0000001fff097819 */ /* 0x000fe20000011423 */
[----:B------:R-:W-:Y:S01]  /*dbd0*/  IMAD R6, R2, c[0x0][0x3a4], R7 ;  /* 0x0000e90002067a24 */ /* 0x000fe200078e0207 */
[----:B------:R-:W-:Y:S01]  /*dbe0*/  LOP3.LUT R5, R20, 0xfffffff8, RZ, 0xc0, !PT ;  /* 0xfffffff814057812 */ /* 0x000fe200078ec0ff */
[----:B------:R-:W-:Y:S01]  /*dbf0*/  IMAD.IADD R0, R41, 0x1, -R4 ;  /* 0x0000000129007824 */ /* 0x000fe200078e0a04 */
[----:B------:R-:W-:-:S02]  /*dc00*/  LEA.HI R9, R9, R35, RZ, 0x2 ;  /* 0x0000002309097211 */ /* 0x000fc400078f10ff */
[----:B------:R-:W-:Y:S01]  /*dc10*/  LOP3.LUT R8, R8, 0xffffffc0, RZ, 0xc0, !PT ;  /* 0xffffffc008087812 */ /* 0x000fe200078ec0ff */
[----:B------:R-:W-:Y:S01]  /*dc20*/  IMAD.IADD R13, R41, 0x1, -R5 ;  /* 0x00000001290d7824 */ /* 0x000fe200078e0a05 */
[----:B------:R-:W-:Y:S01]  /*dc30*/  SHF.R.S32.HI R11, RZ, 0x1f, R0 ;  /* 0x0000001fff0b7819 */ /* 0x000fe20000011400 */
[----:B------:R-:W-:Y:S01]  /*dc40*/  IMAD.WIDE.U32 R4, R2, c[0x0][0x3a0], RZ ;  /* 0x0000e80002047a25 */ /* 0x000fe200078e00ff */
[----:B------:R-:W-:Y:S02]  /*dc50*/  LOP3.LUT R9, R9, 0xffffffc, RZ, 0xc0, !PT ;  /* 0x0ffffffc09097812 */ /* 0x000fe400078ec0ff */
[----:B------:R-:W-:Y:S01]  /*dc60*/  LEA.HI R7, R11, R0, RZ, 0x2 ;  /* 0x000000000b077211 */ /* 0x000fe200078f10ff */
[----:B------:R-:W-:Y:S01]  /*dc70*/  IMAD.IADD R5, R5, 0x1, R6 ;  /* 0x0000000105057824 */ /* 0x000fe200078e0206 */
[----:B------:R-:W-:Y:S01]  /*dc80*/  LOP3.LUT P1, RZ, R0, 0x3, RZ, 0xc0, !PT ;  /* 0x0000000300ff7812 */ /* 0x000fe2000782c0ff */
[----:B------:R-:W-:Y:S01]  /*dc90*/  IMAD.IADD R0, R35, 0x1, -R9 ;  /* 0x0000000123007824 */ /* 0x000fe200078e0a09 */
[----:B------:R-:W-:Y:S01]  /*dca0*/  SHF.R.S32.HI R6, RZ, 0x2, R7 ;  /* 0x00000002ff067819 */ /* 0x000fe20000011407 */
[----:B------:R-:W-:Y:S01]  /*dcb0*/  IMAD R8, R10, 0x8, R8 ;  /* 0x000000080a087824 */ /* 0x000fe200078e0208 */
[----:B-1----:R-:W-:Y:S01]  /*dcc0*/  SHF.R.S32.HI R7, RZ, 0x1f, R19 ;  /* 0x0000001fff077819 */ /* 0x002fe20000011413 */
[----:B------:R-:W-:Y:S01]  /*dcd0*/  IMAD.WIDE.U32 R14, R19, c[0x0][0x490], R2 ;  /* 0x00012400130e7a25 */ /* 0x000fe200078e0002 */
[----:B------:R-:W-:-:S02]  /*dce0*/  SHF.R.S32.HI R20, RZ, 0x3, R20 ;  /* 0x00000003ff147819 */ /* 0x000fc40000011414 */
[----:B------:R-:W-:Y:S01]  /*dcf0*/  LEA.HI R22, R42, R41, RZ, 0x6 ;  /* 0x000000292a167211 */ /* 0x000fe200078f30ff */
[----:B------:R-:W-:Y:S02]  /*dd00*/  IMAD R16, R0, 0x10, R6 ;  /* 0x0000001000107824 */ /* 0x000fe400078e0206 */
[C---:B------:R-:W-:Y:S02]  /*dd10*/  IMAD R9, R7.reuse, c[0x0][0x490], RZ ;  /* 0x0001240007097a24 */ /* 0x040fe400078e02ff */
[----:B------:R-:W-:Y:S02]  /*dd20*/  IMAD.IADD R0, R16, 0x1, R8 ;  /* 0x0000000110007824 */ /* 0x000fe400078e0208 */
[----:B------:R-:W-:Y:S02]  /*dd30*/  IMAD R12, R7, c[0x0][0x3e8], RZ ;  /* 0x0000fa00070c7a24 */ /* 0x000fe400078e02ff */
[----:B------:R-:W-:Y:S02]  /*dd40*/  IMAD.SHL.U32 R7, R20, 0x40, RZ ;  /* 0x0000004014077824 */ /* 0x000fe400078e00ff */
[----:B--2---:R-:W-:-:S02]  /*dd50*/  IMAD R6, R23, 0x80, R0 ;  /* 0x0000008017067824 */ /* 0x004fc400078e0200 */
[----:B------:R-:W-:Y:S01]  /*dd60*/  IMAD R9, R19, c[0x0][0x494], R9 ;  /* 0x0001250013097a24 */ /* 0x000fe200078e0209 */
[----:B------:R-:W-:Y:S01]  /*dd70*/  LOP3.LUT R7, R7, 0x1c0, RZ, 0xc0, !PT ;  /* 0x000001c007077812 */ /* 0x000fe200078ec0ff */
[----:B------:R-:W-:Y:S02]  /*dd80*/  IMAD.SHL.U32 R8, R13, 0x8, RZ ;  /* 0x000000080d087824 */ /* 0x000fe400078e00ff */
[----:B------:R-:W-:-:S03]  /*dd90*/  @P2 IMAD.HI.U32 R10, R6, c[0x0][0x4ec], RZ ;  /* 0x00013b00060a2a27 */ /* 0x000fc600078e00ff */
[----:B------:R-:W-:Y:S01]  /*dda0*/  LOP3.LUT R11, R7, 0x38, R8, 0xf8, !PT ;  /* 0x00000038070b7812 */ /* 0x000fe200078ef808 */
[----:B------:R-:W-:Y:S01]  /*ddb0*/  IMAD.WIDE.U32 R2, R19, c[0x0][0x3e8], R4 ;  /* 0x0000fa0013027a25 */ /* 0x000fe200078e0004 */
[----:B------:R-:W-:Y:S02]  /*ddc0*/  SHF.R.U32.HI R7, RZ, 0x3, R7 ;  /* 0x00000003ff077819 */ /* 0x000fe40000011607 */
[----:B------:R-:W-:Y:S01]  /*ddd0*/  ISETP.GE.AND P6, PT, R8, c[0x0][0x3c8], PT ;  /* 0x0000f20008007a0c */ /* 0x000fe20003fc6270 */
[----:B------:R-:W-:Y:S01]  /*dde0*/  IMAD.IADD R5, R15, 0x1, R9 ;  /* 0x000000010f057824 */ /* 0x000fe200078e0209 */
[----:B------:R-:W-:Y:S01]  /*ddf0*/  SHF.R.S32.HI R9, RZ, 0x1f, R43 ;  /* 0x0000001fff097819 */ /* 0x000fe2000001142b */
[----:B------:R-:W-:Y:S01]  /*de00*/  IMAD.MOV.U32 R0, RZ, RZ, R6 ;  /* 0x000000ffff007224 */ /* 0x000fe200078e0006 */
[----:B------:R-:W-:Y:S01]  /*de10*/  @P2 SHF.R.U32.HI R0, RZ, c[0x0][0x4f0], R10 ;  /* 0x00013c00ff002a19 */ /* 0x000fe2000001160a */
[----:B------:R-:W-:Y:S01]  /*de20*/  IMAD R12, R19, c[0x0][0x3ec], R12 ;  /* 0x0000fb00130c7a24 */ /* 0x000fe200078e020c */
[----:B------:R-:W-:Y:S01]  /*de30*/  SEL R9, R9, RZ, !P0 ;  /* 0x000000ff09097207 */ /* 0x000fe20004000000 */
[----:B------:R-:W-:Y:S01]  /*de40*/  IMAD.MOV.U32 R4, RZ, RZ, R14 ;  /* 0x000000ffff047224 */ /* 0x000fe200078e000e */
[----:B------:R-:W-:Y:S01]  /*de50*/  SEL R10, R43, RZ, !P0 ;  /* 0x000000ff2b0a7207 */ /* 0x000fe20004000000 */
[----:B------:R-:W-:Y:S01]  /*de60*/  IMAD.IADD R3, R3, 0x1, R12 ;  /* 0x0000000103037824 */ /* 0x000fe200078e020c */
[----:B------:R-:W-:Y:S01]  /*de70*/  LOP3.LUT R21, R11, R7, RZ, 0x3c, !PT ;  /* 0x000000070b157212 */ /* 0x000fe200078e3cff */
[----:B------:R-:W-:Y:S01]  /*de80*/  IMAD R7, R13, 0x10, R20 ;  /* 0x000000100d077824 */ /* 0x000fe200078e0214 */
[----:B------:R-:W-:Y:S01]  /*de90*/  SHF.R.S32.HI R53, RZ, 0x1f, R8 ;  /* 0x0000001fff357819 */ /* 0x000fe20000011408 */
[----:B------:R-:W-:-:S02]  /*dea0*/  IMAD.MOV R12, RZ, RZ, -R0 ;  /* 0x000000ffff0c7224 */ /* 0x000fc400078e0a00 */
[----:B------:R-:W-:Y:S02]  /*deb0*/  IMAD R13, R9, c[0x0][0x498], RZ ;  /* 0x00012600090d7a24 */ /* 0x000fe400078e02ff */
[----:B------:R-:W-:-:S04]  /*dec0*/  IMAD.WIDE.U32 R4, R10, c[0x0][0x498], R4 ;  /* 0x000126000a047a25 */ /* 0x000fc800078e0004 */
[----:B------:R-:W-:Y:S01]  /*ded0*/  IMAD R11, R23, 0x80, R7 ;  /* 0x00000080170b7824 */ /* 0x000fe200078e0207 */
[----:B------:R-:W-:Y:S01]  /*dee0*/  IADD3 R4, P0, R0, R4, RZ ;  /* 0x0000000400047210 */ /* 0x000fe20007f1e0ff */
[----:B------:R-:W-:Y:S02]  /*def0*/  IMAD R7, R12, c[0x0][0x4e8], R6 ;  /* 0x00013a000c077a24 */ /* 0x000fe400078e0206 */
[----:B------:R-:W-:Y:S01]  /*df00*/  IMAD R12, R10, c[0x0][0x49c], R13 ;  /* 0x000127000a0c7a24 */ /* 0x000fe200078e020d */
[----:B------:R-:W-:Y:S01]  /*df10*/  SHF.R.S32.HI R13, RZ, 0x1f, R0 ;  /* 0x0000001fff0d7819 */ /* 0x000fe20000011400 */
[----:B------:R-:W-:Y:S01]  /*df20*/  IMAD R0, R9, c[0x0][0x3f0], RZ ;  /* 0x0000fc0009007a24 */ /* 0x000fe200078e02ff */
[----:B------:R-:W-:Y:S01]  /*df30*/  SHF.R.S32.HI R9, RZ, 0x1f, R7 ;  /* 0x0000001fff097819 */ /* 0x000fe20000011407 */
[----:B------:R-:W-:Y:S01]  /*df40*/  @P2 IMAD.HI.U32 R14, R11, c[0x0][0x4ec], RZ ;  /* 0x00013b000b0e2a27 */ /* 0x000fe200078e00ff */
[----:B------:R-:W-:-:S03]  /*df50*/  IADD3.X R5, R13, R5, R12, P0, !PT ;  /* 0x000000050d057210 */ /* 0x000fc600007fe40c */
[----:B------:R-:W-:Y:S02]  /*df60*/  IMAD R12, R10, c[0x0][0x3f4], R0 ;  /* 0x0000fd000a0c7a24 */ /* 0x000fe400078e0200 */
[----:B------:R-:W-:Y:S02]  /*df70*/  IMAD R0, R9, c[0x0][0x488], RZ ;  /* 0x0001220009007a24 */ /* 0x000fe400078e02ff */
[----:B------:R-:W-:Y:S01]  /*df80*/  IMAD.MOV.U32 R6, RZ, RZ, R11 ;  /* 0x000000ffff067224 */ /* 0x000fe200078e000b */
[----:B------:R-:W-:Y:S01]  /*df90*/  @P2 SHF.R.U32.HI R6, RZ, c[0x0][0x4f0], R14 ;  /* 0x00013c00ff062a19 */ /* 0x000fe2000001160e */
[----:B------:R-:W-:-:S04]  /*dfa0*/  IMAD.WIDE.U32 R4, R7, c[0x0][0x488], R4 ;  /* 0x0001220007047a25 */ /* 0x000fc800078e0004 */
[----:B------:R-:W-:Y:S01]  /*dfb0*/  IMAD R9, R7, c[0x0][0x48c], R0 ;  /* 0x0001230007097a24 */ /* 0x000fe200078e0200 */
[----:B------:R-:W-:Y:S01]  /*dfc0*/  LEA R7, P0, R4, c[0x0][0x450], 0x2 ;  /* 0x0001140004077a11 */ /* 0x000fe200078010ff */
[----:B------:R-:W-:Y:S01]  /*dfd0*/  IMAD.WIDE.U32 R2, R10, c[0x0][0x3f0], R2 ;  /* 0x0000fc000a027a25 */ /* 0x000fe200078e0002 */
[----:B------:R-:W-:-:S03]  /*dfe0*/  SHF.R.S32.HI R10, RZ, 0x1f, R6 ;  /* 0x0000001fff0a7819 */ /* 0x000fc60000011406 */
[----:B------:R-:W-:Y:S01]  /*dff0*/  IMAD.IADD R5, R5, 0x1, R9 ;  /* 0x0000000105057824 */ /* 0x000fe200078e0209 */
[----:B------:R-:W-:Y:S01]  /*e000*/  SHFL.IDX PT, R14, R7, 0x1, 0x1c1f ;  /* 0x003c1f00070e7f89 */ /* 0x000fe200000e0000 */
[----:B------:R-:W-:Y:S02]  /*e010*/  IMAD R0, R10, c[0x0][0x3e0], RZ ;  /* 0x0000f8000a007a24 */ /* 0x000fe400078e02ff */
[----:B------:R-:W-:Y:S01]  /*e020*/  IMAD.MOV R18, RZ, RZ, -R6 ;  /* 0x000000ffff127224 */ /* 0x000fe200078e0a06 */
[----:B------:R-:W-:Y:S01]  /*e030*/  LEA.HI.X R4, R4, c[0x0][0x454], R5, 0x2, P0 ;  /* 0x0001150004047a11 */ /* 0x000fe200000f1405 */
[----:B------:R-:W-:Y:S01]  /*e040*/  IMAD R9, R6, c[0x0][0x3e4], R0 ;  /* 0x0000f90006097a24 */ /* 0x000fe200078e0200 */
[----:B------:R-:W-:Y:S01]  /*e050*/  SHFL.IDX PT, R10, R7, 0x3, 0x1c1f ;  /* 0x007c1f00070a7f89 */ /* 0x000fe200000e0000 */
[----:B------:R-:W-:Y:S02]  /*e060*/  IMAD.IADD R3, R3, 0x1, R12 ;  /* 0x0000000103037824 */ /* 0x000fe400078e020c */
[----:B-----5:R-:W-:Y:S01]  /*e070*/  IMAD R0, R17, c[0x0][0x4e8], RZ ;  /* 0x00013a0011007a24 */ /* 0x020fe200078e02ff */
[----:B------:R-:W-:Y:S01]  /*e080*/  SHFL.IDX PT, R15, R4, 0x1, 0x1c1f ;  /* 0x003c1f00040f7f89 */ /* 0x000fe200000e0000 */
[----:B------:R-:W-:-:S02]  /*e090*/  IMAD R5, R23, 0x80, R16 ;  /* 0x0000008017057824 */ /* 0x000fc400078e0210 */
[----:B------:R-:W-:Y:S01]  /*e0a0*/  IMAD R18, R18, c[0x0][0x4e8], R11 ;  /* 0x00013a0012127a24 */ /* 0x000fe200078e020b */
[----:B------:R-:W-:Y:S01]  /*e0b0*/  SHFL.IDX PT, R16, R7, RZ, 0x1c1f ;  /* 0x001c1fff07107589 */ /* 0x000fe200000e0000 */
[----:B------:R-:W-:Y:S01]  /*e0c0*/  IMAD.WIDE.U32 R2, R6, c[0x0][0x3e0], R2 ;  /* 0x0000f80006027a25 */ /* 0x000fe200078e0002 */
[-C--:B------:R-:W-:Y:S02]  /*e0d0*/  ISETP.GE.OR P4, PT, R5, R0.reuse, P1 ;  /* 0x000000000500720c */ /* 0x080fe40000f86670 */
[----:B------:R-:W1:Y:S01]  /*e0e0*/  SHFL.IDX PT, R17, R4, RZ, 0x1c1f ;  /* 0x001c1fff04117589 */ /* 0x000e6200000e0000 */
[----:B------:R-:W-:Y:S01]  /*e0f0*/  SHF.R.S32.HI R6, RZ, 0x1f, R18 ;  /* 0x0000001fff067819 */ /* 0x000fe20000011412 */
[----:B------:R-:W-:Y:S01]  /*e100*/  IMAD.IADD R3, R3, 0x1, R9 ;  /* 0x0000000103037824 */ /* 0x000fe200078e0209 */
[----:B------:R-:W-:Y:S01]  /*e110*/  IADD3 R9, R5, 0x8, RZ ;  /* 0x0000000805097810 */ /* 0x000fe20007ffe0ff */
[----:B------:R2:W-:Y:S02]  /*e120*/  SHFL.IDX PT, R12, R7, 0x2, 0x1c1f ;  /* 0x005c1f00070c7f89 */ /* 0x0005e400000e0000 */
[----:B------:R-:W-:Y:S01]  /*e130*/  IMAD R6, R6, c[0x0][0x3d8], RZ ;  /* 0x0000f60006067a24 */ /* 0x000fe200078e02ff */
[----:B------:R-:W-:Y:S01]  /*e140*/  ISETP.GE.OR P3, PT, R9, R0, P1 ;  /* 0x000000000900720c */ /* 0x000fe20000f66670 */
[----:B------:R-:W3:Y:S01]  /*e150*/  SHFL.IDX PT, R13, R4, 0x2, 0x1c1f ;  /* 0x005c1f00040d7f89 */ /* 0x000ee200000e0000 */
[----:B------:R-:W-:-:S02]  /*e160*/  IMAD.SHL.U32 R9, R22, 0x8, RZ ;  /* 0x0000000816097824 */ /* 0x000fc400078e00ff */
[C---:B------:R-:W-:Y:S01]  /*e170*/  IMAD R19, R18.reuse, c[0x0][0x3dc], R6 ;  /* 0x0000f70012137a24 */ /* 0x040fe200078e0206 */
[----:B------:R4:W3:Y:S04]  /*e180*/  SHFL.IDX PT, R11, R4, 0x3, 0x1c1f ;  /* 0x007c1f00040b7f89 */ /* 0x0008e800000e0000 */
[----:B-1----:R-:W-:Y:S01]  /*e190*/  @!P4 ST.E [R16.64], R37 ;  /* 0x000000251000c985 */ /* 0x002fe2000c101908 */
[----:B--2---:R-:W-:Y:S01]  /*e1a0*/  IMAD.WIDE.U32 R6, R18, c[0x0][0x3d8], R2 ;  /* 0x0000f60012067a25 */ /* 0x004fe200078e0002 */
[----:B------:R-:W-:Y:S02]  /*e1b0*/  IADD3 R18, R5, 0x48, RZ ;  /* 0x0000004805127810 */ /* 0x000fe40007ffe0ff */
[----:B------:R-:W-:Y:S01]  /*e1c0*/  @!P3 ST.E [R14.64], R38 ;  /* 0x000000260e00b985 */ /* 0x000fe2000c101908 */
[----:B------:R-:W-:-:S02]  /*e1d0*/  IMAD.IADD R3, R7, 0x1, R19 ;  /* 0x0000000107037824 */ /* 0x000fc400078e0213 */
[----:B------:R-:W-:Y:S01]  /*e1e0*/  IMAD R2, R23, 0x80, R20 ;  /* 0x0000008017027824 */ /* 0x000fe200078e0214 */
[----:B----4-:R-:W-:Y:S02]  /*e1f0*/  IADD3 R4, R5, 0x40, RZ ;  /* 0x0000004005047810 */ /* 0x010fe40007ffe0ff */
[----:B------:R-:W-:Y:S02]  /*e200*/  LOP3.LUT R5, R21, 0x7ffffe00, R9, 0xf8, !PT ;  /* 0x7ffffe0015057812 */ /* 0x000fe400078ef809 */
[-C--:B------:R-:W-:Y:S02]  /*e210*/  ISETP.GE.OR P2, PT, R4, R0.reuse, P1 ;  /* 0x000000000400720c */ /* 0x080fe40000f46670 */
[----:B------:R-:W-:Y:S01]  /*e220*/  LEA R4, P0, R6, c[0x0][0x380], 0x1 ;  /* 0x0000e00006047a11 */ /* 0x000fe200078008ff */
[----:B------:R-:W-:Y:S01]  /*e230*/  IMAD.SHL.U32 R5, R5, 0x2, RZ ;  /* 0x0000000205057824 */ /* 0x000fe200078e00ff */
[-C--:B------:R-:W-:Y:S02]  /*e240*/  ISETP.GE.OR P1, PT, R18, R0.reuse, P1 ;  /* 0x000000001200720c */ /* 0x080fe40000f26670 */
[----:B------:R-:W-:Y:S01]  /*e250*/  LEA.HI.X R3, R6, c[0x0][0x384], R3, 0x1, P0 ;  /* 0x0000e10006037a11 */ /* 0x000fe200000f0c03 */
[----:B------:R-:W-:Y:S01]  /*e260*/  SHFL.IDX PT, R7, R4, 0x1, 0x181f ;  /* 0x00381f0004077f89 */ /* 0x000fe200000e0000 */
[----:B------:R-:W-:-:S02]  /*e270*/  ISETP.GE.OR P3, PT, R2, R0, P6 ;  /* 0x000000000200720c */ /* 0x000fc40003766670 */
[C---:B------:R-:W-:Y:S01]  /*e280*/  IADD3 R6, R2.reuse, 0x10, RZ ;  /* 0x0000001002067810 */ /* 0x040fe20007ffe0ff */
[----:B------:R-:W-:Y:S01]  /*e290*/  SHFL.IDX PT, R9, R3, RZ, 0x181f ;  /* 0x00181fff03097589 */ /* 0x000fe200000e0000 */
[C---:B------:R-:W-:Y:S02]  /*e2a0*/  IADD3 R32, R2.reuse, 0x40, RZ ;  /* 0x0000004002207810 */ /* 0x040fe40007ffe0ff */
[----:B------:R-:W-:Y:S01]  /*e2b0*/  IADD3 R54, R2, 0x60, RZ ;  /* 0x0000006002367810 */ /* 0x000fe20007ffe0ff */
[----:B---3--:R-:W-:Y:S01]  /*e2c0*/  @!P2 ST.E [R12.64], R39 ;  /* 0x000000270c00a985 */ /* 0x008fe2000c101908 */
[-C--:B------:R-:W-:Y:S02]  /*e2d0*/  ISETP.GE.OR P2, PT, R6, R0.reuse, P6 ;  /* 0x000000000600720c */ /* 0x080fe40003746670 */
[----:B------:R-:W-:Y:S01]  /*e2e0*/  IADD3 R6, R2, 0x20, RZ ;  /* 0x0000002002067810 */ /* 0x000fe20007ffe0ff */
[----:B------:R-:W1:Y:S04]  /*e2f0*/  SHFL.IDX PT, R12, R4, RZ, 0x181f ;  /* 0x00181fff040c7589 */ /* 0x000e6800000e0000 */
[----:B------:R2:W-:Y:S01]  /*e300*/  @!P1 ST.E [R10.64], R40 ;  /* 0x000000280a009985 */ /* 0x0005e2000c101908 */
[----:B------:R-:W-:-:S02]  /*e310*/  ISETP.GE.OR P1, PT, R6, R0, P6 ;  /* 0x000000000600720c */ /* 0x000fc40003726670 */
[----:B------:R-:W-:Y:S01]  /*e320*/  IADD3 R6, R2, 0x30, RZ ;  /* 0x0000003002067810 */ /* 0x000fe20007ffe0ff */
[----:B------:R-:W-:Y:S03]  /*e330*/  LDS.128 R24, [R5+0x80] ;  /* 0x0000800005187984 */ /* 0x000fe60000000c00 */
[----:B------:R-:W-:Y:S01]  /*e340*/  ISETP.GE.OR P0, PT, R6, R0, P6 ;  /* 0x000000000600720c */ /* 0x000fe20003706670 */
[----:B------:R-:W3:Y:S04]  /*e350*/  SHFL.IDX PT, R11, R3, 0x1, 0x181f ;  /* 0x00381f00030b7f89 */ /* 0x000ee800000e0000 */
[----:B------:R-:W4:Y:S04]  /*e360*/  SHFL.IDX PT, R14, R4, 0x2, 0x181f ;  /* 0x00581f00040e7f89 */ /* 0x000f2800000e0000 */
[----:B------:R-:W4:Y:S04]  /*e370*/  SHFL.IDX PT, R44, R3, 0x2, 0x181f ;  /* 0x00581f00032c7f89 */ /* 0x000f2800000e0000 */
[----:B------:R-:W4:Y:S01]  /*e380*/  SHFL.IDX PT, R15, R4, 0x3, 0x181f ;  /* 0x00781f00040f7f89 */ /* 0x000f2200000e0000 */
[----:B-1----:R-:W-:-:S03]  /*e390*/  @!P3 LEA R12, P5, R8, R12, 0x1 ;  /* 0x0000000c080cb211 */ /* 0x002fc600078a08ff */
[----:B------:R-:W-:Y:S01]  /*e3a0*/  LDS.128 R20, [R5+0x880] ;  /* 0x0008800005147984 */ /* 0x000fe20000000c00 */
[----:B------:R-:W-:Y:S02]  /*e3b0*/  @!P3 LEA.HI.X R13, R8, R9, R53, 0x1, P5 ;  /* 0x00000009080db211 */ /* 0x000fe400028f0c35 */
[----:B------:R-:W-:Y:S01]  /*e3c0*/  ISETP.GE.OR P5, PT, R32, R0, P6 ;  /* 0x000000002000720c */ /* 0x000fe200037a6670 */
[----:B------:R-:W-:Y:S01]  /*e3d0*/  LDS.128 R16, [R5+0x1080] ;  /* 0x0010800005107984 */ /* 0x000fe20000000c00 */
[----:B--2---:R-:W-:-:S03]  /*e3e0*/  @!P2 LEA R10, P4, R8, R7, 0x1 ;  /* 0x00000007080aa211 */ /* 0x004fc600078808ff */
[----:B------:R-:W1:Y:S01]  /*e3f0*/  SHFL.IDX PT, R45, R3, 0x3, 0x181f ;  /* 0x00781f00032d7f89 */ /* 0x000e6200000e0000 */
[----:B---3--:R-:W-:-:S03]  /*e400*/  @!P2 LEA.HI.X R11, R8, R11, R53, 0x1, P4 ;  /* 0x0000000b080ba211 */ /* 0x008fc600020f0c35 */
[----:B------:R-:W2:Y:S01]  /*e410*/  LDS.128 R28, [R5+0x1880] ;  /* 0x00188000051c7984 */ /* 0x000ea20000000c00 */
[----:B----4-:R-:W-:-:S03]  /*e420*/  @!P1 LEA R6, P4, R8, R14, 0x1 ;  /* 0x0000000e08069211 */ /* 0x010fc600078808ff */
[----:B------:R-:W-:Y:S01]  /*e430*/  LDS.128 R32, [R5+0x2080] ;  /* 0x0020800005207984 */ /* 0x000fe20000000c00 */
[--C-:B------:R-:W-:Y:S02]  /*e440*/  @!P1 LEA.HI.X R7, R8, R44, R53.reuse, 0x1, P4 ;  /* 0x0000002c08079211 */ /* 0x100fe400020f0c35 */
[----:B------:R-:W-:Y:S01]  /*e450*/  IADD3 R44, R2, 0x50, RZ ;  /* 0x00000050022c7810 */ /* 0x000fe20007ffe0ff */
[----:B------:R-:W-:Y:S01]  /*e460*/  LDS.128 R36, [R5+0x2880] ;  /* 0x0028800005247984 */ /* 0x000fe20000000c00 */
[----:B------:R-:W-:Y:S02]  /*e470*/  @!P0 LEA R14, P4, R8, R15, 0x1 ;  /* 0x0000000f080e8211 */ /* 0x000fe400078808ff */
[----:B------:R-:W-:Y:S01]  /*e480*/  IADD3 R2, R2, 0x70, RZ ;  /* 0x0000007002027810 */ /* 0x000fe20007ffe0ff */
[----:B------:R-:W-:Y:S04]  /*e490*/  LDS.128 R40, [R5+0x3080] ;  /* 0x0030800005287984 */ /* 0x000fe80000000c00 */
[----:B------:R-:W3:Y:S04]  /*e4a0*/  SHFL.IDX PT, R48, R4, 0x4, 0x181f ;  /* 0x00981f0004307f89 */ /* 0x000ee800000e0000 */
[----:B------:R-:W4:Y:S01]  /*e4b0*/  SHFL.IDX PT, R9, R4, 0x5, 0x181f ;  /* 0x00b81f0004097f89 */ /* 0x000f2200000e0000 */
[----:B-1----:R-:W-:-:S02]  /*e4c0*/  @!P0 LEA.HI.X R15, R8, R45, R53, 0x1, P4 ;  /* 0x0000002d080f8211 */ /* 0x002fc400020f0c35 */
[-C--:B------:R-:W-:Y:S01]  /*e4d0*/  ISETP.GE.OR P4, PT, R44, R0.reuse, P6 ;  /* 0x000000002c00720c */ /* 0x080fe20003786670 */
[----:B------:R-:W-:Y:S04]  /*e4e0*/  SHFL.IDX PT, R49, R4, 0x6, 0x181f ;  /* 0x00d81f0004317f89 */ /* 0x000fe800000e0000 */
[----:B------:R-:W1:Y:S04]  /*e4f0*/  SHFL.IDX PT, R52, R3, 0x4, 0x181f ;  /* 0x00981f0003347f89 */ /* 0x000e6800000e0000 */
[----:B------:R-:W1:Y:S04]  /*e500*/  SHFL.IDX PT, R51, R3, 0x5, 0x181f ;  /* 0x00b81f0003337f89 */ /* 0x000e6800000e0000 */
[----:B------:R-:W1:Y:S04]  /*e510*/  SHFL.IDX PT, R50, R3, 0x6, 0x181f ;  /* 0x00d81f0003327f89 */ /* 0x000e6800000e0000 */
[----:B------:R-:W1:Y:S04]  /*e520*/  LDS.128 R44, [R5+0x3880] ;  /* 0x00388000052c7984 */ /* 0x000e680000000c00 */
[----:B------:R3:W-:Y:S01]  /*e530*/  @!P3 ST.E.128 [R12.64], R24 ;  /* 0x000000180c00b985 */ /* 0x0007e2000c101d08 */
[----:B------:R-:W-:-:S02]  /*e540*/  ISETP.GE.OR P3, PT, R54, R0, P6 ;  /* 0x000000003600720c */ /* 0x000fc40003766670 */
[----:B------:R-:W-:Y:S01]  /*e550*/  ISETP.GE.OR P6, PT, R2, R0, P6 ;  /* 0x000000000200720c */ /* 0x000fe200037c6670 */
[----:B------:R4:W-:Y:S04]  /*e560*/  @!P2 ST.E.128 [R10.64], R20 ;  /* 0x000000140a00a985 */ /* 0x0009e8000c101d08 */
[----:B------:R1:W-:Y:S04]  /*e570*/  @!P1 ST.E.128 [R6.64], R16 ;  /* 0x0000001006009985 */ /* 0x0003e8000c101d08 */
[----:B--2---:R2:W-:Y:S04]  /*e580*/  @!P0 ST.E.128 [R14.64], R28 ;  /* 0x0000001c0e008985 */ /* 0x0045e8000c101d08 */
[----:B------:R-:W1:Y:S04]  /*e590*/  SHFL.IDX PT, R4, R4, 0x7, 0x181f ;  /* 0x00f81f0004047f89 */ /* 0x000e6800000e0000 */
[----:B------:R-:W2:Y:S01]  /*e5a0*/  SHFL.IDX PT, R3, R3, 0x7, 0x181f ;  /* 0x00f81f0003037f89 */ /* 0x000ea200000e0000 */
[----:B---3--:R-:W-:-:S02]  /*e5b0*/  @!P5 LEA R12, P2, R8, R48, 0x1 ;  /* 0x00000030080cd211 */ /* 0x008fc400078408ff */
[C---:B----4-:R-:W-:Y:S02]  /*e5c0*/  @!P4 LEA R10, P1, R8.reuse, R9, 0x1 ;  /* 0x00000009080ac211 */ /* 0x050fe400078208ff */
[C-C-:B-1----:R-:W-:Y:S02]  /*e5d0*/  @!P5 LEA.HI.X R13, R8.reuse, R52, R53.reuse, 0x1, P2 ;  /* 0x00000034080dd211 */ /* 0x142fe400010f0c35 */
[C---:B------:R-:W-:Y:S02]  /*e5e0*/  @!P3 LEA R6, P0, R8.reuse, R49, 0x1 ;  /* 0x000000310806b211 */ /* 0x040fe400078008ff */
[C-C-:B------:R-:W-:Y:S01]  /*e5f0*/  @!P4 LEA.HI.X R11, R8.reuse, R51, R53.reuse, 0x1, P1 ;  /* 0x00000033080bc211 */ /* 0x140fe200008f0c35 */
[----:B------:R1:W-:Y:S01]  /*e600*/  @!P5 ST.E.128 [R12.64], R32 ;  /* 0x000000200c00d985 */ /* 0x0003e2000c101d08 */
[----:B------:R-:W-:-:S03]  /*e610*/  @!P3 LEA.HI.X R7, R8, R50, R53, 0x1, P0 ;  /* 0x000000320807b211 */ /* 0x000fc600000f0c35 */
[----:B------:R1:W-:Y:S04]  /*e620*/  @!P4 ST.E.128 [R10.64], R36 ;  /* 0x000000240a00c985 */ /* 0x0003e8000c101d08 */
[----:B------:R1:W-:Y:S01]  /*e630*/  @!P3 ST.E.128 [R6.64], R40 ;  /* 0x000000280600b985 */ /* 0x0003e2000c101d08 */
[----:B------:R-:W-:Y:S05]  /*e640*/  @P6 EXIT ;  /* 0x000000000000694d */ /* 0x000fea0003800000 */
[----:B--2---:R-:W-:-:S04]  /*e650*/  LEA R2, P0, R8, R4, 0x1 ;  /* 0x0000000408027211 */ /* 0x004fc800078008ff */
[----:B------:R-:W-:-:S05]  /*e660*/  LEA.HI.X R3, R8, R3, R53, 0x1, P0 ;  /* 0x0000000308037211 */ /* 0x000fca00000f0c35 */
[----:B------:R-:W-:Y:S01]  /*e670*/  ST.E.128 [R2.64], R44 ;  /* 0x0000002c02007985 */ /* 0x000fe2000c101d08 */
[----:B------:R-:W-:Y:S05]  /*e680*/  EXIT ;  /* 0x000000000000794d */ /* 0x000fea0003800000 */
.L_x_34:
[----:B------:R-:W2:Y:S01]  /*e690*/  LDL R8, [R1+0x40] ;  /* 0x0000400001087983 */ /* 0x000ea20000100800 */
[----:B------:R-:W-:Y:S01]  /*e6a0*/  ISETP.NE.U32.AND P0, PT, RZ, c[0x0][0x508], PT ;  /* 0x00014200ff007a0c */ /* 0x000fe20003f05070 */
[----:B------:R-:W-:Y:S01]  /*e6b0*/  IMAD.MOV.U32 R2, RZ, RZ, 0x4 ;  /* 0x00000004ff027424 */ /* 0x000fe200078e00ff */
[----:B------:R-:W-:Y:S02]  /*e6c0*/  ISETP.NE.U32.AND P1, PT, RZ, c[0x0][0x500], PT ;  /* 0x00014000ff007a0c */ /* 0x000fe40003f25070 */
[----:B------:R-:W-:Y:S02]  /*e6d0*/  ISETP.NE.AND.EX P0, PT, RZ, c[0x0][0x50c], PT, P0 ;  /* 0x00014300ff007a0c */ /* 0x000fe40003f05300 */
[----:B------:R-:W-:Y:S01]  /*e6e0*/  ISETP.NE.AND.EX P1, PT, RZ, c[0x0][0x504], PT, P1 ;  /* 0x00014100ff007a0c */ /* 0x000fe20003f25310 */
[----:B------:R-:W-:Y:S02]  /*e6f0*/  IMAD.MOV.U32 R18, RZ, RZ, c[0x0][0x388] ;  /* 0x0000e200ff127624 */ /* 0x000fe400078e00ff */
[----:B--2---:R-:W-:-:S08]  /*e700*/  IMAD.WIDE R6, R8, R2, c[0x0][0x500] ;  /* 0x0001400008067625 */ /* 0x004fd000078e0202 */
[----:B------:R-:W-:Y:S02]  /*e710*/  @P0 IMAD.WIDE R2, R8, R2, c[0x0][0x508] ;  /* 0x0001420008020625 */ /* 0x000fe400078e0202 */
[----:B------:R-:W2:Y:S04]  /*e720*/  @P1 LDG.E R0, [R6.64] ;  /* 0x0000000806001981 */ /* 0x000ea8000c1e1900 */
[----:B------:R1:W5:Y:S01]  /*e730*/  @P0 LDG.E R18, [R2.64] ;  /* 0x0000000802120981 */ /* 0x000362000c1e1900 */
[----:B------:R-:W-:Y:S02]  /*e740*/  CS2R R4, SRZ ;  /* 0x0000000000047805 */ /* 0x000fe4000001ff00 */
[--C-:B--2---:R-:W-:Y:S01]  /*e750*/  @P1 SHF.R.S32.HI R5, RZ, 0x1f, R0.reuse ;  /* 0x0000001fff051819 */ /* 0x104fe20000011400 */
[----:B------:R-:W-:Y:S01]  /*e760*/  @P1 IMAD.MOV.U32 R4, RZ, RZ, R0 ;  /* 0x000000ffff041224 */ /* 0x000fe200078e0000 */
[----:B------:R-:W-:Y:S05]  /*e770*/  @P0 BRA `(.L_x_36) ;  /* 0x0000004000000947 */ /* 0x000fea0003800000 */
[----:B-1----:R-:W-:Y:S05]  /*e780*/  @!P1 BRA `(.L_x_36) ;  /* 0x0000003000009947 */ /* 0x002fea0003800000 */
[----:B------:R1:W2:Y:S04]  /*e790*/  LDG.E R0, [R6.64] ;  /* 0x0000000806007981 */ /* 0x0002a8000c1e1900 */
[----:B-1----:R-:W2:Y:S02]  /*e7a0*/  LDG.E R6, [R6.64+0x4] ;  /* 0x0000040806067981 */ /* 0x002ea4000c1e1900 */
[----:B--2--5:R-:W-:-:S02]  /*e7b0*/  IADD3 R18, -R0, R6, RZ ;  /* 0x0000000600127210 */ /* 0x024fc40007ffe1ff */
.L_x_36:
[----:B-1----:R-:W1:Y:S01]  /*e7c0*/  S2R R12, SR_TID.X ;  /* 0x00000000000c7919 */ /* 0x002e620000002100 */
[----:B------:R-:W-:Y:S01]  /*e7d0*/  SHF.R.S32.HI R0, RZ, 0x1f, R8 ;  /* 0x0000001fff007819 */ /* 0x000fe20000011408 */
[----:B------:R-:W-:Y:S01]  /*e7e0*/  BSSY B0, `(.L_x_37) ;  /* 0x0000028000007945 */ /* 0x000fe20003800000 */
[----:B------:R-:W-:-:S02]  /*e7f0*/  SEL R10, R8, RZ, !P1 ;  /* 0x000000ff080a7207 */ /* 0x000fc40004800000 */
[----:B------:R-:W-:Y:S02]  /*e800*/  SEL R11, R0, RZ, !P1 ;  /* 0x000000ff000b7207 */ /* 0x000fe40004800000 */
[----:B-1----:R-:W-:-:S13]  /*e810*/  ISETP.GE.AND P0, PT, R12, 0x80, PT ;  /* 0x000000800c00780c */ /* 0x002fda0003f06270 */
[----:B------:R-:W-:Y:S05]  /*e820*/  @P0 BRA `(.L_x_38) ;  /* 0x0000023000000947 */ /* 0x000fea0003800000 */
[----:B------:R-:W1:Y:S01]  /*e830*/  S2R R9, SR_CTAID.X ;  /* 0x0000000000097919 */ /* 0x000e620000002500 */
[----:B-----5:R-:W-:Y:S01]  /*e840*/  IMAD R0, R18, c[0x0][0x4e8], RZ ;  /* 0x00013a0012007a24 */ /* 0x020fe200078e02ff */
[----:B-1----:R-:W-:-:S04]  /*e850*/  LEA R9, R9, R12, 0x7 ;  /* 0x0000000c09097211 */ /* 0x002fc800078e38ff */
[----:B------:R-:W-:-:S13]  /*e860*/  ISETP.GE.AND P0, PT, R9, R0, PT ;  /* 0x000000000900720c */ /* 0x000fda0003f06270 */
[----:B------:R-:W-:Y:S05]  /*e870*/  @P0 BRA `(.L_x_38) ;  /* 0x000001e000000947 */ /* 0x000fea0003800000 */
[----:B------:R-:W1:Y:S01]  /*e880*/  S2R R8, SR_CTAID.Y ;  /* 0x0000000000087919 */ /* 0x000e620000002600 */
[----:B------:R-:W-:Y:S01]  /*e890*/  MOV R0, c[0x0][0x4e8] ;  /* 0x00013a0000007a02 */ /* 0x000fe20000000f00 */
[----:B------:R-:W-:Y:S01]  /*e8a0*/  IMAD.MOV.U32 R3, RZ, RZ, R5 ;  /* 0x000000ffff037224 */ /* 0x000fe200078e0005 */
[----:B------:R-:W-:Y:S02]  /*e8b0*/  MOV R2, R4 ;  /* 0x0000000400027202 */ /* 0x000fe40000000f00 */
[----:B------:R-:W-:-:S13]  /*e8c0*/  ISETP.NE.AND P0, PT, R0, 0x1, PT ;  /* 0x000000010000780c */ /* 0x000fda0003f05270 */
[----:B------:R-:W-:Y:S01]  /*e8d0*/  @P0 IMAD.HI.U32 R7, R9, c[0x0][0x4ec], RZ ;  /* 0x00013b0009070a27 */ /* 0x000fe200078e00ff */
[----:B-1----:R-:W-:-:S03]  /*e8e0*/  SHF.R.S32.HI R0, RZ, 0x1f, R8 ;  /* 0x0000001fff007819 */ /* 0x002fc60000011408 */
[----:B------:R-:W-:-:S04]  /*e8f0*/  IMAD.WIDE.U32 R2, R8, c[0x0][0x490], R2 ;  /* 0x0001240008027a25 */ /* 0x000fc800078e0002 */
[----:B------:R-:W-:Y:S02]  /*e900*/  IMAD R6, R0, c[0x0][0x490], RZ ;  /* 0x0001240000067a24 */ /* 0x000fe400078e02ff */
[----:B------:R-:W-:Y:S01]  /*e910*/  IMAD.MOV.U32 R0, RZ, RZ, R9 ;  /* 0x000000ffff007224 */ /* 0x000fe200078e0009 */
[----:B------:R-:W-:Y:S01]  /*e920*/  @P0 SHF.R.U32.HI R0, RZ, c[0x0][0x4f0], R7 ;  /* 0x00013c00ff000a19 */ /* 0x000fe20000011607 */
[----:B------:R-:W-:Y:S02]  /*e930*/  IMAD R6, R8, c[0x0][0x494], R6 ;  /* 0x0001250008067a24 */ /* 0x000fe400078e0206 */
[----:B------:R-:W-:Y:S01]  /*e940*/  IMAD R8, R11, c[0x0][0x498], RZ ;  /* 0x000126000b087a24 */ /* 0x000fe200078e02ff */
[----:B------:R-:W-:Y:S01]  /*e950*/  IADD3 R7, -R0, RZ, RZ ;  /* 0x000000ff00077210 */ /* 0x000fe20007ffe1ff */
[----:B------:R-:W-:Y:S02]  /*e960*/  IMAD.IADD R3, R6, 0x1, R3 ;  /* 0x0000000106037824 */ /* 0x000fe400078e0203 */
[----:B------:R-:W-:-:S02]  /*e970*/  IMAD R8, R10, c[0x0][0x49c], R8 ;  /* 0x000127000a087a24 */ /* 0x000fc400078e0208 */
[----:B------:R-:W-:Y:S01]  /*e980*/  IMAD R6, R7, c[0x0][0x4e8], R9 ;  /* 0x00013a0007067a24 */ /* 0x000fe200078e0209 */
[----:B------:R-:W-:Y:S01]  /*e990*/  SHF.R.S32.HI R9, RZ, 0x1f, R0 ;  /* 0x0000001fff097819 */ /* 0x000fe20000011400 */
[----:B------:R-:W-:-:S03]  /*e9a0*/  IMAD.WIDE.U32 R2, R10, c[0x0][0x498], R2 ;  /* 0x000126000a027a25 */ /* 0x000fc600078e0002 */
[----:B------:R-:W-:Y:S02]  /*e9b0*/  SHF.R.S32.HI R7, RZ, 0x1f, R6 ;  /* 0x0000001fff077819 */ /* 0x000fe40000011406 */
[----:B------:R-:W-:-:S03]  /*e9c0*/  IADD3 R2, P0, R0, R2, RZ ;  /* 0x0000000200027210 */ /* 0x000fc60007f1e0ff */
[----:B------:R-:W-:Y:S01]  /*e9d0*/  IMAD R0, R7, c[0x0][0x488], RZ ;  /* 0x0001220007007a24 */ /* 0x000fe200078e02ff */
[----:B------:R-:W-:-:S03]  /*e9e0*/  IADD3.X R3, R9, R3, R8, P0, !PT ;  /* 0x0000000309037210 */ /* 0x000fc600007fe408 */
[C---:B------:R-:W-:Y:S02]  /*e9f0*/  IMAD R0, R6.reuse, c[0x0][0x48c], R0 ;  /* 0x0001230006007a24 */ /* 0x040fe400078e0200 */
[----:B------:R-:W-:-:S05]  /*ea00*/  IMAD.WIDE.U32 R2, R6, c[0x0][0x488], R2 ;  /* 0x0001220006027a25 */ /* 0x000fca00078e0002 */
[----:B------:R-:W-:Y:S02]  /*ea10*/  IADD3 R0, R3, R0, RZ ;  /* 0x0000000003007210 */ /* 0x000fe40007ffe0ff */
[----:B------:R-:W-:-:S04]  /*ea20*/  LEA R6, P0, R2, c[0x0][0x450], 0x2 ;  /* 0x0001140002067a11 */ /* 0x000fc800078010ff */
[----:B------:R-:W-:Y:S02]  /*ea30*/  LEA.HI.X R7, R2, c[0x0][0x454], R0, 0x2, P0 ;  /* 0x0001150002077a11 */ /* 0x000fe400000f1400 */
[----:B------:R-:W-:-:S05]  /*ea40*/  MOV R0, 0xff800000 ;  /* 0xff80000000007802 */ /* 0x000fca0000000f00 */
[----:B------:R1:W-:Y:S02]  /*ea50*/  STG.E [R6.64], R0 ;  /* 0x0000000006007986 */ /* 0x0003e4000c101908 */
.L_x_38:
[----:B------:R-:W-:Y:S05]  /*ea60*/  BSYNC B0 ;  /* 0x0000000000007941 */ /* 0x000fea0003800000 */
.L_x_37:
[----:B-1----:R-:W1:Y:S01]  /*ea70*/  S2R R6, SR_CTAID.Y ;  /* 0x0000000000067919 */ /* 0x002e620000002600 */
[----:B------:R-:W-:Y:S01]  /*ea80*/  IMAD R0, R5, c[0x0][0x3a0], RZ ;  /* 0x0000e80005007a24 */ /* 0x000fe200078e02ff */
[----:B------:R-:W-:Y:S01]  /*ea90*/  SHF.R.S32.HI R5, RZ, 0x1f, R12 ;  /* 0x0000001fff057819 */ /* 0x000fe2000001140c */
[C---:B------:R-:W-:Y:S01]  /*eaa0*/  IMAD.WIDE.U32 R2, R4.reuse, c[0x0][0x3a0], RZ ;  /* 0x0000e80004027a25 */ /* 0x040fe200078e00ff */
[----:B------:R-:W2:Y:S02]  /*eab0*/  S2R R13, SR_CTAID.X ;  /* 0x00000000000d7919 */ /* 0x000ea40000002500 */
[----:B------:R-:W-:Y:S01]  /*eac0*/  LEA.HI R5, R5, R12, RZ, 0x3 ;  /* 0x0000000c05057211 */ /* 0x000fe200078f18ff */
[----:B------:R-:W-:Y:S02]  /*ead0*/  IMAD R0, R4, c[0x0][0x3a4], R0 ;  /* 0x0000e90004007a24 */ /* 0x000fe400078e0200 */
[----:B------:R-:W-:Y:S01]  /*eae0*/  IMAD.MOV.U32 R8, RZ, RZ, c[0x0][0x4e8] ;  /* 0x00013a00ff087624 */ /* 0x000fe200078e00ff */
[----:B------:R-:W-:Y:S01]  /*eaf0*/  LOP3.LUT R4, R5, 0xfffffff8, RZ, 0xc0, !PT ;  /* 0xfffffff805047812 */ /* 0x000fe200078ec0ff */
[----:B------:R-:W-:Y:S01]  /*eb00*/  IMAD.IADD R3, R3, 0x1, R0 ;  /* 0x0000000103037824 */ /* 0x000fe200078e0200 */
[----:B------:R-:W-:Y:S01]  /*eb10*/  SHF.R.S32.HI R9, RZ, 0x3, R5 ;  /* 0x00000003ff097819 */ /* 0x000fe20000011405 */
[----:B-----5:R-:W-:Y:S01]  /*eb20*/  IMAD R18, R18, c[0x0][0x4e8], RZ ;  /* 0x00013a0012127a24 */ /* 0x020fe200078e02ff */
[----:B------:R-:W-:Y:S01]  /*eb30*/  ISETP.NE.AND P0, PT, R8, 0x1, PT ;  /* 0x000000010800780c */ /* 0x000fe20003f05270 */
[----:B------:R-:W-:-:S04]  /*eb40*/  IMAD.IADD R8, R12, 0x1, -R4 ;  /* 0x000000010c087824 */ /* 0x000fc800078e0a04 */
[----:B------:R-:W-:Y:S01]  /*eb50*/  IMAD R4, R8, 0x10, R9 ;  /* 0x0000001008047824 */ /* 0x000fe200078e0209 */
[----:B-1----:R-:W-:Y:S01]  /*eb60*/  SHF.R.S32.HI R7, RZ, 0x1f, R6 ;  /* 0x0000001fff077819 */ /* 0x002fe20000011406 */
[----:B------:R-:W-:-:S04]  /*eb70*/  IMAD.WIDE.U32 R2, R6, c[0x0][0x3e8], R2 ;  /* 0x0000fa0006027a25 */ /* 0x000fc800078e0002 */
[----:B------:R-:W-:Y:S02]  /*eb80*/  IMAD R0, R7, c[0x0][0x3e8], RZ ;  /* 0x0000fa0007007a24 */ /* 0x000fe400078e02ff */
[----:B--2---:R-:W-:Y:S02]  /*eb90*/  IMAD R4, R13, 0x80, R4 ;  /* 0x000000800d047824 */ /* 0x004fe400078e0204 */
[----:B------:R-:W-:Y:S02]  /*eba0*/  IMAD R0, R6, c[0x0][0x3ec], R0 ;  /* 0x0000fb0006007a24 */ /* 0x000fe400078e0200 */
[----:B------:R-:W-:-:S04]  /*ebb0*/  @P0 IMAD.HI.U32 R5, R4, c[0x0][0x4ec], RZ ;  /* 0x00013b0004050a27 */ /* 0x000fc800078e00ff */
[----:B------:R-:W-:Y:S02]  /*ebc0*/  IMAD.IADD R3, R0, 0x1, R3 ;  /* 0x0000000100037824 */ /* 0x000fe400078e0203 */
[----:B------:R-:W-:Y:S01]  /*ebd0*/  IMAD.MOV.U32 R0, RZ, RZ, R4 ;  /* 0x000000ffff007224 */ /* 0x000fe200078e0004 */
[----:B------:R-:W-:Y:S01]  /*ebe0*/  @P0 SHF.R.U32.HI R0, RZ, c[0x0][0x4f0], R5 ;  /* 0x00013c00ff000a19 */ /* 0x000fe20000011605 */
[----:B------:R-:W-:Y:S02]  /*ebf0*/  IMAD R6, R11, c[0x0][0x3f0], RZ ;  /* 0x0000fc000b067a24 */ /* 0x000fe400078e02ff */
[----:B------:R-:W-:-:S04]  /*ec00*/  IMAD.WIDE.U32 R2, R10, c[0x0][0x3f0], R2 ;  /* 0x0000fc000a027a25 */ /* 0x000fc800078e0002 */
[----:B------:R-:W-:Y:S01]  /*ec10*/  IMAD R7, R10, c[0x0][0x3f4], R6 ;  /* 0x0000fd000a077a24 */ /* 0x000fe200078e0206 */
[--C-:B------:R-:W-:Y:S01]  /*ec20*/  SHF.R.S32.HI R6, RZ, 0x1f, R0.reuse ;  /* 0x0000001fff067819 */ /* 0x100fe20000011400 */
[----:B------:R-:W-:Y:S02]  /*ec30*/  IMAD.MOV R5, RZ, RZ, -R0 ;  /* 0x000000ffff057224 */ /* 0x000fe400078e0a00 */
[----:B------:R-:W-:Y:S02]  /*ec40*/  IMAD.IADD R3, R3, 0x1, R7 ;  /* 0x0000000103037824 */ /* 0x000fe400078e0207 */
[----:B------:R-:W-:Y:S02]  /*ec50*/  IMAD R5, R5, c[0x0][0x4e8], R4 ;  /* 0x00013a0005057a24 */ /* 0x000fe400078e0204 */
[----:B------:R-:W-:Y:S02]  /*ec60*/  IMAD R6, R6, c[0x0][0x3e0], RZ ;  /* 0x0000f80006067a24 */ /* 0x000fe400078e02ff */
[----:B------:R-:W-:Y:S01]  /*ec70*/  IMAD.WIDE.U32 R2, R0, c[0x0][0x3e0], R2 ;  /* 0x0000f80000027a25 */ /* 0x000fe200078e0002 */
[----:B------:R-:W-:-:S03]  /*ec80*/  SHF.R.S32.HI R4, RZ, 0x1f, R5 ;  /* 0x0000001fff047819 */ /* 0x000fc60000011405 */
[----:B------:R-:W-:-:S04]  /*ec90*/  IMAD R0, R0, c[0x0][0x3e4], R6 ;  /* 0x0000f90000007a24 */ /* 0x000fc800078e0206 */
[----:B------:R-:W-:Y:S02]  /*eca0*/  IMAD.IADD R3, R3, 0x1, R0 ;  /* 0x0000000103037824 */ /* 0x000fe400078e0200 */
[----:B------:R-:W-:Y:S02]  /*ecb0*/  IMAD R0, R4, c[0x0][0x3d8], RZ ;  /* 0x0000f60004007a24 */ /* 0x000fe400078e02ff */
[----:B------:R-:W-:-:S04]  /*ecc0*/  IMAD.WIDE.U32 R2, R5, c[0x0][0x3d8], R2 ;  /* 0x0000f60005027a25 */ /* 0x000fc800078e0002 */
[----:B------:R-:W-:Y:S01]  /*ecd0*/  IMAD R0, R5, c[0x0][0x3dc], R0 ;  /* 0x0000f70005007a24 */ /* 0x000fe200078e0200 */
[----:B------:R-:W-:-:S03]  /*ece0*/  LEA R4, P0, R2, c[0x0][0x380], 0x1 ;  /* 0x0000e00002047a11 */ /* 0x000fc600078008ff */
[----:B------:R-:W-:Y:S02]  /*ecf0*/  IMAD.IADD R3, R3, 0x1, R0 ;  /* 0x0000000103037824 */ /* 0x000fe400078e0200 */
[----:B------:R-:W1:Y:S01]  /*ed00*/  SHFL.IDX PT, R6, R4, RZ, 0x181f ;  /* 0x00181fff04067589 */ /* 0x000e6200000e0000 */
[----:B------:R-:W-:Y:S02]  /*ed10*/  IMAD.SHL.U32 R0, R8, 0x8, RZ ;  /* 0x0000000808007824 */ /* 0x000fe400078e00ff */
[----:B------:R-:W-:Y:S01]  /*ed20*/  LEA.HI.X R3, R2, c[0x0][0x384], R3, 0x1, P0 ;  /* 0x0000e10002037a11 */ /* 0x000fe200000f0c03 */
[----:B------:R-:W-:Y:S01]  /*ed30*/  IMAD R2, R13, 0x80, R9 ;  /* 0x000000800d027824 */ /* 0x000fe200078e0209 */
[----:B------:R-:W-:Y:S01]  /*ed40*/  SHFL.IDX PT, R5, R4, 0x1, 0x181f ;  /* 0x00381f0004057f89 */ /* 0x000fe200000e0000 */
[----:B------:R-:W-:Y:S02]  /*ed50*/  ISETP.GE.AND P0, PT, R0, c[0x0][0x3c8], PT ;  /* 0x0000f20000007a0c */ /* 0x000fe40003f06270 */
[----:B------:R-:W-:Y:S01]  /*ed60*/  SHF.R.S32.HI R19, RZ, 0x1f, R0 ;  /* 0x0000001fff137819 */ /* 0x000fe20000011400 */
[----:B------:R-:W2:Y:S01]  /*ed70*/  SHFL.IDX PT, R7, R3, RZ, 0x181f ;  /* 0x00181fff03077589 */ /* 0x000ea200000e0000 */
[----:B------:R-:W-:-:S02]  /*ed80*/  ISETP.GE.OR P2, PT, R2, R18, P0 ;  /* 0x000000120200720c */ /* 0x000fc40000746670 */
[C---:B------:R-:W-:Y:S01]  /*ed90*/  IADD3 R8, R2.reuse, 0x10, RZ ;  /* 0x0000001002087810 */ /* 0x040fe20007ffe0ff */
[----:B------:R-:W3:Y:S01]  /*eda0*/  SHFL.IDX PT, R9, R3, 0x1, 0x181f ;  /* 0x00381f0003097f89 */ /* 0x000ee200000e0000 */
[----:B------:R-:W-:Y:S02]  /*edb0*/  IADD3 R14, R2, 0x20, RZ ;  /* 0x00000020020e7810 */ /* 0x000fe40007ffe0ff */
[-C--:B------:R-:W-:Y:S01]  /*edc0*/  ISETP.GE.OR P4, PT, R8, R18.reuse, P0 ;  /* 0x000000120800720c */ /* 0x080fe20000786670 */
[----:B------:R-:W-:Y:S01]  /*edd0*/  SHFL.IDX PT, R12, R3, 0x2, 0x181f ;  /* 0x00581f00030c7f89 */ /* 0x000fe200000e0000 */
[C---:B------:R-:W-:Y:S02]  /*ede0*/  IADD3 R10, R2.reuse, 0x40, RZ ;  /* 0x00000040020a7810 */ /* 0x040fe40007ffe0ff */
[----:B------:R-:W-:Y:S01]  /*edf0*/  IADD3 R13, R2, 0x30, RZ ;  /* 0x00000030020d7810 */ /* 0x000fe20007ffe0ff */
[----:B------:R-:W4:Y:S01]  /*ee00*/  SHFL.IDX PT, R8, R4, 0x2, 0x181f ;  /* 0x00581f0004087f89 */ /* 0x000f2200000e0000 */
[----:B------:R-:W-:-:S02]  /*ee10*/  ISETP.GE.OR P3, PT, R14, R18, P0 ;  /* 0x000000120e00720c */ /* 0x000fc40000766670 */
[----:B-1----:R-:W-:Y:S01]  /*ee20*/  @!P2 LEA R6, P1, R0, R6, 0x1 ;  /* 0x000000060006a211 */ /* 0x002fe200078208ff */
[----:B------:R-:W-:Y:S01]  /*ee30*/  SHFL.IDX PT, R11, R4, 0x3, 0x181f ;  /* 0x00781f00040b7f89 */ /* 0x000fe200000e0000 */
[----:B------:R-:W-:-:S03]  /*ee40*/  ISETP.GE.OR P6, PT, R10, R18, P0 ;  /* 0x000000120a00720c */ /* 0x000fc600007c6670 */
[----:B------:R-:W-:Y:S01]  /*ee50*/  SHFL.IDX PT, R14, R3, 0x3, 0x181f ;  /* 0x00781f00030e7f89 */ /* 0x000fe200000e0000 */
[----:B--2---:R-:W-:-:S03]  /*ee60*/  @!P2 LEA.HI.X R7, R0, R7, R19, 0x1, P1 ;  /* 0x000000070007a211 */ /* 0x004fc600008f0c13 */
[----:B------:R-:W1:Y:S01]  /*ee70*/  SHFL.IDX PT, R10, R4, 0x4, 0x181f ;  /* 0x00981f00040a7f89 */ /* 0x000e6200000e0000 */
[----:B------:R-:W-:-:S03]  /*ee80*/  ISETP.GE.OR P1, PT, R13, R18, P0 ;  /* 0x000000120d00720c */ /* 0x000fc60000726670 */
[----:B------:R2:W-:Y:S04]  /*ee90*/  @!P2 ST.E.128 [R6.64], RZ ;  /* 0x000000ff0600a985 */ /* 0x0005e8000c101d08 */
[----:B------:R-:W-:Y:S04]  /*eea0*/  SHFL.IDX PT, R13, R4, 0x5, 0x181f ;  /* 0x00b81f00040d7f89 */ /* 0x000fe800000e0000 */
[----:B------:R-:W1:Y:S04]  /*eeb0*/  SHFL.IDX PT, R17, R3, 0x4, 0x181f ;  /* 0x00981f0003117f89 */ /* 0x000e6800000e0000 */
[----:B------:R-:W1:Y:S04]  /*eec0*/  SHFL.IDX PT, R16, R3, 0x5, 0x181f ;  /* 0x00b81f0003107f89 */ /* 0x000e6800000e0000 */
[----:B------:R-:W-:Y:S04]  /*eed0*/  SHFL.IDX PT, R15, R3, 0x6, 0x181f ;  /* 0x00d81f00030f7f89 */ /* 0x000fe800000e0000 */
[----:B------:R-:W-:Y:S01]  /*eee0*/  SHFL.IDX PT, R3, R3, 0x7, 0x181f ;  /* 0x00f81f0003037f89 */ /* 0x000fe200000e0000 */
[----:B--2---:R-:W-:-:S02]  /*eef0*/  @!P4 LEA R6, P2, R0, R5, 0x1 ;  /* 0x000000050006c211 */ /* 0x004fc400078408ff */
[----:B------:R-:W-:Y:S01]  /*ef00*/  IADD3 R7, R2, 0x50, RZ ;  /* 0x0000005002077810 */ /* 0x000fe20007ffe0ff */
[----:B------:R-:W2:Y:S03]  /*ef10*/  SHFL.IDX PT, R5, R4, 0x6, 0x181f ;  /* 0x00d81f0004057f89 */ /* 0x000ea600000e0000 */
[----:B------:R-:W-:Y:S01]  /*ef20*/  ISETP.GE.OR P5, PT, R7, R18, P0 ;  /* 0x000000120700720c */ /* 0x000fe200007a6670 */
[----:B------:R-:W2:Y:S01]  /*ef30*/  SHFL.IDX PT, R4, R4, 0x7, 0x181f ;  /* 0x00f81f0004047f89 */ /* 0x000ea200000e0000 */
[----:B---3--:R-:W-:Y:S02]  /*ef40*/  @!P4 LEA.HI.X R7, R0, R9, R19, 0x1, P2 ;  /* 0x000000090007c211 */ /* 0x008fe400010f0c13 */
[----:B------:R-:W-:Y:S02]  /*ef50*/  IADD3 R9, R2, 0x60, RZ ;  /* 0x0000006002097810 */ /* 0x000fe40007ffe0ff */
[----:B----4-:R-:W-:Y:S01]  /*ef60*/  @!P3 LEA R8, P2, R0, R8, 0x1 ;  /* 0x000000080008b211 */ /* 0x010fe200078408ff */
[----:B------:R3:W-:Y:S01]  /*ef70*/  @!P4 ST.E.128 [R6.64], RZ ;  /* 0x000000ff0600c985 */ /* 0x0007e2000c101d08 */
[----:B------:R-:W-:-:S02]  /*ef80*/  ISETP.GE.OR P4, PT, R9, R18, P0 ;  /* 0x000000120900720c */ /* 0x000fc40000786670 */
[----:B------:R-:W-:Y:S02]  /*ef90*/  @!P3 LEA.HI.X R9, R0, R12, R19, 0x1, P2 ;  /* 0x0000000c0009b211 */ /* 0x000fe400010f0c13 */
[----:B------:R-:W-:-:S03]  /*efa0*/  IADD3 R2, R2, 0x70, RZ ;  /* 0x0000007002027810 */ /* 0x000fc60007ffe0ff */
[----:B------:R4:W-:Y:S01]  /*efb0*/  @!P3 ST.E.128 [R8.64], RZ ;  /* 0x000000ff0800b985 */ /* 0x0009e2000c101d08 */
[----:B------:R-:W-:Y:S02]  /*efc0*/  ISETP.GE.OR P0, PT, R2, R18, P0 ;  /* 0x000000120200720c */ /* 0x000fe40000706670 */
[C---:B-1----:R-:W-:Y:S02]  /*efd0*/  @!P6 LEA R10, P3, R0.reuse, R10, 0x1 ;  /* 0x0000000a000ae211 */ /* 0x042fe400078608ff */
[C---:B---3--:R-:W-:Y:S02]  /*efe0*/  @!P1 LEA R6, P2, R0.reuse, R11, 0x1 ;  /* 0x0000000b00069211 */ /* 0x048fe400078408ff */
[C-C-:B------:R-:W-:Y:S02]  /*eff0*/  @!P6 LEA.HI.X R11, R0.reuse, R17, R19.reuse, 0x1, P3 ;  /* 0x00000011000be211 */ /* 0x140fe400018f0c13 */
[C---:B------:R-:W-:Y:S02]  /*f000*/  @!P1 LEA.HI.X R7, R0.reuse, R14, R19, 0x1, P2 ;  /* 0x0000000e00079211 */ /* 0x040fe400010f0c13 */
[----:B----4-:R-:W-:-:S03]  /*f010*/  @!P5 LEA R8, P2, R0, R13, 0x1 ;  /* 0x0000000d0008d211 */ /* 0x010fc600078408ff */
[----:B------:R2:W-:Y:S01]  /*f020*/  @!P1 ST.E.128 [R6.64], RZ ;  /* 0x000000ff06009985 */ /* 0x0005e2000c101d08 */
[----:B------:R-:W-:-:S03]  /*f030*/  @!P5 LEA.HI.X R9, R0, R16, R19, 0x1, P2 ;  /* 0x000000100009d211 */ /* 0x000fc600010f0c13 */
[----:B------:R1:W-:Y:S04]  /*f040*/  @!P6 ST.E.128 [R10.64], RZ ;  /* 0x000000ff0a00e985 */ /* 0x0003e8000c101d08 */
[----:B------:R1:W-:Y:S01]  /*f050*/  @!P5 ST.E.128 [R8.64], RZ ;  /* 0x000000ff0800d985 */ /* 0x0003e2000c101d08 */
[----:B--2---:R-:W-:-:S04]  /*f060*/  @!P4 LEA R6, P1, R0, R5, 0x1 ;  /* 0x000000050006c211 */ /* 0x004fc800078208ff */
[----:B------:R-:W-:-:S05]  /*f070*/  @!P4 LEA.HI.X R7, R0, R15, R19, 0x1, P1 ;  /* 0x0000000f0007c211 */ /* 0x000fca00008f0c13 */
[----:B------:R1:W-:Y:S01]  /*f080*/  @!P4 ST.E.128 [R6.64], RZ ;  /* 0x000000ff0600c985 */ /* 0x0003e2000c101d08 */
[----:B------:R-:W-:Y:S05]  /*f090*/  @P0 EXIT ;  /* 0x000000000000094d */ /* 0x000fea0003800000 */
[----:B------:R-:W-:-:S04]  /*f0a0*/  LEA R2, P0, R0, R4, 0x1 ;  /* 0x0000000400027211 */ /* 0x000fc800078008ff */
[----:B------:R-:W-:-:S05]  /*f0b0*/  LEA.HI.X R3, R0, R3, R19, 0x1, P0 ;  /* 0x0000000300037211 */ /* 0x000fca00000f0c13 */
[----:B------:R-:W-:Y:S01]  /*f0c0*/  ST.E.128 [R2.64], RZ ;  /* 0x000000ff02007985 */ /* 0x000fe2000c101d08 */
[----:B------:R-:W-:Y:S05]  /*f0d0*/  EXIT ;  /* 0x000000000000794d */ /* 0x000fea0003800000 */
.L_x_39:
        /* <DEDUP_REMOVED lines=10> */
.L_x_1471:


//--------------------- .text._ZN7cutlass13device_kernelIN5flash19enable_sm80_to_sm89INS1_16FlashAttnFwdSm80INS1_25CollectiveMainloopFwdSm80ILi4ELi1ELb0EN4cute5tupleIJNS5_1CILi128EEENS7_ILi112EEENS7_ILi64EEEEEELi64ENS_10bfloat16_tEfNS_4arch4Sm80ELb0ELb0ELb1ELb1ELb0ELb1ELb1ELb0EEENS1_21CollectiveEpilogueFwdINS6_IJS8_SA_S9_EEENS6_IJNS7_ILi1EEESI_SI_EEESC_SE_Li128ELb1ELb1ELb0ELb0EEENS1_19SingleTileSchedulerILb1ELb0ELb1ELi128EEEEEEEEEvNT_6ParamsE --------------------------
	.section	.text._ZN7cutlass13device_kernelIN5flash19enable_sm80_to_sm89INS1_16FlashAttnFwdSm80INS1_25CollectiveMainloopFwdSm80ILi4ELi1ELb0EN4cute5tupleIJNS5_1CILi128EEENS7_ILi112EEENS7_ILi64EEEEEELi64ENS_10bfloat16_tEfNS_4arch4Sm80ELb0ELb0ELb1ELb1ELb0ELb1ELb1ELb0EEENS1_21CollectiveEpilogueFwdINS6_IJS8_SA_S9_EEENS6_IJNS7_ILi1EEESI_SI_EEESC_SE_Li128ELb1ELb1ELb0ELb0EEENS1_19SingleTileSchedulerILb1ELb0ELb1ELi128EEEEEEEEEvNT_6ParamsE,"ax",@progbits
	.sectioninfo	@"SHI_REGISTERS=255"
	.align	128
.text._ZN7cutlass13device_kernelIN5flash19enable_sm80_to_sm89INS1_16FlashAttnFwdSm80INS1_25CollectiveMainloopFwdSm80ILi4ELi1ELb0EN4cute5tupleIJNS5_1CILi128EEENS7_ILi112EEENS7_ILi64EEEEEELi64ENS_10bfloat16_tEfNS_4arch4Sm80ELb0ELb0ELb1ELb1ELb0ELb1ELb1ELb0EEENS1_21CollectiveEpilogueFwdINS6_IJS8_SA_S9_EEENS6_IJNS7_ILi1EEESI_SI_EEESC_SE_Li128ELb1ELb1ELb0ELb0EEENS1_19SingleTileSchedulerILb1ELb0ELb1ELi128EEEEEEEEEvNT_6ParamsE:
        .type           _ZN7cutlass13device_kernelIN5flash19enable_sm80_to_sm89INS1_16FlashAttnFwdSm80INS1_25CollectiveMainloopFwdSm80ILi4ELi1ELb0EN4cute5tupleIJNS5_1CILi128EEENS7_ILi112EEENS7_ILi64EEEEEELi64ENS_10bfloat16_tEfNS_4arch4Sm80ELb0ELb0ELb1ELb1ELb0ELb1ELb1ELb0EEENS1_21CollectiveEpilogueFwdINS6_IJS8_SA_S9_EEENS6_IJNS7_ILi1EEESI_SI_EEESC_SE_Li128ELb1ELb1ELb0ELb0EEENS1_19SingleTileSchedulerILb1ELb0ELb1ELi128EEEEEEEEEvNT_6ParamsE,@function
        .size           _ZN7cutlass13device_kernelIN5flash19enable_sm80_to_sm89INS1_16FlashAttnFwdSm80INS1_25CollectiveMainloopFwdSm80ILi4ELi1ELb0EN4cute5tupleIJNS5_1CILi128EEENS7_ILi112EEENS7_ILi64EEEEEELi64ENS_10bfloat16_tEfNS_4arch4Sm80ELb0ELb0ELb1ELb1ELb0ELb1ELb1ELb0EEENS1_21CollectiveEpilogueFwdINS6_IJS8_SA_S9_EEENS6_IJNS7_ILi1EEESI_SI_EEESC_SE_Li128ELb1ELb1ELb0ELb0EEENS1_19SingleTileSchedulerILb1ELb0ELb1ELi128EEEEEEEEEvNT_6ParamsE,(.L_x_1472 - _ZN7cutlass13device_kernelIN5flash19enable_sm80_to_sm89INS1_16FlashAttnFwdSm80INS1_25CollectiveMainloopFwdSm80ILi4ELi1ELb0EN4cute5tupleIJNS5_1CILi128EEENS7_ILi112EEENS7_ILi64EEEEEELi64ENS_10bfloat16_tEfNS_4arch4Sm80ELb0ELb0ELb1ELb1ELb0ELb1ELb1ELb0EEENS1_21CollectiveEpilogueFwdINS6_IJS8_SA_S9_EEENS6_IJNS7_ILi1EEESI_SI_EEESC_SE_Li128ELb1ELb1ELb0ELb0EEENS1_19SingleTileSchedulerILb1ELb0ELb1ELi128EEEEEEEEEvNT_6ParamsE)
        .other          _ZN7cutlass13device_kernelIN5flash19enable_sm80_to_sm89INS1_16FlashAttnFwdSm80INS1_25CollectiveMainloopFwdSm80ILi4ELi1ELb0EN4cute5tupleIJNS5_1CILi128EEENS7_ILi112EEENS7_ILi64EEEEEELi64ENS_10bfloat16_tEfNS_4arch4Sm80ELb0ELb0ELb1ELb1ELb0ELb1ELb1ELb0EEENS1_21CollectiveEpilogueFwdINS6_IJS8_SA_S9_EEENS6_IJNS7_ILi1EEESI_SI_EEESC_SE_Li128ELb1ELb1ELb0ELb0EEENS1_19SingleTileSchedulerILb1ELb0ELb1ELi128EEEEEEEEEvNT_6ParamsE,@"STO_CUDA_ENTRY STV_DEFAULT"
_ZN7cutlass13device_kernelIN5flash19enable_sm80_to_sm89INS1_16FlashAttnFwdSm80INS1_25CollectiveMainloopFwdSm80ILi4ELi1ELb0EN4cute5tupleIJNS5_1CILi128EEENS7_ILi112EEENS7_ILi64EEEEEELi64ENS_10bfloat16_tEfNS_4arch4Sm80ELb0ELb0ELb1ELb1ELb0ELb1ELb1ELb0EEENS1_21CollectiveEpilogueFwdINS6_IJS8_SA_S9_EEENS6_IJNS7_ILi1EEESI_SI_EEESC_SE_Li128ELb1ELb1ELb0ELb0EEENS1_19SingleTileSchedulerILb1ELb0ELb1ELi128EEEEEEEEEvNT_6ParamsE:
        /* <DEDUP_REMOVED lines=17> */
.L_x_41:
        /* <DEDUP_REMOVED lines=8> */
.L_x_43:
[----:B------:R-:W-:-:S05]  /*0190*/  MOV R0, c[0x0][0x54c] ;  /* 0x0001530000007a02 */ /* 0x000fca0000000f00 */
.L_x_42:
[----:B-----5:R-:W-:Y:S01]  /*01a0*/  IMAD R0, R0, c[0x0][0x548], RZ ;  /* 0x0001520000007a24 */ /* 0x020fe200078e02ff */
[----:B-1----:R-:W-:-:S04]  /*01b0*/  SHF.L.U32 R2, R214, 0x7, RZ ;  /* 0x00000007d6027819 */ /* 0x002fc800000006ff */
[----:B------:R-:W-:-:S04]  /*01c0*/  ISETP.GE.AND P0, PT, R2, R0, PT ;  /* 0x000000000200720c */ /* 0x000fc80003f06270 */
[----:B------:R-:W-:-:S05]  /*01d0*/  SEL R0, R5, 0xffffffff, !P0 ;  /* 0xffffffff05007807 */ /* 0x000fca0004000000 */
[----:B------:R1:W-:Y:S01]  /*01e0*/  STL [R1+0x28], R0 ;  /* 0x0000280001007387 */ /* 0x0003e20000100800 */
[----:B------:R-:W-:Y:S05]  /*01f0*/  BRA `(.L_x_44) ;  /* 0x0000013000007947 */ /* 0x000fea0003800000 */
.L_x_40:
[----:B---3--:R-:W-:-:S04]  /*0200*/  ISETP.NE.U32.AND P0, PT, RZ, c[0x0][0x568], PT ;  /* 0x00015a00ff007a0c */ /* 0x008fc80003f05070 */
[----:B------:R-:W-:-:S13]  /*0210*/  ISETP.NE.AND.EX P0, PT, RZ, c[0x0][0x56c], PT, P0 ;  /* 0x00015b00ff007a0c */ /* 0x000fda0003f05300 */
[----:B------:R-:W-:Y:S05]  /*0220*/  @!P0 BRA `(.L_x_45) ;  /* 0x0000002000008947 */ /* 0x000fea0003800000 */
[----:B------:R1:W5:Y:S01]  /*0230*/  LDG.E R0, [R2.64] ;  /* 0x0000000a02007981 */ /* 0x000362000c1e1900 */
[----:B------:R-:W-:Y:S05]  /*0240*/  BRA `(.L_x_46) ;  /* 0x0000009000007947 */ /* 0x000fea0003800000 */
.L_x_45:
        /* <DEDUP_REMOVED lines=8> */
.L_x_47:
[----:B------:R-:W-:-:S05]  /*02d0*/  MOV R0, c[0x0][0x54c] ;  /* 0x0001530000007a02 */ /* 0x000fca0000000f00 */
.L_x_46:
[----:B-----5:R-:W-:Y:S01]  /*02e0*/  IMAD R0, R0, c[0x0][0x548], RZ ;  /* 0x0001520000007a24 */ /* 0x020fe200078e02ff */
[----:B-1----:R-:W-:-:S04]  /*02f0*/  SHF.L.U32 R2, R214, 0x7, RZ ;  /* 0x00000007d6027819 */ /* 0x002fc800000006ff */
[----:B------:R-:W-:-:S04]  /*0300*/  ISETP.GE.AND P0, PT, R2, R0, PT ;  /* 0x000000000200720c */ /* 0x000fc80003f06270 */
[----:B------:R-:W-:-:S05]  /*0310*/  SEL R0, R5, 0xffffffff, !P0 ;  /* 0xffffffff05007807 */ /* 0x000fca0004000000 */
[----:B------:R1:W-:Y:S04]  /*0320*/  STL [R1+0x28], R0 ;  /* 0x0000280001007387 */ /* 0x0003e80000100800 */
.L_x_44:
[----:B------:R-:W2:Y:S02]  /*0330*/  LDL R38, [R1+0x28] ;  /* 0x0000280001267983 */ /* 0x000ea40000100800 */
[----:B--2---:R-:W-:-:S13]  /*0340*/  ISETP.GE.AND P0, PT, R38, RZ, PT ;  /* 0x000000ff2600720c */ /* 0x004fda0003f06270 */
[----:B------:R-:W-:Y:S05]  /*0350*/  @!P0 EXIT ;  /* 0x000000000000894d */ /* 0x000fea0003800000 */
[----:B------:R-:W-:Y:S01]  /*0360*/  ISETP.NE.U32.AND P0, PT, RZ, c[0x0][0x370], PT ;  /* 0x0000dc00ff007a0c */ /* 0x000fe20003f05070 */
[----:B------:R-:W-:Y:S01]  /*0370*/  IMAD.MOV.U32 R187, RZ, RZ, RZ ;  /* 0x000000ffffbb7224 */ /* 0x000fe200078e00ff */
[----:B------:R-:W-:Y:S01]  /*0380*/  ISETP.NE.U32.AND P1, PT, RZ, c[0x0][0x360], PT ;  /* 0x0000d800ff007a0c */ /* 0x000fe20003f25070 */
[----:B------:R-:W-:Y:S01]  /*0390*/  IMAD.MOV.U32 R191, RZ, RZ, c[0x0][0x168] ;  /* 0x00005a00ffbf7624 */ /* 0x000fe200078e00ff */
[----:B------:R-:W-:Y:S01]  /*03a0*/  ISETP.NE.AND.EX P2, PT, RZ, c[0x0][0x374], PT, P0 ;  /* 0x0000dd00ff007a0c */ /* 0x000fe20003f45300 */
[----:B------:R-:W-:Y:S01]  /*03b0*/  IMAD.MOV.U32 R184, RZ, RZ, RZ ;  /* 0x000000ffffb87224 */ /* 0x000fe200078e00ff */
[----:B------:R-:W-:Y:S01]  /*03c0*/  ISETP.NE.AND.EX P0, PT, RZ, c[0x0][0x364], PT, P1 ;  /* 0x0000d900ff007a0c */ /* 0x000fe20003f05310 */
[----:B------:R-:W-:Y:S01]  /*03d0*/  IMAD.MOV.U32 R12, RZ, RZ, RZ ;  /* 0x000000ffff0c7224 */ /* 0x000fe200078e00ff */
[----:B------:R-:W-:Y:S01]  /*03e0*/  ISETP.NE.U32.AND P1, PT, RZ, c[0x0][0x348], PT ;  /* 0x0000d200ff007a0c */ /* 0x000fe20003f25070 */
[----:B------:R-:W-:Y:S01]  /*03f0*/  IMAD.WIDE R6, R38, R14, c[0x0][0x348] ;  /* 0x0000d20026067625 */ /* 0x000fe200078e020e */
[----:B------:R-:W-:-:S02]  /*0400*/  ISETP.NE.U32.AND P5, PT, RZ, c[0x0][0x350], PT ;  /* 0x0000d400ff007a0c */ /* 0x000fc40003fa5070 */
[----:B------:R-:W-:Y:S01]  /*0410*/  ISETP.NE.U32.AND P3, PT, RZ, c[0x0][0x358], PT ;  /* 0x0000d600ff007a0c */ /* 0x000fe20003f65070 */
[CC--:B------:R-:W-:Y:S01]  /*0420*/  IMAD.WIDE R4, R38.reuse, R14.reuse, c[0x0][0x350] ;  /* 0x0000d40026047625 */ /* 0x0c0fe200078e020e */
[----:B------:R-:W-:Y:S02]  /*0430*/  ISETP.NE.AND.EX P1, PT, RZ, c[0x0][0x34c], PT, P1 ;  /* 0x0000d300ff007a0c */ /* 0x000fe40003f25310 */
[----:B------:R-:W-:Y:S01]  /*0440*/  ISETP.NE.AND.EX P5, PT, RZ, c[0x0][0x354], PT, P5 ;  /* 0x0000d500ff007a0c */ /* 0x000fe20003fa5350 */
[CC--:B------:R-:W-:Y:S01]  /*0450*/  @P2 IMAD.WIDE R10, R38.reuse, R14.reuse, c[0x0][0x370] ;  /* 0x0000dc00260a2625 */ /* 0x0c0fe200078e020e */
[----:B------:R-:W-:Y:S02]  /*0460*/  ISETP.NE.AND.EX P3, PT, RZ, c[0x0][0x35c], PT, P3 ;  /* 0x0000d700ff007a0c */ /* 0x000fe40003f65330 */
[----:B------:R-:W-:Y:S01]  /*0470*/  MOV R190, RZ ;  /* 0x000000ff00be7202 */ /* 0x000fe20000000f00 */
[CC--:B------:R-:W-:Y:S01]  /*0480*/  @P0 IMAD.WIDE R8, R38.reuse, R14.reuse, c[0x0][0x360] ;  /* 0x0000d80026080625 */ /* 0x0c0fe200078e020e */
[----:B------:R2:W5:Y:S03]  /*0490*/  @P2 LDG.E R187, [R10.64] ;  /* 0x0000000a0abb2981 */ /* 0x000566000c1e1900 */
[----:B------:R-:W-:Y:S01]  /*04a0*/  IMAD.WIDE R2, R38, R14, c[0x0][0x358] ;  /* 0x0000d60026027625 */ /* 0x000fe200078e020e */
[----:B------:R2:W5:Y:S04]  /*04b0*/  @P0 LDG.E R191, [R8.64] ;  /* 0x0000000a08bf0981 */ /* 0x000568000c1e1900 */
[----:B------:R2:W5:Y:S04]  /*04c0*/  @P1 LDG.E R184, [R6.64] ;  /* 0x0000000a06b81981 */ /* 0x000568000c1e1900 */
[----:B------:R2:W5:Y:S04]  /*04d0*/  @P5 LDG.E R190, [R4.64] ;  /* 0x0000000a04be5981 */ /* 0x000568000c1e1900 */
[----:B------:R2:W5:Y:S04]  /*04e0*/  @P3 LDG.E R12, [R2.64] ;  /* 0x0000000a020c3981 */ /* 0x000568000c1e1900 */
[----:B------:R-:W3:Y:S01]  /*04f0*/  S2R R40, SR_CTAID.Y ;  /* 0x0000000000287919 */ /* 0x000ee20000002600 */
[----:B------:R-:W-:Y:S01]  /*0500*/  IMAD.MOV.U32 R13, RZ, RZ, c[0x0][0x1d0] ;  /* 0x00007400ff0d7624 */ /* 0x000fe200078e00ff */
[----:B-1----:R-:W-:-:S02]  /*0510*/  MOV R0, c[0x0][0x228] ;  /* 0x00008a0000007a02 */ /* 0x002fc40000000f00 */
[----:B---3--:R-:W-:Y:S01]  /*0520*/  SHF.R.S32.HI R219, RZ, 0x1f, R40 ;  /* 0x0000001fffdb7819 */ /* 0x008fe20000011428 */
[----:B------:R-:W-:Y:S05]  /*0530*/  @P0 BRA `(.L_x_48) ;  /* 0x0000004000000947 */ /* 0x000fea0003800000 */
[----:B--2---:R-:W-:Y:S05]  /*0540*/  @!P1 BRA `(.L_x_48) ;  /* 0x0000003000009947 */ /* 0x004fea0003800000 */
[----:B------:R1:W2:Y:S04]  /*0550*/  LDG.E R8, [R6.64] ;  /* 0x0000000a06087981 */ /* 0x0002a8000c1e1900 */
[----:B-1----:R-:W2:Y:S02]  /*0560*/  LDG.E R6, [R6.64+0x4] ;  /* 0x0000040a06067981 */ /* 0x002ea4000c1e1900 */
[----:B--2--5:R-:W-:Y:S02]  /*0570*/  IADD3 R191, -R8, R6, RZ ;  /* 0x0000000608bf7210 */ /* 0x024fe40007ffe1ff */
.L_x_48:
[----:B--2---:R-:W-:-:S04]  /*0580*/  ISETP.NE.U32.AND P0, PT, RZ, c[0x0][0x368], PT ;  /* 0x0000da00ff007a0c */ /* 0x004fc80003f05070 */
[----:B------:R-:W-:-:S13]  /*0590*/  ISETP.NE.AND.EX P0, PT, RZ, c[0x0][0x36c], PT, P0 ;  /* 0x0000db00ff007a0c */ /* 0x000fda0003f05300 */
[----:B------:R-:W-:Y:S05]  /*05a0*/  @!P0 BRA `(.L_x_49) ;  /* 0x0000003000008947 */ /* 0x000fea0003800000 */
[----:B------:R-:W-:-:S05]  /*05b0*/  IMAD.WIDE R4, R38, R14, c[0x0][0x368] ;  /* 0x0000da0026047625 */ /* 0x000fca00078e020e */
[----:B------:R1:W5:Y:S01]  /*05c0*/  LDG.E R13, [R4.64] ;  /* 0x0000000a040d7981 */ /* 0x000362000c1e1900 */
[----:B------:R-:W-:Y:S05]  /*05d0*/  BRA `(.L_x_50) ;  /* 0x0000004000007947 */ /* 0x000fea0003800000 */
.L_x_49:
[----:B------:R-:W-:Y:S05]  /*05e0*/  @!P5 BRA `(.L_x_50) ;  /* 0x000000300000d947 */ /* 0x000fea0003800000 */
[----:B------:R1:W2:Y:S04]  /*05f0*/  LDG.E R6, [R4.64] ;  /* 0x0000000a04067981 */ /* 0x0002a8000c1e1900 */
[----:B-1----:R-:W2:Y:S02]  /*0600*/  LDG.E R4, [R4.64+0x4] ;  /* 0x0000040a04047981 */ /* 0x002ea4000c1e1900 */
[----:B--2---:R-:W-:Y:S02]  /*0610*/  IADD3 R13, -R6, R4, RZ ;  /* 0x00000004060d7210 */ /* 0x004fe40007ffe1ff */
.L_x_50:
[----:B------:R2:W3:Y:S04]  /*0620*/  @P3 LDG.E R6, [R2.64] ;  /* 0x0000000a02063981 */ /* 0x0004e8000c1e1900 */
[----:B-1----:R2:W3:Y:S01]  /*0630*/  @P3 LDG.E R5, [R2.64+0x4] ;  /* 0x0000040a02053981 */ /* 0x0024e2000c1e1900 */
[----:B------:R-:W-:Y:S01]  /*0640*/  ISETP.NE.U32.AND P0, PT, RZ, c[0x0][0x378], PT ;  /* 0x0000de00ff007a0c */ /* 0x000fe20003f05070 */
[----:B-----5:R-:W-:-:S03]  /*0650*/  IMAD.MOV.U32 R167, RZ, RZ, R13 ;  /* 0x000000ffffa77224 */ /* 0x020fc600078e000d */
[----:B------:R-:W-:Y:S01]  /*0660*/  ISETP.NE.AND.EX P0, PT, RZ, c[0x0][0x37c], PT, P0 ;  /* 0x0000df00ff007a0c */ /* 0x000fe20003f05300 */
[----:B------:R-:W-:-:S12]  /*0670*/  IMAD.IADD R4, R13, 0x1, -R187 ;  /* 0x000000010d047824 */ /* 0x000fd800078e0abb */
[----:B--2---:R-:W-:-:S05]  /*0680*/  @P0 IMAD.WIDE R2, R38, R14, c[0x0][0x378] ;  /* 0x0000de0026020625 */ /* 0x004fca00078e020e */
[----:B------:R1:W5:Y:S02]  /*0690*/  @P0 LDG.E R167, [R2.64] ;  /* 0x0000000a02a70981 */ /* 0x000364000c1e1900 */
[----:B-1----:R-:W-:Y:S01]  /*06a0*/  MOV R2, RZ ;  /* 0x000000ff00027202 */ /* 0x002fe20000000f00 */
[----:B---3--:R-:W-:-:S04]  /*06b0*/  @P3 IMAD.IADD R0, R5, 0x1, -R6 ;  /* 0x0000000105003824 */ /* 0x008fc800078e0a06 */
[----:B------:R-:W-:-:S05]  /*06c0*/  IMAD.IADD R208, R4, 0x1, R0 ;  /* 0x0000000104d07824 */ /* 0x000fca00078e0200 */
[----:B------:R-:W-:-:S05]  /*06d0*/  IADD3 R3, R208, 0x6f, RZ ;  /* 0x0000006fd0037810 */ /* 0x000fca0007ffe0ff */
[----:B------:R-:W-:-:S05]  /*06e0*/  IMAD.HI R2, R3, -0x6db6db6d, R2 ;  /* 0x9249249303027827 */ /* 0x000fca00078e0202 */
[----:B------:R-:W-:-:S04]  /*06f0*/  SHF.R.U32.HI R3, RZ, 0x1f, R2 ;  /* 0x0000001fff037819 */ /* 0x000fc80000011602 */
[----:B------:R-:W-:Y:S01]  /*0700*/  LEA.HI.SX32 R7, R2, R3, 0x1a ;  /* 0x0000000302077211 */ /* 0x000fe200078fd2ff */
[----:B------:R-:W-:-:S04]  /*0710*/  IMAD.MOV R2, RZ, RZ, -R4 ;  /* 0x000000ffff027224 */ /* 0x000fc800078e0a04 */
[----:B------:R-:W-:Y:S01]  /*0720*/  IMAD R3, R7, 0x70, -R4 ;  /* 0x0000007007037824 */ /* 0x000fe200078e0a04 */
[----:B------:R-:W-:Y:S01]  /*0730*/  IMNMX R2, RZ, R2, !PT ;  /* 0x00000002ff027217 */ /* 0x000fe20007800200 */
[----:B------:R1:W-:Y:S03]  /*0740*/  STL [R1], R7 ;  /* 0x0000000701007387 */ /* 0x0003e60000100800 */
[----:B------:R-:W-:-:S04]  /*0750*/  IMNMX R3, R3, R0, PT ;  /* 0x0000000003037217 */ /* 0x000fc80003800200 */
[----:B------:R-:W-:Y:S02]  /*0760*/  ISETP.GT.AND P0, PT, R3, R2, PT ;  /* 0x000000020300720c */ /* 0x000fe40003f04270 */
[----:B------:R-:W-:-:S05]  /*0770*/  SHF.R.U32.HI R2, RZ, 0x4, R2 ;  /* 0x00000004ff027819 */ /* 0x000fca0000011602 */
[----:B------:R-:W-:-:S04]  /*0780*/  IMAD.WIDE.U32 R4, R2, 0x24924925, RZ ;  /* 0x2492492502047825 */ /* 0x000fc800078e00ff */
[----:B------:R-:W-:Y:S02]  /*0790*/  IMAD.MOV.U32 R164, RZ, RZ, R5 ;  /* 0x000000ffffa47224 */ /* 0x000fe400078e0005 */
[----:B------:R-:W-:Y:S02]  /*07a0*/  @P0 IADD3 R3, R3, 0x6f, RZ ;  /* 0x0000006f03030810 */ /* 0x000fe40007ffe0ff */
[----:B------:R-:W-:Y:S01]  /*07b0*/  @P0 MOV R2, RZ ;  /* 0x000000ff00020202 */ /* 0x000fe20000000f00 */
[----:B------:R-:W-:-:S04]  /*07c0*/  IMAD.MOV.U32 R6, RZ, RZ, R164 ;  /* 0x000000ffff067224 */ /* 0x000fc800078e00a4 */
[----:B------:R-:W-:-:S05]  /*07d0*/  @P0 IMAD.HI R2, R3, -0x6db6db6d, R2 ;  /* 0x9249249303020827 */ /* 0x000fca00078e0202 */
[----:B------:R-:W-:-:S04]  /*07e0*/  @P0 SHF.R.U32.HI R3, RZ, 0x1f, R2 ;  /* 0x0000001fff030819 */ /* 0x000fc80000011602 */
[----:B------:R-:W-:-:S04]  /*07f0*/  @P0 LEA.HI.SX32 R6, R2, R3, 0x1a ;  /* 0x0000000302060211 */ /* 0x000fc800078fd2ff */
[----:B------:R-:W-:-:S13]  /*0800*/  ISETP.GT.AND P0, PT, R6, R164, PT ;  /* 0x000000a40600720c */ /* 0x000fda0003f04270 */
[----:B------:R-:W-:Y:S05]  /*0810*/  @!P0 BRA `(.L_x_51) ;  /* 0x000077c000008947 */ /* 0x000fea0003800000 */
[----:B-1----:R-:W-:-:S04]  /*0820*/  ISETP.NE.U32.AND P0, PT, RZ, c[0x0][0x340], PT ;  /* 0x0000d000ff007a0c */ /* 0x002fc80003f05070 */
[----:B------:R-:W-:-:S13]  /*0830*/  ISETP.NE.AND.EX P4, PT, RZ, c[0x0][0x344], PT, P0 ;  /* 0x0000d100ff007a0c */ /* 0x000fda0003f85300 */
[----:B------:R-:W-:-:S05]  /*0840*/  @P4 IMAD.WIDE R2, R38, R14, c[0x0][0x340] ;  /* 0x0000d00026024625 */ /* 0x000fca00078e020e */
[----:B------:R1:W2:Y:S01]  /*0850*/  @P4 LDG.E R34, [R2.64] ;  /* 0x0000000a02224981 */ /* 0x0002a2000c1e1900 */
[----:B------:R-:W-:Y:S01]  /*0860*/  SHF.R.S32.HI R36, RZ, 0x1f, R216 ;  /* 0x0000001fff247819 */ /* 0x000fe200000114d8 */
[C---:B------:R-:W-:Y:S01]  /*0870*/  IMAD R7, R219.reuse, c[0x0][0x240], RZ ;  /* 0x00009000db077a24 */ /* 0x040fe200078e02ff */
[----:B------:R-:W-:Y:S01]  /*0880*/  SHF.R.S32.HI R30, RZ, 0x1f, R38 ;  /* 0x0000001fff1e7819 */ /* 0x000fe20000011426 */
[----:B------:R-:W-:Y:S01]  /*0890*/  IMAD.MOV.U32 R172, RZ, RZ, 0x70 ;  /* 0x00000070ffac7424 */ /* 0x000fe200078e00ff */
[----:B------:R-:W-:Y:S01]  /*08a0*/  IADD3 R39, R6, -0x1, RZ ;  /* 0xffffffff06277810 */ /* 0x000fe20007ffe0ff */
[----:B------:R-:W-:Y:S01]  /*08b0*/  IMAD.MOV.U32 R166, RZ, RZ, c[0x0][0x238] ;  /* 0x00008e00ffa67624 */ /* 0x000fe200078e00ff */
[----:B------:R-:W-:Y:S01]  /*08c0*/  SEL R25, R30, RZ, !P3 ;  /* 0x000000ff1e197207 */ /* 0x000fe20005800000 */
[----:B------:R-:W-:Y:S01]  /*08d0*/  IMAD.WIDE.U32 R178, R172, c[0x0][0x238], RZ ;  /* 0x00008e00acb27a25 */ /* 0x000fe200078e00ff */
[----:B------:R-:W-:Y:S01]  /*08e0*/  SEL R102, R38, RZ, !P3 ;  /* 0x000000ff26667207 */ /* 0x000fe20005800000 */
[----:B------:R-:W-:Y:S01]  /*08f0*/  ULDC.U8 UR6, c[0x0][0x298] ;  /* 0x0000a60000067ab9 */ /* 0x000fe20000000000 */
[----:B------:R-:W-:Y:S01]  /*0900*/  SHF.R.S32.HI R6, RZ, 0x1f, R39 ;  /* 0x0000001fff067819 */ /* 0x000fe20000011427 */
[----:B------:R-:W-:Y:S01]  /*0910*/  IMAD.MOV.U32 R37, RZ, RZ, c[0x0][0x23c] ;  /* 0x00008f00ff257624 */ /* 0x000fe200078e00ff */
[-C--:B------:R-:W-:Y:S01]  /*0920*/  LEA.HI R21, R36, R216.reuse, RZ, 0x2 ;  /* 0x000000d824157211 */ /* 0x080fe200078f10ff */
[----:B------:R-:W-:Y:S01]  /*0930*/  IMAD.IADD R28, R190, 0x1, R13 ;  /* 0x00000001be1c7824 */ /* 0x000fe200078e020d */
[----:B------:R-:W-:Y:S01]  /*0940*/  MOV R218, c[0x0][0x27c] ;  /* 0x00009f0000da7a02 */ /* 0x000fe20000000f00 */
[----:B------:R-:W-:Y:S01]  /*0950*/  IMAD R17, R219, c[0x0][0x210], RZ ;  /* 0x00008400db117a24 */ /* 0x000fe200078e02ff */
[----:B------:R-:W-:Y:S01]  /*0960*/  LOP3.LUT R32, R21, 0xfffffffc, RZ, 0xc0, !PT ;  /* 0xfffffffc15207812 */ /* 0x000fe200078ec0ff */
[----:B------:R-:W-:Y:S01]  /*0970*/  IMAD.MOV.U32 R186, RZ, RZ, 0x5 ;  /* 0x00000005ffba7424 */ /* 0x000fe200078e00ff */
[----:B------:R-:W-:Y:S01]  /*0980*/  SHF.R.S32.HI R31, RZ, 0x1f, R28 ;  /* 0x0000001fff1f7819 */ /* 0x000fe2000001141c */
[----:B------:R-:W-:Y:S01]  /*0990*/  IMAD R17, R40, c[0x0][0x214], R17 ;  /* 0x0000850028117a24 */ /* 0x000fe200078e0211 */
[----:B------:R-:W-:Y:S01]  /*09a0*/  SHF.R.S32.HI R101, RZ, 0x2, R21 ;  /* 0x00000002ff657819 */ /* 0x000fe20000011415 */
[----:B------:R-:W-:Y:S01]  /*09b0*/  IMAD.IADD R32, R216, 0x1, -R32 ;  /* 0x00000001d8207824 */ /* 0x000fe200078e0a20 */
[----:B------:R-:W-:Y:S01]  /*09c0*/  MOV R183, 0x6 ;  /* 0x0000000600b77802 */ /* 0x000fe20000000f00 */
[----:B------:R-:W-:Y:S01]  /*09d0*/  IMAD.MOV.U32 R180, RZ, RZ, c[0x0][0x1e0] ;  /* 0x00007800ffb47624 */ /* 0x000fe200078e00ff */
[----:B-1----:R-:W-:Y:S01]  /*09e0*/  LEA.HI R3, R36, R216, RZ, 0x3 ;  /* 0x000000d824037211 */ /* 0x002fe200078f18ff */
[C---:B------:R-:W-:Y:S01]  /*09f0*/  IMAD.SHL.U32 R26, R32.reuse, 0x8, RZ ;  /* 0x00000008201a7824 */ /* 0x040fe200078e00ff */
[----:B------:R-:W-:Y:S01]  /*0a00*/  SHF.R.S32.HI R35, RZ, 0x1f, R101 ;  /* 0x0000001fff237819 */ /* 0x000fe20000011465 */
[----:B------:R-:W-:Y:S01]  /*0a10*/  IMAD.SHL.U32 R32, R32, 0x4, RZ ;  /* 0x0000000420207824 */ /* 0x000fe200078e00ff */
[----:B------:R-:W-:Y:S01]  /*0a20*/  LOP3.LUT R2, R3, 0x1ffffff8, RZ, 0xc0, !PT ;  /* 0x1ffffff803027812 */ /* 0x000fe200078ec0ff */
[----:B------:R-:W-:Y:S01]  /*0a30*/  IMAD.SHL.U32 R171, R166, 0x20, RZ ;  /* 0x00000020a6ab7824 */ /* 0x000fe200078e00ff */
[----:B------:R-:W-:Y:S01]  /*0a40*/  SHF.R.S32.HI R5, RZ, 0x3, R3 ;  /* 0x00000003ff057819 */ /* 0x000fe20000011403 */
[----:B------:R-:W-:Y:S01]  /*0a50*/  IMAD R16, R35, c[0x0][0x280], RZ ;  /* 0x0000a00023107a24 */ /* 0x000fe200078e02ff */
[----:B------:R-:W-:Y:S01]  /*0a60*/  SHF.R.S32.HI R3, RZ, 0x1f, R12 ;  /* 0x0000001fff037819 */ /* 0x000fe2000001140c */
[----:B------:R-:W-:Y:S01]  /*0a70*/  IMAD.IADD R2, R216, 0x1, -R2 ;  /* 0x00000001d8027824 */ /* 0x000fe200078e0a02 */
[C---:B------:R-:W-:Y:S01]  /*0a80*/  IADD3 R160, P0, R5.reuse, R12, RZ ;  /* 0x0000000c05a07210 */ /* 0x040fe20007f1e0ff */
[----:B------:R-:W-:Y:S01]  /*0a90*/  IMAD.IADD R140, R0, 0x1, -R5 ;  /* 0x00000001008c7824 */ /* 0x000fe200078e0a05 */
[----:B------:R-:W-:Y:S01]  /*0aa0*/  SHF.R.S32.HI R27, RZ, 0x1f, R26 ;  /* 0x0000001fff1b7819 */ /* 0x000fe2000001141a */
[----:B------:R-:W-:Y:S01]  /*0ab0*/  IMAD.SHL.U32 R10, R2, 0x8, RZ ;  /* 0x00000008020a7824 */ /* 0x000fe200078e00ff */
[C---:B------:R-:W-:Y:S01]  /*0ac0*/  LEA.HI.X.SX32 R165, R5.reuse, R3, 0x1, P0 ;  /* 0x0000000305a57211 */ /* 0x040fe200000f0eff */
[----:B------:R-:W-:Y:S01]  /*0ad0*/  IMAD.SHL.U32 R5, R5, 0x40, RZ ;  /* 0x0000004005057824 */ /* 0x000fe200078e00ff */
[----:B------:R-:W-:Y:S01]  /*0ae0*/  IADD3 R117, R26, 0x20, RZ ;  /* 0x000000201a757810 */ /* 0x000fe20007ffe0ff */
[----:B------:R-:W-:Y:S01]  /*0af0*/  IMAD R14, R39, -0x70, R140 ;  /* 0xffffff90270e7824 */ /* 0x000fe200078e028c */
[----:B------:R-:W-:Y:S01]  /*0b00*/  SHF.R.S32.HI R11, RZ, 0x1f, R10 ;  /* 0x0000001fff0b7819 */ /* 0x000fe2000001140a */
[----:B------:R-:W-:Y:S01]  /*0b10*/  IMAD R2, R165, c[0x0][0x238], RZ ;  /* 0x00008e00a5027a24 */ /* 0x000fe200078e02ff */
[----:B------:R-:W-:Y:S01]  /*0b20*/  ISETP.GE.AND P6, PT, R10, c[0x0][0x1d4], PT ;  /* 0x000075000a007a0c */ /* 0x000fe20003fc6270 */
[----:B------:R-:W-:Y:S01]  /*0b30*/  IMAD R16, R101, c[0x0][0x284], R16 ;  /* 0x0000a10065107a24 */ /* 0x000fe200078e0210 */
[----:B------:R-:W-:Y:S01]  /*0b40*/  ISETP.GE.AND P1, PT, R14, 0x1, PT ;  /* 0x000000010e00780c */ /* 0x000fe20003f26270 */
[----:B------:R-:W-:Y:S01]  /*0b50*/  IMAD R4, R160, c[0x0][0x23c], R2 ;  /* 0x00008f00a0047a24 */ /* 0x000fe200078e0202 */
[----:B------:R-:W-:Y:S01]  /*0b60*/  ISETP.GE.AND P0, PT, R14, 0x11, PT ;  /* 0x000000110e00780c */ /* 0x000fe20003f06270 */
[----:B------:R-:W-:Y:S01]  /*0b70*/  IMAD.WIDE.U32 R2, R160, c[0x0][0x238], R10 ;  /* 0x00008e00a0027a25 */ /* 0x000fe200078e000a */
[----:B------:R-:W-:Y:S01]  /*0b80*/  ISETP.GE.AND P3, PT, R14, 0x21, PT ;  /* 0x000000210e00780c */ /* 0x000fe20003f66270 */
[----:B------:R-:W-:Y:S01]  /*0b90*/  ULDC UR8, c[0x0][0x1e4] ;  /* 0x0000790000087ab9 */ /* 0x000fe20000000800 */
[----:B------:R-:W-:Y:S01]  /*0ba0*/  SHF.R.S32.HI R33, RZ, 0x1f, R32 ;  /* 0x0000001fff217819 */ /* 0x000fe20000011420 */
[----:B------:R-:W-:Y:S01]  /*0bb0*/  IMAD.IADD R3, R3, 0x1, R4 ;  /* 0x0000000103037824 */ /* 0x000fe200078e0204 */
[C---:B------:R-:W-:Y:S01]  /*0bc0*/  IADD3 R170, R101.reuse, 0x20, RZ ;  /* 0x0000002065aa7810 */ /* 0x040fe20007ffe0ff */
[C---:B------:R-:W-:Y:S01]  /*0bd0*/  IMAD R4, R40.reuse, c[0x0][0x244], R7 ;  /* 0x0000910028047a24 */ /* 0x040fe200078e0207 */
[C---:B------:R-:W-:Y:S01]  /*0be0*/  IADD3 R169, R101.reuse, 0x40, RZ ;  /* 0x0000004065a97810 */ /* 0x040fe20007ffe0ff */
[----:B------:R-:W-:Y:S01]  /*0bf0*/  IMAD.WIDE.U32 R2, R40, c[0x0][0x240], R2 ;  /* 0x0000900028027a25 */ /* 0x000fe200078e0002 */
[----:B------:R-:W-:Y:S01]  /*0c00*/  IADD3 R168, R101, 0x60, RZ ;  /* 0x0000006065a87810 */ /* 0x000fe20007ffe0ff */
[----:B------:R-:W-:Y:S01]  /*0c10*/  UMOV UR7, 0x60 ;  /* 0x0000006000077882 */ /* 0x000fe20000000000 */
[----:B------:R-:W-:Y:S01]  /*0c20*/  SHF.L.U32 R215, R180, 0x5, RZ ;  /* 0x00000005b4d77819 */ /* 0x000fe200000006ff */
[----:B------:R-:W-:Y:S01]  /*0c30*/  IMAD R7, R172, c[0x0][0x23c], RZ ;  /* 0x00008f00ac077a24 */ /* 0x000fe200078e02ff */
[C---:B------:R-:W-:Y:S01]  /*0c40*/  SHF.L.U64.HI R203, R180.reuse, R183, c[0x0][0x1e4] ;  /* 0x00007900b4cb7619 */ /* 0x040fe200000102b7 */
[----:B------:R-:W-:Y:S01]  /*0c50*/  IMAD.IADD R3, R3, 0x1, R4 ;  /* 0x0000000103037824 */ /* 0x000fe200078e0204 */
[----:B------:R-:W-:Y:S01]  /*0c60*/  SHF.L.U64.HI R198, R180, R186, c[0x0][0x1e4] ;  /* 0x00007900b4c67619 */ /* 0x000fe200000102ba */
[----:B------:R-:W-:Y:S01]  /*0c70*/  IMAD R4, R25, c[0x0][0x248], RZ ;  /* 0x0000920019047a24 */ /* 0x000fe200078e02ff */
[----:B------:R-:W-:Y:S01]  /*0c80*/  IADD3 R209, R179, R7, RZ ;  /* 0x00000007b3d17210 */ /* 0x000fe20007ffe0ff */
[----:B------:R-:W-:Y:S01]  /*0c90*/  IMAD.WIDE.U32 R138, R102, c[0x0][0x248], R2 ;  /* 0x00009200668a7a25 */ /* 0x000fe200078e0002 */
[----:B------:R-:W-:Y:S01]  /*0ca0*/  LOP3.LUT R2, R5, 0x1c0, RZ, 0xc0, !PT ;  /* 0x000001c005027812 */ /* 0x000fe200078ec0ff */
[----:B------:R-:W-:Y:S01]  /*0cb0*/  ULDC UR5, c[0x0][0x284] ;  /* 0x0000a10000057ab9 */ /* 0x000fe20000000800 */
[----:B------:R-:W-:Y:S01]  /*0cc0*/  LEA.HI R5, R36, R216, RZ, 0x6 ;  /* 0x000000d824057211 */ /* 0x000fe200078f30ff */
[----:B------:R-:W-:Y:S01]  /*0cd0*/  IMAD R7, R102, c[0x0][0x24c], R4 ;  /* 0x0000930066077a24 */ /* 0x000fe200078e0204 */
[----:B------:R-:W-:Y:S01]  /*0ce0*/  ULDC UR4, c[0x0][0x294] ;  /* 0x0000a50000047ab9 */ /* 0x000fe20000000800 */
[----:B------:R-:W-:Y:S01]  /*0cf0*/  IMAD R4, R209, R39, RZ ;  /* 0x00000027d1047224 */ /* 0x000fe200078e02ff */
[----:B------:R-:W-:Y:S01]  /*0d00*/  UIMAD UR8, UR8, 0x60, URZ ;  /* 0x00000060080878a4 */ /* 0x000fe2000f8e023f */
[----:B------:R-:W-:Y:S01]  /*0d10*/  IMAD.IADD R135, R139, 0x1, R7 ;  /* 0x000000018b877824 */ /* 0x000fe200078e0207 */
[----:B------:R-:W-:Y:S01]  /*0d20*/  UIMAD UR5, UR7, UR5, URZ ;  /* 0x00000005070572a4 */ /* 0x000fe2000f8e023f */
[-C--:B------:R-:W-:Y:S01]  /*0d30*/  IMAD R3, R6, R178.reuse, R4 ;  /* 0x000000b206037224 */ /* 0x080fe200078e0204 */
[----:B------:R-:W-:Y:S01]  /*0d40*/  LOP3.LUT R4, R2, 0x38, R10, 0xf8, !PT ;  /* 0x0000003802047812 */ /* 0x000fe200078ef80a */
[----:B------:R-:W-:Y:S01]  /*0d50*/  IMAD.MOV.U32 R134, RZ, RZ, R138 ;  /* 0x000000ffff867224 */ /* 0x000fe200078e008a */
[----:B------:R-:W-:Y:S01]  /*0d60*/  SHF.R.U32.HI R2, RZ, 0x3, R2 ;  /* 0x00000003ff027819 */ /* 0x000fe20000011602 */
[----:B------:R-:W-:Y:S01]  /*0d70*/  IMAD.SHL.U32 R5, R5, 0x8, RZ ;  /* 0x0000000805057824 */ /* 0x000fe200078e00ff */
[----:B------:R-:W-:Y:S01]  /*0d80*/  UIMAD UR4, UR7, UR4, URZ ;  /* 0x00000004070472a4 */ /* 0x000fe2000f8e023f */
[----:B------:R-:W-:Y:S01]  /*0d90*/  IMAD.WIDE.U32 R22, R39, R178, R134 ;  /* 0x000000b227167225 */ /* 0x000fe200078e0086 */
[----:B------:R-:W-:-:S02]  /*0da0*/  LOP3.LUT R2, R4, R2, RZ, 0x3c, !PT ;  /* 0x0000000204027212 */ /* 0x000fc400078e3cff */
[----:B------:R-:W-:Y:S01]  /*0db0*/  P2R R133, PR, RZ, 0x40 ;  /* 0x00000040ff857803 */ /* 0x000fe20000000000 */
[----:B------:R-:W-:Y:S01]  /*0dc0*/  IMAD.WIDE.U32 R6, R166, 0x20, RZ ;  /* 0x00000020a6067825 */ /* 0x000fe200078e00ff */
[----:B------:R-:W-:Y:S02]  /*0dd0*/  LOP3.LUT R2, R2, 0xfffffe00, R5, 0xf8, !PT ;  /* 0xfffffe0002027812 */ /* 0x000fe400078ef805 */
[----:B------:R-:W-:Y:S01]  /*0de0*/  IADD3 R3, R23, R3, RZ ;  /* 0x0000000317037210 */ /* 0x000fe20007ffe0ff */
[----:B------:R-:W-:Y:S01]  /*0df0*/  IMAD.WIDE.U32 R188, R101, c[0x0][0x1e0], RZ ;  /* 0x0000780065bc7a25 */ /* 0x000fe200078e00ff */
[----:B------:R-:W-:-:S03]  /*0e00*/  @P1 LEA R4, P2, R22, c[0x0][0x220], 0x1 ;  /* 0x0000880016041a11 */ /* 0x000fc600078408ff */
[----:B------:R-:W-:Y:S01]  /*0e10*/  IMAD.SHL.U32 R94, R2, 0x2, RZ ;  /* 0x00000002025e7824 */ /* 0x000fe200078e00ff */
[----:B------:R-:W-:Y:S01]  /*0e20*/  @P1 LEA.HI.X R5, R22, c[0x0][0x224], R3, 0x1, P2 ;  /* 0x0000890016051a11 */ /* 0x000fe200010f0c03 */
[----:B------:R-:W-:Y:S01]  /*0e30*/  IMAD.SHL.U32 R217, R180, 0x40, RZ ;  /* 0x00000040b4d97824 */ /* 0x000fe200078e00ff */
[----:B------:R-:W-:Y:S01]  /*0e40*/  @P0 LEA R2, P2, R166, R22, 0x4 ;  /* 0x00000016a6020211 */ /* 0x000fe200078420ff */
[----:B------:R-:W-:Y:S02]  /*0e50*/  IMAD R200, R172, c[0x0][0x294], RZ ;  /* 0x0000a500acc87a24 */ /* 0x000fe400078e02ff */
[----:B------:R-:W-:Y:S01]  /*0e60*/  @!PT LDS RZ, [RZ] ;  /* 0x00000000fffff984 */ /* 0x000fe20000000800 */
[----:B------:R-:W-:Y:S01]  /*0e70*/  @!PT LDS RZ, [RZ] ;  /* 0x00000000fffff984 */ /* 0x000fe20000000800 */
[----:B------:R-:W-:Y:S01]  /*0e80*/  @!PT LDS RZ, [RZ] ;  /* 0x00000000fffff984 */ /* 0x000fe20000000800 */
[----:B------:R1:W-:Y:S01]  /*0e90*/  @P1 LDGSTS.E.BYPASS.LTC128B.128 [R94+0x3900], [R4.64], !P6 ;  /* 0x03900000045e1fae */ /* 0x0003e2000f101d4a */
[----:B------:R-:W-:Y:S01]  /*0ea0*/  ISETP.GE.AND P1, PT, R14, 0x31, PT ;  /* 0x000000310e00780c */ /* 0x000fe20003f26270 */
[C---:B------:R-:W-:Y:S02]  /*0eb0*/  IMAD R201, R172.reuse, c[0x0][0x284], RZ ;  /* 0x0000a100acc97a24 */ /* 0x040fe400078e02ff */
[----:B------:R-:W-:-:S02]  /*0ec0*/  IMAD R202, R172, c[0x0][0x1e4], RZ ;  /* 0x00007900acca7a24 */ /* 0x000fc400078e02ff */
[----:B------:R-:W-:-:S04]  /*0ed0*/  IMAD.WIDE.U32 R176, R172, c[0x0][0x290], RZ ;  /* 0x0000a400acb07a25 */ /* 0x000fc800078e00ff */
[----:B------:R-:W-:-:S04]  /*0ee0*/  IMAD.WIDE.U32 R174, R172, c[0x0][0x280], RZ ;  /* 0x0000a000acae7a25 */ /* 0x000fc800078e00ff */
[----:B------:R-:W-:Y:S02]  /*0ef0*/  @P1 IMAD R12, R37, 0x30, RZ ;  /* 0x00000030250c1824 */ /* 0x000fe400078e02ff */
[----:B------:R-:W-:-:S04]  /*0f00*/  IMAD.WIDE.U32 R180, R180, 0x60, RZ ;  /* 0x00000060b4b47825 */ /* 0x000fc800078e00ff */
[----:B------:R-:W-:Y:S01]  /*0f10*/  IMAD.WIDE.U32 R194, R169, c[0x0][0x1e0], RZ ;  /* 0x00007800a9c27a25 */ /* 0x000fe200078e00ff */
[----:B------:R-:W-:-:S03]  /*0f20*/  IADD3 R199, R181, UR8, RZ ;  /* 0x00000008b5c77c10 */ /* 0x000fc6000fffe0ff */
[----:B------:R-:W-:Y:S01]  /*0f30*/  IMAD.WIDE.U32 R172, R172, c[0x0][0x1e0], RZ ;  /* 0x00007800acac7a25 */ /* 0x000fe200078e00ff */
[----:B-1----:R-:W-:-:S03]  /*0f40*/  @P0 LEA.HI.X R5, R166, R3, R37, 0x4, P2 ;  /* 0x00000003a6050211 */ /* 0x002fc600010f2425 */
[----:B------:R-:W-:Y:S01]  /*0f50*/  IMAD.WIDE.U32 R196, R170, c[0x0][0x1e0], RZ ;  /* 0x00007800aac47a25 */ /* 0x000fe200078e00ff */
[----:B------:R-:W-:-:S03]  /*0f60*/  @P0 LEA R4, P2, R2, c[0x0][0x220], 0x1 ;  /* 0x0000880002040a11 */ /* 0x000fc600078408ff */
[----:B------:R-:W-:Y:S01]  /*0f70*/  IMAD.WIDE.U32 R192, R168, c[0x0][0x1e0], RZ ;  /* 0x00007800a8c07a25 */ /* 0x000fe200078e00ff */
[----:B------:R-:W-:Y:S02]  /*0f80*/  @P0 LEA.HI.X R5, R2, c[0x0][0x224], R5, 0x1, P2 ;  /* 0x0000890002050a11 */ /* 0x000fe400010f0c05 */
[----:B------:R-:W-:Y:S01]  /*0f90*/  @P3 IADD3 R6, P2, R22, R6, RZ ;  /* 0x0000000616063210 */ /* 0x000fe20007f5e0ff */
[----:B------:R-:W-:Y:S02]  /*0fa0*/  IMAD.SHL.U32 R2, R37, 0x20, RZ ;  /* 0x0000002025027824 */ /* 0x000fe400078e00ff */
[----:B------:R1:W-:Y:S01]  /*0fb0*/  @P0 LDGSTS.E.BYPASS.LTC128B.128 [R94+0x4100], [R4.64], !P6 ;  /* 0x04100000045e0fae */ /* 0x0003e2000f101d4a */
[----:B------:R-:W-:Y:S01]  /*0fc0*/  @P3 LEA R8, P0, R6, c[0x0][0x220], 0x1 ;  /* 0x0000880006083a11 */ /* 0x000fe200078008ff */
[----:B------:R-:W-:Y:S01]  /*0fd0*/  IMAD.IADD R200, R177, 0x1, R200 ;  /* 0x00000001b1c87824 */ /* 0x000fe200078e02c8 */
[----:B------:R-:W-:Y:S01]  /*0fe0*/  @P3 IADD3.X R7, R3, R7, R2, P2, !PT ;  /* 0x0000000703073210 */ /* 0x000fe200017fe402 */
[----:B------:R-:W-:Y:S01]  /*0ff0*/  IMAD.IADD R201, R175, 0x1, R201 ;  /* 0x00000001afc97824 */ /* 0x000fe200078e02c9 */
[----:B------:R-:W-:Y:S01]  /*1000*/  @P1 MOV R2, R22 ;  /* 0x0000001600021202 */ /* 0x000fe20000000f00 */
[----:B------:R-:W-:Y:S01]  /*1010*/  IMAD.IADD R202, R173, 0x1, R202 ;  /* 0x00000001adca7824 */ /* 0x000fe200078e02ca */
[----:B------:R-:W-:-:S02]  /*1020*/  ISETP.GE.AND P2, PT, R14, 0x41, PT ;  /* 0x000000410e00780c */ /* 0x000fc40003f46270 */
[----:B------:R-:W-:-:S05]  /*1030*/  @P3 LEA.HI.X R9, R6, c[0x0][0x224], R7, 0x1, P0 ;  /* 0x0000890006093a11 */ /* 0x000fca00000f0c07 */
[----:B------:R3:W-:Y:S01]  /*1040*/  @P3 LDGSTS.E.BYPASS.LTC128B.128 [R94+0x4900], [R8.64], !P6 ;  /* 0x04900000085e3fae */ /* 0x0007e2000f101d4a */
[----:B-1----:R-:W-:-:S04]  /*1050*/  @P1 IMAD.WIDE.U32 R4, R166, 0x30, R2 ;  /* 0x00000030a6041825 */ /* 0x002fc800078e0002 */
[----:B------:R-:W-:Y:S01]  /*1060*/  @P1 IMAD.IADD R2, R5, 0x1, R12 ;  /* 0x0000000105021824 */ /* 0x000fe200078e020c */
[----:B------:R-:W-:Y:S01]  /*1070*/  @P1 LEA R6, P0, R4, c[0x0][0x220], 0x1 ;  /* 0x0000880004061a11 */ /* 0x000fe200078008ff */
[----:B------:R-:W-:-:S03]  /*1080*/  IMAD R12, R219, c[0x0][0x1e8], RZ ;  /* 0x00007a00db0c7a24 */ /* 0x000fc600078e02ff */
[----:B------:R-:W-:Y:S01]  /*1090*/  @P1 LEA.HI.X R7, R4, c[0x0][0x224], R2, 0x1, P0 ;  /* 0x0000890004071a11 */ /* 0x000fe200000f0c02 */
[----:B------:R-:W-:Y:S01]  /*10a0*/  IMAD R12, R40, c[0x0][0x1ec], R12 ;  /* 0x00007b00280c7a24 */ /* 0x000fe200078e020c */
[----:B------:R-:W-:-:S03]  /*10b0*/  @P2 LEA R2, P0, R166, R22, 0x6 ;  /* 0x00000016a6022211 */ /* 0x000fc600078030ff */
[----:B------:R1:W-:Y:S01]  /*10c0*/  @P1 LDGSTS.E.BYPASS.LTC128B.128 [R94+0x5100], [R6.64], !P6 ;  /* 0x05100000065e1fae */ /* 0x0003e2000f101d4a */
[----:B------:R-:W-:Y:S01]  /*10d0*/  @P2 LEA.HI.X R4, R166, R3, R37, 0x6, P0 ;  /* 0x00000003a6042211 */ /* 0x000fe200000f3425 */
[----:B---3--:R-:W-:Y:S01]  /*10e0*/  IMAD R9, R219, c[0x0][0x260], RZ ;  /* 0x00009800db097a24 */ /* 0x008fe200078e02ff */
[----:B------:R-:W-:Y:S02]  /*10f0*/  @P2 LEA R18, P0, R2, c[0x0][0x220], 0x1 ;  /* 0x0000880002122a11 */ /* 0x000fe400078008ff */
[----:B------:R-:W-:Y:S01]  /*1100*/  ISETP.GE.AND P1, PT, R218, 0x1, PT ;  /* 0x00000001da00780c */ /* 0x000fe20003f26270 */
[----:B------:R-:W-:Y:S01]  /*1110*/  IMAD R9, R40, c[0x0][0x264], R9 ;  /* 0x0000990028097a24 */ /* 0x000fe200078e0209 */
[----:B------:R-:W-:Y:S01]  /*1120*/  @P2 LEA.HI.X R19, R2, c[0x0][0x224], R4, 0x1, P0 ;  /* 0x0000890002132a11 */ /* 0x000fe200000f0c04 */
[----:B------:R-:W-:Y:S01]  /*1130*/  IMAD.WIDE.U32 R4, R28, c[0x0][0x1e0], RZ ;  /* 0x000078001c047a25 */ /* 0x000fe200078e00ff */
[C---:B------:R-:W-:Y:S02]  /*1140*/  ISETP.GE.AND P0, PT, R26.reuse, c[0x0][0x27c], PT ;  /* 0x00009f001a007a0c */ /* 0x040fe40003f06270 */
[----:B------:R-:W-:Y:S01]  /*1150*/  ISETP.GE.AND P1, PT, R26, c[0x0][0x1d4], PT ;  /* 0x000075001a007a0c */ /* 0x000fe20003f26270 */
[----:B------:R-:W-:Y:S01]  /*1160*/  IMAD.SHL.U32 R2, R218, 0x2, RZ ;  /* 0x00000002da027824 */ /* 0x000fe200078e00ff */
[----:B------:R-:W-:Y:S01]  /*1170*/  SEL R8, RZ, c[0x0][0x27c], !P0 ;  /* 0x00009f00ff087a07 */ /* 0x000fe20004000000 */
[----:B------:R3:W-:Y:S01]  /*1180*/  @P2 LDGSTS.E.BYPASS.LTC128B.128 [R94+0x5900], [R18.64], !P6 ;  /* 0x05900000125e2fae */ /* 0x0007e2000f101d4a */
[----:B------:R-:W-:-:S02]  /*1190*/  SEL R24, RZ, 0x1, P1 ;  /* 0x00000001ff187807 */ /* 0x000fc40000800000 */
[----:B------:R-:W-:Y:S01]  /*11a0*/  ISETP.GE.AND P1, PT, R14, 0x51, PT ;  /* 0x000000510e00780c */ /* 0x000fe20003f26270 */
[----:B------:R-:W-:-:S04]  /*11b0*/  IMAD.IADD R8, R26, 0x1, R8 ;  /* 0x000000011a087824 */ /* 0x000fc800078e0208 */
[----:B------:R-:W-:Y:S02]  /*11c0*/  @P0 IADD3 R2, -R2, c[0x0][0x1d4], RZ ;  /* 0x0000750002020a10 */ /* 0x000fe40007ffe1ff */
[----:B------:R-:W-:Y:S01]  /*11d0*/  ISETP.GE.AND P0, PT, R117, c[0x0][0x1d4], PT ;  /* 0x0000750075007a0c */ /* 0x000fe20003f06270 */
[----:B-1----:R-:W-:-:S03]  /*11e0*/  IMAD R6, R31, c[0x0][0x1e0], RZ ;  /* 0x000078001f067a24 */ /* 0x002fc600078e02ff */
[----:B------:R-:W-:Y:S02]  /*11f0*/  SEL R23, RZ, 0xffffffff, P0 ;  /* 0xffffffffff177807 */ /* 0x000fe40000000000 */
[----:B------:R-:W-:Y:S01]  /*1200*/  ISETP.GT.AND P0, PT, R14, 0x60, PT ;  /* 0x000000600e00780c */ /* 0x000fe20003f04270 */
[----:B------:R-:W-:Y:S02]  /*1210*/  IMAD R6, R28, c[0x0][0x1e4], R6 ;  /* 0x000079001c067a24 */ /* 0x000fe400078e0206 */
[----:B------:R-:W-:-:S04]  /*1220*/  IMAD.WIDE.U32 R14, R101, c[0x0][0x280], R32 ;  /* 0x0000a000650e7a25 */ /* 0x000fc800078e0020 */
[----:B------:R-:W-:Y:S02]  /*1230*/  IMAD.IADD R5, R5, 0x1, R6 ;  /* 0x0000000105057824 */ /* 0x000fe400078e0206 */
[----:B------:R-:W-:Y:S02]  /*1240*/  IMAD.IADD R115, R15, 0x1, R16 ;  /* 0x000000010f737824 */ /* 0x000fe400078e0210 */
[----:B------:R-:W-:-:S04]  /*1250*/  IMAD.WIDE.U32 R6, R40, c[0x0][0x1e8], R4 ;  /* 0x00007a0028067a25 */ /* 0x000fc800078e0004 */
[----:B------:R-:W-:Y:S01]  /*1260*/  IMAD.WIDE.U32 R4, R40, c[0x0][0x260], R10 ;  /* 0x0000980028047a25 */ /* 0x000fe200078e000a */
[----:B------:R-:W-:-:S03]  /*1270*/  SHF.R.S32.HI R10, RZ, 0x1f, R2 ;  /* 0x0000001fff0a7819 */ /* 0x000fc60000011402 */
[----:B------:R-:W-:Y:S01]  /*1280*/  IMAD.IADD R93, R7, 0x1, R12 ;  /* 0x00000001075d7824 */ /* 0x000fe200078e020c */
[----:B------:R-:W-:Y:S01]  /*1290*/  LEA.HI R29, R10, R2, RZ, 0x4 ;  /* 0x000000020a1d7211 */ /* 0x000fe200078f20ff */
[----:B------:R-:W-:Y:S01]  /*12a0*/  IMAD.WIDE.U32 R12, R101, c[0x0][0x290], R32 ;  /* 0x0000a400650c7a25 */ /* 0x000fe200078e0020 */
[----:B------:R-:W-:Y:S02]  /*12b0*/  SHF.R.S32.HI R2, RZ, 0x1f, R8 ;  /* 0x0000001fff027819 */ /* 0x000fe40000011408 */
[----:B------:R-:W-:Y:S01]  /*12c0*/  IADD3 R5, R5, R9, RZ ;  /* 0x0000000905057210 */ /* 0x000fe20007ffe0ff */
[----:B------:R-:W-:Y:S01]  /*12d0*/  IMAD.MOV.U32 R92, RZ, RZ, R6 ;  /* 0x000000ffff5c7224 */ /* 0x000fe200078e0006 */
[----:B------:R-:W-:Y:S01]  /*12e0*/  LEA.HI R20, R2, R8, RZ, 0x3 ;  /* 0x0000000802147211 */ /* 0x000fe200078f18ff */
[----:B------:R-:W-:Y:S02]  /*12f0*/  IMAD R2, R35, c[0x0][0x290], RZ ;  /* 0x0000a40023027a24 */ /* 0x000fe400078e02ff */
[----:B------:R-:W-:Y:S01]  /*1300*/  IMAD.WIDE.U32 R8, R101, c[0x0][0x290], R26 ;  /* 0x0000a40065087a25 */ /* 0x000fe200078e001a */
[----:B------:R-:W-:-:S03]  /*1310*/  LOP3.LUT R120, R20, 0xfffffff8, RZ, 0xc0, !PT ;  /* 0xfffffff814787812 */ /* 0x000fc600078ec0ff */
[----:B------:R-:W-:Y:S01]  /*1320*/  IMAD R2, R101, c[0x0][0x294], R2 ;  /* 0x0000a50065027a24 */ /* 0x000fe200078e0202 */
[----:B------:R-:W-:Y:S01]  /*1330*/  SHF.R.S32.HI R126, RZ, 0x1f, R120 ;  /* 0x0000001fff7e7819 */ /* 0x000fe20000011478 */
[----:B------:R-:W-:Y:S02]  /*1340*/  IMAD.MOV.U32 R108, RZ, RZ, R8 ;  /* 0x000000ffff6c7224 */ /* 0x000fe400078e0008 */
[----:B------:R-:W-:Y:S01]  /*1350*/  IMAD R8, R25, c[0x0][0x268], RZ ;  /* 0x00009a0019087a24 */ /* 0x000fe200078e02ff */
[----:B------:R-:W-:Y:S01]  /*1360*/  IADD3 R25, R32, 0x10, RZ ;  /* 0x0000001020197810 */ /* 0x000fe20007ffe0ff */
[----:B------:R-:W-:Y:S02]  /*1370*/  IMAD.IADD R113, R13, 0x1, R2 ;  /* 0x000000010d717824 */ /* 0x000fe400078e0202 */
[----:B------:R-:W-:-:S04]  /*1380*/  IMAD.WIDE.U32 R6, R40, c[0x0][0x210], R26 ;  /* 0x0000840028067a25 */ /* 0x000fc800078e001a */
[----:B------:R-:W-:Y:S01]  /*1390*/  IMAD.IADD R109, R2, 0x1, R9 ;  /* 0x00000001026d7824 */ /* 0x000fe200078e0209 */
[----:B------:R-:W-:Y:S01]  /*13a0*/  SHF.R.S32.HI R2, RZ, 0x1f, R21 ;  /* 0x0000001fff027819 */ /* 0x000fe20000011415 */
[C---:B------:R-:W-:Y:S02]  /*13b0*/  IMAD R104, R102.reuse, c[0x0][0x26c], R8 ;  /* 0x00009b0066687a24 */ /* 0x040fe400078e0208 */
[----:B------:R-:W-:Y:S01]  /*13c0*/  IMAD.WIDE.U32 R102, R102, c[0x0][0x268], R4 ;  /* 0x00009a0066667a25 */ /* 0x000fe200078e0004 */
[----:B------:R-:W-:Y:S02]  /*13d0*/  @P1 MOV R5, R3 ;  /* 0x0000000300051202 */ /* 0x000fe40000000f00 */
[----:B------:R-:W-:Y:S01]  /*13e0*/  LEA.HI R2, R2, R101, RZ, 0x3 ;  /* 0x0000006502027211 */ /* 0x000fe200078f18ff */
[----:B------:R-:W-:Y:S02]  /*13f0*/  IMAD.IADD R15, R7, 0x1, R17 ;  /* 0x00000001070f7824 */ /* 0x000fe400078e0211 */
[----:B------:R-:W-:Y:S01]  /*1400*/  IMAD.SHL.U32 R7, R23, 0x2, RZ ;  /* 0x0000000217077824 */ /* 0x000fe200078e00ff */
[----:B------:R-:W-:Y:S01]  /*1410*/  LOP3.LUT R2, R2, 0xfffffff8, RZ, 0xc0, !PT ;  /* 0xfffffff802027812 */ /* 0x000fe200078ec0ff */
[----:B------:R-:W-:-:S02]  /*1420*/  @P1 IMAD.MOV.U32 R4, RZ, RZ, R22 ;  /* 0x000000ffff041224 */ /* 0x000fc400078e0016 */
[----:B------:R-:W-:Y:S01]  /*1430*/  IMAD.MOV.U32 R114, RZ, RZ, R14 ;  /* 0x000000ffff727224 */ /* 0x000fe200078e000e */
[----:B------:R-:W-:Y:S01]  /*1440*/  LOP3.LUT R24, R7, 0x2, R24, 0xe2, !PT ;  /* 0x0000000207187812 */ /* 0x000fe200078ee218 */
[----:B------:R-:W-:Y:S01]  /*1450*/  IMAD.MOV.U32 R14, RZ, RZ, R6 ;  /* 0x000000ffff0e7224 */ /* 0x000fe200078e0006 */
[----:B------:R-:W-:Y:S01]  /*1460*/  LEA.HI R7, R36, R216, RZ, 0x5 ;  /* 0x000000d824077211 */ /* 0x000fe200078f28ff */
[----:B------:R-:W-:Y:S01]  /*1470*/  @P1 IMAD R6, R37, 0x50, RZ ;  /* 0x0000005025061824 */ /* 0x000fe200078e02ff */
[----:B------:R-:W-:Y:S01]  /*1480*/  LOP3.LUT R98, R24, 0x1, RZ, 0xc0, !PT ;  /* 0x0000000118627812 */ /* 0x000fe200078ec0ff */
[----:B------:R-:W-:Y:S01]  /*1490*/  @P1 IMAD.WIDE.U32 R4, R166, 0x50, R4 ;  /* 0x00000050a6041825 */ /* 0x000fe200078e0004 */
[----:B------:R-:W-:-:S03]  /*14a0*/  LOP3.LUT R99, R24, 0x2, RZ, 0xc0, !PT ;  /* 0x0000000218637812 */ /* 0x000fc600078ec0ff */
[----:B------:R-:W-:Y:S01]  /*14b0*/  @P1 IMAD.IADD R5, R5, 0x1, R6 ;  /* 0x0000000105051824 */ /* 0x000fe200078e0206 */
[C---:B------:R-:W-:Y:S01]  /*14c0*/  @P1 LEA R8, P2, R4.reuse, c[0x0][0x220], 0x1 ;  /* 0x0000880004081a11 */ /* 0x040fe200078408ff */
[----:B------:R-:W-:Y:S02]  /*14d0*/  IMAD.IADD R2, R101, 0x1, -R2 ;  /* 0x0000000165027824 */ /* 0x000fe400078e0a02 */
[----:B------:R-:W-:Y:S01]  /*14e0*/  IMAD.SHL.U32 R6, R7, 0x10, RZ ;  /* 0x0000001007067824 */ /* 0x000fe200078e00ff */
[----:B------:R-:W-:Y:S01]  /*14f0*/  SHF.R.S32.HI R7, RZ, 0x1f, R170 ;  /* 0x0000001fff077819 */ /* 0x000fe200000114aa */
[----:B------:R-:W-:Y:S01]  /*1500*/  IMAD.WIDE.U32 R10, R101, c[0x0][0x280], R26 ;  /* 0x0000a000650a7a25 */ /* 0x000fe200078e001a */
[----:B------:R-:W-:Y:S02]  /*1510*/  @P1 LEA.HI.X R9, R4, c[0x0][0x224], R5, 0x1, P2 ;  /* 0x0000890004091a11 */ /* 0x000fe400010f0c05 */
[C---:B------:R-:W-:Y:S01]  /*1520*/  LOP3.LUT P3, RZ, R2.reuse, 0x4, RZ, 0xc0, !PT ;  /* 0x0000000402ff7812 */ /* 0x040fe2000786c0ff */
[----:B------:R-:W-:Y:S01]  /*1530*/  IMAD.SHL.U32 R2, R2, 0x40, RZ ;  /* 0x0000004002027824 */ /* 0x000fe200078e00ff */
[----:B------:R-:W-:Y:S01]  /*1540*/  SHF.R.S32.HI R5, RZ, 0x4, R29 ;  /* 0x00000004ff057819 */ /* 0x000fe2000001141d */
[----:B------:R-:W-:Y:S01]  /*1550*/  IMAD.MOV.U32 R112, RZ, RZ, R12 ;  /* 0x000000ffff707224 */ /* 0x000fe200078e000c */
[----:B------:R-:W-:Y:S01]  /*1560*/  LEA.HI R7, R7, R170, RZ, 0x3 ;  /* 0x000000aa07077211 */ /* 0x000fe200078f18ff */
[----:B------:R1:W-:Y:S01]  /*1570*/  @P1 LDGSTS.E.BYPASS.LTC128B.128 [R94+0x6100], [R8.64], !P6 ;  /* 0x06100000085e1fae */ /* 0x0003e2000f101d4a */
[----:B------:R-:W-:Y:S01]  /*1580*/  MOV R110, R10 ;  /* 0x0000000a006e7202 */ /* 0x000fe20000000f00 */
[----:B-----5:R-:W-:Y:S01]  /*1590*/  IMAD.WIDE.U32 R112, R167, c[0x0][0x290], R112 ;  /* 0x0000a400a7707a25 */ /* 0x020fe200078e0070 */
[----:B------:R-:W-:-:S02]  /*15a0*/  LEA.HI.SX32 R10, R20, R5, 0x1d ;  /* 0x00000005140a7211 */ /* 0x000fc400078feaff */
[----:B------:R-:W-:Y:S01]  /*15b0*/  SHF.L.U32 R4, R170, 0x6, RZ ;  /* 0x00000006aa047819 */ /* 0x000fe200000006ff */
[----:B------:R-:W-:Y:S01]  /*15c0*/  IMAD.WIDE.U32 R114, R167, c[0x0][0x280], R114 ;  /* 0x0000a000a7727a25 */ /* 0x000fe200078e0072 */
[----:B------:R-:W-:Y:S02]  /*15d0*/  IADD3 R111, R16, R11, RZ ;  /* 0x0000000b106f7210 */ /* 0x000fe40007ffe0ff */
[----:B------:R-:W-:Y:S01]  /*15e0*/  LOP3.LUT R2, R2, 0x1c0, RZ, 0xc0, !PT ;  /* 0x000001c002027812 */ /* 0x000fe200078ec0ff */
[----:B------:R-:W-:Y:S01]  /*15f0*/  IMAD.SHL.U32 R11, R7, 0x40, RZ ;  /* 0x00000040070b7824 */ /* 0x000fe200078e00ff */
[----:B------:R-:W-:Y:S01]  /*1600*/  LOP3.LUT R4, R4, 0x1c0, RZ, 0xc0, !PT ;  /* 0x000001c004047812 */ /* 0x000fe200078ec0ff */
[----:B------:R-:W-:Y:S01]  /*1610*/  IMAD.SHL.U32 R100, R10, 0x8, RZ ;  /* 0x000000080a647824 */ /* 0x000fe200078e00ff */
[----:B------:R-:W-:Y:S01]  /*1620*/  LOP3.LUT R6, R6, 0xfffffe00, RZ, 0xc0, !PT ;  /* 0xfffffe0006067812 */ /* 0x000fe200078ec0ff */
[----:B------:R-:W-:Y:S01]  /*1630*/  @P0 IMAD R16, R37, 0x60, RZ ;  /* 0x0000006025100824 */ /* 0x000fe200078e02ff */
[----:B------:R-:W-:Y:S01]  /*1640*/  SHF.R.U32.HI R5, RZ, 0x3, R2 ;  /* 0x00000003ff057819 */ /* 0x000fe20000011602 */
[----:B------:R-:W-:Y:S01]  /*1650*/  IMAD.WIDE.U32 R110, R167, c[0x0][0x280], R110 ;  /* 0x0000a000a76e7a25 */ /* 0x000fe200078e006e */
[----:B------:R-:W-:-:S02]  /*1660*/  LOP3.LUT R12, R2, 0x18, R26, 0xf8, !PT ;  /* 0x00000018020c7812 */ /* 0x000fc400078ef81a */
[----:B------:R-:W-:Y:S01]  /*1670*/  LOP3.LUT R10, R11, 0xfffffe00, RZ, 0xc0, !PT ;  /* 0xfffffe000b0a7812 */ /* 0x000fe200078ec0ff */
[----:B------:R-:W-:Y:S01]  /*1680*/  IMAD.WIDE.U32 R108, R167, c[0x0][0x290], R108 ;  /* 0x0000a400a76c7a25 */ /* 0x000fe200078e006c */
[----:B------:R-:W-:Y:S02]  /*1690*/  SHF.R.U32.HI R7, RZ, 0x3, R4 ;  /* 0x00000003ff077819 */ /* 0x000fe40000011604 */
[----:B------:R-:W-:Y:S01]  /*16a0*/  LOP3.LUT R11, R4, 0x38, R20, 0xf8, !PT ;  /* 0x00000038040b7812 */ /* 0x000fe200078ef814 */
[----:B------:R-:W-:Y:S01]  /*16b0*/  IMAD.IADD R104, R103, 0x1, R104 ;  /* 0x0000000167687824 */ /* 0x000fe200078e0268 */
[----:B------:R-:W-:Y:S02]  /*16c0*/  LOP3.LUT R97, R6, R12, R5, 0xf6, !PT ;  /* 0x0000000c06617212 */ /* 0x000fe400078ef605 */
[----:B------:R-:W-:Y:S02]  /*16d0*/  LOP3.LUT R4, R4, 0x38, R100, 0xf8, !PT ;  /* 0x0000003804047812 */ /* 0x000fe400078ef864 */
[----:B------:R-:W-:-:S02]  /*16e0*/  LOP3.LUT R12, R2, 0x38, R20, 0xf8, !PT ;  /* 0x00000038020c7812 */ /* 0x000fc400078ef814 */
[----:B-1----:R-:W-:Y:S02]  /*16f0*/  SHF.R.S32.HI R8, RZ, 0x1f, R169 ;  /* 0x0000001fff087819 */ /* 0x002fe400000114a9 */
[----:B------:R-:W-:Y:S02]  /*1700*/  LOP3.LUT R2, R2, 0x38, R100, 0xf8, !PT ;  /* 0x0000003802027812 */ /* 0x000fe400078ef864 */
[C-C-:B---3--:R-:W-:Y:S02]  /*1710*/  LOP3.LUT R19, R10.reuse, R11, R7.reuse, 0xf6, !PT ;  /* 0x0000000b0a137212 */ /* 0x148fe400078ef607 */
[----:B------:R-:W-:Y:S01]  /*1720*/  LOP3.LUT R18, R10, R4, R7, 0xf6, !PT ;  /* 0x000000040a127212 */ /* 0x000fe200078ef607 */
[----:B------:R-:W-:Y:S01]  /*1730*/  @P0 IMAD.MOV.U32 R4, RZ, RZ, R22 ;  /* 0x000000ffff040224 */ /* 0x000fe200078e0016 */
[----:B------:R-:W-:Y:S01]  /*1740*/  SHF.R.S32.HI R7, RZ, 0x1f, R168 ;  /* 0x0000001fff077819 */ /* 0x000fe200000114a8 */
[----:B------:R-:W-:Y:S01]  /*1750*/  IMAD.SHL.U32 R153, R19, 0x2, RZ ;  /* 0x0000000213997824 */ /* 0x000fe200078e00ff */
[----:B------:R-:W-:Y:S01]  /*1760*/  LEA.HI R8, R8, R169, RZ, 0x3 ;  /* 0x000000a908087211 */ /* 0x000fe200078f18ff */
[----:B------:R-:W-:Y:S01]  /*1770*/  IMAD.SHL.U32 R149, R18, 0x2, RZ ;  /* 0x0000000212957824 */ /* 0x000fe200078e00ff */
[----:B------:R-:W-:-:S02]  /*1780*/  LOP3.LUT R21, R6, R2, R5, 0xf6, !PT ;  /* 0x0000000206157212 */ /* 0x000fc400078ef605 */
[----:B------:R-:W-:Y:S01]  /*1790*/  SHF.L.U32 R2, R169, 0x6, RZ ;  /* 0x00000006a9027819 */ /* 0x000fe200000006ff */
[----:B------:R-:W-:Y:S01]  /*17a0*/  IMAD.SHL.U32 R9, R8, 0x40, RZ ;  /* 0x0000004008097824 */ /* 0x000fe200078e00ff */
[----:B------:R-:W-:Y:S01]  /*17b0*/  LOP3.LUT R23, R6, R12, R5, 0xf6, !PT ;  /* 0x0000000c06177212 */ /* 0x000fe200078ef605 */
[----:B------:R-:W-:Y:S01]  /*17c0*/  IMAD.SHL.U32 R6, R168, 0x40, RZ ;  /* 0x00000040a8067824 */ /* 0x000fe200078e00ff */
[----:B------:R-:W-:Y:S01]  /*17d0*/  LEA.HI R7, R7, R168, RZ, 0x3 ;  /* 0x000000a807077211 */ /* 0x000fe200078f18ff */
[----:B------:R-:W-:Y:S01]  /*17e0*/  @P0 IMAD.MOV.U32 R5, RZ, RZ, R3 ;  /* 0x000000ffff050224 */ /* 0x000fe200078e0003 */
[----:B------:R-:W-:Y:S02]  /*17f0*/  LOP3.LUT R2, R2, 0x1c0, RZ, 0xc0, !PT ;  /* 0x000001c002027812 */ /* 0x000fe400078ec0ff */
[----:B------:R-:W-:Y:S01]  /*1800*/  LOP3.LUT R6, R6, 0x1c0, RZ, 0xc0, !PT ;  /* 0x000001c006067812 */ /* 0x000fe200078ec0ff */
[----:B------:R-:W-:Y:S01]  /*1810*/  IMAD.SHL.U32 R8, R7, 0x40, RZ ;  /* 0x0000004007087824 */ /* 0x000fe200078e00ff */
[----:B------:R-:W-:Y:S01]  /*1820*/  SHF.R.U32.HI R13, RZ, 0x3, R2 ;  /* 0x00000003ff0d7819 */ /* 0x000fe20000011602 */
[----:B------:R-:W-:Y:S01]  /*1830*/  @P0 IMAD.WIDE.U32 R4, R166, 0x60, R4 ;  /* 0x00000060a6040825 */ /* 0x000fe200078e0004 */
[----:B------:R-:W-:-:S02]  /*1840*/  LOP3.LUT R9, R9, 0xfffffe00, RZ, 0xc0, !PT ;  /* 0xfffffe0009097812 */ /* 0x000fc400078ec0ff */
[C---:B------:R-:W-:Y:S02]  /*1850*/  LOP3.LUT R10, R2.reuse, 0x38, R20, 0xf8, !PT ;  /* 0x00000038020a7812 */ /* 0x040fe400078ef814 */
[----:B------:R-:W-:Y:S01]  /*1860*/  LOP3.LUT R11, R2, 0x38, R100, 0xf8, !PT ;  /* 0x00000038020b7812 */ /* 0x000fe200078ef864 */
[----:B------:R-:W-:Y:S01]  /*1870*/  @P0 IMAD.IADD R2, R5, 0x1, R16 ;  /* 0x0000000105020824 */ /* 0x000fe200078e0210 */
[----:B------:R-:W-:Y:S01]  /*1880*/  SHF.R.U32.HI R7, RZ, 0x3, R6 ;  /* 0x00000003ff077819 */ /* 0x000fe20000011606 */
[----:B------:R-:W-:Y:S01]  /*1890*/  IMAD.MOV.U32 R5, RZ, RZ, c[0x0][0x280] ;  /* 0x0000a000ff057624 */ /* 0x000fe200078e00ff */
[----:B------:R-:W-:Y:S02]  /*18a0*/  LOP3.LUT R8, R8, 0xfffffe00, RZ, 0xc0, !PT ;  /* 0xfffffe0008087812 */ /* 0x000fe400078ec0ff */
[C---:B------:R-:W-:Y:S01]  /*18b0*/  LOP3.LUT R12, R6.reuse, 0x38, R20, 0xf8, !PT ;  /* 0x00000038060c7812 */ /* 0x040fe200078ef814 */
[----:B------:R-:W-:Y:S01]  /*18c0*/  IMAD.SHL.U32 R211, R5, 0x40, RZ ;  /* 0x0000004005d37824 */ /* 0x000fe200078e00ff */
[----:B------:R-:W-:Y:S01]  /*18d0*/  LOP3.LUT R17, R9, R10, R13, 0xf6, !PT ;  /* 0x0000000a09117212 */ /* 0x000fe200078ef60d */
[C---:B------:R-:W-:Y:S01]  /*18e0*/  IMAD.SHL.U32 R213, R5.reuse, 0x20, RZ ;  /* 0x0000002005d57824 */ /* 0x040fe200078e00ff */
[----:B------:R-:W-:Y:S01]  /*18f0*/  LOP3.LUT R10, R6, 0x38, R100, 0xf8, !PT ;  /* 0x00000038060a7812 */ /* 0x000fe200078ef864 */
[----:B------:R-:W-:Y:S01]  /*1900*/  IMAD.WIDE.U32 R206, R5, 0x60, RZ ;  /* 0x0000006005ce7825 */ /* 0x000fe200078e00ff */
[----:B--2---:R-:W-:-:S02]  /*1910*/  @P4 SHF.R.S32.HI R3, RZ, 0x1f, R34 ;  /* 0x0000001fff034819 */ /* 0x004fc40000011422 */
[----:B------:R-:W-:Y:S01]  /*1920*/  @P0 LEA R6, P1, R4, c[0x0][0x220], 0x1 ;  /* 0x0000880004060a11 */ /* 0x000fe200078208ff */
[----:B------:R-:W-:Y:S01]  /*1930*/  @!P4 IMAD.MOV.U32 R3, RZ, RZ, R30 ;  /* 0x000000ffff03c224 */ /* 0x000fe200078e001e */
[----:B------:R-:W-:Y:S01]  /*1940*/  LOP3.LUT R16, R9, R11, R13, 0xf6, !PT ;  /* 0x0000000b09107212 */ /* 0x000fe200078ef60d */
[----:B------:R-:W-:Y:S01]  /*1950*/  IMAD.SHL.U32 R152, R17, 0x2, RZ ;  /* 0x0000000211987824 */ /* 0x000fe200078e00ff */
[C-C-:B------:R-:W-:Y:S02]  /*1960*/  LOP3.LUT R13, R8.reuse, R12, R7.reuse, 0xf6, !PT ;  /* 0x0000000c080d7212 */ /* 0x140fe400078ef607 */
[----:B------:R-:W-:Y:S01]  /*1970*/  LOP3.LUT R12, R8, R10, R7, 0xf6, !PT ;  /* 0x0000000a080c7212 */ /* 0x000fe200078ef607 */
[----:B------:R-:W-:Y:S01]  /*1980*/  IMAD.SHL.U32 R148, R16, 0x2, RZ ;  /* 0x0000000210947824 */ /* 0x000fe200078e00ff */
[----:B------:R-:W-:Y:S01]  /*1990*/  @P0 LEA.HI.X R7, R4, c[0x0][0x224], R2, 0x1, P1 ;  /* 0x0000890004070a11 */ /* 0x000fe200008f0c02 */
[----:B------:R-:W-:Y:S01]  /*19a0*/  IMAD.SHL.U32 R151, R13, 0x2, RZ ;  /* 0x000000020d977824 */ /* 0x000fe200078e00ff */
[----:B------:R-:W-:Y:S01]  /*19b0*/  @P4 MOV R2, R34 ;  /* 0x0000002200024202 */ /* 0x000fe20000000f00 */
[----:B------:R-:W-:Y:S01]  /*19c0*/  @!P4 IMAD.MOV.U32 R2, RZ, RZ, R38 ;  /* 0x000000ffff02c224 */ /* 0x000fe200078e0026 */
[----:B------:R-:W-:Y:S01]  /*19d0*/  SEL R3, R3, RZ, !P5 ;  /* 0x000000ff03037207 */ /* 0x000fe20006800000 */
[----:B------:R1:W-:Y:S01]  /*19e0*/  @P0 LDGSTS.E.BYPASS.LTC128B.128 [R94+0x6900], [R6.64], !P6 ;  /* 0x06900000065e0fae */ /* 0x0003e2000f101d4a */
[----:B------:R-:W-:Y:S01]  /*19f0*/  ISETP.NE.AND P0, PT, RZ, UR6, PT ;  /* 0x00000006ff007c0c */ /* 0x000fe2000bf05270 */
[----:B------:R-:W-:Y:S01]  /*1a00*/  IMAD.SHL.U32 R147, R12, 0x2, RZ ;  /* 0x000000020c937824 */ /* 0x000fe200078e00ff */
[----:B------:R-:W-:Y:S01]  /*1a10*/  SEL R2, R2, RZ, !P5 ;  /* 0x000000ff02027207 */ /* 0x000fe20006800000 */
[----:B------:R-:W-:Y:S01]  /*1a20*/  IMAD R4, R3, c[0x0][0x1f0], RZ ;  /* 0x00007c0003047a24 */ /* 0x000fe200078e02ff */
[----:B------:R-:W-:Y:S01]  /*1a30*/  SHF.L.U64.HI R182, R5, R183, c[0x0][0x284] ;  /* 0x0000a10005b67619 */ /* 0x000fe200000102b7 */
[----:B------:R-:W-:Y:S01]  /*1a40*/  IMAD R3, R3, c[0x0][0x218], RZ ;  /* 0x0000860003037a24 */ /* 0x000fe200078e02ff */
[-C--:B------:R-:W-:Y:S01]  /*1a50*/  SHF.L.U64.HI R185, R5, R186.reuse, c[0x0][0x284] ;  /* 0x0000a10005b97619 */ /* 0x080fe200000102ba */
[----:B------:R-:W-:Y:S01]  /*1a60*/  IMAD.WIDE.U32 R92, R2, c[0x0][0x1f0], R92 ;  /* 0x00007c00025c7a25 */ /* 0x000fe200078e005c */
[----:B------:R-:W-:Y:S01]  /*1a70*/  P2R R163, PR, RZ, 0x1 ;  /* 0x00000001ffa37803 */ /* 0x000fe20000000000 */
[----:B------:R-:W0:Y:S01]  /*1a80*/  LDGDEPBAR ;  /* 0x00000000000079af */ /* 0x000e220000000000 */
[----:B------:R-:W-:Y:S01]  /*1a90*/  IADD3 R162, P1, R28, R101, RZ ;  /* 0x000000651ca27210 */ /* 0x000fe20007f3e0ff */
[----:B------:R-:W-:Y:S01]  /*1aa0*/  IMAD R95, R2, c[0x0][0x1f4], R4 ;  /* 0x00007d00025f7a24 */ /* 0x000fe200078e0204 */
[----:B------:R-:W-:Y:S01]  /*1ab0*/  SHF.L.U64.HI R166, R166, R186, c[0x0][0x23c] ;  /* 0x00008f00a6a67619 */ /* 0x000fe200000102ba */
[C---:B------:R-:W-:Y:S01]  /*1ac0*/  IMAD R116, R2.reuse, c[0x0][0x21c], R3 ;  /* 0x0000870002747a24 */ /* 0x040fe200078e0203 */
[----:B------:R-:W-:Y:S01]  /*1ad0*/  IADD3.X R161, R31, R35, RZ, P1, !PT ;  /* 0x000000231fa17210 */ /* 0x000fe20000ffe4ff */
[----:B------:R-:W-:Y:S01]  /*1ae0*/  IMAD.WIDE.U32 R106, R2, c[0x0][0x218], R14 ;  /* 0x00008600026a7a25 */ /* 0x000fe200078e000e */
[----:B------:R-:W-:-:S02]  /*1af0*/  SHF.R.S32.HI R2, RZ, 0x1f, R167 ;  /* 0x0000001fff027819 */ /* 0x000fc400000114a7 */
[----:B------:R-:W-:Y:S01]  /*1b00*/  SHF.R.S32.HI R10, RZ, 0x1f, R169 ;  /* 0x0000001fff0a7819 */ /* 0x000fe200000114a9 */
[----:B------:R-:W-:Y:S01]  /*1b10*/  IMAD.MOV.U32 R4, RZ, RZ, c[0x0][0x290] ;  /* 0x0000a400ff047624 */ /* 0x000fe200078e00ff */
[----:B------:R-:W-:Y:S01]  /*1b20*/  IADD3 R145, P2, R26, R188, RZ ;  /* 0x000000bc1a917210 */ /* 0x000fe20007f5e0ff */
[C---:B------:R-:W-:Y:S01]  /*1b30*/  IMAD R3, R2.reuse, c[0x0][0x280], RZ ;  /* 0x0000a00002037a24 */ /* 0x040fe200078e02ff */
[----:B------:R-:W-:Y:S01]  /*1b40*/  SHF.R.S32.HI R11, RZ, 0x1f, R168 ;  /* 0x0000001fff0b7819 */ /* 0x000fe200000114a8 */
[----:B------:R-:W-:Y:S01]  /*1b50*/  IMAD R2, R2, c[0x0][0x290], RZ ;  /* 0x0000a40002027a24 */ /* 0x000fe200078e02ff */
[C---:B------:R-:W-:Y:S01]  /*1b60*/  SHF.L.U64.HI R183, R4.reuse, R183, c[0x0][0x294] ;  /* 0x0000a50004b77619 */ /* 0x040fe200000102b7 */
[C---:B------:R-:W-:Y:S01]  /*1b70*/  IMAD R8, R167.reuse, c[0x0][0x284], R3 ;  /* 0x0000a100a7087a24 */ /* 0x040fe200078e0203 */
[C---:B------:R-:W-:Y:S01]  /*1b80*/  SHF.L.U64.HI R186, R4.reuse, R186, c[0x0][0x294] ;  /* 0x0000a50004ba7619 */ /* 0x040fe200000102ba */
[----:B------:R-:W-:Y:S01]  /*1b90*/  IMAD R5, R167, c[0x0][0x294], R2 ;  /* 0x0000a500a7057a24 */ /* 0x000fe200078e0202 */
[----:B------:R-:W-:Y:S01]  /*1ba0*/  IADD3 R2, P0, R101, 0x20, RZ ;  /* 0x0000002065027810 */ /* 0x000fe20007f1e0ff */
[C---:B------:R-:W-:Y:S01]  /*1bb0*/  IMAD.SHL.U32 R212, R4.reuse, 0x40, RZ ;  /* 0x0000004004d47824 */ /* 0x040fe200078e00ff */
[C---:B------:R-:W-:Y:S01]  /*1bc0*/  SHF.L.U32 R210, R4.reuse, 0x5, RZ ;  /* 0x0000000504d27819 */ /* 0x040fe200000006ff */
[----:B------:R-:W-:Y:S01]  /*1bd0*/  IMAD.WIDE.U32 R204, R4, 0x60, RZ ;  /* 0x0000006004cc7825 */ /* 0x000fe200078e00ff */
[----:B-1----:R-:W-:-:S02]  /*1be0*/  SHF.R.S32.HI R6, RZ, 0x1f, R170 ;  /* 0x0000001fff067819 */ /* 0x002fc400000114aa */
[----:B------:R-:W-:Y:S01]  /*1bf0*/  IADD3 R132, R207, UR5, RZ ;  /* 0x00000005cf847c10 */ /* 0x000fe2000fffe0ff */
[----:B------:R-:W-:Y:S01]  /*1c00*/  IMAD.X R3, RZ, RZ, R35, P0 ;  /* 0x000000ffff037224 */ /* 0x000fe200000e0623 */
[----:B------:R-:W-:Y:S01]  /*1c10*/  IADD3 R131, R205, UR4, RZ ;  /* 0x00000004cd837c10 */ /* 0x000fe2000fffe0ff */
[C---:B------:R-:W-:Y:S01]  /*1c20*/  IMAD.WIDE.U32 R136, R2.reuse, c[0x0][0x1e0], RZ ;  /* 0x0000780002887a25 */ /* 0x040fe200078e00ff */
[----:B------:R-:W-:Y:S02]  /*1c30*/  IADD3 R128, R113, R5, RZ ;  /* 0x0000000571807210 */ /* 0x000fe40007ffe0ff */
[----:B------:R-:W-:Y:S01]  /*1c40*/  SHF.L.U32 R154, R23, 0x1, RZ ;  /* 0x00000001179a7819 */ /* 0x000fe200000006ff */
[----:B------:R-:W-:Y:S01]  /*1c50*/  IMAD R3, R3, c[0x0][0x1e0], RZ ;  /* 0x0000780003037a24 */ /* 0x000fe200078e02ff */
[----:B------:R-:W-:Y:S01]  /*1c60*/  IADD3 R146, P1, R215, R136, RZ ;  /* 0x00000088d7927210 */ /* 0x000fe20007f3e0ff */
[----:B------:R-:W-:Y:S01]  /*1c70*/  IMAD R4, R35, c[0x0][0x1e0], RZ ;  /* 0x0000780023047a24 */ /* 0x000fe200078e02ff */
[----:B------:R-:W-:Y:S01]  /*1c80*/  SHF.R.S32.HI R125, RZ, 0x1f, R100 ;  /* 0x0000001fff7d7819 */ /* 0x000fe20000011464 */
[----:B------:R-:W-:Y:S01]  /*1c90*/  IMAD R9, R2, c[0x0][0x1e4], R3 ;  /* 0x0000790002097a24 */ /* 0x000fe200078e0203 */
[----:B------:R-:W-:Y:S01]  /*1ca0*/  IADD3 R159, P0, R215, R146, RZ ;  /* 0x00000092d79f7210 */ /* 0x000fe20007f1e0ff */
[----:B------:R-:W-:Y:S01]  /*1cb0*/  IMAD R7, R101, c[0x0][0x1e4], R4 ;  /* 0x0000790065077a24 */ /* 0x000fe200078e0204 */
[----:B------:R-:W-:Y:S01]  /*1cc0*/  SHF.L.U32 R150, R21, 0x1, RZ ;  /* 0x0000000115967819 */ /* 0x000fe200000006ff */
[----:B------:R-:W-:-:S02]  /*1cd0*/  IMAD.IADD R143, R137, 0x1, R9 ;  /* 0x00000001898f7824 */ /* 0x000fc400078e0209 */
[----:B------:R-:W-:Y:S02]  /*1ce0*/  IMAD.IADD R144, R189, 0x1, R7 ;  /* 0x00000001bd907824 */ /* 0x000fe400078e0207 */
[----:B------:R-:W-:Y:S01]  /*1cf0*/  IMAD.X R142, R198, 0x1, R143, P1 ;  /* 0x00000001c68e7824 */ /* 0x000fe200008e068f */
[----:B------:R-:W-:Y:S01]  /*1d00*/  IADD3 R129, P1, R92, 0x20, RZ ;  /* 0x000000205c817810 */ /* 0x000fe20007f3e0ff */
[----:B------:R-:W-:Y:S02]  /*1d10*/  IMAD R4, R6, c[0x0][0x1e0], RZ ;  /* 0x0000780006047a24 */ /* 0x000fe400078e02ff */
[----:B------:R-:W-:Y:S01]  /*1d20*/  IMAD.X R156, R198, 0x1, R142, P0 ;  /* 0x00000001c69c7824 */ /* 0x000fe200000e068e */
[----:B------:R-:W-:Y:S01]  /*1d30*/  IADD3 R119, P0, R145, R92, RZ ;  /* 0x0000005c91777210 */ /* 0x000fe20007f1e0ff */
[----:B------:R-:W-:Y:S02]  /*1d40*/  IMAD.MOV.U32 R14, RZ, RZ, 0x40 ;  /* 0x00000040ff0e7424 */ /* 0x000fe400078e00ff */
[----:B------:R-:W-:-:S02]  /*1d50*/  IMAD R3, R10, c[0x0][0x1e0], RZ ;  /* 0x000078000a037a24 */ /* 0x000fc400078e02ff */
[----:B------:R-:W-:Y:S02]  /*1d60*/  IMAD.X R141, R27, 0x1, R144, P2 ;  /* 0x000000011b8d7824 */ /* 0x000fe400010e0690 */
[----:B------:R-:W-:Y:S02]  /*1d70*/  IMAD.IADD R95, R93, 0x1, R95 ;  /* 0x000000015d5f7824 */ /* 0x000fe400078e025f */
[----:B------:R-:W-:Y:S02]  /*1d80*/  IMAD R2, R11, c[0x0][0x1e0], RZ ;  /* 0x000078000b027a24 */ /* 0x000fe400078e02ff */
[----:B------:R-:W-:Y:S02]  /*1d90*/  IMAD R6, R170, c[0x0][0x1e4], R4 ;  /* 0x00007900aa067a24 */ /* 0x000fe400078e0204 */
[----:B------:R-:W-:Y:S01]  /*1da0*/  IMAD R4, R169, c[0x0][0x1e4], R3 ;  /* 0x00007900a9047a24 */ /* 0x000fe200078e0203 */
[----:B------:R-:W-:Y:S01]  /*1db0*/  SEL R3, R14, 0xffffffc0, !P3 ;  /* 0xffffffc00e037807 */ /* 0x000fe20005800000 */
[----:B------:R-:W-:Y:S01]  /*1dc0*/  IMAD.X R118, R141, 0x1, R95, P0 ;  /* 0x000000018d767824 */ /* 0x000fe200000e065f */
[----:B------:R-:W-:Y:S01]  /*1dd0*/  IADD3 R123, P0, R119, 0x20, RZ ;  /* 0x00000020777b7810 */ /* 0x000fe20007f1e0ff */
[----:B------:R-:W-:Y:S01]  /*1de0*/  IMAD R2, R168, c[0x0][0x1e4], R2 ;  /* 0x00007900a8027a24 */ /* 0x000fe200078e0202 */
[----:B------:R-:W-:Y:S01]  /*1df0*/  IADD3 R157, R195, R4, RZ ;  /* 0x00000004c39d7210 */ /* 0x000fe20007ffe0ff */
[C---:B------:R-:W-:Y:S01]  /*1e00*/  IMAD R96, R97.reuse, 0x2, R3 ;  /* 0x0000000261607824 */ /* 0x040fe200078e0203 */
[----:B------:R-:W-:Y:S01]  /*1e10*/  SHF.L.U32 R97, R97, 0x1, RZ ;  /* 0x0000000161617819 */ /* 0x000fe200000006ff */
[----:B------:R-:W-:-:S02]  /*1e20*/  IMAD.IADD R158, R197, 0x1, R6 ;  /* 0x00000001c59e7824 */ /* 0x000fc400078e0206 */
[----:B------:R-:W-:Y:S02]  /*1e30*/  IMAD.IADD R155, R193, 0x1, R2 ;  /* 0x00000001c19b7824 */ /* 0x000fe400078e0202 */
[----:B------:R-:W-:Y:S02]  /*1e40*/  IMAD.IADD R130, R115, 0x1, R8 ;  /* 0x0000000173827824 */ /* 0x000fe400078e0208 */
[----:B------:R-:W-:Y:S02]  /*1e50*/  IMAD.IADD R127, R8, 0x1, R111 ;  /* 0x00000001087f7824 */ /* 0x000fe400078e026f */
[----:B------:R-:W-:Y:S02]  /*1e60*/  IMAD.IADD R124, R5, 0x1, R109 ;  /* 0x00000001057c7824 */ /* 0x000fe400078e026d */
[----:B------:R-:W-:Y:S02]  /*1e70*/  IMAD.IADD R116, R107, 0x1, R116 ;  /* 0x000000016b747824 */ /* 0x000fe400078e0274 */
[----:B------:R-:W-:-:S02]  /*1e80*/  IMAD.X R121, RZ, RZ, R95, P1 ;  /* 0x000000ffff797224 */ /* 0x000fc400008e065f */
[----:B------:R-:W-:Y:S01]  /*1e90*/  IMAD.X R122, RZ, RZ, R118, P0 ;  /* 0x000000ffff7a7224 */ /* 0x000fe200000e0676 */
[----:B------:R-:W-:Y:S06]  /*1ea0*/  BAR.SYNC.DEFER_BLOCKING 0x0 ;  /* 0x0000000000007b1d */ /* 0x000fec0000010000 */
.L_x_98:
[-C--:B--2---:R-:W-:Y:S01]  /*1eb0*/  IMAD R2, R202, R39.reuse, RZ ;  /* 0x00000027ca027224 */ /* 0x084fe200078e02ff */
[----:B------:R-:W-:Y:S04]  /*1ec0*/  DEPBAR.LE SB0, 0x0 ;  /* 0x000080000000791a */ /* 0x000fe80000000000 */
[----:B------:R-:W-:Y:S01]  /*1ed0*/  BAR.SYNC.DEFER_BLOCKING 0x0 ;  /* 0x0000000000007b1d */ /* 0x000fe20000010000 */
[----:B------:R-:W-:Y:S01]  /*1ee0*/  ISETP.GE.AND P0, PT, R218, 0x1, PT ;  /* 0x00000001da00780c */ /* 0x000fe20003f06270 */
[----:B------:R-:W-:Y:S01]  /*1ef0*/  IMAD.WIDE.U32 R86, R172, R39, RZ ;  /* 0x00000027ac567225 */ /* 0x000fe200078e00ff */
[----:B------:R-:W-:Y:S05]  /*1f00*/  SHF.R.S32.HI R105, RZ, 0x1f, R39 ;  /* 0x0000001fff697819 */ /* 0x000fea0000011427 */
[----:B------:R-:W-:Y:S05]  /*1f10*/  IMAD R2, R105, R172, R2 ;  /* 0x000000ac69027224 */ /* 0x000fea00078e0202 */
[----:B------:R-:W-:Y:S01]  /*1f20*/  IADD3 R91, R87, R2, RZ ;  /* 0x00000002575b7210 */ /* 0x000fe20007ffe0ff */
[----:B------:R-:W-:Y:S01]  /*1f30*/  BSSY B2, `(.L_x_52) ;  /* 0x0000529000027945 */ /* 0x000fe20003800000 */
[----:B------:R-:W-:-:S05]  /*1f40*/  @!P0 BRA `(.L_x_53) ;  /* 0x00004d5000008947 */ /* 0x000fca0003800000 */
[-C--:B------:R-:W-:Y:S01]  /*1f50*/  IMAD R4, R201, R39.reuse, RZ ;  /* 0x00000027c9047224 */ /* 0x080fe200078e02ff */
[----:B------:R-:W-:Y:S01]  /*1f60*/  ISETP.NE.AND P0, PT, R163, RZ, PT ;  /* 0x000000ffa300720c */ /* 0x000fe20003f05270 */
[-C--:B------:R-:W-:Y:S02]  /*1f70*/  IMAD R3, R200, R39.reuse, RZ ;  /* 0x00000027c8037224 */ /* 0x080fe400078e02ff */
[----:B------:R-:W-:Y:S02]  /*1f80*/  IMAD R2, R39, -0x70, R0 ;  /* 0xffffff9027027824 */ /* 0x000fe400078e0200 */
[-C--:B------:R-:W-:Y:S03]  /*1f90*/  IMAD.WIDE.U32 R10, R174, R39.reuse, RZ ;  /* 0x00000027ae0a7225 */ /* 0x080fe600078e00ff */
[----:B------:R-:W-:Y:S01]  /*1fa0*/  IMNMX R76, R2, 0x70, PT ;  /* 0x00000070024c7817 */ /* 0x000fe20003800200 */
[----:B------:R-:W-:Y:S04]  /*1fb0*/  IMAD.WIDE.U32 R8, R176, R39, RZ ;  /* 0x00000027b0087225 */ /* 0x000fe800078e00ff */
[C---:B------:R-:W-:Y:S02]  /*1fc0*/  IMAD R4, R105.reuse, R174, R4 ;  /* 0x000000ae69047224 */ /* 0x040fe400078e0204 */
[----:B------:R-:W-:Y:S03]  /*1fd0*/  IMAD R3, R105, R176, R3 ;  /* 0x000000b069037224 */ /* 0x000fe600078e0203 */
[----:B------:R-:W-:Y:S02]  /*1fe0*/  IADD3 R38, R11, R4, RZ ;  /* 0x000000040b267210 */ /* 0x000fe40007ffe0ff */
[----:B------:R-:W-:Y:S01]  /*1ff0*/  IADD3 R37, R9, R3, RZ ;  /* 0x0000000309257210 */ /* 0x000fe20007ffe0ff */
[----:B------:R-:W-:-:S05]  /*2000*/  @!P0 BRA `(.L_x_54) ;  /* 0x000028e000008947 */ /* 0x000fca0003800000 */
[----:B------:R-:W-:Y:S01]  /*2010*/  ISETP.GE.AND P3, PT, R101, R76, PT ;  /* 0x0000004c6500720c */ /* 0x000fe20003f66270 */
[----:B------:R-:W-:Y:S01]  /*2020*/  BSSY B0, `(.L_x_55) ;  /* 0x0000019000007945 */ /* 0x000fe20003800000 */
[----:B------:R-:W-:Y:S01]  /*2030*/  CS2R R16, SRZ ;  /* 0x0000000000107805 */ /* 0x000fe2000001ff00 */
[----:B------:R-:W-:Y:S01]  /*2040*/  CS2R R12, SRZ ;  /* 0x00000000000c7805 */ /* 0x000fe2000001ff00 */
[----:B------:R-:W-:Y:S01]  /*2050*/  CS2R R2, SRZ ;  /* 0x0000000000027805 */ /* 0x000fe2000001ff00 */
[----:B------:R-:W-:Y:S01]  /*2060*/  CS2R R46, SRZ ;  /* 0x00000000002e7805 */ /* 0x000fe2000001ff00 */
[----:B------:R-:W-:Y:S07]  /*2070*/  CS2R R40, SRZ ;  /* 0x0000000000287805 */ /* 0x000fee000001ff00 */
[----:B------:R-:W-:-:S05]  /*2080*/  @P3 BRA `(.L_x_56) ;  /* 0x0000012000003947 */ /* 0x000fca0003800000 */
[----:B------:R-:W-:Y:S01]  /*2090*/  IADD3 R2, P0, R114, R10, RZ ;  /* 0x0000000a72027210 */ /* 0x000fe20007f1e0ff */
[----:B------:R-:W-:Y:S01]  /*20a0*/  CS2R R12, SRZ ;  /* 0x00000000000c7805 */ /* 0x000fe2000001ff00 */
[----:B------:R-:W-:Y:S01]  /*20b0*/  IADD3 R3, P1, R112, R8, RZ ;  /* 0x0000000870037210 */ /* 0x000fe20007f3e0ff */
[----:B------:R-:W-:Y:S01]  /*20c0*/  CS2R R40, SRZ ;  /* 0x0000000000287805 */ /* 0x000fe2000001ff00 */
[----:B------:R-:W-:Y:S01]  /*20d0*/  ISETP.GE.AND P2, PT, R32, c[0x0][0x27c], PT ;  /* 0x00009f0020007a0c */ /* 0x000fe20003f46270 */
[----:B------:R-:W-:Y:S01]  /*20e0*/  IMAD.X R4, R38, 0x1, R130, P0 ;  /* 0x0000000126047824 */ /* 0x000fe200000e0682 */
[C---:B------:R-:W-:Y:S01]  /*20f0*/  LEA R6, P0, R2.reuse, c[0x0][0x270], 0x1 ;  /* 0x00009c0002067a11 */ /* 0x040fe200078008ff */
[----:B------:R-:W-:Y:S03]  /*2100*/  CS2R R46, SRZ ;  /* 0x00000000002e7805 */ /* 0x000fe6000001ff00 */
[----:B------:R-:W-:Y:S01]  /*2110*/  LEA.HI.X R7, R2, c[0x0][0x274], R4, 0x1, P0 ;  /* 0x00009d0002077a11 */ /* 0x000fe200000f0c04 */
[----:B------:R-:W-:Y:S01]  /*2120*/  IMAD.X R2, R37, 0x1, R128, P1 ;  /* 0x0000000125027824 */ /* 0x000fe200008e0680 */
[----:B------:R-:W-:Y:S02]  /*2130*/  ISETP.GE.AND P0, PT, R25, c[0x0][0x27c], PT ;  /* 0x00009f0019007a0c */ /* 0x000fe40003f06270 */
[C---:B------:R-:W-:Y:S04]  /*2140*/  LEA R4, P1, R3.reuse, c[0x0][0x288], 0x1 ;  /* 0x0000a20003047a11 */ /* 0x040fe800078208ff */
[----:B------:R-:W-:Y:S02]  /*2150*/  LEA.HI.X R5, R3, c[0x0][0x28c], R2, 0x1, P1 ;  /* 0x0000a30003057a11 */ /* 0x000fe400008f0c02 */
[----:B------:R-:W-:Y:S03]  /*2160*/  CS2R R2, SRZ ;  /* 0x0000000000027805 */ /* 0x000fe6000001ff00 */
[----:B------:R1:W5:Y:S04]  /*2170*/  @!P2 LDG.E.64 R40, [R4.64] ;  /* 0x0000000a0428a981 */ /* 0x000368000c1e1b00 */
[----:B------:R1:W5:Y:S04]  /*2180*/  @!P2 LDG.E.64 R2, [R6.64] ;  /* 0x0000000a0602a981 */ /* 0x000368000c1e1b00 */
[----:B------:R1:W5:Y:S04]  /*2190*/  @!P0 LDG.E.64 R12, [R6.64+0x20] ;  /* 0x0000200a060c8981 */ /* 0x000368000c1e1b00 */
[----:B------:R1:W5:Y:S02]  /*21a0*/  @!P0 LDG.E.64 R46, [R4.64+0x20] ;  /* 0x0000200a042e8981 */ /* 0x000364000c1e1b00 */
.L_x_56:
[----:B------:R-:W-:Y:S05]  /*21b0*/  BSYNC B0 ;  /* 0x0000000000007941 */ /* 0x000fea0003800000 */
.L_x_55:
[----:B------:R-:W-:Y:S01]  /*21c0*/  ISETP.GE.AND P4, PT, R170, R76, PT ;  /* 0x0000004caa00720c */ /* 0x000fe20003f86270 */
[----:B-1---5:R-:W-:Y:S01]  /*21d0*/  IMAD.MOV.U32 R4, RZ, RZ, R12 ;  /* 0x000000ffff047224 */ /* 0x022fe200078e000c */
[----:B------:R-:W-:Y:S01]  /*21e0*/  MOV R7, R46 ;  /* 0x0000002e00077202 */ /* 0x000fe20000000f00 */
[----:B------:R-:W-:Y:S01]  /*21f0*/  IMAD.MOV.U32 R6, RZ, RZ, R13 ;  /* 0x000000ffff067224 */ /* 0x000fe200078e000d */
[----:B------:R-:W-:Y:S01]  /*2200*/  BSSY B0, `(.L_x_57) ;  /* 0x0000021000007945 */ /* 0x000fe20003800000 */
[----:B------:R-:W-:Y:S01]  /*2210*/  IMAD.MOV.U32 R5, RZ, RZ, R2 ;  /* 0x000000ffff057224 */ /* 0x000fe200078e0002 */
[----:B------:R-:W-:Y:S01]  /*2220*/  PRMT R45, R7, 0x7610, R45 ;  /* 0x00007610072d7816 */ /* 0x000fe2000000002d */
[----:B------:R-:W-:Y:S01]  /*2230*/  CS2R R14, SRZ ;  /* 0x00000000000e7805 */ /* 0x000fe2000001ff00 */
[----:B------:R-:W-:Y:S01]  /*2240*/  PRMT R30, R6, 0x5410, R4 ;  /* 0x00005410061e7816 */ /* 0x000fe20000000004 */
[----:B------:R-:W-:Y:S01]  /*2250*/  IMAD.MOV.U32 R4, RZ, RZ, R3 ;  /* 0x000000ffff047224 */ /* 0x000fe200078e0003 */
[----:B------:R-:W-:Y:S01]  /*2260*/  CS2R R50, SRZ ;  /* 0x0000000000327805 */ /* 0x000fe2000001ff00 */
[----:B------:R-:W-:Y:S01]  /*2270*/  IMAD.MOV.U32 R6, RZ, RZ, R47 ;  /* 0x000000ffff067224 */ /* 0x000fe200078e002f */
[----:B------:R-:W-:Y:S02]  /*2280*/  CS2R R48, SRZ ;  /* 0x0000000000307805 */ /* 0x000fe4000001ff00 */
[----:B------:R-:W-:Y:S01]  /*2290*/  PRMT R24, R4, 0x5410, R5 ;  /* 0x0000541004187816 */ /* 0x000fe20000000005 */
[----:B------:R-:W-:Y:S01]  /*22a0*/  IMAD.MOV.U32 R5, RZ, RZ, R40 ;  /* 0x000000ffff057224 */ /* 0x000fe200078e0028 */
[----:B------:R-:W-:Y:S02]  /*22b0*/  MOV R4, R41 ;  /* 0x0000002900047202 */ /* 0x000fe40000000f00 */
[----:B------:R-:W-:Y:S02]  /*22c0*/  PRMT R45, R45, 0x5410, R6 ;  /* 0x000054102d2d7816 */ /* 0x000fe40000000006 */
[----:B------:R-:W-:Y:S01]  /*22d0*/  PRMT R42, R5, 0x5410, R4 ;  /* 0x00005410052a7816 */ /* 0x000fe20000000004 */
[----:B------:R-:W-:-:S05]  /*22e0*/  @P4 BRA `(.L_x_58) ;  /* 0x0000012000004947 */ /* 0x000fca0003800000 */
[----:B------:R-:W-:Y:S01]  /*22f0*/  IADD3 R5, P1, P0, R114, R10, R213 ;  /* 0x0000000a72057210 */ /* 0x000fe2000783e0d5 */
[----:B------:R-:W-:Y:S01]  /*2300*/  CS2R R16, SRZ ;  /* 0x0000000000107805 */ /* 0x000fe2000001ff00 */
[----:B------:R-:W-:Y:S01]  /*2310*/  CS2R R48, SRZ ;  /* 0x0000000000307805 */ /* 0x000fe2000001ff00 */
[----:B------:R-:W-:Y:S01]  /*2320*/  CS2R R50, SRZ ;  /* 0x0000000000327805 */ /* 0x000fe2000001ff00 */
[----:B------:R-:W-:Y:S02]  /*2330*/  IADD3.X R7, R130, R38, R185, P1, P0 ;  /* 0x0000002682077210 */ /* 0x000fe40000fe04b9 */
[----:B------:R-:W-:Y:S04]  /*2340*/  IADD3 R14, P1, P0, R112, R8, R210 ;  /* 0x00000008700e7210 */ /* 0x000fe8000783e0d2 */
[----:B------:R-:W-:Y:S02]  /*2350*/  IADD3.X R15, R128, R37, R186, P1, P0 ;  /* 0x00000025800f7210 */ /* 0x000fe40000fe04ba */
[C---:B------:R-:W-:Y:S02]  /*2360*/  LEA R6, P0, R5.reuse, c[0x0][0x270], 0x1 ;  /* 0x00009c0005067a11 */ /* 0x040fe400078008ff */
[----:B------:R-:W-:Y:S02]  /*2370*/  ISETP.GE.AND P1, PT, R32, c[0x0][0x27c], PT ;  /* 0x00009f0020007a0c */ /* 0x000fe40003f26270 */
[----:B------:R-:W-:Y:S02]  /*2380*/  LEA.HI.X R7, R5, c[0x0][0x274], R7, 0x1, P0 ;  /* 0x00009d0005077a11 */ /* 0x000fe400000f0c07 */
        /* <DEDUP_REMOVED lines=8> */
.L_x_58:
[----:B------:R-:W-:Y:S05]  /*2410*/  BSYNC B0 ;  /* 0x0000000000007941 */ /* 0x000fea0003800000 */
.L_x_57:
[----:B------:R-:W-:Y:S01]  /*2420*/  ISETP.GE.AND P2, PT, R169, R76, PT ;  /* 0x0000004ca900720c */ /* 0x000fe20003f46270 */
[----:B-1---5:R-:W-:Y:S01]  /*2430*/  IMAD.MOV.U32 R4, RZ, RZ, R16 ;  /* 0x000000ffff047224 */ /* 0x022fe200078e0010 */
[----:B------:R-:W-:Y:S01]  /*2440*/  MOV R5, R14 ;  /* 0x0000000e00057202 */ /* 0x000fe20000000f00 */
[----:B------:R-:W-:Y:S01]  /*2450*/  IMAD.MOV.U32 R6, RZ, RZ, R17 ;  /* 0x000000ffff067224 */ /* 0x000fe200078e0011 */
[----:B------:R-:W-:Y:S01]  /*2460*/  BSSY B0, `(.L_x_59) ;  /* 0x0000024000007945 */ /* 0x000fe20003800000 */
[----:B------:R-:W-:Y:S01]  /*2470*/  IMAD.MOV.U32 R7, RZ, RZ, R50 ;  /* 0x000000ffff077224 */ /* 0x000fe200078e0032 */
[----:B------:R-:W-:Y:S01]  /*2480*/  CS2R R28, SRZ ;  /* 0x00000000001c7805 */ /* 0x000fe2000001ff00 */
[----:B------:R-:W-:Y:S01]  /*2490*/  CS2R R20, SRZ ;  /* 0x0000000000147805 */ /* 0x000fe2000001ff00 */
[----:B------:R-:W-:Y:S01]  /*24a0*/  PRMT R34, R6, 0x5410, R4 ;  /* 0x0000541006227816 */ /* 0x000fe20000000004 */
[----:B------:R-:W-:Y:S01]  /*24b0*/  IMAD.MOV.U32 R4, RZ, RZ, R15 ;  /* 0x000000ffff047224 */ /* 0x000fe200078e000f */
[----:B------:R-:W-:Y:S01]  /*24c0*/  MOV R6, R51 ;  /* 0x0000003300067202 */ /* 0x000fe20000000f00 */
[----:B------:R-:W-:Y:S01]  /*24d0*/  CS2R R18, SRZ ;  /* 0x0000000000127805 */ /* 0x000fe2000001ff00 */
[----:B------:R-:W-:Y:S01]  /*24e0*/  CS2R R54, SRZ ;  /* 0x0000000000367805 */ /* 0x000fe2000001ff00 */
[----:B------:R-:W-:Y:S01]  /*24f0*/  CS2R R52, SRZ ;  /* 0x0000000000347805 */ /* 0x000fe2000001ff00 */
        /* <DEDUP_REMOVED lines=13> */
[C---:B------:R-:W-:Y:S04]  /*25d0*/  LEA R6, P0, R4.reuse, c[0x0][0x270], 0x1 ;  /* 0x00009c0004067a11 */ /* 0x040fe800078008ff */
[----:B------:R-:W-:Y:S02]  /*25e0*/  LEA.HI.X R7, R4, c[0x0][0x274], R7, 0x1, P0 ;  /* 0x00009d0004077a11 */ /* 0x000fe400000f0c07 */
[C---:B------:R-:W-:Y:S04]  /*25f0*/  LEA R4, P0, R5.reuse, c[0x0][0x288], 0x1 ;  /* 0x0000a20005047a11 */ /* 0x040fe800078008ff */
[----:B------:R-:W-:Y:S02]  /*2600*/  LEA.HI.X R5, R5, c[0x0][0x28c], R18, 0x1, P0 ;  /* 0x0000a30005057a11 */ /* 0x000fe400000f0c12 */
[----:B------:R-:W-:Y:S01]  /*2610*/  ISETP.GE.AND P0, PT, R32, c[0x0][0x27c], PT ;  /* 0x00009f0020007a0c */ /* 0x000fe20003f06270 */
[----:B------:R-:W-:Y:S11]  /*2620*/  CS2R R18, SRZ ;  /* 0x0000000000127805 */ /* 0x000ff6000001ff00 */
[----:B------:R-:W-:Y:S01]  /*2630*/  @!UPT UIADD3 URZ, URZ, URZ, URZ ;  /* 0x0000003f3f3ff290 */ /* 0x000fe2000fffe03f */
[----:B------:R1:W5:Y:S04]  /*2640*/  @!P0 LDG.E.64 R18, [R6.64] ;  /* 0x0000000a06128981 */ /* 0x000368000c1e1b00 */
[----:B------:R1:W5:Y:S01]  /*2650*/  @!P0 LDG.E.64 R52, [R4.64] ;  /* 0x0000000a04348981 */ /* 0x000362000c1e1b00 */
[----:B------:R-:W-:Y:S11]  /*2660*/  ISETP.GE.AND P0, PT, R25, c[0x0][0x27c], PT ;  /* 0x00009f0019007a0c */ /* 0x000ff60003f06270 */
[----:B------:R-:W-:Y:S02]  /*2670*/  @!UPT UIADD3 URZ, URZ, URZ, URZ ;  /* 0x0000003f3f3ff290 */ /* 0x000fe4000fffe03f */
[----:B------:R1:W5:Y:S04]  /*2680*/  @!P0 LDG.E.64 R20, [R6.64+0x20] ;  /* 0x0000200a06148981 */ /* 0x000368000c1e1b00 */
[----:B------:R1:W5:Y:S02]  /*2690*/  @!P0 LDG.E.64 R54, [R4.64+0x20] ;  /* 0x0000200a04368981 */ /* 0x000364000c1e1b00 */
.L_x_60:
[----:B------:R-:W-:Y:S05]  /*26a0*/  BSYNC B0 ;  /* 0x0000000000007941 */ /* 0x000fea0003800000 */
.L_x_59:
        /* <DEDUP_REMOVED lines=10> */
[----:B------:R-:W-:Y:S01]  /*2750*/  PRMT R35, R4, 0x5410, R5 ;  /* 0x0000541004237816 */ /* 0x000fe20000000005 */
[----:B------:R-:W-:Y:S01]  /*2760*/  IMAD.MOV.U32 R5, RZ, RZ, R52 ;  /* 0x000000ffff057224 */ /* 0x000fe200078e0034 */
[----:B------:R-:W-:Y:S01]  /*2770*/  MOV R6, R55 ;  /* 0x0000003700067202 */ /* 0x000fe20000000f00 */
[----:B------:R-:W-:Y:S01]  /*2780*/  CS2R R56, SRZ ;  /* 0x0000000000387805 */ /* 0x000fe2000001ff00 */
        /* <DEDUP_REMOVED lines=8> */
[----:B------:R-:W-:Y:S01]  /*2810*/  IADD3.X R38, R130, R132, R38, P1, P0 ;  /* 0x0000008482267210 */ /* 0x000fe20000fe0426 */
[----:B------:R-:W-:Y:S01]  /*2820*/  CS2R R58, SRZ ;  /* 0x00000000003a7805 */ /* 0x000fe2000001ff00 */
[----:B------:R-:W-:Y:S04]  /*2830*/  IADD3 R8, P1, P0, R112, R204, R8 ;  /* 0x000000cc70087210 */ /* 0x000fe8000783e008 */
[----:B------:R-:W-:Y:S02]  /*2840*/  IADD3.X R37, R128, R131, R37, P1, P0 ;  /* 0x0000008380257210 */ /* 0x000fe40000fe0425 */
[C---:B------:R-:W-:Y:S04]  /*2850*/  LEA R6, P0, R10.reuse, c[0x0][0x270], 0x1 ;  /* 0x00009c000a067a11 */ /* 0x040fe800078008ff */
[----:B------:R-:W-:Y:S02]  /*2860*/  LEA.HI.X R7, R10, c[0x0][0x274], R38, 0x1, P0 ;  /* 0x00009d000a077a11 */ /* 0x000fe400000f0c26 */
[C---:B------:R-:W-:Y:S04]  /*2870*/  LEA R4, P0, R8.reuse, c[0x0][0x288], 0x1 ;  /* 0x0000a20008047a11 */ /* 0x040fe800078008ff */
[----:B------:R-:W-:Y:S02]  /*2880*/  LEA.HI.X R5, R8, c[0x0][0x28c], R37, 0x1, P0 ;  /* 0x0000a30008057a11 */ /* 0x000fe400000f0c25 */
[----:B------:R-:W-:Y:S11]  /*2890*/  ISETP.GE.AND P0, PT, R32, c[0x0][0x27c], PT ;  /* 0x00009f0020007a0c */ /* 0x000ff60003f06270 */
[----:B------:R-:W-:Y:S02]  /*28a0*/  @!UPT UIADD3 URZ, URZ, URZ, URZ ;  /* 0x0000003f3f3ff290 */ /* 0x000fe4000fffe03f */
[----:B------:R1:W5:Y:S04]  /*28b0*/  @!P0 LDG.E.64 R22, [R6.64] ;  /* 0x0000000a06168981 */ /* 0x000368000c1e1b00 */
[----:B------:R1:W5:Y:S01]  /*28c0*/  @!P0 LDG.E.64 R56, [R4.64] ;  /* 0x0000000a04388981 */ /* 0x000362000c1e1b00 */
[----:B------:R-:W-:Y:S11]  /*28d0*/  ISETP.GE.AND P0, PT, R25, c[0x0][0x27c], PT ;  /* 0x00009f0019007a0c */ /* 0x000ff60003f06270 */
[----:B------:R-:W-:Y:S02]  /*28e0*/  @!UPT UIADD3 URZ, URZ, URZ, URZ ;  /* 0x0000003f3f3ff290 */ /* 0x000fe4000fffe03f */
[----:B------:R1:W5:Y:S04]  /*28f0*/  @!P0 LDG.E.64 R28, [R6.64+0x20] ;  /* 0x0000200a061c8981 */ /* 0x000368000c1e1b00 */
[----:B------:R1:W5:Y:S02]  /*2900*/  @!P0 LDG.E.64 R58, [R4.64+0x20] ;  /* 0x0000200a043a8981 */ /* 0x000364000c1e1b00 */
.L_x_62:
[----:B------:R-:W-:Y:S05]  /*2910*/  BSYNC B0 ;  /* 0x0000000000007941 */ /* 0x000fea0003800000 */
.L_x_61:
[----:B-1---5:R-:W-:Y:S01]  /*2920*/  MOV R5, R22 ;  /* 0x0000001600057202 */ /* 0x022fe20000000f00 */
[----:B------:R-:W-:Y:S01]  /*2930*/  IMAD.MOV.U32 R7, RZ, RZ, R28 ;  /* 0x000000ffff077224 */ /* 0x000fe200078e001c */
[----:B------:R-:W-:Y:S01]  /*2940*/  BSSY B1, `(.L_x_63) ;  /* 0x0000086000017945 */ /* 0x000fe20003800000 */
[----:B------:R-:W-:Y:S02]  /*2950*/  IMAD.MOV.U32 R6, RZ, RZ, R29 ;  /* 0x000000ffff067224 */ /* 0x000fe400078e001d */
[----:B------:R-:W-:Y:S03]  /*2960*/  IMAD.MOV.U32 R4, RZ, RZ, R23 ;  /* 0x000000ffff047224 */ /* 0x000fe600078e0017 */
[----:B------:R-:W-:Y:S01]  /*2970*/  PRMT R38, R6, 0x5410, R7 ;  /* 0x0000541006267816 */ /* 0x000fe20000000007 */
[----:B------:R-:W-:Y:S01]  /*2980*/  IMAD.MOV.U32 R7, RZ, RZ, R58 ;  /* 0x000000ffff077224 */ /* 0x000fe200078e003a */
[----:B------:R-:W-:Y:S01]  /*2990*/  PRMT R37, R4, 0x5410, R5 ;  /* 0x0000541004257816 */ /* 0x000fe20000000005 */
[----:B------:R-:W-:Y:S01]  /*29a0*/  IMAD.MOV.U32 R5, RZ, RZ, R56 ;  /* 0x000000ffff057224 */ /* 0x000fe200078e0038 */
[----:B------:R-:W-:Y:S02]  /*29b0*/  MOV R6, R59 ;  /* 0x0000003b00067202 */ /* 0x000fe40000000f00 */
[----:B------:R-:W-:Y:S02]  /*29c0*/  MOV R4, R57 ;  /* 0x0000003900047202 */ /* 0x000fe40000000f00 */
[----:B------:R-:W-:Y:S02]  /*29d0*/  PRMT R65, R7, 0x5410, R6 ;  /* 0x0000541007417816 */ /* 0x000fe40000000006 */
[----:B------:R-:W-:Y:S01]  /*29e0*/  PRMT R64, R5, 0x5410, R4 ;  /* 0x0000541005407816 */ /* 0x000fe20000000004 */
[----:B------:R-:W-:-:S05]  /*29f0*/  @P3 BRA `(.L_x_64) ;  /* 0x000007a000003947 */ /* 0x000fca0003800000 */
[----:B------:R-:W-:Y:S01]  /*2a00*/  IADD3 R68, P0, R145, R86, RZ ;  /* 0x0000005691447210 */ /* 0x000fe20007f1e0ff */
[----:B------:R-:W-:Y:S04]  /*2a10*/  BSSY B0, `(.L_x_65) ;  /* 0x000003d000007945 */ /* 0x000fe80003800000 */
[----:B------:R-:W-:Y:S01]  /*2a20*/  IMAD.X R69, R91, 0x1, R141, P0 ;  /* 0x000000015b457824 */ /* 0x000fe200000e068d */
[----:B------:R-:W-:Y:S11]  /*2a30*/  ISETP.NE.AND P0, PT, R98, RZ, PT ;  /* 0x000000ff6200720c */ /* 0x000ff60003f05270 */
[----:B------:R-:W-:Y:S02]  /*2a40*/  @!UPT UIADD3 URZ, URZ, URZ, URZ ;  /* 0x0000003f3f3ff290 */ /* 0x000fe4000fffe03f */
[----:B------:R-:W-:-:S05]  /*2a50*/  @!P0 BRA `(.L_x_66) ;  /* 0x0000038000008947 */ /* 0x000fca0003800000 */
[----:B------:R-:W-:Y:S01]  /*2a60*/  IADD3 R4, P0, R68, R92, RZ ;  /* 0x0000005c44047210 */ /* 0x000fe20007f1e0ff */
[----:B------:R-:W1:Y:S04]  /*2a70*/  LDS.128 R8, [R97+0x3900] ;  /* 0x0039000061087984 */ /* 0x000e680000000c00 */
[----:B------:R-:W-:Y:S01]  /*2a80*/  IMAD.X R5, R69, 0x1, R95, P0 ;  /* 0x0000000145057824 */ /* 0x000fe200000e065f */
[C---:B------:R-:W-:Y:S04]  /*2a90*/  LEA R66, P0, R4.reuse, c[0x0][0x1c8], 0x1 ;  /* 0x0000720004427a11 */ /* 0x040fe800078008ff */
[----:B------:R-:W-:Y:S02]  /*2aa0*/  LEA.HI.X R67, R4, c[0x0][0x1cc], R5, 0x1, P0 ;  /* 0x0000730004437a11 */ /* 0x000fe400000f0c05 */
[----:B------:R-:W-:Y:S11]  /*2ab0*/  ISETP.GE.AND P0, PT, R32, c[0x0][0x27c], PT ;  /* 0x00009f0020007a0c */ /* 0x000ff60003f06270 */
[----:B------:R-:W-:Y:S02]  /*2ac0*/  @!UPT UIADD3 URZ, URZ, URZ, URZ ;  /* 0x0000003f3f3ff290 */ /* 0x000fe4000fffe03f */
[----:B------:R-:W-:Y:S02]  /*2ad0*/  @!P0 SHF.R.U64 R4, R40, 0x10, R41 ;  /* 0x0000001028048819 */ /* 0x000fe40000001229 */
[--C-:B------:R-:W-:Y:S02]  /*2ae0*/  @!P0 SHF.R.U64 R2, R2, 0x10, R3.reuse ;  /* 0x0000001002028819 */ /* 0x100fe40000001203 */
[----:B------:R-:W-:Y:S02]  /*2af0*/  @!P0 SHF.R.U32.HI R3, RZ, 0x10, R3 ;  /* 0x00000010ff038819 */ /* 0x000fe40000011603 */
[----:B------:R-:W-:Y:S02]  /*2b00*/  @!P0 SHF.R.U32.HI R43, RZ, 0x10, R41 ;  /* 0x00000010ff2b8819 */ /* 0x000fe40000011629 */
[----:B------:R-:W-:Y:S02]  /*2b10*/  @!P0 PRMT R41, R42, 0x5410, R4 ;  /* 0x000054102a298816 */ /* 0x000fe40000000004 */
[C---:B------:R-:W-:Y:S02]  /*2b20*/  @!P0 PRMT R2, R24.reuse, 0x5432, R2 ;  /* 0x0000543218028816 */ /* 0x040fe40000000002 */
[----:B------:R-:W-:Y:S01]  /*2b30*/  @!P0 PRMT R6, R24, 0x5410, R3 ;  /* 0x0000541018068816 */ /* 0x000fe20000000003 */
[----:B------:R-:W-:Y:S01]  /*2b40*/  @!P0 IMAD.U32 R24, R41, 0x10000, RZ ;  /* 0x0001000029188824 */ /* 0x000fe200078e00ff */
[C---:B------:R-:W-:Y:S01]  /*2b50*/  @!P0 LOP3.LUT R5, R2.reuse, 0xffff0000, RZ, 0xc0, !PT ;  /* 0xffff000002058812 */ /* 0x040fe200078ec0ff */
[----:B------:R-:W-:Y:S01]  /*2b60*/  @!P0 IMAD.U32 R7, R2, 0x10000, RZ ;  /* 0x0001000002078824 */ /* 0x000fe200078e00ff */
[C---:B-1----:R-:W-:Y:S02]  /*2b70*/  @!P0 LOP3.LUT R3, R8.reuse, 0xffff0000, RZ, 0xc0, !PT ;  /* 0xffff000008038812 */ /* 0x042fe400078ec0ff */
[----:B------:R-:W-:Y:S02]  /*2b80*/  @!P0 LOP3.LUT R4, R9, 0xffff0000, RZ, 0xc0, !PT ;  /* 0xffff000009048812 */ /* 0x000fe400078ec0ff */
[----:B------:R-:W-:Y:S01]  /*2b90*/  @!P0 LOP3.LUT R41, R41, 0xffff0000, RZ, 0xc0, !PT ;  /* 0xffff000029298812 */ /* 0x000fe200078ec0ff */
[C---:B------:R-:W-:Y:S01]  /*2ba0*/  @!P0 FMUL.FTZ R44, R3.reuse, R24 ;  /* 0x00000018032c8220 */ /* 0x040fe20000410000 */
[----:B------:R-:W-:Y:S01]  /*2bb0*/  @!P0 SHF.L.U32 R40, R8, 0x10, RZ ;  /* 0x0000001008288819 */ /* 0x000fe200000006ff */
[----:B------:R-:W-:Y:S01]  /*2bc0*/  @!P0 FMUL.FTZ R2, R3, R7 ;  /* 0x0000000703028220 */ /* 0x000fe20000410000 */
[----:B------:R-:W-:Y:S01]  /*2bd0*/  @!P0 PRMT R43, R42, 0x5432, R43 ;  /* 0x000054322a2b8816 */ /* 0x000fe2000000002b */
[----:B------:R-:W-:Y:S02]  /*2be0*/  @!P0 IMAD.U32 R42, R9, 0x10000, RZ ;  /* 0x00010000092a8824 */ /* 0x000fe400078e00ff */
[C---:B------:R-:W-:Y:S02]  /*2bf0*/  @!P0 FMUL.FTZ R70, R4.reuse, R41 ;  /* 0x0000002904468220 */ /* 0x040fe40000410000 */
[----:B------:R-:W-:Y:S01]  /*2c00*/  @!P0 FMUL.FTZ R3, R4, R5 ;  /* 0x0000000504038220 */ /* 0x000fe20000410000 */
[----:B------:R-:W-:Y:S01]  /*2c10*/  @!P0 LOP3.LUT R4, R10, 0xffff0000, RZ, 0xc0, !PT ;  /* 0xffff00000a048812 */ /* 0x000fe200078ec0ff */
[----:B------:R-:W-:Y:S02]  /*2c20*/  @!P0 FFMA.FTZ R73, R40, R7, -R44 ;  /* 0x0000000728498223 */ /* 0x000fe4000001082c */
[----:B------:R-:W-:Y:S01]  /*2c30*/  @!P0 FFMA.FTZ R2, R24, R40, R2 ;  /* 0x0000002818028223 */ /* 0x000fe20000010002 */
[----:B------:R-:W-:Y:S01]  /*2c40*/  @!P0 SHF.L.U32 R40, R10, 0x10, RZ ;  /* 0x000000100a288819 */ /* 0x000fe200000006ff */
[C---:B------:R-:W-:Y:S01]  /*2c50*/  @!P0 IMAD.U32 R24, R43.reuse, 0x10000, RZ ;  /* 0x000100002b188824 */ /* 0x040fe200078e00ff */
[----:B------:R-:W-:Y:S01]  /*2c60*/  @!P0 LOP3.LUT R43, R43, 0xffff0000, RZ, 0xc0, !PT ;  /* 0xffff00002b2b8812 */ /* 0x000fe200078ec0ff */
[----:B------:R-:W-:Y:S01]  /*2c70*/  @!P0 IMAD.U32 R7, R6, 0x10000, RZ ;  /* 0x0001000006078824 */ /* 0x000fe200078e00ff */
[----:B------:R-:W-:Y:S01]  /*2c80*/  @!P0 F2FP.BF16.PACK_AB R2, R2, R73 ;  /* 0x000000490202823e */ /* 0x000fe200000010ff */
[----:B------:R-:W-:Y:S01]  /*2c90*/  @!P0 FFMA.FTZ R72, R42, R5, -R70 ;  /* 0x000000052a488223 */ /* 0x000fe20000010846 */
[C---:B------:R-:W-:Y:S01]  /*2ca0*/  @!P0 LOP3.LUT R5, R11.reuse, 0xffff0000, RZ, 0xc0, !PT ;  /* 0xffff00000b058812 */ /* 0x040fe200078ec0ff */
[----:B------:R-:W-:Y:S01]  /*2cb0*/  @!P0 FMUL.FTZ R70, R4, R24 ;  /* 0x0000001804468220 */ /* 0x000fe20000410000 */
[----:B------:R-:W-:Y:S01]  /*2cc0*/  @!P0 LOP3.LUT R6, R6, 0xffff0000, RZ, 0xc0, !PT ;  /* 0xffff000006068812 */ /* 0x000fe200078ec0ff */
[----:B------:R-:W-:Y:S01]  /*2cd0*/  @!P0 FMUL.FTZ R4, R4, R7 ;  /* 0x0000000704048220 */ /* 0x000fe20000410000 */
[----:B------:R-:W-:Y:S01]  /*2ce0*/  @!P0 MOV R8, R2 ;  /* 0x0000000200088202 */ /* 0x000fe20000000f00 */
[----:B------:R-:W-:Y:S02]  /*2cf0*/  @!P0 IMAD.U32 R44, R11, 0x10000, RZ ;  /* 0x000100000b2c8824 */ /* 0x000fe400078e00ff */
[C---:B------:R-:W-:Y:S02]  /*2d00*/  @!P0 FMUL.FTZ R71, R5.reuse, R43 ;  /* 0x0000002b05478220 */ /* 0x040fe40000410000 */
[----:B------:R-:W-:Y:S02]  /*2d10*/  @!P0 FMUL.FTZ R5, R5, R6 ;  /* 0x0000000605058220 */ /* 0x000fe40000410000 */
[----:B------:R-:W-:Y:S02]  /*2d20*/  @!P0 FFMA.FTZ R3, R41, R42, R3 ;  /* 0x0000002a29038223 */ /* 0x000fe40000010003 */
[----:B------:R-:W-:Y:S02]  /*2d30*/  @!P0 FFMA.FTZ R4, R24, R40, R4 ;  /* 0x0000002818048223 */ /* 0x000fe40000010004 */
[----:B------:R-:W-:Y:S01]  /*2d40*/  @!P0 FFMA.FTZ R70, R40, R7, -R70 ;  /* 0x0000000728468223 */ /* 0x000fe20000010846 */
[----:B------:R-:W-:Y:S01]  /*2d50*/  @!P0 F2FP.BF16.PACK_AB R3, R3, R72 ;  /* 0x000000480303823e */ /* 0x000fe200000010ff */
[----:B------:R-:W-:Y:S02]  /*2d60*/  @!P0 FFMA.FTZ R71, R44, R6, -R71 ;  /* 0x000000062c478223 */ /* 0x000fe40000010847 */
[----:B------:R-:W-:Y:S01]  /*2d70*/  @!P0 FFMA.FTZ R5, R43, R44, R5 ;  /* 0x0000002c2b058223 */ /* 0x000fe20000010005 */
[----:B------:R-:W-:Y:S01]  /*2d80*/  @!P0 F2FP.BF16.PACK_AB R4, R4, R70 ;  /* 0x000000460404823e */ /* 0x000fe200000010ff */
[----:B------:R-:W-:Y:S03]  /*2d90*/  @!P0 IMAD.MOV.U32 R9, RZ, RZ, R3 ;  /* 0x000000ffff098224 */ /* 0x000fe600078e0003 */
[----:B------:R-:W-:Y:S01]  /*2da0*/  @!P0 F2FP.BF16.PACK_AB R5, R5, R71 ;  /* 0x000000470505823e */ /* 0x000fe200000010ff */
[----:B------:R-:W-:Y:S03]  /*2db0*/  @!P0 IMAD.MOV.U32 R10, RZ, RZ, R4 ;  /* 0x000000ffff0a8224 */ /* 0x000fe600078e0004 */
[----:B------:R-:W-:Y:S05]  /*2dc0*/  @!P0 MOV R11, R5 ;  /* 0x00000005000b8202 */ /* 0x000fea0000000f00 */
[----:B------:R1:W-:Y:S02]  /*2dd0*/  STG.E.128 [R66.64], R8 ;  /* 0x0000000842007986 */ /* 0x0003e4000c101d0a */
.L_x_66:
[----:B------:R-:W-:Y:S05]  /*2de0*/  BSYNC B0 ;  /* 0x0000000000007941 */ /* 0x000fea0003800000 */
.L_x_65:
[----:B------:R-:W-:Y:S11]  /*2df0*/  ISETP.NE.AND P0, PT, R99, RZ, PT ;  /* 0x000000ff6300720c */ /* 0x000ff60003f05270 */
[----:B------:R-:W-:Y:S02]  /*2e00*/  @!UPT UIADD3 URZ, URZ, URZ, URZ ;  /* 0x0000003f3f3ff290 */ /* 0x000fe4000fffe03f */
[----:B------:R-:W-:-:S05]  /*2e10*/  @!P0 BRA `(.L_x_64) ;  /* 0x0000038000008947 */ /* 0x000fca0003800000 */
[----:B------:R-:W-:Y:S01]  /*2e20*/  IADD3 R2, P0, R68, R129, RZ ;  /* 0x0000008144027210 */ /* 0x000fe20007f1e0ff */
[----:B-1----:R-:W1:Y:S04]  /*2e30*/  LDS.128 R8, [R96+0x3900] ;  /* 0x0039000060087984 */ /* 0x002e680000000c00 */
        /* <DEDUP_REMOVED lines=8> */
[C---:B------:R-:W-:Y:S02]  /*2ec0*/  @!P0 PRMT R2, R30.reuse, 0x5432, R2 ;  /* 0x000054321e028816 */ /* 0x040fe40000000002 */
[----:B------:R-:W-:Y:S02]  /*2ed0*/  @!P0 PRMT R24, R45, 0x5410, R24 ;  /* 0x000054102d188816 */ /* 0x000fe40000000018 */
[----:B------:R-:W-:Y:S01]  /*2ee0*/  @!P0 PRMT R6, R30, 0x5410, R3 ;  /* 0x000054101e068816 */ /* 0x000fe20000000003 */
[----:B------:R-:W-:Y:S01]  /*2ef0*/  @!P0 IMAD.U32 R7, R2, 0x10000, RZ ;  /* 0x0001000002078824 */ /* 0x000fe200078e00ff */
[----:B------:R-:W-:Y:S01]  /*2f00*/  @!P0 SHF.R.U32.HI R40, RZ, 0x10, R47 ;  /* 0x00000010ff288819 */ /* 0x000fe2000001162f */
[C---:B------:R-:W-:Y:S01]  /*2f10*/  @!P0 IMAD.U32 R12, R24.reuse, 0x10000, RZ ;  /* 0x00010000180c8824 */ /* 0x040fe200078e00ff */
[----:B------:R-:W-:Y:S01]  /*2f20*/  @!P0 LOP3.LUT R24, R24, 0xffff0000, RZ, 0xc0, !PT ;  /* 0xffff000018188812 */ /* 0x000fe200078ec0ff */
[C---:B-1----:R-:W-:Y:S01]  /*2f30*/  @!P0 IMAD.U32 R30, R9.reuse, 0x10000, RZ ;  /* 0x00010000091e8824 */ /* 0x042fe200078e00ff */
[----:B------:R-:W-:Y:S02]  /*2f40*/  @!P0 LOP3.LUT R3, R8, 0xffff0000, RZ, 0xc0, !PT ;  /* 0xffff000008038812 */ /* 0x000fe400078ec0ff */
[----:B------:R-:W-:Y:S02]  /*2f50*/  @!P0 LOP3.LUT R4, R9, 0xffff0000, RZ, 0xc0, !PT ;  /* 0xffff000009048812 */ /* 0x000fe400078ec0ff */
[----:B------:R-:W-:Y:S01]  /*2f60*/  @!P0 LOP3.LUT R5, R2, 0xffff0000, RZ, 0xc0, !PT ;  /* 0xffff000002058812 */ /* 0x000fe200078ec0ff */
[C---:B------:R-:W-:Y:S01]  /*2f70*/  @!P0 FMUL.FTZ R41, R3.reuse, R12 ;  /* 0x0000000c03298220 */ /* 0x040fe20000410000 */
[----:B------:R-:W-:Y:S01]  /*2f80*/  @!P0 SHF.L.U32 R13, R8, 0x10, RZ ;  /* 0x00000010080d8819 */ /* 0x000fe200000006ff */
[----:B------:R-:W-:Y:S01]  /*2f90*/  @!P0 FMUL.FTZ R2, R3, R7 ;  /* 0x0000000703028220 */ /* 0x000fe20000410000 */
[----:B------:R-:W-:Y:S01]  /*2fa0*/  @!P0 PRMT R40, R45, 0x5432, R40 ;  /* 0x000054322d288816 */ /* 0x000fe20000000028 */
        /* <DEDUP_REMOVED lines=31> */
.L_x_64:
[----:B------:R-:W-:Y:S05]  /*31a0*/  BSYNC B1 ;  /* 0x0000000000017941 */ /* 0x000fea0003800000 */
.L_x_63:
[----:B------:R-:W-:Y:S01]  /*31b0*/  BSSY B1, `(.L_x_67) ;  /* 0x000007c000017945 */ /* 0x000fe20003800000 */
[----:B------:R-:W-:-:S05]  /*31c0*/  @P4 BRA `(.L_x_68) ;  /* 0x000007a000004947 */ /* 0x000fca0003800000 */
[----:B------:R-:W-:Y:S01]  /*31d0*/  IADD3 R44, P1, P0, R136, R86, R26 ;  /* 0x00000056882c7210 */ /* 0x000fe2000783e01a */
[----:B------:R-:W-:Y:S03]  /*31e0*/  BSSY B0, `(.L_x_69) ;  /* 0x000003d000007945 */ /* 0x000fe60003800000 */
[----:B------:R-:W-:Y:S02]  /*31f0*/  IADD3.X R45, R143, R91, R27, P1, P0 ;  /* 0x0000005b8f2d7210 */ /* 0x000fe40000fe041b */
[----:B------:R-:W-:Y:S11]  /*3200*/  ISETP.NE.AND P0, PT, R98, RZ, PT ;  /* 0x000000ff6200720c */ /* 0x000ff60003f05270 */
[----:B------:R-:W-:Y:S02]  /*3210*/  @!UPT UIADD3 URZ, URZ, URZ, URZ ;  /* 0x0000003f3f3ff290 */ /* 0x000fe4000fffe03f */
[----:B------:R-:W-:-:S05]  /*3220*/  @!P0 BRA `(.L_x_70) ;  /* 0x0000038000008947 */ /* 0x000fca0003800000 */
[----:B------:R-:W-:Y:S01]  /*3230*/  ISETP.GE.AND P0, PT, R32, c[0x0][0x27c], PT ;  /* 0x00009f0020007a0c */ /* 0x000fe20003f06270 */
[----:B-1----:R-:W1:Y:S11]  /*3240*/  LDS.128 R8, [R97+0x4900] ;  /* 0x0049000061087984 */ /* 0x002e760000000c00 */
[----:B------:R-:W-:Y:S01]  /*3250*/  @!UPT UIADD3 URZ, URZ, URZ, URZ ;  /* 0x0000003f3f3ff290 */ /* 0x000fe2000fffe03f */
[----:B------:R-:W-:Y:S02]  /*3260*/  @!P0 SHF.R.U64 R4, R48, 0x10, R49 ;  /* 0x0000001030048819 */ /* 0x000fe40000001231 */
[--C-:B------:R-:W-:Y:S02]  /*3270*/  @!P0 SHF.R.U64 R2, R14, 0x10, R15.reuse ;  /* 0x000000100e028819 */ /* 0x100fe4000000120f */
[----:B------:R-:W-:Y:S02]  /*3280*/  @!P0 SHF.R.U32.HI R3, RZ, 0x10, R15 ;  /* 0x00000010ff038819 */ /* 0x000fe4000001160f */
[----:B------:R-:W-:Y:S02]  /*3290*/  @!P0 PRMT R14, R60, 0x5410, R4 ;  /* 0x000054103c0e8816 */ /* 0x000fe40000000004 */
[C---:B------:R-:W-:Y:S02]  /*32a0*/  @!P0 PRMT R2, R31.reuse, 0x5432, R2 ;  /* 0x000054321f028816 */ /* 0x040fe40000000002 */
[----:B------:R-:W-:Y:S01]  /*32b0*/  @!P0 PRMT R6, R31, 0x5410, R3 ;  /* 0x000054101f068816 */ /* 0x000fe20000000003 */
[----:B------:R-:W-:Y:S01]  /*32c0*/  @!P0 IMAD.U32 R12, R14, 0x10000, RZ ;  /* 0x000100000e0c8824 */ /* 0x000fe200078e00ff */
[----:B------:R-:W-:Y:S01]  /*32d0*/  @!P0 SHF.R.U32.HI R24, RZ, 0x10, R49 ;  /* 0x00000010ff188819 */ /* 0x000fe20000011631 */
[----:B------:R-:W-:Y:S01]  /*32e0*/  @!P0 IMAD.U32 R7, R2, 0x10000, RZ ;  /* 0x0001000002078824 */ /* 0x000fe200078e00ff */
[----:B------:R-:W-:Y:S02]  /*32f0*/  @!P0 LOP3.LUT R14, R14, 0xffff0000, RZ, 0xc0, !PT ;  /* 0xffff00000e0e8812 */ /* 0x000fe400078ec0ff */
[----:B------:R-:W-:Y:S02]  /*3300*/  @!P0 LOP3.LUT R5, R2, 0xffff0000, RZ, 0xc0, !PT ;  /* 0xffff000002058812 */ /* 0x000fe400078ec0ff */
[----:B------:R-:W-:Y:S01]  /*3310*/  @!P0 PRMT R24, R60, 0x5432, R24 ;  /* 0x000054323c188816 */ /* 0x000fe20000000018 */
[C---:B-1----:R-:W-:Y:S01]  /*3320*/  @!P0 IMAD.U32 R13, R8.reuse, 0x10000, RZ ;  /* 0x00010000080d8824 */ /* 0x042fe200078e00ff */
[----:B------:R-:W-:Y:S02]  /*3330*/  @!P0 LOP3.LUT R3, R8, 0xffff0000, RZ, 0xc0, !PT ;  /* 0xffff000008038812 */ /* 0x000fe400078ec0ff */
[C---:B------:R-:W-:Y:S02]  /*3340*/  @!P0 LOP3.LUT R4, R9.reuse, 0xffff0000, RZ, 0xc0, !PT ;  /* 0xffff000009048812 */ /* 0x040fe400078ec0ff */
[----:B------:R-:W-:Y:S01]  /*3350*/  @!P0 SHF.L.U32 R15, R9, 0x10, RZ ;  /* 0x00000010090f8819 */ /* 0x000fe200000006ff */
[C---:B------:R-:W-:Y:S02]  /*3360*/  @!P0 FMUL.FTZ R30, R3.reuse, R12 ;  /* 0x0000000c031e8220 */ /* 0x040fe40000410000 */
[-C--:B------:R-:W-:Y:S02]  /*3370*/  @!P0 FMUL.FTZ R2, R3, R7.reuse ;  /* 0x0000000703028220 */ /* 0x080fe40000410000 */
[----:B------:R-:W-:Y:S02]  /*3380*/  @!P0 FMUL.FTZ R31, R4, R14 ;  /* 0x0000000e041f8220 */ /* 0x000fe40000410000 */
[----:B------:R-:W-:Y:S01]  /*3390*/  @!P0 FFMA.FTZ R43, R13, R7, -R30 ;  /* 0x000000070d2b8223 */ /* 0x000fe2000001081e */
[----:B------:R-:W-:Y:S01]  /*33a0*/  @!P0 SHF.L.U32 R7, R6, 0x10, RZ ;  /* 0x0000001006078819 */ /* 0x000fe200000006ff */
[----:B------:R-:W-:Y:S01]  /*33b0*/  @!P0 FMUL.FTZ R3, R4, R5 ;  /* 0x0000000504038220 */ /* 0x000fe20000410000 */
[----:B------:R-:W-:Y:S01]  /*33c0*/  @!P0 LOP3.LUT R4, R10, 0xffff0000, RZ, 0xc0, !PT ;  /* 0xffff00000a048812 */ /* 0x000fe200078ec0ff */
[----:B------:R-:W-:Y:S01]  /*33d0*/  @!P0 FFMA.FTZ R2, R12, R13, R2 ;  /* 0x0000000d0c028223 */ /* 0x000fe20000010002 */
[----:B------:R-:W-:Y:S01]  /*33e0*/  @!P0 LOP3.LUT R6, R6, 0xffff0000, RZ, 0xc0, !PT ;  /* 0xffff000006068812 */ /* 0x000fe200078ec0ff */
[C---:B------:R-:W-:Y:S01]  /*33f0*/  @!P0 IMAD.U32 R12, R24.reuse, 0x10000, RZ ;  /* 0x00010000180c8824 */ /* 0x040fe200078e00ff */
[----:B------:R-:W-:Y:S01]  /*3400*/  @!P0 LOP3.LUT R24, R24, 0xffff0000, RZ, 0xc0, !PT ;  /* 0xffff000018188812 */ /* 0x000fe200078ec0ff */
[----:B------:R-:W-:Y:S01]  /*3410*/  @!P0 FFMA.FTZ R42, R15, R5, -R31 ;  /* 0x000000050f2a8223 */ /* 0x000fe2000001081f */
[C---:B------:R-:W-:Y:S01]  /*3420*/  @!P0 LOP3.LUT R5, R11.reuse, 0xffff0000, RZ, 0xc0, !PT ;  /* 0xffff00000b058812 */ /* 0x040fe200078ec0ff */
[----:B------:R-:W-:Y:S01]  /*3430*/  @!P0 IMAD.U32 R13, R10, 0x10000, RZ ;  /* 0x000100000a0d8824 */ /* 0x000fe200078e00ff */
[----:B------:R-:W-:Y:S01]  /*3440*/  IADD3 R31, P1, R44, R92, RZ ;  /* 0x0000005c2c1f7210 */ /* 0x000fe20007f3e0ff */
[----:B------:R-:W-:Y:S01]  /*3450*/  @!P0 FMUL.FTZ R40, R4, R12 ;  /* 0x0000000c04288220 */ /* 0x000fe20000410000 */
[----:B------:R-:W-:Y:S01]  /*3460*/  @!P0 F2FP.BF16.PACK_AB R2, R2, R43 ;  /* 0x0000002b0202823e */ /* 0x000fe200000010ff */
[----:B------:R-:W-:Y:S02]  /*3470*/  @!P0 FMUL.FTZ R4, R4, R7 ;  /* 0x0000000704048220 */ /* 0x000fe40000410000 */
[----:B------:R-:W-:Y:S01]  /*3480*/  @!P0 IMAD.U32 R30, R11, 0x10000, RZ ;  /* 0x000100000b1e8824 */ /* 0x000fe200078e00ff */
[----:B------:R-:W-:Y:S01]  /*3490*/  @!P0 MOV R8, R2 ;  /* 0x0000000200088202 */ /* 0x000fe20000000f00 */
        /* <DEDUP_REMOVED lines=9> */
[----:B------:R-:W-:Y:S01]  /*3530*/  IMAD.X R7, R45, 0x1, R95, P1 ;  /* 0x000000012d077824 */ /* 0x000fe200008e065f */
[----:B------:R-:W-:Y:S01]  /*3540*/  LEA R6, P1, R31, c[0x0][0x1c8], 0x1 ;  /* 0x000072001f067a11 */ /* 0x000fe200078208ff */
[----:B------:R-:W-:Y:S01]  /*3550*/  @!P0 IMAD.MOV.U32 R9, RZ, RZ, R3 ;  /* 0x000000ffff098224 */ /* 0x000fe200078e0003 */
[----:B------:R-:W-:Y:S01]  /*3560*/  @!P0 F2FP.BF16.PACK_AB R5, R5, R41 ;  /* 0x000000290505823e */ /* 0x000fe200000010ff */
[----:B------:R-:W-:Y:S01]  /*3570*/  @!P0 IMAD.MOV.U32 R10, RZ, RZ, R4 ;  /* 0x000000ffff0a8224 */ /* 0x000fe200078e0004 */
[----:B------:R-:W-:Y:S02]  /*3580*/  LEA.HI.X R7, R31, c[0x0][0x1cc], R7, 0x1, P1 ;  /* 0x000073001f077a11 */ /* 0x000fe400008f0c07 */
[----:B------:R-:W-:Y:S05]  /*3590*/  @!P0 MOV R11, R5 ;  /* 0x00000005000b8202 */ /* 0x000fea0000000f00 */
[----:B------:R1:W-:Y:S02]  /*35a0*/  STG.E.128 [R6.64], R8 ;  /* 0x0000000806007986 */ /* 0x0003e4000c101d0a */
.L_x_70:
[----:B------:R-:W-:Y:S05]  /*35b0*/  BSYNC B0 ;  /* 0x0000000000007941 */ /* 0x000fea0003800000 */
.L_x_69:
        /* <DEDUP_REMOVED lines=9> */
[C---:B------:R-:W-:Y:S02]  /*3650*/  @!P0 PRMT R14, R61.reuse, 0x5410, R14 ;  /* 0x000054103d0e8816 */ /* 0x040fe4000000000e */
        /* <DEDUP_REMOVED lines=42> */
[C---:B------:R-:W-:Y:S01]  /*3900*/  LEA R6, P1, R24.reuse, c[0x0][0x1c8], 0x1 ;  /* 0x0000720018067a11 */ /* 0x040fe200078208ff */
[----:B------:R-:W-:Y:S01]  /*3910*/  @!P0 IMAD.MOV.U32 R9, RZ, RZ, R3 ;  /* 0x000000ffff098224 */ /* 0x000fe200078e0003 */
[----:B------:R-:W-:Y:S01]  /*3920*/  @!P0 F2FP.BF16.PACK_AB R5, R5, R31 ;  /* 0x0000001f0505823e */ /* 0x000fe200000010ff */
[----:B------:R-:W-:Y:S01]  /*3930*/  @!P0 IMAD.MOV.U32 R10, RZ, RZ, R4 ;  /* 0x000000ffff0a8224 */ /* 0x000fe200078e0004 */
[----:B------:R-:W-:Y:S02]  /*3940*/  LEA.HI.X R7, R24, c[0x0][0x1cc], R7, 0x1, P1 ;  /* 0x0000730018077a11 */ /* 0x000fe400008f0c07 */
[----:B------:R-:W-:Y:S05]  /*3950*/  @!P0 MOV R11, R5 ;  /* 0x00000005000b8202 */ /* 0x000fea0000000f00 */
[----:B------:R1:W-:Y:S02]  /*3960*/  STG.E.128 [R6.64], R8 ;  /* 0x0000000806007986 */ /* 0x0003e4000c101d0a */
.L_x_68:
[----:B------:R-:W-:Y:S05]  /*3970*/  BSYNC B1 ;  /* 0x0000000000017941 */ /* 0x000fea0003800000 */
.L_x_67:
[----:B------:R-:W-:Y:S01]  /*3980*/  BSSY B1, `(.L_x_71) ;  /* 0x000007b000017945 */ /* 0x000fe20003800000 */
[----:B------:R-:W-:-:S05]  /*3990*/  @P2 BRA `(.L_x_72) ;  /* 0x0000079000002947 */ /* 0x000fca0003800000 */
[----:B------:R-:W-:Y:S01]  /*39a0*/  ISETP.NE.AND P0, PT, R98, RZ, PT ;  /* 0x000000ff6200720c */ /* 0x000fe20003f05270 */
[----:B------:R-:W-:Y:S01]  /*39b0*/  BSSY B0, `(.L_x_73) ;  /* 0x000003c000007945 */ /* 0x000fe20003800000 */
[----:B------:R-:W-:Y:S04]  /*39c0*/  IADD3 R34, P2, P1, R146, R86, R26 ;  /* 0x0000005692227210 */ /* 0x000fe8000795e01a */
[----:B------:R-:W-:Y:S07]  /*39d0*/  IADD3.X R40, R142, R91, R27, P2, P1 ;  /* 0x0000005b8e287210 */ /* 0x000fee00017e241b */
        /* <DEDUP_REMOVED lines=57> */
.L_x_74:
[----:B------:R-:W-:Y:S05]  /*3d70*/  BSYNC B0 ;  /* 0x0000000000007941 */ /* 0x000fea0003800000 */
.L_x_73:
        /* <DEDUP_REMOVED lines=43> */
[-C--:B------:R-:W-:Y:S02]  /*4030*/  @!P0 FMUL.FTZ R5, R5, R6.reuse ;  /* 0x0000000605058220 */ /* 0x080fe40000410000 */
        /* <DEDUP_REMOVED lines=15> */
.L_x_72:
[----:B------:R-:W-:Y:S05]  /*4130*/  BSYNC B1 ;  /* 0x0000000000017941 */ /* 0x000fea0003800000 */
.L_x_71:
        /* <DEDUP_REMOVED lines=62> */
.L_x_77:
[----:B------:R-:W-:Y:S05]  /*4520*/  BSYNC B0 ;  /* 0x0000000000007941 */ /* 0x000fea0003800000 */
.L_x_76:
        /* <DEDUP_REMOVED lines=10> */
[----:B------:R-:W-:Y:S02]  /*45d0*/  @!P0 PRMT R2, R38, 0x5432, R2 ;  /* 0x0000543226028816 */ /* 0x000fe40000000002 */
[----:B------:R-:W-:Y:S01]  /*45e0*/  @!P0 SHF.R.U32.HI R4, RZ, 0x10, R59 ;  /* 0x00000010ff048819 */ /* 0x000fe2000001163b */
[----:B------:R-:W-:Y:S01]  /*45f0*/  @!P0 IMAD.U32 R12, R14, 0x10000, RZ ;  /* 0x000100000e0c8824 */ /* 0x000fe200078e00ff */
[----:B------:R-:W-:Y:S01]  /*4600*/  @!P0 PRMT R6, R38, 0x5410, R3 ;  /* 0x0000541026068816 */ /* 0x000fe20000000003 */
[----:B------:R-:W-:Y:S01]  /*4610*/  @!P0 IMAD.U32 R7, R2, 0x10000, RZ ;  /* 0x0001000002078824 */ /* 0x000fe200078e00ff */
[----:B------:R-:W-:Y:S02]  /*4620*/  @!P0 PRMT R16, R65, 0x5432, R4 ;  /* 0x0000543241108816 */ /* 0x000fe40000000004 */
[----:B------:R-:W-:Y:S02]  /*4630*/  @!P0 LOP3.LUT R14, R14, 0xffff0000, RZ, 0xc0, !PT ;  /* 0xffff00000e0e8812 */ /* 0x000fe400078ec0ff */
[----:B------:R-:W-:Y:S01]  /*4640*/  @!P0 LOP3.LUT R5, R2, 0xffff0000, RZ, 0xc0, !PT ;  /* 0xffff000002058812 */ /* 0x000fe200078ec0ff */
        /* <DEDUP_REMOVED lines=40> */
[----:B------:R1:W-:Y:S01]  /*48d0*/  STG.E.128 [R6.64], R8 ;  /* 0x0000000806007986 */ /* 0x0003e2000c101d0a */
[----:B------:R-:W-:-:S05]  /*48e0*/  BRA `(.L_x_75) ;  /* 0x000028d000007947 */ /* 0x000fca0003800000 */
.L_x_54:
[-C--:B------:R-:W-:Y:S01]  /*48f0*/  ISETP.GE.AND P0, PT, R170, R76.reuse, PT ;  /* 0x0000004caa00720c */ /* 0x080fe20003f06270 */
[----:B------:R-:W-:Y:S01]  /*4900*/  CS2R R18, SRZ ;  /* 0x0000000000127805 */ /* 0x000fe2000001ff00 */
[----:B------:R-:W-:Y:S01]  /*4910*/  ISETP.NE.AND P4, PT, R98, RZ, PT ;  /* 0x000000ff6200720c */ /* 0x000fe20003f85270 */
[----:B------:R-:W-:Y:S01]  /*4920*/  CS2R R16, SRZ ;  /* 0x0000000000107805 */ /* 0x000fe2000001ff00 */
[C---:B------:R-:W-:Y:S01]  /*4930*/  ISETP.GE.OR P2, PT, R26.reuse, c[0x0][0x27c], P0 ;  /* 0x00009f001a007a0c */ /* 0x040fe20000746670 */
[----:B------:R-:W-:Y:S01]  /*4940*/  CS2R R62, SRZ ;  /* 0x00000000003e7805 */ /* 0x000fe2000001ff00 */
[----:B------:R-:W-:Y:S01]  /*4950*/  ISETP.GE.AND P0, PT, R169, R76, PT ;  /* 0x0000004ca900720c */ /* 0x000fe20003f06270 */
[----:B------:R-:W-:Y:S01]  /*4960*/  CS2R R60, SRZ ;  /* 0x00000000003c7805 */ /* 0x000fe2000001ff00 */
[----:B------:R-:W-:Y:S01]  /*4970*/  CS2R R22, SRZ ;  /* 0x0000000000167805 */ /* 0x000fe2000001ff00 */
[----:B------:R-:W-:Y:S01]  /*4980*/  CS2R R20, SRZ ;  /* 0x0000000000147805 */ /* 0x000fe2000001ff00 */
[----:B------:R-:W-:Y:S01]  /*4990*/  ISETP.GE.OR P3, PT, R26, c[0x0][0x27c], P0 ;  /* 0x00009f001a007a0c */ /* 0x000fe20000766670 */
[----:B------:R-:W-:Y:S01]  /*49a0*/  CS2R R66, SRZ ;  /* 0x0000000000427805 */ /* 0x000fe2000001ff00 */
[----:B------:R-:W-:Y:S01]  /*49b0*/  CS2R R64, SRZ ;  /* 0x0000000000407805 */ /* 0x000fe2000001ff00 */
[----:B------:R-:W-:Y:S01]  /*49c0*/  CS2R R30, SRZ ;  /* 0x00000000001e7805 */ /* 0x000fe2000001ff00 */
[----:B------:R-:W-:Y:S01]  /*49d0*/  CS2R R28, SRZ ;  /* 0x00000000001c7805 */ /* 0x000fe2000001ff00 */
[----:B------:R-:W-:Y:S01]  /*49e0*/  CS2R R70, SRZ ;  /* 0x0000000000467805 */ /* 0x000fe2000001ff00 */
[----:B------:R-:W-:Y:S01]  /*49f0*/  CS2R R68, SRZ ;  /* 0x0000000000447805 */ /* 0x000fe2000001ff00 */
[----:B------:R-:W-:Y:S01]  /*4a00*/  @!P2 IADD3 R3, P1, P0, R110, R10, R213 ;  /* 0x0000000a6e03a210 */ /* 0x000fe2000783e0d5 */
[----:B------:R-:W-:Y:S01]  /*4a10*/  CS2R R42, SRZ ;  /* 0x00000000002a7805 */ /* 0x000fe2000001ff00 */
[----:B------:R-:W-:Y:S01]  /*4a20*/  CS2R R40, SRZ ;  /* 0x0000000000287805 */ /* 0x000fe2000001ff00 */
[----:B------:R-:W-:Y:S01]  /*4a30*/  BSSY B0, `(.L_x_78) ;  /* 0x00000cb000007945 */ /* 0x000fe20003800000 */
[C---:B------:R-:W-:Y:S02]  /*4a40*/  @!P2 IADD3.X R4, R127.reuse, R38, R185, P1, P0 ;  /* 0x000000267f04a210 */ /* 0x040fe40000fe04b9 */
[----:B------:R-:W-:Y:S04]  /*4a50*/  @!P2 IADD3 R5, P1, P0, R108, R8, R210 ;  /* 0x000000086c05a210 */ /* 0x000fe8000783e0d2 */
[----:B------:R-:W-:Y:S02]  /*4a60*/  @!P2 IADD3.X R9, R124, R37, R186, P1, P0 ;  /* 0x000000257c09a210 */ /* 0x000fe40000fe04ba */
[----:B------:R-:W-:Y:S04]  /*4a70*/  @!P3 IADD3 R6, P1, P0, R110, R211, R10 ;  /* 0x000000d36e06b210 */ /* 0x000fe8000783e00a */
[----:B------:R-:W-:Y:S02]  /*4a80*/  @!P3 IADD3.X R11, R127, R182, R38, P1, P0 ;  /* 0x000000b67f0bb210 */ /* 0x000fe40000fe0426 */
[C---:B------:R-:W-:Y:S04]  /*4a90*/  @!P2 LEA R2, P0, R3.reuse, c[0x0][0x270], 0x1 ;  /* 0x00009c000302aa11 */ /* 0x040fe800078008ff */
[----:B------:R-:W-:Y:S02]  /*4aa0*/  @!P2 LEA.HI.X R3, R3, c[0x0][0x274], R4, 0x1, P0 ;  /* 0x00009d000303aa11 */ /* 0x000fe400000f0c04 */
[----:B------:R-:W-:Y:S03]  /*4ab0*/  @!P3 IADD3 R7, P1, P0, R108, R212, R8 ;  /* 0x000000d46c07b210 */ /* 0x000fe6000783e008 */
[----:B------:R1:W2:Y:S01]  /*4ac0*/  @!P2 LDG.E.128 R16, [R2.64] ;  /* 0x0000000a0210a981 */ /* 0x0002a2000c1e1d00 */
[----:B------:R-:W-:Y:S02]  /*4ad0*/  @!P3 IADD3.X R12, R124, R183, R37, P1, P0 ;  /* 0x000000b77c0cb210 */ /* 0x000fe40000fe0425 */
[----:B------:R-:W-:Y:S02]  /*4ae0*/  ISETP.GE.AND P0, PT, R168, R76, PT ;  /* 0x0000004ca800720c */ /* 0x000fe40003f06270 */
[C---:B------:R-:W-:Y:S04]  /*4af0*/  @!P2 LEA R4, P1, R5.reuse, c[0x0][0x288], 0x1 ;  /* 0x0000a2000504aa11 */ /* 0x040fe800078208ff */
[----:B------:R-:W-:Y:S02]  /*4b00*/  @!P2 LEA.HI.X R5, R5, c[0x0][0x28c], R9, 0x1, P1 ;  /* 0x0000a3000505aa11 */ /* 0x000fe400008f0c09 */
[----:B------:R-:W-:Y:S03]  /*4b10*/  ISETP.GE.OR P1, PT, R26, c[0x0][0x27c], P0 ;  /* 0x00009f001a007a0c */ /* 0x000fe60000726670 */
[----:B------:R3:W4:Y:S01]  /*4b20*/  @!P2 LDG.E.128 R60, [R4.64] ;  /* 0x0000000a043ca981 */ /* 0x000722000c1e1d00 */
[C---:B-1----:R-:W-:Y:S04]  /*4b30*/  @!P3 LEA R2, P0, R6.reuse, c[0x0][0x270], 0x1 ;  /* 0x00009c000602ba11 */ /* 0x042fe800078008ff */
[----:B------:R-:W-:Y:S02]  /*4b40*/  @!P3 LEA.HI.X R3, R6, c[0x0][0x274], R11, 0x1, P0 ;  /* 0x00009d000603ba11 */ /* 0x000fe400000f0c0b */
[C---:B------:R-:W-:Y:S03]  /*4b50*/  @!P3 LEA R6, P0, R7.reuse, c[0x0][0x288], 0x1 ;  /* 0x0000a2000706ba11 */ /* 0x040fe600078008ff */
[----:B------:R1:W4:Y:S01]  /*4b60*/  @!P3 LDG.E.128 R20, [R2.64] ;  /* 0x0000000a0214b981 */ /* 0x000322000c1e1d00 */
[----:B------:R-:W-:Y:S02]  /*4b70*/  @!P3 LEA.HI.X R7, R7, c[0x0][0x28c], R12, 0x1, P0 ;  /* 0x0000a3000707ba11 */ /* 0x000fe400000f0c0c */
[----:B---3--:R-:W-:Y:S05]  /*4b80*/  @!P1 IADD3 R4, P2, P0, R110, R206, R10 ;  /* 0x000000ce6e049210 */ /* 0x008fea000785e00a */
[----:B------:R3:W4:Y:S01]  /*4b90*/  @!P3 LDG.E.128 R64, [R6.64] ;  /* 0x0000000a0640b981 */ /* 0x000722000c1e1d00 */
[----:B-1----:R-:W-:Y:S02]  /*4ba0*/  @!P1 IADD3.X R3, R127, R132, R38, P2, P0 ;  /* 0x000000847f039210 */ /* 0x002fe400017e0426 */
[----:B------:R-:W-:Y:S02]  /*4bb0*/  @!P1 LEA R2, P0, R4, c[0x0][0x270], 0x1 ;  /* 0x00009c0004029a11 */ /* 0x000fe400078008ff */
[----:B------:R-:W-:Y:S02]  /*4bc0*/  @!P1 IADD3 R5, P3, P2, R108, R204, R8 ;  /* 0x000000cc6c059210 */ /* 0x000fe40007a7e008 */
[----:B------:R-:W-:Y:S02]  /*4bd0*/  @!P1 LEA.HI.X R3, R4, c[0x0][0x274], R3, 0x1, P0 ;  /* 0x00009d0004039a11 */ /* 0x000fe400000f0c03 */
[----:B---3--:R-:W-:Y:S02]  /*4be0*/  @!P1 IADD3.X R6, R124, R131, R37, P3, P2 ;  /* 0x000000837c069210 */ /* 0x008fe40001fe4425 */
[----:B------:R-:W-:Y:S01]  /*4bf0*/  @!P1 LEA R4, P2, R5, c[0x0][0x288], 0x1 ;  /* 0x0000a20005049a11 */ /* 0x000fe200078408ff */
[----:B------:R1:W3:Y:S01]  /*4c00*/  @!P1 LDG.E.128 R28, [R2.64] ;  /* 0x0000000a021c9981 */ /* 0x0002e2000c1e1d00 */
[----:B------:R-:W-:Y:S02]  /*4c10*/  ISETP.GE.AND P0, PT, R101, R76, PT ;  /* 0x0000004c6500720c */ /* 0x000fe40003f06270 */
[----:B------:R-:W-:Y:S02]  /*4c20*/  @!P1 LEA.HI.X R5, R5, c[0x0][0x28c], R6, 0x1, P2 ;  /* 0x0000a30005059a11 */ /* 0x000fe400010f0c06 */
[----:B------:R-:W-:Y:S01]  /*4c30*/  ISETP.GE.OR P0, PT, R26, c[0x0][0x27c], P0 ;  /* 0x00009f001a007a0c */ /* 0x000fe20000706670 */
[----:B------:R-:W-:Y:S02]  /*4c40*/  CS2R R6, SRZ ;  /* 0x0000000000067805 */ /* 0x000fe4000001ff00 */
[----:B------:R1:W3:Y:S10]  /*4c50*/  @!P1 LDG.E.128 R68, [R4.64] ;  /* 0x0000000a04449981 */ /* 0x0002f4000c1e1d00 */
[----:B------:R-:W-:Y:S05]  /*4c60*/  @!P0 IADD3 R10, P3, R110, R10, RZ ;  /* 0x0000000a6e0a8210 */ /* 0x000fea0007f7e0ff */
[----:B------:R-:W-:Y:S01]  /*4c70*/  @!P0 IMAD.X R38, R38, 0x1, R127, P3 ;  /* 0x0000000126268824 */ /* 0x000fe200018e067f */
[----:B-1----:R-:W-:Y:S04]  /*4c80*/  @!P0 IADD3 R3, P2, R108, R8, RZ ;  /* 0x000000086c038210 */ /* 0x002fe80007f5e0ff */
[----:B------:R-:W-:Y:S01]  /*4c90*/  @!P0 LEA R2, P1, R3, c[0x0][0x288], 0x1 ;  /* 0x0000a20003028a11 */ /* 0x000fe200078208ff */
[----:B------:R-:W-:Y:S01]  /*4ca0*/  @!P0 IMAD.X R37, R37, 0x1, R124, P2 ;  /* 0x0000000125258824 */ /* 0x000fe200010e067c */
[C---:B------:R-:W-:Y:S01]  /*4cb0*/  @!P0 LEA R8, P2, R10.reuse, c[0x0][0x270], 0x1 ;  /* 0x00009c000a088a11 */ /* 0x040fe200078408ff */
[----:B------:R-:W-:Y:S03]  /*4cc0*/  CS2R R4, SRZ ;  /* 0x0000000000047805 */ /* 0x000fe6000001ff00 */
[----:B------:R-:W-:Y:S02]  /*4cd0*/  @!P0 LEA.HI.X R9, R10, c[0x0][0x274], R38, 0x1, P2 ;  /* 0x00009d000a098a11 */ /* 0x000fe400010f0c26 */
[----:B------:R-:W-:Y:S02]  /*4ce0*/  @!P0 LEA.HI.X R3, R3, c[0x0][0x28c], R37, 0x1, P1 ;  /* 0x0000a30003038a11 */ /* 0x000fe400008f0c25 */
[----:B------:R-:W-:Y:S01]  /*4cf0*/  ISETP.GE.OR P1, PT, R101, R76, !P4 ;  /* 0x0000004c6500720c */ /* 0x000fe20006726670 */
[----:B------:R1:W5:Y:S08]  /*4d00*/  @!P0 LDG.E.128 R4, [R8.64] ;  /* 0x0000000a08048981 */ /* 0x000370000c1e1d00 */
[----:B------:R2:W5:Y:S01]  /*4d10*/  @!P0 LDG.E.128 R40, [R2.64] ;  /* 0x0000000a02288981 */ /* 0x000562000c1e1d00 */
[----:B------:R-:W-:Y:S01]  /*4d20*/  ISETP.GE.AND P0, PT, R26, c[0x0][0x27c], PT ;  /* 0x00009f001a007a0c */ /* 0x000fe20003f06270 */
[----:B--2---:R-:W-:Y:S02]  /*4d30*/  IMAD.MOV.U32 R2, RZ, RZ, R18 ;  /* 0x000000ffff027224 */ /* 0x004fe400078e0012 */
[----:B-1----:R-:W-:Y:S02]  /*4d40*/  IMAD.MOV.U32 R8, RZ, RZ, R19 ;  /* 0x000000ffff087224 */ /* 0x002fe400078e0013 */
[----:B------:R-:W-:Y:S03]  /*4d50*/  IMAD.MOV.U32 R3, RZ, RZ, R16 ;  /* 0x000000ffff037224 */ /* 0x000fe600078e0010 */
[----:B------:R-:W-:Y:S01]  /*4d60*/  PRMT R34, R8, 0x5410, R2 ;  /* 0x0000541008227816 */ /* 0x000fe20000000002 */
[----:B------:R-:W-:Y:S05]  /*4d70*/  IMAD.MOV.U32 R2, RZ, RZ, R17 ;  /* 0x000000ffff027224 */ /* 0x000fea00078e0011 */
[----:B------:R-:W-:Y:S01]  /*4d80*/  PRMT R24, R2, 0x5410, R3 ;  /* 0x0000541002187816 */ /* 0x000fe20000000003 */
[----:B----4-:R-:W-:Y:S02]  /*4d90*/  IMAD.MOV.U32 R8, RZ, RZ, R62 ;  /* 0x000000ffff087224 */ /* 0x010fe400078e003e */
[----:B------:R-:W-:Y:S02]  /*4da0*/  IMAD.MOV.U32 R2, RZ, RZ, R63 ;  /* 0x000000ffff027224 */ /* 0x000fe400078e003f */
[----:B------:R-:W-:Y:S03]  /*4db0*/  IMAD.MOV.U32 R3, RZ, RZ, R61 ;  /* 0x000000ffff037224 */ /* 0x000fe600078e003d */
[----:B------:R-:W-:Y:S01]  /*4dc0*/  PRMT R55, R2, 0x5410, R8 ;  /* 0x0000541002377816 */ /* 0x000fe20000000008 */
[----:B------:R-:W-:Y:S05]  /*4dd0*/  IMAD.MOV.U32 R8, RZ, RZ, R60 ;  /* 0x000000ffff087224 */ /* 0x000fea00078e003c */
[----:B------:R-:W-:Y:S01]  /*4de0*/  PRMT R54, R8, 0x5410, R3 ;  /* 0x0000541008367816 */ /* 0x000fe20000000003 */
[----:B------:R-:W-:Y:S02]  /*4df0*/  IMAD.MOV.U32 R2, RZ, RZ, R22 ;  /* 0x000000ffff027224 */ /* 0x000fe400078e0016 */
[----:B------:R-:W-:Y:S02]  /*4e00*/  IMAD.MOV.U32 R8, RZ, RZ, R23 ;  /* 0x000000ffff087224 */ /* 0x000fe400078e0017 */
[----:B------:R-:W-:Y:S03]  /*4e10*/  IMAD.MOV.U32 R3, RZ, RZ, R20 ;  /* 0x000000ffff037224 */ /* 0x000fe600078e0014 */
[----:B------:R-:W-:Y:S01]  /*4e20*/  PRMT R36, R8, 0x5410, R2 ;  /* 0x0000541008247816 */ /* 0x000fe20000000002 */
[----:B------:R-:W-:Y:S02]  /*4e30*/  IMAD.MOV.U32 R2, RZ, RZ, R21 ;  /* 0x000000ffff027224 */ /* 0x000fe400078e0015 */
[----:B------:R-:W-:Y:S03]  /*4e40*/  IMAD.MOV.U32 R8, RZ, RZ, R66 ;  /* 0x000000ffff087224 */ /* 0x000fe600078e0042 */
[----:B------:R-:W-:Y:S01]  /*4e50*/  PRMT R35, R2, 0x5410, R3 ;  /* 0x0000541002237816 */ /* 0x000fe20000000003 */
[----:B------:R-:W-:Y:S02]  /*4e60*/  IMAD.MOV.U32 R2, RZ, RZ, R67 ;  /* 0x000000ffff027224 */ /* 0x000fe400078e0043 */
[----:B------:R-:W-:Y:S03]  /*4e70*/  IMAD.MOV.U32 R3, RZ, RZ, R65 ;  /* 0x000000ffff037224 */ /* 0x000fe600078e0041 */
[----:B------:R-:W-:Y:S01]  /*4e80*/  PRMT R73, R2, 0x5410, R8 ;  /* 0x0000541002497816 */ /* 0x000fe20000000008 */
[----:B------:R-:W-:Y:S05]  /*4e90*/  IMAD.MOV.U32 R8, RZ, RZ, R64 ;  /* 0x000000ffff087224 */ /* 0x000fea00078e0040 */
[----:B------:R-:W-:Y:S01]  /*4ea0*/  PRMT R72, R8, 0x5410, R3 ;  /* 0x0000541008487816 */ /* 0x000fe20000000003 */
[----:B---3--:R-:W-:Y:S02]  /*4eb0*/  IMAD.MOV.U32 R2, RZ, RZ, R30 ;  /* 0x000000ffff027224 */ /* 0x008fe400078e001e */
[----:B------:R-:W-:Y:S02]  /*4ec0*/  IMAD.MOV.U32 R8, RZ, RZ, R31 ;  /* 0x000000ffff087224 */ /* 0x000fe400078e001f */
[----:B------:R-:W-:Y:S03]  /*4ed0*/  IMAD.MOV.U32 R3, RZ, RZ, R28 ;  /* 0x000000ffff037224 */ /* 0x000fe600078e001c */
[----:B------:R-:W-:Y:S01]  /*4ee0*/  PRMT R38, R8, 0x5410, R2 ;  /* 0x0000541008267816 */ /* 0x000fe20000000002 */
[----:B------:R-:W-:Y:S02]  /*4ef0*/  IMAD.MOV.U32 R2, RZ, RZ, R29 ;  /* 0x000000ffff027224 */ /* 0x000fe400078e001d */
[----:B------:R-:W-:Y:S02]  /*4f00*/  IMAD.MOV.U32 R9, RZ, RZ, R70 ;  /* 0x000000ffff097224 */ /* 0x000fe400078e0046 */
[----:B------:R-:W-:Y:S01]  /*4f10*/  IMAD.MOV.U32 R8, RZ, RZ, R71 ;  /* 0x000000ffff087224 */ /* 0x000fe200078e0047 */
[----:B------:R-:W-:Y:S01]  /*4f20*/  PRMT R37, R2, 0x5410, R3 ;  /* 0x0000541002257816 */ /* 0x000fe20000000003 */
[----:B------:R-:W-:Y:S02]  /*4f30*/  IMAD.MOV.U32 R3, RZ, RZ, R68 ;  /* 0x000000ffff037224 */ /* 0x000fe400078e0044 */
[----:B------:R-:W-:Y:S01]  /*4f40*/  IMAD.MOV.U32 R2, RZ, RZ, R69 ;  /* 0x000000ffff027224 */ /* 0x000fe200078e0045 */
[----:B------:R-:W-:Y:S04]  /*4f50*/  PRMT R75, R8, 0x5410, R9 ;  /* 0x00005410084b7816 */ /* 0x000fe80000000009 */
[----:B------:R-:W-:Y:S01]  /*4f60*/  PRMT R74, R2, 0x5410, R3 ;  /* 0x00005410024a7816 */ /* 0x000fe20000000003 */
[----:B------:R-:W-:-:S05]  /*4f70*/  @P1 BRA `(.L_x_79) ;  /* 0x0000076000001947 */ /* 0x000fca0003800000 */
[----:B------:R-:W-:Y:S01]  /*4f80*/  IADD3 R3, P1, R188, R86, RZ ;  /* 0x00000056bc037210 */ /* 0x000fe20007f3e0ff */
[----:B------:R-:W1:Y:S01]  /*4f90*/  LDS.128 R12, [R150+0x3900] ;  /* 0x00390000960c7984 */ /* 0x000e620000000c00 */
[----:B-----5:R-:W-:Y:S01]  /*4fa0*/  @!P0 SHF.R.U32.HI R45, RZ, 0x10, R41 ;  /* 0x00000010ff2d8819 */ /* 0x020fe20000011629 */
[----:B------:R-:W-:Y:S01]  /*4fb0*/  IMAD.MOV.U32 R11, RZ, RZ, R7 ;  /* 0x000000ffff0b7224 */ /* 0x000fe200078e0007 */
[----:B------:R-:W-:Y:S01]  /*4fc0*/  MOV R10, R5 ;  /* 0x00000005000a7202 */ /* 0x000fe20000000f00 */
[----:B------:R-:W-:Y:S01]  /*4fd0*/  IMAD.X R2, R91, 0x1, R144, P1 ;  /* 0x000000015b027824 */ /* 0x000fe200008e0690 */
[-C--:B------:R-:W-:Y:S01]  /*4fe0*/  IADD3 R49, P2, P1, R92, R3.reuse, R120 ;  /* 0x000000035c317210 */ /* 0x080fe2000795e078 */
[----:B------:R-:W-:Y:S02]  /*4ff0*/  IMAD.MOV.U32 R47, RZ, RZ, R43 ;  /* 0x000000ffff2f7224 */ /* 0x000fe400078e002b */
[----:B------:R-:W2:Y:S01]  /*5000*/  LDS.128 R56, [R154+0x3900] ;  /* 0x003900009a387984 */ /* 0x000ea20000000c00 */
[-C--:B------:R-:W-:Y:S01]  /*5010*/  IADD3.X R51, R95, R2.reuse, R126, P2, P1 ;  /* 0x000000025f337210 */ /* 0x080fe200017e247e */
[----:B------:R-:W-:Y:S01]  /*5020*/  IMAD.MOV.U32 R9, RZ, RZ, R40 ;  /* 0x000000ffff097224 */ /* 0x000fe200078e0028 */
[----:B------:R-:W-:Y:S01]  /*5030*/  ISETP.GE.AND P1, PT, R100, c[0x0][0x1d4], PT ;  /* 0x0000750064007a0c */ /* 0x000fe20003f26270 */
[----:B------:R-:W-:Y:S01]  /*5040*/  IMAD.MOV.U32 R8, RZ, RZ, R4 ;  /* 0x000000ffff087224 */ /* 0x000fe200078e0004 */
[--C-:B------:R-:W-:Y:S01]  /*5050*/  @!P0 SHF.R.U64 R40, R40, 0x10, R41.reuse ;  /* 0x0000001028288819 */ /* 0x100fe20000001229 */
[----:B------:R-:W-:Y:S01]  /*5060*/  IMAD.MOV.U32 R46, RZ, RZ, R41 ;  /* 0x000000ffff2e7224 */ /* 0x000fe200078e0029 */
[----:B------:R-:W-:Y:S01]  /*5070*/  @!P0 SHF.R.U64 R4, R4, 0x10, R5 ;  /* 0x0000001004048819 */ /* 0x000fe20000001205 */
[----:B------:R-:W-:Y:S01]  /*5080*/  IMAD.MOV.U32 R44, RZ, RZ, R42 ;  /* 0x000000ffff2c7224 */ /* 0x000fe200078e002a */
[----:B------:R-:W-:Y:S02]  /*5090*/  @!P0 PRMT R41, R9, 0x5410, R40 ;  /* 0x0000541009298816 */ /* 0x000fe40000000028 */
[----:B------:R-:W-:Y:S02]  /*50a0*/  @!P0 PRMT R9, R8, 0x5410, R4 ;  /* 0x0000541008098816 */ /* 0x000fe40000000004 */
[--C-:B------:R-:W-:Y:S02]  /*50b0*/  @!P0 SHF.R.U64 R42, R42, 0x10, R43.reuse ;  /* 0x000000102a2a8819 */ /* 0x100fe4000000122b */
[----:B------:R-:W-:Y:S02]  /*50c0*/  @!P0 SHF.R.U32.HI R43, RZ, 0x10, R43 ;  /* 0x00000010ff2b8819 */ /* 0x000fe4000001162b */
[----:B------:R-:W-:Y:S02]  /*50d0*/  @!P1 IADD3 R50, P3, P2, R92, R3, R100 ;  /* 0x000000035c329210 */ /* 0x000fe40007a7e064 */
[----:B------:R-:W-:Y:S02]  /*50e0*/  @!P0 PRMT R52, R47, 0x5410, R43 ;  /* 0x000054102f348816 */ /* 0x000fe4000000002b */
[----:B------:R-:W-:Y:S02]  /*50f0*/  @!P1 IADD3.X R53, R95, R2, R125, P3, P2 ;  /* 0x000000025f359210 */ /* 0x000fe40001fe447d */
[C---:B------:R-:W-:Y:S02]  /*5100*/  LEA R80, P2, R49.reuse, c[0x0][0x1c8], 0x1 ;  /* 0x0000720031507a11 */ /* 0x040fe400078408ff */
[----:B------:R-:W-:Y:S02]  /*5110*/  @!P0 SHF.R.U32.HI R2, RZ, 0x10, R7 ;  /* 0x00000010ff028819 */ /* 0x000fe40000011607 */
[----:B------:R-:W-:Y:S02]  /*5120*/  LEA.HI.X R81, R49, c[0x0][0x1cc], R51, 0x1, P2 ;  /* 0x0000730031517a11 */ /* 0x000fe400010f0c33 */
[----:B------:R-:W-:Y:S02]  /*5130*/  @!P1 LEA R78, P2, R50, c[0x0][0x1c8], 0x1 ;  /* 0x00007200324e9a11 */ /* 0x000fe400078408ff */
[----:B------:R-:W-:Y:S01]  /*5140*/  @!P0 PRMT R11, R11, 0x5410, R2 ;  /* 0x000054100b0b8816 */ /* 0x000fe20000000002 */
[----:B-1----:R-:W-:Y:S01]  /*5150*/  @!P0 IMAD.U32 R2, R12, 0x10000, RZ ;  /* 0x000100000c028824 */ /* 0x002fe200078e00ff */
[----:B------:R-:W-:Y:S02]  /*5160*/  @!P1 LEA.HI.X R79, R50, c[0x0][0x1cc], R53, 0x1, P2 ;  /* 0x00007300324f9a11 */ /* 0x000fe400010f0c35 */
[----:B------:R-:W-:Y:S02]  /*5170*/  @!P0 SHF.L.U32 R4, R13, 0x10, RZ ;  /* 0x000000100d048819 */ /* 0x000fe400000006ff */
[----:B------:R-:W-:Y:S02]  /*5180*/  @!P0 SHF.R.U32.HI R3, RZ, 0x10, R5 ;  /* 0x00000010ff038819 */ /* 0x000fe40000011605 */
[----:B------:R-:W-:Y:S01]  /*5190*/  @!P0 SHF.R.U64 R5, R6, 0x10, R7 ;  /* 0x0000001006058819 */ /* 0x000fe20000001207 */
[----:B--2---:R-:W-:Y:S01]  /*51a0*/  @!P0 IMAD.U32 R43, R57, 0x10000, RZ ;  /* 0x00010000392b8824 */ /* 0x004fe200078e00ff */
[----:B------:R-:W-:Y:S02]  /*51b0*/  @!P0 SHF.L.U32 R7, R56, 0x10, RZ ;  /* 0x0000001038078819 */ /* 0x000fe400000006ff */
[C---:B------:R-:W-:Y:S02]  /*51c0*/  @!P0 SHF.L.U32 R47, R58.reuse, 0x10, RZ ;  /* 0x000000103a2f8819 */ /* 0x040fe400000006ff */
[----:B------:R-:W-:Y:S02]  /*51d0*/  @!P0 LOP3.LUT R49, R58, 0xffff0000, RZ, 0xc0, !PT ;  /* 0xffff00003a318812 */ /* 0x000fe400078ec0ff */
[C---:B------:R-:W-:Y:S02]  /*51e0*/  @!P0 SHF.L.U32 R51, R59.reuse, 0x10, RZ ;  /* 0x000000103b338819 */ /* 0x040fe400000006ff */
[----:B------:R-:W-:Y:S02]  /*51f0*/  @!P0 LOP3.LUT R53, R59, 0xffff0000, RZ, 0xc0, !PT ;  /* 0xffff00003b358812 */ /* 0x000fe400078ec0ff */
[----:B------:R-:W-:Y:S02]  /*5200*/  @!P0 PRMT R40, R46, 0x5410, R45 ;  /* 0x000054102e288816 */ /* 0x000fe4000000002d */
[----:B------:R-:W-:Y:S01]  /*5210*/  @!P0 PRMT R8, R10, 0x5410, R3 ;  /* 0x000054100a088816 */ /* 0x000fe20000000003 */
[----:B------:R-:W-:Y:S01]  /*5220*/  @!P0 IMAD.U32 R3, R9, 0x10000, RZ ;  /* 0x0001000009038824 */ /* 0x000fe200078e00ff */
[----:B------:R-:W-:Y:S01]  /*5230*/  @!P0 PRMT R10, R6, 0x5410, R5 ;  /* 0x00005410060a8816 */ /* 0x000fe20000000005 */
[----:B------:R-:W-:Y:S01]  /*5240*/  @!P0 IMAD.U32 R6, R41, 0x10000, RZ ;  /* 0x0001000029068824 */ /* 0x000fe200078e00ff */
[----:B------:R-:W-:Y:S01]  /*5250*/  @!P0 PRMT R48, R44, 0x5410, R42 ;  /* 0x000054102c308816 */ /* 0x000fe2000000002a */
[----:B------:R-:W-:Y:S02]  /*5260*/  @!P0 IMAD.U32 R42, R40, 0x10000, RZ ;  /* 0x00010000282a8824 */ /* 0x000fe400078e00ff */
[C---:B------:R-:W-:Y:S02]  /*5270*/  @!P0 FMUL.FTZ R44, R2.reuse, R6 ;  /* 0x00000006022c8220 */ /* 0x040fe40000410000 */
[-C--:B------:R-:W-:Y:S02]  /*5280*/  @!P0 FMUL.FTZ R2, R2, R3.reuse ;  /* 0x0000000302028220 */ /* 0x080fe40000410000 */
[----:B------:R-:W-:Y:S01]  /*5290*/  @!P0 FFMA.FTZ R90, R7, R3, -R44 ;  /* 0x00000003075a8223 */ /* 0x000fe2000001082c */
[----:B------:R-:W-:Y:S01]  /*52a0*/  @!P0 LOP3.LUT R3, R13, 0xffff0000, RZ, 0xc0, !PT ;  /* 0xffff00000d038812 */ /* 0x000fe200078ec0ff */
[----:B------:R-:W-:Y:S01]  /*52b0*/  @!P0 FFMA.FTZ R2, R6, R7, R2 ;  /* 0x0000000706028223 */ /* 0x000fe20000010002 */
[----:B------:R-:W-:Y:S01]  /*52c0*/  @!P0 LOP3.LUT R7, R12, 0xffff0000, RZ, 0xc0, !PT ;  /* 0xffff00000c078812 */ /* 0x000fe200078ec0ff */
[C---:B------:R-:W-:Y:S01]  /*52d0*/  @!P0 IMAD.U32 R5, R8.reuse, 0x10000, RZ ;  /* 0x0001000008058824 */ /* 0x040fe200078e00ff */
[----:B------:R-:W-:Y:S01]  /*52e0*/  @!P0 LOP3.LUT R6, R8, 0xffff0000, RZ, 0xc0, !PT ;  /* 0xffff000008068812 */ /* 0x000fe200078ec0ff */
[C---:B------:R-:W-:Y:S01]  /*52f0*/  @!P0 FMUL.FTZ R45, R4.reuse, R42 ;  /* 0x0000002a042d8220 */ /* 0x040fe20000410000 */
[----:B------:R-:W-:Y:S01]  /*5300*/  @!P0 LOP3.LUT R8, R9, 0xffff0000, RZ, 0xc0, !PT ;  /* 0xffff000009088812 */ /* 0x000fe200078ec0ff */
[-C--:B------:R-:W-:Y:S01]  /*5310*/  @!P0 FMUL.FTZ R4, R4, R5.reuse ;  /* 0x0000000504048220 */ /* 0x080fe20000410000 */
[----:B------:R-:W-:Y:S01]  /*5320*/  @!P0 LOP3.LUT R44, R40, 0xffff0000, RZ, 0xc0, !PT ;  /* 0xffff0000282c8812 */ /* 0x000fe200078ec0ff */
[----:B------:R-:W-:Y:S01]  /*5330*/  @!P0 FFMA.FTZ R89, R43, R5, -R45 ;  /* 0x000000052b598223 */ /* 0x000fe2000001082d */
[----:B------:R-:W-:Y:S01]  /*5340*/  @!P0 LOP3.LUT R40, R41, 0xffff0000, RZ, 0xc0, !PT ;  /* 0xffff000029288812 */ /* 0x000fe200078ec0ff */
[C---:B------:R-:W-:Y:S01]  /*5350*/  @!P0 FMUL.FTZ R5, R3.reuse, R6 ;  /* 0x0000000603058220 */ /* 0x040fe20000410000 */
[----:B------:R-:W-:Y:S01]  /*5360*/  @!P0 LOP3.LUT R41, R56, 0xffff0000, RZ, 0xc0, !PT ;  /* 0xffff000038298812 */ /* 0x000fe200078ec0ff */
[----:B------:R-:W-:Y:S01]  /*5370*/  @!P0 FMUL.FTZ R9, R3, R44 ;  /* 0x0000002c03098220 */ /* 0x000fe20000410000 */
[----:B------:R-:W-:Y:S01]  /*5380*/  @!P0 LOP3.LUT R45, R57, 0xffff0000, RZ, 0xc0, !PT ;  /* 0xffff0000392d8812 */ /* 0x000fe200078ec0ff */
[C---:B------:R-:W-:Y:S02]  /*5390*/  @!P0 FMUL.FTZ R46, R7.reuse, R40 ;  /* 0x00000028072e8220 */ /* 0x040fe40000410000 */
[-C--:B------:R-:W-:Y:S02]  /*53a0*/  @!P0 FMUL.FTZ R3, R7, R8.reuse ;  /* 0x0000000807038220 */ /* 0x080fe40000410000 */
[----:B------:R-:W-:Y:S01]  /*53b0*/  @!P0 FFMA.FTZ R85, R41, R8, -R46 ;  /* 0x0000000829558223 */ /* 0x000fe2000001082e */
[----:B------:R-:W-:Y:S01]  /*53c0*/  @!P0 LOP3.LUT R8, R14, 0xffff0000, RZ, 0xc0, !PT ;  /* 0xffff00000e088812 */ /* 0x000fe200078ec0ff */
[C---:B------:R-:W-:Y:S01]  /*53d0*/  @!P0 IMAD.U32 R46, R48.reuse, 0x10000, RZ ;  /* 0x00010000302e8824 */ /* 0x040fe200078e00ff */
[----:B------:R-:W-:Y:S01]  /*53e0*/  @!P0 LOP3.LUT R48, R48, 0xffff0000, RZ, 0xc0, !PT ;  /* 0xffff000030308812 */ /* 0x000fe200078ec0ff */
[----:B------:R-:W-:Y:S01]  /*53f0*/  @!P0 FFMA.FTZ R88, R45, R6, -R9 ;  /* 0x000000062d588223 */ /* 0x000fe20000010809 */
[----:B------:R-:W-:Y:S01]  /*5400*/  @!P0 LOP3.LUT R9, R10, 0xffff0000, RZ, 0xc0, !PT ;  /* 0xffff00000a098812 */ /* 0x000fe200078ec0ff */
[----:B------:R-:W-:Y:S02]  /*5410*/  @!P0 IMAD.U32 R6, R14, 0x10000, RZ ;  /* 0x000100000e068824 */ /* 0x000fe400078e00ff */
[----:B------:R-:W-:Y:S02]  /*5420*/  @!P0 IMAD.U32 R7, R10, 0x10000, RZ ;  /* 0x000100000a078824 */ /* 0x000fe400078e00ff */
[----:B------:R-:W-:Y:S02]  /*5430*/  @!P0 FMUL.FTZ R10, R6, R46 ;  /* 0x0000002e060a8220 */ /* 0x000fe40000410000 */
[----:B------:R-:W-:Y:S02]  /*5440*/  @!P0 FMUL.FTZ R50, R8, R48 ;  /* 0x0000003008328220 */ /* 0x000fe40000410000 */
[----:B------:R-:W-:Y:S01]  /*5450*/  @!P0 FFMA.FTZ R84, R47, R7, -R10 ;  /* 0x000000072f548223 */ /* 0x000fe2000001080a */
[----:B------:R-:W-:Y:S01]  /*5460*/  @!P0 LOP3.LUT R10, R15, 0xffff0000, RZ, 0xc0, !PT ;  /* 0xffff00000f0a8812 */ /* 0x000fe200078ec0ff */
[----:B------:R-:W-:Y:S02]  /*5470*/  @!P0 FFMA.FTZ R83, R49, R9, -R50 ;  /* 0x0000000931538223 */ /* 0x000fe40000010832 */
[C---:B------:R-:W-:Y:S01]  /*5480*/  @!P0 IMAD.U32 R50, R52.reuse, 0x10000, RZ ;  /* 0x0001000034328824 */ /* 0x040fe200078e00ff */
[----:B------:R-:W-:Y:S01]  /*5490*/  @!P0 LOP3.LUT R52, R52, 0xffff0000, RZ, 0xc0, !PT ;  /* 0xffff000034348812 */ /* 0x000fe200078ec0ff */
[----:B------:R-:W-:Y:S02]  /*54a0*/  @!P0 FMUL.FTZ R6, R6, R7 ;  /* 0x0000000706068220 */ /* 0x000fe40000410000 */
[----:B------:R-:W-:Y:S02]  /*54b0*/  @!P0 FMUL.FTZ R7, R8, R9 ;  /* 0x0000000908078220 */ /* 0x000fe40000410000 */
[----:B------:R-:W-:Y:S02]  /*54c0*/  @!P0 IMAD.U32 R8, R15, 0x10000, RZ ;  /* 0x000100000f088824 */ /* 0x000fe400078e00ff */
[C---:B------:R-:W-:Y:S01]  /*54d0*/  @!P0 IMAD.U32 R9, R11.reuse, 0x10000, RZ ;  /* 0x000100000b098824 */ /* 0x040fe200078e00ff */
[----:B------:R-:W-:Y:S01]  /*54e0*/  @!P0 LOP3.LUT R11, R11, 0xffff0000, RZ, 0xc0, !PT ;  /* 0xffff00000b0b8812 */ /* 0x000fe200078ec0ff */
[----:B------:R-:W-:Y:S01]  /*54f0*/  @!P0 FFMA.FTZ R3, R40, R41, R3 ;  /* 0x0000002928038223 */ /* 0x000fe20000010003 */
[----:B------:R-:W-:Y:S01]  /*5500*/  @!P0 F2FP.BF16.PACK_AB R40, R83, R84 ;  /* 0x000000545328823e */ /* 0x000fe200000010ff */
[----:B------:R-:W-:Y:S02]  /*5510*/  @!P0 FMUL.FTZ R77, R8, R50 ;  /* 0x00000032084d8220 */ /* 0x000fe40000410000 */
[----:B------:R-:W-:Y:S01]  /*5520*/  @!P0 FMUL.FTZ R82, R10, R52 ;  /* 0x000000340a528220 */ /* 0x000fe20000410000 */
[----:B------:R-:W-:Y:S01]  /*5530*/  @!P0 F2FP.BF16.PACK_AB R2, R3, R2 ;  /* 0x000000020302823e */ /* 0x000fe200000010ff */
[----:B------:R-:W-:Y:S02]  /*5540*/  @!P0 FFMA.FTZ R4, R42, R43, R4 ;  /* 0x0000002b2a048223 */ /* 0x000fe40000010004 */
[----:B------:R-:W-:Y:S02]  /*5550*/  @!P0 FFMA.FTZ R5, R44, R45, R5 ;  /* 0x0000002d2c058223 */ /* 0x000fe40000010005 */
[----:B------:R-:W-:Y:S02]  /*5560*/  @!P0 FFMA.FTZ R77, R51, R9, -R77 ;  /* 0x00000009334d8223 */ /* 0x000fe4000001084d */
[----:B------:R-:W-:Y:S01]  /*5570*/  @!P0 FFMA.FTZ R82, R53, R11, -R82 ;  /* 0x0000000b35528223 */ /* 0x000fe20000010852 */
[----:B------:R-:W-:Y:S01]  /*5580*/  @!P0 F2FP.BF16.PACK_AB R4, R5, R4 ;  /* 0x000000040504823e */ /* 0x000fe200000010ff */
[----:B------:R-:W-:Y:S02]  /*5590*/  @!P0 FMUL.FTZ R8, R8, R9 ;  /* 0x0000000908088220 */ /* 0x000fe40000410000 */
[----:B------:R-:W-:Y:S01]  /*55a0*/  @!P0 FFMA.FTZ R6, R46, R47, R6 ;  /* 0x0000002f2e068223 */ /* 0x000fe20000010006 */
[----:B------:R-:W-:Y:S01]  /*55b0*/  @!P0 F2FP.BF16.PACK_AB R41, R82, R77 ;  /* 0x0000004d5229823e */ /* 0x000fe200000010ff */
[----:B------:R-:W-:Y:S01]  /*55c0*/  @!P0 FMUL.FTZ R9, R10, R11 ;  /* 0x0000000b0a098220 */ /* 0x000fe20000410000 */
[----:B------:R-:W-:Y:S01]  /*55d0*/  @!P0 F2FP.BF16.PACK_AB R11, R88, R89 ;  /* 0x00000059580b823e */ /* 0x000fe200000010ff */
[----:B------:R-:W-:Y:S01]  /*55e0*/  @!P0 FFMA.FTZ R7, R48, R49, R7 ;  /* 0x0000003130078223 */ /* 0x000fe20000010007 */
[----:B------:R-:W-:Y:S01]  /*55f0*/  @!P0 F2FP.BF16.PACK_AB R10, R85, R90 ;  /* 0x0000005a550a823e */ /* 0x000fe200000010ff */
[----:B------:R-:W-:Y:S01]  /*5600*/  @!P0 FFMA.FTZ R8, R50, R51, R8 ;  /* 0x0000003332088223 */ /* 0x000fe20000010008 */
[----:B------:R-:W-:Y:S01]  /*5610*/  @!P0 MOV R59, R41 ;  /* 0x00000029003b8202 */ /* 0x000fe20000000f00 */
[----:B------:R-:W-:Y:S01]  /*5620*/  @!P0 FFMA.FTZ R9, R52, R53, R9 ;  /* 0x0000003534098223 */ /* 0x000fe20000010009 */
[----:B------:R-:W-:Y:S01]  /*5630*/  @!P0 MOV R56, R10 ;  /* 0x0000000a00388202 */ /* 0x000fe20000000f00 */
[----:B------:R-:W-:Y:S01]  /*5640*/  @!P0 IMAD.MOV.U32 R57, RZ, RZ, R11 ;  /* 0x000000ffff398224 */ /* 0x000fe200078e000b */
[----:B------:R-:W-:Y:S01]  /*5650*/  @!P0 F2FP.BF16.PACK_AB R6, R7, R6 ;  /* 0x000000060706823e */ /* 0x000fe200000010ff */
[----:B------:R-:W-:Y:S01]  /*5660*/  @!P0 IMAD.MOV.U32 R58, RZ, RZ, R40 ;  /* 0x000000ffff3a8224 */ /* 0x000fe200078e0028 */
[----:B------:R-:W-:Y:S01]  /*5670*/  @!P0 F2FP.BF16.PACK_AB R8, R9, R8 ;  /* 0x000000080908823e */ /* 0x000fe200000010ff */
[----:B------:R-:W-:Y:S01]  /*5680*/  @!P0 IMAD.MOV.U32 R12, RZ, RZ, R2 ;  /* 0x000000ffff0c8224 */ /* 0x000fe200078e0002 */
[----:B------:R-:W-:Y:S01]  /*5690*/  @!P0 MOV R14, R6 ;  /* 0x00000006000e8202 */ /* 0x000fe20000000f00 */
[----:B------:R-:W-:Y:S01]  /*56a0*/  @!P0 IMAD.MOV.U32 R13, RZ, RZ, R4 ;  /* 0x000000ffff0d8224 */ /* 0x000fe200078e0004 */
[----:B------:R1:W-:Y:S01]  /*56b0*/  STG.E.128 [R80.64], R56 ;  /* 0x0000003850007986 */ /* 0x0003e2000c101d0a */
[----:B------:R-:W-:Y:S07]  /*56c0*/  @!P0 IMAD.MOV.U32 R15, RZ, RZ, R8 ;  /* 0x000000ffff0f8224 */ /* 0x000fee00078e0008 */
[----:B------:R1:W-:Y:S02]  /*56d0*/  @!P1 STG.E.128 [R78.64], R12 ;  /* 0x0000000c4e009986 */ /* 0x0003e4000c101d0a */
.L_x_79:
[----:B------:R-:W-:Y:S05]  /*56e0*/  BSYNC B0 ;  /* 0x0000000000007941 */ /* 0x000fea0003800000 */
.L_x_78:
[----:B------:R-:W-:Y:S01]  /*56f0*/  ISETP.GE.OR P1, PT, R170, R76, !P4 ;  /* 0x0000004caa00720c */ /* 0x000fe20006726670 */
[----:B------:R-:W-:Y:S01]  /*5700*/  @!UPT UIADD3 URZ, URZ, URZ, URZ ;  /* 0x0000003f3f3ff290 */ /* 0x000fe2000fffe03f */
[----:B------:R-:W-:Y:S11]  /*5710*/  BSSY B0, `(.L_x_80) ;  /* 0x0000071000007945 */ /* 0x000ff60003800000 */
[----:B------:R-:W-:-:S05]  /*5720*/  @P1 BRA `(.L_x_81) ;  /* 0x000006f000001947 */ /* 0x000fca0003800000 */
[----:B------:R-:W-:Y:S01]  /*5730*/  IADD3 R3, P1, R196, R86, RZ ;  /* 0x00000056c4037210 */ /* 0x000fe20007f3e0ff */
[----:B-1----:R-:W1:Y:S01]  /*5740*/  LDS.128 R12, [R149+0x3900] ;  /* 0x00390000950c7984 */ /* 0x002e620000000c00 */
[--C-:B-----5:R-:W-:Y:S02]  /*5750*/  @!P0 SHF.R.U64 R6, R60, 0x10, R61.reuse ;  /* 0x000000103c068819 */ /* 0x120fe4000000123d */
[----:B------:R-:W-:Y:S01]  /*5760*/  @!P0 SHF.R.U32.HI R7, RZ, 0x10, R61 ;  /* 0x00000010ff078819 */ /* 0x000fe2000001163d */
[----:B------:R-:W-:Y:S01]  /*5770*/  IMAD.X R2, R91, 0x1, R158, P1 ;  /* 0x000000015b027824 */ /* 0x000fe200008e069e */
[-C--:B------:R-:W-:Y:S02]  /*5780*/  IADD3 R11, P2, P1, R92, R3.reuse, R120 ;  /* 0x000000035c0b7210 */ /* 0x080fe4000795e078 */
[----:B------:R-:W-:Y:S01]  /*5790*/  @!P0 SHF.R.U64 R4, R18, 0x10, R19 ;  /* 0x0000001012048819 */ /* 0x000fe20000001213 */
[----:B------:R-:W2:Y:S01]  /*57a0*/  LDS.128 R48, [R153+0x3900] ;  /* 0x0039000099307984 */ /* 0x000ea20000000c00 */
[-C--:B------:R-:W-:Y:S02]  /*57b0*/  IADD3.X R42, R95, R2.reuse, R126, P2, P1 ;  /* 0x000000025f2a7210 */ /* 0x080fe400017e247e */
[----:B------:R-:W-:Y:S02]  /*57c0*/  ISETP.GE.AND P1, PT, R100, c[0x0][0x1d4], PT ;  /* 0x0000750064007a0c */ /* 0x000fe40003f26270 */
[----:B------:R-:W-:Y:S02]  /*57d0*/  @!P0 SHF.R.U64 R9, R62, 0x10, R63 ;  /* 0x000000103e098819 */ /* 0x000fe4000000123f */
[----:B------:R-:W-:Y:S02]  /*57e0*/  @!P0 SHF.R.U32.HI R5, RZ, 0x10, R19 ;  /* 0x00000010ff058819 */ /* 0x000fe40000011613 */
[----:B------:R-:W-:Y:S04]  /*57f0*/  @!P0 SHF.R.U32.HI R10, RZ, 0x10, R63 ;  /* 0x00000010ff0a8819 */ /* 0x000fe8000001163f */
[----:B------:R-:W-:Y:S02]  /*5800*/  @!P0 PRMT R40, R55, 0x5410, R10 ;  /* 0x0000541037288816 */ /* 0x000fe4000000000a */
[----:B------:R-:W-:Y:S02]  /*5810*/  @!P0 PRMT R10, R34, 0x5410, R5 ;  /* 0x00005410220a8816 */ /* 0x000fe40000000005 */
[----:B------:R-:W-:Y:S01]  /*5820*/  @!P1 IADD3 R41, P3, P2, R92, R3, R100 ;  /* 0x000000035c299210 */ /* 0x000fe20007a7e064 */
[----:B------:R-:W-:Y:S01]  /*5830*/  @!P0 IMAD.U32 R44, R40, 0x10000, RZ ;  /* 0x00010000282c8824 */ /* 0x000fe200078e00ff */
[----:B------:R-:W-:Y:S02]  /*5840*/  @!P0 SHF.R.U32.HI R3, RZ, 0x10, R17 ;  /* 0x00000010ff038819 */ /* 0x000fe40000011611 */
[----:B------:R-:W-:Y:S02]  /*5850*/  @!P1 IADD3.X R43, R95, R2, R125, P3, P2 ;  /* 0x000000025f2b9210 */ /* 0x000fe40001fe447d */
[C---:B------:R-:W-:Y:S02]  /*5860*/  LEA R56, P2, R11.reuse, c[0x0][0x1c8], 0x1 ;  /* 0x000072000b387a11 */ /* 0x040fe400078408ff */
[----:B------:R-:W-:Y:S02]  /*5870*/  @!P0 SHF.R.U64 R2, R16, 0x10, R17 ;  /* 0x0000001010028819 */ /* 0x000fe40000001211 */
[----:B------:R-:W-:Y:S02]  /*5880*/  LEA.HI.X R57, R11, c[0x0][0x1cc], R42, 0x1, P2 ;  /* 0x000073000b397a11 */ /* 0x000fe400010f0c2a */
[C---:B------:R-:W-:Y:S02]  /*5890*/  @!P1 LEA R52, P2, R41.reuse, c[0x0][0x1c8], 0x1 ;  /* 0x0000720029349a11 */ /* 0x040fe400078408ff */
[----:B------:R-:W-:Y:S02]  /*58a0*/  @!P0 PRMT R17, R54, 0x5410, R6 ;  /* 0x0000541036118816 */ /* 0x000fe40000000006 */
[----:B------:R-:W-:Y:S02]  /*58b0*/  @!P1 LEA.HI.X R53, R41, c[0x0][0x1cc], R43, 0x1, P2 ;  /* 0x0000730029359a11 */ /* 0x000fe400010f0c2b */
[----:B------:R-:W-:Y:S01]  /*58c0*/  @!P0 PRMT R8, R24, 0x5432, R2 ;  /* 0x0000543218088816 */ /* 0x000fe20000000002 */
[----:B-1----:R-:W-:Y:S01]  /*58d0*/  @!P0 IMAD.U32 R2, R12, 0x10000, RZ ;  /* 0x000100000c028824 */ /* 0x002fe200078e00ff */
[----:B------:R-:W-:Y:S02]  /*58e0*/  @!P0 PRMT R11, R34, 0x5432, R4 ;  /* 0x00005432220b8816 */ /* 0x000fe40000000004 */
[----:B------:R-:W-:Y:S01]  /*58f0*/  @!P0 SHF.L.U32 R4, R13, 0x10, RZ ;  /* 0x000000100d048819 */ /* 0x000fe200000006ff */
[----:B--2---:R-:W-:Y:S01]  /*5900*/  @!P0 IMAD.U32 R19, R49, 0x10000, RZ ;  /* 0x0001000031138824 */ /* 0x004fe200078e00ff */
[C---:B------:R-:W-:Y:S01]  /*5910*/  @!P0 LOP3.LUT R47, R51.reuse, 0xffff0000, RZ, 0xc0, !PT ;  /* 0xffff0000332f8812 */ /* 0x040fe200078ec0ff */
[----:B------:R-:W-:Y:S01]  /*5920*/  @!P0 IMAD.U32 R45, R51, 0x10000, RZ ;  /* 0x00010000332d8824 */ /* 0x000fe200078e00ff */
[----:B------:R-:W-:Y:S02]  /*5930*/  @!P0 LOP3.LUT R43, R50, 0xffff0000, RZ, 0xc0, !PT ;  /* 0xffff0000322b8812 */ /* 0x000fe400078ec0ff */
[----:B------:R-:W-:Y:S01]  /*5940*/  @!P0 PRMT R42, R55, 0x5432, R9 ;  /* 0x00005432372a8816 */ /* 0x000fe20000000009 */
[----:B------:R-:W-:Y:S01]  /*5950*/  @!P0 IMAD.U32 R9, R48, 0x10000, RZ ;  /* 0x0001000030098824 */ /* 0x000fe200078e00ff */
[----:B------:R-:W-:Y:S01]  /*5960*/  @!P0 PRMT R16, R54, 0x5432, R7 ;  /* 0x0000543236108816 */ /* 0x000fe20000000007 */
[----:B------:R-:W-:Y:S01]  /*5970*/  @!P0 IMAD.U32 R7, R17, 0x10000, RZ ;  /* 0x0001000011078824 */ /* 0x000fe200078e00ff */
[----:B------:R-:W-:Y:S01]  /*5980*/  @!P0 PRMT R6, R24, 0x5410, R3 ;  /* 0x0000541018068816 */ /* 0x000fe20000000003 */
[C---:B------:R-:W-:Y:S01]  /*5990*/  @!P0 IMAD.U32 R3, R8.reuse, 0x10000, RZ ;  /* 0x0001000008038824 */ /* 0x040fe200078e00ff */
[----:B------:R-:W-:Y:S01]  /*59a0*/  @!P0 LOP3.LUT R8, R8, 0xffff0000, RZ, 0xc0, !PT ;  /* 0xffff000008088812 */ /* 0x000fe200078ec0ff */
[----:B------:R-:W-:Y:S01]  /*59b0*/  @!P0 IMAD.U32 R18, R16, 0x10000, RZ ;  /* 0x0001000010128824 */ /* 0x000fe200078e00ff */
[----:B------:R-:W-:Y:S01]  /*59c0*/  @!P0 LOP3.LUT R46, R40, 0xffff0000, RZ, 0xc0, !PT ;  /* 0xffff0000282e8812 */ /* 0x000fe200078ec0ff */
[----:B------:R-:W-:Y:S02]  /*59d0*/  @!P0 FMUL.FTZ R24, R2, R7 ;  /* 0x0000000702188220 */ /* 0x000fe40000410000 */
[C---:B------:R-:W-:Y:S01]  /*59e0*/  @!P0 IMAD.U32 R5, R6.reuse, 0x10000, RZ ;  /* 0x0001000006058824 */ /* 0x040fe200078e00ff */
[----:B------:R-:W-:Y:S01]  /*59f0*/  @!P0 LOP3.LUT R6, R6, 0xffff0000, RZ, 0xc0, !PT ;  /* 0xffff000006068812 */ /* 0x000fe200078ec0ff */
[-C--:B------:R-:W-:Y:S02]  /*5a00*/  @!P0 FMUL.FTZ R2, R2, R3.reuse ;  /* 0x0000000302028220 */ /* 0x080fe40000410000 */
[----:B------:R-:W-:Y:S02]  /*5a10*/  @!P0 FMUL.FTZ R34, R4, R18 ;  /* 0x0000001204228220 */ /* 0x000fe40000410000 */
[----:B------:R-:W-:Y:S01]  /*5a20*/  @!P0 FFMA.FTZ R63, R9, R3, -R24 ;  /* 0x00000003093f8223 */ /* 0x000fe20000010818 */
[----:B------:R-:W-:Y:S01]  /*5a30*/  @!P0 LOP3.LUT R3, R13, 0xffff0000, RZ, 0xc0, !PT ;  /* 0xffff00000d038812 */ /* 0x000fe200078ec0ff */
[----:B------:R-:W-:Y:S01]  /*5a40*/  @!P0 FFMA.FTZ R62, R19, R5, -R34 ;  /* 0x00000005133e8223 */ /* 0x000fe20000010822 */
[----:B------:R-:W-:Y:S01]  /*5a50*/  @!P0 LOP3.LUT R34, R49, 0xffff0000, RZ, 0xc0, !PT ;  /* 0xffff000031228812 */ /* 0x000fe200078ec0ff */
[----:B------:R-:W-:Y:S01]  /*5a60*/  @!P0 FFMA.FTZ R2, R7, R9, R2 ;  /* 0x0000000907028223 */ /* 0x000fe20000010002 */
[----:B------:R-:W-:Y:S01]  /*5a70*/  @!P0 LOP3.LUT R24, R16, 0xffff0000, RZ, 0xc0, !PT ;  /* 0xffff000010188812 */ /* 0x000fe200078ec0ff */
[----:B------:R-:W-:Y:S01]  /*5a80*/  @!P0 FMUL.FTZ R4, R4, R5 ;  /* 0x0000000504048220 */ /* 0x000fe20000410000 */
[----:B------:R-:W-:Y:S01]  /*5a90*/  @!P0 LOP3.LUT R7, R12, 0xffff0000, RZ, 0xc0, !PT ;  /* 0xffff00000c078812 */ /* 0x000fe200078ec0ff */
[----:B------:R-:W-:Y:S01]  /*5aa0*/  @!P0 FMUL.FTZ R5, R3, R6 ;  /* 0x0000000603058220 */ /* 0x000fe20000410000 */
[----:B------:R-:W-:Y:S01]  /*5ab0*/  @!P0 LOP3.LUT R16, R17, 0xffff0000, RZ, 0xc0, !PT ;  /* 0xffff000011108812 */ /* 0x000fe200078ec0ff */
[----:B------:R-:W-:Y:S01]  /*5ac0*/  @!P0 FMUL.FTZ R9, R3, R24 ;  /* 0x0000001803098220 */ /* 0x000fe20000410000 */
[----:B------:R-:W-:Y:S01]  /*5ad0*/  @!P0 LOP3.LUT R17, R48, 0xffff0000, RZ, 0xc0, !PT ;  /* 0xffff000030118812 */ /* 0x000fe200078ec0ff */
[----:B------:R-:W-:Y:S02]  /*5ae0*/  @!P0 FMUL.FTZ R3, R7, R8 ;  /* 0x0000000807038220 */ /* 0x000fe40000410000 */
[----:B------:R-:W-:Y:S01]  /*5af0*/  @!P0 FFMA.FTZ R61, R34, R6, -R9 ;  /* 0x00000006223d8223 */ /* 0x000fe20000010809 */
[----:B------:R-:W-:Y:S01]  /*5b00*/  @!P0 SHF.L.U32 R6, R15, 0x10, RZ ;  /* 0x000000100f068819 */ /* 0x000fe200000006ff */
[----:B------:R-:W-:Y:S01]  /*5b10*/  @!P0 FMUL.FTZ R41, R7, R16 ;  /* 0x0000001007298220 */ /* 0x000fe20000410000 */
[----:B------:R-:W-:Y:S01]  /*5b20*/  @!P0 LOP3.LUT R9, R15, 0xffff0000, RZ, 0xc0, !PT ;  /* 0xffff00000f098812 */ /* 0x000fe200078ec0ff */
[C---:B------:R-:W-:Y:S01]  /*5b30*/  @!P0 IMAD.U32 R7, R10.reuse, 0x10000, RZ ;  /* 0x000100000a078824 */ /* 0x040fe200078e00ff */
[----:B------:R-:W-:Y:S01]  /*5b40*/  @!P0 LOP3.LUT R10, R10, 0xffff0000, RZ, 0xc0, !PT ;  /* 0xffff00000a0a8812 */ /* 0x000fe200078ec0ff */
[----:B------:R-:W-:Y:S02]  /*5b50*/  @!P0 FFMA.FTZ R60, R17, R8, -R41 ;  /* 0x00000008113c8223 */ /* 0x000fe40000010829 */
[C---:B------:R-:W-:Y:S02]  /*5b60*/  @!P0 FMUL.FTZ R40, R6.reuse, R44 ;  /* 0x0000002c06288220 */ /* 0x040fe40000410000 */
[----:B------:R-:W-:Y:S02]  /*5b70*/  @!P0 FMUL.FTZ R41, R9, R46 ;  /* 0x0000002e09298220 */ /* 0x000fe40000410000 */
[-C--:B------:R-:W-:Y:S01]  /*5b80*/  @!P0 FMUL.FTZ R8, R6, R7.reuse ;  /* 0x0000000706088220 */ /* 0x080fe20000410000 */
[C---:B------:R-:W-:Y:S01]  /*5b90*/  @!P0 SHF.L.U32 R6, R14.reuse, 0x10, RZ ;  /* 0x000000100e068819 */ /* 0x040fe200000006ff */
[----:B------:R-:W-:Y:S02]  /*5ba0*/  @!P0 FFMA.FTZ R59, R45, R7, -R40 ;  /* 0x000000072d3b8223 */ /* 0x000fe40000010828 */
[-C--:B------:R-:W-:Y:S02]  /*5bb0*/  @!P0 FMUL.FTZ R9, R9, R10.reuse ;  /* 0x0000000a09098220 */ /* 0x080fe40000410000 */
[----:B------:R-:W-:Y:S01]  /*5bc0*/  @!P0 FFMA.FTZ R58, R47, R10, -R41 ;  /* 0x0000000a2f3a8223 */ /* 0x000fe20000010829 */
[----:B------:R-:W-:Y:S01]  /*5bd0*/  @!P0 LOP3.LUT R10, R14, 0xffff0000, RZ, 0xc0, !PT ;  /* 0xffff00000e0a8812 */ /* 0x000fe200078ec0ff */
[C---:B------:R-:W-:Y:S01]  /*5be0*/  @!P0 IMAD.U32 R40, R42.reuse, 0x10000, RZ ;  /* 0x000100002a288824 */ /* 0x040fe200078e00ff */
[----:B------:R-:W-:Y:S01]  /*5bf0*/  @!P0 LOP3.LUT R42, R42, 0xffff0000, RZ, 0xc0, !PT ;  /* 0xffff00002a2a8812 */ /* 0x000fe200078ec0ff */
[C---:B------:R-:W-:Y:S01]  /*5c00*/  @!P0 IMAD.U32 R7, R11.reuse, 0x10000, RZ ;  /* 0x000100000b078824 */ /* 0x040fe200078e00ff */
[----:B------:R-:W-:Y:S01]  /*5c10*/  @!P0 LOP3.LUT R11, R11, 0xffff0000, RZ, 0xc0, !PT ;  /* 0xffff00000b0b8812 */ /* 0x000fe200078ec0ff */
[----:B------:R-:W-:Y:S02]  /*5c20*/  @!P0 IMAD.U32 R41, R50, 0x10000, RZ ;  /* 0x0001000032298824 */ /* 0x000fe400078e00ff */
[----:B------:R-:W-:Y:S02]  /*5c30*/  @!P0 FMUL.FTZ R54, R6, R40 ;  /* 0x0000002806368220 */ /* 0x000fe40000410000 */
[----:B------:R-:W-:Y:S02]  /*5c40*/  @!P0 FMUL.FTZ R55, R10, R42 ;  /* 0x0000002a0a378220 */ /* 0x000fe40000410000 */
[----:B------:R-:W-:Y:S01]  /*5c50*/  @!P0 FFMA.FTZ R3, R16, R17, R3 ;  /* 0x0000001110038223 */ /* 0x000fe20000010003 */
[----:B------:R-:W-:Y:S01]  /*5c60*/  @!P0 F2FP.BF16.PACK_AB R17, R58, R59 ;  /* 0x0000003b3a11823e */ /* 0x000fe200000010ff */
[----:B------:R-:W-:Y:S02]  /*5c70*/  @!P0 FMUL.FTZ R6, R6, R7 ;  /* 0x0000000706068220 */ /* 0x000fe40000410000 */
[----:B------:R-:W-:Y:S01]  /*5c80*/  @!P0 FFMA.FTZ R4, R18, R19, R4 ;  /* 0x0000001312048223 */ /* 0x000fe20000010004 */
[----:B------:R-:W-:Y:S01]  /*5c90*/  @!P0 F2FP.BF16.PACK_AB R2, R3, R2 ;  /* 0x000000020302823e */ /* 0x000fe200000010ff */
[----:B------:R-:W-:Y:S02]  /*5ca0*/  @!P0 FFMA.FTZ R54, R41, R7, -R54 ;  /* 0x0000000729368223 */ /* 0x000fe40000010836 */
[----:B------:R-:W-:Y:S01]  /*5cb0*/  @!P0 FMUL.FTZ R7, R10, R11 ;  /* 0x0000000b0a078220 */ /* 0x000fe20000410000 */
[----:B------:R-:W-:Y:S01]  /*5cc0*/  @!P0 F2FP.BF16.PACK_AB R10, R60, R63 ;  /* 0x0000003f3c0a823e */ /* 0x000fe200000010ff */
[----:B------:R-:W-:Y:S01]  /*5cd0*/  @!P0 FFMA.FTZ R55, R43, R11, -R55 ;  /* 0x0000000b2b378223 */ /* 0x000fe20000010837 */
[----:B------:R-:W-:Y:S01]  /*5ce0*/  @!P0 F2FP.BF16.PACK_AB R11, R61, R62 ;  /* 0x0000003e3d0b823e */ /* 0x000fe200000010ff */
[----:B------:R-:W-:Y:S02]  /*5cf0*/  @!P0 FFMA.FTZ R5, R24, R34, R5 ;  /* 0x0000002218058223 */ /* 0x000fe40000010005 */
[----:B------:R-:W-:Y:S01]  /*5d00*/  @!P0 FFMA.FTZ R6, R40, R41, R6 ;  /* 0x0000002928068223 */ /* 0x000fe20000010006 */
[----:B------:R-:W-:Y:S01]  /*5d10*/  @!P0 MOV R49, R11 ;  /* 0x0000000b00318202 */ /* 0x000fe20000000f00 */
[----:B------:R-:W-:Y:S01]  /*5d20*/  @!P0 FFMA.FTZ R7, R42, R43, R7 ;  /* 0x0000002b2a078223 */ /* 0x000fe20000010007 */
[----:B------:R-:W-:Y:S01]  /*5d30*/  @!P0 F2FP.BF16.PACK_AB R16, R55, R54 ;  /* 0x000000363710823e */ /* 0x000fe200000010ff */
[----:B------:R-:W-:Y:S01]  /*5d40*/  @!P0 FFMA.FTZ R8, R44, R45, R8 ;  /* 0x0000002d2c088223 */ /* 0x000fe20000010008 */
[----:B------:R-:W-:Y:S01]  /*5d50*/  @!P0 F2FP.BF16.PACK_AB R4, R5, R4 ;  /* 0x000000040504823e */ /* 0x000fe200000010ff */
[----:B------:R-:W-:Y:S01]  /*5d60*/  @!P0 FFMA.FTZ R9, R46, R47, R9 ;  /* 0x0000002f2e098223 */ /* 0x000fe20000010009 */
[----:B------:R-:W-:Y:S01]  /*5d70*/  @!P0 F2FP.BF16.PACK_AB R6, R7, R6 ;  /* 0x000000060706823e */ /* 0x000fe200000010ff */
[----:B------:R-:W-:Y:S01]  /*5d80*/  @!P0 IMAD.MOV.U32 R48, RZ, RZ, R10 ;  /* 0x000000ffff308224 */ /* 0x000fe200078e000a */
[----:B------:R-:W-:Y:S01]  /*5d90*/  @!P0 MOV R13, R4 ;  /* 0x00000004000d8202 */ /* 0x000fe20000000f00 */
[----:B------:R-:W-:Y:S01]  /*5da0*/  @!P0 IMAD.MOV.U32 R50, RZ, RZ, R16 ;  /* 0x000000ffff328224 */ /* 0x000fe200078e0010 */
[----:B------:R-:W-:Y:S01]  /*5db0*/  @!P0 F2FP.BF16.PACK_AB R8, R9, R8 ;  /* 0x000000080908823e */ /* 0x000fe200000010ff */
[----:B------:R-:W-:Y:S02]  /*5dc0*/  @!P0 IMAD.MOV.U32 R51, RZ, RZ, R17 ;  /* 0x000000ffff338224 */ /* 0x000fe400078e0011 */
[----:B------:R-:W-:Y:S02]  /*5dd0*/  @!P0 IMAD.MOV.U32 R12, RZ, RZ, R2 ;  /* 0x000000ffff0c8224 */ /* 0x000fe400078e0002 */
[----:B------:R-:W-:Y:S01]  /*5de0*/  @!P0 IMAD.MOV.U32 R14, RZ, RZ, R6 ;  /* 0x000000ffff0e8224 */ /* 0x000fe200078e0006 */
[----:B------:R1:W-:Y:S01]  /*5df0*/  STG.E.128 [R56.64], R48 ;  /* 0x0000003038007986 */ /* 0x0003e2000c101d0a */
[----:B------:R-:W-:Y:S07]  /*5e00*/  @!P0 IMAD.MOV.U32 R15, RZ, RZ, R8 ;  /* 0x000000ffff0f8224 */ /* 0x000fee00078e0008 */
[----:B------:R1:W-:Y:S02]  /*5e10*/  @!P1 STG.E.128 [R52.64], R12 ;  /* 0x0000000c34009986 */ /* 0x0003e4000c101d0a */
.L_x_81:
[----:B------:R-:W-:Y:S05]  /*5e20*/  BSYNC B0 ;  /* 0x0000000000007941 */ /* 0x000fea0003800000 */
.L_x_80:
        /* <DEDUP_REMOVED lines=10> */
[----:B------:R-:W-:Y:S01]  /*5ed0*/  @!P0 PRMT R17, R72, 0x5410, R6 ;  /* 0x0000541048118816 */ /* 0x000fe20000000006 */
[----:B------:R-:W2:Y:S01]  /*5ee0*/  LDS.128 R44, [R152+0x3900] ;  /* 0x00390000982c7984 */ /* 0x000ea20000000c00 */
[-C--:B------:R-:W-:Y:S02]  /*5ef0*/  IADD3.X R19, R95, R2.reuse, R126, P2, P1 ;  /* 0x000000025f137210 */ /* 0x080fe400017e247e */
[----:B------:R-:W-:Y:S02]  /*5f00*/  ISETP.GE.AND P1, PT, R100, c[0x0][0x1d4], PT ;  /* 0x0000750064007a0c */ /* 0x000fe40003f26270 */
[----:B------:R-:W-:Y:S02]  /*5f10*/  @!P0 SHF.R.U64 R4, R22, 0x10, R23 ;  /* 0x0000001016048819 */ /* 0x000fe40000001217 */
[--C-:B------:R-:W-:Y:S02]  /*5f20*/  @!P0 SHF.R.U32.HI R9, RZ, 0x10, R67.reuse ;  /* 0x00000010ff098819 */ /* 0x100fe40000011643 */
[----:B------:R-:W-:Y:S02]  /*5f30*/  @!P0 SHF.R.U64 R11, R66, 0x10, R67 ;  /* 0x00000010420b8819 */ /* 0x000fe40000001243 */
[----:B------:R-:W-:Y:S02]  /*5f40*/  @!P0 PRMT R22, R73, 0x5410, R9 ;  /* 0x0000541049168816 */ /* 0x000fe40000000009 */
[----:B------:R-:W-:Y:S01]  /*5f50*/  @!P0 PRMT R16, R72, 0x5432, R7 ;  /* 0x0000543248108816 */ /* 0x000fe20000000007 */
[----:B------:R-:W-:Y:S01]  /*5f60*/  @!P0 IMAD.U32 R7, R17, 0x10000, RZ ;  /* 0x0001000011078824 */ /* 0x000fe200078e00ff */
[----:B------:R-:W-:Y:S02]  /*5f70*/  @!P0 PRMT R24, R73, 0x5432, R11 ;  /* 0x0000543249188816 */ /* 0x000fe4000000000b */
[----:B------:R-:W-:Y:S02]  /*5f80*/  @!P1 IADD3 R18, P3, P2, R92, R3, R100 ;  /* 0x000000035c129210 */ /* 0x000fe40007a7e064 */
[----:B------:R-:W-:Y:S02]  /*5f90*/  @!P0 PRMT R11, R36, 0x5432, R4 ;  /* 0x00005432240b8816 */ /* 0x000fe40000000004 */
[----:B------:R-:W-:Y:S02]  /*5fa0*/  @!P1 IADD3.X R34, R95, R2, R125, P3, P2 ;  /* 0x000000025f229210 */ /* 0x000fe40001fe447d */
[----:B------:R-:W-:Y:S02]  /*5fb0*/  LEA R52, P2, R10, c[0x0][0x1c8], 0x1 ;  /* 0x000072000a347a11 */ /* 0x000fe400078408ff */
[----:B------:R-:W-:Y:S02]  /*5fc0*/  @!P0 SHF.R.U64 R2, R20, 0x10, R21 ;  /* 0x0000001014028819 */ /* 0x000fe40000001215 */
[----:B------:R-:W-:Y:S02]  /*5fd0*/  LEA.HI.X R53, R10, c[0x0][0x1cc], R19, 0x1, P2 ;  /* 0x000073000a357a11 */ /* 0x000fe400010f0c13 */
[----:B------:R-:W-:Y:S02]  /*5fe0*/  @!P1 LEA R50, P2, R18, c[0x0][0x1c8], 0x1 ;  /* 0x0000720012329a11 */ /* 0x000fe400078408ff */
[----:B------:R-:W-:Y:S01]  /*5ff0*/  @!P0 PRMT R8, R35, 0x5432, R2 ;  /* 0x0000543223088816 */ /* 0x000fe20000000002 */
[----:B-1----:R-:W-:Y:S01]  /*6000*/  @!P0 IMAD.U32 R2, R12, 0x10000, RZ ;  /* 0x000100000c028824 */ /* 0x002fe200078e00ff */
[----:B------:R-:W-:Y:S01]  /*6010*/  @!P1 LEA.HI.X R51, R18, c[0x0][0x1cc], R34, 0x1, P2 ;  /* 0x0000730012339a11 */ /* 0x000fe200010f0c22 */
[----:B------:R-:W-:Y:S01]  /*6020*/  @!P0 IMAD.U32 R18, R16, 0x10000, RZ ;  /* 0x0001000010128824 */ /* 0x000fe200078e00ff */
[----:B------:R-:W-:Y:S01]  /*6030*/  @!P0 SHF.L.U32 R4, R13, 0x10, RZ ;  /* 0x000000100d048819 */ /* 0x000fe200000006ff */
[----:B------:R-:W-:Y:S01]  /*6040*/  @!P0 FMUL.FTZ R20, R2, R7 ;  /* 0x0000000702148220 */ /* 0x000fe20000410000 */
[----:B------:R-:W-:Y:S02]  /*6050*/  @!P0 SHF.R.U32.HI R3, RZ, 0x10, R21 ;  /* 0x00000010ff038819 */ /* 0x000fe40000011615 */
[----:B------:R-:W-:Y:S01]  /*6060*/  @!P0 SHF.R.U32.HI R5, RZ, 0x10, R23 ;  /* 0x00000010ff058819 */ /* 0x000fe20000011617 */
[----:B--2---:R-:W-:Y:S01]  /*6070*/  @!P0 IMAD.U32 R9, R44, 0x10000, RZ ;  /* 0x000100002c098824 */ /* 0x004fe200078e00ff */
[----:B------:R-:W-:Y:S01]  /*6080*/  @!P0 LOP3.LUT R41, R47, 0xffff0000, RZ, 0xc0, !PT ;  /* 0xffff00002f298812 */ /* 0x000fe200078ec0ff */
[----:B------:R-:W-:Y:S01]  /*6090*/  @!P0 IMAD.U32 R19, R45, 0x10000, RZ ;  /* 0x000100002d138824 */ /* 0x000fe200078e00ff */
[----:B------:R-:W-:Y:S01]  /*60a0*/  @!P0 LOP3.LUT R34, R46, 0xffff0000, RZ, 0xc0, !PT ;  /* 0xffff00002e228812 */ /* 0x000fe200078ec0ff */
[----:B------:R-:W-:Y:S01]  /*60b0*/  @!P0 FMUL.FTZ R21, R4, R18 ;  /* 0x0000001204158220 */ /* 0x000fe20000410000 */
[----:B------:R-:W-:Y:S01]  /*60c0*/  @!P0 PRMT R10, R36, 0x5410, R5 ;  /* 0x00005410240a8816 */ /* 0x000fe20000000005 */
[----:B------:R-:W-:Y:S01]  /*60d0*/  @!P0 IMAD.U32 R36, R47, 0x10000, RZ ;  /* 0x000100002f248824 */ /* 0x000fe200078e00ff */
[----:B------:R-:W-:Y:S01]  /*60e0*/  @!P0 PRMT R6, R35, 0x5410, R3 ;  /* 0x0000541023068816 */ /* 0x000fe20000000003 */
[C---:B------:R-:W-:Y:S01]  /*60f0*/  @!P0 IMAD.U32 R3, R8.reuse, 0x10000, RZ ;  /* 0x0001000008038824 */ /* 0x040fe200078e00ff */
[----:B------:R-:W-:Y:S01]  /*6100*/  @!P0 LOP3.LUT R8, R8, 0xffff0000, RZ, 0xc0, !PT ;  /* 0xffff000008088812 */ /* 0x000fe200078ec0ff */
[C---:B------:R-:W-:Y:S01]  /*6110*/  @!P0 IMAD.U32 R35, R22.reuse, 0x10000, RZ ;  /* 0x0001000016238824 */ /* 0x040fe200078e00ff */
[----:B------:R-:W-:Y:S01]  /*6120*/  @!P0 LOP3.LUT R40, R22, 0xffff0000, RZ, 0xc0, !PT ;  /* 0xffff000016288812 */ /* 0x000fe200078ec0ff */
[C---:B------:R-:W-:Y:S01]  /*6130*/  @!P0 IMAD.U32 R5, R6.reuse, 0x10000, RZ ;  /* 0x0001000006058824 */ /* 0x040fe200078e00ff */
[----:B------:R-:W-:Y:S01]  /*6140*/  @!P0 LOP3.LUT R6, R6, 0xffff0000, RZ, 0xc0, !PT ;  /* 0xffff000006068812 */ /* 0x000fe200078ec0ff */
[-C--:B------:R-:W-:Y:S02]  /*6150*/  @!P0 FMUL.FTZ R2, R2, R3.reuse ;  /* 0x0000000302028220 */ /* 0x080fe40000410000 */
        /* <DEDUP_REMOVED lines=21> */
[C---:B------:R-:W-:Y:S02]  /*62b0*/  @!P0 FMUL.FTZ R23, R9.reuse, R40 ;  /* 0x0000002809178220 */ /* 0x040fe40000410000 */
[-C--:B------:R-:W-:Y:S01]  /*62c0*/  @!P0 FMUL.FTZ R8, R6, R7.reuse ;  /* 0x0000000706088220 */ /* 0x080fe20000410000 */
[----:B------:R-:W-:Y:S01]  /*62d0*/  @!P0 SHF.L.U32 R6, R14, 0x10, RZ ;  /* 0x000000100e068819 */ /* 0x000fe200000006ff */
        /* <DEDUP_REMOVED lines=40> */
.L_x_83:
[----:B------:R-:W-:Y:S05]  /*6560*/  BSYNC B0 ;  /* 0x0000000000007941 */ /* 0x000fea0003800000 */
.L_x_82:
[----:B------:R-:W-:Y:S02]  /*6570*/  ISETP.GE.OR P2, PT, R168, R76, !P4 ;  /* 0x0000004ca800720c */ /* 0x000fe40006746670 */
[----:B-1----:R-:W-:Y:S05]  /*6580*/  IADD3 R58, P1, R192, R86, RZ ;  /* 0x00000056c03a7210 */ /* 0x002fea0007f3e0ff */
[----:B------:R-:W-:Y:S06]  /*6590*/  IMAD.X R57, R91, 0x1, R155, P1 ;  /* 0x000000015b397824 */ /* 0x000fec00008e069b */
[----:B------:R-:W-:-:S05]  /*65a0*/  @P2 BRA `(.L_x_75) ;  /* 0x00000c1000002947 */ /* 0x000fca0003800000 */
[----:B-----5:R-:W-:Y:S01]  /*65b0*/  @!P0 SHF.R.U32.HI R5, RZ, 0x10, R69 ;  /* 0x00000010ff058819 */ /* 0x020fe20000011645 */
[----:B------:R-:W1:Y:S01]  /*65c0*/  LDS.128 R12, [R147+0x3900] ;  /* 0x00390000930c7984 */ /* 0x000e620000000c00 */
[----:B------:R-:W-:Y:S02]  /*65d0*/  @!P0 SHF.R.U32.HI R3, RZ, 0x10, R29 ;  /* 0x00000010ff038819 */ /* 0x000fe4000001161d */
[----:B------:R-:W-:Y:S02]  /*65e0*/  @!P0 SHF.R.U64 R8, R70, 0x10, R71 ;  /* 0x0000001046088819 */ /* 0x000fe40000001247 */
[----:B------:R-:W-:Y:S02]  /*65f0*/  @!P0 SHF.R.U64 R22, R68, 0x10, R69 ;  /* 0x0000001044168819 */ /* 0x000fe40000001245 */
[----:B------:R-:W-:Y:S01]  /*6600*/  @!P0 SHF.R.U64 R2, R28, 0x10, R29 ;  /* 0x000000101c028819 */ /* 0x000fe2000000121d */
[----:B------:R-:W2:Y:S01]  /*6610*/  LDS.128 R44, [R151+0x3900] ;  /* 0x00390000972c7984 */ /* 0x000ea20000000c00 */
[--C-:B------:R-:W-:Y:S02]  /*6620*/  @!P0 SHF.R.U32.HI R4, RZ, 0x10, R31.reuse ;  /* 0x00000010ff048819 */ /* 0x100fe4000001161f */
[C---:B------:R-:W-:Y:S02]  /*6630*/  @!P0 PRMT R35, R75.reuse, 0x5432, R8 ;  /* 0x000054324b238816 */ /* 0x040fe40000000008 */
[----:B------:R-:W-:Y:S02]  /*6640*/  IADD3 R8, P2, P1, R92, R58, R120 ;  /* 0x0000003a5c087210 */ /* 0x000fe4000795e078 */
[----:B------:R-:W-:Y:S02]  /*6650*/  @!P0 SHF.R.U64 R6, R30, 0x10, R31 ;  /* 0x000000101e068819 */ /* 0x000fe4000000121f */
[----:B------:R-:W-:Y:S02]  /*6660*/  @!P0 SHF.R.U32.HI R9, RZ, 0x10, R71 ;  /* 0x00000010ff098819 */ /* 0x000fe40000011647 */
[C---:B------:R-:W-:Y:S02]  /*6670*/  @!P0 PRMT R19, R38.reuse, 0x5432, R6 ;  /* 0x0000543226138816 */ /* 0x040fe40000000006 */
[----:B------:R-:W-:Y:S02]  /*6680*/  @!P0 PRMT R40, R75, 0x5410, R9 ;  /* 0x000054104b288816 */ /* 0x000fe40000000009 */
[----:B------:R-:W-:Y:S02]  /*6690*/  @!P0 PRMT R9, R38, 0x5410, R4 ;  /* 0x0000541026098816 */ /* 0x000fe40000000004 */
[----:B------:R-:W-:Y:S02]  /*66a0*/  IADD3.X R4, R95, R57, R126, P2, P1 ;  /* 0x000000395f047210 */ /* 0x000fe400017e247e */
[C---:B------:R-:W-:Y:S01]  /*66b0*/  LEA R50, P1, R8.reuse, c[0x0][0x1c8], 0x1 ;  /* 0x0000720008327a11 */ /* 0x040fe200078208ff */
[----:B------:R-:W-:Y:S01]  /*66c0*/  @!P0 IMAD.U32 R11, R9, 0x10000, RZ ;  /* 0x00010000090b8824 */ /* 0x000fe200078e00ff */
[C---:B------:R-:W-:Y:S02]  /*66d0*/  @!P0 SHF.L.U32 R31, R35.reuse, 0x10, RZ ;  /* 0x00000010231f8819 */ /* 0x040fe400000006ff */
[----:B------:R-:W-:Y:S02]  /*66e0*/  LEA.HI.X R51, R8, c[0x0][0x1cc], R4, 0x1, P1 ;  /* 0x0000730008337a11 */ /* 0x000fe400008f0c04 */
[----:B------:R-:W-:Y:S02]  /*66f0*/  @!P0 LOP3.LUT R35, R35, 0xffff0000, RZ, 0xc0, !PT ;  /* 0xffff000023238812 */ /* 0x000fe400078ec0ff */
[----:B------:R-:W-:Y:S02]  /*6700*/  @!P0 LOP3.LUT R17, R9, 0xffff0000, RZ, 0xc0, !PT ;  /* 0xffff000009118812 */ /* 0x000fe400078ec0ff */
[----:B------:R-:W-:Y:S02]  /*6710*/  @!P0 LOP3.LUT R9, R19, 0xffff0000, RZ, 0xc0, !PT ;  /* 0xffff000013098812 */ /* 0x000fe400078ec0ff */
[C---:B------:R-:W-:Y:S02]  /*6720*/  @!P0 PRMT R7, R37.reuse, 0x5410, R3 ;  /* 0x0000541025078816 */ /* 0x040fe40000000003 */
[----:B------:R-:W-:Y:S02]  /*6730*/  @!P0 PRMT R29, R74, 0x5410, R5 ;  /* 0x000054104a1d8816 */ /* 0x000fe40000000005 */
[----:B------:R-:W-:Y:S01]  /*6740*/  @!P0 PRMT R5, R37, 0x5432, R2 ;  /* 0x0000543225058816 */ /* 0x000fe20000000002 */
[----:B-1----:R-:W-:Y:S01]  /*6750*/  @!P0 IMAD.U32 R2, R13, 0x10000, RZ ;  /* 0x000100000d028824 */ /* 0x002fe200078e00ff */
[----:B------:R-:W-:Y:S01]  /*6760*/  @!P0 LOP3.LUT R6, R12, 0xffff0000, RZ, 0xc0, !PT ;  /* 0xffff00000c068812 */ /* 0x000fe200078ec0ff */
[----:B------:R-:W-:Y:S01]  /*6770*/  @!P0 IMAD.U32 R24, R29, 0x10000, RZ ;  /* 0x000100001d188824 */ /* 0x000fe200078e00ff */
[----:B------:R-:W-:Y:S01]  /*6780*/  @!P0 SHF.L.U32 R16, R15, 0x10, RZ ;  /* 0x000000100f108819 */ /* 0x000fe200000006ff */
[----:B------:R-:W-:Y:S01]  /*6790*/  @!P0 IMAD.U32 R3, R7, 0x10000, RZ ;  /* 0x0001000007038824 */ /* 0x000fe200078e00ff */
[C---:B--2---:R-:W-:Y:S01]  /*67a0*/  @!P0 SHF.L.U32 R28, R45.reuse, 0x10, RZ ;  /* 0x000000102d1c8819 */ /* 0x044fe200000006ff */
[----:B------:R-:W-:Y:S01]  /*67b0*/  @!P0 FMUL.FTZ R10, R2, R24 ;  /* 0x00000018020a8220 */ /* 0x000fe20000410000 */
[----:B------:R-:W-:Y:S01]  /*67c0*/  @!P0 LOP3.LUT R23, R44, 0xffff0000, RZ, 0xc0, !PT ;  /* 0xffff00002c178812 */ /* 0x000fe200078ec0ff */
[-C--:B------:R-:W-:Y:S01]  /*67d0*/  @!P0 FMUL.FTZ R4, R2, R3.reuse ;  /* 0x0000000302048220 */ /* 0x080fe20000410000 */
[----:B------:R-:W-:Y:S01]  /*67e0*/  @!P0 LOP3.LUT R30, R45, 0xffff0000, RZ, 0xc0, !PT ;  /* 0xffff00002d1e8812 */ /* 0x000fe200078ec0ff */
[----:B------:R-:W-:Y:S01]  /*67f0*/  @!P0 IMAD.U32 R2, R12, 0x10000, RZ ;  /* 0x000100000c028824 */ /* 0x000fe200078e00ff */
[----:B------:R-:W-:Y:S01]  /*6800*/  @!P0 LOP3.LUT R41, R47, 0xffff0000, RZ, 0xc0, !PT ;  /* 0xffff00002f298812 */ /* 0x000fe200078ec0ff */
[----:B------:R-:W-:Y:S01]  /*6810*/  @!P0 FFMA.FTZ R56, R28, R3, -R10 ;  /* 0x000000031c388223 */ /* 0x000fe2000001080a */
[----:B------:R-:W-:Y:S01]  /*6820*/  @!P0 LOP3.LUT R36, R46, 0xffff0000, RZ, 0xc0, !PT ;  /* 0xffff00002e248812 */ /* 0x000fe200078ec0ff */
[----:B------:R-:W-:Y:S01]  /*6830*/  @!P0 IMAD.U32 R21, R44, 0x10000, RZ ;  /* 0x000100002c158824 */ /* 0x000fe200078e00ff */
[C---:B------:R-:W-:Y:S01]  /*6840*/  @!P0 SHF.L.U32 R3, R5.reuse, 0x10, RZ ;  /* 0x0000001005038819 */ /* 0x040fe200000006ff */
[----:B------:R-:W-:Y:S01]  /*6850*/  @!P0 IMAD.U32 R37, R40, 0x10000, RZ ;  /* 0x0001000028258824 */ /* 0x000fe200078e00ff */
[----:B------:R-:W-:Y:S01]  /*6860*/  @!P0 LOP3.LUT R5, R5, 0xffff0000, RZ, 0xc0, !PT ;  /* 0xffff000005058812 */ /* 0x000fe200078ec0ff */
[----:B------:R-:W-:Y:S01]  /*6870*/  @!P0 IMAD.U32 R38, R47, 0x10000, RZ ;  /* 0x000100002f268824 */ /* 0x000fe200078e00ff */
[----:B------:R-:W-:Y:S01]  /*6880*/  @!P0 LOP3.LUT R18, R15, 0xffff0000, RZ, 0xc0, !PT ;  /* 0xffff00000f128812 */ /* 0x000fe200078ec0ff */
[----:B------:R-:W-:Y:S01]  /*6890*/  @!P0 IMAD.U32 R34, R46, 0x10000, RZ ;  /* 0x000100002e228824 */ /* 0x000fe200078e00ff */
[----:B------:R-:W-:Y:S01]  /*68a0*/  @!P0 LOP3.LUT R29, R29, 0xffff0000, RZ, 0xc0, !PT ;  /* 0xffff00001d1d8812 */ /* 0x000fe200078ec0ff */
[----:B------:R-:W-:Y:S01]  /*68b0*/  @!P0 FMUL.FTZ R42, R16, R37 ;  /* 0x00000025102a8220 */ /* 0x000fe20000410000 */
[----:B------:R-:W-:Y:S02]  /*68c0*/  @!P0 LOP3.LUT R40, R40, 0xffff0000, RZ, 0xc0, !PT ;  /* 0xffff000028288812 */ /* 0x000fe400078ec0ff */
[----:B------:R-:W-:Y:S01]  /*68d0*/  @!P0 PRMT R22, R74, 0x5432, R22 ;  /* 0x000054324a168816 */ /* 0x000fe20000000016 */
[----:B------:R-:W-:Y:S01]  /*68e0*/  @!P0 FFMA.FTZ R42, R38, R11, -R42 ;  /* 0x0000000b262a8223 */ /* 0x000fe2000001082a */
[----:B------:R-:W-:Y:S03]  /*68f0*/  ISETP.GE.AND P1, PT, R100, c[0x0][0x1d4], PT ;  /* 0x0000750064007a0c */ /* 0x000fe60003f26270 */
[C---:B------:R-:W-:Y:S01]  /*6900*/  @!P0 IMAD.U32 R20, R22.reuse, 0x10000, RZ ;  /* 0x0001000016148824 */ /* 0x040fe200078e00ff */
[----:B------:R-:W-:Y:S03]  /*6910*/  @!P0 LOP3.LUT R22, R22, 0xffff0000, RZ, 0xc0, !PT ;  /* 0xffff000016168812 */ /* 0x000fe600078ec0ff */
[----:B------:R-:W-:Y:S02]  /*6920*/  @!P0 FMUL.FTZ R8, R2, R20 ;  /* 0x0000001402088220 */ /* 0x000fe40000410000 */
[----:B------:R-:W-:Y:S02]  /*6930*/  @!P0 FMUL.FTZ R10, R6, R22 ;  /* 0x00000016060a8220 */ /* 0x000fe40000410000 */
[-C--:B------:R-:W-:Y:S02]  /*6940*/  @!P0 FMUL.FTZ R2, R2, R3.reuse ;  /* 0x0000000302028220 */ /* 0x080fe40000410000 */
[----:B------:R-:W-:Y:S02]  /*6950*/  @!P0 FFMA.FTZ R55, R21, R3, -R8 ;  /* 0x0000000315378223 */ /* 0x000fe40000010808 */
[-C--:B------:R-:W-:Y:S01]  /*6960*/  @!P0 FMUL.FTZ R3, R6, R5.reuse ;  /* 0x0000000506038220 */ /* 0x080fe20000410000 */
[----:B------:R-:W-:Y:S01]  /*6970*/  @!P0 LOP3.LUT R6, R13, 0xffff0000, RZ, 0xc0, !PT ;  /* 0xffff00000d068812 */ /* 0x000fe200078ec0ff */
[----:B------:R-:W-:Y:S01]  /*6980*/  @!P0 FFMA.FTZ R54, R23, R5, -R10 ;  /* 0x0000000517368223 */ /* 0x000fe2000001080a */
[C---:B------:R-:W-:Y:S01]  /*6990*/  @!P0 LOP3.LUT R10, R14.reuse, 0xffff0000, RZ, 0xc0, !PT ;  /* 0xffff00000e0a8812 */ /* 0x040fe200078ec0ff */
[----:B------:R-:W-:Y:S01]  /*69a0*/  @!P0 IMAD.U32 R8, R14, 0x10000, RZ ;  /* 0x000100000e088824 */ /* 0x000fe200078e00ff */
[----:B------:R-:W-:Y:S01]  /*69b0*/  @!P0 LOP3.LUT R5, R7, 0xffff0000, RZ, 0xc0, !PT ;  /* 0xffff000007058812 */ /* 0x000fe200078ec0ff */
[----:B------:R-:W-:Y:S02]  /*69c0*/  @!P0 IMAD.U32 R7, R19, 0x10000, RZ ;  /* 0x0001000013078824 */ /* 0x000fe400078e00ff */
[----:B------:R-:W-:Y:S02]  /*69d0*/  @!P0 FMUL.FTZ R49, R6, R29 ;  /* 0x0000001d06318220 */ /* 0x000fe40000410000 */
[----:B------:R-:W-:Y:S02]  /*69e0*/  @!P0 FMUL.FTZ R19, R18, R40 ;  /* 0x0000002812138220 */ /* 0x000fe40000410000 */
[----:B------:R-:W-:Y:S02]  /*69f0*/  @!P0 FMUL.FTZ R48, R8, R31 ;  /* 0x0000001f08308220 */ /* 0x000fe40000410000 */
[----:B------:R-:W-:Y:S02]  /*6a00*/  @!P0 FMUL.FTZ R43, R10, R35 ;  /* 0x000000230a2b8220 */ /* 0x000fe40000410000 */
[----:B------:R-:W-:Y:S02]  /*6a10*/  @!P0 FFMA.FTZ R53, R30, R5, -R49 ;  /* 0x000000051e358223 */ /* 0x000fe40000010831 */
[----:B------:R-:W-:Y:S02]  /*6a20*/  @!P0 FFMA.FTZ R19, R41, R17, -R19 ;  /* 0x0000001129138223 */ /* 0x000fe40000010813 */
[----:B------:R-:W-:Y:S01]  /*6a30*/  @!P0 FFMA.FTZ R52, R34, R7, -R48 ;  /* 0x0000000722348223 */ /* 0x000fe20000010830 */
[----:B------:R-:W-:Y:S01]  /*6a40*/  @!P0 F2FP.BF16.PACK_AB R48, R53, R56 ;  /* 0x000000383530823e */ /* 0x000fe200000010ff */
[----:B------:R-:W-:Y:S01]  /*6a50*/  @!P0 FFMA.FTZ R49, R36, R9, -R43 ;  /* 0x0000000924318223 */ /* 0x000fe2000001082b */
[----:B------:R-:W-:Y:S01]  /*6a60*/  @!P0 F2FP.BF16.PACK_AB R42, R19, R42 ;  /* 0x0000002a132a823e */ /* 0x000fe200000010ff */
[----:B------:R-:W-:Y:S01]  /*6a70*/  @!P0 FFMA.FTZ R2, R20, R21, R2 ;  /* 0x0000001514028223 */ /* 0x000fe20000010002 */
[----:B------:R-:W-:Y:S01]  /*6a80*/  @!P0 F2FP.BF16.PACK_AB R43, R54, R55 ;  /* 0x00000037362b823e */ /* 0x000fe200000010ff */
[----:B------:R-:W-:Y:S01]  /*6a90*/  @!P0 IMAD.MOV.U32 R45, RZ, RZ, R48 ;  /* 0x000000ffff2d8224 */ /* 0x000fe200078e0030 */
[----:B------:R-:W-:Y:S01]  /*6aa0*/  @!P0 F2FP.BF16.PACK_AB R19, R49, R52 ;  /* 0x000000343113823e */ /* 0x000fe200000010ff */
[----:B------:R-:W-:Y:S01]  /*6ab0*/  @!P0 FMUL.FTZ R5, R6, R5 ;  /* 0x0000000506058220 */ /* 0x000fe20000410000 */
[----:B------:R-:W-:Y:S01]  /*6ac0*/  @!P0 MOV R44, R43 ;  /* 0x0000002b002c8202 */ /* 0x000fe20000000f00 */
[----:B------:R-:W-:Y:S01]  /*6ad0*/  @!P0 FFMA.FTZ R3, R22, R23, R3 ;  /* 0x0000001716038223 */ /* 0x000fe20000010003 */
[----:B------:R-:W-:Y:S01]  /*6ae0*/  @!P0 MOV R47, R42 ;  /* 0x0000002a002f8202 */ /* 0x000fe20000000f00 */
[----:B------:R-:W-:Y:S02]  /*6af0*/  @!P0 IMAD.MOV.U32 R46, RZ, RZ, R19 ;  /* 0x000000ffff2e8224 */ /* 0x000fe400078e0013 */
[----:B------:R-:W-:Y:S01]  /*6b00*/  @!P0 FMUL.FTZ R6, R8, R7 ;  /* 0x0000000708068220 */ /* 0x000fe20000410000 */
[----:B------:R-:W-:Y:S01]  /*6b10*/  @!P0 F2FP.BF16.PACK_AB R2, R3, R2 ;  /* 0x000000020302823e */ /* 0x000fe200000010ff */
[----:B------:R-:W-:Y:S01]  /*6b20*/  @!P0 FFMA.FTZ R4, R24, R28, R4 ;  /* 0x0000001c18048223 */ /* 0x000fe20000010004 */
[----:B------:R1:W-:Y:S01]  /*6b30*/  STG.E.128 [R50.64], R44 ;  /* 0x0000002c32007986 */ /* 0x0003e2000c101d0a */
[----:B------:R-:W-:Y:S02]  /*6b40*/  @!P0 FMUL.FTZ R7, R10, R9 ;  /* 0x000000090a078220 */ /* 0x000fe40000410000 */
[----:B------:R-:W-:Y:S02]  /*6b50*/  @!P0 FFMA.FTZ R5, R29, R30, R5 ;  /* 0x0000001e1d058223 */ /* 0x000fe40000010005 */
[----:B------:R-:W-:Y:S02]  /*6b60*/  @!P0 FMUL.FTZ R8, R16, R11 ;  /* 0x0000000b10088220 */ /* 0x000fe40000410000 */
[----:B------:R-:W-:Y:S01]  /*6b70*/  @!P0 FFMA.FTZ R6, R31, R34, R6 ;  /* 0x000000221f068223 */ /* 0x000fe20000010006 */
[----:B------:R-:W-:Y:S01]  /*6b80*/  @!P0 F2FP.BF16.PACK_AB R4, R5, R4 ;  /* 0x000000040504823e */ /* 0x000fe200000010ff */
[----:B------:R-:W-:Y:S02]  /*6b90*/  @!P0 FMUL.FTZ R9, R18, R17 ;  /* 0x0000001112098220 */ /* 0x000fe40000410000 */
[----:B------:R-:W-:Y:S02]  /*6ba0*/  @!P0 FFMA.FTZ R7, R35, R36, R7 ;  /* 0x0000002423078223 */ /* 0x000fe40000010007 */
[----:B------:R-:W-:Y:S02]  /*6bb0*/  @!P0 FFMA.FTZ R8, R37, R38, R8 ;  /* 0x0000002625088223 */ /* 0x000fe40000010008 */
[----:B------:R-:W-:Y:S01]  /*6bc0*/  @!P0 FFMA.FTZ R9, R40, R41, R9 ;  /* 0x0000002928098223 */ /* 0x000fe20000010009 */
[----:B------:R-:W-:Y:S01]  /*6bd0*/  @!P0 F2FP.BF16.PACK_AB R6, R7, R6 ;  /* 0x000000060706823e */ /* 0x000fe200000010ff */
[----:B------:R-:W-:Y:S02]  /*6be0*/  @!P0 IMAD.MOV.U32 R12, RZ, RZ, R2 ;  /* 0x000000ffff0c8224 */ /* 0x000fe400078e0002 */
[----:B------:R-:W-:Y:S01]  /*6bf0*/  @!P0 IMAD.MOV.U32 R13, RZ, RZ, R4 ;  /* 0x000000ffff0d8224 */ /* 0x000fe200078e0004 */
[----:B------:R-:W-:Y:S02]  /*6c00*/  @!P0 F2FP.BF16.PACK_AB R8, R9, R8 ;  /* 0x000000080908823e */ /* 0x000fe400000010ff */
[----:B------:R-:W-:Y:S03]  /*6c10*/  @!P0 MOV R14, R6 ;  /* 0x00000006000e8202 */ /* 0x000fe60000000f00 */
[----:B------:R-:W-:Y:S01]  /*6c20*/  @!P0 IMAD.MOV.U32 R15, RZ, RZ, R8 ;  /* 0x000000ffff0f8224 */ /* 0x000fe200078e0008 */
[----:B------:R-:W-:-:S05]  /*6c30*/  @P1 BRA `(.L_x_75) ;  /* 0x0000058000001947 */ /* 0x000fca0003800000 */
[----:B------:R-:W-:Y:S04]  /*6c40*/  IADD3 R3, P1, P0, R92, R58, R100 ;  /* 0x0000003a5c037210 */ /* 0x000fe8000783e064 */
[----:B------:R-:W-:Y:S02]  /*6c50*/  IADD3.X R4, R95, R57, R125, P1, P0 ;  /* 0x000000395f047210 */ /* 0x000fe40000fe047d */
[C---:B------:R-:W-:Y:S04]  /*6c60*/  LEA R2, P0, R3.reuse, c[0x0][0x1c8], 0x1 ;  /* 0x0000720003027a11 */ /* 0x040fe800078008ff */
[----:B------:R-:W-:Y:S05]  /*6c70*/  LEA.HI.X R3, R3, c[0x0][0x1cc], R4, 0x1, P0 ;  /* 0x0000730003037a11 */ /* 0x000fea00000f0c04 */
[----:B------:R2:W-:Y:S01]  /*6c80*/  STG.E.128 [R2.64], R12 ;  /* 0x0000000c02007986 */ /* 0x0005e2000c101d0a */
[----:B------:R-:W-:-:S05]  /*6c90*/  BRA `(.L_x_75) ;  /* 0x0000052000007947 */ /* 0x000fca0003800000 */
.L_x_53:
[----:B------:R-:W-:Y:S01]  /*6ca0*/  IMAD R2, R39, -0x70, R0 ;  /* 0xffffff9027027824 */ /* 0x000fe200078e0200 */
[----:B------:R-:W-:Y:S04]  /*6cb0*/  BSSY B0, `(.L_x_84) ;  /* 0x0000013000007945 */ /* 0x000fe80003800000 */
[----:B------:R-:W-:Y:S04]  /*6cc0*/  IMNMX R7, R2, 0x70, PT ;  /* 0x0000007002077817 */ /* 0x000fe80003800200 */
[----:B------:R-:W-:Y:S11]  /*6cd0*/  ISETP.GE.AND P0, PT, R101, R7, PT ;  /* 0x000000076500720c */ /* 0x000ff60003f06270 */
[----:B------:R-:W-:Y:S02]  /*6ce0*/  @!UPT UIADD3 URZ, URZ, URZ, URZ ;  /* 0x0000003f3f3ff290 */ /* 0x000fe4000fffe03f */
[----:B------:R-:W-:-:S05]  /*6cf0*/  @P0 BRA `(.L_x_85) ;  /* 0x000000e000000947 */ /* 0x000fca0003800000 */
[----:B------:R-:W-:Y:S02]  /*6d00*/  ISETP.NE.AND P1, PT, R98, RZ, PT ;  /* 0x000000ff6200720c */ /* 0x000fe40003f25270 */
[----:B------:R-:W-:Y:S11]  /*6d10*/  ISETP.NE.AND P0, PT, R99, RZ, PT ;  /* 0x000000ff6300720c */ /* 0x000ff60003f05270 */
[----:B------:R-:W1:Y:S01]  /*6d20*/  @P1 LDS.128 R12, [R97+0x3900] ;  /* 0x00390000610c1984 */ /* 0x000e620000000c00 */
[-C--:B------:R-:W-:Y:S02]  /*6d30*/  @P1 IADD3 R3, P3, R119, R86.reuse, RZ ;  /* 0x0000005677031210 */ /* 0x080fe40007f7e0ff */
[----:B------:R-:W-:Y:S01]  /*6d40*/  @P0 IADD3 R6, P2, R123, R86, RZ ;  /* 0x000000567b060210 */ /* 0x000fe20007f5e0ff */
[----:B------:R-:W2:Y:S02]  /*6d50*/  @P0 LDS.128 R8, [R96+0x3900] ;  /* 0x0039000060080984 */ /* 0x000ea40000000c00 */
[----:B------:R-:W-:Y:S01]  /*6d60*/  @P1 IMAD.X R5, R118, 0x1, R91, P3 ;  /* 0x0000000176051824 */ /* 0x000fe200018e065b */
[----:B------:R-:W-:Y:S01]  /*6d70*/  @P1 LEA R4, P3, R3, c[0x0][0x1c8], 0x1 ;  /* 0x0000720003041a11 */ /* 0x000fe200078608ff */
[----:B------:R-:W-:Y:S01]  /*6d80*/  @P0 IMAD.X R16, R91, 0x1, R122, P2 ;  /* 0x000000015b100824 */ /* 0x000fe200010e067a */
[C---:B------:R-:W-:Y:S02]  /*6d90*/  @P0 LEA R2, P2, R6.reuse, c[0x0][0x1c8], 0x1 ;  /* 0x0000720006020a11 */ /* 0x040fe400078408ff */
[----:B------:R-:W-:Y:S02]  /*6da0*/  @P1 LEA.HI.X R5, R3, c[0x0][0x1cc], R5, 0x1, P3 ;  /* 0x0000730003051a11 */ /* 0x000fe400018f0c05 */
[----:B------:R-:W-:Y:S03]  /*6db0*/  @P0 LEA.HI.X R3, R6, c[0x0][0x1cc], R16, 0x1, P2 ;  /* 0x0000730006030a11 */ /* 0x000fe600010f0c10 */
[----:B-1----:R1:W-:Y:S04]  /*6dc0*/  @P1 STG.E.128 [R4.64], R12 ;  /* 0x0000000c04001986 */ /* 0x0023e8000c101d0a */
[----:B--2---:R1:W-:Y:S02]  /*6dd0*/  @P0 STG.E.128 [R2.64], R8 ;  /* 0x0000000802000986 */ /* 0x0043e4000c101d0a */
.L_x_85:
[----:B------:R-:W-:Y:S05]  /*6de0*/  BSYNC B0 ;  /* 0x0000000000007941 */ /* 0x000fea0003800000 */
.L_x_84:
[----:B------:R-:W-:Y:S01]  /*6df0*/  ISETP.GE.AND P0, PT, R170, R7, PT ;  /* 0x00000007aa00720c */ /* 0x000fe20003f06270 */
[----:B------:R-:W-:Y:S01]  /*6e00*/  @!UPT UIADD3 URZ, URZ, URZ, URZ ;  /* 0x0000003f3f3ff290 */ /* 0x000fe2000fffe03f */
[----:B------:R-:W-:Y:S11]  /*6e10*/  BSSY B0, `(.L_x_86) ;  /* 0x0000012000007945 */ /* 0x000ff60003800000 */
[----:B------:R-:W-:-:S05]  /*6e20*/  @P0 BRA `(.L_x_87) ;  /* 0x0000010000000947 */ /* 0x000fca0003800000 */
[----:B------:R-:W-:Y:S02]  /*6e30*/  ISETP.NE.AND P1, PT, R98, RZ, PT ;  /* 0x000000ff6200720c */ /* 0x000fe40003f25270 */
[----:B------:R-:W-:Y:S02]  /*6e40*/  ISETP.NE.AND P0, PT, R99, RZ, PT ;  /* 0x000000ff6300720c */ /* 0x000fe40003f05270 */
[----:B-1----:R-:W-:Y:S05]  /*6e50*/  IADD3 R3, P2, R215, R86, RZ ;  /* 0x00000056d7037210 */ /* 0x002fea0007f5e0ff */
[----:B------:R-:W-:Y:S04]  /*6e60*/  IMAD.X R2, R198, 0x1, R91, P2 ;  /* 0x00000001c6027824 */ /* 0x000fe800010e065b */
[----:B------:R-:W1:Y:S01]  /*6e70*/  @P1 LDS.128 R12, [R97+0x4900] ;  /* 0x00490000610c1984 */ /* 0x000e620000000c00 */
[----:B------:R-:W-:Y:S02]  /*6e80*/  @P1 IADD3 R5, P3, R119, R3, RZ ;  /* 0x0000000377051210 */ /* 0x000fe40007f7e0ff */
[----:B------:R-:W-:Y:S01]  /*6e90*/  @P0 IADD3 R3, P2, R3, R123, RZ ;  /* 0x0000007b03030210 */ /* 0x000fe20007f5e0ff */
[----:B------:R-:W2:Y:S02]  /*6ea0*/  @P0 LDS.128 R8, [R96+0x4900] ;  /* 0x0049000060080984 */ /* 0x000ea40000000c00 */
[----:B------:R-:W-:Y:S01]  /*6eb0*/  @P1 IMAD.X R16, R118, 0x1, R2, P3 ;  /* 0x0000000176101824 */ /* 0x000fe200018e0602 */
[----:B------:R-:W-:Y:S01]  /*6ec0*/  @P1 LEA R4, P3, R5, c[0x0][0x1c8], 0x1 ;  /* 0x0000720005041a11 */ /* 0x000fe200078608ff */
[----:B------:R-:W-:Y:S01]  /*6ed0*/  @P0 IMAD.X R6, R2, 0x1, R122, P2 ;  /* 0x0000000102060824 */ /* 0x000fe200010e067a */
[----:B------:R-:W-:Y:S02]  /*6ee0*/  @P0 LEA R2, P2, R3, c[0x0][0x1c8], 0x1 ;  /* 0x0000720003020a11 */ /* 0x000fe400078408ff */
[----:B------:R-:W-:Y:S02]  /*6ef0*/  @P1 LEA.HI.X R5, R5, c[0x0][0x1cc], R16, 0x1, P3 ;  /* 0x0000730005051a11 */ /* 0x000fe400018f0c10 */
[----:B------:R-:W-:Y:S03]  /*6f00*/  @P0 LEA.HI.X R3, R3, c[0x0][0x1cc], R6, 0x1, P2 ;  /* 0x0000730003030a11 */ /* 0x000fe600010f0c06 */
[----:B-1----:R1:W-:Y:S04]  /*6f10*/  @P1 STG.E.128 [R4.64], R12 ;  /* 0x0000000c04001986 */ /* 0x0023e8000c101d0a */
[----:B--2---:R1:W-:Y:S02]  /*6f20*/  @P0 STG.E.128 [R2.64], R8 ;  /* 0x0000000802000986 */ /* 0x0043e4000c101d0a */
.L_x_87:
[----:B------:R-:W-:Y:S05]  /*6f30*/  BSYNC B0 ;  /* 0x0000000000007941 */ /* 0x000fea0003800000 */
.L_x_86:
        /* <DEDUP_REMOVED lines=20> */
.L_x_89:
[----:B------:R-:W-:Y:S05]  /*7080*/  BSYNC B0 ;  /* 0x0000000000007941 */ /* 0x000fea0003800000 */
.L_x_88:
[----:B------:R-:W-:Y:S11]  /*7090*/  ISETP.GE.AND P0, PT, R168, R7, PT ;  /* 0x00000007a800720c */ /* 0x000ff60003f06270 */
[----:B------:R-:W-:Y:S02]  /*70a0*/  @!UPT UIADD3 URZ, URZ, URZ, URZ ;  /* 0x0000003f3f3ff290 */ /* 0x000fe4000fffe03f */
        /* <DEDUP_REMOVED lines=17> */
.L_x_75:
[----:B------:R-:W-:Y:S05]  /*71c0*/  BSYNC B2 ;  /* 0x0000000000027941 */ /* 0x000fea0003800000 */
.L_x_52:
[----:B------:R-:W-:Y:S01]  /*71d0*/  IMAD R22, R39, -0x70, RZ ;  /* 0xffffff9027167824 */ /* 0x000fe200078e02ff */
[----:B------:R-:W-:Y:S01]  /*71e0*/  BSSY B0, `(.L_x_90) ;  /* 0x000007c000007945 */ /* 0x000fe20003800000 */
[----:B-12---:R-:W-:Y:S02]  /*71f0*/  IMAD R2, R105, 0x70, RZ ;  /* 0x0000007069027824 */ /* 0x006fe400078e02ff */
[----:B-----5:R-:W-:Y:S02]  /*7200*/  IMAD.IADD R5, R140, 0x1, R22 ;  /* 0x000000018c057824 */ /* 0x020fe400078e0216 */
[----:B------:R-:W-:Y:S03]  /*7210*/  IMAD.WIDE.U32 R20, R39, 0x70, RZ ;  /* 0x0000007027147825 */ /* 0x000fe600078e00ff */
[----:B------:R-:W-:Y:S01]  /*7220*/  ISETP.GE.AND P5, PT, R5, 0x11, PT ;  /* 0x000000110500780c */ /* 0x000fe20003fa6270 */
[----:B------:R-:W-:Y:S01]  /*7230*/  IMAD.IADD R23, R21, 0x1, R2 ;  /* 0x0000000115177824 */ /* 0x000fe200078e0202 */
[C---:B------:R-:W-:Y:S02]  /*7240*/  ISETP.GE.AND P6, PT, R5.reuse, 0x1, PT ;  /* 0x000000010500780c */ /* 0x040fe40003fc6270 */
[C---:B------:R-:W-:Y:S02]  /*7250*/  ISETP.GE.AND P4, PT, R5.reuse, 0x21, PT ;  /* 0x000000210500780c */ /* 0x040fe40003f86270 */
[----:B------:R-:W-:Y:S02]  /*7260*/  IADD3 R4, P0, R160, R20, RZ ;  /* 0x00000014a0047210 */ /* 0x000fe40007f1e0ff */
[----:B------:R-:W-:Y:S02]  /*7270*/  ISETP.GE.AND P3, PT, R5, 0x31, PT ;  /* 0x000000310500780c */ /* 0x000fe40003f66270 */
[----:B------:R-:W-:Y:S02]  /*7280*/  IADD3.X R8, R23, R165, RZ, P0, !PT ;  /* 0x000000a517087210 */ /* 0x000fe400007fe4ff */
[C---:B------:R-:W-:Y:S02]  /*7290*/  ISETP.GE.AND P2, PT, R5.reuse, 0x41, PT ;  /* 0x000000410500780c */ /* 0x040fe40003f46270 */
[----:B------:R-:W-:Y:S01]  /*72a0*/  @P5 IADD3 R9, P0, R4, 0x10, RZ ;  /* 0x0000001004095810 */ /* 0x000fe20007f1e0ff */
[----:B------:R-:W-:Y:S01]  /*72b0*/  @P6 IMAD R6, R8, c[0x0][0x258], RZ ;  /* 0x0000960008066a24 */ /* 0x000fe200078e02ff */
[----:B------:R-:W-:Y:S01]  /*72c0*/  @P6 MOV R3, R104 ;  /* 0x0000006800036202 */ /* 0x000fe20000000f00 */
[----:B------:R-:W-:Y:S01]  /*72d0*/  @P6 IMAD.MOV.U32 R2, RZ, RZ, R102 ;  /* 0x000000ffff026224 */ /* 0x000fe200078e0066 */
[----:B------:R-:W-:Y:S01]  /*72e0*/  ISETP.GE.AND P1, PT, R5, 0x51, PT ;  /* 0x000000510500780c */ /* 0x000fe20003f26270 */
[----:B------:R-:W-:Y:S01]  /*72f0*/  @P5 IMAD.X R7, RZ, RZ, R8, P0 ;  /* 0x000000ffff075224 */ /* 0x000fe200000e0608 */
[C---:B------:R-:W-:Y:S01]  /*7300*/  @P4 IADD3 R11, P0, R4.reuse, 0x20, RZ ;  /* 0x00000020040b4810 */ /* 0x040fe20007f1e0ff */
[C---:B------:R-:W-:Y:S01]  /*7310*/  @P6 IMAD.WIDE.U32 R2, R4.reuse, c[0x0][0x258], R2 ;  /* 0x0000960004026a25 */ /* 0x040fe200078e0002 */
[----:B------:R-:W-:Y:S02]  /*7320*/  P2R R24, PR, RZ, 0x40 ;  /* 0x00000040ff187803 */ /* 0x000fe40000000000 */
[----:B------:R-:W-:Y:S01]  /*7330*/  P2R R21, PR, RZ, 0x20 ;  /* 0x00000020ff157803 */ /* 0x000fe20000000000 */
[----:B------:R-:W-:Y:S02]  /*7340*/  @P6 IMAD R6, R4, c[0x0][0x25c], R6 ;  /* 0x0000970004066a24 */ /* 0x000fe400078e0206 */
[----:B------:R-:W-:Y:S01]  /*7350*/  @P4 IMAD.X R10, RZ, RZ, R8, P0 ;  /* 0x000000ffff0a4224 */ /* 0x000fe200000e0608 */
[C---:B------:R-:W-:Y:S01]  /*7360*/  @P6 LEA R18, P0, R2.reuse, c[0x0][0x250], 0x1 ;  /* 0x0000940002126a11 */ /* 0x040fe200078008ff */
[----:B------:R-:W-:Y:S02]  /*7370*/  @P6 IMAD.IADD R6, R3, 0x1, R6 ;  /* 0x0000000103066824 */ /* 0x000fe400078e0206 */
[----:B------:R-:W-:Y:S02]  /*7380*/  @P5 IMAD R3, R7, c[0x0][0x258], RZ ;  /* 0x0000960007035a24 */ /* 0x000fe400078e02ff */
[----:B------:R-:W-:Y:S01]  /*7390*/  @P5 IMAD.MOV.U32 R7, RZ, RZ, R104 ;  /* 0x000000ffff075224 */ /* 0x000fe200078e0068 */
[----:B------:R-:W-:Y:S01]  /*73a0*/  @P6 LEA.HI.X R19, R2, c[0x0][0x254], R6, 0x1, P0 ;  /* 0x0000950002136a11 */ /* 0x000fe200000f0c06 */
[----:B------:R-:W-:Y:S01]  /*73b0*/  @P4 IMAD.MOV.U32 R2, RZ, RZ, R102 ;  /* 0x000000ffff024224 */ /* 0x000fe200078e0066 */
[----:B------:R-:W-:Y:S01]  /*73c0*/  @P5 MOV R6, R102 ;  /* 0x0000006600065202 */ /* 0x000fe20000000f00 */
[----:B------:R-:W-:Y:S04]  /*73d0*/  @P4 IMAD R10, R10, c[0x0][0x258], RZ ;  /* 0x000096000a0a4a24 */ /* 0x000fe800078e02ff */
[C---:B------:R-:W-:Y:S04]  /*73e0*/  @P5 IMAD.WIDE.U32 R6, R9.reuse, c[0x0][0x258], R6 ;  /* 0x0000960009065a25 */ /* 0x040fe800078e0006 */
[----:B------:R-:W-:Y:S01]  /*73f0*/  @P5 IMAD R9, R9, c[0x0][0x25c], R3 ;  /* 0x0000970009095a24 */ /* 0x000fe200078e0203 */
[-C--:B------:R-:W-:Y:S02]  /*7400*/  @P4 MOV R3, R104.reuse ;  /* 0x0000006800034202 */ /* 0x080fe40000000f00 */
[C---:B------:R-:W-:Y:S01]  /*7410*/  @P5 LEA R16, P0, R6.reuse, c[0x0][0x250], 0x1 ;  /* 0x0000940006105a11 */ /* 0x040fe200078008ff */
[----:B------:R-:W-:Y:S02]  /*7420*/  @P5 IMAD.IADD R9, R7, 0x1, R9 ;  /* 0x0000000107095824 */ /* 0x000fe400078e0209 */
[C---:B------:R-:W-:Y:S03]  /*7430*/  @P4 IMAD.WIDE.U32 R2, R11.reuse, c[0x0][0x258], R2 ;  /* 0x000096000b024a25 */ /* 0x040fe600078e0002 */
[----:B------:R-:W-:Y:S01]  /*7440*/  @P5 LEA.HI.X R17, R6, c[0x0][0x254], R9, 0x1, P0 ;  /* 0x0000950006115a11 */ /* 0x000fe200000f0c09 */
[----:B------:R-:W-:Y:S01]  /*7450*/  @P4 IMAD R7, R11, c[0x0][0x25c], R10 ;  /* 0x000097000b074a24 */ /* 0x000fe200078e020a */
[C---:B------:R-:W-:Y:S02]  /*7460*/  @P4 LEA R14, P0, R2.reuse, c[0x0][0x250], 0x1 ;  /* 0x00009400020e4a11 */ /* 0x040fe400078008ff */
[----:B------:R-:W-:Y:S01]  /*7470*/  ISETP.NE.AND P5, PT, R133, RZ, PT ;  /* 0x000000ff8500720c */ /* 0x000fe20003fa5270 */
[----:B------:R-:W-:Y:S05]  /*7480*/  @P4 IMAD.IADD R3, R3, 0x1, R7 ;  /* 0x0000000103034824 */ /* 0x000fea00078e0207 */
[----:B------:R-:W-:Y:S02]  /*7490*/  @P4 LEA.HI.X R15, R2, c[0x0][0x254], R3, 0x1, P0 ;  /* 0x00009500020f4a11 */ /* 0x000fe400000f0c03 */
[C---:B------:R-:W-:Y:S02]  /*74a0*/  @P3 IADD3 R6, P0, R4.reuse, 0x30, RZ ;  /* 0x0000003004063810 */ /* 0x040fe40007f1e0ff */
[----:B------:R-:W-:Y:S02]  /*74b0*/  @P3 MOV R3, R104 ;  /* 0x0000006800033202 */ /* 0x000fe40000000f00 */
[----:B------:R-:W-:Y:S02]  /*74c0*/  @P3 IADD3.X R2, RZ, R8, RZ, P0, !PT ;  /* 0x00000008ff023210 */ /* 0x000fe400007fe4ff */
[----:B------:R-:W-:Y:S03]  /*74d0*/  @P2 IADD3 R7, P0, R4, 0x40, RZ ;  /* 0x0000004004072810 */ /* 0x000fe60007f1e0ff */
[----:B------:R-:W-:Y:S02]  /*74e0*/  @P3 IMAD R9, R2, c[0x0][0x258], RZ ;  /* 0x0000960002093a24 */ /* 0x000fe400078e02ff */
[----:B------:R-:W-:Y:S02]  /*74f0*/  @P3 IMAD.MOV.U32 R2, RZ, RZ, R102 ;  /* 0x000000ffff023224 */ /* 0x000fe400078e0066 */
[----:B------:R-:W-:Y:S02]  /*7500*/  @P2 IMAD.X R10, RZ, RZ, R8, P0 ;  /* 0x000000ffff0a2224 */ /* 0x000fe400000e0608 */
[C---:B------:R-:W-:Y:S04]  /*7510*/  @P3 IMAD.WIDE.U32 R2, R6.reuse, c[0x0][0x258], R2 ;  /* 0x0000960006023a25 */ /* 0x040fe800078e0002 */
[----:B------:R-:W-:Y:S01]  /*7520*/  @P3 IMAD R6, R6, c[0x0][0x25c], R9 ;  /* 0x0000970006063a24 */ /* 0x000fe200078e0209 */
[C---:B------:R-:W-:Y:S03]  /*7530*/  @P3 LEA R12, P0, R2.reuse, c[0x0][0x250], 0x1 ;  /* 0x00009400020c3a11 */ /* 0x040fe600078008ff */
[----:B------:R-:W-:Y:S01]  /*7540*/  @P3 IMAD.IADD R6, R3, 0x1, R6 ;  /* 0x0000000103063824 */ /* 0x000fe200078e0206 */
[----:B------:R-:W-:Y:S04]  /*7550*/  @P2 MOV R3, R104 ;  /* 0x0000006800032202 */ /* 0x000fe80000000f00 */
[----:B------:R-:W-:Y:S01]  /*7560*/  @P3 LEA.HI.X R13, R2, c[0x0][0x254], R6, 0x1, P0 ;  /* 0x00009500020d3a11 */ /* 0x000fe200000f0c06 */
[----:B------:R-:W-:Y:S02]  /*7570*/  @P2 IMAD R6, R10, c[0x0][0x258], RZ ;  /* 0x000096000a062a24 */ /* 0x000fe400078e02ff */
[----:B------:R-:W-:Y:S02]  /*7580*/  @P2 IMAD.MOV.U32 R2, RZ, RZ, R102 ;  /* 0x000000ffff022224 */ /* 0x000fe400078e0066 */
[C---:B------:R-:W-:Y:S02]  /*7590*/  @P2 IMAD R6, R7.reuse, c[0x0][0x25c], R6 ;  /* 0x0000970007062a24 */ /* 0x040fe400078e0206 */
[----:B------:R-:W-:Y:S04]  /*75a0*/  @P2 IMAD.WIDE.U32 R2, R7, c[0x0][0x258], R2 ;  /* 0x0000960007022a25 */ /* 0x000fe800078e0002 */
[----:B------:R-:W-:Y:S01]  /*75b0*/  @P2 IMAD.IADD R6, R3, 0x1, R6 ;  /* 0x0000000103062824 */ /* 0x000fe200078e0206 */
[C---:B------:R-:W-:Y:S01]  /*75c0*/  @P2 LEA R10, P0, R2.reuse, c[0x0][0x250], 0x1 ;  /* 0x00009400020a2a11 */ /* 0x040fe200078008ff */
[----:B------:R-:W-:Y:S03]  /*75d0*/  @P1 IMAD.MOV.U32 R3, RZ, RZ, R104 ;  /* 0x000000ffff031224 */ /* 0x000fe600078e0068 */
[----:B------:R-:W-:Y:S02]  /*75e0*/  @P2 LEA.HI.X R11, R2, c[0x0][0x254], R6, 0x1, P0 ;  /* 0x00009500020b2a11 */ /* 0x000fe400000f0c06 */
[C---:B------:R-:W-:Y:S05]  /*75f0*/  @P1 IADD3 R6, P0, R4.reuse, 0x50, RZ ;  /* 0x0000005004061810 */ /* 0x040fea0007f1e0ff */
[----:B------:R-:W-:Y:S01]  /*7600*/  @P1 IMAD.X R2, RZ, RZ, R8, P0 ;  /* 0x000000ffff021224 */ /* 0x000fe200000e0608 */
[----:B------:R-:W-:Y:S11]  /*7610*/  ISETP.GE.AND P0, PT, R5, 0x61, PT ;  /* 0x000000610500780c */ /* 0x000ff60003f06270 */
[----:B------:R-:W-:Y:S02]  /*7620*/  @!UPT UIADD3 URZ, URZ, URZ, URZ ;  /* 0x0000003f3f3ff290 */ /* 0x000fe4000fffe03f */
[----:B------:R-:W-:Y:S01]  /*7630*/  @P0 IADD3 R5, P6, R4, 0x60, RZ ;  /* 0x0000006004050810 */ /* 0x000fe20007fde0ff */
[----:B------:R-:W-:Y:S02]  /*7640*/  @P1 IMAD R4, R2, c[0x0][0x258], RZ ;  /* 0x0000960002041a24 */ /* 0x000fe400078e02ff */
[----:B------:R-:W-:Y:S01]  /*7650*/  @P1 IMAD.MOV.U32 R2, RZ, RZ, R102 ;  /* 0x000000ffff021224 */ /* 0x000fe200078e0066 */
[----:B------:R-:W-:Y:S01]  /*7660*/  @P0 IADD3.X R8, RZ, R8, RZ, P6, !PT ;  /* 0x00000008ff080210 */ /* 0x000fe200037fe4ff */
[C---:B------:R-:W-:Y:S02]  /*7670*/  @P1 IMAD R4, R6.reuse, c[0x0][0x25c], R4 ;  /* 0x0000970006041a24 */ /* 0x040fe400078e0204 */
[----:B------:R-:W-:Y:S05]  /*7680*/  @P1 IMAD.WIDE.U32 R2, R6, c[0x0][0x258], R2 ;  /* 0x0000960006021a25 */ /* 0x000fea00078e0002 */
[C---:B------:R-:W-:Y:S02]  /*7690*/  @P1 LEA R6, P6, R2.reuse, c[0x0][0x250], 0x1 ;  /* 0x0000940002061a11 */ /* 0x040fe400078c08ff */
[----:B------:R-:W-:Y:S01]  /*76a0*/  @P1 IADD3 R4, R3, R4, RZ ;  /* 0x0000000403041210 */ /* 0x000fe20007ffe0ff */
[----:B------:R-:W-:Y:S03]  /*76b0*/  @P0 IMAD.MOV.U32 R3, RZ, RZ, R104 ;  /* 0x000000ffff030224 */ /* 0x000fe600078e0068 */
[----:B------:R-:W-:Y:S01]  /*76c0*/  @P1 LEA.HI.X R7, R2, c[0x0][0x254], R4, 0x1, P6 ;  /* 0x0000950002071a11 */ /* 0x000fe200030f0c04 */
[----:B------:R-:W-:Y:S02]  /*76d0*/  @P0 IMAD R4, R8, c[0x0][0x258], RZ ;  /* 0x0000960008040a24 */ /* 0x000fe400078e02ff */
[----:B------:R-:W-:Y:S02]  /*76e0*/  @P0 IMAD.MOV.U32 R2, RZ, RZ, R102 ;  /* 0x000000ffff020224 */ /* 0x000fe400078e0066 */
[C---:B------:R-:W-:Y:S02]  /*76f0*/  @P0 IMAD R4, R5.reuse, c[0x0][0x25c], R4 ;  /* 0x0000970005040a24 */ /* 0x040fe400078e0204 */
[----:B------:R-:W-:Y:S05]  /*7700*/  @P0 IMAD.WIDE.U32 R2, R5, c[0x0][0x258], R2 ;  /* 0x0000960005020a25 */ /* 0x000fea00078e0002 */
[----:B------:R-:W-:Y:S02]  /*7710*/  @P0 IADD3 R3, R3, R4, RZ ;  /* 0x0000000403030210 */ /* 0x000fe40007ffe0ff */
[C---:B------:R-:W-:Y:S04]  /*7720*/  @P0 LEA R4, P6, R2.reuse, c[0x0][0x250], 0x1 ;  /* 0x0000940002040a11 */ /* 0x040fe800078c08ff */
[----:B------:R-:W-:Y:S01]  /*7730*/  @P0 LEA.HI.X R5, R2, c[0x0][0x254], R3, 0x1, P6 ;  /* 0x0000950002050a11 */ /* 0x000fe200030f0c03 */
[----:B------:R-:W-:Y:S01]  /*7740*/  IMAD.IADD R2, R22, 0x1, R0 ;  /* 0x0000000116027824 */ /* 0x000fe200078e0200 */
[----:B------:R-:W-:Y:S11]  /*7750*/  ISETP.NE.AND P6, PT, R24, RZ, PT ;  /* 0x000000ff1800720c */ /* 0x000ff60003fc5270 */
[----:B------:R-:W-:Y:S02]  /*7760*/  @!UPT UIADD3 URZ, URZ, URZ, URZ ;  /* 0x0000003f3f3ff290 */ /* 0x000fe4000fffe03f */
[----:B------:R-:W-:Y:S01]  /*7770*/  @!PT LDS RZ, [RZ] ;  /* 0x00000000fffff984 */ /* 0x000fe20000000800 */
[----:B------:R-:W-:Y:S01]  /*7780*/  @!PT LDS RZ, [RZ] ;  /* 0x00000000fffff984 */ /* 0x000fe20000000800 */
[----:B------:R-:W-:Y:S01]  /*7790*/  @!PT LDS RZ, [RZ] ;  /* 0x00000000fffff984 */ /* 0x000fe20000000800 */
[----:B------:R1:W-:Y:S01]  /*77a0*/  @P6 LDGSTS.E.BYPASS.LTC128B.128 [R94+0x100], [R18.64], !P5 ;  /* 0x00100000125e6fae */ /* 0x0003e2000e901d4a */
[----:B------:R-:W-:Y:S02]  /*77b0*/  ISETP.NE.AND P5, PT, R21, RZ, PT ;  /* 0x000000ff1500720c */ /* 0x000fe40003fa5270 */
[----:B------:R-:W-:Y:S11]  /*77c0*/  ISETP.NE.AND P6, PT, R133, RZ, PT ;  /* 0x000000ff8500720c */ /* 0x000ff60003fc5270 */
[----:B------:R-:W-:Y:S02]  /*77d0*/  @!UPT UIADD3 URZ, URZ, URZ, URZ ;  /* 0x0000003f3f3ff290 */ /* 0x000fe4000fffe03f */
[----:B------:R2:W-:Y:S08]  /*77e0*/  @P5 LDGSTS.E.BYPASS.LTC128B.128 [R94+0x900], [R16.64], !P6 ;  /* 0x00900000105e5fae */ /* 0x0005f0000f101d4a */
[----:B------:R1:W-:Y:S08]  /*77f0*/  @P4 LDGSTS.E.BYPASS.LTC128B.128 [R94+0x1100], [R14.64], !P6 ;  /* 0x011000000e5e4fae */ /* 0x0003f0000f101d4a */
[----:B------:R1:W-:Y:S08]  /*7800*/  @P3 LDGSTS.E.BYPASS.LTC128B.128 [R94+0x1900], [R12.64], !P6 ;  /* 0x019000000c5e3fae */ /* 0x0003f0000f101d4a */
[----:B------:R1:W-:Y:S08]  /*7810*/  @P2 LDGSTS.E.BYPASS.LTC128B.128 [R94+0x2100], [R10.64], !P6 ;  /* 0x021000000a5e2fae */ /* 0x0003f0000f101d4a */
[----:B------:R3:W-:Y:S08]  /*7820*/  @P1 LDGSTS.E.BYPASS.LTC128B.128 [R94+0x2900], [R6.64], !P6 ;  /* 0x02900000065e1fae */ /* 0x0007f0000f101d4a */
[----:B------:R1:W-:Y:S08]  /*7830*/  @P0 LDGSTS.E.BYPASS.LTC128B.128 [R94+0x3100], [R4.64], !P6 ;  /* 0x03100000045e0fae */ /* 0x0003f0000f101d4a */
[----:B------:R-:W0:Y:S01]  /*7840*/  LDGDEPBAR ;  /* 0x00000000000079af */ /* 0x000e220000000000 */
[----:B---3--:R-:W-:Y:S02]  /*7850*/  IMNMX R7, R2, 0x70, PT ;  /* 0x0000007002077817 */ /* 0x008fe40003800200 */
[----:B------:R-:W-:Y:S02]  /*7860*/  IADD3 R6, P0, R162, R20, RZ ;  /* 0x00000014a2067210 */ /* 0x000fe40007f1e0ff */
[----:B------:R-:W-:Y:S02]  /*7870*/  ISETP.GE.AND P1, PT, R101, R7, PT ;  /* 0x000000076500720c */ /* 0x000fe40003f26270 */
[----:B--2---:R-:W-:Y:S01]  /*7880*/  IADD3.X R16, R23, R161, RZ, P0, !PT ;  /* 0x000000a117107210 */ /* 0x004fe200007fe4ff */
[----:B------:R-:W-:Y:S04]  /*7890*/  DEPBAR.LE SB0, 0x0 ;  /* 0x000080000000791a */ /* 0x000fe80000000000 */
[----:B------:R-:W-:Y:S06]  /*78a0*/  BAR.SYNC.DEFER_BLOCKING 0x0 ;  /* 0x0000000000007b1d */ /* 0x000fec0000010000 */
[----:B------:R-:W-:-:S05]  /*78b0*/  @P1 BRA `(.L_x_91) ;  /* 0x000000e000001947 */ /* 0x000fca0003800000 */
[----:B-1----:R-:W-:Y:S01]  /*78c0*/  ISETP.GE.AND P1, PT, R26, c[0x0][0x1d4], PT ;  /* 0x000075001a007a0c */ /* 0x002fe20003f26270 */
[----:B------:R-:W-:Y:S01]  /*78d0*/  IMAD R2, R16, c[0x0][0x208], RZ ;  /* 0x0000820010027a24 */ /* 0x000fe200078e02ff */
[----:B------:R-:W-:Y:S01]  /*78e0*/  ISETP.GE.AND P0, PT, R117, c[0x0][0x1d4], PT ;  /* 0x0000750075007a0c */ /* 0x000fe20003f06270 */
[----:B------:R-:W-:Y:S01]  /*78f0*/  IMAD.MOV.U32 R4, RZ, RZ, R106 ;  /* 0x000000ffff047224 */ /* 0x000fe200078e006a */
[----:B------:R-:W-:Y:S01]  /*7900*/  MOV R5, R116 ;  /* 0x0000007400057202 */ /* 0x000fe20000000f00 */
[C---:B------:R-:W-:Y:S04]  /*7910*/  IMAD R2, R6.reuse, c[0x0][0x20c], R2 ;  /* 0x0000830006027a24 */ /* 0x040fe800078e0202 */
[----:B------:R-:W-:Y:S04]  /*7920*/  IMAD.WIDE.U32 R4, R6, c[0x0][0x208], R4 ;  /* 0x0000820006047a25 */ /* 0x000fe800078e0004 */
[----:B------:R-:W1:Y:S01]  /*7930*/  @!P1 LDS.128 R12, [R97+0x100] ;  /* 0x00010000610c9984 */ /* 0x000e620000000c00 */
[----:B------:R-:W-:Y:S01]  /*7940*/  IMAD.IADD R3, R5, 0x1, R2 ;  /* 0x0000000105037824 */ /* 0x000fe200078e0202 */
[C---:B------:R-:W-:Y:S02]  /*7950*/  LEA R2, P2, R4.reuse, c[0x0][0x1f8], 0x1 ;  /* 0x00007e0004027a11 */ /* 0x040fe400078408ff */
[----:B------:R-:W2:Y:S02]  /*7960*/  @!P0 LDS.128 R8, [R96+0x100] ;  /* 0x0001000060088984 */ /* 0x000ea40000000c00 */
[----:B------:R-:W-:Y:S05]  /*7970*/  LEA.HI.X R3, R4, c[0x0][0x1fc], R3, 0x1, P2 ;  /* 0x00007f0004037a11 */ /* 0x000fea00010f0c03 */
[----:B-1----:R1:W-:Y:S04]  /*7980*/  @!P1 STG.E.128 [R2.64], R12 ;  /* 0x0000000c02009986 */ /* 0x0023e8000c101d0a */
[----:B--2---:R1:W-:Y:S02]  /*7990*/  @!P0 STG.E.128 [R2.64+0x40], R8 ;  /* 0x0000400802008986 */ /* 0x0043e4000c101d0a */
.L_x_91:
[----:B-1----:R-:W-:Y:S05]  /*79a0*/  BSYNC B0 ;  /* 0x0000000000007941 */ /* 0x002fea0003800000 */
.L_x_90:
[----:B------:R-:W-:Y:S01]  /*79b0*/  ISETP.GE.AND P0, PT, R170, R7, PT ;  /* 0x00000007aa00720c */ /* 0x000fe20003f06270 */
[----:B------:R-:W-:Y:S01]  /*79c0*/  @!UPT UIADD3 URZ, URZ, URZ, URZ ;  /* 0x0000003f3f3ff290 */ /* 0x000fe2000fffe03f */
[----:B------:R-:W-:Y:S11]  /*79d0*/  BSSY B0, `(.L_x_92) ;  /* 0x0000012000007945 */ /* 0x000ff60003800000 */
[----:B------:R-:W-:-:S05]  /*79e0*/  @P0 BRA `(.L_x_93) ;  /* 0x0000010000000947 */ /* 0x000fca0003800000 */
[----:B------:R-:W-:Y:S01]  /*79f0*/  ISETP.GE.AND P1, PT, R26, c[0x0][0x1d4], PT ;  /* 0x000075001a007a0c */ /* 0x000fe20003f26270 */
[----:B------:R-:W-:Y:S01]  /*7a00*/  IMAD.MOV.U32 R4, RZ, RZ, R106 ;  /* 0x000000ffff047224 */ /* 0x000fe200078e006a */
[----:B------:R-:W-:Y:S02]  /*7a10*/  ISETP.GE.AND P0, PT, R117, c[0x0][0x1d4], PT ;  /* 0x0000750075007a0c */ /* 0x000fe40003f06270 */
[----:B------:R-:W-:Y:S02]  /*7a20*/  IADD3 R2, P2, R6, 0x20, RZ ;  /* 0x0000002006027810 */ /* 0x000fe40007f5e0ff */
[----:B------:R-:W-:Y:S03]  /*7a30*/  MOV R5, R116 ;  /* 0x0000007400057202 */ /* 0x000fe60000000f00 */
[----:B------:R-:W-:Y:S02]  /*7a40*/  IMAD.X R3, RZ, RZ, R16, P2 ;  /* 0x000000ffff037224 */ /* 0x000fe400010e0610 */
[C---:B------:R-:W-:Y:S02]  /*7a50*/  IMAD.WIDE.U32 R4, R2.reuse, c[0x0][0x208], R4 ;  /* 0x0000820002047a25 */ /* 0x040fe400078e0004 */
[----:B------:R-:W1:Y:S02]  /*7a60*/  @!P1 LDS.128 R12, [R97+0x1100] ;  /* 0x00110000610c9984 */ /* 0x000e640000000c00 */
[----:B------:R-:W-:Y:S02]  /*7a70*/  IMAD R3, R3, c[0x0][0x208], RZ ;  /* 0x0000820003037a24 */ /* 0x000fe400078e02ff */
[----:B------:R-:W2:Y:S02]  /*7a80*/  @!P0 LDS.128 R8, [R96+0x1100] ;  /* 0x0011000060088984 */ /* 0x000ea40000000c00 */
[----:B------:R-:W-:Y:S01]  /*7a90*/  IMAD R3, R2, c[0x0][0x20c], R3 ;  /* 0x0000830002037a24 */ /* 0x000fe200078e0203 */
[C---:B------:R-:W-:Y:S03]  /*7aa0*/  LEA R2, P2, R4.reuse, c[0x0][0x1f8], 0x1 ;  /* 0x00007e0004027a11 */ /* 0x040fe600078408ff */
[----:B------:R-:W-:Y:S05]  /*7ab0*/  IMAD.IADD R3, R5, 0x1, R3 ;  /* 0x0000000105037824 */ /* 0x000fea00078e0203 */
[----:B------:R-:W-:Y:S05]  /*7ac0*/  LEA.HI.X R3, R4, c[0x0][0x1fc], R3, 0x1, P2 ;  /* 0x00007f0004037a11 */ /* 0x000fea00010f0c03 */
[----:B-1----:R1:W-:Y:S04]  /*7ad0*/  @!P1 STG.E.128 [R2.64], R12 ;  /* 0x0000000c02009986 */ /* 0x0023e8000c101d0a */
[----:B--2---:R1:W-:Y:S02]  /*7ae0*/  @!P0 STG.E.128 [R2.64+0x40], R8 ;  /* 0x0000400802008986 */ /* 0x0043e4000c101d0a */
.L_x_93:
[----:B------:R-:W-:Y:S05]  /*7af0*/  BSYNC B0 ;  /* 0x0000000000007941 */ /* 0x000fea0003800000 */
.L_x_92:
[----:B------:R-:W-:Y:S01]  /*7b00*/  ISETP.GE.AND P0, PT, R169, R7, PT ;  /* 0x00000007a900720c */ /* 0x000fe20003f06270 */
[----:B------:R-:W-:Y:S01]  /*7b10*/  @!UPT UIADD3 URZ, URZ, URZ, URZ ;  /* 0x0000003f3f3ff290 */ /* 0x000fe2000fffe03f */
[----:B------:R-:W-:Y:S11]  /*7b20*/  BSSY B0, `(.L_x_94) ;  /* 0x0000012000007945 */ /* 0x000ff60003800000 */
[----:B------:R-:W-:-:S05]  /*7b30*/  @P0 BRA `(.L_x_95) ;  /* 0x0000010000000947 */ /* 0x000fca0003800000 */
[----:B------:R-:W-:Y:S01]  /*7b40*/  ISETP.GE.AND P1, PT, R26, c[0x0][0x1d4], PT ;  /* 0x000075001a007a0c */ /* 0x000fe20003f26270 */
[----:B------:R-:W-:Y:S01]  /*7b50*/  IMAD.MOV.U32 R4, RZ, RZ, R106 ;  /* 0x000000ffff047224 */ /* 0x000fe200078e006a */
[----:B------:R-:W-:Y:S02]  /*7b60*/  ISETP.GE.AND P0, PT, R117, c[0x0][0x1d4], PT ;  /* 0x0000750075007a0c */ /* 0x000fe40003f06270 */
[----:B-1----:R-:W-:Y:S02]  /*7b70*/  IADD3 R2, P2, R6, 0x40, RZ ;  /* 0x0000004006027810 */ /* 0x002fe40007f5e0ff */
        /* <DEDUP_REMOVED lines=12> */
.L_x_95:
[----:B------:R-:W-:Y:S05]  /*7c40*/  BSYNC B0 ;  /* 0x0000000000007941 */ /* 0x000fea0003800000 */
.L_x_94:
        /* <DEDUP_REMOVED lines=20> */
.L_x_97:
[----:B------:R-:W-:Y:S05]  /*7d90*/  BSYNC B0 ;  /* 0x0000000000007941 */ /* 0x000fea0003800000 */
.L_x_96:
[C---:B------:R-:W-:Y:S02]  /*7da0*/  ISETP.GT.AND P0, PT, R39.reuse, R164, PT ;  /* 0x000000a42700720c */ /* 0x040fe40003f04270 */
[----:B------:R-:W-:Y:S11]  /*7db0*/  IADD3 R39, R39, -0x1, RZ ;  /* 0xffffffff27277810 */ /* 0x000ff60007ffe0ff */
[----:B------:R-:W-:Y:S01]  /*7dc0*/  @P0 SHF.R.S32.HI R5, RZ, 0x1f, R39 ;  /* 0x0000001fff050819 */ /* 0x000fe20000011427 */
[----:B------:R-:W-:Y:S02]  /*7dd0*/  @P0 IMAD R4, R209, R39, RZ ;  /* 0x00000027d1040224 */ /* 0x000fe400078e02ff */
[----:B-1----:R-:W-:Y:S02]  /*7de0*/  @P0 IMAD.MOV.U32 R2, RZ, RZ, R138 ;  /* 0x000000ffff020224 */ /* 0x002fe400078e008a */
[----:B------:R-:W-:Y:S02]  /*7df0*/  @P0 IMAD.MOV.U32 R3, RZ, RZ, R135 ;  /* 0x000000ffff030224 */ /* 0x000fe400078e0087 */
[-C--:B------:R-:W-:Y:S02]  /*7e00*/  @P0 IMAD R4, R5, R178.reuse, R4 ;  /* 0x000000b205040224 */ /* 0x080fe400078e0204 */
[----:B------:R-:W-:Y:S04]  /*7e10*/  @P0 IMAD.WIDE.U32 R2, R39, R178, R2 ;  /* 0x000000b227020225 */ /* 0x000fe800078e0002 */
[----:B------:R-:W-:Y:S01]  /*7e20*/  @P0 IMAD.IADD R4, R3, 0x1, R4 ;  /* 0x0000000103040824 */ /* 0x000fe200078e0204 */
[C---:B------:R-:W-:Y:S04]  /*7e30*/  @P0 LEA R10, P1, R2.reuse, c[0x0][0x220], 0x1 ;  /* 0x00008800020a0a11 */ /* 0x040fe800078208ff */
[----:B------:R-:W-:Y:S02]  /*7e40*/  @P0 LEA.HI.X R11, R2, c[0x0][0x224], R4, 0x1, P1 ;  /* 0x00008900020b0a11 */ /* 0x000fe400008f0c04 */
[-C--:B------:R-:W-:Y:S03]  /*7e50*/  @P0 IADD3 R12, P2, R10, R171.reuse, RZ ;  /* 0x000000ab0a0c0210 */ /* 0x080fe60007f5e0ff */
[----:B------:R-:W-:Y:S01]  /*7e60*/  @!PT LDS RZ, [RZ] ;  /* 0x00000000fffff984 */ /* 0x000fe20000000800 */
[----:B------:R-:W-:Y:S01]  /*7e70*/  @!PT LDS RZ, [RZ] ;  /* 0x00000000fffff984 */ /* 0x000fe20000000800 */
[----:B------:R-:W-:Y:S01]  /*7e80*/  @!PT LDS RZ, [RZ] ;  /* 0x00000000fffff984 */ /* 0x000fe20000000800 */
[----:B------:R1:W-:Y:S01]  /*7e90*/  @P0 LDGSTS.E.BYPASS.LTC128B.128 [R94+0x3900], [R10.64], !P6 ;  /* 0x039000000a5e0fae */ /* 0x0003e2000f101d4a */
[-C--:B------:R-:W-:Y:S01]  /*7ea0*/  @P0 IADD3 R8, P1, R12, R171.reuse, RZ ;  /* 0x000000ab0c080210 */ /* 0x080fe20007f3e0ff */
[--C-:B------:R-:W-:Y:S03]  /*7eb0*/  @P0 IMAD.X R13, R11, 0x1, R166.reuse, P2 ;  /* 0x000000010b0d0824 */ /* 0x100fe600010e06a6 */
[-C--:B------:R-:W-:Y:S02]  /*7ec0*/  @P0 IADD3 R6, P2, R8, R171.reuse, RZ ;  /* 0x000000ab08060210 */ /* 0x080fe40007f5e0ff */
[----:B------:R2:W-:Y:S01]  /*7ed0*/  @P0 LDGSTS.E.BYPASS.LTC128B.128 [R94+0x4100], [R12.64], !P6 ;  /* 0x041000000c5e0fae */ /* 0x0005e2000f101d4a */
[-C--:B------:R-:W-:Y:S02]  /*7ee0*/  @P0 IADD3.X R9, R13, R166.reuse, RZ, P1, !PT ;  /* 0x000000a60d090210 */ /* 0x080fe40000ffe4ff */
[-C--:B------:R-:W-:Y:S03]  /*7ef0*/  @P0 IADD3 R4, P1, R6, R171.reuse, RZ ;  /* 0x000000ab06040210 */ /* 0x080fe60007f3e0ff */
[----:B------:R2:W-:Y:S01]  /*7f00*/  @P0 LDGSTS.E.BYPASS.LTC128B.128 [R94+0x4900], [R8.64], !P6 ;  /* 0x04900000085e0fae */ /* 0x0005e2000f101d4a */
[--C-:B------:R-:W-:Y:S01]  /*7f10*/  @P0 IMAD.X R7, R9, 0x1, R166.reuse, P2 ;  /* 0x0000000109070824 */ /* 0x100fe200010e06a6 */
[-C--:B------:R-:W-:Y:S03]  /*7f20*/  @P0 IADD3 R2, P2, R4, R171.reuse, RZ ;  /* 0x000000ab04020210 */ /* 0x080fe60007f5e0ff */
[--C-:B------:R-:W-:Y:S01]  /*7f30*/  @P0 IMAD.X R5, R7, 0x1, R166.reuse, P1 ;  /* 0x0000000107050824 */ /* 0x100fe200008e06a6 */
[----:B------:R2:W-:Y:S04]  /*7f40*/  @P0 LDGSTS.E.BYPASS.LTC128B.128 [R94+0x5100], [R6.64], !P6 ;  /* 0x05100000065e0fae */ /* 0x0005e8000f101d4a */
[----:B------:R2:W-:Y:S01]  /*7f50*/  @P0 LDGSTS.E.BYPASS.LTC128B.128 [R94+0x5900], [R4.64], !P6 ;  /* 0x05900000045e0fae */ /* 0x0005e2000f101d4a */
[----:B------:R-:W-:Y:S02]  /*7f60*/  @P0 IADD3.X R3, R5, R166, RZ, P2, !PT ;  /* 0x000000a605030210 */ /* 0x000fe400017fe4ff */
[----:B-1----:R-:W-:Y:S03]  /*7f70*/  @P0 IADD3 R10, P1, R2, R171, RZ ;  /* 0x000000ab020a0210 */ /* 0x002fe60007f3e0ff */
[----:B------:R2:W-:Y:S02]  /*7f80*/  @P0 LDGSTS.E.BYPASS.LTC128B.128 [R94+0x6100], [R2.64], !P6 ;  /* 0x06100000025e0fae */ /* 0x0005e4000f101d4a */
[----:B------:R-:W-:Y:S05]  /*7f90*/  @P0 IMAD.X R11, R3, 0x1, R166, P1 ;  /* 0x00000001030b0824 */ /* 0x000fea00008e06a6 */
[----:B------:R2:W-:Y:S04]  /*7fa0*/  @P0 LDGSTS.E.BYPASS.LTC128B.128 [R94+0x6900], [R10.64], !P6 ;  /* 0x069000000a5e0fae */ /* 0x0005e8000f101d4a */
[----:B------:R-:W0:Y:S01]  /*7fb0*/  LDGDEPBAR ;  /* 0x00000000000079af */ /* 0x000e220000000000 */
[----:B------:R-:W-:-:S05]  /*7fc0*/  @P0 BRA `(.L_x_98) ;  /* 0xffff9ee000000947 */ /* 0x000fca000383ffff */
[----:B------:R-:W-:Y:S06]  /*7fd0*/  BAR.SYNC.DEFER_BLOCKING 0x0 ;  /* 0x0000000000007b1d */ /* 0x000fec0000010000 */
.L_x_51:
[----:B-1----:R-:W-:Y:S01]  /*7fe0*/  ISETP.GE.AND P0, PT, R208, 0x1, PT ;  /* 0x00000001d000780c */ /* 0x002fe20003f06270 */
[----:B--2---:R-:W-:Y:S01]  /*7ff0*/  IMAD.IADD R13, R190, 0x1, R187 ;  /* 0x00000001be0d7824 */ /* 0x004fe200078e02bb */
[----:B------:R-:W-:Y:S01]  /*8000*/  PLOP3.LUT P4, PT, PT, PT, PT, 0x80, 0x0 ;  /* 0x000000000000781c */ /* 0x000fe20003f8f070 */
[----:B------:R-:W-:Y:S01]  /*8010*/  CS2R R178, SRZ ;  /* 0x0000000000b27805 */ /* 0x000fe2000001ff00 */
[----:B------:R-:W-:Y:S01]  /*8020*/  CS2R R176, SRZ ;  /* 0x0000000000b07805 */ /* 0x000fe2000001ff00 */
[----:B------:R-:W-:Y:S01]  /*8030*/  CS2R R182, SRZ ;  /* 0x0000000000b67805 */ /* 0x000fe2000001ff00 */
[----:B------:R-:W-:Y:S01]  /*8040*/  MOV R12, RZ ;  /* 0x000000ff000c7202 */ /* 0x000fe20000000f00 */
[----:B------:R-:W-:Y:S01]  /*8050*/  IMAD.MOV.U32 R180, RZ, RZ, RZ ;  /* 0x000000ffffb47224 */ /* 0x000fe200078e00ff */
[----:B------:R-:W-:Y:S01]  /*8060*/  CS2R R14, SRZ ;  /* 0x00000000000e7805 */ /* 0x000fe2000001ff00 */
[----:B------:R-:W-:Y:S01]  /*8070*/  MOV R174, RZ ;  /* 0x000000ff00ae7202 */ /* 0x000fe20000000f00 */
[----:B------:R-:W-:Y:S01]  /*8080*/  CS2R R172, SRZ ;  /* 0x0000000000ac7805 */ /* 0x000fe2000001ff00 */
[----:B------:R-:W-:Y:S01]  /*8090*/  CS2R R16, SRZ ;  /* 0x0000000000107805 */ /* 0x000fe2000001ff00 */
[----:B------:R-:W-:Y:S01]  /*80a0*/  IMAD.MOV.U32 R170, RZ, RZ, RZ ;  /* 0x000000ffffaa7224 */ /* 0x000fe200078e00ff */
[----:B------:R-:W-:Y:S01]  /*80b0*/  MOV R168, RZ ;  /* 0x000000ff00a87202 */ /* 0x000fe20000000f00 */
[----:B------:R-:W-:Y:S01]  /*80c0*/  CS2R R20, SRZ ;  /* 0x0000000000147805 */ /* 0x000fe2000001ff00 */
[----:B------:R-:W-:Y:S01]  /*80d0*/  IMAD.MOV.U32 R162, RZ, RZ, RZ ;  /* 0x000000ffffa27224 */ /* 0x000fe200078e00ff */
[----:B------:R-:W-:Y:S01]  /*80e0*/  CS2R R18, SRZ ;  /* 0x0000000000127805 */ /* 0x000fe2000001ff00 */
[----:B------:R-:W-:Y:S01]  /*80f0*/  MOV R160, RZ ;  /* 0x000000ff00a07202 */ /* 0x000fe20000000f00 */
[----:B------:R-:W-:Y:S01]  /*8100*/  IMAD.MOV.U32 R166, RZ, RZ, RZ ;  /* 0x000000ffffa67224 */ /* 0x000fe200078e00ff */
[----:B------:R-:W-:Y:S01]  /*8110*/  MOV R164, RZ ;  /* 0x000000ff00a47202 */ /* 0x000fe20000000f00 */
[----:B------:R-:W-:Y:S01]  /*8120*/  CS2R R158, SRZ ;  /* 0x00000000009e7805 */ /* 0x000fe2000001ff00 */
[----:B------:R-:W-:Y:S01]  /*8130*/  IMAD.MOV.U32 R156, RZ, RZ, RZ ;  /* 0x000000ffff9c7224 */ /* 0x000fe200078e00ff */
[----:B------:R-:W-:Y:S01]  /*8140*/  CS2R R22, SRZ ;  /* 0x0000000000167805 */ /* 0x000fe2000001ff00 */
[----:B------:R-:W-:Y:S01]  /*8150*/  MOV R154, RZ ;  /* 0x000000ff009a7202 */ /* 0x000fe20000000f00 */
[----:B------:R-:W-:Y:S01]  /*8160*/  IMAD.MOV.U32 R152, RZ, RZ, RZ ;  /* 0x000000ffff987224 */ /* 0x000fe200078e00ff */
[----:B------:R-:W-:Y:S01]  /*8170*/  CS2R R146, SRZ ;  /* 0x0000000000927805 */ /* 0x000fe2000001ff00 */
[----:B------:R-:W-:Y:S01]  /*8180*/  CS2R R30, SRZ ;  /* 0x00000000001e7805 */ /* 0x000fe2000001ff00 */
[----:B------:R-:W-:Y:S01]  /*8190*/  MOV R144, RZ ;  /* 0x000000ff00907202 */ /* 0x000fe20000000f00 */
[----:B------:R-:W-:Y:S01]  /*81a0*/  CS2R R24, SRZ ;  /* 0x0000000000187805 */ /* 0x000fe2000001ff00 */
[----:B------:R-:W-:Y:S01]  /*81b0*/  IMAD.MOV.U32 R150, RZ, RZ, RZ ;  /* 0x000000ffff967224 */ /* 0x000fe200078e00ff */
[----:B------:R-:W-:Y:S01]  /*81c0*/  CS2R R148, SRZ ;  /* 0x0000000000947805 */ /* 0x000fe2000001ff00 */
[----:B------:R-:W-:Y:S01]  /*81d0*/  CS2R R142, SRZ ;  /* 0x00000000008e7805 */ /* 0x000fe2000001ff00 */
[----:B------:R-:W-:Y:S01]  /*81e0*/  MOV R140, RZ ;  /* 0x000000ff008c7202 */ /* 0x000fe20000000f00 */
[----:B------:R-:W-:Y:S01]  /*81f0*/  IMAD.MOV.U32 R27, RZ, RZ, RZ ;  /* 0x000000ffff1b7224 */ /* 0x000fe200078e00ff */
[----:B------:R-:W-:Y:S01]  /*8200*/  MOV R138, RZ ;  /* 0x000000ff008a7202 */ /* 0x000fe20000000f00 */
[----:B------:R-:W-:Y:S01]  /*8210*/  CS2R R28, SRZ ;  /* 0x00000000001c7805 */ /* 0x000fe2000001ff00 */
[----:B------:R-:W-:Y:S01]  /*8220*/  IMAD.MOV.U32 R136, RZ, RZ, RZ ;  /* 0x000000ffff887224 */ /* 0x000fe200078e00ff */
[----:B------:R-:W-:Y:S01]  /*8230*/  CS2R R130, SRZ ;  /* 0x0000000000827805 */ /* 0x000fe2000001ff00 */
[----:B------:R-:W-:Y:S01]  /*8240*/  CS2R R32, SRZ ;  /* 0x0000000000207805 */ /* 0x000fe2000001ff00 */
[----:B------:R-:W-:Y:S01]  /*8250*/  MOV R128, RZ ;  /* 0x000000ff00807202 */ /* 0x000fe20000000f00 */
[----:B------:R-:W-:Y:S01]  /*8260*/  IMAD.MOV.U32 R134, RZ, RZ, RZ ;  /* 0x000000ffff867224 */ /* 0x000fe200078e00ff */
[----:B------:R-:W-:Y:S01]  /*8270*/  CS2R R132, SRZ ;  /* 0x0000000000847805 */ /* 0x000fe2000001ff00 */
[----:B------:R-:W-:Y:S01]  /*8280*/  CS2R R122, SRZ ;  /* 0x00000000007a7805 */ /* 0x000fe2000001ff00 */
[----:B------:R-:W-:Y:S01]  /*8290*/  MOV R120, RZ ;  /* 0x000000ff00787202 */ /* 0x000fe20000000f00 */
[----:B------:R-:W-:Y:S01]  /*82a0*/  IMAD.MOV.U32 R126, RZ, RZ, RZ ;  /* 0x000000ffff7e7224 */ /* 0x000fe200078e00ff */
[----:B------:R-:W-:Y:S01]  /*82b0*/  CS2R R124, SRZ ;  /* 0x00000000007c7805 */ /* 0x000fe2000001ff00 */
[----:B------:R-:W-:Y:S01]  /*82c0*/  CS2R R38, SRZ ;  /* 0x0000000000267805 */ /* 0x000fe2000001ff00 */
[----:B------:R-:W-:Y:S01]  /*82d0*/  CS2R R36, SRZ ;  /* 0x0000000000247805 */ /* 0x000fe2000001ff00 */
[----:B------:R-:W-:Y:S05]  /*82e0*/  @!P0 BRA `(.L_x_99) ;  /* 0x00010ab000008947 */ /* 0x000fea0003800000 */
[----:B------:R-:W2:Y:S01]  /*82f0*/  LDL R34, [R1+0x28] ;  /* 0x0000280001227983 */ /* 0x000ea20000100800 */
[----:B------:R-:W-:-:S03]  /*8300*/  ISETP.NE.U32.AND P0, PT, RZ, c[0x0][0x340], PT ;  /* 0x0000d000ff007a0c */ /* 0x000fc60003f05070 */
[----:B------:R-:W3:Y:S01]  /*8310*/  LDL R198, [R1] ;  /* 0x0000000001c67983 */ /* 0x000ee20000100800 */
[----:B------:R-:W-:Y:S02]  /*8320*/  ISETP.NE.AND.EX P1, PT, RZ, c[0x0][0x344], PT, P0 ;  /* 0x0000d100ff007a0c */ /* 0x000fe40003f25300 */
[----:B------:R-:W-:Y:S01]  /*8330*/  SHF.R.S32.HI R0, RZ, 0x1f, R184 ;  /* 0x0000001fff007819 */ /* 0x000fe200000114b8 */
[----:B------:R-:W1:Y:S01]  /*8340*/  S2R R26, SR_CTAID.Y ;  /* 0x00000000001a7919 */ /* 0x000e620000002600 */
[----:B------:R-:W-:Y:S01]  /*8350*/  SHF.R.S32.HI R25, RZ, 0x1f, R216 ;  /* 0x0000001fff197819 */ /* 0x000fe200000114d8 */
[----:B------:R-:W-:Y:S01]  /*8360*/  IMAD.MOV.U32 R5, RZ, RZ, c[0x0][0x2c4] ;  /* 0x0000b100ff057624 */ /* 0x000fe200078e00ff */
[----:B------:R-:W-:-:S07]  /*8370*/  P2R R24, PR, RZ, 0x2 ;  /* 0x00000002ff187803 */ /* 0x000fce0000000000 */
[----:B------:R-:W-:Y:S02]  /*8380*/  @P1 IMAD.MOV.U32 R2, RZ, RZ, 0x4 ;  /* 0x00000004ff021424 */ /* 0x000fe400078e00ff */
[----:B------:R-:W-:Y:S01]  /*8390*/  IMAD R0, R0, c[0x0][0x178], RZ ;  /* 0x00005e0000007a24 */ /* 0x000fe200078e02ff */
[----:B------:R-:W-:-:S03]  /*83a0*/  LEA.HI R4, R25, R216, RZ, 0x3 ;  /* 0x000000d819047211 */ /* 0x000fc600078f18ff */
[----:B------:R-:W-:Y:S01]  /*83b0*/  IMAD R0, R184, c[0x0][0x17c], R0 ;  /* 0x00005f00b8007a24 */ /* 0x000fe200078e0200 */
[----:B------:R-:W-:Y:S02]  /*83c0*/  SHF.R.S32.HI R49, RZ, 0x3, R4 ;  /* 0x00000003ff317819 */ /* 0x000fe40000011404 */
[----:B------:R-:W-:-:S04]  /*83d0*/  ISETP.NE.U32.AND P0, PT, RZ, c[0x0][0x348], PT ;  /* 0x0000d200ff007a0c */ /* 0x000fc80003f05070 */
[----:B------:R-:W-:Y:S01]  /*83e0*/  ISETP.NE.AND.EX P0, PT, RZ, c[0x0][0x34c], PT, P0 ;  /* 0x0000d300ff007a0c */ /* 0x000fe20003f05300 */
[----:B------:R-:W-:Y:S02]  /*83f0*/  IMAD R19, R214, 0x80, R49 ;  /* 0x00000080d6137824 */ /* 0x000fe400078e0231 */
[----:B------:R-:W-:-:S03]  /*8400*/  IMAD R23, R191, c[0x0][0x2c4], RZ ;  /* 0x0000b100bf177a24 */ /* 0x000fc600078e02ff */
[C---:B------:R-:W-:Y:S02]  /*8410*/  IADD3 R10, R19.reuse, 0x10, RZ ;  /* 0x00000010130a7810 */ /* 0x040fe40007ffe0ff */
[----:B------:R-:W-:Y:S02]  /*8420*/  ISETP.GE.AND P2, PT, R19, R23, PT ;  /* 0x000000171300720c */ /* 0x000fe40003f46270 */
[----:B------:R-:W-:Y:S02]  /*8430*/  LEA.HI R8, R25, R216, RZ, 0x6 ;  /* 0x000000d819087211 */ /* 0x000fe400078f30ff */
[----:B------:R-:W-:Y:S01]  /*8440*/  IADD3 R11, R19, 0x20, RZ ;  /* 0x00000020130b7810 */ /* 0x000fe20007ffe0ff */
[----:B--2---:R-:W-:-:S05]  /*8450*/  @P1 IMAD.WIDE R2, R34, R2, c[0x0][0x340] ;  /* 0x0000d00022021625 */ /* 0x004fca00078e0202 */
[----:B------:R2:W4:Y:S01]  /*8460*/  @P1 LDG.E R22, [R2.64] ;  /* 0x0000000a02161981 */ /* 0x000522000c1e1900 */
[----:B------:R-:W-:Y:S01]  /*8470*/  ISETP.NE.AND P1, PT, R5, 0x1, PT ;  /* 0x000000010500780c */ /* 0x000fe20003f25270 */
[----:B------:R-:W-:Y:S01]  /*8480*/  IMAD.MOV.U32 R193, RZ, RZ, c[0x0][0x1e0] ;  /* 0x00007800ffc17624 */ /* 0x000fe200078e00ff */
[----:B------:R-:W-:Y:S02]  /*8490*/  SHF.R.S32.HI R21, RZ, 0x1f, R34 ;  /* 0x0000001fff157819 */ /* 0x000fe40000011422 */
[----:B------:R-:W-:Y:S02]  /*84a0*/  IADD3 R18, P6, R49, R13, RZ ;  /* 0x0000000d31127210 */ /* 0x000fe40007fde0ff */
[----:B------:R-:W-:Y:S02]  /*84b0*/  SEL R6, R21, RZ, !P0 ;  /* 0x000000ff15067207 */ /* 0x000fe40004000000 */
[----:B---3--:R-:W-:Y:S02]  /*84c0*/  IADD3 R50, R198, -0x1, RZ ;  /* 0xffffffffc6327810 */ /* 0x008fe40007ffe0ff */
[----:B------:R-:W-:Y:S01]  /*84d0*/  LEA.HI R54, R25, R216, RZ, 0x4 ;  /* 0x000000d819367211 */ /* 0x000fe200078f20ff */
[----:B------:R-:W-:Y:S01]  /*84e0*/  IMAD R6, R6, c[0x0][0x1c0], RZ ;  /* 0x0000700006067a24 */ /* 0x000fe200078e02ff */
[----:B------:R-:W-:-:S02]  /*84f0*/  SHF.R.S32.HI R53, RZ, 0x1f, R50 ;  /* 0x0000001fff357819 */ /* 0x000fc40000011432 */
[----:B------:R-:W-:-:S04]  /*8500*/  LEA.HI R190, R25, R216, RZ, 0x5 ;  /* 0x000000d819be7211 */ /* 0x000fc800078f28ff */
[----:B------:R-:W-:Y:S01]  /*8510*/  SHF.R.S32.HI R55, RZ, 0x5, R190 ;  /* 0x00000005ff377819 */ /* 0x000fe200000114be */
[----:B--2---:R-:W-:-:S04]  /*8520*/  IMAD.WIDE.U32 R2, R184, c[0x0][0x178], RZ ;  /* 0x00005e00b8027a25 */ /* 0x004fc800078e00ff */
[----:B------:R-:W-:Y:S01]  /*8530*/  IMAD.IADD R3, R3, 0x1, R0 ;  /* 0x0000000103037824 */ /* 0x000fe200078e0200 */
[----:B------:R-:W-:Y:S02]  /*8540*/  LOP3.LUT R0, R4, 0xfffffff8, RZ, 0xc0, !PT ;  /* 0xfffffff804007812 */ /* 0x000fe400078ec0ff */
[----:B------:R-:W-:Y:S01]  /*8550*/  SEL R4, R34, RZ, !P0 ;  /* 0x000000ff22047207 */ /* 0x000fe20004000000 */
[----:B-1----:R-:W-:-:S04]  /*8560*/  IMAD.WIDE.U32 R2, R26, c[0x0][0x1b8], R2 ;  /* 0x00006e001a027a25 */ /* 0x002fc800078e0002 */
[----:B------:R-:W-:Y:S02]  /*8570*/  IMAD.IADD R56, R216, 0x1, -R0 ;  /* 0x00000001d8387824 */ /* 0x000fe400078e0a00 */
[----:B------:R-:W-:Y:S02]  /*8580*/  IMAD R0, R219, c[0x0][0x1b8], RZ ;  /* 0x00006e00db007a24 */ /* 0x000fe400078e02ff */
[----:B------:R-:W-:Y:S02]  /*8590*/  IMAD R5, R56, 0x10, R49 ;  /* 0x0000001038057824 */ /* 0x000fe400078e0231 */
[----:B------:R-:W-:Y:S02]  /*85a0*/  IMAD R0, R26, c[0x0][0x1bc], R0 ;  /* 0x00006f001a007a24 */ /* 0x000fe400078e0200 */
[----:B------:R-:W-:Y:S02]  /*85b0*/  IMAD R5, R214, 0x80, R5 ;  /* 0x00000080d6057824 */ /* 0x000fe400078e0205 */
[----:B------:R-:W-:-:S02]  /*85c0*/  IMAD.IADD R3, R3, 0x1, R0 ;  /* 0x0000000103037824 */ /* 0x000fc400078e0200 */
[----:B------:R-:W-:-:S04]  /*85d0*/  @P1 IMAD.HI.U32 R7, R5, c[0x0][0x2c8], RZ ;  /* 0x0000b20005071a27 */ /* 0x000fc800078e00ff */
[----:B------:R-:W-:Y:S01]  /*85e0*/  IMAD.MOV.U32 R0, RZ, RZ, R5 ;  /* 0x000000ffff007224 */ /* 0x000fe200078e0005 */
[----:B------:R-:W-:Y:S01]  /*85f0*/  @P1 SHF.R.U32.HI R0, RZ, c[0x0][0x2cc], R7 ;  /* 0x0000b300ff001a19 */ /* 0x000fe20000011607 */
[----:B------:R-:W-:Y:S01]  /*8600*/  IMAD R6, R4, c[0x0][0x1c4], R6 ;  /* 0x0000710004067a24 */ /* 0x000fe200078e0206 */
[----:B------:R-:W-:Y:S01]  /*8610*/  ISETP.GE.AND P1, PT, R10, R23, PT ;  /* 0x000000170a00720c */ /* 0x000fe20003f26270 */
[----:B------:R-:W-:Y:S01]  /*8620*/  IMAD.WIDE.U32 R2, R4, c[0x0][0x1c0], R2 ;  /* 0x0000700004027a25 */ /* 0x000fe200078e0002 */
[----:B------:R-:W-:-:S03]  /*8630*/  SHF.R.S32.HI R7, RZ, 0x1f, R0 ;  /* 0x0000001fff077819 */ /* 0x000fc60000011400 */
[----:B------:R-:W-:Y:S02]  /*8640*/  IMAD.MOV R4, RZ, RZ, -R0 ;  /* 0x000000ffff047224 */ /* 0x000fe400078e0a00 */
[----:B------:R-:W-:Y:S02]  /*8650*/  IMAD.IADD R3, R3, 0x1, R6 ;  /* 0x0000000103037824 */ /* 0x000fe400078e0206 */
[----:B------:R-:W-:Y:S02]  /*8660*/  IMAD R4, R4, c[0x0][0x2c4], R5 ;  /* 0x0000b10004047a24 */ /* 0x000fe400078e0205 */
[----:B------:R-:W-:Y:S02]  /*8670*/  IMAD R5, R7, c[0x0][0x1b0], RZ ;  /* 0x00006c0007057a24 */ /* 0x000fe400078e02ff */
[----:B------:R-:W-:-:S04]  /*8680*/  IMAD.WIDE.U32 R2, R0, c[0x0][0x1b0], R2 ;  /* 0x00006c0000027a25 */ /* 0x000fc800078e0002 */
[----:B------:R-:W-:Y:S01]  /*8690*/  IMAD R6, R0, c[0x0][0x1b4], R5 ;  /* 0x00006d0000067a24 */ /* 0x000fe200078e0205 */
[----:B------:R-:W-:Y:S01]  /*86a0*/  SHF.R.S32.HI R5, RZ, 0x1f, R4 ;  /* 0x0000001fff057819 */ /* 0x000fe20000011404 */
[----:B------:R-:W-:Y:S02]  /*86b0*/  IMAD.SHL.U32 R38, R56, 0x8, RZ ;  /* 0x0000000838267824 */ /* 0x000fe400078e00ff */
[----:B------:R-:W-:Y:S02]  /*86c0*/  IMAD.IADD R3, R3, 0x1, R6 ;  /* 0x0000000103037824 */ /* 0x000fe400078e0206 */
[----:B------:R-:W-:Y:S01]  /*86d0*/  IMAD R0, R5, c[0x0][0x1a8], RZ ;  /* 0x00006a0005007a24 */ /* 0x000fe200078e02ff */
[----:B------:R-:W-:Y:S01]  /*86e0*/  ISETP.GE.AND P4, PT, R38, c[0x0][0x198], PT ;  /* 0x0000660026007a0c */ /* 0x000fe20003f86270 */
[----:B------:R-:W-:Y:S01]  /*86f0*/  IMAD.WIDE.U32 R2, R4, c[0x0][0x1a8], R2 ;  /* 0x00006a0004027a25 */ /* 0x000fe200078e0002 */
[----:B------:R-:W-:-:S03]  /*8700*/  SHF.R.S32.HI R39, RZ, 0x1f, R38 ;  /* 0x0000001fff277819 */ /* 0x000fc60000011426 */
[----:B------:R-:W-:Y:S01]  /*8710*/  IMAD R0, R4, c[0x0][0x1ac], R0 ;  /* 0x00006b0004007a24 */ /* 0x000fe200078e0200 */
[----:B------:R-:W-:-:S03]  /*8720*/  LEA R7, P0, R2, c[0x0][0x160], 0x1 ;  /* 0x0000580002077a11 */ /* 0x000fc600078008ff */
[----:B------:R-:W-:Y:S02]  /*8730*/  IMAD.IADD R6, R3, 0x1, R0 ;  /* 0x0000000103067824 */ /* 0x000fe400078e0200 */
[----:B------:R-:W1:Y:S01]  /*8740*/  SHFL.IDX PT, R4, R7, RZ, 0x181f ;  /* 0x00181fff07047589 */ /* 0x000e6200000e0000 */
[----:B------:R-:W-:Y:S02]  /*8750*/  IMAD.SHL.U32 R0, R49, 0x40, RZ ;  /* 0x0000004031007824 */ /* 0x000fe400078e00ff */
[----:B------:R-:W-:Y:S01]  /*8760*/  LEA.HI.X R6, R2, c[0x0][0x164], R6, 0x1, P0 ;  /* 0x0000590002067a11 */ /* 0x000fe200000f0c06 */
[----:B------:R-:W-:Y:S01]  /*8770*/  SHFL.IDX PT, R3, R7, 0x1, 0x181f ;  /* 0x00381f0007037f89 */ /* 0x000fe200000e0000 */
[----:B------:R-:W-:Y:S02]  /*8780*/  ISETP.GE.AND P0, PT, R11, R23, PT ;  /* 0x000000170b00720c */ /* 0x000fe40003f06270 */
[----:B------:R-:W-:Y:S01]  /*8790*/  LOP3.LUT R0, R0, 0x1c0, RZ, 0xc0, !PT ;  /* 0x000001c000007812 */ /* 0x000fe200078ec0ff */
[----:B------:R-:W2:Y:S01]  /*87a0*/  SHFL.IDX PT, R5, R6, RZ, 0x181f ;  /* 0x00181fff06057589 */ /* 0x000ea200000e0000 */
[----:B------:R-:W-:-:S02]  /*87b0*/  IADD3 R11, R19, 0x40, RZ ;  /* 0x00000040130b7810 */ /* 0x000fc40007ffe0ff */
[----:B------:R-:W-:Y:S01]  /*87c0*/  SHF.R.U32.HI R2, RZ, 0x3, R0 ;  /* 0x00000003ff027819 */ /* 0x000fe20000011600 */
[----:B------:R-:W3:Y:S01]  /*87d0*/  SHFL.IDX PT, R9, R6, 0x1, 0x181f ;  /* 0x00381f0006097f89 */ /* 0x000ee200000e0000 */
[----:B------:R-:W-:-:S03]  /*87e0*/  LOP3.LUT R0, R0, 0x38, R38, 0xf8, !PT ;  /* 0x0000003800007812 */ /* 0x000fc600078ef826 */
[----:B------:R-:W3:Y:S01]  /*87f0*/  SHFL.IDX PT, R10, R7, 0x2, 0x181f ;  /* 0x00581f00070a7f89 */ /* 0x000ee200000e0000 */
[----:B------:R-:W-:Y:S01]  /*8800*/  LOP3.LUT R2, R0, R2, RZ, 0x3c, !PT ;  /* 0x0000000200027212 */ /* 0x000fe200078e3cff */
[----:B------:R-:W-:Y:S01]  /*8810*/  IMAD.SHL.U32 R0, R8, 0x8, RZ ;  /* 0x0000000808007824 */ /* 0x000fe200078e00ff */
[----:B------:R-:W-:Y:S01]  /*8820*/  IADD3 R8, R19, 0x30, RZ ;  /* 0x0000003013087810 */ /* 0x000fe20007ffe0ff */
[----:B------:R-:W3:Y:S03]  /*8830*/  SHFL.IDX PT, R12, R6, 0x2, 0x181f ;  /* 0x00581f00060c7f89 */ /* 0x000ee600000e0000 */
[----:B------:R-:W-:Y:S01]  /*8840*/  LOP3.LUT R241, R2, 0xfffffe00, R0, 0xf8, !PT ;  /* 0xfffffe0002f17812 */ /* 0x000fe200078ef800 */
[----:B------:R-:W-:Y:S01]  /*8850*/  SHFL.IDX PT, R17, R6, 0x5, 0x181f ;  /* 0x00b81f0006117f89 */ /* 0x000fe200000e0000 */
[----:B-1----:R-:W-:Y:S02]  /*8860*/  @!P2 LEA R4, P5, R38, R4, 0x1 ;  /* 0x000000042604a211 */ /* 0x002fe400078a08ff */
[----:B------:R-:W-:Y:S01]  /*8870*/  ISETP.GE.AND P3, PT, R8, R23, PT ;  /* 0x000000170800720c */ /* 0x000fe20003f66270 */
[C---:B------:R-:W-:Y:S01]  /*8880*/  @!P2 IMAD.SHL.U32 R8, R241.reuse, 0x2, RZ ;  /* 0x00000002f108a824 */ /* 0x040fe200078e00ff */
[----:B------:R-:W-:Y:S01]  /*8890*/  SHFL.IDX PT, R16, R7, 0x6, 0x181f ;  /* 0x00d81f0007107f89 */ /* 0x000fe200000e0000 */
[----:B------:R-:W-:Y:S01]  /*88a0*/  @!P1 IMAD.SHL.U32 R0, R241, 0x2, RZ ;  /* 0x00000002f1009824 */ /* 0x000fe200078e00ff */
[----:B--2---:R-:W-:-:S02]  /*88b0*/  @!P2 LEA.HI.X R5, R38, R5, R39, 0x1, P5 ;  /* 0x000000052605a211 */ /* 0x004fc400028f0c27 */
[----:B------:R-:W-:Y:S01]  /*88c0*/  SHFL.IDX PT, R15, R6, 0x6, 0x181f ;  /* 0x00d81f00060f7f89 */ /* 0x000fe200000e0000 */
[----:B------:R-:W-:-:S03]  /*88d0*/  @!P1 LEA R2, P5, R38, R3, 0x1 ;  /* 0x0000000326029211 */ /* 0x000fc600078a08ff */
[----:B------:R1:W-:Y:S01]  /*88e0*/  @!P2 LDGSTS.E.BYPASS.LTC128B.128 [R8+0x7100], [R4.64], !P4 ;  /* 0x071000000408afae */ /* 0x0003e2000e101d4a */
[----:B---3--:R-:W-:Y:S02]  /*88f0*/  @!P1 LEA.HI.X R3, R38, R9, R39, 0x1, P5 ;  /* 0x0000000926039211 */ /* 0x008fe400028f0c27 */
[----:B------:R-:W-:Y:S01]  /*8900*/  ISETP.GE.AND P5, PT, R11, R23, PT ;  /* 0x000000170b00720c */ /* 0x000fe20003fa6270 */
[----:B------:R-:W2:Y:S04]  /*8910*/  SHFL.IDX PT, R9, R7, 0x3, 0x181f ;  /* 0x00781f0007097f89 */ /* 0x000ea800000e0000 */
[----:B------:R3:W-:Y:S04]  /*8920*/  @!P1 LDGSTS.E.BYPASS.LTC128B.128 [R0+0x7900], [R2.64], !P4 ;  /* 0x0790000002009fae */ /* 0x0007e8000e101d4a */
[----:B------:R-:W-:Y:S04]  /*8930*/  SHFL.IDX PT, R11, R7, 0x5, 0x181f ;  /* 0x00b81f00070b7f89 */ /* 0x000fe800000e0000 */
[----:B------:R-:W-:Y:S04]  /*8940*/  SHFL.IDX PT, R14, R6, 0x7, 0x181f ;  /* 0x00f81f00060e7f89 */ /* 0x000fe800000e0000 */
[----:B-1----:R-:W1:Y:S01]  /*8950*/  SHFL.IDX PT, R5, R6, 0x3, 0x181f ;  /* 0x00781f0006057f89 */ /* 0x002e6200000e0000 */
[----:B------:R-:W-:-:S02]  /*8960*/  IADD3 R8, R19, 0x50, RZ ;  /* 0x0000005013087810 */ /* 0x000fc40007ffe0ff */
[----:B------:R-:W-:Y:S02]  /*8970*/  IADD3 R4, R19, 0x60, RZ ;  /* 0x0000006013047810 */ /* 0x000fe40007ffe0ff */
[-C--:B------:R-:W-:Y:S02]  /*8980*/  ISETP.GE.AND P2, PT, R8, R23.reuse, PT ;  /* 0x000000170800720c */ /* 0x080fe40003f46270 */
[C---:B---3--:R-:W-:Y:S02]  /*8990*/  @!P0 LEA R2, P1, R38.reuse, R10, 0x1 ;  /* 0x0000000a26028211 */ /* 0x048fe400078208ff */
[----:B------:R-:W3:Y:S01]  /*89a0*/  SHFL.IDX PT, R10, R7, 0x4, 0x181f ;  /* 0x00981f00070a7f89 */ /* 0x000ee200000e0000 */
[----:B------:R-:W-:Y:S02]  /*89b0*/  SHF.R.S32.HI R0, RZ, 0x1f, R13 ;  /* 0x0000001fff007819 */ /* 0x000fe4000001140d */
[----:B------:R-:W-:Y:S01]  /*89c0*/  @!P0 LEA.HI.X R3, R38, R12, R39, 0x1, P1 ;  /* 0x0000000c26038211 */ /* 0x000fe200008f0c27 */
[----:B------:R1:W-:Y:S01]  /*89d0*/  SHFL.IDX PT, R13, R7, 0x7, 0x181f ;  /* 0x00f81f00070d7f89 */ /* 0x0003e200000e0000 */
[----:B------:R-:W-:Y:S01]  /*89e0*/  LEA.HI.X.SX32 R20, R49, R0, 0x1, P6 ;  /* 0x0000000031147211 */ /* 0x000fe200030f0eff */
[----:B------:R-:W-:Y:S01]  /*89f0*/  @!P0 IMAD.SHL.U32 R0, R241, 0x2, RZ ;  /* 0x00000002f1008824 */ /* 0x000fe200078e00ff */
[----:B------:R-:W-:Y:S01]  /*8a00*/  ISETP.GE.AND P6, PT, R4, R23, PT ;  /* 0x000000170400720c */ /* 0x000fe20003fc6270 */
[----:B------:R3:W2:Y:S02]  /*8a10*/  SHFL.IDX PT, R12, R6, 0x4, 0x181f ;  /* 0x00981f00060c7f89 */ /* 0x0006a400000e0000 */
[----:B------:R-:W-:-:S02]  /*8a20*/  IMAD R4, R20, c[0x0][0x1e0], RZ ;  /* 0x0000780014047a24 */ /* 0x000fc400078e02ff */
[----:B------:R2:W-:Y:S02]  /*8a30*/  @!P0 LDGSTS.E.BYPASS.LTC128B.128 [R0+0x8100], [R2.64], !P4 ;  /* 0x0810000002008fae */ /* 0x0005e4000e101d4a */
[----:B------:R-:W-:Y:S01]  /*8a40*/  IMAD R8, R18, c[0x0][0x1e4], R4 ;  /* 0x0000790012087a24 */ /* 0x000fe200078e0204 */
[----:B-1----:R-:W-:-:S04]  /*8a50*/  IADD3 R7, R19, 0x70, RZ ;  /* 0x0000007013077810 */ /* 0x002fc80007ffe0ff */
[----:B------:R-:W-:Y:S02]  /*8a60*/  ISETP.GE.AND P1, PT, R7, R23, PT ;  /* 0x000000170700720c */ /* 0x000fe40003f26270 */
[----:B--2---:R-:W-:Y:S01]  /*8a70*/  @!P3 LEA R2, P0, R38, R9, 0x1 ;  /* 0x000000092602b211 */ /* 0x004fe200078008ff */
[----:B------:R-:W-:-:S03]  /*8a80*/  @!P3 IMAD.SHL.U32 R0, R241, 0x2, RZ ;  /* 0x00000002f100b824 */ /* 0x000fc600078e00ff */
[--C-:B------:R-:W-:Y:S01]  /*8a90*/  @!P3 LEA.HI.X R3, R38, R5, R39.reuse, 0x1, P0 ;  /* 0x000000052603b211 */ /* 0x100fe200000f0c27 */
[----:B------:R-:W-:Y:S01]  /*8aa0*/  IMAD.WIDE.U32 R4, R18, c[0x0][0x1e0], R38 ;  /* 0x0000780012047a25 */ /* 0x000fe200078e0026 */
[----:B---3--:R-:W-:-:S03]  /*8ab0*/  @!P5 LEA R6, P0, R38, R10, 0x1 ;  /* 0x0000000a2606d211 */ /* 0x008fc600078008ff */
[----:B------:R1:W-:Y:S01]  /*8ac0*/  @!P3 LDGSTS.E.BYPASS.LTC128B.128 [R0+0x8900], [R2.64], !P4 ;  /* 0x089000000200bfae */ /* 0x0003e2000e101d4a */
[--C-:B------:R-:W-:Y:S02]  /*8ad0*/  @!P5 LEA.HI.X R7, R38, R12, R39.reuse, 0x1, P0 ;  /* 0x0000000c2607d211 */ /* 0x100fe400000f0c27 */
[----:B------:R-:W-:Y:S01]  /*8ae0*/  ISETP.NE.AND P3, PT, R24, RZ, PT ;  /* 0x000000ff1800720c */ /* 0x000fe20003f65270 */
[----:B-1----:R-:W-:Y:S01]  /*8af0*/  IMAD.IADD R3, R5, 0x1, R8 ;  /* 0x0000000105037824 */ /* 0x002fe200078e0208 */
[C---:B------:R-:W-:Y:S01]  /*8b00*/  @!P2 LEA R8, P0, R38.reuse, R11, 0x1 ;  /* 0x0000000b2608a211 */ /* 0x040fe200078008ff */
[----:B------:R-:W-:Y:S02]  /*8b10*/  IMAD R0, R219, c[0x0][0x1e8], RZ ;  /* 0x00007a00db007a24 */ /* 0x000fe400078e02ff */
[----:B------:R-:W-:Y:S01]  /*8b20*/  IMAD.MOV.U32 R2, RZ, RZ, R4 ;  /* 0x000000ffff027224 */ /* 0x000fe200078e0004 */
[----:B------:R-:W-:Y:S01]  /*8b30*/  @!P2 LEA.HI.X R9, R38, R17, R39, 0x1, P0 ;  /* 0x000000112609a211 */ /* 0x000fe200000f0c27 */
[----:B------:R-:W-:Y:S01]  /*8b40*/  IMAD R4, R26, c[0x0][0x1ec], R0 ;  /* 0x00007b001a047a24 */ /* 0x000fe200078e0200 */
[----:B------:R-:W-:Y:S01]  /*8b50*/  @!P6 LEA R10, P0, R38, R16, 0x1 ;  /* 0x00000010260ae211 */ /* 0x000fe200078008ff */
[----:B------:R-:W-:-:S03]  /*8b60*/  IMAD.WIDE.U32 R2, R26, c[0x0][0x1e8], R2 ;  /* 0x00007a001a027a25 */ /* 0x000fc600078e0002 */
[C---:B------:R-:W-:Y:S01]  /*8b70*/  @!P6 LEA.HI.X R11, R38.reuse, R15, R39, 0x1, P0 ;  /* 0x0000000f260be211 */ /* 0x040fe200000f0c27 */
[----:B------:R-:W-:Y:S01]  /*8b80*/  @!P5 IMAD.SHL.U32 R0, R241, 0x2, RZ ;  /* 0x00000002f100d824 */ /* 0x000fe200078e00ff */
[----:B------:R-:W-:Y:S01]  /*8b90*/  @!P1 LEA R12, P0, R38, R13, 0x1 ;  /* 0x0000000d260c9211 */ /* 0x000fe200078008ff */
[----:B------:R-:W-:Y:S02]  /*8ba0*/  IMAD.IADD R5, R4, 0x1, R3 ;  /* 0x0000000104057824 */ /* 0x000fe400078e0203 */
[----:B------:R-:W-:Y:S01]  /*8bb0*/  IMAD.MOV.U32 R4, RZ, RZ, R2 ;  /* 0x000000ffff047224 */ /* 0x000fe200078e0002 */
[----:B------:R-:W-:Y:S01]  /*8bc0*/  @!P1 LEA.HI.X R13, R38, R14, R39, 0x1, P0 ;  /* 0x0000000e260d9211 */ /* 0x000fe200000f0c27 */
[----:B------:R1:W-:Y:S01]  /*8bd0*/  @!P5 LDGSTS.E.BYPASS.LTC128B.128 [R0+0x9100], [R6.64], !P4 ;  /* 0x091000000600dfae */ /* 0x0003e2000e101d4a */
[----:B------:R-:W-:-:S04]  /*8be0*/  ISETP.NE.U32.AND P0, PT, RZ, c[0x0][0x350], PT ;  /* 0x0000d400ff007a0c */ /* 0x000fc80003f05070 */
[----:B------:R-:W-:Y:S01]  /*8bf0*/  ISETP.NE.AND.EX P0, PT, RZ, c[0x0][0x354], PT, P0 ;  /* 0x0000d500ff007a0c */ /* 0x000fe20003f05300 */
[----:B-1----:R-:W-:Y:S02]  /*8c00*/  IMAD.MOV.U32 R6, RZ, RZ, 0x70 ;  /* 0x00000070ff067424 */ /* 0x002fe400078e00ff */
[----:B------:R-:W-:Y:S02]  /*8c10*/  @!P2 IMAD.SHL.U32 R0, R241, 0x2, RZ ;  /* 0x00000002f100a824 */ /* 0x000fe400078e00ff */
[----:B------:R-:W-:Y:S02]  /*8c20*/  IMAD R189, R198, -0x70, R6 ;  /* 0xffffff90c6bd7824 */ /* 0x000fe400078e0206 */
[----:B------:R-:W-:Y:S01]  /*8c30*/  IMAD.WIDE.U32 R194, R6, c[0x0][0x1e0], RZ ;  /* 0x0000780006c27a25 */ /* 0x000fe200078e00ff */
[----:B------:R1:W-:Y:S02]  /*8c40*/  @!P2 LDGSTS.E.BYPASS.LTC128B.128 [R0+0x9900], [R8.64], !P4 ;  /* 0x099000000800afae */ /* 0x0003e4000e101d4a */
[----:B------:R-:W-:-:S04]  /*8c50*/  IADD3 R47, R189, R208, -R49 ;  /* 0x000000d0bd2f7210 */ /* 0x000fc80007ffe831 */
[C---:B------:R-:W-:Y:S02]  /*8c60*/  ISETP.GE.AND P5, PT, R47.reuse, 0x11, PT ;  /* 0x000000112f00780c */ /* 0x040fe40003fa6270 */
[--C-:B----4-:R-:W-:Y:S01]  /*8c70*/  @P3 SHF.R.S32.HI R3, RZ, 0x1f, R22.reuse ;  /* 0x0000001fff033819 */ /* 0x110fe20000011416 */
[----:B------:R-:W-:Y:S01]  /*8c80*/  @!P3 IMAD.MOV.U32 R3, RZ, RZ, R21 ;  /* 0x000000ffff03b224 */ /* 0x000fe200078e0015 */
[----:B------:R-:W-:Y:S01]  /*8c90*/  ISETP.GE.AND P2, PT, R47, 0x21, PT ;  /* 0x000000212f00780c */ /* 0x000fe20003f46270 */
[----:B------:R-:W-:Y:S02]  /*8ca0*/  @P3 IMAD.MOV.U32 R2, RZ, RZ, R22 ;  /* 0x000000ffff023224 */ /* 0x000fe400078e0016 */
[----:B------:R-:W-:Y:S01]  /*8cb0*/  @!P3 IMAD.MOV.U32 R2, RZ, RZ, R34 ;  /* 0x000000ffff02b224 */ /* 0x000fe200078e0022 */
[----:B------:R-:W-:Y:S01]  /*8cc0*/  SEL R21, R3, RZ, !P0 ;  /* 0x000000ff03157207 */ /* 0x000fe20004000000 */
[----:B------:R-:W-:Y:S01]  /*8cd0*/  IMAD R3, R6, c[0x0][0x1e4], RZ ;  /* 0x0000790006037a24 */ /* 0x000fe200078e02ff */
[----:B------:R-:W-:Y:S01]  /*8ce0*/  ISETP.GE.AND P3, PT, R38, c[0x0][0x1d4], PT ;  /* 0x0000750026007a0c */ /* 0x000fe20003f66270 */
[----:B------:R-:W-:Y:S01]  /*8cf0*/  IMAD.MOV.U32 R22, RZ, RZ, c[0x0][0x1e4] ;  /* 0x00007900ff167624 */ /* 0x000fe200078e00ff */
[----:B------:R-:W-:Y:S01]  /*8d00*/  SEL R19, R2, RZ, !P0 ;  /* 0x000000ff02137207 */ /* 0x000fe20004000000 */
[----:B------:R-:W-:-:S04]  /*8d10*/  IMAD.IADD R192, R195, 0x1, R3 ;  /* 0x00000001c3c07824 */ /* 0x000fc800078e0203 */
[----:B------:R-:W-:-:S04]  /*8d20*/  IMAD.WIDE.U32 R4, R19, c[0x0][0x1f0], R4 ;  /* 0x00007c0013047a25 */ /* 0x000fc800078e0004 */
[----:B-1----:R-:W-:Y:S01]  /*8d30*/  IMAD R0, R21, c[0x0][0x1f0], RZ ;  /* 0x00007c0015007a24 */ /* 0x002fe200078e02ff */
[----:B------:R1:W-:Y:S01]  /*8d40*/  STL.64 [R1+0x40], R4 ;  /* 0x0000400401007387 */ /* 0x0003e20000100a00 */
[----:B------:R-:W-:Y:S02]  /*8d50*/  IMAD R2, R192, R50, RZ ;  /* 0x00000032c0027224 */ /* 0x000fe400078e02ff */
[----:B------:R-:W-:Y:S02]  /*8d60*/  IMAD R3, R19, c[0x0][0x1f4], R0 ;  /* 0x00007d0013037a24 */ /* 0x000fe400078e0200 */
[----:B------:R-:W-:Y:S02]  /*8d70*/  @!P6 IMAD.SHL.U32 R0, R241, 0x2, RZ ;  /* 0x00000002f100e824 */ /* 0x000fe400078e00ff */
[----:B------:R-:W-:Y:S02]  /*8d80*/  IMAD.IADD R197, R5, 0x1, R3 ;  /* 0x0000000105c57824 */ /* 0x000fe400078e0203 */
[----:B------:R-:W-:Y:S01]  /*8d90*/  IMAD.MOV.U32 R196, RZ, RZ, R4 ;  /* 0x000000ffffc47224 */ /* 0x000fe200078e0004 */
[----:B------:R2:W-:Y:S01]  /*8da0*/  @!P6 LDGSTS.E.BYPASS.LTC128B.128 [R0+0xa100], [R10.64], !P4 ;  /* 0x0a1000000a00efae */ /* 0x0005e2000e101d4a */
[----:B------:R-:W-:Y:S01]  /*8db0*/  IMAD.WIDE.U32 R8, R193, 0x20, RZ ;  /* 0x00000020c1087825 */ /* 0x000fe200078e00ff */
[----:B------:R-:W-:-:S02]  /*8dc0*/  ISETP.GE.AND P6, PT, R47, 0x1, PT ;  /* 0x000000012f00780c */ /* 0x000fc40003fc6270 */
[----:B------:R3:W-:Y:S01]  /*8dd0*/  STL.64 [R1+0x38], R196 ;  /* 0x000038c401007387 */ /* 0x0007e20000100a00 */
[----:B-1----:R-:W-:-:S05]  /*8de0*/  @!P1 IMAD.SHL.U32 R4, R241, 0x2, RZ ;  /* 0x00000002f1049824 */ /* 0x002fca00078e00ff */
[----:B------:R1:W-:Y:S04]  /*8df0*/  @!P1 LDGSTS.E.BYPASS.LTC128B.128 [R4+0xa900], [R12.64], !P4 ;  /* 0x0a9000000c049fae */ /* 0x0003e8000e101d4a */
[----:B------:R-:W0:Y:S01]  /*8e00*/  LDGDEPBAR ;  /* 0x00000000000079af */ /* 0x000e220000000000 */
[-C--:B--2---:R-:W-:Y:S02]  /*8e10*/  IMAD R0, R53, R194.reuse, R2 ;  /* 0x000000c235007224 */ /* 0x084fe400078e0202 */
[----:B------:R-:W-:-:S04]  /*8e20*/  IMAD.WIDE.U32 R2, R50, R194, R196 ;  /* 0x000000c232027225 */ /* 0x000fc800078e00c4 */
[----:B------:R-:W-:Y:S01]  /*8e30*/  IMAD.IADD R3, R3, 0x1, R0 ;  /* 0x0000000103037824 */ /* 0x000fe200078e0200 */
[----:B------:R-:W-:Y:S01]  /*8e40*/  BAR.SYNC.DEFER_BLOCKING 0x0 ;  /* 0x0000000000007b1d */ /* 0x000fe20000010000 */
[----:B------:R-:W-:Y:S01]  /*8e50*/  @P5 LEA R5, P0, R193, R2, 0x4 ;  /* 0x00000002c1055211 */ /* 0x000fe200078020ff */
[----:B------:R-:W-:Y:S01]  /*8e60*/  IMAD.SHL.U32 R10, R22, 0x20, RZ ;  /* 0x00000020160a7824 */ /* 0x000fe200078e00ff */
[----:B------:R-:W-:Y:S01]  /*8e70*/  @P2 IADD3 R0, P1, R2, R8, RZ ;  /* 0x0000000802002210 */ /* 0x000fe20007f3e0ff */
[----:B------:R-:W-:Y:S01]  /*8e80*/  @P6 IMAD.SHL.U32 R8, R241, 0x2, RZ ;  /* 0x00000002f1086824 */ /* 0x000fe200078e00ff */
[----:B------:R-:W-:Y:S02]  /*8e90*/  @P5 LEA.HI.X R7, R193, R3, R22, 0x4, P0 ;  /* 0x00000003c1075211 */ /* 0x000fe400000f2416 */
[----:B------:R-:W-:Y:S02]  /*8ea0*/  @P5 LEA R6, P0, R5, c[0x0][0x1c8], 0x1 ;  /* 0x0000720005065a11 */ /* 0x000fe400078008ff */
[----:B------:R-:W-:-:S02]  /*8eb0*/  ISETP.GE.AND P2, PT, R47, 0x31, PT ;  /* 0x000000312f00780c */ /* 0x000fc40003f46270 */
[----:B------:R-:W-:Y:S02]  /*8ec0*/  @P5 LEA.HI.X R7, R5, c[0x0][0x1cc], R7, 0x1, P0 ;  /* 0x0000730005075a11 */ /* 0x000fe400000f0c07 */
[----:B------:R-:W-:Y:S02]  /*8ed0*/  ISETP.GE.AND P0, PT, R47, 0x21, PT ;  /* 0x000000212f00780c */ /* 0x000fe40003f06270 */
[----:B-1----:R-:W-:-:S04]  /*8ee0*/  @P6 LEA R4, P4, R2, c[0x0][0x1c8], 0x1 ;  /* 0x0000720002046a11 */ /* 0x002fc800078808ff */
[----:B------:R-:W-:Y:S02]  /*8ef0*/  @P6 LEA.HI.X R5, R2, c[0x0][0x1cc], R3, 0x1, P4 ;  /* 0x0000730002056a11 */ /* 0x000fe400020f0c03 */
[----:B------:R-:W-:-:S03]  /*8f00*/  ISETP.GE.AND P4, PT, R47, 0x41, PT ;  /* 0x000000412f00780c */ /* 0x000fc60003f86270 */
[----:B------:R-:W-:Y:S01]  /*8f10*/  @!PT LDS RZ, [RZ] ;  /* 0x00000000fffff984 */ /* 0x000fe20000000800 */
[----:B------:R-:W-:Y:S01]  /*8f20*/  @!PT LDS RZ, [RZ] ;  /* 0x00000000fffff984 */ /* 0x000fe20000000800 */
[----:B------:R-:W-:Y:S01]  /*8f30*/  @!PT LDS RZ, [RZ] ;  /* 0x00000000fffff984 */ /* 0x000fe20000000800 */
[----:B------:R1:W-:Y:S01]  /*8f40*/  @P6 LDGSTS.E.BYPASS.LTC128B.128 [R8+0x3900], [R4.64], !P3 ;  /* 0x0390000004086fae */ /* 0x0003e2000d901d4a */
[----:B------:R-:W-:Y:S02]  /*8f50*/  ISETP.GE.AND P6, PT, R47, 0x21, PT ;  /* 0x000000212f00780c */ /* 0x000fe40003fc6270 */
[----:B------:R-:W-:Y:S01]  /*8f60*/  @P0 IADD3.X R9, R3, R9, R10, P1, !PT ;  /* 0x0000000903090210 */ /* 0x000fe20000ffe40a */
[----:B------:R-:W-:Y:S01]  /*8f70*/  IMAD.WIDE.U32 R10, R18, c[0x0][0x208], R38 ;  /* 0x00008200120a7a25 */ /* 0x000fe200078e0026 */
[----:B------:R-:W-:-:S13]  /*8f80*/  ISETP.GE.AND P1, PT, R47, 0x21, PT ;  /* 0x000000212f00780c */ /* 0x000fda0003f26270 */
[----:B------:R-:W-:-:S04]  /*8f90*/  @P1 LEA R16, P0, R0, c[0x0][0x1c8], 0x1 ;  /* 0x0000720000101a11 */ /* 0x000fc800078008ff */
[----:B------:R-:W-:Y:S01]  /*8fa0*/  @P1 LEA.HI.X R17, R0, c[0x0][0x1cc], R9, 0x1, P0 ;  /* 0x0000730000111a11 */ /* 0x000fe200000f0c09 */
[----:B------:R-:W-:Y:S01]  /*8fb0*/  @P5 IMAD.SHL.U32 R0, R241, 0x2, RZ ;  /* 0x00000002f1005824 */ /* 0x000fe200078e00ff */
[C---:B------:R-:W-:Y:S02]  /*8fc0*/  ISETP.GE.AND P1, PT, R47.reuse, 0x51, PT ;  /* 0x000000512f00780c */ /* 0x040fe40003f26270 */
[----:B------:R-:W-:Y:S01]  /*8fd0*/  ISETP.GE.AND P0, PT, R47, 0x61, PT ;  /* 0x000000612f00780c */ /* 0x000fe20003f06270 */
[----:B-1----:R-:W-:Y:S01]  /*8fe0*/  @P2 IMAD R8, R22, 0x30, RZ ;  /* 0x0000003016082824 */ /* 0x002fe200078e02ff */
[----:B------:R1:W-:Y:S01]  /*8ff0*/  @P5 LDGSTS.E.BYPASS.LTC128B.128 [R0+0x4100], [R6.64], !P3 ;  /* 0x0410000006005fae */ /* 0x0003e2000d901d4a */
[----:B------:R-:W-:-:S04]  /*9000*/  @P2 IMAD.WIDE.U32 R4, R193, 0x30, R2 ;  /* 0x00000030c1042825 */ /* 0x000fc800078e0002 */
[----:B------:R-:W-:Y:S01]  /*9010*/  @P2 IMAD.IADD R5, R5, 0x1, R8 ;  /* 0x0000000105052824 */ /* 0x000fe200078e0208 */
[----:B------:R-:W-:-:S03]  /*9020*/  @P2 LEA R14, P5, R4, c[0x0][0x1c8], 0x1 ;  /* 0x00007200040e2a11 */ /* 0x000fc600078a08ff */
[----:B------:R-:W-:Y:S01]  /*9030*/  @P1 IMAD R8, R22, 0x50, RZ ;  /* 0x0000005016081824 */ /* 0x000fe200078e02ff */
[----:B------:R-:W-:Y:S02]  /*9040*/  @P2 LEA.HI.X R15, R4, c[0x0][0x1cc], R5, 0x1, P5 ;  /* 0x00007300040f2a11 */ /* 0x000fe400028f0c05 */
[C---:B------:R-:W-:Y:S01]  /*9050*/  @P4 LEA R4, P5, R193.reuse, R2, 0x6 ;  /* 0x00000002c1044211 */ /* 0x040fe200078a30ff */
[----:B-1----:R-:W-:Y:S02]  /*9060*/  IMAD R0, R20, c[0x0][0x208], RZ ;  /* 0x0000820014007a24 */ /* 0x002fe400078e02ff */
[----:B------:R-:W-:-:S04]  /*9070*/  @P1 IMAD.WIDE.U32 R6, R193, 0x50, R2 ;  /* 0x00000050c1061825 */ /* 0x000fc800078e0002 */
[----:B------:R-:W-:Y:S01]  /*9080*/  IMAD R9, R18, c[0x0][0x20c], R0 ;  /* 0x0000830012097a24 */ /* 0x000fe200078e0200 */
[----:B------:R-:W-:Y:S01]  /*9090*/  @P4 LEA.HI.X R0, R193, R3, R22, 0x6, P5 ;  /* 0x00000003c1004211 */ /* 0x000fe200028f3416 */
[----:B------:R-:W-:Y:S01]  /*90a0*/  @P0 IMAD R18, R22, 0x60, RZ ;  /* 0x0000006016120824 */ /* 0x000fe200078e02ff */
[----:B------:R-:W-:-:S04]  /*90b0*/  @P4 LEA R12, P5, R4, c[0x0][0x1c8], 0x1 ;  /* 0x00007200040c4a11 */ /* 0x000fc800078a08ff */
[----:B------:R-:W-:Y:S01]  /*90c0*/  @P4 LEA.HI.X R13, R4, c[0x0][0x1cc], R0, 0x1, P5 ;  /* 0x00007300040d4a11 */ /* 0x000fe200028f0c00 */
[----:B------:R-:W-:Y:S01]  /*90d0*/  @P1 IMAD.IADD R0, R7, 0x1, R8 ;  /* 0x0000000107001824 */ /* 0x000fe200078e0208 */
[----:B------:R-:W-:Y:S01]  /*90e0*/  @P1 LEA R8, P5, R6, c[0x0][0x1c8], 0x1 ;  /* 0x0000720006081a11 */ /* 0x000fe200078a08ff */
[----:B------:R-:W-:-:S04]  /*90f0*/  @P0 IMAD.WIDE.U32 R4, R193, 0x60, R2 ;  /* 0x00000060c1040825 */ /* 0x000fc800078e0002 */
[----:B------:R-:W-:Y:S01]  /*9100*/  IMAD.IADD R3, R11, 0x1, R9 ;  /* 0x000000010b037824 */ /* 0x000fe200078e0209 */
[----:B------:R-:W-:Y:S01]  /*9110*/  @P1 LEA.HI.X R9, R6, c[0x0][0x1cc], R0, 0x1, P5 ;  /* 0x0000730006091a11 */ /* 0x000fe200028f0c00 */
[----:B------:R-:W-:Y:S01]  /*9120*/  @P0 IMAD.IADD R0, R18, 0x1, R5 ;  /* 0x0000000112000824 */ /* 0x000fe200078e0205 */
[C---:B------:R-:W-:Y:S01]  /*9130*/  @P0 LEA R6, P5, R4.reuse, c[0x0][0x1c8], 0x1 ;  /* 0x0000720004060a11 */ /* 0x040fe200078a08ff */
[----:B------:R-:W-:Y:S02]  /*9140*/  IMAD.MOV.U32 R2, RZ, RZ, R10 ;  /* 0x000000ffff027224 */ /* 0x000fe400078e000a */
[C---:B------:R-:W-:Y:S01]  /*9150*/  @P6 IMAD.SHL.U32 R10, R241.reuse, 0x2, RZ ;  /* 0x00000002f10a6824 */ /* 0x040fe200078e00ff */
[----:B------:R-:W-:Y:S01]  /*9160*/  @P0 LEA.HI.X R7, R4, c[0x0][0x1cc], R0, 0x1, P5 ;  /* 0x0000730004070a11 */ /* 0x000fe200028f0c00 */
[C---:B------:R-:W-:Y:S01]  /*9170*/  @P2 IMAD.SHL.U32 R5, R241.reuse, 0x2, RZ ;  /* 0x00000002f1052824 */ /* 0x040fe200078e00ff */
[----:B------:R-:W-:Y:S01]  /*9180*/  LOP3.LUT R0, R54, 0xfffffff0, RZ, 0xc0, !PT ;  /* 0xfffffff036007812 */ /* 0x000fe200078ec0ff */
[----:B------:R-:W-:Y:S01]  /*9190*/  @P4 IMAD.SHL.U32 R4, R241, 0x2, RZ ;  /* 0x00000002f1044824 */ /* 0x000fe200078e00ff */
[----:B------:R1:W-:Y:S01]  /*91a0*/  @P6 LDGSTS.E.BYPASS.LTC128B.128 [R10+0x4900], [R16.64], !P3 ;  /* 0x04900000100a6fae */ /* 0x0003e2000d901d4a */
[----:B------:R-:W-:-:S02]  /*91b0*/  IMAD R11, R219, c[0x0][0x210], RZ ;  /* 0x00008400db0b7a24 */ /* 0x000fc400078e02ff */
[----:B------:R-:W-:Y:S01]  /*91c0*/  IMAD.IADD R0, R216, 0x1, -R0 ;  /* 0x00000001d8007824 */ /* 0x000fe200078e0a00 */
[----:B------:R2:W-:Y:S01]  /*91d0*/  @P2 LDGSTS.E.BYPASS.LTC128B.128 [R5+0x5100], [R14.64], !P3 ;  /* 0x051000000e052fae */ /* 0x0005e2000d901d4a */
[C---:B------:R-:W-:Y:S02]  /*91e0*/  IMAD R11, R26.reuse, c[0x0][0x214], R11 ;  /* 0x000085001a0b7a24 */ /* 0x040fe400078e020b */
[----:B------:R-:W-:Y:S01]  /*91f0*/  IMAD.WIDE.U32 R2, R26, c[0x0][0x210], R2 ;  /* 0x000084001a027a25 */ /* 0x000fe200078e0002 */
[----:B------:R4:W-:Y:S03]  /*9200*/  @P4 LDGSTS.E.BYPASS.LTC128B.128 [R4+0x5900], [R12.64], !P3 ;  /* 0x059000000c044fae */ /* 0x0009e6000d901d4a */
[----:B------:R-:W-:-:S04]  /*9210*/  IMAD.IADD R3, R11, 0x1, R3 ;  /* 0x000000010b037824 */ /* 0x000fc800078e0203 */
[----:B------:R-:W-:-:S04]  /*9220*/  IMAD.WIDE.U32 R58, R19, c[0x0][0x218], R2 ;  /* 0x00008600133a7a25 */ /* 0x000fc800078e0002 */
[----:B------:R-:W-:Y:S01]  /*9230*/  IMAD.MOV.U32 R3, RZ, RZ, 0x10 ;  /* 0x00000010ff037424 */ /* 0x000fe200078e00ff */
[----:B------:R3:W-:Y:S01]  /*9240*/  STL.64 [R1+0x10], R58 ;  /* 0x0000103a01007387 */ /* 0x0007e20000100a00 */
[C---:B-1----:R-:W-:Y:S01]  /*9250*/  @P0 IMAD.SHL.U32 R10, R241.reuse, 0x2, RZ ;  /* 0x00000002f10a0824 */ /* 0x042fe200078e00ff */
[----:B--2---:R-:W-:Y:S01]  /*9260*/  SHF.R.S32.HI R5, RZ, 0x1f, R0 ;  /* 0x0000001fff057819 */ /* 0x004fe20000011400 */
[----:B----4-:R-:W-:-:S03]  /*9270*/  @P1 IMAD.SHL.U32 R4, R241, 0x2, RZ ;  /* 0x00000002f1041824 */ /* 0x010fc600078e00ff */
[----:B------:R-:W-:-:S04]  /*9280*/  LEA.HI R52, R5, R0, RZ, 0x3 ;  /* 0x0000000005347211 */ /* 0x000fc800078f18ff */
[----:B------:R-:W-:Y:S01]  /*9290*/  LOP3.LUT R5, R52, 0xfffffff8, RZ, 0xc0, !PT ;  /* 0xfffffff834057812 */ /* 0x000fe200078ec0ff */
[----:B------:R1:W-:Y:S04]  /*92a0*/  @P1 LDGSTS.E.BYPASS.LTC128B.128 [R4+0x6100], [R8.64], !P3 ;  /* 0x0610000008041fae */ /* 0x0003e8000d901d4a */
[----:B------:R-:W-:Y:S01]  /*92b0*/  IMAD.IADD R51, R0, 0x1, -R5 ;  /* 0x0000000100337824 */ /* 0x000fe200078e0a05 */
[----:B------:R3:W-:Y:S01]  /*92c0*/  @P0 LDGSTS.E.BYPASS.LTC128B.128 [R10+0x6900], [R6.64], !P3 ;  /* 0x06900000060a0fae */ /* 0x0007e2000d901d4a */
[----:B------:R-:W-:-:S03]  /*92d0*/  ISETP.LT.AND P0, PT, RZ, c[0x0][0x27c], PT ;  /* 0x00009f00ff007a0c */ /* 0x000fc60003f01270 */
[----:B------:R-:W0:Y:S01]  /*92e0*/  LDGDEPBAR ;  /* 0x00000000000079af */ /* 0x000e220000000000 */
[----:B------:R-:W-:-:S05]  /*92f0*/  R2P PR, R51, 0x6 ;  /* 0x0000000633007804 */ /* 0x000fca0000000000 */
[----:B------:R-:W-:Y:S01]  /*9300*/  SEL R3, R3, 0xfffffff0, !P1 ;  /* 0xfffffff003037807 */ /* 0x000fe20004800000 */
[----:B-1----:R-:W-:-:S04]  /*9310*/  IMAD R4, R21, c[0x0][0x218], RZ ;  /* 0x0000860015047a24 */ /* 0x002fc800078e02ff */
[----:B------:R-:W-:Y:S02]  /*9320*/  IMAD R0, R19, c[0x0][0x21c], R4 ;  /* 0x0000870013007a24 */ /* 0x000fe400078e0204 */
[----:B------:R-:W-:Y:S02]  /*9330*/  IMAD.MOV.U32 R4, RZ, RZ, 0x20 ;  /* 0x00000020ff047424 */ /* 0x000fe400078e00ff */
[----:B------:R-:W-:-:S03]  /*9340*/  IMAD.IADD R61, R59, 0x1, R0 ;  /* 0x000000013b3d7824 */ /* 0x000fc600078e0200 */
[----:B------:R-:W-:Y:S02]  /*9350*/  SEL R4, R4, 0xffffffe0, !P2 ;  /* 0xffffffe004047807 */ /* 0x000fe40005000000 */
[----:B------:R3:W-:Y:S01]  /*9360*/  STL [R1+0xc], R61 ;  /* 0x00000c3d01007387 */ /* 0x0007e20000100800 */
[----:B------:R-:W-:Y:S05]  /*9370*/  @P0 BRA `(.L_x_100) ;  /* 0x0000002000000947 */ /* 0x000fea0003800000 */
[----:B------:R-:W-:-:S04]  /*9380*/  DEPBAR.LE SB0, 0x1 ;  /* 0x000080400000791a */ /* 0x000fc80000000000 */
[----:B------:R-:W-:Y:S05]  /*9390*/  BRA `(.L_x_101) ;  /* 0x000035c000007947 */ /* 0x000fea0003800000 */
.L_x_100:
[----:B-----5:R-:W-:Y:S01]  /*93a0*/  SHF.R.S32.HI R0, RZ, 0x1f, R167 ;  /* 0x0000001fff007819 */ /* 0x020fe200000114a7 */
[----:B------:R-:W-:Y:S01]  /*93b0*/  ULDC.U8 UR4, c[0x0][0x298] ;  /* 0x0000a60000047ab9 */ /* 0x000fe20000000000 */
[----:B---3--:R-:W-:Y:S01]  /*93c0*/  LEA.HI R10, R25, R216, RZ, 0x2 ;  /* 0x000000d8190a7211 */ /* 0x008fe200078f10ff */
[C---:B------:R-:W-:Y:S01]  /*93d0*/  IMAD.WIDE.U32 R6, R167.reuse, c[0x0][0x290], RZ ;  /* 0x0000a400a7067a25 */ /* 0x040fe200078e00ff */
[----:B------:R-:W-:Y:S01]  /*93e0*/  ISETP.NE.AND P2, PT, RZ, UR4, PT ;  /* 0x00000004ff007c0c */ /* 0x000fe2000bf45270 */
[----:B------:R-:W-:Y:S01]  /*93f0*/  BSSY B2, `(.L_x_101) ;  /* 0x0000356000027945 */ /* 0x000fe20003800000 */
[----:B------:R-:W-:Y:S01]  /*9400*/  SHF.R.S32.HI R41, RZ, 0x2, R10 ;  /* 0x00000002ff297819 */ /* 0x000fe2000001140a */
[----:B------:R-:W-:Y:S01]  /*9410*/  IMAD R2, R0, c[0x0][0x280], RZ ;  /* 0x0000a00000027a24 */ /* 0x000fe200078e02ff */
[----:B------:R-:W-:Y:S01]  /*9420*/  LEA R16, P0, R6, c[0x0][0x288], 0x1 ;  /* 0x0000a20006107a11 */ /* 0x000fe200078008ff */
[----:B------:R-:W-:Y:S02]  /*9430*/  IMAD R0, R0, c[0x0][0x290], RZ ;  /* 0x0000a40000007a24 */ /* 0x000fe400078e02ff */
[----:B------:R-:W-:-:S02]  /*9440*/  IMAD R5, R167, c[0x0][0x284], R2 ;  /* 0x0000a100a7057a24 */ /* 0x000fc400078e0202 */
[C---:B------:R-:W-:Y:S01]  /*9450*/  IMAD R2, R167.reuse, c[0x0][0x294], R0 ;  /* 0x0000a500a7027a24 */ /* 0x040fe200078e0200 */
[----:B------:R-:W-:Y:S01]  /*9460*/  LOP3.LUT R0, R10, 0xfffffffc, RZ, 0xc0, !PT ;  /* 0xfffffffc0a007812 */ /* 0x000fe200078ec0ff */
[----:B------:R-:W-:-:S03]  /*9470*/  IMAD.WIDE.U32 R8, R167, c[0x0][0x280], RZ ;  /* 0x0000a000a7087a25 */ /* 0x000fc600078e00ff */
[----:B------:R-:W-:Y:S01]  /*9480*/  IADD3 R0, -R0, R216, RZ ;  /* 0x000000d800007210 */ /* 0x000fe20007ffe1ff */
[----:B------:R-:W-:Y:S01]  /*9490*/  IMAD.IADD R2, R2, 0x1, R7 ;  /* 0x0000000102027824 */ /* 0x000fe200078e0207 */
[----:B------:R-:W-:Y:S01]  /*94a0*/  LEA R18, P1, R8, c[0x0][0x270], 0x1 ;  /* 0x00009c0008127a11 */ /* 0x000fe200078208ff */
[----:B------:R-:W-:Y:S01]  /*94b0*/  IMAD.IADD R5, R5, 0x1, R9 ;  /* 0x0000000105057824 */ /* 0x000fe200078e0209 */
[----:B------:R-:W-:Y:S02]  /*94c0*/  SHF.L.U32 R25, R0, 0x3, RZ ;  /* 0x0000000300197819 */ /* 0x000fe400000006ff */
[----:B------:R-:W-:Y:S01]  /*94d0*/  LEA.HI.X R17, R6, c[0x0][0x28c], R2, 0x1, P0 ;  /* 0x0000a30006117a11 */ /* 0x000fe200000f0c02 */
[----:B------:R-:W-:Y:S01]  /*94e0*/  IMAD R2, R214, 0x80, R41 ;  /* 0x00000080d6027824 */ /* 0x000fe200078e0229 */
[----:B------:R-:W-:Y:S01]  /*94f0*/  LEA.HI.X R19, R8, c[0x0][0x274], R5, 0x1, P1 ;  /* 0x00009d0008137a11 */ /* 0x000fe200008f0c05 */
[----:B------:R-:W-:Y:S05]  /*9500*/  @!P2 BRA `(.L_x_102) ;  /* 0x00001a200000a947 */ /* 0x000fea0003800000 */
[----:B------:R-:W-:Y:S01]  /*9510*/  ISETP.GE.AND P0, PT, R2, R23, PT ;  /* 0x000000170200720c */ /* 0x000fe20003f06270 */
[----:B------:R-:W-:Y:S01]  /*9520*/  BSSY B0, `(.L_x_103) ;  /* 0x0000017000007945 */ /* 0x000fe20003800000 */
[----:B------:R-:W-:Y:S01]  /*9530*/  SHF.L.U32 R24, R0, 0x2, RZ ;  /* 0x0000000200187819 */ /* 0x000fe200000006ff */
[----:B------:R-:W-:Y:S01]  /*9540*/  CS2R R8, SRZ ;  /* 0x0000000000087805 */ /* 0x000fe2000001ff00 */
[----:B------:R-:W-:Y:S01]  /*9550*/  CS2R R12, SRZ ;  /* 0x00000000000c7805 */ /* 0x000fe2000001ff00 */
[----:B------:R-:W-:Y:S01]  /*9560*/  CS2R R6, SRZ ;  /* 0x0000000000067805 */ /* 0x000fe2000001ff00 */
[----:B------:R-:W-:-:S07]  /*9570*/  CS2R R10, SRZ ;  /* 0x00000000000a7805 */ /* 0x000fce000001ff00 */
[----:B------:R-:W-:Y:S05]  /*9580*/  @P0 BRA `(.L_x_104) ;  /* 0x0000010000000947 */ /* 0x000fea0003800000 */
[C---:B------:R-:W-:Y:S01]  /*9590*/  IADD3 R2, R24.reuse, 0x10, RZ ;  /* 0x0000001018027810 */ /* 0x040fe20007ffe0ff */
[----:B------:R-:W-:Y:S01]  /*95a0*/  CS2R R8, SRZ ;  /* 0x0000000000087805 */ /* 0x000fe2000001ff00 */
[----:B------:R-:W-:Y:S01]  /*95b0*/  ISETP.GE.AND P1, PT, R24, c[0x0][0x27c], PT ;  /* 0x00009f0018007a0c */ /* 0x000fe20003f26270 */
[----:B------:R-:W-:Y:S01]  /*95c0*/  CS2R R6, SRZ ;  /* 0x0000000000067805 */ /* 0x000fe2000001ff00 */
[----:B------:R-:W-:-:S11]  /*95d0*/  ISETP.GE.AND P0, PT, R2, c[0x0][0x27c], PT ;  /* 0x00009f0002007a0c */ /* 0x000fd60003f06270 */
[----:B------:R-:W-:Y:S02]  /*95e0*/  @!P1 IMAD.WIDE R20, R24, 0x2, R18 ;  /* 0x0000000218149825 */ /* 0x000fe400078e0212 */
[----:B------:R-:W-:-:S03]  /*95f0*/  @!P0 SHF.R.S32.HI R0, RZ, 0x1f, R2 ;  /* 0x0000001fff008819 */ /* 0x000fc60000011402 */
[----:B------:R1:W5:Y:S01]  /*9600*/  @!P1 LD.E.64 R12, [R20.64] ;  /* 0x0000000a140c9980 */ /* 0x000362000c101b00 */
[----:B------:R-:W-:-:S04]  /*9610*/  @!P0 LEA.HI R0, R0, R2, RZ, 0x2 ;  /* 0x0000000200008211 */ /* 0x000fc800078f10ff */
[----:B------:R-:W-:-:S05]  /*9620*/  @!P0 LOP3.LUT R0, R0, 0xfffffffc, RZ, 0xc0, !PT ;  /* 0xfffffffc00008812 */ /* 0x000fca00078ec0ff */
[----:B------:R-:W-:-:S04]  /*9630*/  @!P0 IMAD.WIDE R14, R0, 0x2, R16 ;  /* 0x00000002000e8825 */ /* 0x000fc800078e0210 */
[----:B------:R-:W-:Y:S01]  /*9640*/  @!P0 IMAD.WIDE R18, R0, 0x2, R18 ;  /* 0x0000000200128825 */ /* 0x000fe200078e0212 */
[----:B------:R1:W5:Y:S03]  /*9650*/  @!P0 LD.E.64 R6, [R14.64] ;  /* 0x0000000a0e068980 */ /* 0x000366000c101b00 */
[----:B------:R-:W-:Y:S01]  /*9660*/  @!P1 IMAD.WIDE R16, R24, 0x2, R16 ;  /* 0x0000000218109825 */ /* 0x000fe200078e0210 */
[----:B------:R1:W5:Y:S04]  /*9670*/  @!P0 LD.E.64 R8, [R18.64] ;  /* 0x0000000a12088980 */ /* 0x000368000c101b00 */
[----:B------:R1:W5:Y:S02]  /*9680*/  @!P1 LD.E.64 R10, [R16.64] ;  /* 0x0000000a100a9980 */ /* 0x000364000c101b00 */
.L_x_104:
[----:B------:R-:W-:Y:S05]  /*9690*/  BSYNC B0 ;  /* 0x0000000000007941 */ /* 0x000fea0003800000 */
.L_x_103:
[----:B------:R-:W-:Y:S01]  /*96a0*/  SHF.R.S32.HI R5, RZ, 0x1f, R41 ;  /* 0x0000001fff057819 */ /* 0x000fe20000011429 */
[----:B-----5:R-:W-:Y:S01]  /*96b0*/  IMAD.MOV.U32 R22, RZ, RZ, R12 ;  /* 0x000000ffff167224 */ /* 0x020fe200078e000c */
[--C-:B-1----:R-:W-:Y:S01]  /*96c0*/  SHF.R.U64 R21, R12, 0x10, R13.reuse ;  /* 0x000000100c157819 */ /* 0x102fe2000000120d */
[----:B------:R-:W-:Y:S01]  /*96d0*/  IMAD.MOV.U32 R14, RZ, RZ, R10 ;  /* 0x000000ffff0e7224 */ /* 0x000fe200078e000a */
[----:B------:R-:W-:Y:S01]  /*96e0*/  LEA.HI R5, R5, R41, RZ, 0x3 ;  /* 0x0000002905057211 */ /* 0x000fe200078f18ff */
[----:B------:R-:W-:Y:S01]  /*96f0*/  IMAD.MOV.U32 R20, RZ, RZ, R13 ;  /* 0x000000ffff147224 */ /* 0x000fe200078e000d */
[----:B------:R-:W-:Y:S01]  /*9700*/  SHF.R.U64 R12, R10, 0x10, R11 ;  /* 0x000000100a0c7819 */ /* 0x000fe2000000120b */
[----:B------:R-:W-:Y:S01]  /*9710*/  IMAD R10, R214, -0x80, R23 ;  /* 0xffffff80d60a7824 */ /* 0x000fe200078e0217 */
[----:B------:R-:W-:Y:S01]  /*9720*/  LOP3.LUT R5, R5, 0xfffffff8, RZ, 0xc0, !PT ;  /* 0xfffffff805057812 */ /* 0x000fe200078ec0ff */
[----:B------:R-:W-:Y:S01]  /*9730*/  IMAD.MOV.U32 R19, RZ, RZ, R8 ;  /* 0x000000ffff137224 */ /* 0x000fe200078e0008 */
[----:B------:R-:W-:Y:S01]  /*9740*/  SHF.R.U32.HI R16, RZ, 0x10, R13 ;  /* 0x00000010ff107819 */ /* 0x000fe2000001160d */
[----:B------:R-:W-:Y:S01]  /*9750*/  IMAD.MOV.U32 R18, RZ, RZ, R9 ;  /* 0x000000ffff127224 */ /* 0x000fe200078e0009 */
[----:B------:R-:W-:Y:S01]  /*9760*/  IMNMX R30, R10, 0x80, PT ;  /* 0x000000800a1e7817 */ /* 0x000fe20003800200 */
[C---:B------:R-:W-:Y:S01]  /*9770*/  IMAD.IADD R5, R41.reuse, 0x1, -R5 ;  /* 0x0000000129057824 */ /* 0x040fe200078e0a05 */
[----:B------:R-:W-:Y:S01]  /*9780*/  SHF.R.U64 R17, R8, 0x10, R9 ;  /* 0x0000001008117819 */ /* 0x000fe20000001209 */
[----:B------:R-:W-:Y:S01]  /*9790*/  IMAD.MOV.U32 R13, RZ, RZ, R11 ;  /* 0x000000ffff0d7224 */ /* 0x000fe200078e000b */
[----:B------:R-:W-:Y:S01]  /*97a0*/  ISETP.GE.AND P0, PT, R41, R30, PT ;  /* 0x0000001e2900720c */ /* 0x000fe20003f06270 */
[C---:B------:R-:W-:Y:S01]  /*97b0*/  IMAD.SHL.U32 R0, R5.reuse, 0x40, RZ ;  /* 0x0000004005007824 */ /* 0x040fe200078e00ff */
[----:B------:R-:W-:Y:S01]  /*97c0*/  LOP3.LUT P1, RZ, R5, 0x4, RZ, 0xc0, !PT ;  /* 0x0000000405ff7812 */ /* 0x000fe2000782c0ff */
[----:B------:R-:W-:Y:S01]  /*97d0*/  IMAD.MOV.U32 R8, RZ, RZ, R7 ;  /* 0x000000ffff087224 */ /* 0x000fe200078e0007 */
[----:B------:R-:W-:Y:S01]  /*97e0*/  SHF.R.U32.HI R15, RZ, 0x10, R9 ;  /* 0x00000010ff0f7819 */ /* 0x000fe20000011609 */
[----:B------:R-:W-:Y:S01]  /*97f0*/  IMAD.MOV.U32 R9, RZ, RZ, R6 ;  /* 0x000000ffff097224 */ /* 0x000fe200078e0006 */
[----:B------:R-:W-:Y:S01]  /*9800*/  LOP3.LUT R0, R0, 0x1c0, RZ, 0xc0, !PT ;  /* 0x000001c000007812 */ /* 0x000fe200078ec0ff */
[----:B------:R-:W-:-:S04]  /*9810*/  DEPBAR.LE SB0, 0x1 ;  /* 0x000080400000791a */ /* 0x000fc80000000000 */
[----:B------:R-:W-:Y:S01]  /*9820*/  LOP3.LUT R2, R0, 0x18, R25, 0xf8, !PT ;  /* 0x0000001800027812 */ /* 0x000fe200078ef819 */
[----:B------:R-:W-:Y:S01]  /*9830*/  BSSY B1, `(.L_x_105) ;  /* 0x0000068000017945 */ /* 0x000fe20003800000 */
[----:B------:R-:W-:Y:S02]  /*9840*/  SHF.R.U32.HI R0, RZ, 0x3, R0 ;  /* 0x00000003ff007819 */ /* 0x000fe40000011600 */
[----:B------:R-:W-:Y:S02]  /*9850*/  SHF.R.U32.HI R11, RZ, 0x10, R11 ;  /* 0x00000010ff0b7819 */ /* 0x000fe4000001160b */
[----:B------:R-:W-:Y:S02]  /*9860*/  LOP3.LUT R0, R2, R0, RZ, 0x3c, !PT ;  /* 0x0000000002007212 */ /* 0x000fe400078e3cff */
[--C-:B------:R-:W-:Y:S02]  /*9870*/  SHF.R.U64 R6, R6, 0x10, R7.reuse ;  /* 0x0000001006067819 */ /* 0x100fe40000001207 */
[----:B------:R-:W-:Y:S01]  /*9880*/  SHF.R.U32.HI R5, RZ, 0x10, R7 ;  /* 0x00000010ff057819 */ /* 0x000fe20000011607 */
[----:B------:R-:W-:Y:S01]  /*9890*/  IMAD R0, R55, 0x200, R0 ;  /* 0x0000020037007824 */ /* 0x000fe200078e0200 */
[----:B------:R-:W-:-:S02]  /*98a0*/  PRMT R21, R22, 0x5410, R21 ;  /* 0x0000541016157816 */ /* 0x000fc40000000015 */
[----:B------:R-:W-:Y:S02]  /*98b0*/  PRMT R22, R20, 0x5410, R16 ;  /* 0x0000541014167816 */ /* 0x000fe40000000010 */
[C---:B------:R-:W-:Y:S02]  /*98c0*/  IADD3 R2, R0.reuse, 0x20, RZ ;  /* 0x0000002000027810 */ /* 0x040fe40007ffe0ff */
[----:B------:R-:W-:Y:S02]  /*98d0*/  @P1 IADD3 R2, R0, -0x20, RZ ;  /* 0xffffffe000021810 */ /* 0x000fe40007ffe0ff */
[----:B------:R-:W-:Y:S02]  /*98e0*/  PRMT R25, R19, 0x5410, R17 ;  /* 0x0000541013197816 */ /* 0x000fe40000000011 */
[----:B------:R-:W-:Y:S02]  /*98f0*/  PRMT R28, R18, 0x5410, R15 ;  /* 0x00005410121c7816 */ /* 0x000fe4000000000f */
[----:B------:R-:W-:-:S02]  /*9900*/  PRMT R19, R14, 0x5410, R12 ;  /* 0x000054100e137816 */ /* 0x000fc4000000000c */
[----:B------:R-:W-:Y:S02]  /*9910*/  PRMT R20, R13, 0x5410, R11 ;  /* 0x000054100d147816 */ /* 0x000fe4000000000b */
[----:B------:R-:W-:Y:S02]  /*9920*/  LEA R26, R0, 0x7100, 0x1 ;  /* 0x00007100001a7811 */ /* 0x000fe400078e08ff */
[----:B------:R-:W-:Y:S02]  /*9930*/  LEA R29, R2, 0x7100, 0x1 ;  /* 0x00007100021d7811 */ /* 0x000fe400078e08ff */
[----:B------:R-:W-:Y:S02]  /*9940*/  PRMT R23, R9, 0x5410, R6 ;  /* 0x0000541009177816 */ /* 0x000fe40000000006 */
[----:B------:R-:W-:Y:S01]  /*9950*/  PRMT R27, R8, 0x5410, R5 ;  /* 0x00005410081b7816 */ /* 0x000fe20000000005 */
[----:B------:R-:W-:Y:S06]  /*9960*/  BAR.SYNC.DEFER_BLOCKING 0x0 ;  /* 0x0000000000007b1d */ /* 0x000fec0000010000 */
[----:B------:R-:W-:Y:S05]  /*9970*/  @P0 BRA `(.L_x_106) ;  /* 0x0000053000000947 */ /* 0x000fea0003800000 */
[----:B------:R-:W-:Y:S01]  /*9980*/  ISETP.GE.AND P0, PT, R24, c[0x0][0x27c], PT ;  /* 0x00009f0018007a0c */ /* 0x000fe20003f06270 */
[----:B------:R-:W-:-:S12]  /*9990*/  BSSY B0, `(.L_x_107) ;  /* 0x0000028000007945 */ /* 0x000fd80003800000 */
[----:B------:R-:W-:Y:S05]  /*99a0*/  @P0 BRA `(.L_x_108) ;  /* 0x0000026000000947 */ /* 0x000fea0003800000 */
[----:B------:R-:W1:Y:S01]  /*99b0*/  LDS.128 R8, [R26] ;  /* 0x000000001a087984 */ /* 0x000e620000000c00 */
[----:B------:R-:W-:Y:S01]  /*99c0*/  SHF.L.U32 R5, R21, 0x10, RZ ;  /* 0x0000001015057819 */ /* 0x000fe200000006ff */
[----:B------:R-:W-:Y:S01]  /*99d0*/  IMAD.U32 R0, R19, 0x10000, RZ ;  /* 0x0001000013007824 */ /* 0x000fe200078e00ff */
[----:B------:R-:W-:Y:S02]  /*99e0*/  LOP3.LUT R2, R21, 0xffff0000, RZ, 0xc0, !PT ;  /* 0xffff000015027812 */ /* 0x000fe400078ec0ff */
[C---:B-1----:R-:W-:Y:S01]  /*99f0*/  SHF.L.U32 R7, R8.reuse, 0x10, RZ ;  /* 0x0000001008077819 */ /* 0x042fe200000006ff */
[----:B------:R-:W-:Y:S01]  /*9a00*/  IMAD.U32 R16, R11, 0x10000, RZ ;  /* 0x000100000b107824 */ /* 0x000fe200078e00ff */
[----:B------:R-:W-:Y:S02]  /*9a10*/  LOP3.LUT R6, R8, 0xffff0000, RZ, 0xc0, !PT ;  /* 0xffff000008067812 */ /* 0x000fe400078ec0ff */
[C---:B------:R-:W-:Y:S02]  /*9a20*/  SHF.L.U32 R13, R9.reuse, 0x10, RZ ;  /* 0x00000010090d7819 */ /* 0x040fe400000006ff */
[----:B------:R-:W-:Y:S01]  /*9a30*/  LOP3.LUT R8, R9, 0xffff0000, RZ, 0xc0, !PT ;  /* 0xffff000009087812 */ /* 0x000fe200078ec0ff */
[----:B------:R-:W-:Y:S01]  /*9a40*/  FMUL.FTZ R14, R6, R0 ;  /* 0x00000000060e7220 */ /* 0x000fe20000410000 */
[----:B------:R-:W-:-:S02]  /*9a50*/  LOP3.LUT R9, R19, 0xffff0000, RZ, 0xc0, !PT ;  /* 0xffff000013097812 */ /* 0x000fc400078ec0ff */
[C---:B------:R-:W-:Y:S01]  /*9a60*/  SHF.L.U32 R15, R10.reuse, 0x10, RZ ;  /* 0x000000100a0f7819 */ /* 0x040fe200000006ff */
[-C--:B------:R-:W-:Y:S01]  /*9a70*/  FFMA.FTZ R18, R7, R5.reuse, -R14 ;  /* 0x0000000507127223 */ /* 0x080fe2000001080e */
[----:B------:R-:W-:Y:S01]  /*9a80*/  LOP3.LUT R12, R10, 0xffff0000, RZ, 0xc0, !PT ;  /* 0xffff00000a0c7812 */ /* 0x000fe200078ec0ff */
[----:B------:R-:W-:Y:S01]  /*9a90*/  FMUL.FTZ R10, R6, R5 ;  /* 0x00000005060a7220 */ /* 0x000fe20000410000 */
[----:B------:R-:W-:Y:S01]  /*9aa0*/  LOP3.LUT R11, R11, 0xffff0000, RZ, 0xc0, !PT ;  /* 0xffff00000b0b7812 */ /* 0x000fe200078ec0ff */
[-C--:B------:R-:W-:Y:S01]  /*9ab0*/  FMUL.FTZ R6, R8, R9.reuse ;  /* 0x0000000908067220 */ /* 0x080fe20000410000 */
[----:B------:R-:W-:Y:S01]  /*9ac0*/  LOP3.LUT R5, R22, 0xffff0000, RZ, 0xc0, !PT ;  /* 0xffff000016057812 */ /* 0x000fe200078ec0ff */
[----:B------:R-:W-:Y:S01]  /*9ad0*/  FFMA.FTZ R17, R7, R0, R10 ;  /* 0x0000000007117223 */ /* 0x000fe2000001000a */
[----:B------:R-:W-:Y:S01]  /*9ae0*/  LOP3.LUT R0, R20, 0xffff0000, RZ, 0xc0, !PT ;  /* 0xffff000014007812 */ /* 0x000fe200078ec0ff */
[-C--:B------:R-:W-:Y:S02]  /*9af0*/  FMUL.FTZ R8, R8, R2.reuse ;  /* 0x0000000208087220 */ /* 0x080fe40000410000 */
[C---:B------:R-:W-:Y:S01]  /*9b00*/  FFMA.FTZ R14, R13.reuse, R2, -R6 ;  /* 0x000000020d0e7223 */ /* 0x040fe20000010806 */
[----:B------:R-:W-:Y:S01]  /*9b10*/  SHF.L.U32 R2, R20, 0x10, RZ ;  /* 0x0000001014027819 */ /* 0x000fe200000006ff */
[----:B------:R-:W-:Y:S01]  /*9b20*/  FFMA.FTZ R13, R13, R9, R8 ;  /* 0x000000090d0d7223 */ /* 0x000fe20000010008 */
[----:B------:R-:W-:Y:S01]  /*9b30*/  SHF.L.U32 R6, R22, 0x10, RZ ;  /* 0x0000001016067819 */ /* 0x000fe200000006ff */
[----:B------:R-:W-:-:S02]  /*9b40*/  FMUL.FTZ R7, R11, R0 ;  /* 0x000000000b077220 */ /* 0x000fc40000410000 */
[C---:B------:R-:W-:Y:S02]  /*9b50*/  FMUL.FTZ R9, R12.reuse, R2 ;  /* 0x000000020c097220 */ /* 0x040fe40000410000 */
[-C--:B------:R-:W-:Y:S02]  /*9b60*/  FMUL.FTZ R8, R12, R6.reuse ;  /* 0x000000060c087220 */ /* 0x080fe40000410000 */
[-C--:B------:R-:W-:Y:S02]  /*9b70*/  FMUL.FTZ R11, R11, R5.reuse ;  /* 0x000000050b0b7220 */ /* 0x080fe40000410000 */
[----:B------:R-:W-:Y:S01]  /*9b80*/  FFMA.FTZ R6, R15, R6, -R9 ;  /* 0x000000060f067223 */ /* 0x000fe20000010809 */
[----:B------:R-:W-:Y:S01]  /*9b90*/  F2FP.BF16.PACK_AB R9, R13, R14 ;  /* 0x0000000e0d09723e */ /* 0x000fe200000010ff */
[----:B------:R-:W-:Y:S01]  /*9ba0*/  FFMA.FTZ R10, R15, R2, R8 ;  /* 0x000000020f0a7223 */ /* 0x000fe20000010008 */
[----:B------:R-:W-:Y:S01]  /*9bb0*/  F2FP.BF16.PACK_AB R8, R17, R18 ;  /* 0x000000121108723e */ /* 0x000fe200000010ff */
[----:B------:R-:W-:-:S02]  /*9bc0*/  FFMA.FTZ R7, R16, R5, -R7 ;  /* 0x0000000510077223 */ /* 0x000fc40000010807 */
[----:B------:R-:W-:Y:S01]  /*9bd0*/  FFMA.FTZ R11, R16, R0, R11 ;  /* 0x00000000100b7223 */ /* 0x000fe2000001000b */
[----:B------:R-:W-:-:S04]  /*9be0*/  F2FP.BF16.PACK_AB R10, R10, R6 ;  /* 0x000000060a0a723e */ /* 0x000fc800000010ff */
[----:B------:R-:W-:-:S05]  /*9bf0*/  F2FP.BF16.PACK_AB R11, R11, R7 ;  /* 0x000000070b0b723e */ /* 0x000fca00000010ff */
[----:B------:R1:W-:Y:S02]  /*9c00*/  STS.128 [R26], R8 ;  /* 0x000000081a007388 */ /* 0x0003e40000000c00 */
.L_x_108:
[----:B------:R-:W-:Y:S05]  /*9c10*/  BSYNC B0 ;  /* 0x0000000000007941 */ /* 0x000fea0003800000 */
.L_x_107:
[----:B------:R-:W-:-:S04]  /*9c20*/  IADD3 R0, R24, 0x10, RZ ;  /* 0x0000001018007810 */ /* 0x000fc80007ffe0ff */
[----:B------:R-:W-:-:S13]  /*9c30*/  ISETP.GE.AND P0, PT, R0, c[0x0][0x27c], PT ;  /* 0x00009f0000007a0c */ /* 0x000fda0003f06270 */
[----:B------:R-:W-:Y:S05]  /*9c40*/  @P0 BRA `(.L_x_106) ;  /* 0x0000026000000947 */ /* 0x000fea0003800000 */
[----:B-1----:R-:W1:Y:S01]  /*9c50*/  LDS.128 R8, [R29] ;  /* 0x000000001d087984 */ /* 0x002e620000000c00 */
        /* <DEDUP_REMOVED lines=20> */
[----:B------:R-:W-:Y:S01]  /*9da0*/  FFMA.FTZ R14, R13, R2, -R6 ;  /* 0x000000020d0e7223 */ /* 0x000fe20000010806 */
        /* <DEDUP_REMOVED lines=16> */
.L_x_106:
[----:B------:R-:W-:Y:S05]  /*9eb0*/  BSYNC B1 ;  /* 0x0000000000017941 */ /* 0x000fea0003800000 */
.L_x_105:
[----:B------:R-:W-:Y:S01]  /*9ec0*/  IADD3 R0, R41, 0x20, RZ ;  /* 0x0000002029007810 */ /* 0x000fe20007ffe0ff */
[----:B------:R-:W-:Y:S03]  /*9ed0*/  BSSY B1, `(.L_x_109) ;  /* 0x0000056000017945 */ /* 0x000fe60003800000 */
[----:B------:R-:W-:-:S13]  /*9ee0*/  ISETP.GE.AND P0, PT, R0, R30, PT ;  /* 0x0000001e0000720c */ /* 0x000fda0003f06270 */
[----:B------:R-:W-:Y:S05]  /*9ef0*/  @P0 BRA `(.L_x_110) ;  /* 0x0000053000000947 */ /* 0x000fea0003800000 */
[----:B------:R-:W-:Y:S01]  /*9f00*/  ISETP.GE.AND P0, PT, R24, c[0x0][0x27c], PT ;  /* 0x00009f0018007a0c */ /* 0x000fe20003f06270 */
[----:B------:R-:W-:-:S12]  /*9f10*/  BSSY B0, `(.L_x_111) ;  /* 0x0000028000007945 */ /* 0x000fd80003800000 */
[----:B------:R-:W-:Y:S05]  /*9f20*/  @P0 BRA `(.L_x_112) ;  /* 0x0000026000000947 */ /* 0x000fea0003800000 */
[----:B-1----:R-:W1:Y:S01]  /*9f30*/  LDS.128 R8, [R26+0x1000] ;  /* 0x001000001a087984 */ /* 0x002e620000000c00 */
        /* <DEDUP_REMOVED lines=11> */
[CC--:B------:R-:W-:Y:S01]  /*9ff0*/  FFMA.FTZ R18, R5.reuse, R7.reuse, -R14 ;  /* 0x0000000705127223 */ /* 0x0c0fe2000001080e */
[----:B------:R-:W-:Y:S01]  /*a000*/  LOP3.LUT R12, R10, 0xffff0000, RZ, 0xc0, !PT ;  /* 0xffff00000a0c7812 */ /* 0x000fe200078ec0ff */
[----:B------:R-:W-:Y:S01]  /*a010*/  FMUL.FTZ R10, R5, R6 ;  /* 0x00000006050a7220 */ /* 0x000fe20000410000 */
[----:B------:R-:W-:Y:S01]  /*a020*/  LOP3.LUT R11, R11, 0xffff0000, RZ, 0xc0, !PT ;  /* 0xffff00000b0b7812 */ /* 0x000fe200078ec0ff */
[CC--:B------:R-:W-:Y:S01]  /*a030*/  FMUL.FTZ R6, R9.reuse, R8.reuse ;  /* 0x0000000809067220 */ /* 0x0c0fe20000410000 */
[----:B------:R-:W-:Y:S01]  /*a040*/  LOP3.LUT R5, R22, 0xffff0000, RZ, 0xc0, !PT ;  /* 0xffff000016057812 */ /* 0x000fe200078ec0ff */
[----:B------:R-:W-:Y:S01]  /*a050*/  FFMA.FTZ R17, R0, R7, R10 ;  /* 0x0000000700117223 */ /* 0x000fe2000001000a */
[----:B------:R-:W-:Y:S01]  /*a060*/  LOP3.LUT R0, R20, 0xffff0000, RZ, 0xc0, !PT ;  /* 0xffff000014007812 */ /* 0x000fe200078ec0ff */
[C---:B------:R-:W-:Y:S02]  /*a070*/  FMUL.FTZ R8, R2.reuse, R8 ;  /* 0x0000000802087220 */ /* 0x040fe40000410000 */
[-C--:B------:R-:W-:Y:S01]  /*a080*/  FFMA.FTZ R14, R2, R13.reuse, -R6 ;  /* 0x0000000d020e7223 */ /* 0x080fe20000010806 */
[----:B------:R-:W-:Y:S01]  /*a090*/  SHF.L.U32 R2, R20, 0x10, RZ ;  /* 0x0000001014027819 */ /* 0x000fe200000006ff */
[----:B------:R-:W-:Y:S01]  /*a0a0*/  FFMA.FTZ R13, R9, R13, R8 ;  /* 0x0000000d090d7223 */ /* 0x000fe20000010008 */
[----:B------:R-:W-:Y:S01]  /*a0b0*/  SHF.L.U32 R6, R22, 0x10, RZ ;  /* 0x0000001016067819 */ /* 0x000fe200000006ff */
[----:B------:R-:W-:-:S02]  /*a0c0*/  FMUL.FTZ R7, R0, R11 ;  /* 0x0000000b00077220 */ /* 0x000fc40000410000 */
[-C--:B------:R-:W-:Y:S02]  /*a0d0*/  FMUL.FTZ R9, R2, R12.reuse ;  /* 0x0000000c02097220 */ /* 0x080fe40000410000 */
[C---:B------:R-:W-:Y:S02]  /*a0e0*/  FMUL.FTZ R8, R6.reuse, R12 ;  /* 0x0000000c06087220 */ /* 0x040fe40000410000 */
[----:B------:R-:W-:Y:S02]  /*a0f0*/  FMUL.FTZ R11, R5, R11 ;  /* 0x0000000b050b7220 */ /* 0x000fe40000410000 */
[-C--:B------:R-:W-:Y:S01]  /*a100*/  FFMA.FTZ R6, R6, R15.reuse, -R9 ;  /* 0x0000000f06067223 */ /* 0x080fe20000010809 */
[----:B------:R-:W-:Y:S01]  /*a110*/  F2FP.BF16.PACK_AB R9, R13, R14 ;  /* 0x0000000e0d09723e */ /* 0x000fe200000010ff */
[----:B------:R-:W-:Y:S01]  /*a120*/  FFMA.FTZ R10, R2, R15, R8 ;  /* 0x0000000f020a7223 */ /* 0x000fe20000010008 */
[----:B------:R-:W-:Y:S01]  /*a130*/  F2FP.BF16.PACK_AB R8, R17, R18 ;  /* 0x000000121108723e */ /* 0x000fe200000010ff */
[----:B------:R-:W-:-:S02]  /*a140*/  FFMA.FTZ R7, R5, R16, -R7 ;  /* 0x0000001005077223 */ /* 0x000fc40000010807 */
[----:B------:R-:W-:Y:S01]  /*a150*/  FFMA.FTZ R11, R0, R16, R11 ;  /* 0x00000010000b7223 */ /* 0x000fe2000001000b */
[----:B------:R-:W-:-:S04]  /*a160*/  F2FP.BF16.PACK_AB R10, R10, R6 ;  /* 0x000000060a0a723e */ /* 0x000fc800000010ff */
[----:B------:R-:W-:-:S05]  /*a170*/  F2FP.BF16.PACK_AB R11, R11, R7 ;  /* 0x000000070b0b723e */ /* 0x000fca00000010ff */
[----:B------:R1:W-:Y:S02]  /*a180*/  STS.128 [R26+0x1000], R8 ;  /* 0x001000081a007388 */ /* 0x0003e40000000c00 */
.L_x_112:
[----:B------:R-:W-:Y:S05]  /*a190*/  BSYNC B0 ;  /* 0x0000000000007941 */ /* 0x000fea0003800000 */
.L_x_111:
[----:B------:R-:W-:-:S04]  /*a1a0*/  IADD3 R0, R24, 0x10, RZ ;  /* 0x0000001018007810 */ /* 0x000fc80007ffe0ff */
[----:B------:R-:W-:-:S13]  /*a1b0*/  ISETP.GE.AND P0, PT, R0, c[0x0][0x27c], PT ;  /* 0x00009f0000007a0c */ /* 0x000fda0003f06270 */
        /* <DEDUP_REMOVED lines=17> */
[-C--:B------:R-:W-:Y:S01]  /*a2d0*/  FMUL.FTZ R6, R9, R8.reuse ;  /* 0x0000000809067220 */ /* 0x080fe20000410000 */
[----:B------:R-:W-:Y:S01]  /*a2e0*/  LOP3.LUT R5, R28, 0xffff0000, RZ, 0xc0, !PT ;  /* 0xffff00001c057812 */ /* 0x000fe200078ec0ff */
[----:B------:R-:W-:Y:S01]  /*a2f0*/  FFMA.FTZ R17, R0, R7, R10 ;  /* 0x0000000700117223 */ /* 0x000fe2000001000a */
[C---:B------:R-:W-:Y:S01]  /*a300*/  LOP3.LUT R0, R27.reuse, 0xffff0000, RZ, 0xc0, !PT ;  /* 0xffff00001b007812 */ /* 0x040fe200078ec0ff */
        /* <DEDUP_REMOVED lines=18> */
.L_x_110:
[----:B------:R-:W-:Y:S05]  /*a430*/  BSYNC B1 ;  /* 0x0000000000017941 */ /* 0x000fea0003800000 */
.L_x_109:
        /* <DEDUP_REMOVED lines=45> */
.L_x_116:
[----:B------:R-:W-:Y:S05]  /*a710*/  BSYNC B0 ;  /* 0x0000000000007941 */ /* 0x000fea0003800000 */
.L_x_115:
        /* <DEDUP_REMOVED lines=41> */
.L_x_114:
[----:B------:R-:W-:Y:S05]  /*a9b0*/  BSYNC B1 ;  /* 0x0000000000017941 */ /* 0x000fea0003800000 */
.L_x_113:
[----:B------:R-:W-:-:S04]  /*a9c0*/  IADD3 R0, R41, 0x60, RZ ;  /* 0x0000006029007810 */ /* 0x000fc80007ffe0ff */
        /* <DEDUP_REMOVED lines=43> */
.L_x_119:
[----:B------:R-:W-:Y:S05]  /*ac80*/  BSYNC B0 ;  /* 0x0000000000007941 */ /* 0x000fea0003800000 */
.L_x_118:
        /* <DEDUP_REMOVED lines=40> */
[----:B------:R1:W-:Y:S01]  /*af10*/  STS.128 [R29+0x3000], R8 ;  /* 0x003000081d007388 */ /* 0x0003e20000000c00 */
[----:B------:R-:W-:Y:S05]  /*af20*/  BRA `(.L_x_117) ;  /* 0x00001a2000007947 */ /* 0x000fea0003800000 */
.L_x_102:
[----:B------:R-:W-:Y:S01]  /*af30*/  ISETP.GE.AND P0, PT, R2, R23, PT ;  /* 0x000000170200720c */ /* 0x000fe20003f06270 */
[----:B------:R-:W-:Y:S01]  /*af40*/  BSSY B0, `(.L_x_120) ;  /* 0x000000d000007945 */ /* 0x000fe20003800000 */
[----:B------:R-:W-:Y:S01]  /*af50*/  CS2R R10, SRZ ;  /* 0x00000000000a7805 */ /* 0x000fe2000001ff00 */
[----:B------:R-:W-:Y:S01]  /*af60*/  CS2R R8, SRZ ;  /* 0x0000000000087805 */ /* 0x000fe2000001ff00 */
[----:B------:R-:W-:Y:S01]  /*af70*/  CS2R R14, SRZ ;  /* 0x00000000000e7805 */ /* 0x000fe2000001ff00 */
[----:B------:R-:W-:-:S08]  /*af80*/  CS2R R12, SRZ ;  /* 0x00000000000c7805 */ /* 0x000fd0000001ff00 */
[----:B------:R-:W-:Y:S05]  /*af90*/  @P0 BRA `(.L_x_121) ;  /* 0x0000007000000947 */ /* 0x000fea0003800000 */
[----:B------:R-:W-:Y:S01]  /*afa0*/  ISETP.GE.AND P0, PT, R25, c[0x0][0x27c], PT ;  /* 0x00009f0019007a0c */ /* 0x000fe20003f06270 */
[----:B------:R-:W-:-:S12]  /*afb0*/  CS2R R10, SRZ ;  /* 0x00000000000a7805 */ /* 0x000fd8000001ff00 */
[----:B------:R-:W-:Y:S05]  /*afc0*/  @P0 BRA `(.L_x_121) ;  /* 0x0000004000000947 */ /* 0x000fea0003800000 */
[----:B------:R-:W-:-:S04]  /*afd0*/  IMAD.WIDE R12, R25, 0x2, R18 ;  /* 0x00000002190c7825 */ /* 0x000fc800078e0212 */
[----:B------:R-:W-:Y:S02]  /*afe0*/  IMAD.WIDE R8, R25, 0x2, R16 ;  /* 0x0000000219087825 */ /* 0x000fe400078e0210 */
[----:B------:R-:W5:Y:S04]  /*aff0*/  LD.E.128 R12, [R12.64] ;  /* 0x0000000a0c0c7980 */ /* 0x000f68000c101d00 */
[----:B------:R-:W5:Y:S02]  /*b000*/  LD.E.128 R8, [R8.64] ;  /* 0x0000000a08087980 */ /* 0x000f64000c101d00 */
.L_x_121:
[----:B------:R-:W-:Y:S05]  /*b010*/  BSYNC B0 ;  /* 0x0000000000007941 */ /* 0x000fea0003800000 */
.L_x_120:
[----:B------:R-:W-:Y:S01]  /*b020*/  IMAD R0, R214, -0x80, R23 ;  /* 0xffffff80d6007824 */ /* 0x000fe200078e0217 */
[----:B------:R-:W-:Y:S01]  /*b030*/  ISETP.GE.AND P0, PT, R25, c[0x0][0x27c], PT ;  /* 0x00009f0019007a0c */ /* 0x000fe20003f06270 */
[--C-:B-----5:R-:W-:Y:S01]  /*b040*/  IMAD.MOV.U32 R21, RZ, RZ, R13.reuse ;  /* 0x000000ffff157224 */ /* 0x120fe200078e000d */
[--C-:B------:R-:W-:Y:S01]  /*b050*/  SHF.R.U64 R20, R12, 0x10, R13.reuse ;  /* 0x000000100c147819 */ /* 0x100fe2000000120d */
[----:B------:R-:W-:Y:S01]  /*b060*/  IMAD.MOV.U32 R19, RZ, RZ, R14 ;  /* 0x000000ffff137224 */ /* 0x000fe200078e000e */
[----:B------:R-:W-:Y:S01]  /*b070*/  IMNMX R48, R0, 0x80, PT ;  /* 0x0000008000307817 */ /* 0x000fe20003800200 */
[----:B------:R-:W-:Y:S01]  /*b080*/  IMAD.MOV.U32 R22, RZ, RZ, R12 ;  /* 0x000000ffff167224 */ /* 0x000fe200078e000c */
[----:B------:R-:W-:Y:S01]  /*b090*/  SHF.R.U32.HI R16, RZ, 0x10, R13 ;  /* 0x00000010ff107819 */ /* 0x000fe2000001160d */
[----:B------:R-:W-:Y:S01]  /*b0a0*/  IMAD.MOV.U32 R18, RZ, RZ, R15 ;  /* 0x000000ffff127224 */ /* 0x000fe200078e000f */
[----:B------:R-:W-:Y:S01]  /*b0b0*/  ISETP.GE.OR P1, PT, R41, R48, P0 ;  /* 0x000000302900720c */ /* 0x000fe20000726670 */
[----:B------:R-:W-:Y:S01]  /*b0c0*/  IMAD.MOV.U32 R13, RZ, RZ, R9 ;  /* 0x000000ffff0d7224 */ /* 0x000fe200078e0009 */
[--C-:B------:R-:W-:Y:S01]  /*b0d0*/  SHF.R.U64 R17, R14, 0x10, R15.reuse ;  /* 0x000000100e117819 */ /* 0x100fe2000000120f */
[----:B------:R-:W-:Y:S01]  /*b0e0*/  IMAD.MOV.U32 R14, RZ, RZ, R8 ;  /* 0x000000ffff0e7224 */ /* 0x000fe200078e0008 */
[----:B------:R-:W-:Y:S01]  /*b0f0*/  SHF.R.U32.HI R12, RZ, 0x10, R15 ;  /* 0x00000010ff0c7819 */ /* 0x000fe2000001160f */
[----:B------:R-:W-:Y:S01]  /*b100*/  IMAD.MOV.U32 R7, RZ, RZ, R10 ;  /* 0x000000ffff077224 */ /* 0x000fe200078e000a */
[----:B------:R-:W-:-:S04]  /*b110*/  DEPBAR.LE SB0, 0x1 ;  /* 0x000080400000791a */ /* 0x000fc80000000000 */
[----:B------:R-:W-:Y:S01]  /*b120*/  IMAD.MOV.U32 R5, RZ, RZ, R11 ;  /* 0x000000ffff057224 */ /* 0x000fe200078e000b */
[--C-:B------:R-:W-:Y:S01]  /*b130*/  SHF.R.U64 R8, R8, 0x10, R9.reuse ;  /* 0x0000001008087819 */ /* 0x100fe20000001209 */
[----:B------:R-:W-:Y:S01]  /*b140*/  BSSY B0, `(.L_x_122) ;  /* 0x0000065000007945 */ /* 0x000fe20003800000 */
[----:B------:R-:W-:Y:S02]  /*b150*/  SHF.R.U32.HI R6, RZ, 0x10, R9 ;  /* 0x00000010ff067819 */ /* 0x000fe40000011609 */
[--C-:B------:R-:W-:Y:S02]  /*b160*/  SHF.R.U64 R2, R10, 0x10, R11.reuse ;  /* 0x000000100a027819 */ /* 0x100fe4000000120b */
[----:B------:R-:W-:Y:S02]  /*b170*/  SHF.R.U32.HI R0, RZ, 0x10, R11 ;  /* 0x00000010ff007819 */ /* 0x000fe4000001160b */
[----:B------:R-:W-:Y:S02]  /*b180*/  PRMT R42, R22, 0x5410, R20 ;  /* 0x00005410162a7816 */ /* 0x000fe40000000014 */
[----:B------:R-:W-:-:S02]  /*b190*/  PRMT R46, R21, 0x5410, R16 ;  /* 0x00005410152e7816 */ /* 0x000fc40000000010 */
[----:B------:R-:W-:Y:S02]  /*b1a0*/  PRMT R37, R19, 0x5410, R17 ;  /* 0x0000541013257816 */ /* 0x000fe40000000011 */
[----:B------:R-:W-:Y:S02]  /*b1b0*/  PRMT R45, R18, 0x5410, R12 ;  /* 0x00005410122d7816 */ /* 0x000fe4000000000c */
[----:B------:R-:W-:Y:S02]  /*b1c0*/  PRMT R40, R14, 0x5410, R8 ;  /* 0x000054100e287816 */ /* 0x000fe40000000008 */
[----:B------:R-:W-:Y:S02]  /*b1d0*/  PRMT R43, R13, 0x5410, R6 ;  /* 0x000054100d2b7816 */ /* 0x000fe40000000006 */
[----:B------:R-:W-:Y:S02]  /*b1e0*/  PRMT R36, R7, 0x5410, R2 ;  /* 0x0000541007247816 */ /* 0x000fe40000000002 */
[----:B------:R-:W-:Y:S01]  /*b1f0*/  PRMT R44, R5, 0x5410, R0 ;  /* 0x00005410052c7816 */ /* 0x000fe20000000000 */
[----:B------:R-:W-:Y:S06]  /*b200*/  BAR.SYNC.DEFER_BLOCKING 0x0 ;  /* 0x0000000000007b1d */ /* 0x000fec0000010000 */
[----:B------:R-:W-:Y:S05]  /*b210*/  @P1 BRA `(.L_x_123) ;  /* 0x0000057000001947 */ /* 0x000fea0003800000 */
[----:B------:R-:W-:Y:S01]  /*b220*/  SHF.L.U32 R0, R41, 0x6, RZ ;  /* 0x0000000629007819 */ /* 0x000fe200000006ff */
[----:B------:R-:W-:Y:S01]  /*b230*/  IMAD.SHL.U32 R7, R55, 0x200, RZ ;  /* 0x0000020037077824 */ /* 0x000fe200078e00ff */
[----:B------:R-:W-:-:S02]  /*b240*/  IADD3 R6, R25, c[0x0][0x27c], RZ ;  /* 0x00009f0019067a10 */ /* 0x000fc40007ffe0ff */
[----:B------:R-:W-:-:S04]  /*b250*/  LOP3.LUT R0, R0, 0x1c0, RZ, 0xc0, !PT ;  /* 0x000001c000007812 */ /* 0x000fc800078ec0ff */
[C---:B------:R-:W-:Y:S02]  /*b260*/  LOP3.LUT R2, R0.reuse, 0x38, R25, 0xf8, !PT ;  /* 0x0000003800027812 */ /* 0x040fe400078ef819 */
[----:B------:R-:W-:Y:S02]  /*b270*/  SHF.R.U32.HI R5, RZ, 0x3, R0 ;  /* 0x00000003ff057819 */ /* 0x000fe40000011600 */
[----:B------:R-:W-:Y:S02]  /*b280*/  LOP3.LUT R0, R0, 0x38, R6, 0xf8, !PT ;  /* 0x0000003800007812 */ /* 0x000fe400078ef806 */
[C-C-:B------:R-:W-:Y:S02]  /*b290*/  LOP3.LUT R2, R7.reuse, R2, R5.reuse, 0xf6, !PT ;  /* 0x0000000207027212 */ /* 0x140fe400078ef605 */
[----:B------:R-:W-:Y:S02]  /*b2a0*/  LOP3.LUT R0, R7, R0, R5, 0xf6, !PT ;  /* 0x0000000007007212 */ /* 0x000fe400078ef605 */
[----:B------:R-:W-:-:S02]  /*b2b0*/  SHF.L.U32 R32, R2, 0x1, RZ ;  /* 0x0000000102207819 */ /* 0x000fc400000006ff */
[----:B------:R-:W-:Y:S01]  /*b2c0*/  SHF.L.U32 R6, R40, 0x10, RZ ;  /* 0x0000001028067819 */ /* 0x000fe200000006ff */
[----:B------:R-:W-:Y:S02]  /*b2d0*/  IMAD.SHL.U32 R31, R0, 0x2, RZ ;  /* 0x00000002001f7824 */ /* 0x000fe400078e00ff */
[----:B------:R-:W1:Y:S01]  /*b2e0*/  LDS.128 R12, [R32+0x7100] ;  /* 0x00710000200c7984 */ /* 0x000e620000000c00 */
[----:B------:R-:W-:-:S03]  /*b2f0*/  IMAD.U32 R0, R42, 0x10000, RZ ;  /* 0x000100002a007824 */ /* 0x000fc600078e00ff */
[----:B------:R-:W2:Y:S01]  /*b300*/  LDS.128 R8, [R31+0x7100] ;  /* 0x007100001f087984 */ /* 0x000ea20000000c00 */
[C---:B-1----:R-:W-:Y:S01]  /*b310*/  SHF.L.U32 R16, R12.reuse, 0x10, RZ ;  /* 0x000000100c107819 */ /* 0x042fe200000006ff */
[----:B------:R-:W-:Y:S01]  /*b320*/  IMAD.U32 R21, R13, 0x10000, RZ ;  /* 0x000100000d157824 */ /* 0x000fe200078e00ff */
[----:B------:R-:W-:Y:S01]  /*b330*/  LOP3.LUT R18, R12, 0xffff0000, RZ, 0xc0, !PT ;  /* 0xffff00000c127812 */ /* 0x000fe200078ec0ff */
[----:B------:R-:W-:Y:S01]  /*b340*/  IMAD.U32 R24, R15, 0x10000, RZ ;  /* 0x000100000f187824 */ /* 0x000fe200078e00ff */
[C---:B--2---:R-:W-:Y:S01]  /*b350*/  SHF.L.U32 R2, R8.reuse, 0x10, RZ ;  /* 0x0000001008027819 */ /* 0x044fe200000006ff */
[C---:B------:R-:W-:Y:S01]  /*b360*/  IMAD.U32 R19, R9.reuse, 0x10000, RZ ;  /* 0x0001000009137824 */ /* 0x040fe200078e00ff */
[----:B------:R-:W-:Y:S02]  /*b370*/  LOP3.LUT R23, R9, 0xffff0000, RZ, 0xc0, !PT ;  /* 0xffff000009177812 */ /* 0x000fe400078ec0ff */
[----:B------:R-:W-:Y:S01]  /*b380*/  LOP3.LUT R12, R8, 0xffff0000, RZ, 0xc0, !PT ;  /* 0xffff0000080c7812 */ /* 0x000fe200078ec0ff */
[----:B------:R-:W-:Y:S01]  /*b390*/  FMUL.FTZ R5, R2, R6 ;  /* 0x0000000602057220 */ /* 0x000fe20000410000 */
[----:B------:R-:W-:Y:S01]  /*b3a0*/  LOP3.LUT R9, R40, 0xffff0000, RZ, 0xc0, !PT ;  /* 0xffff000028097812 */ /* 0x000fe200078ec0ff */
[-C--:B------:R-:W-:Y:S01]  /*b3b0*/  FMUL.FTZ R7, R2, R0.reuse ;  /* 0x0000000002077220 */ /* 0x080fe20000410000 */
[----:B------:R-:W-:Y:S01]  /*b3c0*/  LOP3.LUT R2, R42, 0xffff0000, RZ, 0xc0, !PT ;  /* 0xffff00002a027812 */ /* 0x000fe200078ec0ff */
[----:B------:R-:W-:Y:S01]  /*b3d0*/  FFMA.FTZ R34, R16, R0, -R5 ;  /* 0x0000000010227223 */ /* 0x000fe20000010805 */
[----:B------:R-:W-:Y:S01]  /*b3e0*/  LOP3.LUT R27, R13, 0xffff0000, RZ, 0xc0, !PT ;  /* 0xffff00000d1b7812 */ /* 0x000fe200078ec0ff */
[----:B------:R-:W-:Y:S01]  /*b3f0*/  FMUL.FTZ R8, R12, R9 ;  /* 0x000000090c087220 */ /* 0x000fe20000410000 */
[----:B------:R-:W-:Y:S01]  /*b400*/  SHF.L.U32 R13, R10, 0x10, RZ ;  /* 0x000000100a0d7819 */ /* 0x000fe200000006ff */
[----:B------:R-:W-:Y:S01]  /*b410*/  FFMA.FTZ R33, R16, R6, R7 ;  /* 0x0000000610217223 */ /* 0x000fe20000010007 */
[----:B------:R-:W-:Y:S01]  /*b420*/  SHF.L.U32 R5, R36, 0x10, RZ ;  /* 0x0000001024057819 */ /* 0x000fe200000006ff */
[-C--:B------:R-:W-:Y:S01]  /*b430*/  FMUL.FTZ R7, R12, R2.reuse ;  /* 0x000000020c077220 */ /* 0x080fe20000410000 */
[----:B------:R-:W-:Y:S01]  /*b440*/  SHF.L.U32 R17, R14, 0x10, RZ ;  /* 0x000000100e117819 */ /* 0x000fe200000006ff */
[----:B------:R-:W-:Y:S01]  /*b450*/  FFMA.FTZ R12, R18, R2, -R8 ;  /* 0x00000002120c7223 */ /* 0x000fe20000010808 */
[----:B------:R-:W-:Y:S01]  /*b460*/  LOP3.LUT R20, R14, 0xffff0000, RZ, 0xc0, !PT ;  /* 0xffff00000e147812 */ /* 0x000fe200078ec0ff */
[----:B------:R-:W-:Y:S01]  /*b470*/  IMAD.U32 R0, R37, 0x10000, RZ ;  /* 0x0001000025007824 */ /* 0x000fe200078e00ff */
[----:B------:R-:W-:Y:S01]  /*b480*/  LOP3.LUT R14, R10, 0xffff0000, RZ, 0xc0, !PT ;  /* 0xffff00000a0e7812 */ /* 0x000fe200078ec0ff */
[CC--:B------:R-:W-:Y:S01]  /*b490*/  FMUL.FTZ R2, R13.reuse, R5.reuse ;  /* 0x000000050d027220 */ /* 0x0c0fe20000410000 */
[----:B------:R-:W-:Y:S01]  /*b4a0*/  LOP3.LUT R10, R36, 0xffff0000, RZ, 0xc0, !PT ;  /* 0xffff0000240a7812 */ /* 0x000fe200078ec0ff */
[-C--:B------:R-:W-:Y:S01]  /*b4b0*/  FMUL.FTZ R6, R13, R0.reuse ;  /* 0x000000000d067220 */ /* 0x080fe20000410000 */
[----:B------:R-:W-:Y:S01]  /*b4c0*/  LOP3.LUT R26, R15, 0xffff0000, RZ, 0xc0, !PT ;  /* 0xffff00000f1a7812 */ /* 0x000fe200078ec0ff */
[----:B------:R-:W-:Y:S01]  /*b4d0*/  FFMA.FTZ R29, R17, R0, -R2 ;  /* 0x00000000111d7223 */ /* 0x000fe20000010802 */
[----:B------:R-:W-:Y:S01]  /*b4e0*/  LOP3.LUT R0, R37, 0xffff0000, RZ, 0xc0, !PT ;  /* 0xffff000025007812 */ /* 0x000fe200078ec0ff */
[----:B------:R-:W-:Y:S01]  /*b4f0*/  FFMA.FTZ R28, R17, R5, R6 ;  /* 0x00000005111c7223 */ /* 0x000fe20000010006 */
[----:B------:R-:W-:Y:S01]  /*b500*/  SHF.L.U32 R5, R46, 0x10, RZ ;  /* 0x000000102e057819 */ /* 0x000fe200000006ff */
[----:B------:R-:W-:Y:S01]  /*b510*/  FFMA.FTZ R30, R18, R9, R7 ;  /* 0x00000009121e7223 */ /* 0x000fe20000010007 */
[----:B------:R-:W-:Y:S01]  /*b520*/  SHF.L.U32 R8, R44, 0x10, RZ ;  /* 0x000000102c087819 */ /* 0x000fe200000006ff */
[----:B------:R-:W-:Y:S01]  /*b530*/  FMUL.FTZ R6, R14, R10 ;  /* 0x0000000a0e067220 */ /* 0x000fe20000410000 */
[----:B------:R-:W-:Y:S01]  /*b540*/  LOP3.LUT R22, R11, 0xffff0000, RZ, 0xc0, !PT ;  /* 0xffff00000b167812 */ /* 0x000fe200078ec0ff */
[----:B------:R-:W-:Y:S01]  /*b550*/  IMAD.U32 R2, R43, 0x10000, RZ ;  /* 0x000100002b027824 */ /* 0x000fe200078e00ff */
[----:B------:R-:W-:Y:S01]  /*b560*/  F2FP.BF16.PACK_AB R12, R12, R34 ;  /* 0x000000220c0c723e */ /* 0x000fe200000010ff */
[----:B------:R-:W-:-:S02]  /*b570*/  FMUL.FTZ R9, R14, R0 ;  /* 0x000000000e097220 */ /* 0x000fc40000410000 */
[----:B------:R-:W-:Y:S02]  /*b580*/  IMAD.U32 R15, R11, 0x10000, RZ ;  /* 0x000100000b0f7824 */ /* 0x000fe400078e00ff */
[C---:B------:R-:W-:Y:S01]  /*b590*/  FFMA.FTZ R14, R20.reuse, R0, -R6 ;  /* 0x00000000140e7223 */ /* 0x040fe20000010806 */
[----:B------:R-:W-:Y:S01]  /*b5a0*/  SHF.L.U32 R0, R45, 0x10, RZ ;  /* 0x000000102d007819 */ /* 0x000fe200000006ff */
[C---:B------:R-:W-:Y:S02]  /*b5b0*/  FMUL.FTZ R7, R19.reuse, R2 ;  /* 0x0000000213077220 */ /* 0x040fe40000410000 */
[----:B------:R-:W-:Y:S01]  /*b5c0*/  FFMA.FTZ R20, R20, R10, R9 ;  /* 0x0000000a14147223 */ /* 0x000fe20000010009 */
[----:B------:R-:W-:Y:S01]  /*b5d0*/  F2FP.BF16.PACK_AB R14, R14, R29 ;  /* 0x0000001d0e0e723e */ /* 0x000fe200000010ff */
[----:B------:R-:W-:Y:S02]  /*b5e0*/  FMUL.FTZ R6, R19, R5 ;  /* 0x0000000513067220 */ /* 0x000fe40000410000 */
[----:B------:R-:W-:-:S02]  /*b5f0*/  FMUL.FTZ R9, R15, R8 ;  /* 0x000000080f097220 */ /* 0x000fc40000410000 */
[----:B------:R-:W-:Y:S01]  /*b600*/  FFMA.FTZ R18, R21, R5, -R7 ;  /* 0x0000000515127223 */ /* 0x000fe20000010807 */
[----:B------:R-:W-:Y:S01]  /*b610*/  LOP3.LUT R5, R45, 0xffff0000, RZ, 0xc0, !PT ;  /* 0xffff00002d057812 */ /* 0x000fe200078ec0ff */
[----:B------:R-:W-:Y:S01]  /*b620*/  FFMA.FTZ R17, R21, R2, R6 ;  /* 0x0000000215117223 */ /* 0x000fe20000010006 */
[----:B------:R-:W-:Y:S01]  /*b630*/  LOP3.LUT R2, R43, 0xffff0000, RZ, 0xc0, !PT ;  /* 0xffff00002b027812 */ /* 0x000fe200078ec0ff */
[-C--:B------:R-:W-:Y:S01]  /*b640*/  FMUL.FTZ R7, R15, R0.reuse ;  /* 0x000000000f077220 */ /* 0x080fe20000410000 */
[----:B------:R-:W-:Y:S01]  /*b650*/  LOP3.LUT R6, R46, 0xffff0000, RZ, 0xc0, !PT ;  /* 0xffff00002e067812 */ /* 0x000fe200078ec0ff */
[----:B------:R-:W-:Y:S01]  /*b660*/  FFMA.FTZ R16, R24, R0, -R9 ;  /* 0x0000000018107223 */ /* 0x000fe20000010809 */
[----:B------:R-:W-:Y:S01]  /*b670*/  LOP3.LUT R0, R44, 0xffff0000, RZ, 0xc0, !PT ;  /* 0xffff00002c007812 */ /* 0x000fe200078ec0ff */
[----:B------:R-:W-:Y:S02]  /*b680*/  FFMA.FTZ R11, R24, R8, R7 ;  /* 0x00000008180b7223 */ /* 0x000fe40000010007 */
[----:B------:R-:W-:-:S02]  /*b690*/  FMUL.FTZ R10, R23, R2 ;  /* 0x00000002170a7220 */ /* 0x000fc40000410000 */
[C---:B------:R-:W-:Y:S02]  /*b6a0*/  FMUL.FTZ R8, R22.reuse, R0 ;  /* 0x0000000016087220 */ /* 0x040fe40000410000 */
[-C--:B------:R-:W-:Y:S02]  /*b6b0*/  FMUL.FTZ R9, R23, R6.reuse ;  /* 0x0000000617097220 */ /* 0x080fe40000410000 */
[-C--:B------:R-:W-:Y:S02]  /*b6c0*/  FMUL.FTZ R7, R22, R5.reuse ;  /* 0x0000000516077220 */ /* 0x080fe40000410000 */
[C---:B------:R-:W-:Y:S01]  /*b6d0*/  FFMA.FTZ R13, R27.reuse, R6, -R10 ;  /* 0x000000061b0d7223 */ /* 0x040fe2000001080a */
[----:B------:R-:W-:Y:S01]  /*b6e0*/  F2FP.BF16.PACK_AB R10, R20, R28 ;  /* 0x0000001c140a723e */ /* 0x000fe200000010ff */
[----:B------:R-:W-:Y:S01]  /*b6f0*/  FFMA.FTZ R15, R26, R5, -R8 ;  /* 0x000000051a0f7223 */ /* 0x000fe20000010808 */
[----:B------:R-:W-:Y:S01]  /*b700*/  F2FP.BF16.PACK_AB R8, R30, R33 ;  /* 0x000000211e08723e */ /* 0x000fe200000010ff */
[----:B------:R-:W-:Y:S01]  /*b710*/  FFMA.FTZ R9, R27, R2, R9 ;  /* 0x000000021b097223 */ /* 0x000fe20000010009 */
[----:B------:R-:W-:Y:S01]  /*b720*/  F2FP.BF16.PACK_AB R13, R13, R18 ;  /* 0x000000120d0d723e */ /* 0x000fe200000010ff */
[----:B------:R-:W-:Y:S01]  /*b730*/  FFMA.FTZ R7, R26, R0, R7 ;  /* 0x000000001a077223 */ /* 0x000fe20000010007 */
[----:B------:R-:W-:-:S02]  /*b740*/  F2FP.BF16.PACK_AB R15, R15, R16 ;  /* 0x000000100f0f723e */ /* 0x000fc400000010ff */
[----:B------:R-:W-:Y:S02]  /*b750*/  F2FP.BF16.PACK_AB R9, R9, R17 ;  /* 0x000000110909723e */ /* 0x000fe400000010ff */
[----:B------:R-:W-:Y:S01]  /*b760*/  F2FP.BF16.PACK_AB R11, R7, R11 ;  /* 0x0000000b070b723e */ /* 0x000fe200000010ff */
[----:B------:R1:W-:Y:S04]  /*b770*/  STS.128 [R32+0x7100], R12 ;  /* 0x0071000c20007388 */ /* 0x0003e80000000c00 */
[----:B------:R1:W-:Y:S02]  /*b780*/  STS.128 [R31+0x7100], R8 ;  /* 0x007100081f007388 */ /* 0x0003e40000000c00 */
.L_x_123:
[----:B------:R-:W-:Y:S05]  /*b790*/  BSYNC B0 ;  /* 0x0000000000007941 */ /* 0x000fea0003800000 */
.L_x_122:
[----:B------:R-:W-:Y:S01]  /*b7a0*/  IADD3 R0, R41, 0x20, RZ ;  /* 0x0000002029007810 */ /* 0x000fe20007ffe0ff */
[----:B------:R-:W-:Y:S03]  /*b7b0*/  BSSY B0, `(.L_x_124) ;  /* 0x000005d000007945 */ /* 0x000fe60003800000 */
[----:B------:R-:W-:-:S13]  /*b7c0*/  ISETP.GE.OR P1, PT, R0, R48, P0 ;  /* 0x000000300000720c */ /* 0x000fda0000726670 */
[----:B------:R-:W-:Y:S05]  /*b7d0*/  @P1 BRA `(.L_x_125) ;  /* 0x000005a000001947 */ /* 0x000fea0003800000 */
[----:B------:R-:W-:Y:S01]  /*b7e0*/  SHF.R.S32.HI R2, RZ, 0x1f, R0 ;  /* 0x0000001fff027819 */ /* 0x000fe20000011400 */
[----:B------:R-:W-:Y:S01]  /*b7f0*/  IMAD.SHL.U32 R5, R0, 0x40, RZ ;  /* 0x0000004000057824 */ /* 0x000fe200078e00ff */
[----:B------:R-:W-:Y:S02]  /*b800*/  IADD3 R7, R25, c[0x0][0x27c], RZ ;  /* 0x00009f0019077a10 */ /* 0x000fe40007ffe0ff */
[----:B------:R-:W-:Y:S02]  /*b810*/  LEA.HI R2, R2, R0, RZ, 0x3 ;  /* 0x0000000002027211 */ /* 0x000fe400078f18ff */
[----:B------:R-:W-:-:S03]  /*b820*/  LOP3.LUT R0, R5, 0x1c0, RZ, 0xc0, !PT ;  /* 0x000001c005007812 */ /* 0x000fc600078ec0ff */
[----:B------:R-:W-:Y:S01]  /*b830*/  IMAD.SHL.U32 R2, R2, 0x40, RZ ;  /* 0x0000004002027824 */ /* 0x000fe200078e00ff */
[----:B------:R-:W-:Y:S02]  /*b840*/  LOP3.LUT R5, R0, 0x38, R25, 0xf8, !PT ;  /* 0x0000003800057812 */ /* 0x000fe400078ef819 */
[----:B------:R-:W-:Y:S02]  /*b850*/  SHF.R.U32.HI R6, RZ, 0x3, R0 ;  /* 0x00000003ff067819 */ /* 0x000fe40000011600 */
[----:B------:R-:W-:Y:S02]  /*b860*/  LOP3.LUT R2, R2, 0xfffffe00, RZ, 0xc0, !PT ;  /* 0xfffffe0002027812 */ /* 0x000fe400078ec0ff */
[----:B------:R-:W-:Y:S02]  /*b870*/  LOP3.LUT R0, R0, 0x38, R7, 0xf8, !PT ;  /* 0x0000003800007812 */ /* 0x000fe400078ef807 */
[C-C-:B------:R-:W-:Y:S02]  /*b880*/  LOP3.LUT R5, R2.reuse, R5, R6.reuse, 0xf6, !PT ;  /* 0x0000000502057212 */ /* 0x140fe400078ef606 */
[----:B------:R-:W-:-:S02]  /*b890*/  LOP3.LUT R0, R2, R0, R6, 0xf6, !PT ;  /* 0x0000000002007212 */ /* 0x000fc400078ef606 */
[----:B-1----:R-:W-:Y:S02]  /*b8a0*/  SHF.L.U32 R32, R5, 0x1, RZ ;  /* 0x0000000105207819 */ /* 0x002fe400000006ff */
[----:B------:R-:W-:Y:S01]  /*b8b0*/  SHF.L.U32 R2, R37, 0x10, RZ ;  /* 0x0000001025027819 */ /* 0x000fe200000006ff */
[----:B------:R-:W-:Y:S01]  /*b8c0*/  IMAD.SHL.U32 R31, R0, 0x2, RZ ;  /* 0x00000002001f7824 */ /* 0x000fe200078e00ff */
[----:B------:R-:W-:Y:S01]  /*b8d0*/  LOP3.LUT R0, R36, 0xffff0000, RZ, 0xc0, !PT ;  /* 0xffff000024007812 */ /* 0x000fe200078ec0ff */
[----:B------:R-:W1:Y:S04]  /*b8e0*/  LDS.128 R12, [R32+0x7100] ;  /* 0x00710000200c7984 */ /* 0x000e680000000c00 */
[----:B------:R-:W2:Y:S01]  /*b8f0*/  LDS.128 R8, [R31+0x7100] ;  /* 0x007100001f087984 */ /* 0x000ea20000000c00 */
[C---:B-1----:R-:W-:Y:S01]  /*b900*/  SHF.L.U32 R17, R12.reuse, 0x10, RZ ;  /* 0x000000100c117819 */ /* 0x042fe200000006ff */
[----:B------:R-:W-:Y:S01]  /*b910*/  IMAD.U32 R21, R13, 0x10000, RZ ;  /* 0x000100000d157824 */ /* 0x000fe200078e00ff */
[----:B------:R-:W-:Y:S01]  /*b920*/  LOP3.LUT R20, R12, 0xffff0000, RZ, 0xc0, !PT ;  /* 0xffff00000c147812 */ /* 0x000fe200078ec0ff */
[----:B------:R-:W-:Y:S01]  /*b930*/  IMAD.U32 R24, R15, 0x10000, RZ ;  /* 0x000100000f187824 */ /* 0x000fe200078e00ff */
[----:B------:R-:W-:Y:S01]  /*b940*/  SHF.L.U32 R12, R36, 0x10, RZ ;  /* 0x00000010240c7819 */ /* 0x000fe200000006ff */
[----:B--2---:R-:W-:Y:S01]  /*b950*/  IMAD.U32 R5, R10, 0x10000, RZ ;  /* 0x000100000a057824 */ /* 0x004fe200078e00ff */
[----:B------:R-:W-:Y:S01]  /*b960*/  LOP3.LUT R27, R13, 0xffff0000, RZ, 0xc0, !PT ;  /* 0xffff00000d1b7812 */ /* 0x000fe200078ec0ff */
[----:B------:R-:W-:Y:S01]  /*b970*/  IMAD.U32 R19, R9, 0x10000, RZ ;  /* 0x0001000009137824 */ /* 0x000fe200078e00ff */
[----:B------:R-:W-:Y:S01]  /*b980*/  SHF.L.U32 R13, R14, 0x10, RZ ;  /* 0x000000100e0d7819 */ /* 0x000fe200000006ff */
[-C--:B------:R-:W-:Y:S01]  /*b990*/  FMUL.FTZ R6, R12, R5.reuse ;  /* 0x000000050c067220 */ /* 0x080fe20000410000 */
[----:B------:R-:W-:Y:S01]  /*b9a0*/  LOP3.LUT R7, R10, 0xffff0000, RZ, 0xc0, !PT ;  /* 0xffff00000a077812 */ /* 0x000fe200078ec0ff */
[----:B------:R-:W-:Y:S01]  /*b9b0*/  FMUL.FTZ R5, R2, R5 ;  /* 0x0000000502057220 */ /* 0x000fe20000410000 */
[----:B------:R-:W-:Y:S01]  /*b9c0*/  LOP3.LUT R16, R14, 0xffff0000, RZ, 0xc0, !PT ;  /* 0xffff00000e107812 */ /* 0x000fe200078ec0ff */
[-C--:B------:R-:W-:Y:S01]  /*b9d0*/  FFMA.FTZ R35, R2, R13.reuse, -R6 ;  /* 0x0000000d02237223 */ /* 0x080fe20000010806 */
[----:B------:R-:W-:Y:S01]  /*b9e0*/  LOP3.LUT R2, R37, 0xffff0000, RZ, 0xc0, !PT ;  /* 0xffff000025027812 */ /* 0x000fe200078ec0ff */
[----:B------:R-:W-:Y:S01]  /*b9f0*/  FFMA.FTZ R34, R12, R13, R5 ;  /* 0x0000000d0c227223 */ /* 0x000fe20000010005 */
[----:B------:R-:W-:Y:S01]  /*ba00*/  LOP3.LUT R26, R15, 0xffff0000, RZ, 0xc0, !PT ;  /* 0xffff00000f1a7812 */ /* 0x000fe200078ec0ff */
[----:B------:R-:W-:Y:S01]  /*ba10*/  IMAD.U32 R5, R42, 0x10000, RZ ;  /* 0x000100002a057824 */ /* 0x000fe200078e00ff */
[C---:B------:R-:W-:Y:S01]  /*ba20*/  SHF.L.U32 R14, R8.reuse, 0x10, RZ ;  /* 0x00000010080e7819 */ /* 0x040fe200000006ff */
[----:B------:R-:W-:Y:S01]  /*ba30*/  IMAD.U32 R18, R11, 0x10000, RZ ;  /* 0x000100000b127824 */ /* 0x000fe200078e00ff */
[----:B------:R-:W-:Y:S01]  /*ba40*/  LOP3.LUT R15, R8, 0xffff0000, RZ, 0xc0, !PT ;  /* 0xffff0000080f7812 */ /* 0x000fe200078ec0ff */
[-C--:B------:R-:W-:Y:S01]  /*ba50*/  FMUL.FTZ R8, R0, R7.reuse ;  /* 0x0000000700087220 */ /* 0x080fe20000410000 */
[----:B------:R-:W-:Y:S01]  /*ba60*/  SHF.L.U32 R6, R40, 0x10, RZ ;  /* 0x0000001028067819 */ /* 0x000fe200000006ff */
[C---:B------:R-:W-:Y:S01]  /*ba70*/  FMUL.FTZ R7, R2.reuse, R7 ;  /* 0x0000000702077220 */ /* 0x040fe20000410000 */
[----:B------:R-:W-:Y:S01]  /*ba80*/  LOP3.LUT R23, R9, 0xffff0000, RZ, 0xc0, !PT ;  /* 0xffff000009177812 */ /* 0x000fe200078ec0ff */
[----:B------:R-:W-:Y:S01]  /*ba90*/  FFMA.FTZ R33, R2, R16, -R8 ;  /* 0x0000001002217223 */ /* 0x000fe20000010808 */
[----:B------:R-:W-:Y:S01]  /*baa0*/  LOP3.LUT R9, R40, 0xffff0000, RZ, 0xc0, !PT ;  /* 0xffff000028097812 */ /* 0x000fe200078ec0ff */
[----:B------:R-:W-:Y:S01]  /*bab0*/  FMUL.FTZ R8, R5, R14 ;  /* 0x0000000e05087220 */ /* 0x000fe20000410000 */
[----:B------:R-:W-:Y:S01]  /*bac0*/  LOP3.LUT R22, R11, 0xffff0000, RZ, 0xc0, !PT ;  /* 0xffff00000b167812 */ /* 0x000fe200078ec0ff */
[----:B------:R-:W-:Y:S01]  /*bad0*/  FFMA.FTZ R30, R0, R16, R7 ;  /* 0x00000010001e7223 */ /* 0x000fe20000010007 */
[----:B------:R-:W-:Y:S01]  /*bae0*/  LOP3.LUT R0, R42, 0xffff0000, RZ, 0xc0, !PT ;  /* 0xffff00002a007812 */ /* 0x000fe200078ec0ff */
[----:B------:R-:W-:Y:S01]  /*baf0*/  FMUL.FTZ R2, R6, R14 ;  /* 0x0000000e06027220 */ /* 0x000fe20000410000 */
[----:B------:R-:W-:Y:S01]  /*bb00*/  SHF.L.U32 R7, R44, 0x10, RZ ;  /* 0x000000102c077819 */ /* 0x000fe200000006ff */
[----:B------:R-:W-:Y:S01]  /*bb10*/  FFMA.FTZ R28, R6, R17, R8 ;  /* 0x00000011061c7223 */ /* 0x000fe20000010008 */
[----:B------:R-:W-:Y:S01]  /*bb20*/  F2FP.BF16.PACK_AB R14, R33, R35 ;  /* 0x00000023210e723e */ /* 0x000fe200000010ff */
[----:B------:R-:W-:Y:S01]  /*bb30*/  FFMA.FTZ R29, R5, R17, -R2 ;  /* 0x00000011051d7223 */ /* 0x000fe20000010802 */
[----:B------:R-:W-:Y:S01]  /*bb40*/  SHF.L.U32 R5, R46, 0x10, RZ ;  /* 0x000000102e057819 */ /* 0x000fe200000006ff */
[----:B------:R-:W-:-:S02]  /*bb50*/  FMUL.FTZ R6, R9, R15 ;  /* 0x0000000f09067220 */ /* 0x000fc40000410000 */
[----:B------:R-:W-:Y:S02]  /*bb60*/  IMAD.U32 R2, R43, 0x10000, RZ ;  /* 0x000100002b027824 */ /* 0x000fe400078e00ff */
[C---:B------:R-:W-:Y:S02]  /*bb70*/  FMUL.FTZ R10, R0.reuse, R15 ;  /* 0x0000000f000a7220 */ /* 0x040fe40000410000 */
[-C--:B------:R-:W-:Y:S02]  /*bb80*/  FFMA.FTZ R12, R0, R20.reuse, -R6 ;  /* 0x00000014000c7223 */ /* 0x080fe40000010806 */
[----:B------:R-:W-:Y:S02]  /*bb90*/  FMUL.FTZ R8, R2, R19 ;  /* 0x0000001302087220 */ /* 0x000fe40000410000 */
[----:B------:R-:W-:Y:S01]  /*bba0*/  FFMA.FTZ R20, R9, R20, R10 ;  /* 0x0000001409147223 */ /* 0x000fe2000001000a */
[----:B------:R-:W-:Y:S01]  /*bbb0*/  F2FP.BF16.PACK_AB R12, R12, R29 ;  /* 0x0000001d0c0c723e */ /* 0x000fe200000010ff */
[----:B------:R-:W-:-:S02]  /*bbc0*/  IMAD.U32 R0, R45, 0x10000, RZ ;  /* 0x000100002d007824 */ /* 0x000fc400078e00ff */
[----:B------:R-:W-:Y:S02]  /*bbd0*/  FMUL.FTZ R6, R5, R19 ;  /* 0x0000001305067220 */ /* 0x000fe40000410000 */
[-C--:B------:R-:W-:Y:S02]  /*bbe0*/  FMUL.FTZ R9, R7, R18.reuse ;  /* 0x0000001207097220 */ /* 0x080fe40000410000 */
[-C--:B------:R-:W-:Y:S01]  /*bbf0*/  FFMA.FTZ R19, R5, R21.reuse, -R8 ;  /* 0x0000001505137223 */ /* 0x080fe20000010808 */
[----:B------:R-:W-:Y:S01]  /*bc00*/  LOP3.LUT R5, R45, 0xffff0000, RZ, 0xc0, !PT ;  /* 0xffff00002d057812 */ /* 0x000fe200078ec0ff */
[----:B------:R-:W-:Y:S01]  /*bc10*/  FFMA.FTZ R17, R2, R21, R6 ;  /* 0x0000001502117223 */ /* 0x000fe20000010006 */
[----:B------:R-:W-:Y:S01]  /*bc20*/  LOP3.LUT R2, R43, 0xffff0000, RZ, 0xc0, !PT ;  /* 0xffff00002b027812 */ /* 0x000fe200078ec0ff */
[----:B------:R-:W-:Y:S01]  /*bc30*/  FMUL.FTZ R8, R0, R18 ;  /* 0x0000001200087220 */ /* 0x000fe20000410000 */
[----:B------:R-:W-:Y:S01]  /*bc40*/  LOP3.LUT R6, R46, 0xffff0000, RZ, 0xc0, !PT ;  /* 0xffff00002e067812 */ /* 0x000fe200078ec0ff */
[-C--:B------:R-:W-:Y:S01]  /*bc50*/  FFMA.FTZ R16, R0, R24.reuse, -R9 ;  /* 0x0000001800107223 */ /* 0x080fe20000010809 */
[----:B------:R-:W-:Y:S01]  /*bc60*/  LOP3.LUT R0, R44, 0xffff0000, RZ, 0xc0, !PT ;  /* 0xffff00002c007812 */ /* 0x000fe200078ec0ff */
[----:B------:R-:W-:-:S02]  /*bc70*/  FFMA.FTZ R11, R7, R24, R8 ;  /* 0x00000018070b7223 */ /* 0x000fc40000010008 */
[-C--:B------:R-:W-:Y:S02]  /*bc80*/  FMUL.FTZ R10, R2, R23.reuse ;  /* 0x00000017020a7220 */ /* 0x080fe40000410000 */
[-C--:B------:R-:W-:Y:S02]  /*bc90*/  FMUL.FTZ R8, R0, R22.reuse ;  /* 0x0000001600087220 */ /* 0x080fe40000410000 */
[C---:B------:R-:W-:Y:S02]  /*bca0*/  FMUL.FTZ R9, R6.reuse, R23 ;  /* 0x0000001706097220 */ /* 0x040fe40000410000 */
[C---:B------:R-:W-:Y:S02]  /*bcb0*/  FMUL.FTZ R7, R5.reuse, R22 ;  /* 0x0000001605077220 */ /* 0x040fe40000410000 */
[-C--:B------:R-:W-:Y:S01]  /*bcc0*/  FFMA.FTZ R13, R6, R27.reuse, -R10 ;  /* 0x0000001b060d7223 */ /* 0x080fe2000001080a */
        /* <DEDUP_REMOVED lines=11> */
.L_x_125:
[----:B------:R-:W-:Y:S05]  /*bd80*/  BSYNC B0 ;  /* 0x0000000000007941 */ /* 0x000fea0003800000 */
.L_x_124:
        /* <DEDUP_REMOVED lines=94> */
.L_x_127:
[----:B------:R-:W-:Y:S05]  /*c370*/  BSYNC B0 ;  /* 0x0000000000007941 */ /* 0x000fea0003800000 */
.L_x_126:
[----:B------:R-:W-:-:S04]  /*c380*/  IADD3 R0, R41, 0x60, RZ ;  /* 0x0000006029007810 */ /* 0x000fc80007ffe0ff */
        /* <DEDUP_REMOVED lines=53> */
[-C--:B------:R-:W-:Y:S01]  /*c6e0*/  FFMA.FTZ R27, R6, R17.reuse, R8 ;  /* 0x00000011061b7223 */ /* 0x080fe20000010008 */
        /* <DEDUP_REMOVED lines=25> */
[----:B------:R-:W-:Y:S02]  /*c880*/  FMUL.FTZ R7, R5, R22 ;  /* 0x0000001605077220 */ /* 0x000fe40000410000 */
        /* <DEDUP_REMOVED lines=12> */
.L_x_117:
[----:B------:R-:W-:Y:S05]  /*c950*/  BSYNC B2 ;  /* 0x0000000000027941 */ /* 0x000fea0003800000 */
.L_x_101:
[----:B------:R-:W-:Y:S01]  /*c960*/  SHF.L.U32 R0, R56, 0x6, RZ ;  /* 0x0000000638007819 */ /* 0x000fe200000006ff */
[----:B------:R-:W-:Y:S01]  /*c970*/  IMAD R2, R53, c[0x0][0x208], RZ ;  /* 0x0000820035027a24 */ /* 0x000fe200078e02ff */
[----:B-1----:R-:W-:Y:S01]  /*c980*/  SHF.R.S32.HI R11, RZ, 0x4, R54 ;  /* 0x00000004ff0b7819 */ /* 0x002fe20000011436 */
[----:B---3--:R-:W-:Y:S01]  /*c990*/  IMAD.WIDE.U32 R6, R50, c[0x0][0x208], RZ ;  /* 0x0000820032067a25 */ /* 0x008fe200078e00ff */
[----:B------:R-:W-:Y:S01]  /*c9a0*/  SHF.L.U32 R9, R49, 0x3, RZ ;  /* 0x0000000331097819 */ /* 0x000fe200000006ff */
[----:B------:R-:W-:-:S04]  /*c9b0*/  DEPBAR.LE SB0, 0x0 ;  /* 0x000080000000791a */ /* 0x000fc80000000000 */
[----:B------:R-:W-:Y:S01]  /*c9c0*/  LOP3.LUT R0, R0, 0x1c0, RZ, 0xc0, !PT ;  /* 0x000001c000007812 */ /* 0x000fe200078ec0ff */
[----:B------:R-:W-:Y:S01]  /*c9d0*/  IMAD R8, R50, c[0x0][0x20c], R2 ;  /* 0x0000830032087a24 */ /* 0x000fe200078e0202 */
[----:B------:R-:W-:Y:S02]  /*c9e0*/  LEA.HI R5, R54, R11, RZ, 0x1 ;  /* 0x0000000b36057211 */ /* 0x000fe400078f08ff */
[----:B------:R-:W-:Y:S02]  /*c9f0*/  LOP3.LUT R9, R0, 0x8, R9, 0xf8, !PT ;  /* 0x0000000800097812 */ /* 0x000fe400078ef809 */
[----:B------:R-:W-:Y:S02]  /*ca00*/  LOP3.LUT R5, R5, 0xfffffffe, RZ, 0xc0, !PT ;  /* 0xfffffffe05057812 */ /* 0x000fe400078ec0ff */
[----:B------:R-:W-:Y:S02]  /*ca10*/  SHF.R.U32.HI R0, RZ, 0x3, R0 ;  /* 0x00000003ff007819 */ /* 0x000fe40000011600 */
[----:B------:R-:W-:-:S02]  /*ca20*/  IADD3 R2, R11, -R5, RZ ;  /* 0x800000050b027210 */ /* 0x000fc40007ffe0ff */
[----:B------:R-:W-:Y:S02]  /*ca30*/  LOP3.LUT R0, R9, R0, RZ, 0x3c, !PT ;  /* 0x0000000009007212 */ /* 0x000fe400078e3cff */
[----:B------:R-:W-:Y:S02]  /*ca40*/  LOP3.LUT P2, RZ, R56, 0x2, RZ, 0xc0, !PT ;  /* 0x0000000238ff7812 */ /* 0x000fe4000784c0ff */
[----:B------:R-:W-:Y:S02]  /*ca50*/  LEA R0, R2, R0, 0x9 ;  /* 0x0000000002007211 */ /* 0x000fe400078e48ff */
[----:B------:R-:W-:Y:S02]  /*ca60*/  SHF.L.U32 R10, R51, 0x6, RZ ;  /* 0x00000006330a7819 */ /* 0x000fe400000006ff */
[----:B------:R-:W-:Y:S01]  /*ca70*/  SHF.L.U32 R119, R0, 0x1, RZ ;  /* 0x0000000100777819 */ /* 0x000fe200000006ff */
[----:B------:R-:W-:Y:S01]  /*ca80*/  BAR.SYNC.DEFER_BLOCKING 0x0 ;  /* 0x0000000000007b1d */ /* 0x000fe20000010000 */
[----:B------:R-:W-:-:S02]  /*ca90*/  IADD3 R9, R7, R8, RZ ;  /* 0x0000000807097210 */ /* 0x000fc40007ffe0ff */
[----:B------:R-:W-:Y:S02]  /*caa0*/  LOP3.LUT R5, R10, 0x1c0, RZ, 0xc0, !PT ;  /* 0x000001c00a057812 */ /* 0x000fe400078ec0ff */
[----:B------:R-:W-:Y:S01]  /*cab0*/  SHF.L.U32 R8, R2, 0x3, RZ ;  /* 0x0000000302087819 */ /* 0x000fe200000006ff */
[----:B------:R-:W-:Y:S01]  /*cac0*/  IMAD R2, R9, 0x70, RZ ;  /* 0x0000007009027824 */ /* 0x000fe200078e02ff */
[----:B------:R-:W-:Y:S02]  /*cad0*/  IADD3 R0, R119, 0x3900, RZ ;  /* 0x0000390077007810 */ /* 0x000fe40007ffe0ff */
[----:B------:R-:W-:Y:S02]  /*cae0*/  LOP3.LUT R10, R5, 0x8, R8, 0xf8, !PT ;  /* 0x00000008050a7812 */ /* 0x000fe400078ef808 */
[----:B------:R-:W-:Y:S02]  /*caf0*/  IADD3 R234, R119, 0x3920, RZ ;  /* 0x0000392077ea7810 */ /* 0x000fe40007ffe0ff */
[----:B------:R-:W-:-:S02]  /*cb00*/  MOV R16, R60 ;  /* 0x0000003c00107202 */ /* 0x000fc40000000f00 */
[----:B------:R-:W-:Y:S02]  /*cb10*/  SHF.R.U32.HI R5, RZ, 0x3, R5 ;  /* 0x00000003ff057819 */ /* 0x000fe40000011605 */
[----:B------:R-:W-:Y:S02]  /*cb20*/  @P2 IADD3 R234, R0, -0x20, RZ ;  /* 0xffffffe000ea2810 */ /* 0x000fe40007ffe0ff */
[----:B------:R-:W-:Y:S02]  /*cb30*/  MOV R17, R61 ;  /* 0x0000003d00117202 */ /* 0x000fe40000000f00 */
[----:B------:R-:W-:Y:S02]  /*cb40*/  MOV R16, R58 ;  /* 0x0000003a00107202 */ /* 0x000fe40000000f00 */
[----:B------:R-:W-:Y:S01]  /*cb50*/  SHF.L.U32 R0, R52, 0x6, RZ ;  /* 0x0000000634007819 */ /* 0x000fe200000006ff */
[----:B------:R-:W-:Y:S01]  /*cb60*/  LDSM.16.M88.4 R48, [R119+0x3900] ;  /* 0x003900007730783b */ /* 0x000fe20000000200 */
[----:B------:R-:W-:Y:S01]  /*cb70*/  LOP3.LUT R116, R10, R5, RZ, 0x3c, !PT ;  /* 0x000000050a747212 */ /* 0x000fe200078e3cff */
[----:B------:R-:W-:Y:S01]  /*cb80*/  IMAD.WIDE.U32 R6, R6, 0x70, R16 ;  /* 0x0000007006067825 */ /* 0x000fe200078e0010 */
[----:B------:R-:W-:Y:S01]  /*cb90*/  LOP3.LUT R5, R0, 0xfffffe00, RZ, 0xc0, !PT ;  /* 0xfffffe0000057812 */ /* 0x000fe200078ec0ff */
[----:B------:R1:W-:Y:S01]  /*cba0*/  STL.64 [R1+0x8], R16 ;  /* 0x0000081001007387 */ /* 0x0003e20000100a00 */
[----:B------:R-:W-:-:S02]  /*cbb0*/  ISETP.GE.AND P0, PT, R38, c[0x0][0x1d4], PT ;  /* 0x0000750026007a0c */ /* 0x000fc40003f06270 */
[----:B------:R-:W-:Y:S01]  /*cbc0*/  LEA R0, R55, R5, 0xa ;  /* 0x0000000537007211 */ /* 0x000fe200078e50ff */
[----:B------:R-:W-:Y:S01]  /*cbd0*/  LDSM.16.M88.4 R80, [R119+0x4100] ;  /* 0x004100007750783b */ /* 0x000fe20000000200 */
[----:B------:R-:W-:Y:S02]  /*cbe0*/  LEA R8, P1, R6, c[0x0][0x1f8], 0x1 ;  /* 0x00007e0006087a11 */ /* 0x000fe400078208ff */
[----:B------:R-:W-:Y:S01]  /*cbf0*/  IADD3 R2, R7, R2, RZ ;  /* 0x0000000207027210 */ /* 0x000fe20007ffe0ff */
[----:B------:R-:W-:Y:S01]  /*cc00*/  LDSM.16.M88.4 R88, [R119+0x4900] ;  /* 0x004900007758783b */ /* 0x000fe20000000200 */
[----:B------:R-:W-:Y:S02]  /*cc10*/  IADD3 R0, R116, R0, RZ ;  /* 0x0000000074007210 */ /* 0x000fe40007ffe0ff */
[----:B------:R-:W-:Y:S01]  /*cc20*/  LEA.HI.X R9, R6, c[0x0][0x1fc], R2, 0x1, P1 ;  /* 0x00007f0006097a11 */ /* 0x000fe200008f0c02 */
[----:B------:R-:W-:Y:S01]  /*cc30*/  LDSM.16.M88.4 R96, [R119+0x5100] ;  /* 0x005100007760783b */ /* 0x000fe20000000200 */
[----:B------:R-:W-:-:S02]  /*cc40*/  MOV R6, c[0x0][0x208] ;  /* 0x0000820000067a02 */ /* 0x000fc40000000f00 */
[----:B------:R-:W-:Y:S01]  /*cc50*/  SHF.L.U32 R230, R0, 0x1, RZ ;  /* 0x0000000100e67819 */ /* 0x000fe200000006ff */
[----:B------:R-:W-:Y:S01]  /*cc60*/  LDSM.16.M88.4 R104, [R119+0x5900] ;  /* 0x005900007768783b */ /* 0x000fe20000000200 */
[----:B------:R-:W-:Y:S02]  /*cc70*/  MOV R191, 0x5 ;  /* 0x0000000500bf7802 */ /* 0x000fe40000000f00 */
[----:B------:R-:W-:Y:S01]  /*cc80*/  SHF.L.U32 R2, R6, 0x5, RZ ;  /* 0x0000000506027819 */ /* 0x000fe200000006ff */
[----:B------:R-:W2:Y:S01]  /*cc90*/  LDSM.16.M88.4 R36, [R230+0x7100] ;  /* 0x00710000e624783b */ /* 0x000ea20000000200 */
[----:B------:R-:W-:Y:S02]  /*cca0*/  ISETP.LT.OR P4, PT, R47, 0x1, P0 ;  /* 0x000000012f00780c */ /* 0x000fe40000781670 */
[----:B------:R-:W-:Y:S01]  /*ccb0*/  IADD3 R12, P1, R2, R8, RZ ;  /* 0x00000008020c7210 */ /* 0x000fe20007f3e0ff */
[----:B------:R-:W-:Y:S01]  /*ccc0*/  LDSM.16.M88.4 R112, [R119+0x6100] ;  /* 0x006100007770783b */ /* 0x000fe20000000200 */
[----:B------:R-:W-:-:S02]  /*ccd0*/  LEA R233, R3, R230, 0x1 ;  /* 0x000000e603e97211 */ /* 0x000fc400078e08ff */
[----:B-1----:R-:W-:Y:S01]  /*cce0*/  SHF.L.U64.HI R16, R6, R191, c[0x0][0x20c] ;  /* 0x0000830006107619 */ /* 0x002fe200000102bf */
[----:B------:R-:W-:Y:S01]  /*ccf0*/  LDSM.16.M88.4 R124, [R119+0x6900] ;  /* 0x00690000777c783b */ /* 0x000fe20000000200 */
[-C--:B------:R-:W-:Y:S02]  /*cd00*/  IADD3 R10, P2, R12, R2.reuse, RZ ;  /* 0x000000020c0a7210 */ /* 0x080fe40007f5e0ff */
[----:B------:R-:W-:Y:S01]  /*cd10*/  IADD3.X R13, R16, R9, RZ, P1, !PT ;  /* 0x00000009100d7210 */ /* 0x000fe20000ffe4ff */
[----:B------:R-:W-:Y:S01]  /*cd20*/  LDSM.16.M88.4 R52, [R234] ;  /* 0x00000000ea34783b */ /* 0x000fe20000000200 */
[----:B------:R-:W-:Y:S02]  /*cd30*/  SHF.L.U32 R241, R241, 0x1, RZ ;  /* 0x00000001f1f17819 */ /* 0x000fe400000006ff */
[----:B------:R-:W-:Y:S01]  /*cd40*/  IADD3 R6, P1, R10, R2, RZ ;  /* 0x000000020a067210 */ /* 0x000fe20007f3e0ff */
[----:B------:R-:W-:Y:S01]  /*cd50*/  LDSM.16.M88.4 R84, [R234+0x800] ;  /* 0x00080000ea54783b */ /* 0x000fe20000000200 */
[----:B------:R-:W-:-:S02]  /*cd60*/  IADD3.X R11, R13, R16, RZ, P2, !PT ;  /* 0x000000100d0b7210 */ /* 0x000fc400017fe4ff */
[----:B------:R-:W-:Y:S01]  /*cd70*/  P2R R14, PR, RZ, 0x8 ;  /* 0x00000008ff0e7803 */ /* 0x000fe20000000000 */
[----:B------:R-:W-:Y:S01]  /*cd80*/  LDSM.16.M88.4 R92, [R234+0x1000] ;  /* 0x00100000ea5c783b */ /* 0x000fe20000000200 */
[----:B------:R-:W-:Y:S02]  /*cd90*/  ISETP.LT.OR P3, PT, R47, 0x21, P0 ;  /* 0x000000212f00780c */ /* 0x000fe40000761670 */
[----:B------:R-:W-:Y:S01]  /*cda0*/  IADD3.X R7, R11, R16, RZ, P1, !PT ;  /* 0x000000100b077210 */ /* 0x000fe20000ffe4ff */
[----:B------:R-:W-:Y:S01]  /*cdb0*/  LDSM.16.M88.4 R100, [R234+0x1800] ;  /* 0x00180000ea64783b */ /* 0x000fe20000000200 */
[----:B------:R-:W-:Y:S02]  /*cdc0*/  P2R R0, PR, RZ, 0x8 ;  /* 0x00000008ff007803 */ /* 0x000fe40000000000 */
[C---:B------:R-:W-:Y:S01]  /*cdd0*/  ISETP.LT.OR P5, PT, R47.reuse, 0x11, P0 ;  /* 0x000000112f00780c */ /* 0x040fe200007a1670 */
[----:B------:R-:W-:Y:S01]  /*cde0*/  LDSM.16.M88.4 R108, [R234+0x2000] ;  /* 0x00200000ea6c783b */ /* 0x000fe20000000200 */
[----:B------:R-:W-:-:S02]  /*cdf0*/  ISETP.LT.OR P3, PT, R47, 0x31, P0 ;  /* 0x000000312f00780c */ /* 0x000fc40000761670 */
[C---:B------:R-:W-:Y:S01]  /*ce00*/  ISETP.LT.OR P6, PT, R47.reuse, 0x41, P0 ;  /* 0x000000412f00780c */ /* 0x040fe200007c1670 */
[----:B------:R-:W-:Y:S01]  /*ce10*/  LDSM.16.M88.4 R120, [R234+0x2800] ;  /* 0x00280000ea78783b */ /* 0x000fe20000000200 */
[----:B------:R-:W-:Y:S02]  /*ce20*/  ISETP.LT.OR P2, PT, R47, 0x61, P0 ;  /* 0x000000612f00780c */ /* 0x000fe40000741670 */
[----:B------:R-:W-:Y:S01]  /*ce30*/  LEA R231, R4, R230, 0x1 ;  /* 0x000000e604e77211 */ /* 0x000fe200078e08ff */
[----:B------:R-:W-:Y:S01]  /*ce40*/  LDSM.16.M88.4 R128, [R234+0x3000] ;  /* 0x00300000ea80783b */ /* 0x000fe20000000200 */
[C---:B------:R-:W-:Y:S02]  /*ce50*/  IADD3 R240, R234.reuse, 0x800, RZ ;  /* 0x00000800eaf07810 */ /* 0x040fe40007ffe0ff */
[----:B------:R-:W-:Y:S01]  /*ce60*/  LEA R232, R3, R231, 0x1 ;  /* 0x000000e703e87211 */ /* 0x000fe200078e08ff */
[----:B------:R-:W1:Y:S01]  /*ce70*/  LDSM.16.M88.4 R32, [R230+0x9100] ;  /* 0x00910000e620783b */ /* 0x000e620000000200 */
[----:B--2---:R-:W-:Y:S01]  /*ce80*/  HMMA.16816.F32.BF16 R68, R36, R50, RZ ;  /* 0x000000322444723c */ /* 0x004fe200000418ff */
[----:B------:R-:W-:-:S02]  /*ce90*/  IADD3 R239, R234, 0x1000, RZ ;  /* 0x00001000eaef7810 */ /* 0x000fc40007ffe0ff */
[----:B------:R-:W-:Y:S01]  /*cea0*/  LDSM.16.M88.4 R28, [R233+0x7100] ;  /* 0x00710000e91c783b */ /* 0x000fe20000000200 */
[C---:B------:R-:W-:Y:S02]  /*ceb0*/  IADD3 R238, R234.reuse, 0x1800, RZ ;  /* 0x00001800eaee7810 */ /* 0x040fe40007ffe0ff */
[C---:B------:R-:W-:Y:S01]  /*cec0*/  IADD3 R237, R234.reuse, 0x2000, RZ ;  /* 0x00002000eaed7810 */ /* 0x040fe20007ffe0ff */
[----:B------:R-:W2:Y:S01]  /*ced0*/  LDSM.16.M88.4 R24, [R233+0x9100] ;  /* 0x00910000e918783b */ /* 0x000ea20000000200 */
[C---:B------:R-:W-:Y:S02]  /*cee0*/  IADD3 R236, R234.reuse, 0x2800, RZ ;  /* 0x00002800eaec7810 */ /* 0x040fe40007ffe0ff */
[----:B------:R-:W-:Y:S01]  /*cef0*/  IADD3 R235, R234, 0x3000, RZ ;  /* 0x00003000eaeb7810 */ /* 0x000fe20007ffe0ff */
[----:B------:R-:W-:Y:S01]  /*cf00*/  @!PT LDS RZ, [RZ] ;  /* 0x00000000fffff984 */ /* 0x000fe20000000800 */
[----:B------:R-:W-:Y:S01]  /*cf10*/  @!PT LDS RZ, [RZ] ;  /* 0x00000000fffff984 */ /* 0x000fe20000000800 */
[----:B------:R-:W-:Y:S01]  /*cf20*/  @!PT LDS RZ, [RZ] ;  /* 0x00000000fffff984 */ /* 0x000fe20000000800 */
[----:B------:R3:W-:Y:S01]  /*cf30*/  LDGSTS.E.BYPASS.LTC128B.128 [R241+0x100], [R8.64], !P4 ;  /* 0x0010000008f17fae */ /* 0x0007e2000e101d4a */
[----:B------:R-:W-:-:S03]  /*cf40*/  LOP3.LUT P4, RZ, R56, 0x4, RZ, 0xc0, !PT ;  /* 0x0000000438ff7812 */ /* 0x000fc6000788c0ff */
[----:B------:R4:W-:Y:S01]  /*cf50*/  LDGSTS.E.BYPASS.LTC128B.128 [R241+0x900], [R12.64], !P5 ;  /* 0x009000000cf17fae */ /* 0x0009e2000e901d4a */
[----:B------:R-:W-:Y:S02]  /*cf60*/  ISETP.LT.OR P5, PT, R47, 0x51, P0 ;  /* 0x000000512f00780c */ /* 0x000fe400007a1670 */
[----:B---3--:R-:W-:Y:S01]  /*cf70*/  IADD3 R8, P1, R6, R2, RZ ;  /* 0x0000000206087210 */ /* 0x008fe20007f3e0ff */
[----:B-1----:R-:W-:Y:S03]  /*cf80*/  HMMA.16816.F32.BF16 R56, R32, R48, RZ ;  /* 0x000000302038723c */ /* 0x002fe600000418ff */
[----:B------:R-:W-:Y:S02]  /*cf90*/  IADD3.X R9, R7, R16, RZ, P1, !PT ;  /* 0x0000001007097210 */ /* 0x000fe40000ffe4ff */
[----:B------:R-:W-:Y:S02]  /*cfa0*/  ISETP.NE.AND P1, PT, R0, RZ, PT ;  /* 0x000000ff0000720c */ /* 0x000fe40003f25270 */
[----:B------:R-:W-:-:S04]  /*cfb0*/  MOV R0, 0x40 ;  /* 0x0000004000007802 */ /* 0x000fc80000000f00 */
[----:B------:R-:W-:Y:S02]  /*cfc0*/  SEL R0, R0, 0xffffffc0, !P4 ;  /* 0xffffffc000007807 */ /* 0x000fe40006000000 */
[----:B------:R-:W-:Y:S02]  /*cfd0*/  ISETP.GE.AND P4, PT, R208, 0x71, PT ;  /* 0x00000071d000780c */ /* 0x000fe40003f86270 */
[----:B------:R-:W-:Y:S02]  /*cfe0*/  IADD3 R229, R119, R0, RZ ;  /* 0x0000000077e57210 */ /* 0x000fe40007ffe0ff */
[----:B------:R-:W-:Y:S01]  /*cff0*/  IADD3 R228, R0, R234, RZ ;  /* 0x000000ea00e47210 */ /* 0x000fe20007ffe0ff */
[----:B------:R1:W-:Y:S04]  /*d000*/  LDGSTS.E.BYPASS.LTC128B.128 [R241+0x1100], [R10.64], !P1 ;  /* 0x011000000af17fae */ /* 0x0003e8000c901d4a */
[----:B------:R3:W-:Y:S01]  /*d010*/  LDGSTS.E.BYPASS.LTC128B.128 [R241+0x1900], [R6.64], !P3 ;  /* 0x0190000006f17fae */ /* 0x0007e2000d901d4a */
[----:B------:R-:W-:Y:S01]  /*d020*/  ISETP.NE.AND P3, PT, R14, RZ, PT ;  /* 0x000000ff0e00720c */ /* 0x000fe20003f65270 */
[----:B--2---:R-:W-:Y:S02]  /*d030*/  HMMA.16816.F32.BF16 R56, R24, R52, R56 ;  /* 0x000000341838723c */ /* 0x004fe40000041838 */
[----:B------:R2:W-:Y:S06]  /*d040*/  LDGSTS.E.BYPASS.LTC128B.128 [R241+0x2100], [R8.64], !P6 ;  /* 0x0210000008f17fae */ /* 0x0005ec000f101d4a */
[----:B----4-:R-:W-:Y:S01]  /*d050*/  HMMA.16816.F32.BF16 R12, R36, R48, RZ ;  /* 0x00000030240c723c */ /* 0x010fe200000418ff */
[----:B-1----:R-:W-:-:S04]  /*d060*/  IADD3 R10, P1, R8, R2, RZ ;  /* 0x00000002080a7210 */ /* 0x002fc80007f3e0ff */
[----:B---3--:R-:W-:Y:S02]  /*d070*/  IADD3 R6, P0, R10, R2, RZ ;  /* 0x000000020a067210 */ /* 0x008fe40007f1e0ff */
[----:B------:R-:W-:-:S04]  /*d080*/  IADD3.X R11, R9, R16, RZ, P1, !PT ;  /* 0x00000010090b7210 */ /* 0x000fc80000ffe4ff */
[----:B------:R-:W-:Y:S01]  /*d090*/  IADD3.X R7, R11, R16, RZ, P0, !PT ;  /* 0x000000100b077210 */ /* 0x000fe200007fe4ff */
[----:B------:R2:W-:Y:S11]  /*d0a0*/  LDGSTS.E.BYPASS.LTC128B.128 [R241+0x2900], [R10.64], !P5 ;  /* 0x029000000af17fae */ /* 0x0005f6000e901d4a */
[----:B------:R-:W-:Y:S01]  /*d0b0*/  @!UPT UIADD3 URZ, URZ, URZ, URZ ;  /* 0x0000003f3f3ff290 */ /* 0x000fe2000fffe03f */
[----:B------:R-:W-:Y:S01]  /*d0c0*/  HMMA.16816.F32.BF16 R60, R28, R52, R12 ;  /* 0x000000341c3c723c */ /* 0x000fe2000004180c */
[----:B------:R1:W-:Y:S04]  /*d0d0*/  LDGSTS.E.BYPASS.LTC128B.128 [R241+0x3100], [R6.64], !P2 ;  /* 0x0310000006f17fae */ /* 0x0003e8000d101d4a */
[----:B------:R-:W-:Y:S04]  /*d0e0*/  LDSM.16.M88.4 R40, [R229+0x3900] ;  /* 0x00390000e528783b */ /* 0x000fe80000000200 */
[----:B------:R-:W3:Y:S04]  /*d0f0*/  LDSM.16.M88.4 R20, [R231+0x7100] ;  /* 0x00710000e714783b */ /* 0x000ee80000000200 */
[----:B------:R-:W4:Y:S04]  /*d100*/  LDSM.16.M88.4 R16, [R231+0x9100] ;  /* 0x00910000e710783b */ /* 0x000f280000000200 */
[----:B------:R-:W-:Y:S04]  /*d110*/  LDSM.16.M88.4 R44, [R228] ;  /* 0x00000000e42c783b */ /* 0x000fe80000000200 */
[----:B------:R-:W1:Y:S04]  /*d120*/  LDSM.16.M88.4 R12, [R232+0x7100] ;  /* 0x00710000e80c783b */ /* 0x000e680000000200 */
[----:B--2---:R-:W2:Y:S04]  /*d130*/  LDSM.16.M88.4 R8, [R232+0x9100] ;  /* 0x00910000e808783b */ /* 0x004ea80000000200 */
[----:B------:R-:W0:Y:S01]  /*d140*/  LDGDEPBAR ;  /* 0x00000000000079af */ /* 0x000e220000000000 */
[----:B---3--:R-:W-:Y:S08]  /*d150*/  HMMA.16816.F32.BF16 R64, R20, R40, R60 ;  /* 0x000000281440723c */ /* 0x008ff0000004183c */
[----:B------:R-:W-:Y:S08]  /*d160*/  HMMA.16816.F32.BF16 R60, R32, R50, RZ ;  /* 0x00000032203c723c */ /* 0x000ff000000418ff */
[----:B----4-:R-:W-:Y:S08]  /*d170*/  HMMA.16816.F32.BF16 R48, R16, R40, R56 ;  /* 0x000000281030723c */ /* 0x010ff00000041838 */
[----:B------:R-:W-:Y:S08]  /*d180*/  HMMA.16816.F32.BF16 R56, R28, R54, R68 ;  /* 0x000000361c38723c */ /* 0x000ff00000041844 */
[----:B-1----:R-:W-:Y:S08]  /*d190*/  HMMA.16816.F32.BF16 R68, R12, R44, R64 ;  /* 0x0000002c0c44723c */ /* 0x002ff00000041840 */
[----:B------:R-:W-:Y:S08]  /*d1a0*/  HMMA.16816.F32.BF16 R64, R24, R54, R60 ;  /* 0x000000361840723c */ /* 0x000ff0000004183c */
[----:B------:R-:W-:Y:S08]  /*d1b0*/  HMMA.16816.F32.BF16 R60, R36, R80, RZ ;  /* 0x00000050243c723c */ /* 0x000ff000000418ff */
[----:B--2---:R-:W-:Y:S01]  /*d1c0*/  HMMA.16816.F32.BF16 R76, R8, R44, R48 ;  /* 0x0000002c084c723c */ /* 0x004fe20000041830 */
        /* <DEDUP_REMOVED lines=9> */
[----:B------:R-:W3:Y:S01]  /*d260*/  LDSM.16.M88.4 R40, [R228+0x800] ;  /* 0x00080000e428783b */ /* 0x000ee20000000200 */
        /* <DEDUP_REMOVED lines=24> */
[----:B---3--:R-:W-:Y:S01]  /*d3f0*/  HMMA.16816.F32.BF16 R76, R8, R40, R44 ;  /* 0x00000028084c723c */ /* 0x008fe2000004182c */
[----:B------:R-:W1:Y:S01]  /*d400*/  LDSM.16.M88.4 R44, [R229+0x4900] ;  /* 0x00490000e52c783b */ /* 0x000e620000000200 */
[----:B------:R3:W1:Y:S02]  /*d410*/  MUFU.TANH R180, R0 ;  /* 0x0000000000b47308 */ /* 0x0006640000002400 */
[----:B---3--:R-:W-:-:S06]  /*d420*/  FMUL.FTZ R0, R68, c[0x0][0x320] ;  /* 0x0000c80044007a20 */ /* 0x008fcc0000410000 */
[----:B------:R3:W1:Y:S02]  /*d430*/  MUFU.TANH R182, R0 ;  /* 0x0000000000b67308 */ /* 0x0006640000002400 */
[----:B---3--:R-:W-:-:S06]  /*d440*/  FMUL.FTZ R0, R69, c[0x0][0x320] ;  /* 0x0000c80045007a20 */ /* 0x008fcc0000410000 */
[----:B------:R3:W1:Y:S02]  /*d450*/  MUFU.TANH R181, R0 ;  /* 0x0000000000b57308 */ /* 0x0006640000002400 */
[----:B---3--:R-:W-:-:S06]  /*d460*/  FMUL.FTZ R0, R70, c[0x0][0x320] ;  /* 0x0000c80046007a20 */ /* 0x008fcc0000410000 */
[----:B------:R3:W1:Y:S02]  /*d470*/  MUFU.TANH R178, R0 ;  /* 0x0000000000b27308 */ /* 0x0006640000002400 */
[----:B---3--:R-:W-:Y:S02]  /*d480*/  FMUL.FTZ R0, R71, c[0x0][0x320] ;  /* 0x0000c80047007a20 */ /* 0x008fe40000410000 */
[----:B------:R-:W-:Y:S04]  /*d490*/  HMMA.16816.F32.BF16 R68, R12, R40, R60 ;  /* 0x000000280c44723c */ /* 0x000fe8000004183c */
[----:B------:R3:W1:Y:S04]  /*d4a0*/  MUFU.TANH R177, R0 ;  /* 0x0000000000b17308 */ /* 0x0006680000002400 */
[----:B------:R-:W-:Y:S01]  /*d4b0*/  HMMA.16816.F32.BF16 R60, R36, R88, RZ ;  /* 0x00000058243c723c */ /* 0x000fe200000418ff */
[----:B---3--:R-:W-:-:S04]  /*d4c0*/  FMUL.FTZ R0, R72, c[0x0][0x320] ;  /* 0x0000c80048007a20 */ /* 0x008fc80000410000 */
[----:B------:R3:W1:Y:S11]  /*d4d0*/  MUFU.TANH R176, R0 ;  /* 0x0000000000b07308 */ /* 0x0006760000002400 */
[----:B------:R-:W-:Y:S08]  /*d4e0*/  @!UPT UIADD3 URZ, URZ, URZ, URZ ;  /* 0x0000003f3f3ff290 */ /* 0x000ff0000fffe03f */
[----:B------:R-:W-:Y:S01]  /*d4f0*/  HMMA.16816.F32.BF16 R60, R28, R92, R60 ;  /* 0x0000005c1c3c723c */ /* 0x000fe2000004183c */
[----:B---3--:R-:W-:-:S04]  /*d500*/  FMUL.FTZ R0, R73, c[0x0][0x320] ;  /* 0x0000c80049007a20 */ /* 0x008fc80000410000 */
[----:B------:R3:W2:Y:S11]  /*d510*/  MUFU.TANH R175, R0 ;  /* 0x0000000000af7308 */ /* 0x0006b60000002400 */
[----:B------:R-:W-:Y:S08]  /*d520*/  @!UPT UIADD3 URZ, URZ, URZ, URZ ;  /* 0x0000003f3f3ff290 */ /* 0x000ff0000fffe03f */
[----:B-1----:R-:W-:Y:S01]  /*d530*/  HMMA.16816.F32.BF16 R60, R20, R44, R60 ;  /* 0x0000002c143c723c */ /* 0x002fe2000004183c */
[----:B---3--:R-:W-:-:S04]  /*d540*/  FMUL.FTZ R0, R74, c[0x0][0x320] ;  /* 0x0000c8004a007a20 */ /* 0x008fc80000410000 */
[----:B------:R1:W3:Y:S02]  /*d550*/  MUFU.TANH R171, R0 ;  /* 0x0000000000ab7308 */ /* 0x0002e40000002400 */
        /* <DEDUP_REMOVED lines=24> */
[----:B-----5:R1:W1:Y:S07]  /*d6e0*/  MUFU.TANH R167, R0 ;  /* 0x0000000000a77308 */ /* 0x02026e0000002400 */
[----:B------:R-:W-:Y:S01]  /*d6f0*/  HMMA.16816.F32.BF16 R56, R32, R96, RZ ;  /* 0x000000602038723c */ /* 0x000fe200000418ff */
[----:B-1----:R-:W-:-:S04]  /*d700*/  FMUL.FTZ R0, R78, c[0x0][0x320] ;  /* 0x0000c8004e007a20 */ /* 0x002fc80000410000 */
[----:B------:R1:W1:Y:S02]  /*d710*/  MUFU.TANH R163, R0 ;  /* 0x0000000000a37308 */ /* 0x0002640000002400 */
[----:B-1----:R-:W-:Y:S02]  /*d720*/  FMUL.FTZ R0, R79, c[0x0][0x320] ;  /* 0x0000c8004f007a20 */ /* 0x002fe40000410000 */
[----:B------:R-:W-:Y:S04]  /*d730*/  HMMA.16816.F32.BF16 R76, R8, R48, R40 ;  /* 0x00000030084c723c */ /* 0x000fe80000041828 */
[----:B------:R1:W1:Y:S04]  /*d740*/  MUFU.TANH R164, R0 ;  /* 0x0000000000a47308 */ /* 0x0002680000002400 */
[----:B------:R-:W-:Y:S01]  /*d750*/  HMMA.16816.F32.BF16 R40, R20, R46, R52 ;  /* 0x0000002e1428723c */ /* 0x000fe20000041834 */
[----:B------:R-:W2:Y:S07]  /*d760*/  LDSM.16.M88.4 R52, [R229+0x5100] ;  /* 0x00510000e534783b */ /* 0x000eae0000000200 */
[----:B------:R-:W-:Y:S01]  /*d770*/  HMMA.16816.F32.BF16 R44, R24, R100, R56 ;  /* 0x00000064182c723c */ /* 0x000fe20000041838 */
[----:B-1----:R-:W-:-:S04]  /*d780*/  FMUL.FTZ R0, R68, c[0x0][0x320] ;  /* 0x0000c80044007a20 */ /* 0x002fc80000410000 */
[----:B------:R1:W1:Y:S02]  /*d790*/  MUFU.TANH R166, R0 ;  /* 0x0000000000a67308 */ /* 0x0002640000002400 */
[----:B-1----:R-:W-:-:S06]  /*d7a0*/  FMUL.FTZ R0, R69, c[0x0][0x320] ;  /* 0x0000c80045007a20 */ /* 0x002fcc0000410000 */
[----:B------:R1:W1:Y:S11]  /*d7b0*/  MUFU.TANH R165, R0 ;  /* 0x0000000000a57308 */ /* 0x0002760000002400 */
[----:B--2---:R-:W-:Y:S01]  /*d7c0*/  HMMA.16816.F32.BF16 R44, R16, R52, R44 ;  /* 0x00000034102c723c */ /* 0x004fe2000004182c */
[----:B-1----:R-:W-:-:S04]  /*d7d0*/  FMUL.FTZ R0, R70, c[0x0][0x320] ;  /* 0x0000c80046007a20 */ /* 0x002fc80000410000 */
[----:B------:R1:W2:Y:S02]  /*d7e0*/  MUFU.TANH R162, R0 ;  /* 0x0000000000a27308 */ /* 0x0002a40000002400 */
        /* <DEDUP_REMOVED lines=34> */
[----:B--2---:R-:W-:-:S04]  /*da10*/  FMUL.FTZ R0, R76, c[0x0][0x320] ;  /* 0x0000c8004c007a20 */ /* 0x004fc80000410000 */
[----:B------:R2:W1:Y:S11]  /*da20*/  MUFU.TANH R137, R0 ;  /* 0x0000000000897308 */ /* 0x0004760000002400 */
[----:B------:R-:W-:Y:S08]  /*da30*/  @!UPT UIADD3 URZ, URZ, URZ, URZ ;  /* 0x0000003f3f3ff290 */ /* 0x000ff0000fffe03f */
[----:B------:R-:W-:Y:S01]  /*da40*/  HMMA.16816.F32.BF16 R48, R28, R102, R48 ;  /* 0x000000661c30723c */ /* 0x000fe20000041830 */
[----:B--2---:R-:W-:-:S04]  /*da50*/  FMUL.FTZ R0, R77, c[0x0][0x320] ;  /* 0x0000c8004d007a20 */ /* 0x004fc80000410000 */
[----:B------:R2:W1:Y:S11]  /*da60*/  MUFU.TANH R138, R0 ;  /* 0x00000000008a7308 */ /* 0x0004760000002400 */
[----:B------:R-:W-:Y:S08]  /*da70*/  @!UPT UIADD3 URZ, URZ, URZ, URZ ;  /* 0x0000003f3f3ff290 */ /* 0x000ff0000fffe03f */
[----:B------:R-:W-:Y:S01]  /*da80*/  HMMA.16816.F32.BF16 R48, R20, R54, R48 ;  /* 0x000000361430723c */ /* 0x000fe20000041830 */
[----:B--2---:R-:W-:-:S04]  /*da90*/  FMUL.FTZ R0, R78, c[0x0][0x320] ;  /* 0x0000c8004e007a20 */ /* 0x004fc80000410000 */
[----:B------:R2:W1:Y:S02]  /*daa0*/  MUFU.TANH R133, R0 ;  /* 0x0000000000857308 */ /* 0x0004640000002400 */
[----:B--2---:R-:W-:Y:S02]  /*dab0*/  FMUL.FTZ R0, R79, c[0x0][0x320] ;  /* 0x0000c8004f007a20 */ /* 0x004fe40000410000 */
[----:B-1----:R-:W-:Y:S01]  /*dac0*/  HMMA.16816.F32.BF16 R76, R8, R40, R44 ;  /* 0x00000028084c723c */ /* 0x002fe2000004182c */
[----:B------:R-:W1:Y:S03]  /*dad0*/  LDSM.16.M88.4 R44, [R229+0x5900] ;  /* 0x00590000e52c783b */ /* 0x000e660000000200 */
[----:B------:R2:W1:Y:S02]  /*dae0*/  MUFU.TANH R134, R0 ;  /* 0x0000000000867308 */ /* 0x0004640000002400 */
[----:B--2---:R-:W-:-:S06]  /*daf0*/  FMUL.FTZ R0, R68, c[0x0][0x320] ;  /* 0x0000c80044007a20 */ /* 0x004fcc0000410000 */
[----:B------:R2:W1:Y:S02]  /*db00*/  MUFU.TANH R147, R0 ;  /* 0x0000000000937308 */ /* 0x0004640000002400 */
[----:B--2---:R-:W-:Y:S01]  /*db10*/  FMUL.FTZ R0, R69, c[0x0][0x320] ;  /* 0x0000c80045007a20 */ /* 0x004fe20000410000 */
[----:B-1----:R-:W-:Y:S05]  /*db20*/  HMMA.16816.F32.BF16 R60, R20, R44, R60 ;  /* 0x0000002c143c723c */ /* 0x002fea000004183c */
[----:B------:R1:W2:Y:S02]  /*db30*/  MUFU.TANH R144, R0 ;  /* 0x0000000000907308 */ /* 0x0002a40000002400 */
        /* <DEDUP_REMOVED lines=35> */
[----:B--2---:R-:W-:-:S04]  /*dd70*/  FMUL.FTZ R0, R76, c[0x0][0x320] ;  /* 0x0000c8004c007a20 */ /* 0x004fc80000410000 */
[----:B------:R2:W1:Y:S03]  /*dd80*/  MUFU.TANH R141, R0 ;  /* 0x00000000008d7308 */ /* 0x0004660000002400 */
[----:B------:R-:W-:Y:S01]  /*dd90*/  HMMA.16816.F32.BF16 R56, R32, R112, RZ ;  /* 0x000000702038723c */ /* 0x000fe200000418ff */
[----:B--2---:R-:W-:-:S04]  /*dda0*/  FMUL.FTZ R0, R77, c[0x0][0x320] ;  /* 0x0000c8004d007a20 */ /* 0x004fc80000410000 */
[----:B------:R2:W1:Y:S02]  /*ddb0*/  MUFU.TANH R142, R0 ;  /* 0x00000000008e7308 */ /* 0x0004640000002400 */
[----:B--2---:R-:W-:-:S06]  /*ddc0*/  FMUL.FTZ R0, R78, c[0x0][0x320] ;  /* 0x0000c8004e007a20 */ /* 0x004fcc0000410000 */
[----:B------:R2:W1:Y:S02]  /*ddd0*/  MUFU.TANH R145, R0 ;  /* 0x0000000000917308 */ /* 0x0004640000002400 */
[----:B--2---:R-:W-:Y:S02]  /*dde0*/  FMUL.FTZ R0, R79, c[0x0][0x320] ;  /* 0x0000c8004f007a20 */ /* 0x004fe40000410000 */
[----:B-1----:R-:W-:Y:S04]  /*ddf0*/  HMMA.16816.F32.BF16 R76, R8, R48, R40 ;  /* 0x00000030084c723c */ /* 0x002fe80000041828 */
[----:B------:R1:W2:Y:S04]  /*de00*/  MUFU.TANH R146, R0 ;  /* 0x0000000000927308 */ /* 0x0002a80000002400 */
        /* <DEDUP_REMOVED lines=45> */
[----:B--2---:R-:W-:-:S04]  /*e0e0*/  FMUL.FTZ R0, R76, c[0x0][0x320] ;  /* 0x0000c8004c007a20 */ /* 0x004fc80000410000 */
[----:B------:R2:W1:Y:S11]  /*e0f0*/  MUFU.TANH R92, R0 ;  /* 0x00000000005c7308 */ /* 0x0004760000002400 */
[----:B------:R-:W-:Y:S01]  /*e100*/  HMMA.16816.F32.BF16 R48, R28, R122, R48 ;  /* 0x0000007a1c30723c */ /* 0x000fe20000041830 */
[----:B--2---:R-:W-:-:S07]  /*e110*/  FMUL.FTZ R0, R77, c[0x0][0x320] ;  /* 0x0000c8004d007a20 */ /* 0x004fce0000410000 */
[----:B------:R-:W-:Y:S01]  /*e120*/  HMMA.16816.F32.BF16 R28, R28, R130, R36 ;  /* 0x000000821c1c723c */ /* 0x000fe20000041824 */
[----:B------:R2:W1:Y:S11]  /*e130*/  MUFU.TANH R91, R0 ;  /* 0x00000000005b7308 */ /* 0x0004760000002400 */
[----:B------:R-:W-:Y:S04]  /*e140*/  @!UPT UIADD3 URZ, URZ, URZ, URZ ;  /* 0x0000003f3f3ff290 */ /* 0x000fe8000fffe03f */
[----:B------:R-:W-:Y:S01]  /*e150*/  HMMA.16816.F32.BF16 R48, R20, R54, R48 ;  /* 0x000000361430723c */ /* 0x000fe20000041830 */
[----:B--2---:R-:W-:-:S04]  /*e160*/  FMUL.FTZ R0, R78, c[0x0][0x320] ;  /* 0x0000c8004e007a20 */ /* 0x004fc80000410000 */
[----:B------:R2:W1:Y:S03]  /*e170*/  MUFU.TANH R90, R0 ;  /* 0x00000000005a7308 */ /* 0x0004660000002400 */
[----:B------:R-:W-:Y:S01]  /*e180*/  HMMA.16816.F32.BF16 R52, R16, R54, R64 ;  /* 0x000000361034723c */ /* 0x000fe20000041840 */
[----:B--2---:R-:W-:-:S07]  /*e190*/  FMUL.FTZ R0, R79, c[0x0][0x320] ;  /* 0x0000c8004f007a20 */ /* 0x004fce0000410000 */
[C---:B-1----:R-:W-:Y:S01]  /*e1a0*/  HMMA.16816.F32.BF16 R76, R8.reuse, R40, R44 ;  /* 0x00000028084c723c */ /* 0x042fe2000004182c */
[----:B------:R-:W1:Y:S01]  /*e1b0*/  LDSM.16.M88.4 R44, [R229+0x6900] ;  /* 0x00690000e52c783b */ /* 0x000e620000000200 */
[----:B------:R2:W1:Y:S11]  /*e1c0*/  MUFU.TANH R89, R0 ;  /* 0x0000000000597308 */ /* 0x0004760000002400 */
[----:B------:R-:W-:Y:S03]  /*e1d0*/  @!UPT UIADD3 URZ, URZ, URZ, URZ ;  /* 0x0000003f3f3ff290 */ /* 0x000fe6000fffe03f */
[----:B------:R-:W-:Y:S08]  /*e1e0*/  HMMA.16816.F32.BF16 R64, R8, R42, R52 ;  /* 0x0000002a0840723c */ /* 0x000ff00000041834 */
[----:B------:R-:W-:Y:S01]  /*e1f0*/  HMMA.16816.F32.BF16 R52, R32, R126, RZ ;  /* 0x0000007e2034723c */ /* 0x000fe200000418ff */
[----:B--2---:R-:W-:-:S04]  /*e200*/  FMUL.FTZ R0, R68, c[0x0][0x320] ;  /* 0x0000c80044007a20 */ /* 0x004fc80000410000 */
        /* <DEDUP_REMOVED lines=8> */
[----:B--2---:R-:W-:Y:S01]  /*e290*/  FMUL.FTZ R0, R69, c[0x0][0x320] ;  /* 0x0000c80045007a20 */ /* 0x004fe20000410000 */
[----:B------:R-:W2:Y:S01]  /*e2a0*/  MUFU.TANH R78, R78 ;  /* 0x0000004e004e7308 */ /* 0x000ea20000002400 */
[----:B------:R-:W-:Y:S07]  /*e2b0*/  HMMA.16816.F32.BF16 R36, R24, R130, R52 ;  /* 0x000000821824723c */ /* 0x000fee0000041834 */
[----:B------:R1:W1:Y:S08]  /*e2c0*/  MUFU.TANH R87, R0 ;  /* 0x0000000000577308 */ /* 0x0002700000002400 */
[----:B------:R-:W2:Y:S01]  /*e2d0*/  MUFU.TANH R79, R79 ;  /* 0x0000004f004f7308 */ /* 0x000ea20000002400 */
[----:B-1----:R-:W-:-:S07]  /*e2e0*/  FMUL.FTZ R0, R70, c[0x0][0x320] ;  /* 0x0000c80046007a20 */ /* 0x002fce0000410000 */
[----:B------:R-:W1:Y:S08]  /*e2f0*/  MUFU.TANH R64, R64 ;  /* 0x0000004000407308 */ /* 0x000e700000002400 */
[----:B------:R1:W1:Y:S08]  /*e300*/  MUFU.TANH R86, R0 ;  /* 0x0000000000567308 */ /* 0x0002700000002400 */
[----:B------:R-:W2:Y:S01]  /*e310*/  MUFU.TANH R65, R65 ;  /* 0x0000004100417308 */ /* 0x000ea20000002400 */
[----:B-1----:R-:W-:-:S07]  /*e320*/  FMUL.FTZ R0, R71, c[0x0][0x320] ;  /* 0x0000c80047007a20 */ /* 0x002fce0000410000 */
[----:B------:R-:W1:Y:S01]  /*e330*/  MUFU.TANH R66, R66 ;  /* 0x0000004200427308 */ /* 0x000e620000002400 */
[----:B------:R-:W-:Y:S07]  /*e340*/  HMMA.16816.F32.BF16 R68, R12, R40, R56 ;  /* 0x000000280c44723c */ /* 0x000fee0000041838 */
[----:B------:R1:W1:Y:S01]  /*e350*/  MUFU.TANH R85, R0 ;  /* 0x0000000000557308 */ /* 0x0002620000002400 */
[----:B------:R-:W-:Y:S01]  /*e360*/  HMMA.16816.F32.BF16 R56, R32, R124, RZ ;  /* 0x0000007c2038723c */ /* 0x000fe200000418ff */
[----:B-1----:R-:W-:-:S06]  /*e370*/  FMUL.FTZ R0, R72, c[0x0][0x320] ;  /* 0x0000c80048007a20 */ /* 0x002fcc0000410000 */
[----:B------:R1:W1:Y:S11]  /*e380*/  MUFU.TANH R84, R0 ;  /* 0x0000000000547308 */ /* 0x0002760000002400 */
[----:B------:R-:W-:Y:S06]  /*e390*/  @!UPT UIADD3 URZ, URZ, URZ, URZ ;  /* 0x0000003f3f3ff290 */ /* 0x000fec000fffe03f */
[----:B------:R-:W-:Y:S01]  /*e3a0*/  HMMA.16816.F32.BF16 R56, R24, R128, R56 ;  /* 0x000000801838723c */ /* 0x000fe20000041838 */
[----:B-1----:R-:W-:-:S04]  /*e3b0*/  FMUL.FTZ R0, R73, c[0x0][0x320] ;  /* 0x0000c80049007a20 */ /* 0x002fc80000410000 */
[----:B------:R1:W1:Y:S11]  /*e3c0*/  MUFU.TANH R83, R0 ;  /* 0x0000000000537308 */ /* 0x0002760000002400 */
[----:B------:R-:W-:Y:S08]  /*e3d0*/  @!UPT UIADD3 URZ, URZ, URZ, URZ ;  /* 0x0000003f3f3ff290 */ /* 0x000ff0000fffe03f */
[----:B------:R-:W-:Y:S01]  /*e3e0*/  HMMA.16816.F32.BF16 R32, R16, R44, R56 ;  /* 0x0000002c1020723c */ /* 0x000fe20000041838 */
[----:B-1----:R-:W-:-:S07]  /*e3f0*/  FMUL.FTZ R0, R74, c[0x0][0x320] ;  /* 0x0000c8004a007a20 */ /* 0x002fce0000410000 */
        /* <DEDUP_REMOVED lines=17> */
[----:B--2---:R-:W-:-:S04]  /*e510*/  FMUL.FTZ R0, R76, c[0x0][0x320] ;  /* 0x0000c8004c007a20 */ /* 0x004fc80000410000 */
[----:B------:R2:W1:Y:S02]  /*e520*/  MUFU.TANH R72, R0 ;  /* 0x0000000000487308 */ /* 0x0004640000002400 */
[----:B------:R-:W-:Y:S02]  /*e530*/  FMUL.FTZ R70, R70, c[0x0][0x320] ;  /* 0x0000c80046467a20 */ /* 0x000fe40000410000 */
[----:B------:R-:W-:Y:S02]  /*e540*/  FMUL.FTZ R68, R68, c[0x0][0x320] ;  /* 0x0000c80044447a20 */ /* 0x000fe40000410000 */
[----:B------:R-:W-:Y:S02]  /*e550*/  FMUL.FTZ R69, R69, c[0x0][0x320] ;  /* 0x0000c80045457a20 */ /* 0x000fe40000410000 */
[----:B------:R-:W-:Y:S01]  /*e560*/  FMUL.FTZ R71, R71, c[0x0][0x320] ;  /* 0x0000c80047477a20 */ /* 0x000fe20000410000 */
[----:B------:R-:W3:Y:S01]  /*e570*/  MUFU.TANH R60, R68 ;  /* 0x00000044003c7308 */ /* 0x000ee20000002400 */
[----:B--2---:R-:W-:-:S07]  /*e580*/  FMUL.FTZ R0, R67, c[0x0][0x320] ;  /* 0x0000c80043007a20 */ /* 0x004fce0000410000 */
[----:B------:R-:W2:Y:S01]  /*e590*/  MUFU.TANH R61, R69 ;  /* 0x00000045003d7308 */ /* 0x000ea20000002400 */
[-C--:B-1----:R-:W-:Y:S07]  /*e5a0*/  HMMA.16816.F32.BF16 R40, R12, R48.reuse, R40 ;  /* 0x000000300c28723c */ /* 0x082fee0000041828 */
[----:B------:R1:W1:Y:S01]  /*e5b0*/  MUFU.TANH R52, R0 ;  /* 0x0000000000347308 */ /* 0x0002620000002400 */
[----:B------:R-:W-:Y:S07]  /*e5c0*/  HMMA.16816.F32.BF16 R24, R8, R48, R32 ;  /* 0x000000300818723c */ /* 0x000fee0000041820 */
[----:B------:R-:W1:Y:S01]  /*e5d0*/  MUFU.TANH R70, R70 ;  /* 0x0000004600467308 */ /* 0x000e620000002400 */
[-C--:B------:R-:W-:Y:S07]  /*e5e0*/  HMMA.16816.F32.BF16 R12, R12, R50.reuse, R20 ;  /* 0x000000320c0c723c */ /* 0x080fee0000041814 */
[----:B------:R-:W2:Y:S01]  /*e5f0*/  MUFU.TANH R56, R71 ;  /* 0x0000004700387308 */ /* 0x000ea20000002400 */
[----:B------:R-:W-:Y:S01]  /*e600*/  HMMA.16816.F32.BF16 R8, R8, R50, R16 ;  /* 0x000000320808723c */ /* 0x000fe20000041810 */
[----:B------:R-:W-:-:S02]  /*e610*/  FMUL.FTZ R40, R40, c[0x0][0x320] ;  /* 0x0000c80028287a20 */ /* 0x000fc40000410000 */
[----:B------:R-:W-:Y:S02]  /*e620*/  FMUL.FTZ R41, R41, c[0x0][0x320] ;  /* 0x0000c80029297a20 */ /* 0x000fe40000410000 */
[----:B------:R-:W-:Y:S02]  /*e630*/  FMUL.FTZ R42, R42, c[0x0][0x320] ;  /* 0x0000c8002a2a7a20 */ /* 0x000fe40000410000 */
[----:B-1----:R-:W-:Y:S01]  /*e640*/  FMUL.FTZ R0, R43, c[0x0][0x320] ;  /* 0x0000c8002b007a20 */ /* 0x002fe20000410000 */
[----:B------:R-:W1:Y:S01]  /*e650*/  MUFU.TANH R40, R40 ;  /* 0x0000002800287308 */ /* 0x000e620000002400 */
[----:B------:R-:W-:Y:S01]  /*e660*/  FMUL.FTZ R24, R24, c[0x0][0x320] ;  /* 0x0000c80018187a20 */ /* 0x000fe20000410000 */
[----:B------:R-:W-:Y:S01]  /*e670*/  P2R R16, PR, RZ, 0x10 ;  /* 0x00000010ff107803 */ /* 0x000fe20000000000 */
[----:B------:R-:W-:Y:S02]  /*e680*/  FMUL.FTZ R25, R25, c[0x0][0x320] ;  /* 0x0000c80019197a20 */ /* 0x000fe40000410000 */
[----:B------:R-:W-:-:S02]  /*e690*/  FMUL.FTZ R26, R26, c[0x0][0x320] ;  /* 0x0000c8001a1a7a20 */ /* 0x000fc40000410000 */
[----:B------:R-:W-:Y:S01]  /*e6a0*/  FMUL.FTZ R27, R27, c[0x0][0x320] ;  /* 0x0000c8001b1b7a20 */ /* 0x000fe20000410000 */
[----:B------:R-:W1:Y:S01]  /*e6b0*/  MUFU.TANH R53, R42 ;  /* 0x0000002a00357308 */ /* 0x000e620000002400 */
[----:B------:R-:W-:Y:S02]  /*e6c0*/  FMUL.FTZ R12, R12, c[0x0][0x320] ;  /* 0x0000c8000c0c7a20 */ /* 0x000fe40000410000 */
[----:B------:R-:W-:Y:S02]  /*e6d0*/  FMUL.FTZ R13, R13, c[0x0][0x320] ;  /* 0x0000c8000d0d7a20 */ /* 0x000fe40000410000 */
[----:B------:R-:W-:Y:S02]  /*e6e0*/  FMUL.FTZ R14, R14, c[0x0][0x320] ;  /* 0x0000c8000e0e7a20 */ /* 0x000fe40000410000 */
[----:B------:R-:W-:Y:S01]  /*e6f0*/  FMUL.FTZ R15, R15, c[0x0][0x320] ;  /* 0x0000c8000f0f7a20 */ /* 0x000fe20000410000 */
[----:B------:R-:W1:Y:S01]  /*e700*/  MUFU.TANH R41, R41 ;  /* 0x0000002900297308 */ /* 0x000e620000002400 */
[----:B------:R-:W-:-:S02]  /*e710*/  FMUL.FTZ R8, R8, c[0x0][0x320] ;  /* 0x0000c80008087a20 */ /* 0x000fc40000410000 */
[----:B------:R-:W-:Y:S02]  /*e720*/  FMUL.FTZ R9, R9, c[0x0][0x320] ;  /* 0x0000c80009097a20 */ /* 0x000fe40000410000 */
[----:B------:R-:W-:Y:S02]  /*e730*/  FMUL.FTZ R10, R10, c[0x0][0x320] ;  /* 0x0000c8000a0a7a20 */ /* 0x000fe40000410000 */
[----:B------:R-:W-:Y:S01]  /*e740*/  FMUL.FTZ R11, R11, c[0x0][0x320] ;  /* 0x0000c8000b0b7a20 */ /* 0x000fe20000410000 */
        /* <DEDUP_REMOVED lines=13> */
[----:B-1----:R-:W-:Y:S01]  /*e820*/  LOP3.LUT R0, R116, R5, RZ, 0xfc, !PT ;  /* 0x0000000574007212 */ /* 0x002fe200078efcff */
[----:B------:R-:W-:Y:S06]  /*e830*/  BAR.SYNC.DEFER_BLOCKING 0x0 ;  /* 0x0000000000007b1d */ /* 0x000fec0000010000 */
[----:B------:R-:W-:Y:S05]  /*e840*/  @!P4 BRA `(.L_x_128) ;  /* 0x000002000000c947 */ /* 0x000fea0003800000 */
[----:B--234-:R-:W-:Y:S01]  /*e850*/  IADD3 R8, R198, -0x2, RZ ;  /* 0xfffffffec6087810 */ /* 0x01cfe20007ffe0ff */
[----:B------:R-:W-:-:S03]  /*e860*/  IMAD.SHL.U32 R18, R193, 0x20, RZ ;  /* 0x00000020c1127824 */ /* 0x000fc600078e00ff */
[----:B------:R-:W-:Y:S01]  /*e870*/  SHF.R.S32.HI R5, RZ, 0x1f, R8 ;  /* 0x0000001fff057819 */ /* 0x000fe20000011408 */
[----:B------:R-:W-:Y:S02]  /*e880*/  IMAD R2, R192, R8, RZ ;  /* 0x00000008c0027224 */ /* 0x000fe400078e02ff */
[----:B------:R-:W-:-:S04]  /*e890*/  IMAD.WIDE.U32 R8, R8, R194, R196 ;  /* 0x000000c208087225 */ /* 0x000fc800078e00c4 */
[----:B------:R-:W-:Y:S01]  /*e8a0*/  IMAD R2, R5, R194, R2 ;  /* 0x000000c205027224 */ /* 0x000fe200078e0202 */
[----:B------:R-:W-:Y:S02]  /*e8b0*/  LEA R6, P0, R8, c[0x0][0x1c8], 0x1 ;  /* 0x0000720008067a11 */ /* 0x000fe400078008ff */
[----:B------:R-:W-:Y:S01]  /*e8c0*/  SHF.L.U64.HI R5, R193, R191, c[0x0][0x1e4] ;  /* 0x00007900c1057619 */ /* 0x000fe200000102bf */
[----:B------:R-:W-:Y:S01]  /*e8d0*/  IMAD.IADD R2, R9, 0x1, R2 ;  /* 0x0000000109027824 */ /* 0x000fe200078e0202 */
[----:B------:R-:W-:-:S04]  /*e8e0*/  IADD3 R14, P1, R18, R6, RZ ;  /* 0x00000006120e7210 */ /* 0x000fc80007f3e0ff */
[----:B------:R-:W-:Y:S02]  /*e8f0*/  LEA.HI.X R7, R8, c[0x0][0x1cc], R2, 0x1, P0 ;  /* 0x0000730008077a11 */ /* 0x000fe400000f0c02 */
[----:B------:R-:W-:-:S03]  /*e900*/  IADD3 R12, P0, R18, R14, RZ ;  /* 0x0000000e120c7210 */ /* 0x000fc60007f1e0ff */
[C---:B------:R-:W-:Y:S01]  /*e910*/  IMAD.X R15, R5.reuse, 0x1, R7, P1 ;  /* 0x00000001050f7824 */ /* 0x040fe200008e0607 */
[C---:B------:R-:W-:Y:S01]  /*e920*/  IADD3 R10, P1, R18.reuse, R12, RZ ;  /* 0x0000000c120a7210 */ /* 0x040fe20007f3e0ff */
[----:B------:R-:W-:Y:S01]  /*e930*/  @!PT LDS RZ, [RZ] ;  /* 0x00000000fffff984 */ /* 0x000fe20000000800 */
[----:B------:R-:W-:Y:S01]  /*e940*/  @!PT LDS RZ, [RZ] ;  /* 0x00000000fffff984 */ /* 0x000fe20000000800 */
[----:B------:R-:W-:Y:S01]  /*e950*/  @!PT LDS RZ, [RZ] ;  /* 0x00000000fffff984 */ /* 0x000fe20000000800 */
[----:B------:R1:W-:Y:S02]  /*e960*/  LDGSTS.E.BYPASS.LTC128B.128 [R241+0x3900], [R6.64], !P3 ;  /* 0x0390000006f17fae */ /* 0x0003e4000d901d4a */
[C---:B------:R-:W-:Y:S01]  /*e970*/  IMAD.X R13, R5.reuse, 0x1, R15, P0 ;  /* 0x00000001050d7824 */ /* 0x040fe200000e060f */
[----:B------:R-:W-:Y:S01]  /*e980*/  IADD3 R8, P0, R18, R10, RZ ;  /* 0x0000000a12087210 */ /* 0x000fe20007f1e0ff */
[----:B------:R2:W-:Y:S02]  /*e990*/  LDGSTS.E.BYPASS.LTC128B.128 [R241+0x4100], [R14.64], !P3 ;  /* 0x041000000ef17fae */ /* 0x0005e4000d901d4a */
[C---:B------:R-:W-:Y:S02]  /*e9a0*/  IMAD.X R11, R5.reuse, 0x1, R13, P1 ;  /* 0x00000001050b7824 */ /* 0x040fe400008e060d */
        /* <DEDUP_REMOVED lines=10> */
.L_x_128:
[----:B--234-:R-:W-:Y:S01]  /*ea50*/  LOP3.LUT R2, R190, 0xffffffe0, RZ, 0xc0, !PT ;  /* 0xffffffe0be027812 */ /* 0x01cfe200078ec0ff */
[----:B------:R-:W-:Y:S01]  /*ea60*/  IMAD.IADD R6, R208, 0x1, R189 ;  /* 0x00000001d0067824 */ /* 0x000fe200078e02bd */
[----:B------:R-:W-:Y:S01]  /*ea70*/  STL [R1+0x80], R241 ;  /* 0x000080f101007387 */ /* 0x000fe20000100800 */
[----:B------:R-:W-:Y:S02]  /*ea80*/  SHF.L.U32 R224, R0, 0x1, RZ ;  /* 0x0000000100e07819 */ /* 0x000fe400000006ff */
[----:B------:R-:W-:Y:S01]  /*ea90*/  IMAD.IADD R2, R216, 0x1, -R2 ;  /* 0x00000001d8027824 */ /* 0x000fe200078e0a02 */
[----:B------:R-:W-:Y:S02]  /*eaa0*/  STL [R1+0x7c], R240 ;  /* 0x00007cf001007387 */ /* 0x000fe40000100800 */
[----:B------:R-:W-:-:S02]  /*eab0*/  IMAD R225, R4, 0x2, R224 ;  /* 0x0000000204e17824 */ /* 0x000fc400078e02e0 */
[----:B------:R-:W-:Y:S01]  /*eac0*/  SHF.R.S32.HI R5, RZ, 0x1f, R2 ;  /* 0x0000001fff057819 */ /* 0x000fe20000011402 */
[----:B------:R-:W-:Y:S01]  /*ead0*/  STL [R1+0x78], R239 ;  /* 0x000078ef01007387 */ /* 0x000fe20000100800 */
[----:B------:R-:W-:Y:S02]  /*eae0*/  IMAD R227, R3, 0x2, R224 ;  /* 0x0000000203e37824 */ /* 0x000fe400078e02e0 */
[----:B------:R-:W-:Y:S01]  /*eaf0*/  LEA.HI R5, R5, R2, RZ, 0x2 ;  /* 0x0000000205057211 */ /* 0x000fe200078f10ff */
[----:B------:R-:W-:Y:S01]  /*eb00*/  STL [R1+0x74], R238 ;  /* 0x000074ee01007387 */ /* 0x000fe20000100800 */
[----:B------:R-:W-:Y:S02]  /*eb10*/  IMAD R226, R3, 0x2, R225 ;  /* 0x0000000203e27824 */ /* 0x000fe400078e02e1 */
[----:B------:R-:W-:Y:S01]  /*eb20*/  LOP3.LUT R5, R5, 0x7ffffffc, RZ, 0xc0, !PT ;  /* 0x7ffffffc05057812 */ /* 0x000fe200078ec0ff */
[----:B------:R-:W-:Y:S04]  /*eb30*/  STL [R1+0x70], R237 ;  /* 0x000070ed01007387 */ /* 0x000fe80000100800 */
[----:B------:R-:W-:Y:S01]  /*eb40*/  IMAD.IADD R2, R2, 0x1, -R5 ;  /* 0x0000000102027824 */ /* 0x000fe200078e0a05 */
[----:B------:R-:W-:Y:S03]  /*eb50*/  STL [R1+0x6c], R236 ;  /* 0x00006cec01007387 */ /* 0x000fe60000100800 */
[----:B------:R-:W-:Y:S01]  /*eb60*/  IMAD R2, R2, -0x2, R6 ;  /* 0xfffffffe02027824 */ /* 0x000fe200078e0206 */
[----:B------:R-:W-:Y:S04]  /*eb70*/  STL [R1+0x68], R235 ;  /* 0x000068eb01007387 */ /* 0x000fe80000100800 */
[C---:B------:R-:W-:Y:S01]  /*eb80*/  ISETP.GT.AND P0, PT, R2.reuse, RZ, PT ;  /* 0x000000ff0200720c */ /* 0x040fe20003f04270 */
[----:B------:R-:W-:Y:S01]  /*eb90*/  STL [R1+0x64], R234 ;  /* 0x000064ea01007387 */ /* 0x000fe20000100800 */
[----:B------:R-:W-:-:S02]  /*eba0*/  ISETP.GT.AND P2, PT, R2, 0x1, PT ;  /* 0x000000010200780c */ /* 0x000fc40003f44270 */
[----:B------:R-:W-:Y:S01]  /*ebb0*/  ISETP.GT.AND P4, PT, R2, 0x8, PT ;  /* 0x000000080200780c */ /* 0x000fe20003f84270 */
[----:B------:R-:W-:Y:S01]  /*ebc0*/  STL [R1+0x60], R233 ;  /* 0x000060e901007387 */ /* 0x000fe20000100800 */
[----:B------:R-:W-:Y:S02]  /*ebd0*/  FSEL R9, R188, -INF , P0 ;  /* 0xff800000bc097808 */ /* 0x000fe40000000000 */
[----:B------:R-:W-:Y:S01]  /*ebe0*/  FSEL R10, R187, -INF , P2 ;  /* 0xff800000bb0a7808 */ /* 0x000fe20001000000 */
[----:B------:R-:W-:Y:S01]  /*ebf0*/  STL [R1+0x5c], R232 ;  /* 0x00005ce801007387 */ /* 0x000fe20000100800 */
[----:B------:R-:W-:Y:S02]  /*ec00*/  ISETP.GT.AND P5, PT, R2, 0x9, PT ;  /* 0x000000090200780c */ /* 0x000fe40003fa4270 */
[----:B------:R-:W-:Y:S01]  /*ec10*/  FSEL R26, R182, -INF , P4 ;  /* 0xff800000b61a7808 */ /* 0x000fe20002000000 */
[----:B------:R-:W-:Y:S01]  /*ec20*/  STL [R1+0x58], R231 ;  /* 0x000058e701007387 */ /* 0x000fe20000100800 */
[----:B------:R-:W-:-:S02]  /*ec30*/  FMNMX.FTZ R71, R9, R10, !PT ;  /* 0x0000000a09477209 */ /* 0x000fc40007810000 */
[----:B------:R-:W-:Y:S01]  /*ec40*/  ISETP.GT.AND P6, PT, R2, 0x10, PT ;  /* 0x000000100200780c */ /* 0x000fe20003fc4270 */
[----:B------:R-:W-:Y:S01]  /*ec50*/  STL [R1+0x54], R230 ;  /* 0x000054e601007387 */ /* 0x000fe20000100800 */
[----:B------:R-:W-:Y:S02]  /*ec60*/  FSEL R27, R181, -INF , P5 ;  /* 0xff800000b51b7808 */ /* 0x000fe40002800000 */
[----:B------:R-:W-:Y:S01]  /*ec70*/  FMNMX.FTZ R71, R26, R71, !PT ;  /* 0x000000471a477209 */ /* 0x000fe20007810000 */
[----:B------:R-:W-:Y:S01]  /*ec80*/  STL [R1+0x50], R229 ;  /* 0x000050e501007387 */ /* 0x000fe20000100800 */
[----:B------:R-:W-:Y:S02]  /*ec90*/  FSEL R12, R184, -INF , P0 ;  /* 0xff800000b80c7808 */ /* 0x000fe40000000000 */
[----:B------:R-:W-:Y:S01]  /*eca0*/  FSEL R13, R183, -INF , P2 ;  /* 0xff800000b70d7808 */ /* 0x000fe20001000000 */
[----:B------:R1:W-:Y:S01]  /*ecb0*/  STL [R1+0x4c], R228 ;  /* 0x00004ce401007387 */ /* 0x0003e20000100800 */
[----:B------:R-:W-:-:S02]  /*ecc0*/  ISETP.GT.AND P1, PT, R2, 0x11, PT ;  /* 0x000000110200780c */ /* 0x000fc40003f24270 */
[----:B------:R-:W-:Y:S01]  /*ecd0*/  FSEL R28, R174, -INF , P6 ;  /* 0xff800000ae1c7808 */ /* 0x000fe20003000000 */
[----:B------:R2:W-:Y:S01]  /*ece0*/  STL [R1+0x48], R119 ;  /* 0x0000487701007387 */ /* 0x0005e20000100800 */
[----:B------:R-:W-:Y:S02]  /*ecf0*/  FMNMX.FTZ R71, R27, R71, !PT ;  /* 0x000000471b477209 */ /* 0x000fe40007810000 */
[----:B------:R-:W-:Y:S01]  /*ed00*/  FSEL R18, R179, -INF , P0 ;  /* 0xff800000b3127808 */ /* 0x000fe20000000000 */
[----:B------:R-:W0:Y:S01]  /*ed10*/  LDGDEPBAR ;  /* 0x00000000000079af */ /* 0x000e220000000000 */
[----:B------:R-:W-:Y:S02]  /*ed20*/  FSEL R29, R186, -INF , P0 ;  /* 0xff800000ba1d7808 */ /* 0x000fe40000000000 */
[----:B------:R-:W-:Y:S02]  /*ed30*/  FSEL R14, R176, -INF , P4 ;  /* 0xff800000b00e7808 */ /* 0x000fe40002000000 */
[----:B------:R-:W-:-:S02]  /*ed40*/  FMNMX.FTZ R68, R12, R13, !PT ;  /* 0x0000000d0c447209 */ /* 0x000fc40007810000 */
[----:B------:R-:W-:Y:S02]  /*ed50*/  ISETP.GT.AND P0, PT, R2, 0x18, PT ;  /* 0x000000180200780c */ /* 0x000fe40003f04270 */
[----:B------:R-:W-:Y:S02]  /*ed60*/  FSEL R104, R173, -INF , P1 ;  /* 0xff800000ad687808 */ /* 0x000fe40000800000 */
[----:B------:R-:W-:Y:S02]  /*ed70*/  FMNMX.FTZ R71, R28, R71, !PT ;  /* 0x000000471c477209 */ /* 0x000fe40007810000 */
[----:B------:R-:W-:Y:S02]  /*ed80*/  FSEL R20, R171, -INF , P4 ;  /* 0xff800000ab147808 */ /* 0x000fe40002000000 */
[----:B------:R-:W-:Y:S02]  /*ed90*/  FSEL R31, R178, -INF , P4 ;  /* 0xff800000b21f7808 */ /* 0x000fe40002000000 */
[----:B------:R-:W-:-:S02]  /*eda0*/  FSEL R15, R175, -INF , P5 ;  /* 0xff800000af0f7808 */ /* 0x000fc40002800000 */
[----:B------:R-:W-:Y:S02]  /*edb0*/  FMNMX.FTZ R68, R14, R68, !PT ;  /* 0x000000440e447209 */ /* 0x000fe40007810000 */
[----:B------:R-:W-:Y:S02]  /*edc0*/  ISETP.GT.AND P4, PT, R2, 0x19, PT ;  /* 0x000000190200780c */ /* 0x000fe40003f84270 */
[----:B------:R-:W-:Y:S02]  /*edd0*/  FSEL R105, R166, -INF , P0 ;  /* 0xff800000a6697808 */ /* 0x000fe40000000000 */
[----:B------:R-:W-:Y:S02]  /*ede0*/  FMNMX.FTZ R71, R104, R71, !PT ;  /* 0x0000004768477209 */ /* 0x000fe40007810000 */
[----:B------:R-:W-:Y:S02]  /*edf0*/  FSEL R25, R172, -INF , P5 ;  /* 0xff800000ac197808 */ /* 0x000fe40002800000 */
[----:B------:R-:W-:-:S02]  /*ee00*/  FSEL R36, R177, -INF , P5 ;  /* 0xff800000b1247808 */ /* 0x000fc40002800000 */
        /* <DEDUP_REMOVED lines=8> */
[----:B------:R-:W-:Y:S02]  /*ee90*/  FSEL R38, R167, -INF , P1 ;  /* 0xff800000a7267808 */ /* 0x000fe40000800000 */
[----:B------:R-:W-:Y:S02]  /*eea0*/  FSEL R116, R169, -INF , P1 ;  /* 0xff800000a9747808 */ /* 0x000fe40000800000 */
[----:B------:R-:W-:Y:S02]  /*eeb0*/  ISETP.GT.AND P2, PT, R2, 0x28, PT ;  /* 0x000000280200780c */ /* 0x000fe40003f44270 */
[----:B------:R-:W-:-:S02]  /*eec0*/  FSEL R45, R163, -INF , P6 ;  /* 0xff800000a32d7808 */ /* 0x000fc40003000000 */
[----:B------:R-:W-:Y:S02]  /*eed0*/  FSEL R108, R170, -INF , P6 ;  /* 0xff800000aa6c7808 */ /* 0x000fe40003000000 */
[C---:B------:R-:W-:Y:S02]  /*eee0*/  ISETP.GT.AND P1, PT, R2.reuse, 0x29, PT ;  /* 0x000000290200780c */ /* 0x040fe40003f24270 */
[----:B------:R-:W-:Y:S02]  /*eef0*/  FMNMX.FTZ R68, R37, R68, !PT ;  /* 0x0000004425447209 */ /* 0x000fe40007810000 */
[----:B------:R-:W-:Y:S02]  /*ef00*/  ISETP.GT.AND P6, PT, R2, 0x21, PT ;  /* 0x000000210200780c */ /* 0x000fe40003fc4270 */
[----:B------:R-:W-:Y:S02]  /*ef10*/  FSEL R107, R158, -INF , P5 ;  /* 0xff8000009e6b7808 */ /* 0x000fe40002800000 */
[----:B------:R-:W-:-:S02]  /*ef20*/  FMNMX.FTZ R71, R106, R71, !PT ;  /* 0x000000476a477209 */ /* 0x000fc40007810000 */
        /* <DEDUP_REMOVED lines=14> */
[----:B------:R-:W-:Y:S02]  /*f010*/  FMNMX.FTZ R68, R38, R68, !PT ;  /* 0x0000004426447209 */ /* 0x000fe40007810000 */
[C---:B------:R-:W-:Y:S02]  /*f020*/  ISETP.GT.AND P0, PT, R2.reuse, 0x30, PT ;  /* 0x000000300200780c */ /* 0x040fe40003f04270 */
[----:B------:R-:W-:Y:S02]  /*f030*/  ISETP.GT.AND P5, PT, R2, 0x31, PT ;  /* 0x000000310200780c */ /* 0x000fe40003fa4270 */
[----:B------:R-:W-:-:S02]  /*f040*/  FSEL R124, R157, -INF , P6 ;  /* 0xff8000009d7c7808 */ /* 0x000fc40003000000 */
[C---:B------:R-:W-:Y:S02]  /*f050*/  ISETP.GT.AND P2, PT, R2.reuse, 0x40, PT ;  /* 0x000000400200780c */ /* 0x040fe40003f44270 */
[----:B------:R-:W-:Y:S02]  /*f060*/  ISETP.GT.AND P1, PT, R2, 0x41, PT ;  /* 0x000000410200780c */ /* 0x000fe40003f24270 */
[----:B------:R-:W-:Y:S02]  /*f070*/  FMNMX.FTZ R71, R107, R71, !PT ;  /* 0x000000476b477209 */ /* 0x000fe40007810000 */
[----:B------:R-:W-:Y:S02]  /*f080*/  FSEL R69, R118, -INF , P4 ;  /* 0xff80000076457808 */ /* 0x000fe40002000000 */
[----:B------:R-:W-:Y:S02]  /*f090*/  FSEL R44, R159, -INF , P4 ;  /* 0xff8000009f2c7808 */ /* 0x000fe40002000000 */
[----:B------:R-:W-:-:S02]  /*f0a0*/  FSEL R128, R138, -INF , P6 ;  /* 0xff8000008a807808 */ /* 0x000fc40003000000 */
[----:B------:R-:W-:Y:S02]  /*f0b0*/  FMNMX.FTZ R68, R39, R68, !PT ;  /* 0x0000004427447209 */ /* 0x000fe40007810000 */
[----:B------:R-:W-:Y:S02]  /*f0c0*/  FMNMX.FTZ R5, R18, R19, !PT ;  /* 0x0000001312057209 */ /* 0x000fe40007810000 */
        /* <DEDUP_REMOVED lines=19> */
[----:B------:R-:W-:Y:S02]  /*f200*/  FMNMX.FTZ R71, R124, R71, !PT ;  /* 0x000000477c477209 */ /* 0x000fe40007810000 */
[C---:B------:R-:W-:Y:S02]  /*f210*/  ISETP.GT.AND P6, PT, R2.reuse, 0x38, PT ;  /* 0x000000380200780c */ /* 0x040fe40003fc4270 */
[----:B------:R-:W-:-:S02]  /*f220*/  ISETP.GT.AND P4, PT, R2, 0x39, PT ;  /* 0x000000390200780c */ /* 0x000fc40003f84270 */
[C---:B------:R-:W-:Y:S02]  /*f230*/  ISETP.GT.AND P0, PT, R2.reuse, 0x48, PT ;  /* 0x000000480200780c */ /* 0x040fe40003f04270 */
[C---:B------:R-:W-:Y:S02]  /*f240*/  ISETP.GT.AND P5, PT, R2.reuse, 0x58, PT ;  /* 0x000000580200780c */ /* 0x040fe40003fa4270 */
[C---:B------:R-:W-:Y:S02]  /*f250*/  ISETP.GT.AND P2, PT, R2.reuse, 0x49, PT ;  /* 0x000000490200780c */ /* 0x040fe40003f44270 */
[----:B------:R-:W-:Y:S02]  /*f260*/  ISETP.GT.AND P1, PT, R2, 0x50, PT ;  /* 0x000000500200780c */ /* 0x000fe40003f24270 */
[----:B------:R-:W-:Y:S02]  /*f270*/  FMNMX.FTZ R68, R44, R68, !PT ;  /* 0x000000442c447209 */ /* 0x000fe40007810000 */
[----:B------:R-:W-:-:S02]  /*f280*/  FMNMX.FTZ R5, R20, R5, !PT ;  /* 0x0000000514057209 */ /* 0x000fc40007810000 */
        /* <DEDUP_REMOVED lines=25> */
[C---:B------:R-:W-:Y:S02]  /*f420*/  ISETP.GT.AND P6, PT, R2.reuse, 0x51, PT ;  /* 0x000000510200780c */ /* 0x040fe40003fc4270 */
        /* <DEDUP_REMOVED lines=34> */
[----:B------:R-:W-:Y:S02]  /*f650*/  FSEL R174, R81, -INF , P6 ;  /* 0xff80000051ae7808 */ /* 0x000fe40003000000 */
        /* <DEDUP_REMOVED lines=8> */
[----:B------:R-:W-:Y:S02]  /*f6e0*/  FSEL R172, R61, -INF , P4 ;  /* 0xff8000003dac7808 */ /* 0x000fe40002000000 */
[----:B------:R-:W-:Y:S02]  /*f6f0*/  FMNMX.FTZ R71, R173, R71, !PT ;  /* 0x00000047ad477209 */ /* 0x000fe40007810000 */
[----:B------:R-:W-:-:S02]  /*f700*/  FMNMX.FTZ R5, R36, R5, !PT ;  /* 0x0000000524057209 */ /* 0x000fc40007810000 */
[----:B------:R-:W-:Y:S02]  /*f710*/  FSEL R183, R77, -INF , P6 ;  /* 0xff8000004db77808 */ /* 0x000fe40003000000 */
[----:B------:R-:W-:Y:S02]  /*f720*/  FMNMX.FTZ R68, R243, R68, !PT ;  /* 0x00000044f3447209 */ /* 0x000fe40007810000 */
[----:B------:R-:W-:Y:S02]  /*f730*/  FMNMX.FTZ R2, R148, R2, !PT ;  /* 0x0000000294027209 */ /* 0x000fe40007810000 */
[----:B------:R-:W-:Y:S02]  /*f740*/  FSEL R203, R40, -INF , P2 ;  /* 0xff80000028cb7808 */ /* 0x000fe40001000000 */
[----:B------:R-:W-:Y:S02]  /*f750*/  FMNMX.FTZ R71, R172, R71, !PT ;  /* 0x00000047ac477209 */ /* 0x000fe40007810000 */
[----:B------:R-:W-:Y:S01]  /*f760*/  FMNMX.FTZ R5, R108, R5, !PT ;  /* 0x000000056c057209 */ /* 0x000fe20007810000 */
[----:B------:R-:W-:Y:S01]  /*f770*/  IMAD.MOV.U32 R4, RZ, RZ, R203 ;  /* 0x000000ffff047224 */ /* 0x000fe200078e00cb */
[----:B------:R-:W-:-:S02]  /*f780*/  FMNMX.FTZ R68, R183, R68, !PT ;  /* 0x00000044b7447209 */ /* 0x000fc40007810000 */
[----:B------:R-:W-:Y:S02]  /*f790*/  FMNMX.FTZ R2, R162, R2, !PT ;  /* 0x00000002a2027209 */ /* 0x000fe40007810000 */
[----:B-1----:R-:W-:Y:S02]  /*f7a0*/  FSEL R228, R41, -INF , P1 ;  /* 0xff80000029e47808 */ /* 0x002fe40000800000 */
[----:B------:R-:W-:Y:S02]  /*f7b0*/  FMNMX.FTZ R71, R203, R71, !PT ;  /* 0x00000047cb477209 */ /* 0x000fe40007810000 */
[----:B------:R-:W-:Y:S02]  /*f7c0*/  FMNMX.FTZ R5, R116, R5, !PT ;  /* 0x0000000574057209 */ /* 0x000fe40007810000 */
[----:B------:R-:W-:Y:S02]  /*f7d0*/  FSEL R179, R65, -INF , P4 ;  /* 0xff80000041b37808 */ /* 0x000fe40002000000 */
[----:B------:R-:W-:-:S02]  /*f7e0*/  FMNMX.FTZ R68, R182, R68, !PT ;  /* 0x00000044b6447209 */ /* 0x000fc40007810000 */
[----:B------:R-:W-:Y:S02]  /*f7f0*/  FMNMX.FTZ R2, R164, R2, !PT ;  /* 0x00000002a4027209 */ /* 0x000fe40007810000 */
[----:B--2---:R-:W-:Y:S02]  /*f800*/  FSEL R119, R21, -INF , P0 ;  /* 0xff80000015777808 */ /* 0x004fe40000000000 */
        /* <DEDUP_REMOVED lines=8> */
[----:B------:R-:W-:Y:S02]  /*f890*/  FSEL R187, R23, -INF , P1 ;  /* 0xff80000017bb7808 */ /* 0x000fe40000800000 */
[----:B------:R-:W-:-:S02]  /*f8a0*/  FMNMX.FTZ R68, R239, R68, !PT ;  /* 0x00000044ef447209 */ /* 0x000fc40007810000 */
[----:B------:R-:W-:Y:S02]  /*f8b0*/  FMNMX.FTZ R2, R165, R2, !PT ;  /* 0x00000002a5027209 */ /* 0x000fe40007810000 */
[----:B------:R-:W-:Y:S02]  /*f8c0*/  FMNMX.FTZ R71, R204, R71, !PT ;  /* 0x00000047cc477209 */ /* 0x000fe40007810000 */
[----:B------:R-:W-:Y:S02]  /*f8d0*/  FMNMX.FTZ R5, R137, R5, !PT ;  /* 0x0000000589057209 */ /* 0x000fe40007810000 */
[----:B------:R-:W-:Y:S01]  /*f8e0*/  FSEL R195, R79, -INF , P6 ;  /* 0xff8000004fc37808 */ /* 0x000fe20003000000 */
[----:B------:R-:W1:Y:S01]  /*f8f0*/  SHFL.BFLY PT, R6, R71, 0x2, 0x1f ;  /* 0x0c401f0047067f89 */ /* 0x000e6200000e0000 */
[----:B------:R-:W-:Y:S02]  /*f900*/  FSEL R186, R17, -INF , P0 ;  /* 0xff80000011ba7808 */ /* 0x000fe40000000000 */
[----:B------:R-:W-:-:S02]  /*f910*/  FMNMX.FTZ R68, R187, R68, !PT ;  /* 0x00000044bb447209 */ /* 0x000fc40007810000 */
[----:B------:R-:W-:Y:S02]  /*f920*/  FMNMX.FTZ R2, R191, R2, !PT ;  /* 0x00000002bf027209 */ /* 0x000fe40007810000 */
[----:B------:R-:W-:Y:S02]  /*f930*/  FMNMX.FTZ R5, R138, R5, !PT ;  /* 0x000000058a057209 */ /* 0x000fe40007810000 */
[----:B------:R-:W-:Y:S02]  /*f940*/  FSEL R238, R32, -INF , P5 ;  /* 0xff80000020ee7808 */ /* 0x000fe40002800000 */
[----:B------:R-:W-:Y:S02]  /*f950*/  FMNMX.FTZ R68, R186, R68, !PT ;  /* 0x00000044ba447209 */ /* 0x000fe40007810000 */
[----:B------:R-:W-:Y:S02]  /*f960*/  FMNMX.FTZ R2, R195, R2, !PT ;  /* 0x00000002c3027209 */ /* 0x000fe40007810000 */
[----:B------:R-:W-:-:S02]  /*f970*/  FMNMX.FTZ R5, R139, R5, !PT ;  /* 0x000000058b057209 */ /* 0x000fc40007810000 */
[----:B------:R-:W-:Y:S02]  /*f980*/  FMNMX.FTZ R68, R238, R68, !PT ;  /* 0x00000044ee447209 */ /* 0x000fe40007810000 */
[----:B------:R-:W-:Y:S02]  /*f990*/  FSEL R169, R52, -INF , P4 ;  /* 0xff80000034a97808 */ /* 0x000fe40002000000 */
[----:B------:R-:W-:Y:S01]  /*f9a0*/  FMNMX.FTZ R2, R189, R2, !PT ;  /* 0x00000002bd027209 */ /* 0x000fe20007810000 */
[----:B------:R-:W2:Y:S01]  /*f9b0*/  SHFL.BFLY PT, R8, R68, 0x2, 0x1f ;  /* 0x0c401f0044087f89 */ /* 0x000ea200000e0000 */
        /* <DEDUP_REMOVED lines=11> */
[----:B------:R-:W-:Y:S01]  /*fa70*/  FMNMX.FTZ R2, R192, R2, !PT ;  /* 0x00000002c0027209 */ /* 0x000fe20007810000 */
[----:B------:R-:W-:Y:S01]  /*fa80*/  LDSM.16.MT88.4 R32, [R225+0x100] ;  /* 0x00010000e120783b */ /* 0x000fe20000004200 */
[----:B------:R-:W-:Y:S02]  /*fa90*/  FMNMX.FTZ R5, R156, R5, !PT ;  /* 0x000000059c057209 */ /* 0x000fe40007810000 */
[----:B-1----:R-:W-:Y:S02]  /*faa0*/  FMNMX.FTZ R71, R71, R6, !PT ;  /* 0x0000000647477209 */ /* 0x002fe40007810000 */
[----:B------:R-:W-:-:S02]  /*fab0*/  FMNMX.FTZ R2, R199, R2, !PT ;  /* 0x00000002c7027209 */ /* 0x000fc40007810000 */
[----:B------:R-:W-:Y:S01]  /*fac0*/  FMNMX.FTZ R5, R175, R5, !PT ;  /* 0x00000005af057209 */ /* 0x000fe20007810000 */
[----:B------:R-:W1:Y:S01]  /*fad0*/  SHFL.BFLY PT, R7, R71, 0x1, 0x1f ;  /* 0x0c201f0047077f89 */ /* 0x000e6200000e0000 */
[----:B--2---:R-:W-:Y:S02]  /*fae0*/  FMNMX.FTZ R68, R68, R8, !PT ;  /* 0x0000000844447209 */ /* 0x004fe40007810000 */
[----:B------:R-:W-:Y:S01]  /*faf0*/  FMNMX.FTZ R5, R176, R5, !PT ;  /* 0x00000005b0057209 */ /* 0x000fe20007810000 */
[----:B------:R-:W2:Y:S01]  /*fb00*/  SHFL.BFLY PT, R6, R2, 0x2, 0x1f ;  /* 0x0c401f0002067f89 */ /* 0x000ea200000e0000 */
[----:B------:R-:W-:Y:S02]  /*fb10*/  FSEL R212, R73, -INF , P6 ;  /* 0xff80000049d47808 */ /* 0x000fe40003000000 */
[----:B------:R-:W-:Y:S01]  /*fb20*/  FMNMX.FTZ R5, R177, R5, !PT ;  /* 0x00000005b1057209 */ /* 0x000fe20007810000 */
[----:B------:R-:W3:Y:S01]  /*fb30*/  SHFL.BFLY PT, R8, R68, 0x1, 0x1f ;  /* 0x0c201f0044087f89 */ /* 0x000ee200000e0000 */
[----:B------:R-:W-:-:S02]  /*fb40*/  FSEL R168, R56, -INF , P4 ;  /* 0xff80000038a87808 */ /* 0x000fc40002000000 */
[----:B------:R-:W-:Y:S02]  /*fb50*/  FMNMX.FTZ R5, R178, R5, !PT ;  /* 0x00000005b2057209 */ /* 0x000fe40007810000 */
[----:B------:R-:W-:Y:S02]  /*fb60*/  FSEL R205, R53, -INF , P2 ;  /* 0xff80000035cd7808 */ /* 0x000fe40001000000 */
[----:B------:R-:W-:Y:S02]  /*fb70*/  FMNMX.FTZ R5, R130, R5, !PT ;  /* 0x0000000582057209 */ /* 0x000fe40007810000 */
[----:B------:R-:W-:Y:S02]  /*fb80*/  FSEL R198, R49, -INF , P1 ;  /* 0xff80000031c67808 */ /* 0x000fe40000800000 */
[----:B------:R-:W-:Y:S02]  /*fb90*/  FMNMX.FTZ R5, R212, R5, !PT ;  /* 0x00000005d4057209 */ /* 0x000fe40007810000 */
[----:B------:R-:W-:-:S02]  /*fba0*/  FSEL R213, R48, -INF , P0 ;  /* 0xff80000030d57808 */ /* 0x000fc40000000000 */
[----:B------:R-:W-:Y:S02]  /*fbb0*/  FMNMX.FTZ R5, R206, R5, !PT ;  /* 0x00000005ce057209 */ /* 0x000fe40007810000 */
[----:B-1----:R-:W-:Y:S02]  /*fbc0*/  FMNMX.FTZ R71, R71, R7, !PT ;  /* 0x0000000747477209 */ /* 0x002fe40007810000 */
[----:B------:R-:W-:Y:S02]  /*fbd0*/  FMNMX.FTZ R5, R168, R5, !PT ;  /* 0x00000005a8057209 */ /* 0x000fe40007810000 */
[----:B--2---:R-:W-:Y:S01]  /*fbe0*/  FMNMX.FTZ R2, R2, R6, !PT ;  /* 0x0000000602027209 */ /* 0x004fe20007810000 */
[C---:B------:R-:W-:Y:S01]  /*fbf0*/  FMUL.FTZ R7, R71.reuse, c[0x0][0x2d0] ;  /* 0x0000b40047077a20 */ /* 0x040fe20000410000 */
[----:B------:R-:W-:Y:S02]  /*fc00*/  FSETP.NEU.FTZ.AND P4, PT, R71, -INF , PT ;  /* 0xff8000004700780b */ /* 0x000fe40003f9d000 */
[----:B------:R-:W-:Y:S01]  /*fc10*/  FMNMX.FTZ R5, R205, R5, !PT ;  /* 0x00000005cd057209 */ /* 0x000fe20007810000 */
[----:B------:R-:W1:Y:S01]  /*fc20*/  SHFL.BFLY PT, R11, R2, 0x1, 0x1f ;  /* 0x0c201f00020b7f89 */ /* 0x000e6200000e0000 */
[----:B------:R-:W-:-:S02]  /*fc30*/  FSEL R7, R7, RZ, P4 ;  /* 0x000000ff07077208 */ /* 0x000fc40002000000 */
[----:B------:R-:W-:Y:S02]  /*fc40*/  FMNMX.FTZ R5, R198, R5, !PT ;  /* 0x00000005c6057209 */ /* 0x000fe40007810000 */
[----:B---3--:R-:W-:Y:S01]  /*fc50*/  FMNMX.FTZ R68, R68, R8, !PT ;  /* 0x0000000844447209 */ /* 0x008fe20007810000 */
[--C-:B------:R-:W-:Y:S01]  /*fc60*/  FFMA.FTZ R6, R9, c[0x0][0x2d0], -R7.reuse ;  /* 0x0000b40009067a23 */ /* 0x100fe20000010807 */
[----:B------:R-:W-:Y:S02]  /*fc70*/  FSEL R131, R43, -INF , P5 ;  /* 0xff8000002b837808 */ /* 0x000fe40002800000 */
[----:B------:R-:W-:Y:S01]  /*fc80*/  FMNMX.FTZ R8, R213, R5, !PT ;  /* 0x00000005d5087209 */ /* 0x000fe20007810000 */
[C---:B------:R-:W-:Y:S01]  /*fc90*/  FMUL.FTZ R9, R68.reuse, c[0x0][0x2d0] ;  /* 0x0000b40044097a20 */ /* 0x040fe20000410000 */
[----:B------:R-:W-:Y:S01]  /*fca0*/  FSETP.NEU.FTZ.AND P0, PT, R68, -INF , PT ;  /* 0xff8000004400780b */ /* 0x000fe20003f1d000 */
[----:B------:R2:W-:Y:S01]  /*fcb0*/  MUFU.EX2 R236, R6 ;  /* 0x0000000600ec7308 */ /* 0x0005e20000000800 */
[----:B------:R-:W-:Y:S01]  /*fcc0*/  FMNMX.FTZ R8, R131, R8, !PT ;  /* 0x0000000883087209 */ /* 0x000fe20007810000 */
[----:B------:R-:W-:Y:S01]  /*fcd0*/  FFMA.FTZ R5, R10, c[0x0][0x2d0], -R7 ;  /* 0x0000b4000a057a23 */ /* 0x000fe20000010807 */
[----:B------:R-:W-:Y:S01]  /*fce0*/  ISETP.NE.AND P6, PT, R16, RZ, PT ;  /* 0x000000ff1000720c */ /* 0x000fe20003fc5270 */
[----:B------:R-:W-:Y:S04]  /*fcf0*/  LDSM.16.MT88.4 R40, [R226+0x100] ;  /* 0x00010000e228783b */ /* 0x000fe80000004200 */
[----:B------:R-:W3:Y:S01]  /*fd00*/  SHFL.BFLY PT, R10, R8, 0x2, 0x1f ;  /* 0x0c401f00080a7f89 */ /* 0x000ee200000e0000 */
[----:B------:R4:W4:Y:S01]  /*fd10*/  MUFU.EX2 R235, R5 ;  /* 0x0000000500eb7308 */ /* 0x0009220000000800 */
[----:B-1----:R-:W-:-:S02]  /*fd20*/  FMNMX.FTZ R2, R2, R11, !PT ;  /* 0x0000000b02027209 */ /* 0x002fc40007810000 */
[----:B--2---:R-:W-:Y:S02]  /*fd30*/  FSEL R6, R9, RZ, P0 ;  /* 0x000000ff09067208 */ /* 0x004fe40000000000 */
[----:B------:R-:W-:-:S03]  /*fd40*/  FSETP.NEU.FTZ.AND P0, PT, R2, -INF , PT ;  /* 0xff8000000200780b */ /* 0x000fc60003f1d000 */
[--C-:B------:R-:W-:Y:S02]  /*fd50*/  FFMA.FTZ R9, R14, c[0x0][0x2d0], -R6.reuse ;  /* 0x0000b4000e097a23 */ /* 0x100fe40000010806 */
[----:B----4-:R-:W-:Y:S02]  /*fd60*/  FFMA.FTZ R5, R12, c[0x0][0x2d0], -R6 ;  /* 0x0000b4000c057a23 */ /* 0x010fe40000010806 */
[----:B------:R1:W-:Y:S01]  /*fd70*/  MUFU.EX2 R193, R9 ;  /* 0x0000000900c17308 */ /* 0x0003e20000000800 */
[----:B------:R-:W-:Y:S02]  /*fd80*/  F2FP.BF16.PACK_AB R12, R235, R236 ;  /* 0x000000eceb0c723e */ /* 0x000fe400000010ff */
[----:B---3--:R-:W-:-:S05]  /*fd90*/  FMNMX.FTZ R8, R8, R10, !PT ;  /* 0x0000000a08087209 */ /* 0x008fca0007810000 */
        /* <DEDUP_REMOVED lines=80> */
[----:B-1----:R-:W-:-:S04]  /*102a0*/  FFMA.FTZ R3, R69, c[0x0][0x2d0], -R5 ;  /* 0x0000b40045037a23 */ /* 0x002fc80000010805 */
        /* <DEDUP_REMOVED lines=22> */
[----:B-1----:R-:W-:Y:S01]  /*10410*/  FFMA.FTZ R3, R116, c[0x0][0x2d0], -R0 ;  /* 0x0000b40074037a23 */ /* 0x002fe20000010800 */
[----:B------:R-:W-:-:S03]  /*10420*/  MOV R116, R213 ;  /* 0x000000d500747202 */ /* 0x000fc60000000f00 */
[----:B------:R1:W2:Y:S02]  /*10430*/  MUFU.EX2 R247, R3 ;  /* 0x0000000300f77308 */ /* 0x0002a40000000800 */
[----:B-1----:R-:W-:Y:S01]  /*10440*/  FFMA.FTZ R3, R117, c[0x0][0x2d0], -R0 ;  /* 0x0000b40075037a23 */ /* 0x002fe20000010800 */
[----:B--2---:R-:W-:Y:S01]  /*10450*/  F2FP.BF16.PACK_AB R9, R247, R244 ;  /* 0x000000f4f709723e */ /* 0x004fe200000010ff */
[----:B------:R-:W-:-:S04]  /*10460*/  IMAD.MOV.U32 R117, RZ, RZ, R131 ;  /* 0x000000ffff757224 */ /* 0x000fc800078e0083 */
[----:B------:R1:W-:Y:S02]  /*10470*/  MUFU.EX2 R250, R3 ;  /* 0x0000000300fa7308 */ /* 0x0003e40000000800 */
[----:B-1----:R-:W-:Y:S02]  /*10480*/  FFMA.FTZ R3, R118, c[0x0][0x2d0], -R0 ;  /* 0x0000b40076037a23 */ /* 0x002fe40000010800 */
        /* <DEDUP_REMOVED lines=28> */
[----:B---3--:R-:W-:Y:S01]  /*10650*/  FFMA.FTZ R3, R132, c[0x0][0x2d0], -R6 ;  /* 0x0000b40084037a23 */ /* 0x008fe20000010806 */
[----:B------:R-:W-:-:S03]  /*10660*/  MOV R132, R211 ;  /* 0x000000d300847202 */ /* 0x000fc60000000f00 */
        /* <DEDUP_REMOVED lines=16> */
[----:B---3--:R-:W-:Y:S02]  /*10770*/  F2FP.BF16.PACK_AB R11, R217, R218 ;  /* 0x000000dad90b723e */ /* 0x008fe400000010ff */
[----:B------:R-:W-:-:S03]  /*10780*/  MOV R137, R206 ;  /* 0x000000ce00897202 */ /* 0x000fc60000000f00 */
[----:B------:R2:W-:Y:S02]  /*10790*/  MUFU.EX2 R215, R3 ;  /* 0x0000000300d77308 */ /* 0x0005e40000000800 */
[C---:B-1----:R-:W-:Y:S08]  /*107a0*/  HMMA.16816.F32.BF16 R48, R8.reuse, R20, R120 ;  /* 0x000000140830723c */ /* 0x042ff00000041878 */
[----:B------:R-:W-:Y:S01]  /*107b0*/  HMMA.16816.F32.BF16 R56, R8, R18, R84 ;  /* 0x000000120838723c */ /* 0x000fe20000041854 */
[----:B--2---:R-:W-:-:S02]  /*107c0*/  FFMA.FTZ R3, R138, c[0x0][0x2d0], -R0 ;  /* 0x0000b4008a037a23 */ /* 0x004fc40000010800 */
[----:B------:R-:W-:Y:S02]  /*107d0*/  IMAD.MOV.U32 R138, RZ, RZ, R205 ;  /* 0x000000ffff8a7224 */ /* 0x000fe400078e00cd */
        /* <DEDUP_REMOVED lines=16> */
[--C-:B-1----:R-:W-:Y:S01]  /*108e0*/  FFMA.FTZ R3, R141, c[0x0][0x2d0], -R6.reuse ;  /* 0x0000b4008d037a23 */ /* 0x102fe20000010806 */
        /* <DEDUP_REMOVED lines=16> */
[----:B------:R-:W-:Y:S01]  /*109f0*/  MOV R131, R133 ;  /* 0x0000008500837202 */ /* 0x000fe20000000f00 */
[----:B------:R-:W-:Y:S02]  /*10a00*/  IMAD.MOV.U32 R133, RZ, RZ, R197 ;  /* 0x000000ffff857224 */ /* 0x000fe400078e00c5 */
[----:B------:R-:W-:Y:S01]  /*10a10*/  IMAD.MOV.U32 R128, RZ, RZ, R187 ;  /* 0x000000ffff807224 */ /* 0x000fe200078e00bb */
[----:B------:R-:W-:Y:S01]  /*10a20*/  HMMA.16816.F32.BF16 R104, R8, R20, R72 ;  /* 0x000000140868723c */ /* 0x000fe20000041848 */
[----:B------:R-:W-:Y:S01]  /*10a30*/  LDSM.16.MT88.4 R20, [R225+0x1900] ;  /* 0x00190000e114783b */ /* 0x000fe20000004200 */
[----:B------:R-:W-:-:S02]  /*10a40*/  IMAD.MOV.U32 R129, RZ, RZ, R186 ;  /* 0x000000ffff817224 */ /* 0x000fc400078e00ba */
[----:B------:R-:W-:-:S04]  /*10a50*/  IMAD.MOV.U32 R130, RZ, RZ, R184 ;  /* 0x000000ffff827224 */ /* 0x000fc800078e00b8 */
        /* <DEDUP_REMOVED lines=30> */
[----:B------:R-:W-:-:S02]  /*10c40*/  IMAD.MOV.U32 R136, RZ, RZ, R185 ;  /* 0x000000ffff887224 */ /* 0x000fc400078e00b9 */
[----:B------:R-:W-:Y:S01]  /*10c50*/  IMAD.MOV.U32 R126, RZ, RZ, R118 ;  /* 0x000000ffff7e7224 */ /* 0x000fe200078e0076 */
[----:B------:R-:W-:Y:S01]  /*10c60*/  HMMA.16816.F32.BF16 R108, R8, R18, R44 ;  /* 0x00000012086c723c */ /* 0x000fe2000004182c */
[----:B-1----:R-:W-:Y:S01]  /*10c70*/  FFMA.FTZ R3, R151, c[0x0][0x2d0], -R7 ;  /* 0x0000b40097037a23 */ /* 0x002fe20000010807 */
[----:B------:R-:W-:-:S06]  /*10c80*/  MOV R151, R193 ;  /* 0x000000c100977202 */ /* 0x000fcc0000000f00 */
[C---:B------:R-:W-:Y:S01]  /*10c90*/  HMMA.16816.F32.BF16 R92, R8.reuse, R12, R60 ;  /* 0x0000000c085c723c */ /* 0x040fe2000004183c */
[----:B------:R1:W-:Y:S07]  /*10ca0*/  MUFU.EX2 R202, R3 ;  /* 0x0000000300ca7308 */ /* 0x0003ee0000000800 */
[C---:B------:R-:W-:Y:S07]  /*10cb0*/  HMMA.16816.F32.BF16 R56, R8.reuse, R20, R120 ;  /* 0x000000140838723c */ /* 0x040fee0000041878 */
[----:B------:R-:W-:Y:S01]  /*10cc0*/  MOV R123, R143 ;  /* 0x0000008f007b7202 */ /* 0x000fe20000000f00 */
[----:B------:R-:W-:Y:S01]  /*10cd0*/  HMMA.16816.F32.BF16 R52, R8, R22, R80 ;  /* 0x000000160834723c */ /* 0x000fe20000041850 */
[----:B------:R-:W-:-:S02]  /*10ce0*/  IMAD.MOV.U32 R122, RZ, RZ, R142 ;  /* 0x000000ffff7a7224 */ /* 0x000fc400078e008e */
[----:B-1----:R-:W-:Y:S02]  /*10cf0*/  FFMA.FTZ R3, R152, c[0x0][0x2d0], -R7 ;  /* 0x0000b40098037a23 */ /* 0x002fe40000010807 */
[----:B------:R-:W-:Y:S02]  /*10d00*/  IMAD.MOV.U32 R152, RZ, RZ, R198 ;  /* 0x000000ffff987224 */ /* 0x000fe400078e00c6 */
[----:B------:R1:W3:Y:S01]  /*10d10*/  MUFU.EX2 R201, R3 ;  /* 0x0000000300c97308 */ /* 0x0002e20000000800 */
[----:B------:R-:W-:Y:S01]  /*10d20*/  HMMA.16816.F32.BF16 R40, R8, R26, R84 ;  /* 0x0000001a0828723c */ /* 0x000fe20000041854 */
[----:B------:R-:W-:Y:S02]  /*10d30*/  IMAD.MOV.U32 R121, RZ, RZ, R141 ;  /* 0x000000ffff797224 */ /* 0x000fe400078e008d */
[----:B------:R-:W-:-:S04]  /*10d40*/  IMAD.MOV.U32 R120, RZ, RZ, R140 ;  /* 0x000000ffff787224 */ /* 0x000fc800078e008c */
[----:B--2---:R-:W-:Y:S01]  /*10d50*/  F2FP.BF16.PACK_AB R8, R203, R204 ;  /* 0x000000cccb08723e */ /* 0x004fe200000010ff */
[----:B-1----:R-:W-:Y:S01]  /*10d60*/  FFMA.FTZ R3, R153, c[0x0][0x2d0], -R0 ;  /* 0x0000b40099037a23 */ /* 0x002fe20000010800 */
[----:B---3--:R-:W-:Y:S01]  /*10d70*/  F2FP.BF16.PACK_AB R10, R201, R202 ;  /* 0x000000cac90a723e */ /* 0x008fe200000010ff */
[----:B------:R-:W-:Y:S02]  /*10d80*/  IMAD.MOV.U32 R153, RZ, RZ, R194 ;  /* 0x000000ffff997224 */ /* 0x000fe400078e00c2 */
[----:B------:R1:W-:Y:S02]  /*10d90*/  MUFU.EX2 R200, R3 ;  /* 0x0000000300c87308 */ /* 0x0003e40000000800 */
[----:B-1----:R-:W-:Y:S02]  /*10da0*/  FFMA.FTZ R3, R154, c[0x0][0x2d0], -R0 ;  /* 0x0000b4009a037a23 */ /* 0x002fe40000010800 */
[----:B------:R-:W-:Y:S01]  /*10db0*/  IMAD.MOV.U32 R154, RZ, RZ, R138 ;  /* 0x000000ffff9a7224 */ /* 0x000fe200078e008a */
[----:B------:R-:W-:-:S03]  /*10dc0*/  MOV R138, R117 ;  /* 0x00000075008a7202 */ /* 0x000fc60000000f00 */
[----:B------:R1:W2:Y:S02]  /*10dd0*/  MUFU.EX2 R199, R3 ;  /* 0x0000000300c77308 */ /* 0x0002a40000000800 */
[----:B-1----:R-:W-:Y:S01]  /*10de0*/  FFMA.FTZ R3, R155, c[0x0][0x2d0], -R0 ;  /* 0x0000b4009b037a23 */ /* 0x002fe20000010800 */
[----:B--2---:R-:W-:Y:S02]  /*10df0*/  F2FP.BF16.PACK_AB R9, R199, R200 ;  /* 0x000000c8c709723e */ /* 0x004fe400000010ff */
[----:B------:R-:W-:-:S03]  /*10e00*/  MOV R155, R139 ;  /* 0x0000008b009b7202 */ /* 0x000fc60000000f00 */
[----:B------:R1:W-:Y:S01]  /*10e10*/  MUFU.EX2 R198, R3 ;  /* 0x0000000300c67308 */ /* 0x0003e20000000800 */
[----:B------:R-:W-:Y:S02]  /*10e20*/  IMAD.MOV.U32 R139, RZ, RZ, R116 ;  /* 0x000000ffff8b7224 */ /* 0x000fe400078e0074 */
[----:B-1----:R-:W-:Y:S02]  /*10e30*/  FFMA.FTZ R3, R156, c[0x0][0x2d0], -R0 ;  /* 0x0000b4009c037a23 */ /* 0x002fe40000010800 */
[----:B------:R-:W-:Y:S01]  /*10e40*/  IMAD.MOV.U32 R156, RZ, RZ, R137 ;  /* 0x000000ffff9c7224 */ /* 0x000fe200078e0089 */
[----:B------:R-:W-:Y:S02]  /*10e50*/  MOV R137, R188 ;  /* 0x000000bc00897202 */ /* 0x000fe40000000f00 */
[----:B------:R1:W2:Y:S02]  /*10e60*/  MUFU.EX2 R197, R3 ;  /* 0x0000000300c57308 */ /* 0x0002a40000000800 */
[----:B-1----:R-:W-:Y:S01]  /*10e70*/  FFMA.FTZ R3, R157, c[0x0][0x2d0], -R7 ;  /* 0x0000b4009d037a23 */ /* 0x002fe20000010807 */
[----:B--2---:R-:W-:Y:S01]  /*10e80*/  F2FP.BF16.PACK_AB R11, R197, R198 ;  /* 0x000000c6c50b723e */ /* 0x004fe200000010ff */
[----:B------:R-:W-:-:S04]  /*10e90*/  IMAD.MOV.U32 R157, RZ, RZ, R191 ;  /* 0x000000ffff9d7224 */ /* 0x000fc800078e00bf */
        /* <DEDUP_REMOVED lines=11> */
[C---:B------:R-:W-:Y:S01]  /*10f50*/  HMMA.16816.F32.BF16 R72, R8.reuse, R20, R72 ;  /* 0x000000140848723c */ /* 0x040fe20000041848 */
[----:B------:R1:W4:Y:S07]  /*10f60*/  MUFU.EX2 R194, R3 ;  /* 0x0000000300c27308 */ /* 0x00032e0000000800 */
[C---:B------:R-:W-:Y:S01]  /*10f70*/  HMMA.16816.F32.BF16 R76, R8.reuse, R22, R76 ;  /* 0x00000016084c723c */ /* 0x040fe2000004184c */
[----:B------:R-:W2:Y:S07]  /*10f80*/  LDSM.16.MT88.4 R20, [R225+0x2100] ;  /* 0x00210000e114783b */ /* 0x000eae0000004200 */
[----:B------:R-:W-:Y:S01]  /*10f90*/  HMMA.16816.F32.BF16 R80, R8, R24, R100 ;  /* 0x000000180850723c */ /* 0x000fe20000041864 */
[----:B-1----:R-:W-:-:S04]  /*10fa0*/  FFMA.FTZ R3, R160, c[0x0][0x2d0], -R6 ;  /* 0x0000b400a0037a23 */ /* 0x002fc80000010806 */
[----:B------:R1:W-:Y:S03]  /*10fb0*/  MUFU.EX2 R193, R3 ;  /* 0x0000000300c17308 */ /* 0x0003e60000000800 */
[----:B------:R-:W-:Y:S01]  /*10fc0*/  HMMA.16816.F32.BF16 R84, R8, R26, R96 ;  /* 0x0000001a0854723c */ /* 0x000fe20000041860 */
[----:B------:R-:W-:Y:S06]  /*10fd0*/  LDSM.16.MT88.4 R24, [R224+0x2900] ;  /* 0x00290000e018783b */ /* 0x000fec0000004200 */
[----:B----4-:R-:W-:Y:S01]  /*10fe0*/  F2FP.BF16.PACK_AB R8, R194, R196 ;  /* 0x000000c4c208723e */ /* 0x010fe200000010ff */
[----:B-1----:R-:W-:-:S04]  /*10ff0*/  FFMA.FTZ R3, R161, c[0x0][0x2d0], -R6 ;  /* 0x0000b400a1037a23 */ /* 0x002fc80000010806 */
[----:B------:R1:W4:Y:S02]  /*11000*/  MUFU.EX2 R192, R3 ;  /* 0x0000000300c07308 */ /* 0x0003240000000800 */
[----:B-1----:R-:W-:Y:S01]  /*11010*/  FFMA.FTZ R3, R162, c[0x0][0x2d0], -R5 ;  /* 0x0000b400a2037a23 */ /* 0x002fe20000010805 */
[----:B----4-:R-:W-:-:S05]  /*11020*/  F2FP.BF16.PACK_AB R10, R192, R193 ;  /* 0x000000c1c00a723e */ /* 0x010fca00000010ff */
[----:B------:R1:W-:Y:S02]  /*11030*/  MUFU.EX2 R191, R3 ;  /* 0x0000000300bf7308 */ /* 0x0003e40000000800 */
[----:B-1----:R-:W-:-:S06]  /*11040*/  FFMA.FTZ R3, R164, c[0x0][0x2d0], -R5 ;  /* 0x0000b400a4037a23 */ /* 0x002fcc0000010805 */
        /* <DEDUP_REMOVED lines=8> */
[----:B------:R1:W4:Y:S02]  /*110d0*/  MUFU.EX2 R187, R3 ;  /* 0x0000000300bb7308 */ /* 0x0003240000000800 */
[C---:B--2---:R-:W-:Y:S08]  /*110e0*/  HMMA.16816.F32.BF16 R140, R8.reuse, R12, R92 ;  /* 0x0000000c088c723c */ /* 0x044ff0000004185c */
[----:B------:R-:W-:Y:S01]  /*110f0*/  HMMA.16816.F32.BF16 R144, R8, R14, R64 ;  /* 0x0000000e0890723c */ /* 0x000fe20000041840 */
[----:B-1----:R-:W-:-:S04]  /*11100*/  FFMA.FTZ R3, R166, c[0x0][0x2d0], -R7 ;  /* 0x0000b400a6037a23 */ /* 0x002fc80000010807 */
[----:B------:R1:W-:Y:S03]  /*11110*/  MUFU.EX2 R186, R3 ;  /* 0x0000000300ba7308 */ /* 0x0003e60000000800 */
[C---:B---3--:R-:W-:Y:S08]  /*11120*/  HMMA.16816.F32.BF16 R112, R8.reuse, R16, R112 ;  /* 0x000000100870723c */ /* 0x048ff00000041870 */
[----:B------:R-:W-:Y:S01]  /*11130*/  HMMA.16816.F32.BF16 R108, R8, R18, R108 ;  /* 0x00000012086c723c */ /* 0x000fe2000004186c */
[----:B-1----:R-:W-:-:S07]  /*11140*/  FFMA.FTZ R3, R171, c[0x0][0x2d0], -R7 ;  /* 0x0000b400ab037a23 */ /* 0x002fce0000010807 */
        /* <DEDUP_REMOVED lines=40> */
[----:B-1----:R-:W-:Y:S02]  /*113d0*/  FFMA.FTZ R3, R157, c[0x0][0x2d0], -R5 ;  /* 0x0000b4009d037a23 */ /* 0x002fe40000010805 */
[----:B------:R-:W-:Y:S01]  /*113e0*/  IMAD.MOV.U32 R157, RZ, RZ, R124 ;  /* 0x000000ffff9d7224 */ /* 0x000fe200078e007c */
[----:B------:R-:W-:Y:S01]  /*113f0*/  MOV R124, R125 ;  /* 0x0000007d007c7202 */ /* 0x000fe20000000f00 */
[----:B------:R-:W-:Y:S02]  /*11400*/  IMAD.MOV.U32 R125, RZ, RZ, R126 ;  /* 0x000000ffff7d7224 */ /* 0x000fe400078e007e */
[----:B------:R1:W-:Y:S01]  /*11410*/  MUFU.EX2 R75, R3 ;  /* 0x00000003004b7308 */ /* 0x0003e20000000800 */
[----:B------:R-:W-:Y:S02]  /*11420*/  IMAD.MOV.U32 R126, RZ, RZ, R127 ;  /* 0x000000ffff7e7224 */ /* 0x000fe400078e007f */
[----:B------:R-:W-:Y:S01]  /*11430*/  IMAD.MOV.U32 R127, RZ, RZ, R156 ;  /* 0x000000ffff7f7224 */ /* 0x000fe200078e009c */
[----:B------:R-:W-:Y:S01]  /*11440*/  MOV R156, R120 ;  /* 0x00000078009c7202 */ /* 0x000fe20000000f00 */
[----:B------:R-:W-:-:S02]  /*11450*/  IMAD.MOV.U32 R120, RZ, RZ, R121 ;  /* 0x000000ffff787224 */ /* 0x000fc400078e0079 */
[----:B------:R-:W-:Y:S01]  /*11460*/  IMAD.MOV.U32 R121, RZ, RZ, R122 ;  /* 0x000000ffff797224 */ /* 0x000fe200078e007a */
[----:B------:R-:W-:Y:S01]  /*11470*/  MOV R122, R123 ;  /* 0x0000007b007a7202 */ /* 0x000fe20000000f00 */
[----:B------:R-:W-:Y:S01]  /*11480*/  IMAD.MOV.U32 R123, RZ, RZ, R241 ;  /* 0x000000ffff7b7224 */ /* 0x000fe200078e00f1 */
[----:B------:R-:W-:Y:S01]  /*11490*/  HMMA.16816.F32.BF16 R36, R8, R22, R76 ;  /* 0x000000160824723c */ /* 0x000fe2000004184c */
[----:B------:R-:W3:Y:S01]  /*114a0*/  LDSM.16.MT88.4 R20, [R227+0x2900] ;  /* 0x00290000e314783b */ /* 0x000ee20000004200 */
[----:B------:R-:W-:Y:S01]  /*114b0*/  IMAD.MOV.U32 R161, RZ, RZ, R131 ;  /* 0x000000ffffa17224 */ /* 0x000fe200078e0083 */
[----:B------:R-:W-:Y:S01]  /*114c0*/  MOV R160, R237 ;  /* 0x000000ed00a07202 */ /* 0x000fe20000000f00 */
[----:B------:R-:W-:Y:S01]  /*114d0*/  FFMA.FTZ R4, R4, c[0x0][0x2d0], -R7 ;  /* 0x0000b40004047a23 */ /* 0x000fe20000010807 */
[----:B------:R4:W5:Y:S01]  /*114e0*/  LDL.LU R241, [R1+0x80] ;  /* 0x0000800001f17983 */ /* 0x0009620000300800 */
[----:B-1----:R-:W-:Y:S02]  /*114f0*/  FFMA.FTZ R3, R157, c[0x0][0x2d0], -R5 ;  /* 0x0000b4009d037a23 */ /* 0x002fe40000010805 */
[----:B------:R-:W-:Y:S01]  /*11500*/  IMAD.MOV.U32 R157, RZ, RZ, R124 ;  /* 0x000000ffff9d7224 */ /* 0x000fe200078e007c */
[----:B------:R-:W-:Y:S01]  /*11510*/  MOV R124, R125 ;  /* 0x0000007d007c7202 */ /* 0x000fe20000000f00 */
[----:B------:R-:W-:Y:S01]  /*11520*/  IMAD.MOV.U32 R125, RZ, RZ, R126 ;  /* 0x000000ffff7d7224 */ /* 0x000fe200078e007e */
[----:B------:R1:W1:Y:S01]  /*11530*/  MUFU.EX2 R74, R3 ;  /* 0x00000003004a7308 */ /* 0x0002620000000800 */
        /* <DEDUP_REMOVED lines=9> */
[----:B------:R-:W-:Y:S01]  /*115d0*/  HMMA.16816.F32.BF16 R48, R8, R28, R80 ;  /* 0x0000001c0830723c */ /* 0x000fe20000041850 */
[----:B------:R-:W-:Y:S02]  /*115e0*/  IMAD.MOV.U32 R167, RZ, RZ, R161 ;  /* 0x000000ffffa77224 */ /* 0x000fe400078e00a1 */
        /* <DEDUP_REMOVED lines=9> */
[----:B------:R4:W5:Y:S01]  /*11680*/  LDL.LU R240, [R1+0x7c] ;  /* 0x00007c0001f07983 */ /* 0x0009620000300800 */
[----:B------:R-:W-:Y:S01]  /*11690*/  IMAD.MOV.U32 R120, RZ, RZ, R121 ;  /* 0x000000ffff787224 */ /* 0x000fe200078e0079 */
[----:B------:R-:W-:Y:S01]  /*116a0*/  MOV R121, R122 ;  /* 0x0000007a00797202 */ /* 0x000fe20000000f00 */
[----:B------:R-:W-:-:S02]  /*116b0*/  IMAD.MOV.U32 R122, RZ, RZ, R123 ;  /* 0x000000ffff7a7224 */ /* 0x000fc400078e007b */
[----:B------:R-:W-:Y:S01]  /*116c0*/  IMAD.MOV.U32 R123, RZ, RZ, R153 ;  /* 0x000000ffff7b7224 */ /* 0x000fe200078e0099 */
[----:B------:R-:W-:Y:S01]  /*116d0*/  MOV R153, R151 ;  /* 0x0000009700997202 */ /* 0x000fe20000000f00 */
[----:B------:R-:W-:Y:S01]  /*116e0*/  IMAD.MOV.U32 R151, RZ, RZ, R239 ;  /* 0x000000ffff977224 */ /* 0x000fe200078e00ef */
[----:B--2---:R-:W-:Y:S01]  /*116f0*/  F2FP.BF16.PACK_AB R8, R102, R103 ;  /* 0x000000676608723e */ /* 0x004fe200000010ff */
[----:B------:R4:W5:Y:S01]  /*11700*/  LDL.LU R239, [R1+0x78] ;  /* 0x0000780001ef7983 */ /* 0x0009620000300800 */
[----:B-1----:R-:W-:-:S04]  /*11710*/  FFMA.FTZ R3, R169, c[0x0][0x2d0], -R5 ;  /* 0x0000b400a9037a23 */ /* 0x002fc80000010805 */
[----:B------:R1:W2:Y:S02]  /*11720*/  MUFU.EX2 R72, R3 ;  /* 0x0000000300487308 */ /* 0x0002a40000000800 */
[----:B-1----:R-:W-:Y:S02]  /*11730*/  FFMA.FTZ R3, R157, c[0x0][0x2d0], -R0 ;  /* 0x0000b4009d037a23 */ /* 0x002fe40000010800 */
[----:B------:R-:W-:Y:S01]  /*11740*/  IMAD.MOV.U32 R157, RZ, RZ, R125 ;  /* 0x000000ffff9d7224 */ /* 0x000fe200078e007d */
[----:B------:R-:W-:-:S03]  /*11750*/  MOV R125, R120 ;  /* 0x00000078007d7202 */ /* 0x000fc60000000f00 */
[----:B------:R1:W-:Y:S01]  /*11760*/  MUFU.EX2 R61, R3 ;  /* 0x00000003003d7308 */ /* 0x0003e20000000800 */
[----:B------:R-:W-:Y:S02]  /*11770*/  IMAD.MOV.U32 R120, RZ, RZ, R122 ;  /* 0x000000ffff787224 */ /* 0x000fe400078e007a */
[----:B------:R-:W-:Y:S01]  /*11780*/  IMAD.MOV.U32 R122, RZ, RZ, R153 ;  /* 0x000000ffff7a7224 */ /* 0x000fe200078e0099 */
[----:B------:R-:W-:Y:S01]  /*11790*/  MOV R153, R128 ;  /* 0x0000008000997202 */ /* 0x000fe20000000f00 */
[----:B------:R-:W-:Y:S02]  /*117a0*/  IMAD.MOV.U32 R128, RZ, RZ, R130 ;  /* 0x000000ffff807224 */ /* 0x000fe400078e0082 */
[----:B------:R-:W-:Y:S02]  /*117b0*/  IMAD.MOV.U32 R130, RZ, RZ, R238 ;  /* 0x000000ffff827224 */ /* 0x000fe400078e00ee */
[----:B-1----:R-:W-:Y:S01]  /*117c0*/  FFMA.FTZ R3, R124, c[0x0][0x2d0], -R0 ;  /* 0x0000b4007c037a23 */ /* 0x002fe20000010800 */
[----:B------:R-:W-:Y:S01]  /*117d0*/  F2FP.BF16.PACK_AB R9, R74, R75 ;  /* 0x0000004b4a09723e */ /* 0x000fe200000010ff */
[----:B------:R-:W-:Y:S01]  /*117e0*/  IMAD.MOV.U32 R124, RZ, RZ, R121 ;  /* 0x000000ffff7c7224 */ /* 0x000fe200078e0079 */
[----:B------:R-:W-:Y:S01]  /*117f0*/  MOV R121, R123 ;  /* 0x0000007b00797202 */ /* 0x000fe20000000f00 */
[----:B------:R-:W-:Y:S01]  /*11800*/  IMAD.MOV.U32 R123, RZ, RZ, R151 ;  /* 0x000000ffff7b7224 */ /* 0x000fe200078e0097 */
[----:B------:R-:W-:Y:S01]  /*11810*/  F2FP.BF16.PACK_AB R10, R100, R101 ;  /* 0x00000065640a723e */ /* 0x000fe200000010ff */
[----:B------:R-:W-:Y:S01]  /*11820*/  IMAD.MOV.U32 R151, RZ, RZ, R129 ;  /* 0x000000ffff977224 */ /* 0x000fe200078e0081 */
[----:B------:R-:W-:-:S02]  /*11830*/  MOV R129, R69 ;  /* 0x0000004500817202 */ /* 0x000fc40000000f00 */
[----:B--2---:R-:W-:Y:S01]  /*11840*/  F2FP.BF16.PACK_AB R11, R72, R73 ;  /* 0x00000049480b723e */ /* 0x004fe200000010ff */
[----:B------:R1:W2:Y:S01]  /*11850*/  MUFU.EX2 R69, R3 ;  /* 0x0000000300457308 */ /* 0x0002a20000000800 */
[----:B------:R-:W-:Y:S01]  /*11860*/  MOV R163, R153 ;  /* 0x0000009900a37202 */ /* 0x000fe20000000f00 */
[----:B------:R-:W-:Y:S01]  /*11870*/  IMAD.MOV.U32 R159, RZ, RZ, R122 ;  /* 0x000000ffff9f7224 */ /* 0x000fe200078e007a */
[----:B------:R4:W5:Y:S01]  /*11880*/  LDL.LU R238, [R1+0x74] ;  /* 0x0000740001ee7983 */ /* 0x0009620000300800 */
[----:B------:R-:W-:Y:S01]  /*11890*/  IMAD.MOV.U32 R165, RZ, RZ, R123 ;  /* 0x000000ffffa57224 */ /* 0x000fe200078e007b */
[----:B------:R-:W-:Y:S01]  /*118a0*/  MOV R158, R121 ;  /* 0x00000079009e7202 */ /* 0x000fe20000000f00 */
[----:B------:R-:W-:Y:S01]  /*118b0*/  IMAD.MOV.U32 R164, RZ, RZ, R151 ;  /* 0x000000ffffa47224 */ /* 0x000fe200078e0097 */
[----:B------:R-:W-:Y:S01]  /*118c0*/  MOV R153, R129 ;  /* 0x0000008100997202 */ /* 0x000fe20000000f00 */
[----:B------:R-:W-:Y:S01]  /*118d0*/  IMAD.MOV.U32 R162, RZ, RZ, R130 ;  /* 0x000000ffffa27224 */ /* 0x000fe200078e0082 */
[----:B---3--:R-:W-:Y:S01]  /*118e0*/  HMMA.16816.F32.BF16 R140, R8, R20, R140 ;  /* 0x00000014088c723c */ /* 0x008fe2000004188c */
[----:B-1----:R-:W-:-:S02]  /*118f0*/  FFMA.FTZ R3, R157, c[0x0][0x2d0], -R0 ;  /* 0x0000b4009d037a23 */ /* 0x002fc40000010800 */
[----:B------:R-:W-:-:S05]  /*11900*/  IMAD.MOV.U32 R170, RZ, RZ, R163 ;  /* 0x000000ffffaa7224 */ /* 0x000fca00078e00a3 */
[C---:B------:R-:W-:Y:S01]  /*11910*/  HMMA.16816.F32.BF16 R144, R8.reuse, R22, R144 ;  /* 0x000000160890723c */ /* 0x040fe20000041890 */
[----:B------:R1:W-:Y:S01]  /*11920*/  MUFU.EX2 R63, R3 ;  /* 0x00000003003f7308 */ /* 0x0003e20000000800 */
[----:B------:R-:W-:Y:S01]  /*11930*/  IMAD.MOV.U32 R157, RZ, RZ, R120 ;  /* 0x000000ffff9d7224 */ /* 0x000fe200078e0078 */
[----:B------:R-:W-:Y:S01]  /*11940*/  MOV R161, R124 ;  /* 0x0000007c00a17202 */ /* 0x000fe20000000f00 */
[----:B------:R-:W-:Y:S01]  /*11950*/  IMAD.MOV.U32 R151, RZ, RZ, R128 ;  /* 0x000000ffff977224 */ /* 0x000fe200078e0080 */
[----:B------:R4:W5:Y:S01]  /*11960*/  LDL.LU R237, [R1+0x70] ;  /* 0x0000700001ed7983 */ /* 0x0009620000300800 */
[----:B------:R-:W-:Y:S01]  /*11970*/  IMAD.MOV.U32 R171, RZ, RZ, R164 ;  /* 0x000000ffffab7224 */ /* 0x000fe200078e00a4 */
[----:B------:R-:W-:Y:S01]  /*11980*/  MOV R166, R162 ;  /* 0x000000a200a67202 */ /* 0x000fe20000000f00 */
[----:B------:R-:W-:Y:S01]  /*11990*/  HMMA.16816.F32.BF16 R120, R8, R24, R112 ;  /* 0x000000180878723c */ /* 0x000fe20000041870 */
[----:B------:R-:W-:Y:S01]  /*119a0*/  MOV R163, R159 ;  /* 0x0000009f00a37202 */ /* 0x000fe20000000f00 */
[----:B------:R-:W-:-:S02]  /*119b0*/  IMAD.MOV.U32 R164, RZ, RZ, R125 ;  /* 0x000000ffffa47224 */ /* 0x000fc400078e007d */
[----:B------:R-:W-:Y:S02]  /*119c0*/  IMAD.MOV.U32 R162, RZ, RZ, R155 ;  /* 0x000000ffffa27224 */ /* 0x000fe400078e009b */
[----:B------:R-:W-:Y:S01]  /*119d0*/  IMAD.MOV.U32 R155, RZ, RZ, R154 ;  /* 0x000000ffff9b7224 */ /* 0x000fe200078e009a */
[----:B------:R-:W-:Y:S01]  /*119e0*/  MOV R154, R152 ;  /* 0x00000098009a7202 */ /* 0x000fe20000000f00 */
[----:B------:R-:W-:Y:S01]  /*119f0*/  HMMA.16816.F32.BF16 R128, R8, R26, R108 ;  /* 0x0000001a0880723c */ /* 0x000fe2000004186c */
[----:B-1----:R-:W-:Y:S02]  /*11a00*/  FFMA.FTZ R3, R168, c[0x0][0x2d0], -R0 ;  /* 0x0000b400a8037a23 */ /* 0x002fe40000010800 */
[----:B------:R-:W-:Y:S01]  /*11a10*/  IMAD.MOV.U32 R159, RZ, RZ, R158 ;  /* 0x000000ffff9f7224 */ /* 0x000fe200078e009e */
[----:B------:R-:W-:Y:S01]  /*11a20*/  MOV R158, R127 ;  /* 0x0000007f009e7202 */ /* 0x000fe20000000f00 */
[----:B------:R1:W3:Y:S01]  /*11a30*/  MUFU.EX2 R62, R3 ;  /* 0x00000003003e7308 */ /* 0x0002e20000000800 */
[----:B------:R-:W-:-:S02]  /*11a40*/  IMAD.MOV.U32 R152, RZ, RZ, R236 ;  /* 0x000000ffff987224 */ /* 0x000fc400078e00ec */
[C---:B------:R-:W-:Y:S01]  /*11a50*/  HMMA.16816.F32.BF16 R96, R8.reuse, R16, R96 ;  /* 0x000000100860723c */ /* 0x040fe20000041860 */
[----:B------:R4:W5:Y:S07]  /*11a60*/  LDL.LU R236, [R1+0x6c] ;  /* 0x00006c0001ec7983 */ /* 0x00096e0000300800 */
[----:B------:R-:W-:Y:S01]  /*11a70*/  HMMA.16816.F32.BF16 R92, R8, R18, R92 ;  /* 0x00000012085c723c */ /* 0x000fe2000004185c */
[----:B-1----:R-:W-:Y:S02]  /*11a80*/  FFMA.FTZ R3, R165, c[0x0][0x2d0], -R6 ;  /* 0x0000b400a5037a23 */ /* 0x002fe40000010806 */
[----:B------:R-:W-:-:S05]  /*11a90*/  IMAD.MOV.U32 R165, RZ, RZ, R160 ;  /* 0x000000ffffa57224 */ /* 0x000fca00078e00a0 */
[----:B------:R-:W-:Y:S01]  /*11aa0*/  HMMA.16816.F32.BF16 R88, R8, R12, R88 ;  /* 0x0000000c0858723c */ /* 0x000fe20000041858 */
[----:B------:R1:W-:Y:S01]  /*11ab0*/  MUFU.EX2 R60, R3 ;  /* 0x00000003003c7308 */ /* 0x0003e20000000800 */
[----:B------:R-:W-:Y:S02]  /*11ac0*/  IMAD.MOV.U32 R160, RZ, RZ, R157 ;  /* 0x000000ffffa07224 */ /* 0x000fe400078e009d */
[----:B------:R-:W-:-:S04]  /*11ad0*/  IMAD.MOV.U32 R157, RZ, RZ, R126 ;  /* 0x000000ffff9d7224 */ /* 0x000fc800078e007e */
[----:B------:R-:W-:Y:S07]  /*11ae0*/  HMMA.16816.F32.BF16 R64, R8, R14, R64 ;  /* 0x0000000e0840723c */ /* 0x000fee0000041840 */
[----:B------:R-:W-:Y:S02]  /*11af0*/  F2FP.BF16.PACK_AB R8, R117, R184 ;  /* 0x000000b87508723e */ /* 0x000fe400000010ff */
[----:B--2---:R-:W-:Y:S01]  /*11b00*/  F2FP.BF16.PACK_AB R9, R69, R61 ;  /* 0x0000003d4509723e */ /* 0x004fe200000010ff */
[----:B-1----:R-:W-:Y:S01]  /*11b10*/  FFMA.FTZ R3, R170, c[0x0][0x2d0], -R6 ;  /* 0x0000b400aa037a23 */ /* 0x002fe20000010806 */
[----:B------:R-:W-:-:S02]  /*11b20*/  F2FP.BF16.PACK_AB R10, R106, R104 ;  /* 0x000000686a0a723e */ /* 0x000fc400000010ff */
[----:B---3--:R-:W-:Y:S01]  /*11b30*/  F2FP.BF16.PACK_AB R11, R62, R63 ;  /* 0x0000003f3e0b723e */ /* 0x008fe200000010ff */
[----:B------:R-:W-:Y:S01]  /*11b40*/  IMAD.MOV.U32 R170, RZ, RZ, R171 ;  /* 0x000000ffffaa7224 */ /* 0x000fe200078e00ab */
[----:B------:R-:W-:Y:S01]  /*11b50*/  MOV R171, R166 ;  /* 0x000000a600ab7202 */ /* 0x000fe20000000f00 */
[----:B------:R-:W-:Y:S02]  /*11b60*/  IMAD.MOV.U32 R166, RZ, RZ, R167 ;  /* 0x000000ffffa67224 */ /* 0x000fe400078e00a7 */
[----:B------:R-:W-:Y:S01]  /*11b70*/  IMAD.MOV.U32 R167, RZ, RZ, R165 ;  /* 0x000000ffffa77224 */ /* 0x000fe200078e00a5 */
[----:B------:R-:W-:Y:S01]  /*11b80*/  MOV R165, R163 ;  /* 0x000000a300a57202 */ /* 0x000fe20000000f00 */
[----:B------:R-:W-:Y:S01]  /*11b90*/  HMMA.16816.F32.BF16 R124, R8, R24, R56 ;  /* 0x00000018087c723c */ /* 0x000fe20000041838 */
[----:B------:R-:W-:Y:S01]  /*11ba0*/  IMAD.MOV.U32 R163, RZ, RZ, R164 ;  /* 0x000000ffffa37224 */ /* 0x000fe200078e00a4 */
[----:B------:R1:W-:Y:S01]  /*11bb0*/  MUFU.EX2 R57, R3 ;  /* 0x0000000300397308 */ /* 0x0003e20000000800 */
[----:B------:R-:W-:Y:S01]  /*11bc0*/  IMAD.MOV.U32 R164, RZ, RZ, R162 ;  /* 0x000000ffffa47224 */ /* 0x000fe200078e00a2 */
[----:B------:R-:W-:Y:S01]  /*11bd0*/  MOV R162, R155 ;  /* 0x0000009b00a27202 */ /* 0x000fe20000000f00 */
        /* <DEDUP_REMOVED lines=8> */
[----:B-1----:R-:W-:Y:S02]  /*11c60*/  FFMA.FTZ R3, R170, c[0x0][0x2d0], -R6 ;  /* 0x0000b400aa037a23 */ /* 0x002fe40000010806 */
[----:B------:R-:W-:Y:S02]  /*11c70*/  IMAD.MOV.U32 R170, RZ, RZ, R163 ;  /* 0x000000ffffaa7224 */ /* 0x000fe400078e00a3 */
[----:B------:R1:W-:Y:S01]  /*11c80*/  MUFU.EX2 R56, R3 ;  /* 0x0000000300387308 */ /* 0x0003e20000000800 */
        /* <DEDUP_REMOVED lines=8> */
[----:B------:R-:W-:Y:S01]  /*11d10*/  HMMA.16816.F32.BF16 R52, R8, R26, R52 ;  /* 0x0000001a0834723c */ /* 0x000fe20000041834 */
[----:B------:R-:W-:Y:S01]  /*11d20*/  IMAD.MOV.U32 R162, RZ, RZ, R138 ;  /* 0x000000ffffa27224 */ /* 0x000fe200078e008a */
[----:B------:R-:W2:Y:S01]  /*11d30*/  MUFU.EX2 R24, R4 ;  /* 0x0000000400187308 */ /* 0x000ea20000000800 */
[----:B-1----:R-:W-:Y:S01]  /*11d40*/  FFMA.FTZ R3, R178, c[0x0][0x2d0], -R6 ;  /* 0x0000b400b2037a23 */ /* 0x002fe20000010806 */
[----:B------:R-:W-:Y:S01]  /*11d50*/  MOV R178, R177 ;  /* 0x000000b100b27202 */ /* 0x000fe20000000f00 */
[----:B------:R-:W-:-:S03]  /*11d60*/  IMAD.MOV.U32 R177, RZ, RZ, R176 ;  /* 0x000000ffffb17224 */ /* 0x000fc600078e00b0 */
[C---:B------:R-:W-:Y:S01]  /*11d70*/  HMMA.16816.F32.BF16 R48, R8.reuse, R12, R48 ;  /* 0x0000000c0830723c */ /* 0x040fe20000041830 */
[----:B------:R-:W-:Y:S01]  /*11d80*/  IMAD.MOV.U32 R176, RZ, RZ, R175 ;  /* 0x000000ffffb07224 */ /* 0x000fe200078e00af */
[----:B------:R-:W-:Y:S01]  /*11d90*/  MOV R175, R170 ;  /* 0x000000aa00af7202 */ /* 0x000fe20000000f00 */
[----:B------:R-:W-:Y:S01]  /*11da0*/  IMAD.MOV.U32 R154, RZ, RZ, R136 ;  /* 0x000000ffff9a7224 */ /* 0x000fe200078e0088 */
[----:B------:R4:W5:Y:S01]  /*11db0*/  LDL.LU R235, [R1+0x68] ;  /* 0x0000680001eb7983 */ /* 0x0009620000300800 */
[----:B------:R-:W-:Y:S02]  /*11dc0*/  IMAD.MOV.U32 R170, RZ, RZ, R171 ;  /* 0x000000ffffaa7224 */ /* 0x000fe400078e00ab */
[----:B------:R-:W-:Y:S01]  /*11dd0*/  IMAD.MOV.U32 R171, RZ, RZ, R166 ;  /* 0x000000ffffab7224 */ /* 0x000fe200078e00a6 */
[----:B------:R-:W-:Y:S01]  /*11de0*/  HMMA.16816.F32.BF16 R136, R8, R20, R44 ;  /* 0x000000140888723c */ /* 0x000fe2000004182c */
[----:B------:R1:W-:Y:S01]  /*11df0*/  MUFU.EX2 R45, R3 ;  /* 0x00000003002d7308 */ /* 0x0003e20000000800 */
[----:B------:R-:W-:Y:S01]  /*11e00*/  MOV R166, R167 ;  /* 0x000000a700a67202 */ /* 0x000fe20000000f00 */
[----:B------:R-:W-:-:S02]  /*11e10*/  IMAD.MOV.U32 R167, RZ, RZ, R165 ;  /* 0x000000ffffa77224 */ /* 0x000fc400078e00a5 */
[----:B------:R-:W-:Y:S01]  /*11e20*/  IMAD.MOV.U32 R165, RZ, RZ, R163 ;  /* 0x000000ffffa57224 */ /* 0x000fe200078e00a3 */
[----:B------:R-:W-:Y:S01]  /*11e30*/  MOV R163, R164 ;  /* 0x000000a400a37202 */ /* 0x000fe20000000f00 */
[----:B------:R-:W-:Y:S02]  /*11e40*/  IMAD.MOV.U32 R164, RZ, RZ, R162 ;  /* 0x000000ffffa47224 */ /* 0x000fe400078e00a2 */
[----:B------:R-:W-:Y:S01]  /*11e50*/  IMAD.MOV.U32 R162, RZ, RZ, R155 ;  /* 0x000000ffffa27224 */ /* 0x000fe200078e009b */
[----:B------:R-:W-:Y:S01]  /*11e60*/  MOV R155, R154 ;  /* 0x0000009a009b7202 */ /* 0x000fe20000000f00 */
[----:B-1----:R-:W-:Y:S01]  /*11e70*/  FFMA.FTZ R3, R178, c[0x0][0x2d0], -R5 ;  /* 0x0000b400b2037a23 */ /* 0x002fe20000010805 */
[----:B------:R-:W-:Y:S01]  /*11e80*/  MOV R178, R177 ;  /* 0x000000b100b27202 */ /* 0x000fe20000000f00 */
[----:B------:R-:W-:Y:S02]  /*11e90*/  IMAD.MOV.U32 R177, RZ, RZ, R176 ;  /* 0x000000ffffb17224 */ /* 0x000fe400078e00b0 */
[----:B------:R-:W-:Y:S01]  /*11ea0*/  IMAD.MOV.U32 R176, RZ, RZ, R175 ;  /* 0x000000ffffb07224 */ /* 0x000fe200078e00af */
[----:B------:R-:W-:Y:S01]  /*11eb0*/  MOV R175, R170 ;  /* 0x000000aa00af7202 */ /* 0x000fe20000000f00 */
[----:B------:R-:W-:-:S02]  /*11ec0*/  IMAD.MOV.U32 R170, RZ, RZ, R171 ;  /* 0x000000ffffaa7224 */ /* 0x000fc400078e00ab */
[----:B------:R-:W-:Y:S01]  /*11ed0*/  IMAD.MOV.U32 R171, RZ, RZ, R166 ;  /* 0x000000ffffab7224 */ /* 0x000fe200078e00a6 */
[----:B------:R-:W-:Y:S01]  /*11ee0*/  MOV R166, R167 ;  /* 0x000000a700a67202 */ /* 0x000fe20000000f00 */
[----:B------:R-:W-:Y:S02]  /*11ef0*/  IMAD.MOV.U32 R154, RZ, RZ, R151 ;  /* 0x000000ffff9a7224 */ /* 0x000fe400078e0097 */
[----:B------:R-:W-:Y:S02]  /*11f00*/  IMAD.MOV.U32 R151, RZ, RZ, R233 ;  /* 0x000000ffff977224 */ /* 0x000fe400078e00e9 */
[----:B------:R-:W-:Y:S01]  /*11f10*/  IMAD.MOV.U32 R167, RZ, RZ, R165 ;  /* 0x000000ffffa77224 */ /* 0x000fe200078e00a5 */
[----:B------:R1:W-:Y:S01]  /*11f20*/  MUFU.EX2 R44, R3 ;  /* 0x00000003002c7308 */ /* 0x0003e20000000800 */
[----:B------:R-:W-:Y:S01]  /*11f30*/  IMAD.MOV.U32 R165, RZ, RZ, R163 ;  /* 0x000000ffffa57224 */ /* 0x000fe200078e00a3 */
[----:B------:R-:W-:Y:S01]  /*11f40*/  MOV R163, R164 ;  /* 0x000000a400a37202 */ /* 0x000fe20000000f00 */
[----:B------:R-:W-:-:S02]  /*11f50*/  IMAD.MOV.U32 R164, RZ, RZ, R162 ;  /* 0x000000ffffa47224 */ /* 0x000fc400078e00a2 */
[----:B------:R-:W-:Y:S01]  /*11f60*/  IMAD.MOV.U32 R172, RZ, RZ, R176 ;  /* 0x000000ffffac7224 */ /* 0x000fe200078e00b0 */
[----:B------:R-:W-:Y:S01]  /*11f70*/  MOV R173, R175 ;  /* 0x000000af00ad7202 */ /* 0x000fe20000000f00 */
[----:B------:R-:W-:Y:S01]  /*11f80*/  IMAD.MOV.U32 R162, RZ, RZ, R155 ;  /* 0x000000ffffa27224 */ /* 0x000fe200078e009b */
[----:B------:R-:W-:Y:S01]  /*11f90*/  MOV R155, R151 ;  /* 0x00000097009b7202 */ /* 0x000fe20000000f00 */
[----:B------:R-:W-:Y:S02]  /*11fa0*/  IMAD.MOV.U32 R243, RZ, RZ, R177 ;  /* 0x000000fffff37224 */ /* 0x000fe400078e00b1 */
[----:B------:R-:W-:Y:S02]  /*11fb0*/  IMAD.MOV.U32 R151, RZ, RZ, R135 ;  /* 0x000000ffff977224 */ /* 0x000fe400078e0087 */
[----:B------:R-:W-:Y:S02]  /*11fc0*/  IMAD.MOV.U32 R174, RZ, RZ, R170 ;  /* 0x000000ffffae7224 */ /* 0x000fe400078e00aa */
[----:B-1----:R-:W-:-:S02]  /*11fd0*/  FFMA.FTZ R3, R178, c[0x0][0x2d0], -R5 ;  /* 0x0000b400b2037a23 */ /* 0x002fc40000010805 */
[----:B------:R-:W-:Y:S01]  /*11fe0*/  IMAD.MOV.U32 R178, RZ, RZ, R171 ;  /* 0x000000ffffb27224 */ /* 0x000fe200078e00ab */
[----:B------:R-:W-:Y:S01]  /*11ff0*/  MOV R83, R172 ;  /* 0x000000ac00537202 */ /* 0x000fe20000000f00 */
[----:B------:R-:W-:Y:S01]  /*12000*/  IMAD.MOV.U32 R135, RZ, RZ, R134 ;  /* 0x000000ffff877224 */ /* 0x000fe200078e0086 */
[----:B------:R1:W-:Y:S01]  /*12010*/  MUFU.EX2 R27, R3 ;  /* 0x00000003001b7308 */ /* 0x0003e20000000800 */
[----:B------:R-:W-:Y:S01]  /*12020*/  MOV R134, R232 ;  /* 0x000000e800867202 */ /* 0x000fe20000000f00 */
        /* <DEDUP_REMOVED lines=9> */
[----:B-1----:R-:W-:Y:S01]  /*120c0*/  FFMA.FTZ R3, R243, c[0x0][0x2d0], -R5 ;  /* 0x0000b400f3037a23 */ /* 0x002fe20000010805 */
[----:B------:R-:W-:Y:S01]  /*120d0*/  MOV R179, R175 ;  /* 0x000000af00b37202 */ /* 0x000fe20000000f00 */
[----:B------:R-:W-:Y:S02]  /*120e0*/  IMAD.MOV.U32 R171, RZ, RZ, R164 ;  /* 0x000000ffffab7224 */ /* 0x000fe400078e00a4 */
[----:B------:R1:W-:Y:S01]  /*120f0*/  MUFU.EX2 R26, R3 ;  /* 0x00000003001a7308 */ /* 0x0003e20000000800 */
[----:B------:R-:W-:Y:S01]  /*12100*/  IMAD.MOV.U32 R163, RZ, RZ, R134 ;  /* 0x000000ffffa37224 */ /* 0x000fe200078e0086 */
[----:B------:R-:W-:Y:S01]  /*12110*/  MOV R164, R133 ;  /* 0x0000008500a47202 */ /* 0x000fe20000000f00 */
[----:B------:R-:W-:Y:S01]  /*12120*/  IMAD.MOV.U32 R79, RZ, RZ, R176 ;  /* 0x000000ffff4f7224 */ /* 0x000fe200078e00b0 */
[----:B------:R-:W-:Y:S01]  /*12130*/  MOV R172, R166 ;  /* 0x000000a600ac7202 */ /* 0x000fe20000000f00 */
[----:B------:R-:W-:Y:S02]  /*12140*/  IMAD.MOV.U32 R165, RZ, RZ, R135 ;  /* 0x000000ffffa57224 */ /* 0x000fe400078e0087 */
[----:B------:R-:W-:-:S02]  /*12150*/  IMAD.MOV.U32 R183, RZ, RZ, R170 ;  /* 0x000000ffffb77224 */ /* 0x000fc400078e00aa */
[----:B------:R-:W-:Y:S02]  /*12160*/  IMAD.MOV.U32 R151, RZ, RZ, R231 ;  /* 0x000000ffff977224 */ /* 0x000fe400078e00e7 */
[----:B------:R-:W-:Y:S02]  /*12170*/  IMAD.MOV.U32 R173, RZ, RZ, R167 ;  /* 0x000000ffffad7224 */ /* 0x000fe400078e00a7 */
[----:B-1----:R-:W-:Y:S02]  /*12180*/  FFMA.FTZ R3, R83, c[0x0][0x2d0], -R5 ;  /* 0x0000b40053037a23 */ /* 0x002fe40000010805 */
[----:B------:R-:W-:Y:S01]  /*12190*/  IMAD.MOV.U32 R83, RZ, RZ, R76 ;  /* 0x000000ffff537224 */ /* 0x000fe200078e004c */
[----:B------:R-:W-:Y:S01]  /*121a0*/  MOV R76, R77 ;  /* 0x0000004d004c7202 */ /* 0x000fe20000000f00 */
        /* <DEDUP_REMOVED lines=12> */
[----:B------:R-:W-:Y:S01]  /*12270*/  IMAD.MOV.U32 R243, RZ, RZ, R171 ;  /* 0x000000fffff37224 */ /* 0x000fe200078e00ab */
[----:B------:R1:W-:Y:S01]  /*12280*/  MUFU.EX2 R25, R3 ;  /* 0x0000000300197308 */ /* 0x0003e20000000800 */
[----:B------:R-:W-:Y:S01]  /*12290*/  IMAD.MOV.U32 R183, RZ, RZ, R172 ;  /* 0x000000ffffb77224 */ /* 0x000fe200078e00ac */
[----:B------:R-:W-:Y:S01]  /*122a0*/  MOV R172, R173 ;  /* 0x000000ad00ac7202 */ /* 0x000fe20000000f00 */
[----:B------:R-:W-:Y:S01]  /*122b0*/  IMAD.MOV.U32 R176, RZ, RZ, R162 ;  /* 0x000000ffffb07224 */ /* 0x000fe200078e00a2 */
[----:B------:R-:W-:Y:S01]  /*122c0*/  HMMA.16816.F32.BF16 R40, R8, R22, R40 ;  /* 0x000000160828723c */ /* 0x000fe20000041828 */
[----:B------:R-:W-:Y:S01]  /*122d0*/  IMAD.MOV.U32 R173, RZ, RZ, R174 ;  /* 0x000000ffffad7224 */ /* 0x000fe200078e00ae */
[----:B------:R-:W3:Y:S01]  /*122e0*/  LDSM.16.MT88.4 R132, [R224+0x3100] ;  /* 0x00310000e084783b */ /* 0x000ee20000004200 */
[----:B------:R-:W-:Y:S01]  /*122f0*/  IMAD.MOV.U32 R174, RZ, RZ, R178 ;  /* 0x000000ffffae7224 */ /* 0x000fe200078e00b2 */
[----:B------:R-:W-:Y:S01]  /*12300*/  MOV R178, R177 ;  /* 0x000000b100b27202 */ /* 0x000fe20000000f00 */
[----:B------:R-:W-:Y:S01]  /*12310*/  IMAD.MOV.U32 R171, RZ, RZ, R149 ;  /* 0x000000ffffab7224 */ /* 0x000fe200078e0095 */
[----:B------:R-:W-:Y:S01]  /*12320*/  LDSM.16.MT88.4 R164, [R225+0x3100] ;  /* 0x00310000e1a4783b */ /* 0x000fe20000004200 */
[----:B------:R-:W-:-:S02]  /*12330*/  IMAD.MOV.U32 R162, RZ, RZ, R230 ;  /* 0x000000ffffa27224 */ /* 0x000fc400078e00e6 */
[----:B------:R-:W-:Y:S01]  /*12340*/  IMAD.MOV.U32 R177, RZ, RZ, R176 ;  /* 0x000000ffffb17224 */ /* 0x000fe200078e00b0 */
[----:B------:R-:W-:Y:S01]  /*12350*/  HMMA.16816.F32.BF16 R28, R8, R14, R28 ;  /* 0x0000000e081c723c */ /* 0x000fe2000004181c */
[----:B------:R-:W-:Y:S01]  /*12360*/  IMAD.MOV.U32 R176, RZ, RZ, R175 ;  /* 0x000000ffffb07224 */ /* 0x000fe200078e00af */
[----:B------:R-:W-:Y:S01]  /*12370*/  MOV R175, R170 ;  /* 0x000000aa00af7202 */ /* 0x000fe20000000f00 */
[----:B------:R-:W-:Y:S01]  /*12380*/  IMAD.MOV.U32 R170, RZ, RZ, R171 ;  /* 0x000000ffffaa7224 */ /* 0x000fe200078e00ab */
[----:B------:R-:W2:Y:S01]  /*12390*/  LDSM.16.MT88.4 R148, [R227+0x3100] ;  /* 0x00310000e394783b */ /* 0x000ea20000004200 */
[----:B------:R-:W-:Y:S01]  /*123a0*/  IMAD.MOV.U32 R171, RZ, RZ, R163 ;  /* 0x000000ffffab7224 */ /* 0x000fe200078e00a3 */
[----:B------:R-:W-:Y:S01]  /*123b0*/  MOV R163, R162 ;  /* 0x000000a200a37202 */ /* 0x000fe20000000f00 */
[----:B------:R-:W-:Y:S02]  /*123c0*/  IMAD.MOV.U32 R162, RZ, RZ, R161 ;  /* 0x000000ffffa27224 */ /* 0x000fe400078e00a1 */
[----:B------:R-:W-:Y:S01]  /*123d0*/  IMAD.MOV.U32 R161, RZ, RZ, R160 ;  /* 0x000000ffffa17224 */ /* 0x000fe200078e00a0 */
[----:B------:R-:W-:Y:S01]  /*123e0*/  MOV R160, R159 ;  /* 0x0000009f00a07202 */ /* 0x000fe20000000f00 */
[----:B------:R-:W-:-:S02]  /*123f0*/  FFMA.FTZ R6, R76, c[0x0][0x2d0], -R0 ;  /* 0x0000b4004c067a23 */ /* 0x000fc40000010800 */
[--C-:B------:R-:W-:Y:S02]  /*12400*/  FFMA.FTZ R12, R77, c[0x0][0x2d0], -R0.reuse ;  /* 0x0000b4004d0c7a23 */ /* 0x100fe40000010800 */
[--C-:B------:R-:W-:Y:S02]  /*12410*/  FFMA.FTZ R4, R78, c[0x0][0x2d0], -R0.reuse ;  /* 0x0000b4004e047a23 */ /* 0x100fe40000010800 */
[----:B------:R-:W-:Y:S02]  /*12420*/  FFMA.FTZ R13, R79, c[0x0][0x2d0], -R0 ;  /* 0x0000b4004f0d7a23 */ /* 0x000fe40000010800 */
[----:B------:R-:W-:Y:S01]  /*12430*/  FADD.FTZ R0, R182, R179 ;  /* 0x000000b3b6007221 */ /* 0x000fe20000010000 */
[----:B------:R-:W-:Y:S01]  /*12440*/  MOV R86, R171 ;  /* 0x000000ab00567202 */ /* 0x000fe20000000f00 */
[----:B------:R-:W-:Y:S02]  /*12450*/  FFMA.FTZ R5, R119, c[0x0][0x2d0], -R7 ;  /* 0x0000b40077057a23 */ /* 0x000fe40000010807 */
[----:B------:R-:W-:-:S02]  /*12460*/  IMAD.MOV.U32 R182, RZ, RZ, R174 ;  /* 0x000000ffffb67224 */ /* 0x000fc400078e00ae */
[----:B------:R-:W-:Y:S02]  /*12470*/  IMAD.MOV.U32 R174, RZ, RZ, R176 ;  /* 0x000000ffffae7224 */ /* 0x000fe400078e00b0 */
[----:B-1----:R-:W-:Y:S02]  /*12480*/  FFMA.FTZ R3, R228, c[0x0][0x2d0], -R7 ;  /* 0x0000b400e4037a23 */ /* 0x002fe40000010807 */
[----:B------:R-:W-:Y:S01]  /*12490*/  FADD.FTZ R20, R181, R180 ;  /* 0x000000b4b5147221 */ /* 0x000fe20000010000 */
[----:B------:R-:W-:Y:S01]  /*124a0*/  HMMA.16816.F32.BF16 R32, R8, R16, R32 ;  /* 0x000000100820723c */ /* 0x000fe20000041820 */
[----:B------:R-:W-:Y:S01]  /*124b0*/  FADD.FTZ R21, R243, R183 ;  /* 0x000000b7f3157221 */ /* 0x000fe20000010000 */
[----:B------:R1:W-:Y:S01]  /*124c0*/  MUFU.EX2 R15, R5 ;  /* 0x00000005000f7308 */ /* 0x0003e20000000800 */
[----:B------:R-:W-:Y:S01]  /*124d0*/  IMAD.MOV.U32 R82, RZ, RZ, R160 ;  /* 0x000000ffff527224 */ /* 0x000fe200078e00a0 */
[----:B------:R-:W-:Y:S01]  /*124e0*/  MOV R183, R173 ;  /* 0x000000ad00b77202 */ /* 0x000fe20000000f00 */
[----:B------:R-:W-:-:S02]  /*124f0*/  IMAD.MOV.U32 R76, RZ, RZ, R156 ;  /* 0x000000ffff4c7224 */ /* 0x000fc400078e009c */
[----:B------:R-:W-:Y:S01]  /*12500*/  FADD.FTZ R22, R252, R249 ;  /* 0x000000f9fc167221 */ /* 0x000fe20000010000 */
[----:B------:R-:W-:Y:S01]  /*12510*/  HMMA.16816.F32.BF16 R36, R8, R18, R36 ;  /* 0x000000120824723c */ /* 0x000fe20000041824 */
[----:B------:R-:W-:Y:S01]  /*12520*/  IMAD.MOV.U32 R77, RZ, RZ, R170 ;  /* 0x000000ffff4d7224 */ /* 0x000fe200078e00aa */
[----:B------:R2:W-:Y:S01]  /*12530*/  MUFU.EX2 R11, R4 ;  /* 0x00000004000b7308 */ /* 0x0005e20000000800 */
[----:B------:R-:W-:Y:S01]  /*12540*/  IMAD.MOV.U32 R159, RZ, RZ, R229 ;  /* 0x000000ffff9f7224 */ /* 0x000fe200078e00e5 */
[----:B------:R-:W-:Y:S01]  /*12550*/  MOV R87, R175 ;  /* 0x000000af00577202 */ /* 0x000fe20000000f00 */
[----:B------:R-:W-:Y:S02]  /*12560*/  IMAD.MOV.U32 R152, RZ, RZ, R234 ;  /* 0x000000ffff987224 */ /* 0x000fe400078e00ea */
[----:B-1----:R-:W-:-:S03]  /*12570*/  FADD.FTZ R5, R174, R0 ;  /* 0x00000000ae057221 */ /* 0x002fc60000010000 */
[----:B------:R1:W-:Y:S01]  /*12580*/  MUFU.EX2 R23, R3 ;  /* 0x0000000300177308 */ /* 0x0003e20000000800 */
[----:B------:R-:W-:Y:S02]  /*12590*/  FADD.FTZ R0, R76, R22 ;  /* 0x000000164c007221 */ /* 0x000fe40000010000 */
[----:B------:R-:W-:Y:S01]  /*125a0*/  FFMA.FTZ R7, R83, c[0x0][0x2d0], -R7 ;  /* 0x0000b40053077a23 */ /* 0x000fe20000010807 */
[----:B------:R-:W-:Y:S01]  /*125b0*/  MOV R81, R161 ;  /* 0x000000a100517202 */ /* 0x000fe20000000f00 */
[----:B------:R-:W-:-:S03]  /*125c0*/  IMAD.MOV.U32 R169, RZ, RZ, R163 ;  /* 0x000000ffffa97224 */ /* 0x000fc600078e00a3 */
[----:B------:R3:W3:Y:S01]  /*125d0*/  MUFU.EX2 R9, R6 ;  /* 0x0000000600097308 */ /* 0x0006e20000000800 */
[----:B--2---:R-:W-:Y:S02]  /*125e0*/  FADD.FTZ R4, R86, R20 ;  /* 0x0000001456047221 */ /* 0x004fe40000010000 */
[----:B------:R-:W-:Y:S01]  /*125f0*/  IMAD.MOV.U32 R80, RZ, RZ, R162 ;  /* 0x000000ffff507224 */ /* 0x000fe200078e00a2 */
[----:B------:R-:W-:Y:S01]  /*12600*/  MOV R78, R177 ;  /* 0x000000b1004e7202 */ /* 0x000fe20000000f00 */
[----:B------:R-:W-:Y:S01]  /*12610*/  FADD.FTZ R5, R77, R5 ;  /* 0x000000054d057221 */ /* 0x000fe20000010000 */
[----:B------:R-:W-:Y:S01]  /*12620*/  MOV R170, R158 ;  /* 0x0000009e00aa7202 */ /* 0x000fe20000000f00 */
[----:B------:R-:W-:Y:S02]  /*12630*/  IMAD.MOV.U32 R79, RZ, RZ, R178 ;  /* 0x000000ffff4f7224 */ /* 0x000fe400078e00b2 */
[----:B------:R-:W-:Y:S02]  /*12640*/  IMAD.MOV.U32 R171, RZ, RZ, R157 ;  /* 0x000000ffffab7224 */ /* 0x000fe400078e009d */
[----:B------:R-:W-:Y:S01]  /*12650*/  IMAD.MOV.U32 R243, RZ, RZ, R172 ;  /* 0x000000fffff37224 */ /* 0x000fe200078e00ac */
[----:B------:R-:W2:Y:S01]  /*12660*/  MUFU.EX2 R10, R12 ;  /* 0x0000000c000a7308 */ /* 0x000ea20000000800 */
[----:B-1----:R-:W-:Y:S01]  /*12670*/  FADD.FTZ R3, R82, R21 ;  /* 0x0000001552037221 */ /* 0x002fe20000010000 */
[----:B------:R-:W1:Y:S01]  /*12680*/  LDSM.16.MT88.4 R16, [R226+0x3100] ;  /* 0x00310000e210783b */ /* 0x000e620000004200 */
[----:B------:R-:W-:-:S02]  /*12690*/  FADD.FTZ R4, R183, R4 ;  /* 0x00000004b7047221 */ /* 0x000fc40000010000 */
[----:B------:R-:W-:Y:S01]  /*126a0*/  IMAD.MOV.U32 R83, RZ, RZ, R159 ;  /* 0x000000ffff537224 */ /* 0x000fe200078e009f */
[----:B------:R4:W5:Y:S01]  /*126b0*/  LDL.LU R234, [R1+0x64] ;  /* 0x0000640001ea7983 */ /* 0x0009620000300800 */
[----:B---3--:R-:W-:Y:S02]  /*126c0*/  FADD.FTZ R6, R154, R3 ;  /* 0x000000039a067221 */ /* 0x008fe40000010000 */
[----:B------:R-:W-:Y:S01]  /*126d0*/  FADD.FTZ R3, R152, R0 ;  /* 0x0000000098037221 */ /* 0x000fe20000010000 */
[----:B------:R3:W1:Y:S01]  /*126e0*/  MUFU.EX2 R14, R7 ;  /* 0x00000007000e7308 */ /* 0x0006620000000800 */
[----:B------:R-:W-:Y:S01]  /*126f0*/  FADD.FTZ R0, R87, R5 ;  /* 0x0000000557007221 */ /* 0x000fe20000010000 */
[----:B------:R-:W-:Y:S01]  /*12700*/  MOV R76, R79 ;  /* 0x0000004f004c7202 */ /* 0x000fe20000000f00 */
[----:B------:R-:W-:Y:S01]  /*12710*/  FADD.FTZ R5, R244, R4 ;  /* 0x00000004f4057221 */ /* 0x000fe20000010000 */
[----:B------:R4:W5:Y:S01]  /*12720*/  LDL.LU R233, [R1+0x60] ;  /* 0x0000600001e97983 */ /* 0x0009620000300800 */
[----:B------:R-:W-:-:S02]  /*12730*/  IMAD.MOV.U32 R82, RZ, RZ, R83 ;  /* 0x000000ffff527224 */ /* 0x000fc400078e0053 */
[----:B------:R-:W-:Y:S02]  /*12740*/  FADD.FTZ R4, R169, R6 ;  /* 0x00000006a9047221 */ /* 0x000fe40000010000 */
[----:B------:R-:W-:Y:S02]  /*12750*/  FADD.FTZ R3, R80, R3 ;  /* 0x0000000350037221 */ /* 0x000fe40000010000 */
[----:B------:R-:W-:Y:S02]  /*12760*/  FADD.FTZ R0, R81, R0 ;  /* 0x0000000051007221 */ /* 0x000fe40000010000 */
[----:B------:R-:W-:Y:S01]  /*12770*/  IMAD.MOV.U32 R77, RZ, RZ, R182 ;  /* 0x000000ffff4d7224 */ /* 0x000fe200078e00b6 */
[----:B------:R-:W-:Y:S01]  /*12780*/  MOV R79, R155 ;  /* 0x0000009b004f7202 */ /* 0x000fe20000000f00 */
[----:B------:R-:W-:Y:S01]  /*12790*/  FADD.FTZ R8, R247, R5 ;  /* 0x00000005f7087221 */ /* 0x000fe20000010000 */
[----:B------:R-:W1:Y:S01]  /*127a0*/  MUFU.EX2 R13, R13 ;  /* 0x0000000d000d7308 */ /* 0x000e620000000800 */
[----:B------:R-:W-:Y:S01]  /*127b0*/  IMAD.MOV.U32 R83, RZ, RZ, R78 ;  /* 0x000000ffff537224 */ /* 0x000fe200078e004e */
[----:B------:R4:W5:Y:S01]  /*127c0*/  LDL.LU R232, [R1+0x5c] ;  /* 0x00005c0001e87983 */ /* 0x0009620000300800 */
[----:B---3--:R-:W-:-:S02]  /*127d0*/  FADD.FTZ R7, R82, R4 ;  /* 0x0000000452077221 */ /* 0x008fc40000010000 */
[----:B------:R-:W-:Y:S01]  /*127e0*/  FADD.FTZ R6, R170, R3 ;  /* 0x00000003aa067221 */ /* 0x000fe20000010000 */
[----:B------:R4:W5:Y:S01]  /*127f0*/  LDL.LU R231, [R1+0x58] ;  /* 0x0000580001e77983 */ /* 0x0009620000300800 */
[----:B------:R-:W-:Y:S02]  /*12800*/  FADD.FTZ R5, R171, R0 ;  /* 0x00000000ab057221 */ /* 0x000fe40000010000 */
[----:B------:R-:W-:Y:S01]  /*12810*/  FADD.FTZ R4, R250, R8 ;  /* 0x00000008fa047221 */ /* 0x000fe20000010000 */
[----:B------:R4:W5:Y:S01]  /*12820*/  LDL.LU R230, [R1+0x54] ;  /* 0x0000540001e67983 */ /* 0x0009620000300800 */
[----:B------:R-:W-:Y:S02]  /*12830*/  IMAD.MOV.U32 R78, RZ, RZ, R243 ;  /* 0x000000ffff4e7224 */ /* 0x000fe400078e00f3 */
[----:B------:R-:W-:Y:S01]  /*12840*/  FADD.FTZ R3, R83, R7 ;  /* 0x0000000753037221 */ /* 0x000fe20000010000 */
[----:B------:R4:W5:Y:S01]  /*12850*/  LDL.LU R229, [R1+0x50] ;  /* 0x0000500001e57983 */ /* 0x0009620000300800 */
[----:B------:R-:W-:-:S02]  /*12860*/  FADD.FTZ R0, R76, R6 ;  /* 0x000000064c007221 */ /* 0x000fc40000010000 */
[----:B------:R-:W-:Y:S01]  /*12870*/  IMAD.MOV.U32 R243, RZ, RZ, R153 ;  /* 0x000000fffff37224 */ /* 0x000fe200078e0099 */
[----:B------:R4:W5:Y:S01]  /*12880*/  LDL.LU R228, [R1+0x4c] ;  /* 0x00004c0001e47983 */ /* 0x0009620000300800 */
[----:B------:R-:W-:Y:S02]  /*12890*/  FADD.FTZ R6, R77, R5 ;  /* 0x000000054d067221 */ /* 0x000fe40000010000 */
[----:B------:R-:W-:Y:S01]  /*128a0*/  FADD.FTZ R4, R246, R4 ;  /* 0x00000004f6047221 */ /* 0x000fe20000010000 */
[----:B------:R4:W5:Y:S01]  /*128b0*/  LDL.LU R119, [R1+0x48] ;  /* 0x0000480001777983 */ /* 0x0009620000300800 */
        /* <DEDUP_REMOVED lines=71> */
[----:B--2---:R-:W-:Y:S02]  /*12d30*/  FADD.FTZ R3, R10, R0 ;  /* 0x000000000a037221 */ /* 0x004fe40000010000 */
[----:B------:R-:W-:Y:S02]  /*12d40*/  FADD.FTZ R0, R57, R5 ;  /* 0x0000000539007221 */ /* 0x000fe40000010000 */
[----:B------:R-:W-:Y:S02]  /*12d50*/  FADD.FTZ R6, R27, R6 ;  /* 0x000000061b067221 */ /* 0x000fe40000010000 */
[----:B------:R-:W-:-:S02]  /*12d60*/  FADD.FTZ R5, R15, R4 ;  /* 0x000000040f057221 */ /* 0x000fc40000010000 */
[----:B------:R-:W-:Y:S02]  /*12d70*/  FADD.FTZ R4, R11, R3 ;  /* 0x000000030b047221 */ /* 0x000fe40000010000 */
[----:B------:R-:W-:Y:S02]  /*12d80*/  FADD.FTZ R3, R56, R0 ;  /* 0x0000000038037221 */ /* 0x000fe40000010000 */
[----:B------:R-:W-:Y:S02]  /*12d90*/  FADD.FTZ R0, R26, R6 ;  /* 0x000000061a007221 */ /* 0x000fe40000010000 */
[----:B-1----:R-:W-:Y:S02]  /*12da0*/  FADD.FTZ R5, R14, R5 ;  /* 0x000000050e057221 */ /* 0x002fe40000010000 */
[----:B------:R-:W-:Y:S02]  /*12db0*/  FADD.FTZ R4, R13, R4 ;  /* 0x000000040d047221 */ /* 0x000fe40000010000 */
[----:B------:R-:W-:-:S02]  /*12dc0*/  FADD.FTZ R0, R25, R0 ;  /* 0x0000000019007221 */ /* 0x000fc40000010000 */
        /* <DEDUP_REMOVED lines=15> */
[C---:B------:R-:W-:Y:S08]  /*12ec0*/  HMMA.16816.F32.BF16 R140, R176.reuse, R148, R140 ;  /* 0x00000094b08c723c */ /* 0x040ff0000004188c */
        /* <DEDUP_REMOVED lines=14> */
[----:B----4-:R-:W2:Y:S04]  /*12fb0*/  LDL.LU R243, [R1] ;  /* 0x0000000001f37983 */ /* 0x010ea80000300800 */
[----:B------:R-:W3:Y:S04]  /*12fc0*/  LDL.LU.64 R76, [R1+0x8] ;  /* 0x00000800014c7983 */ /* 0x000ee80000300a00 */
[----:B------:R-:W4:Y:S01]  /*12fd0*/  LDL.LU.64 R78, [R1+0x10] ;  /* 0x00001000014e7983 */ /* 0x000f220000300a00 */
[----:B------:R-:W-:Y:S01]  /*12fe0*/  IMAD.MOV.U32 R116, RZ, RZ, R70 ;  /* 0x000000ffff747224 */ /* 0x000fe200078e0046 */
[----:B------:R-:W-:Y:S01]  /*12ff0*/  MOV R118, R2 ;  /* 0x0000000200767202 */ /* 0x000fe20000000f00 */
[----:B------:R-:W-:Y:S01]  /*13000*/  IMAD.MOV.U32 R3, RZ, RZ, R71 ;  /* 0x000000ffff037224 */ /* 0x000fe200078e0047 */
[----:B------:R-:W-:Y:S01]  /*13010*/  ULDC UR4, c[0x0][0x208] ;  /* 0x0000820000047ab9 */ /* 0x000fe20000000800 */
[----:B------:R-:W-:Y:S01]  /*13020*/  IMAD.MOV.U32 R117, RZ, RZ, R68 ;  /* 0x000000ffff757224 */ /* 0x000fe200078e0044 */
[----:B------:R-:W-:-:S02]  /*13030*/  USHF.L.U32 UR4, UR4, 0x5, URZ ;  /* 0x0000000504047899 */ /* 0x000fc4000800063f */
[----:B------:R-:W-:Y:S01]  /*13040*/  ULDC.64 UR6, c[0x0][0x118] ;  /* 0x0000460000067ab9 */ /* 0x000fe20000000a00 */
[----:B--2---:R-:W-:Y:S02]  /*13050*/  IADD3 R242, R243, -0x2, RZ ;  /* 0xfffffffef3f27810 */ /* 0x004fe40007ffe0ff */
[----:B---3--:R-:W-:Y:S02]  /*13060*/  MOV R5, R77 ;  /* 0x0000004d00057202 */ /* 0x008fe40000000f00 */
[----:B----4-:R-:W-:-:S05]  /*13070*/  MOV R4, R78 ;  /* 0x0000004e00047202 */ /* 0x010fca0000000f00 */
[----:B------:R1:W-:Y:S02]  /*13080*/  STL.64 [R1+0x30], R4 ;  /* 0x0000300401007387 */ /* 0x0003e40000100a00 */
.L_x_130:
[----:B--2---:R-:W2:Y:S01]  /*13090*/  LDL.64 R72, [R1+0x30] ;  /* 0x0000300001487983 */ /* 0x004ea20000100a00 */
[----:B------:R-:W-:Y:S04]  /*130a0*/  DEPBAR.LE SB0, 0x0 ;  /* 0x000080000000791a */ /* 0x000fe80000000000 */
[----:B------:R-:W-:Y:S01]  /*130b0*/  SHF.R.S32.HI R0, RZ, 0x1f, R242 ;  /* 0x0000001fff007819 */ /* 0x000fe200000114f2 */
[----:B------:R-:W-:Y:S01]  /*130c0*/  BAR.SYNC.DEFER_BLOCKING 0x0 ;  /* 0x0000000000007b1d */ /* 0x000fe20000010000 */
[----:B------:R-:W-:Y:S01]  /*130d0*/  IMAD.WIDE.U32 R84, R242, c[0x0][0x208], RZ ;  /* 0x00008200f2547a25 */ /* 0x000fe200078e00ff */
[----:B------:R-:W-:Y:S02]  /*130e0*/  MOV R104, 0x5 ;  /* 0x0000000500687802 */ /* 0x000fe40000000f00 */
[----:B------:R-:W-:Y:S01]  /*130f0*/  MOV R2, c[0x0][0x208] ;  /* 0x0000820000027a02 */ /* 0x000fe20000000f00 */
[----:B------:R-:W-:Y:S03]  /*13100*/  IMAD R0, R0, c[0x0][0x208], RZ ;  /* 0x0000820000007a24 */ /* 0x000fe600078e02ff */
[----:B------:R-:W-:Y:S01]  /*13110*/  SHF.L.U64.HI R2, R2, R104, c[0x0][0x20c] ;  /* 0x0000830002027619 */ /* 0x000fe20000010268 */
[----:B------:R-:W-:Y:S01]  /*13120*/  IMAD R0, R242, c[0x0][0x20c], R0 ;  /* 0x00008300f2007a24 */ /* 0x000fe200078e0200 */
[----:B-----5:R-:W-:Y:S04]  /*13130*/  STL [R1+0x48], R230 ;  /* 0x000048e601007387 */ /* 0x020fe80000100800 */
[----:B------:R-:W-:Y:S01]  /*13140*/  IADD3 R0, R85, R0, RZ ;  /* 0x0000000055007210 */ /* 0x000fe20007ffe0ff */
[----:B------:R-:W-:Y:S04]  /*13150*/  STL [R1+0x4c], R119 ;  /* 0x00004c7701007387 */ /* 0x000fe80000100800 */
        /* <DEDUP_REMOVED lines=34> */
[-C--:B------:R-:W-:Y:S02]  /*13380*/  IADD3.X R89, R91, R2.reuse, RZ, P0, !PT ;  /* 0x000000025b597210 */ /* 0x080fe400007fe4ff */
[----:B------:R-:W-:Y:S02]  /*13390*/  IADD3 R94, P1, R88, UR4, RZ ;  /* 0x00000004585e7c10 */ /* 0x000fe4000ff3e0ff */
[C---:B------:R-:W-:Y:S01]  /*133a0*/  HMMA.16816.F32.BF16 R16, R112.reuse, R18, RZ ;  /* 0x000000127010723c */ /* 0x040fe200000418ff */
[----:B------:R1:W-:Y:S03]  /*133b0*/  LDGSTS.E.BYPASS.LTC128B.128 [R241+0x900], [R88.64], !P3 ;  /* 0x0090000058f17fae */ /* 0x0003e6000d901d46 */
[-C--:B------:R-:W-:Y:S02]  /*133c0*/  IADD3.X R95, R89, R2.reuse, RZ, P1, !PT ;  /* 0x00000002595f7210 */ /* 0x080fe40000ffe4ff */
[----:B------:R-:W-:Y:S02]  /*133d0*/  IADD3 R92, P0, R94, UR4, RZ ;  /* 0x000000045e5c7c10 */ /* 0x000fe4000ff1e0ff */
[-C--:B------:R-:W-:Y:S01]  /*133e0*/  HMMA.16816.F32.BF16 R20, R112, R32.reuse, RZ ;  /* 0x000000207014723c */ /* 0x080fe200000418ff */
        /* <DEDUP_REMOVED lines=9> */
[-C--:B------:R-:W-:Y:S04]  /*13480*/  IADD3.X R103, R101, R2.reuse, RZ, P0, !PT ;  /* 0x0000000265677210 */ /* 0x080fe800007fe4ff */
[C---:B------:R-:W-:Y:S01]  /*13490*/  HMMA.16816.F32.BF16 R32, R112.reuse, R34, RZ ;  /* 0x000000227020723c */ /* 0x040fe200000418ff */
[----:B------:R4:W-:Y:S07]  /*134a0*/  LDGSTS.E.BYPASS.LTC128B.128 [R241+0x2900], [R102.64], !P3 ;  /* 0x0290000066f17fae */ /* 0x0009ee000d901d46 */
[-C--:B------:R-:W-:Y:S08]  /*134b0*/  HMMA.16816.F32.BF16 R36, R112, R48.reuse, RZ ;  /* 0x000000307024723c */ /* 0x080ff000000418ff */
[C---:B------:R-:W-:Y:S04]  /*134c0*/  HMMA.16816.F32.BF16 R40, R108.reuse, R48, RZ ;  /* 0x000000306c28723c */ /* 0x040fe800000418ff */
[----:B---3--:R-:W-:Y:S04]  /*134d0*/  IADD3 R100, P0, R102, UR4, RZ ;  /* 0x0000000466647c10 */ /* 0x008fe8000ff1e0ff */
[-C--:B------:R-:W-:Y:S01]  /*134e0*/  HMMA.16816.F32.BF16 R44, R108, R50.reuse, RZ ;  /* 0x000000326c2c723c */ /* 0x080fe200000418ff */
[----:B------:R-:W-:Y:S02]  /*134f0*/  IADD3.X R101, R103, R2, RZ, P0, !PT ;  /* 0x0000000267657210 */ /* 0x000fe400007fe4ff */
        /* <DEDUP_REMOVED lines=496> */
[----:B--2---:R-:W-:Y:S04]  /*15400*/  MOV R39, 0x5 ;  /* 0x0000000500277802 */ /* 0x004fe80000000f00 */
        /* <DEDUP_REMOVED lines=118> */
[----:B------:R-:W-:Y:S01]  /*15b70*/  @P0 SHF.L.U64.HI R14, R38, R39, c[0x0][0x1e4] ;  /* 0x00007900260e0619 */ /* 0x000fe20000010227 */
        /* <DEDUP_REMOVED lines=13> */
[C---:B-1----:R-:W-:Y:S04]  /*15c50*/  @P0 IADD3 R8, P4, R15.reuse, R4, RZ ;  /* 0x000000040f080210 */ /* 0x042fe80007f9e0ff */
[C---:B------:R-:W-:Y:S02]  /*15c60*/  @P0 IADD3.X R9, R14.reuse, R5, RZ, P4, !PT ;  /* 0x000000050e090210 */ /* 0x040fe400027fe4ff */
[----:B------:R-:W-:Y:S03]  /*15c70*/  @P0 IADD3 R12, P2, R15, R8, RZ ;  /* 0x000000080f0c0210 */ /* 0x000fe60007f5e0ff */
[----:B------:R1:W-:Y:S01]  /*15c80*/  @P0 LDGSTS.E.BYPASS.LTC128B.128 [R241+0x4100], [R8.64], !P3 ;  /* 0x0410000008f10fae */ /* 0x0003e2000d901d46 */
[C---:B------:R-:W-:Y:S01]  /*15c90*/  @P0 IADD3.X R13, R14.reuse, R9, RZ, P2, !PT ;  /* 0x000000090e0d0210 */ /* 0x040fe200017fe4ff */
[--C-:B---3--:R-:W-:Y:S01]  /*15ca0*/  FFMA.FTZ R4, R29, c[0x0][0x2d0], -R106.reuse ;  /* 0x0000b4001d047a23 */ /* 0x108fe2000001086a */
[----:B------:R-:W-:Y:S01]  /*15cb0*/  @P0 IADD3 R10, P1, R15, R12, RZ ;  /* 0x0000000c0f0a0210 */ /* 0x000fe20007f3e0ff */
[----:B------:R-:W-:Y:S02]  /*15cc0*/  FMUL.FTZ R29, R69, R145 ;  /* 0x00000091451d7220 */ /* 0x000fe40000410000 */
[----:B------:R3:W2:Y:S01]  /*15cd0*/  MUFU.EX2 R33, R4 ;  /* 0x0000000400217308 */ /* 0x0006a20000000800 */
[C---:B------:R-:W-:Y:S01]  /*15ce0*/  @P0 IADD3.X R11, R14.reuse, R13, RZ, P1, !PT ;  /* 0x0000000d0e0b0210 */ /* 0x040fe20000ffe4ff */
[----:B------:R2:W-:Y:S01]  /*15cf0*/  @P0 LDGSTS.E.BYPASS.LTC128B.128 [R241+0x4900], [R12.64], !P3 ;  /* 0x049000000cf10fae */ /* 0x0005e2000d901d46 */
[C---:B----4-:R-:W-:Y:S04]  /*15d00*/  @P0 IADD3 R6, P4, R15.reuse, R10, RZ ;  /* 0x0000000a0f060210 */ /* 0x050fe80007f9e0ff */
[----:B------:R-:W-:Y:S03]  /*15d10*/  @P0 IADD3.X R7, R14, R11, RZ, P4, !PT ;  /* 0x0000000b0e070210 */ /* 0x000fe600027fe4ff */
[----:B------:R4:W-:Y:S08]  /*15d20*/  @P0 LDGSTS.E.BYPASS.LTC128B.128 [R241+0x5100], [R10.64], !P3 ;  /* 0x051000000af10fae */ /* 0x0009f0000d901d46 */
[----:B------:R4:W-:Y:S01]  /*15d30*/  @P0 LDGSTS.E.BYPASS.LTC128B.128 [R241+0x5900], [R6.64], !P3 ;  /* 0x0590000006f10fae */ /* 0x0009e2000d901d46 */
[----:B-1----:R-:W-:Y:S02]  /*15d40*/  FFMA.FTZ R9, R26, c[0x0][0x2d0], -R3 ;  /* 0x0000b4001a097a23 */ /* 0x002fe40000010803 */
[----:B------:R-:W-:Y:S01]  /*15d50*/  FMUL.FTZ R26, R0, R142 ;  /* 0x0000008e001a7220 */ /* 0x000fe20000410000 */
[C---:B---3--:R-:W-:Y:S01]  /*15d60*/  @P0 IADD3 R4, P2, R15.reuse, R6, RZ ;  /* 0x000000060f040210 */ /* 0x048fe20007f5e0ff */
        /* <DEDUP_REMOVED lines=650> */
.L_x_129:
[----:B--2-4-:R-:W2:Y:S04]  /*18610*/  LDL.LU R0, [R1+0x18] ;  /* 0x0000180001007983 */ /* 0x014ea80000300800 */
        /* <DEDUP_REMOVED lines=120> */
.L_x_99:
[----:B------:R-:W1:Y:S01]  /*18da0*/  S2R R55, SR_CTAID.Y ;  /* 0x0000000000377919 */ /* 0x000e620000002600 */
[----:B------:R-:W-:Y:S01]  /*18db0*/  ULDC.64 UR4, c[0x0][0x118] ;  /* 0x0000460000047ab9 */ /* 0x000fe20000000a00 */
[----:B-1----:R-:W-:Y:S01]  /*18dc0*/  SHF.R.S32.HI R42, RZ, 0x1f, R55 ;  /* 0x0000001fff2a7819 */ /* 0x002fe20000011437 */
[----:B------:R-:W-:Y:S05]  /*18dd0*/  @P4 BRA `(.L_x_131) ;  /* 0x0000131000004947 */ /* 0x000fea0003800000 */
[----:B------:R-:W2:Y:S01]  /*18de0*/  LDL R43, [R1+0x28] ;  /* 0x00002800012b7983 */ /* 0x000ea20000100800 */
[----:B------:R-:W-:Y:S01]  /*18df0*/  IMAD.MOV.U32 R6, RZ, RZ, -0x10 ;  /* 0xfffffff0ff067424 */ /* 0x000fe200078e00ff */
[----:B------:R-:W-:Y:S02]  /*18e00*/  F2FP.BF16.PACK_AB R5, R125, R124 ;  /* 0x0000007c7d05723e */ /* 0x000fe400000010ff */
[----:B------:R-:W1:Y:S01]  /*18e10*/  S2R R40, SR_TID.X ;  /* 0x0000000000287919 */ /* 0x000e620000002100 */
        /* <DEDUP_REMOVED lines=12> */
[----:B-1----:R-:W-:Y:S02]  /*18ee0*/  SHF.R.S32.HI R41, RZ, 0x1f, R40 ;  /* 0x0000001fff297819 */ /* 0x002fe40000011428 */
[----:B------:R-:W-:-:S02]  /*18ef0*/  F2FP.BF16.PACK_AB R142, R143, R142 ;  /* 0x0000008e8f8e723e */ /* 0x000fc400000010ff */
[CC--:B------:R-:W-:Y:S02]  /*18f00*/  LEA.HI R2, R41.reuse, R40.reuse, RZ, 0x2 ;  /* 0x0000002829027211 */ /* 0x0c0fe400078f10ff */
[----:B------:R-:W-:Y:S02]  /*18f10*/  LEA.HI R35, R41, R40, RZ, 0x5 ;  /* 0x0000002829237211 */ /* 0x000fe400078f28ff */
[--C-:B------:R-:W-:Y:S02]  /*18f20*/  SHF.R.S32.HI R3, RZ, 0x2, R2.reuse ;  /* 0x00000002ff037819 */ /* 0x100fe40000011402 */
[----:B------:R-:W-:Y:S02]  /*18f30*/  SHF.R.S32.HI R0, RZ, 0x1f, R2 ;  /* 0x0000001fff007819 */ /* 0x000fe40000011402 */
[----:B------:R-:W-:Y:S02]  /*18f40*/  SHF.R.S32.HI R34, RZ, 0x5, R35 ;  /* 0x00000005ff227819 */ /* 0x000fe40000011423 */
[----:B------:R-:W-:-:S02]  /*18f50*/  LEA.HI R0, R0, R3, RZ, 0x3 ;  /* 0x0000000300007211 */ /* 0x000fc400078f18ff */
[----:B------:R-:W-:Y:S02]  /*18f60*/  F2FP.BF16.PACK_AB R30, R30, R144 ;  /* 0x000000901e1e723e */ /* 0x000fe400000010ff */
[----:B------:R-:W-:Y:S02]  /*18f70*/  LOP3.LUT R0, R0, 0xfffffff8, RZ, 0xc0, !PT ;  /* 0xfffffff800007812 */ /* 0x000fe400078ec0ff */
[----:B------:R-:W-:Y:S02]  /*18f80*/  F2FP.BF16.PACK_AB R146, R147, R146 ;  /* 0x000000929392723e */ /* 0x000fe400000010ff */
[----:B------:R-:W-:Y:S01]  /*18f90*/  F2FP.BF16.PACK_AB R23, R23, R152 ;  /* 0x000000981717723e */ /* 0x000fe200000010ff */
[----:B------:R-:W-:Y:S01]  /*18fa0*/  IMAD.IADD R3, R3, 0x1, -R0 ;  /* 0x0000000103037824 */ /* 0x000fe200078e0a00 */
[----:B------:R-:W-:Y:S02]  /*18fb0*/  LOP3.LUT R0, R2, 0xfffffffc, RZ, 0xc0, !PT ;  /* 0xfffffffc02007812 */ /* 0x000fe400078ec0ff */
[----:B------:R-:W-:Y:S01]  /*18fc0*/  F2FP.BF16.PACK_AB R22, R22, R154 ;  /* 0x0000009a1616723e */ /* 0x000fe200000010ff */
[----:B------:R-:W-:Y:S01]  /*18fd0*/  IMAD.SHL.U32 R2, R3, 0x40, RZ ;  /* 0x0000004003027824 */ /* 0x000fe200078e00ff */
[----:B------:R-:W-:Y:S01]  /*18fe0*/  F2FP.BF16.PACK_AB R19, R19, R164 ;  /* 0x000000a41313723e */ /* 0x000fe200000010ff */
[----:B------:R-:W-:Y:S01]  /*18ff0*/  IMAD.IADD R26, R40, 0x1, -R0 ;  /* 0x00000001281a7824 */ /* 0x000fe200078e0a00 */
[----:B------:R-:W-:-:S02]  /*19000*/  F2FP.BF16.PACK_AB R14, R14, R166 ;  /* 0x000000a60e0e723e */ /* 0x000fc400000010ff */
[----:B------:R-:W-:Y:S01]  /*19010*/  LOP3.LUT R0, R2, 0x1c0, RZ, 0xc0, !PT ;  /* 0x000001c002007812 */ /* 0x000fe200078ec0ff */
[----:B------:R-:W-:Y:S01]  /*19020*/  IMAD R4, R34, 0x200, R26 ;  /* 0x0000020022047824 */ /* 0x000fe200078e021a */
[----:B------:R-:W-:Y:S02]  /*19030*/  F2FP.BF16.PACK_AB R21, R21, R156 ;  /* 0x0000009c1515723e */ /* 0x000fe400000010ff */
[----:B------:R-:W-:Y:S02]  /*19040*/  LEA.HI R2, R0, R0, RZ, 0x1d ;  /* 0x0000000000027211 */ /* 0x000fe400078fe8ff */
[----:B------:R-:W-:Y:S02]  /*19050*/  LOP3.LUT R0, R3, 0x1, RZ, 0xc0, !PT ;  /* 0x0000000103007812 */ /* 0x000fe400078ec0ff */
[----:B------:R-:W-:Y:S01]  /*19060*/  F2FP.BF16.PACK_AB R159, R159, R158 ;  /* 0x0000009e9f9f723e */ /* 0x000fe200000010ff */
[----:B------:R-:W-:Y:S01]  /*19070*/  IMAD.U32 R2, R4, 0x2, R2 ;  /* 0x0000000204027824 */ /* 0x000fe200078e0002 */
[----:B------:R-:W-:-:S02]  /*19080*/  ISETP.NE.U32.AND P0, PT, R0, 0x1, PT ;  /* 0x000000010000780c */ /* 0x000fc40003f05070 */
[----:B------:R-:W-:Y:S01]  /*19090*/  F2FP.BF16.PACK_AB R18, R18, R160 ;  /* 0x000000a01212723e */ /* 0x000fe200000010ff */
[----:B------:R-:W-:Y:S01]  /*190a0*/  IMAD.SHL.U32 R2, R2, 0x2, RZ ;  /* 0x0000000202027824 */ /* 0x000fe200078e00ff */
[----:B------:R-:W-:Y:S01]  /*190b0*/  BAR.SYNC.DEFER_BLOCKING 0x1, 0x80 ;  /* 0x0042000000007b1d */ /* 0x000fe20000010000 */
[----:B------:R-:W-:Y:S02]  /*190c0*/  SEL R6, R6, 0x10, !P0 ;  /* 0x0000001006067807 */ /* 0x000fe40004000000 */
[----:B------:R-:W-:Y:S02]  /*190d0*/  R2P PR, R3, 0x6 ;  /* 0x0000000603007804 */ /* 0x000fe40000000000 */
[C---:B------:R-:W-:Y:S01]  /*190e0*/  IADD3 R4, R2.reuse, 0x80, RZ ;  /* 0x0000008002047810 */ /* 0x040fe20007ffe0ff */
[C---:B------:R-:W-:Y:S01]  /*190f0*/  IMAD.IADD R3, R2.reuse, 0x1, R6 ;  /* 0x0000000102037824 */ /* 0x040fe200078e0206 */
[----:B------:R-:W-:Y:S02]  /*19100*/  IADD3 R0, R2, 0xc0, RZ ;  /* 0x000000c002007810 */ /* 0x000fe40007ffe0ff */
[----:B------:R-:W-:-:S02]  /*19110*/  F2FP.BF16.PACK_AB R20, R20, R162 ;  /* 0x000000a21414723e */ /* 0x000fc400000010ff */
[----:B------:R-:W-:Y:S02]  /*19120*/  F2FP.BF16.PACK_AB R17, R17, R168 ;  /* 0x000000a81111723e */ /* 0x000fe400000010ff */
[----:B------:R-:W-:Y:S02]  /*19130*/  F2FP.BF16.PACK_AB R16, R16, R170 ;  /* 0x000000aa1010723e */ /* 0x000fe400000010ff */
[----:B------:R-:W-:Y:S02]  /*19140*/  F2FP.BF16.PACK_AB R12, R12, R180 ;  /* 0x000000b40c0c723e */ /* 0x000fe400000010ff */
[----:B------:R-:W-:Y:S02]  /*19150*/  @P2 IADD3 R0, R4, -0x40, RZ ;  /* 0xffffffc004002810 */ /* 0x000fe40007ffe0ff */
[----:B------:R-:W-:Y:S02]  /*19160*/  F2FP.BF16.PACK_AB R11, R183, R182 ;  /* 0x000000b6b70b723e */ /* 0x000fe400000010ff */
[----:B------:R-:W-:-:S02]  /*19170*/  F2FP.BF16.PACK_AB R13, R173, R172 ;  /* 0x000000acad0d723e */ /* 0x000fc400000010ff */
[----:B------:R-:W-:Y:S01]  /*19180*/  F2FP.BF16.PACK_AB R15, R15, R174 ;  /* 0x000000ae0f0f723e */ /* 0x000fe200000010ff */
[----:B------:R1:W-:Y:S01]  /*19190*/  STS [R2+0x80], R5 ;  /* 0x0000800502007388 */ /* 0x0003e20000000800 */
[----:B------:R-:W-:Y:S02]  /*191a0*/  F2FP.BF16.PACK_AB R10, R177, R176 ;  /* 0x000000b0b10a723e */ /* 0x000fe400000010ff */
[----:B------:R-:W-:Y:S01]  /*191b0*/  F2FP.BF16.PACK_AB R9, R179, R178 ;  /* 0x000000b2b309723e */ /* 0x000fe200000010ff */
[----:B------:R-:W-:Y:S01]  /*191c0*/  STS [R2+0x480], R25 ;  /* 0x0004801902007388 */ /* 0x000fe20000000800 */
[----:B------:R-:W-:-:S03]  /*191d0*/  ISETP.NE.U32.AND P0, PT, RZ, c[0x0][0x500], PT ;  /* 0x00014000ff007a0c */ /* 0x000fc60003f05070 */
[----:B------:R3:W-:Y:S04]  /*191e0*/  STS [R3+0x80], R8 ;  /* 0x0000800803007388 */ /* 0x0007e80000000800 */
[----:B------:R-:W-:Y:S04]  /*191f0*/  STS [R3+0x480], R29 ;  /* 0x0004801d03007388 */ /* 0x000fe80000000800 */
[----:B------:R-:W-:Y:S04]  /*19200*/  STS [R2+0x2080], R33 ;  /* 0x0020802102007388 */ /* 0x000fe80000000800 */
[----:B------:R4:W-:Y:S04]  /*19210*/  STS [R2+0x2480], R122 ;  /* 0x0024807a02007388 */ /* 0x0009e80000000800 */
[----:B------:R-:W-:Y:S01]  /*19220*/  STS [R3+0x2080], R32 ;  /* 0x0020802003007388 */ /* 0x000fe20000000800 */
[----:B-1----:R-:W-:-:S03]  /*19230*/  IMAD.MOV.U32 R5, RZ, RZ, 0x20 ;  /* 0x00000020ff057424 */ /* 0x002fc600078e00ff */
[----:B------:R-:W-:Y:S02]  /*19240*/  STS [R3+0x2480], R130 ;  /* 0x0024808203007388 */ /* 0x000fe40000000800 */
[----:B---3--:R-:W-:Y:S02]  /*19250*/  SEL R8, R5, 0xffffffe0, !P1 ;  /* 0xffffffe005087807 */ /* 0x008fe40004800000 */
[----:B------:R-:W-:Y:S02]  /*19260*/  ISETP.NE.AND.EX P1, PT, RZ, c[0x0][0x504], PT, P0 ;  /* 0x00014100ff007a0c */ /* 0x000fe40003f25300 */
[----:B------:R-:W-:Y:S01]  /*19270*/  ISETP.NE.U32.AND P0, PT, RZ, c[0x0][0x508], PT ;  /* 0x00014200ff007a0c */ /* 0x000fe20003f05070 */
[----:B------:R-:W-:Y:S02]  /*19280*/  IMAD.IADD R5, R2, 0x1, R8 ;  /* 0x0000000102057824 */ /* 0x000fe400078e0208 */
[----:B------:R-:W-:Y:S01]  /*19290*/  IMAD.IADD R4, R8, 0x1, R3 ;  /* 0x0000000108047824 */ /* 0x000fe200078e0203 */
[----:B------:R-:W-:-:S02]  /*192a0*/  ISETP.NE.AND.EX P0, PT, RZ, c[0x0][0x50c], PT, P0 ;  /* 0x00014300ff007a0c */ /* 0x000fc40003f05300 */
[----:B------:R-:W-:Y:S01]  /*192b0*/  STS [R5+0x80], R28 ;  /* 0x0000801c05007388 */ /* 0x000fe20000000800 */
[----:B----4-:R-:W-:-:S03]  /*192c0*/  IADD3 R2, R8, 0x400, R0 ;  /* 0x0000040008027810 */ /* 0x010fc60007ffe000 */
[----:B------:R-:W-:Y:S04]  /*192d0*/  STS [R5+0x480], R27 ;  /* 0x0004801b05007388 */ /* 0x000fe80000000800 */
[----:B------:R1:W-:Y:S04]  /*192e0*/  STS [R4+0x80], R7 ;  /* 0x0000800704007388 */ /* 0x0003e80000000800 */
[----:B------:R-:W-:Y:S04]  /*192f0*/  STS [R4+0x480], R24 ;  /* 0x0004801804007388 */ /* 0x000fe80000000800 */
[----:B------:R-:W-:Y:S04]  /*19300*/  STS [R5+0x2080], R31 ;  /* 0x0020801f05007388 */ /* 0x000fe80000000800 */
[----:B------:R-:W-:Y:S04]  /*19310*/  STS [R5+0x2480], R142 ;  /* 0x0024808e05007388 */ /* 0x000fe80000000800 */
[----:B------:R-:W-:Y:S04]  /*19320*/  STS [R4+0x2080], R30 ;  /* 0x0020801e04007388 */ /* 0x000fe80000000800 */
[----:B------:R-:W-:Y:S04]  /*19330*/  STS [R4+0x2480], R146 ;  /* 0x0024809204007388 */ /* 0x000fe80000000800 */
[----:B------:R-:W-:Y:S01]  /*19340*/  STS [R0], R23 ;  /* 0x0000001700007388 */ /* 0x000fe20000000800 */
[----:B-1----:R-:W-:-:S02]  /*19350*/  IMAD.IADD R7, R6, 0x1, R2 ;  /* 0x0000000106077824 */ /* 0x002fc400078e0202 */
[----:B------:R-:W-:Y:S01]  /*19360*/  IMAD.IADD R2, R6, 0x1, R0 ;  /* 0x0000000106027824 */ /* 0x000fe200078e0200 */
[----:B------:R-:W-:Y:S03]  /*19370*/  STS [R0+0x400], R22 ;  /* 0x0004001600007388 */ /* 0x000fe60000000800 */
[C---:B------:R-:W-:Y:S01]  /*19380*/  IMAD.IADD R3, R8.reuse, 0x1, R2 ;  /* 0x0000000108037824 */ /* 0x040fe200078e0202 */
        /* <DEDUP_REMOVED lines=30> */
.L_x_132:
[----:B----4-:R-:W-:Y:S01]  /*19570*/  LOP3.LUT R0, R35, 0xffffffe0, RZ, 0xc0, !PT ;  /* 0xffffffe023007812 */ /* 0x010fe200078ec0ff */
[----:B------:R-:W-:Y:S01]  /*19580*/  IMAD.MOV.U32 R6, RZ, RZ, c[0x0][0x4e8] ;  /* 0x00013a00ff067624 */ /* 0x000fe200078e00ff */
[----:B------:R-:W-:Y:S01]  /*19590*/  SHF.R.S32.HI R5, RZ, 0x1f, R34 ;  /* 0x0000001fff057819 */ /* 0x000fe20000011422 */
[----:B------:R-:W1:Y:S01]  /*195a0*/  S2R R24, SR_CTAID.X ;  /* 0x0000000000187919 */ /* 0x000e620000002500 */
[----:B------:R-:W-:Y:S01]  /*195b0*/  LEA.HI R4, R26, R26, RZ, 0x1 ;  /* 0x0000001a1a047211 */ /* 0x000fe200078f08ff */
[----:B------:R-:W-:Y:S01]  /*195c0*/  IMAD.IADD R0, R40, 0x1, -R0 ;  /* 0x0000000128007824 */ /* 0x000fe200078e0a00 */
[----:B------:R-:W-:Y:S01]  /*195d0*/  LEA.HI R5, R5, R34, RZ, 0x2 ;  /* 0x0000002205057211 */ /* 0x000fe200078f10ff */
[----:B------:R-:W-:Y:S01]  /*195e0*/  IMAD R13, R42, c[0x0][0x3e8], RZ ;  /* 0x0000fa002a0d7a24 */ /* 0x000fe200078e02ff */
[----:B------:R-:W-:-:S02]  /*195f0*/  ISETP.NE.AND P2, PT, R6, 0x1, PT ;  /* 0x000000010600780c */ /* 0x000fc40003f45270 */
[----:B------:R-:W-:Y:S01]  /*19600*/  SHF.R.S32.HI R8, RZ, 0x1f, R0 ;  /* 0x0000001fff087819 */ /* 0x000fe20000011400 */
[----:B------:R-:W-:Y:S01]  /*19610*/  IMAD R13, R55, c[0x0][0x3ec], R13 ;  /* 0x0000fb00370d7a24 */ /* 0x000fe200078e020d */
[----:B------:R-:W-:Y:S01]  /*19620*/  LOP3.LUT R6, R5, 0xffffffc, RZ, 0xc0, !PT ;  /* 0x0ffffffc05067812 */ /* 0x000fe200078ec0ff */
[C---:B------:R-:W-:Y:S01]  /*19630*/  IMAD.SHL.U32 R5, R4.reuse, 0x20, RZ ;  /* 0x0000002004057824 */ /* 0x040fe200078e00ff */
[----:B------:R-:W-:Y:S02]  /*19640*/  LOP3.LUT R7, R4, 0x1ffffffe, RZ, 0xc0, !PT ;  /* 0x1ffffffe04077812 */ /* 0x000fe400078ec0ff */
[----:B------:R-:W-:Y:S01]  /*19650*/  LEA.HI R4, R8, R0, RZ, 0x2 ;  /* 0x0000000008047211 */ /* 0x000fe200078f10ff */
[----:B------:R-:W-:Y:S01]  /*19660*/  IMAD.IADD R6, R34, 0x1, -R6 ;  /* 0x0000000122067824 */ /* 0x000fe200078e0a06 */
[----:B------:R-:W-:Y:S01]  /*19670*/  LOP3.LUT R5, R5, 0xffffffc0, RZ, 0xc0, !PT ;  /* 0xffffffc005057812 */ /* 0x000fe200078ec0ff */
[----:B------:R-:W-:Y:S01]  /*19680*/  IMAD.IADD R7, R26, 0x1, -R7 ;  /* 0x000000011a077824 */ /* 0x000fe200078e0a07 */
[----:B------:R-:W-:-:S02]  /*19690*/  SHF.R.S32.HI R4, RZ, 0x2, R4 ;  /* 0x00000002ff047819 */ /* 0x000fc40000011404 */
[----:B------:R-:W-:Y:S01]  /*196a0*/  LOP3.LUT P0, RZ, R0, 0x3, RZ, 0xc0, !PT ;  /* 0x0000000300ff7812 */ /* 0x000fe2000780c0ff */
[----:B------:R-:W-:Y:S01]  /*196b0*/  IMAD R0, R3, c[0x0][0x3a0], RZ ;  /* 0x0000e80003007a24 */ /* 0x000fe200078e02ff */
[-C--:B------:R-:W-:Y:S01]  /*196c0*/  LEA.HI R8, R41, R40.reuse, RZ, 0x3 ;  /* 0x0000002829087211 */ /* 0x080fe200078f18ff */
[----:B------:R-:W-:Y:S01]  /*196d0*/  IMAD R7, R7, 0x8, R5 ;  /* 0x0000000807077824 */ /* 0x000fe200078e0205 */
[----:B------:R-:W-:Y:S01]  /*196e0*/  SHF.R.S32.HI R12, RZ, 0x1f, R43 ;  /* 0x0000001fff0c7819 */ /* 0x000fe2000001142b */
[----:B------:R-:W-:Y:S01]  /*196f0*/  IMAD R16, R6, 0x10, R4 ;  /* 0x0000001006107824 */ /* 0x000fe200078e0204 */
[----:B------:R-:W-:Y:S01]  /*19700*/  SHF.R.S32.HI R21, RZ, 0x3, R8 ;  /* 0x00000003ff157819 */ /* 0x000fe20000011408 */
[----:B------:R-:W-:Y:S01]  /*19710*/  IMAD.WIDE.U32 R4, R55, c[0x0][0x490], R2 ;  /* 0x0001240037047a25 */ /* 0x000fe200078e0002 */
[----:B------:R-:W-:Y:S02]  /*19720*/  LOP3.LUT R8, R8, 0xfffffff8, RZ, 0xc0, !PT ;  /* 0xfffffff808087812 */ /* 0x000fe400078ec0ff */
[----:B------:R-:W-:Y:S01]  /*19730*/  LEA.HI R23, R41, R40, RZ, 0x6 ;  /* 0x0000002829177211 */ /* 0x000fe200078f30ff */
[----:B------:R-:W-:-:S02]  /*19740*/  IMAD R0, R2, c[0x0][0x3a4], R0 ;  /* 0x0000e90002007a24 */ /* 0x000fc400078e0200 */
[----:B------:R-:W-:Y:S02]  /*19750*/  IMAD R6, R42, c[0x0][0x490], RZ ;  /* 0x000124002a067a24 */ /* 0x000fe400078e02ff */
[----:B------:R-:W-:-:S04]  /*19760*/  IMAD.WIDE.U32 R2, R2, c[0x0][0x3a0], RZ ;  /* 0x0000e80002027a25 */ /* 0x000fc800078e00ff */
[----:B------:R-:W-:Y:S02]  /*19770*/  IMAD.IADD R7, R16, 0x1, R7 ;  /* 0x0000000110077824 */ /* 0x000fe400078e0207 */
[----:B------:R-:W-:Y:S02]  /*19780*/  IMAD R6, R55, c[0x0][0x494], R6 ;  /* 0x0001250037067a24 */ /* 0x000fe400078e0206 */
[----:B------:R-:W-:Y:S02]  /*19790*/  IMAD.IADD R3, R3, 0x1, R0 ;  /* 0x0000000103037824 */ /* 0x000fe400078e0200 */
[----:B------:R-:W-:Y:S02]  /*197a0*/  IMAD.IADD R8, R40, 0x1, -R8 ;  /* 0x0000000128087824 */ /* 0x000fe400078e0a08 */
[----:B------:R-:W-:Y:S02]  /*197b0*/  IMAD.SHL.U32 R0, R21, 0x40, RZ ;  /* 0x0000004015007824 */ /* 0x000fe400078e00ff */
[----:B-1----:R-:W-:-:S02]  /*197c0*/  IMAD R7, R24, 0x80, R7 ;  /* 0x0000008018077824 */ /* 0x002fc400078e0207 */
[----:B------:R-:W-:Y:S01]  /*197d0*/  IMAD.IADD R5, R5, 0x1, R6 ;  /* 0x0000000105057824 */ /* 0x000fe200078e0206 */
[----:B------:R-:W-:Y:S01]  /*197e0*/  LOP3.LUT R0, R0, 0x1c0, RZ, 0xc0, !PT ;  /* 0x000001c000007812 */ /* 0x000fe200078ec0ff */
[----:B------:R-:W-:Y:S02]  /*197f0*/  IMAD.SHL.U32 R6, R8, 0x8, RZ ;  /* 0x0000000808067824 */ /* 0x000fe400078e00ff */
[----:B------:R-:W-:Y:S01]  /*19800*/  @P2 IMAD.HI.U32 R10, R7, c[0x0][0x4ec], RZ ;  /* 0x00013b00070a2a27 */ /* 0x000fe200078e00ff */
[----:B------:R-:W-:Y:S02]  /*19810*/  SHF.R.U32.HI R9, RZ, 0x3, R0 ;  /* 0x00000003ff097819 */ /* 0x000fe40000011600 */
[----:B------:R-:W-:Y:S01]  /*19820*/  LOP3.LUT R11, R0, 0x38, R6, 0xf8, !PT ;  /* 0x00000038000b7812 */ /* 0x000fe200078ef806 */
[----:B------:R-:W-:Y:S01]  /*19830*/  IMAD.MOV.U32 R0, RZ, RZ, R7 ;  /* 0x000000ffff007224 */ /* 0x000fe200078e0007 */
[----:B------:R-:W-:Y:S01]  /*19840*/  @P2 SHF.R.U32.HI R0, RZ, c[0x0][0x4f0], R10 ;  /* 0x00013c00ff002a19 */ /* 0x000fe2000001160a */
[----:B------:R-:W-:Y:S01]  /*19850*/  IMAD R8, R8, 0x10, R21 ;  /* 0x0000001008087824 */ /* 0x000fe200078e0215 */
[----:B------:R-:W-:Y:S01]  /*19860*/  LOP3.LUT R22, R11, R9, RZ, 0x3c, !PT ;  /* 0x000000090b167212 */ /* 0x000fe200078e3cff */
[----:B------:R-:W-:Y:S01]  /*19870*/  IMAD.WIDE.U32 R2, R55, c[0x0][0x3e8], R2 ;  /* 0x0000fa0037027a25 */ /* 0x000fe200078e0002 */
[----:B------:R-:W-:-:S02]  /*19880*/  SEL R10, R12, RZ, !P1 ;  /* 0x000000ff0c0a7207 */ /* 0x000fc40004800000 */
[----:B------:R-:W-:Y:S01]  /*19890*/  SEL R9, R43, RZ, !P1 ;  /* 0x000000ff2b097207 */ /* 0x000fe20004800000 */
[----:B------:R-:W-:Y:S01]  /*198a0*/  IMAD R11, R24, 0x80, R8 ;  /* 0x00000080180b7824 */ /* 0x000fe200078e0208 */
[----:B------:R-:W-:Y:S01]  /*198b0*/  SHF.R.S32.HI R53, RZ, 0x1f, R6 ;  /* 0x0000001fff357819 */ /* 0x000fe20000011406 */
[----:B------:R-:W-:Y:S02]  /*198c0*/  IMAD.MOV R12, RZ, RZ, -R0 ;  /* 0x000000ffff0c7224 */ /* 0x000fe400078e0a00 */
[----:B------:R-:W-:Y:S02]  /*198d0*/  IMAD.IADD R3, R3, 0x1, R13 ;  /* 0x0000000103037824 */ /* 0x000fe400078e020d */
[----:B------:R-:W-:Y:S02]  /*198e0*/  IMAD R13, R10, c[0x0][0x498], RZ ;  /* 0x000126000a0d7a24 */ /* 0x000fe400078e02ff */
[----:B------:R-:W-:-:S04]  /*198f0*/  IMAD.WIDE.U32 R4, R9, c[0x0][0x498], R4 ;  /* 0x0001260009047a25 */ /* 0x000fc800078e0004 */
[----:B------:R-:W-:Y:S01]  /*19900*/  @P2 IMAD.HI.U32 R14, R11, c[0x0][0x4ec], RZ ;  /* 0x00013b000b0e2a27 */ /* 0x000fe200078e00ff */
[----:B------:R-:W-:-:S03]  /*19910*/  IADD3 R4, P1, R0, R4, RZ ;  /* 0x0000000400047210 */ /* 0x000fc60007f3e0ff */
[----:B------:R-:W-:Y:S02]  /*19920*/  IMAD R7, R12, c[0x0][0x4e8], R7 ;  /* 0x00013a000c077a24 */ /* 0x000fe400078e0207 */
[C---:B------:R-:W-:Y:S01]  /*19930*/  IMAD R12, R9.reuse, c[0x0][0x49c], R13 ;  /* 0x00012700090c7a24 */ /* 0x040fe200078e020d */
[----:B------:R-:W-:Y:S01]  /*19940*/  SHF.R.S32.HI R13, RZ, 0x1f, R0 ;  /* 0x0000001fff0d7819 */ /* 0x000fe20000011400 */
[----:B------:R-:W-:Y:S01]  /*19950*/  IMAD.MOV.U32 R8, RZ, RZ, R11 ;  /* 0x000000ffff087224 */ /* 0x000fe200078e000b */
[----:B------:R-:W-:Y:S01]  /*19960*/  @P2 SHF.R.U32.HI R8, RZ, c[0x0][0x4f0], R14 ;  /* 0x00013c00ff082a19 */ /* 0x000fe2000001160e */
[----:B------:R-:W-:Y:S01]  /*19970*/  IMAD R0, R10, c[0x0][0x3f0], RZ ;  /* 0x0000fc000a007a24 */ /* 0x000fe200078e02ff */
[----:B------:R-:W-:Y:S01]  /*19980*/  SHF.R.S32.HI R14, RZ, 0x1f, R7 ;  /* 0x0000001fff0e7819 */ /* 0x000fe20000011407 */
[----:B------:R-:W-:Y:S01]  /*19990*/  IMAD.WIDE.U32 R2, R9, c[0x0][0x3f0], R2 ;  /* 0x0000fc0009027a25 */ /* 0x000fe200078e0002 */
[----:B------:R-:W-:Y:S02]  /*199a0*/  IADD3.X R5, R13, R5, R12, P1, !PT ;  /* 0x000000050d057210 */ /* 0x000fe40000ffe40c */
[----:B------:R-:W-:Y:S01]  /*199b0*/  SHF.R.S32.HI R12, RZ, 0x1f, R8 ;  /* 0x0000001fff0c7819 */ /* 0x000fe20000011408 */
[----:B------:R-:W-:-:S02]  /*199c0*/  IMAD R10, R9, c[0x0][0x3f4], R0 ;  /* 0x0000fd00090a7a24 */ /* 0x000fc400078e0200 */
[----:B------:R-:W-:Y:S02]  /*199d0*/  IMAD R0, R14, c[0x0][0x488], RZ ;  /* 0x000122000e007a24 */ /* 0x000fe400078e02ff */
[----:B------:R-:W-:-:S04]  /*199e0*/  IMAD.WIDE.U32 R4, R7, c[0x0][0x488], R4 ;  /* 0x0001220007047a25 */ /* 0x000fc800078e0004 */
[----:B------:R-:W-:Y:S01]  /*199f0*/  IMAD R9, R7, c[0x0][0x48c], R0 ;  /* 0x0001230007097a24 */ /* 0x000fe200078e0200 */
[----:B------:R-:W-:Y:S01]  /*19a00*/  LEA R7, P1, R4, c[0x0][0x450], 0x2 ;  /* 0x0001140004077a11 */ /* 0x000fe200078210ff */
[----:B------:R-:W-:Y:S02]  /*19a10*/  IMAD.MOV R18, RZ, RZ, -R8 ;  /* 0x000000ffff127224 */ /* 0x000fe400078e0a08 */
[----:B------:R-:W-:Y:S02]  /*19a20*/  IMAD.IADD R3, R3, 0x1, R10 ;  /* 0x0000000103037824 */ /* 0x000fe400078e020a */
[----:B------:R-:W-:Y:S01]  /*19a30*/  IMAD R0, R12, c[0x0][0x3e0], RZ ;  /* 0x0000f8000c007a24 */ /* 0x000fe200078e02ff */
[----:B------:R-:W-:Y:S01]  /*19a40*/  SHFL.IDX PT, R14, R7, 0x1, 0x1c1f ;  /* 0x003c1f00070e7f89 */ /* 0x000fe200000e0000 */
[----:B------:R-:W-:Y:S02]  /*19a50*/  IMAD.IADD R10, R5, 0x1, R9 ;  /* 0x00000001050a7824 */ /* 0x000fe400078e0209 */
[----:B------:R-:W-:Y:S01]  /*19a60*/  IMAD R18, R18, c[0x0][0x4e8], R11 ;  /* 0x00013a0012127a24 */ /* 0x000fe200078e020b */
[----:B------:R-:W-:Y:S01]  /*19a70*/  SHFL.IDX PT, R12, R7, 0x2, 0x1c1f ;  /* 0x005c1f00070c7f89 */ /* 0x000fe200000e0000 */
[----:B------:R-:W-:Y:S01]  /*19a80*/  IMAD R5, R8, c[0x0][0x3e4], R0 ;  /* 0x0000f90008057a24 */ /* 0x000fe200078e0200 */
[----:B------:R-:W-:Y:S01]  /*19a90*/  LEA.HI.X R0, R4, c[0x0][0x454], R10, 0x2, P1 ;  /* 0x0001150004007a11 */ /* 0x000fe200008f140a */
[----:B------:R-:W-:Y:S01]  /*19aa0*/  IMAD.WIDE.U32 R8, R8, c[0x0][0x3e0], R2 ;  /* 0x0000f80008087a25 */ /* 0x000fe200078e0002 */
[----:B------:R-:W-:-:S03]  /*19ab0*/  SHF.R.S32.HI R10, RZ, 0x1f, R18 ;  /* 0x0000001fff0a7819 */ /* 0x000fc60000011412 */
[----:B------:R-:W-:Y:S01]  /*19ac0*/  IMAD R3, R24, 0x80, R16 ;  /* 0x0000008018037824 */ /* 0x000fe200078e0210 */
[----:B------:R-:W-:Y:S01]  /*19ad0*/  SHFL.IDX PT, R17, R0, RZ, 0x1c1f ;  /* 0x001c1fff00117589 */ /* 0x000fe200000e0000 */
[----:B-----5:R-:W-:Y:S02]  /*19ae0*/  IMAD R2, R15, c[0x0][0x4e8], RZ ;  /* 0x00013a000f027a24 */ /* 0x020fe400078e02ff */
[----:B------:R-:W-:Y:S01]  /*19af0*/  IMAD.MOV.U32 R4, RZ, RZ, R8 ;  /* 0x000000ffff047224 */ /* 0x000fe200078e0008 */
[----:B------:R-:W1:Y:S01]  /*19b00*/  SHFL.IDX PT, R16, R7, RZ, 0x1c1f ;  /* 0x001c1fff07107589 */ /* 0x000e6200000e0000 */
[----:B------:R-:W-:Y:S01]  /*19b10*/  IMAD R8, R10, c[0x0][0x3d8], RZ ;  /* 0x0000f6000a087a24 */ /* 0x000fe200078e02ff */
[----:B------:R-:W-:Y:S01]  /*19b20*/  IADD3 R20, R3, 0x8, RZ ;  /* 0x0000000803147810 */ /* 0x000fe20007ffe0ff */
[----:B------:R-:W-:Y:S01]  /*19b30*/  IMAD.IADD R5, R9, 0x1, R5 ;  /* 0x0000000109057824 */ /* 0x000fe200078e0205 */
[----:B------:R-:W2:Y:S01]  /*19b40*/  SHFL.IDX PT, R15, R0, 0x1, 0x1c1f ;  /* 0x003c1f00000f7f89 */ /* 0x000ea200000e0000 */
[C---:B------:R-:W-:Y:S01]  /*19b50*/  IMAD R19, R18.reuse, c[0x0][0x3dc], R8 ;  /* 0x0000f70012137a24 */ /* 0x040fe200078e0208 */
[-C--:B------:R-:W-:Y:S01]  /*19b60*/  ISETP.GE.OR P4, PT, R3, R2.reuse, P0 ;  /* 0x000000020300720c */ /* 0x080fe20000786670 */
[----:B------:R-:W-:Y:S01]  /*19b70*/  IMAD.WIDE.U32 R8, R18, c[0x0][0x3d8], R4 ;  /* 0x0000f60012087a25 */ /* 0x000fe200078e0004 */
[----:B------:R-:W3:Y:S01]  /*19b80*/  SHFL.IDX PT, R13, R0, 0x2, 0x1c1f ;  /* 0x005c1f00000d7f89 */ /* 0x000ee200000e0000 */
[----:B------:R-:W-:-:S02]  /*19b90*/  ISETP.GE.OR P3, PT, R20, R2, P0 ;  /* 0x000000021400720c */ /* 0x000fc40000766670 */
[----:B------:R-:W-:Y:S01]  /*19ba0*/  IMAD.SHL.U32 R5, R23, 0x8, RZ ;  /* 0x0000000817057824 */ /* 0x000fe200078e00ff */
[----:B------:R4:W-:Y:S01]  /*19bb0*/  SHFL.IDX PT, R10, R7, 0x3, 0x1c1f ;  /* 0x007c1f00070a7f89 */ /* 0x0009e200000e0000 */
[----:B------:R-:W-:-:S03]  /*19bc0*/  LEA R4, P1, R8, c[0x0][0x380], 0x1 ;  /* 0x0000e00008047a11 */ /* 0x000fc600078208ff */
[----:B------:R3:W3:Y:S01]  /*19bd0*/  SHFL.IDX PT, R11, R0, 0x3, 0x1c1f ;  /* 0x007c1f00000b7f89 */ /* 0x0006e200000e0000 */
[----:B------:R-:W-:-:S03]  /*19be0*/  LOP3.LUT R5, R22, 0x7ffffe00, R5, 0xf8, !PT ;  /* 0x7ffffe0016057812 */ /* 0x000fc600078ef805 */
[----:B------:R-:W-:Y:S02]  /*19bf0*/  SHFL.IDX PT, R48, R4, 0x4, 0x181f ;  /* 0x00981f0004307f89 */ /* 0x000fe400000e0000 */
[----:B------:R-:W-:Y:S02]  /*19c00*/  IMAD.SHL.U32 R5, R5, 0x2, RZ ;  /* 0x0000000205057824 */ /* 0x000fe400078e00ff */
[----:B-1----:R-:W-:Y:S04]  /*19c10*/  @!P4 ST.E [R16.64], R36 ;  /* 0x000000241000c985 */ /* 0x002fe8000c101904 */
[----:B--2---:R-:W-:Y:S04]  /*19c20*/  @!P3 ST.E [R14.64], R37 ;  /* 0x000000250e00b985 */ /* 0x004fe8000c101904 */
[----:B------:R-:W-:Y:S01]  /*19c30*/  SHFL.IDX PT, R14, R4, 0x2, 0x181f ;  /* 0x00581f00040e7f89 */ /* 0x000fe200000e0000 */
[----:B----4-:R-:W-:-:S03]  /*19c40*/  IADD3 R7, R3, 0x48, RZ ;  /* 0x0000004803077810 */ /* 0x010fc60007ffe0ff */
[----:B------:R-:W-:Y:S01]  /*19c50*/  SHFL.IDX PT, R15, R4, 0x3, 0x181f ;  /* 0x00781f00040f7f89 */ /* 0x000fe200000e0000 */
[----:B---3--:R-:W-:Y:S01]  /*19c60*/  IADD3 R0, R3, 0x40, RZ ;  /* 0x0000004003007810 */ /* 0x008fe20007ffe0ff */
[----:B------:R-:W-:Y:S02]  /*19c70*/  IMAD.IADD R3, R9, 0x1, R19 ;  /* 0x0000000109037824 */ /* 0x000fe400078e0213 */
[----:B------:R-:W-:Y:S01]  /*19c80*/  SHFL.IDX PT, R49, R4, 0x6, 0x181f ;  /* 0x00d81f0004317f89 */ /* 0x000fe200000e0000 */
[-C--:B------:R-:W-:Y:S01]  /*19c90*/  ISETP.GE.OR P2, PT, R0, R2.reuse, P0 ;  /* 0x000000020000720c */ /* 0x080fe20000746670 */
[----:B------:R-:W-:Y:S01]  /*19ca0*/  IMAD R0, R24, 0x80, R21 ;  /* 0x0000008018007824 */ /* 0x000fe200078e0215 */
[----:B------:R-:W-:Y:S02]  /*19cb0*/  ISETP.GE.OR P0, PT, R7, R2, P0 ;  /* 0x000000020700720c */ /* 0x000fe40000706670 */
[----:B------:R-:W-:Y:S02]  /*19cc0*/  LEA.HI.X R3, R8, c[0x0][0x384], R3, 0x1, P1 ;  /* 0x0000e10008037a11 */ /* 0x000fe400008f0c03 */
[----:B------:R-:W1:Y:S01]  /*19cd0*/  SHFL.IDX PT, R8, R4, 0x1, 0x181f ;  /* 0x00381f0004087f89 */ /* 0x000e6200000e0000 */
[----:B------:R-:W-:-:S02]  /*19ce0*/  IADD3 R7, R0, 0x10, RZ ;  /* 0x0000001000077810 */ /* 0x000fc40007ffe0ff */
[C---:B------:R-:W-:Y:S01]  /*19cf0*/  IADD3 R32, R0.reuse, 0x40, RZ ;  /* 0x0000004000207810 */ /* 0x040fe20007ffe0ff */
[----:B------:R-:W-:Y:S01]  /*19d00*/  SHFL.IDX PT, R9, R3, RZ, 0x181f ;  /* 0x00181fff03097589 */ /* 0x000fe200000e0000 */
[----:B------:R-:W-:-:S03]  /*19d10*/  IADD3 R54, R0, 0x60, RZ ;  /* 0x0000006000367810 */ /* 0x000fc60007ffe0ff */
[----:B------:R-:W-:Y:S04]  /*19d20*/  @!P2 ST.E [R12.64], R38 ;  /* 0x000000260c00a985 */ /* 0x000fe8000c101904 */
[----:B------:R1:W-:Y:S01]  /*19d30*/  @!P0 ST.E [R10.64], R39 ;  /* 0x000000270a008985 */ /* 0x0003e2000c101904 */
[----:B------:R-:W-:-:S03]  /*19d40*/  ISETP.GE.AND P0, PT, R6, c[0x0][0x3c8], PT ;  /* 0x0000f20006007a0c */ /* 0x000fc60003f06270 */
[----:B------:R-:W2:Y:S01]  /*19d50*/  SHFL.IDX PT, R12, R4, RZ, 0x181f ;  /* 0x00181fff040c7589 */ /* 0x000ea200000e0000 */
[-C--:B------:R-:W-:Y:S02]  /*19d60*/  ISETP.GE.OR P4, PT, R7, R2.reuse, P0 ;  /* 0x000000020700720c */ /* 0x080fe40000786670 */
[C---:B------:R-:W-:Y:S01]  /*19d70*/  ISETP.GE.OR P1, PT, R0.reuse, R2, P0 ;  /* 0x000000020000720c */ /* 0x040fe20000726670 */
[----:B------:R-:W-:Y:S01]  /*19d80*/  LDS.128 R24, [R5+0x80] ;  /* 0x0000800005187984 */ /* 0x000fe20000000c00 */
[----:B------:R-:W-:-:S03]  /*19d90*/  IADD3 R7, R0, 0x20, RZ ;  /* 0x0000002000077810 */ /* 0x000fc60007ffe0ff */
[----:B------:R-:W3:Y:S01]  /*19da0*/  SHFL.IDX PT, R11, R3, 0x1, 0x181f ;  /* 0x00381f00030b7f89 */ /* 0x000ee200000e0000 */
[-C--:B------:R-:W-:Y:S02]  /*19db0*/  ISETP.GE.OR P3, PT, R7, R2.reuse, P0 ;  /* 0x000000020700720c */ /* 0x080fe40000766670 */
[----:B------:R-:W-:Y:S01]  /*19dc0*/  IADD3 R7, R0, 0x30, RZ ;  /* 0x0000003000077810 */ /* 0x000fe20007ffe0ff */
[----:B------:R-:W4:Y:S03]  /*19dd0*/  SHFL.IDX PT, R44, R3, 0x2, 0x181f ;  /* 0x00581f00032c7f89 */ /* 0x000f2600000e0000 */
[----:B------:R-:W-:Y:S01]  /*19de0*/  ISETP.GE.OR P2, PT, R7, R2, P0 ;  /* 0x000000020700720c */ /* 0x000fe20000746670 */
[----:B------:R-:W-:Y:S04]  /*19df0*/  LDS.128 R20, [R5+0x880] ;  /* 0x0008800005147984 */ /* 0x000fe80000000c00 */
[----:B------:R-:W-:Y:S01]  /*19e00*/  LDS.128 R16, [R5+0x1080] ;  /* 0x0010800005107984 */ /* 0x000fe20000000c00 */
[----:B-1----:R-:W-:-:S03]  /*19e10*/  @!P4 LEA R10, P6, R6, R8, 0x1 ;  /* 0x00000008060ac211 */ /* 0x002fc600078c08ff */
[----:B------:R-:W1:Y:S01]  /*19e20*/  SHFL.IDX PT, R45, R3, 0x3, 0x181f ;  /* 0x00781f00032d7f89 */ /* 0x000e6200000e0000 */
[----:B--2---:R-:W-:-:S03]  /*19e30*/  @!P1 LEA R12, P5, R6, R12, 0x1 ;  /* 0x0000000c060c9211 */ /* 0x004fc600078a08ff */
[----:B------:R-:W2:Y:S01]  /*19e40*/  LDS.128 R28, [R5+0x1880] ;  /* 0x00188000051c7984 */ /* 0x000ea20000000c00 */
[----:B------:R-:W-:-:S03]  /*19e50*/  @!P1 LEA.HI.X R13, R6, R9, R53, 0x1, P5 ;  /* 0x00000009060d9211 */ /* 0x000fc600028f0c35 */
[----:B------:R-:W-:Y:S02]  /*19e60*/  LDS.128 R36, [R5+0x2880] ;  /* 0x0028800005247984 */ /* 0x000fe40000000c00 */
[----:B------:R-:W-:Y:S02]  /*19e70*/  P2R R7, PR, RZ, 0x40 ;  /* 0x00000040ff077803 */ /* 0x000fe40000000000 */
[----:B------:R-:W-:Y:S01]  /*19e80*/  LDS.128 R40, [R5+0x3080] ;  /* 0x0030800005287984 */ /* 0x000fe20000000c00 */
[----:B------:R-:W-:Y:S02]  /*19e90*/  ISETP.GE.OR P6, PT, R32, R2, P0 ;  /* 0x000000022000720c */ /* 0x000fe400007c6670 */
[----:B------:R-:W-:Y:S01]  /*19ea0*/  ISETP.NE.AND P5, PT, R7, RZ, PT ;  /* 0x000000ff0700720c */ /* 0x000fe20003fa5270 */
[----:B------:R-:W-:Y:S03]  /*19eb0*/  LDS.128 R32, [R5+0x2080] ;  /* 0x0020800005207984 */ /* 0x000fe60000000c00 */
[C---:B---3--:R-:W-:Y:S01]  /*19ec0*/  @!P4 LEA.HI.X R11, R6.reuse, R11, R53, 0x1, P5 ;  /* 0x0000000b060bc211 */ /* 0x048fe200028f0c35 */
[----:B------:R-:W3:Y:S01]  /*19ed0*/  SHFL.IDX PT, R7, R4, 0x5, 0x181f ;  /* 0x00b81f0004077f89 */ /* 0x000ee200000e0000 */
[----:B------:R-:W-:-:S03]  /*19ee0*/  @!P3 LEA R8, P5, R6, R14, 0x1 ;  /* 0x0000000e0608b211 */ /* 0x000fc600078a08ff */
[----:B------:R-:W2:Y:S01]  /*19ef0*/  SHFL.IDX PT, R52, R3, 0x4, 0x181f ;  /* 0x00981f0003347f89 */ /* 0x000ea200000e0000 */
[C-C-:B----4-:R-:W-:Y:S02]  /*19f00*/  @!P3 LEA.HI.X R9, R6.reuse, R44, R53.reuse, 0x1, P5 ;  /* 0x0000002c0609b211 */ /* 0x150fe400028f0c35 */
[----:B------:R-:W-:Y:S01]  /*19f10*/  @!P2 LEA R14, P5, R6, R15, 0x1 ;  /* 0x0000000f060ea211 */ /* 0x000fe200078a08ff */
[----:B------:R-:W4:Y:S01]  /*19f20*/  SHFL.IDX PT, R51, R3, 0x5, 0x181f ;  /* 0x00b81f0003337f89 */ /* 0x000f2200000e0000 */
[----:B------:R-:W-:Y:S02]  /*19f30*/  IADD3 R44, R0, 0x50, RZ ;  /* 0x00000050002c7810 */ /* 0x000fe40007ffe0ff */
[----:B-1----:R-:W-:Y:S01]  /*19f40*/  @!P2 LEA.HI.X R15, R6, R45, R53, 0x1, P5 ;  /* 0x0000002d060fa211 */ /* 0x002fe200028f0c35 */
[----:B------:R-:W1:Y:S01]  /*19f50*/  SHFL.IDX PT, R50, R3, 0x6, 0x181f ;  /* 0x00d81f0003327f89 */ /* 0x000e6200000e0000 */
[-C--:B------:R-:W-:Y:S02]  /*19f60*/  ISETP.GE.OR P5, PT, R44, R2.reuse, P0 ;  /* 0x000000022c00720c */ /* 0x080fe400007a6670 */
[----:B------:R-:W-:Y:S01]  /*19f70*/  IADD3 R0, R0, 0x70, RZ ;  /* 0x0000007000007810 */ /* 0x000fe20007ffe0ff */
[----:B------:R-:W1:Y:S04]  /*19f80*/  LDS.128 R44, [R5+0x3880] ;  /* 0x00388000052c7984 */ /* 0x000e680000000c00 */
[----:B------:R3:W-:Y:S01]  /*19f90*/  @!P1 ST.E.128 [R12.64], R24 ;  /* 0x000000180c009985 */ /* 0x0007e2000c101d04 */
[----:B------:R-:W-:-:S02]  /*19fa0*/  ISETP.GE.OR P1, PT, R54, R2, P0 ;  /* 0x000000023600720c */ /* 0x000fc40000726670 */
[----:B------:R-:W-:Y:S01]  /*19fb0*/  ISETP.GE.OR P0, PT, R0, R2, P0 ;  /* 0x000000020000720c */ /* 0x000fe20000706670 */
[----:B------:R1:W-:Y:S04]  /*19fc0*/  @!P4 ST.E.128 [R10.64], R20 ;  /* 0x000000140a00c985 */ /* 0x0003e8000c101d04 */
[----:B------:R4:W-:Y:S04]  /*19fd0*/  @!P3 ST.E.128 [R8.64], R16 ;  /* 0x000000100800b985 */ /* 0x0009e8000c101d04 */
[----:B--2---:R2:W-:Y:S04]  /*19fe0*/  @!P2 ST.E.128 [R14.64], R28 ;  /* 0x0000001c0e00a985 */ /* 0x0045e8000c101d04 */
[----:B------:R-:W2:Y:S04]  /*19ff0*/  SHFL.IDX PT, R4, R4, 0x7, 0x181f ;  /* 0x00f81f0004047f89 */ /* 0x000ea800000e0000 */
[----:B------:R-:W2:Y:S01]  /*1a000*/  SHFL.IDX PT, R3, R3, 0x7, 0x181f ;  /* 0x00f81f0003037f89 */ /* 0x000ea200000e0000 */
[----:B---3--:R-:W-:-:S02]  /*1a010*/  @!P6 LEA R12, P4, R6, R48, 0x1 ;  /* 0x00000030060ce211 */ /* 0x008fc400078808ff */
[C---:B-1----:R-:W-:Y:S02]  /*1a020*/  @!P5 LEA R10, P3, R6.reuse, R7, 0x1 ;  /* 0x00000007060ad211 */ /* 0x042fe400078608ff */
[C-C-:B------:R-:W-:Y:S02]  /*1a030*/  @!P6 LEA.HI.X R13, R6.reuse, R52, R53.reuse, 0x1, P4 ;  /* 0x00000034060de211 */ /* 0x140fe400020f0c35 */
[C---:B----4-:R-:W-:Y:S02]  /*1a040*/  @!P1 LEA R8, P2, R6.reuse, R49, 0x1 ;  /* 0x0000003106089211 */ /* 0x050fe400078408ff */
        /* <DEDUP_REMOVED lines=10> */
.L_x_131:
        /* <DEDUP_REMOVED lines=19> */
.L_x_133:
        /* <DEDUP_REMOVED lines=12> */
[----:B------:R-:W-:Y:S01]  /*1a2e0*/  MOV R0, c[0x0][0x4e8] ;  /* 0x00013a0000007a02 */ /* 0x000fe20000000f00 */
[----:B------:R-:W-:Y:S01]  /*1a2f0*/  IMAD R6, R42, c[0x0][0x490], RZ ;  /* 0x000124002a067a24 */ /* 0x000fe200078e02ff */
[----:B------:R-:W-:Y:S01]  /*1a300*/  MOV R2, R4 ;  /* 0x0000000400027202 */ /* 0x000fe20000000f00 */
[----:B------:R-:W-:Y:S01]  /*1a310*/  IMAD.MOV.U32 R3, RZ, RZ, R5 ;  /* 0x000000ffff037224 */ /* 0x000fe200078e0005 */
[----:B------:R-:W-:Y:S01]  /*1a320*/  ISETP.NE.AND P0, PT, R0, 0x1, PT ;  /* 0x000000010000780c */ /* 0x000fe20003f05270 */
[C---:B------:R-:W-:Y:S01]  /*1a330*/  IMAD R6, R55.reuse, c[0x0][0x494], R6 ;  /* 0x0001250037067a24 */ /* 0x040fe200078e0206 */
[----:B------:R-:W-:Y:S01]  /*1a340*/  MOV R0, R8 ;  /* 0x0000000800007202 */ /* 0x000fe20000000f00 */
[----:B------:R-:W-:-:S05]  /*1a350*/  IMAD.WIDE.U32 R2, R55, c[0x0][0x490], R2 ;  /* 0x0001240037027a25 */ /* 0x000fca00078e0002 */
[----:B------:R-:W-:-:S05]  /*1a360*/  IADD3 R3, R6, R3, RZ ;  /* 0x0000000306037210 */ /* 0x000fca0007ffe0ff */
[----:B------:R-:W-:-:S04]  /*1a370*/  @P0 IMAD.HI.U32 R7, R8, c[0x0][0x4ec], RZ ;  /* 0x00013b0008070a27 */ /* 0x000fc800078e00ff */
[----:B------:R-:W-:Y:S01]  /*1a380*/  IMAD.WIDE.U32 R2, R9, c[0x0][0x498], R2 ;  /* 0x0001260009027a25 */ /* 0x000fe200078e0002 */
[----:B------:R-:W-:-:S03]  /*1a390*/  @P0 SHF.R.U32.HI R0, RZ, c[0x0][0x4f0], R7 ;  /* 0x00013c00ff000a19 */ /* 0x000fc60000011607 */
[----:B------:R-:W-:Y:S01]  /*1a3a0*/  IMAD R7, R11, c[0x0][0x498], RZ ;  /* 0x000126000b077a24 */ /* 0x000fe200078e02ff */
[----:B------:R-:W-:Y:S01]  /*1a3b0*/  IADD3 R2, P0, R0, R2, RZ ;  /* 0x0000000200027210 */ /* 0x000fe20007f1e0ff */
[----:B------:R-:W-:Y:S02]  /*1a3c0*/  IMAD.MOV R6, RZ, RZ, -R0 ;  /* 0x000000ffff067224 */ /* 0x000fe400078e0a00 */
[----:B------:R-:W-:Y:S02]  /*1a3d0*/  IMAD R7, R9, c[0x0][0x49c], R7 ;  /* 0x0001270009077a24 */ /* 0x000fe400078e0207 */
[----:B------:R-:W-:Y:S01]  /*1a3e0*/  IMAD R6, R6, c[0x0][0x4e8], R8 ;  /* 0x00013a0006067a24 */ /* 0x000fe200078e0208 */
[----:B------:R-:W-:-:S04]  /*1a3f0*/  SHF.R.S32.HI R8, RZ, 0x1f, R0 ;  /* 0x0000001fff087819 */ /* 0x000fc80000011400 */
[----:B------:R-:W-:Y:S02]  /*1a400*/  SHF.R.S32.HI R0, RZ, 0x1f, R6 ;  /* 0x0000001fff007819 */ /* 0x000fe40000011406 */
[----:B------:R-:W-:-:S03]  /*1a410*/  IADD3.X R3, R8, R3, R7, P0, !PT ;  /* 0x0000000308037210 */ /* 0x000fc600007fe407 */
[----:B------:R-:W-:Y:S02]  /*1a420*/  IMAD R0, R0, c[0x0][0x488], RZ ;  /* 0x0001220000007a24 */ /* 0x000fe400078e02ff */
[----:B------:R-:W-:-:S04]  /*1a430*/  IMAD.WIDE.U32 R2, R6, c[0x0][0x488], R2 ;  /* 0x0001220006027a25 */ /* 0x000fc800078e0002 */
[----:B------:R-:W-:Y:S01]  /*1a440*/  IMAD R0, R6, c[0x0][0x48c], R0 ;  /* 0x0001230006007a24 */ /* 0x000fe200078e0200 */
[----:B------:R-:W-:-:S04]  /*1a450*/  LEA R6, P0, R2, c[0x0][0x450], 0x2 ;  /* 0x0001140002067a11 */ /* 0x000fc800078010ff */
[----:B------:R-:W-:-:S04]  /*1a460*/  IADD3 R0, R3, R0, RZ ;  /* 0x0000000003007210 */ /* 0x000fc80007ffe0ff */
[----:B------:R-:W-:Y:S02]  /*1a470*/  LEA.HI.X R7, R2, c[0x0][0x454], R0, 0x2, P0 ;  /* 0x0001150002077a11 */ /* 0x000fe400000f1400 */
[----:B------:R-:W-:-:S05]  /*1a480*/  MOV R0, 0xff800000 ;  /* 0xff80000000007802 */ /* 0x000fca0000000f00 */
[----:B------:R1:W-:Y:S02]  /*1a490*/  STG.E [R6.64], R0 ;  /* 0x0000000006007986 */ /* 0x0003e4000c101904 */
.L_x_135:
[----:B------:R-:W-:Y:S05]  /*1a4a0*/  BSYNC B0 ;  /* 0x0000000000007941 */ /* 0x000fea0003800000 */
.L_x_134:
[----:B------:R-:W2:Y:S01]  /*1a4b0*/  S2R R12, SR_CTAID.X ;  /* 0x00000000000c7919 */ /* 0x000ea20000002500 */
[----:B-1----:R-:W-:Y:S01]  /*1a4c0*/  IMAD R0, R5, c[0x0][0x3a0], RZ ;  /* 0x0000e80005007a24 */ /* 0x002fe200078e02ff */
[----:B------:R-:W-:Y:S01]  /*1a4d0*/  SHF.R.S32.HI R5, RZ, 0x1f, R10 ;  /* 0x0000001fff057819 */ /* 0x000fe2000001140a */
[----:B------:R-:W-:-:S03]  /*1a4e0*/  IMAD.WIDE.U32 R2, R4, c[0x0][0x3a0], RZ ;  /* 0x0000e80004027a25 */ /* 0x000fc600078e00ff */
[----:B------:R-:W-:Y:S01]  /*1a4f0*/  LEA.HI R5, R5, R10, RZ, 0x3 ;  /* 0x0000000a05057211 */ /* 0x000fe200078f18ff */
[----:B------:R-:W-:Y:S02]  /*1a500*/  IMAD R0, R4, c[0x0][0x3a4], R0 ;  /* 0x0000e90004007a24 */ /* 0x000fe400078e0200 */
[----:B------:R-:W-:Y:S01]  /*1a510*/  IMAD.MOV.U32 R6, RZ, RZ, c[0x0][0x4e8] ;  /* 0x00013a00ff067624 */ /* 0x000fe200078e00ff */
[----:B------:R-:W-:Y:S01]  /*1a520*/  LOP3.LUT R4, R5, 0xfffffff8, RZ, 0xc0, !PT ;  /* 0xfffffff805047812 */ /* 0x000fe200078ec0ff */
[----:B------:R-:W-:Y:S02]  /*1a530*/  IMAD.IADD R3, R3, 0x1, R0 ;  /* 0x0000000103037824 */ /* 0x000fe400078e0200 */
[----:B------:R-:W-:Y:S01]  /*1a540*/  IMAD R0, R42, c[0x0][0x3e8], RZ ;  /* 0x0000fa002a007a24 */ /* 0x000fe200078e02ff */
[----:B------:R-:W-:Y:S01]  /*1a550*/  ISETP.NE.AND P0, PT, R6, 0x1, PT ;  /* 0x000000010600780c */ /* 0x000fe20003f05270 */
[----:B------:R-:W-:Y:S01]  /*1a560*/  IMAD.IADD R8, R10, 0x1, -R4 ;  /* 0x000000010a087824 */ /* 0x000fe200078e0a04 */
[----:B------:R-:W-:Y:S01]  /*1a570*/  SHF.R.S32.HI R10, RZ, 0x3, R5 ;  /* 0x00000003ff0a7819 */ /* 0x000fe20000011405 */
[----:B------:R-:W-:-:S02]  /*1a580*/  IMAD R0, R55, c[0x0][0x3ec], R0 ;  /* 0x0000fb0037007a24 */ /* 0x000fc400078e0200 */
[----:B------:R-:W-:-:S04]  /*1a590*/  IMAD.WIDE.U32 R2, R55, c[0x0][0x3e8], R2 ;  /* 0x0000fa0037027a25 */ /* 0x000fc800078e0002 */
[----:B------:R-:W-:Y:S02]  /*1a5a0*/  IMAD R4, R8, 0x10, R10 ;  /* 0x0000001008047824 */ /* 0x000fe400078e020a */
[----:B------:R-:W-:Y:S02]  /*1a5b0*/  IMAD.IADD R3, R0, 0x1, R3 ;  /* 0x0000000100037824 */ /* 0x000fe400078e0203 */
[----:B--2---:R-:W-:Y:S02]  /*1a5c0*/  IMAD R4, R12, 0x80, R4 ;  /* 0x000000800c047824 */ /* 0x004fe400078e0204 */
[----:B------:R-:W-:Y:S02]  /*1a5d0*/  IMAD R6, R11, c[0x0][0x3f0], RZ ;  /* 0x0000fc000b067a24 */ /* 0x000fe400078e02ff */
[----:B------:R-:W-:-:S04]  /*1a5e0*/  @P0 IMAD.HI.U32 R5, R4, c[0x0][0x4ec], RZ ;  /* 0x00013b0004050a27 */ /* 0x000fc800078e00ff */
[----:B------:R-:W-:Y:S01]  /*1a5f0*/  IMAD.MOV.U32 R0, RZ, RZ, R4 ;  /* 0x000000ffff007224 */ /* 0x000fe200078e0004 */
[----:B------:R-:W-:Y:S01]  /*1a600*/  @P0 SHF.R.U32.HI R0, RZ, c[0x0][0x4f0], R5 ;  /* 0x00013c00ff000a19 */ /* 0x000fe20000011605 */
[C---:B------:R-:W-:Y:S02]  /*1a610*/  IMAD R7, R9.reuse, c[0x0][0x3f4], R6 ;  /* 0x0000fd0009077a24 */ /* 0x040fe400078e0206 */
[----:B------:R-:W-:Y:S01]  /*1a620*/  IMAD.WIDE.U32 R2, R9, c[0x0][0x3f0], R2 ;  /* 0x0000fc0009027a25 */ /* 0x000fe200078e0002 */
[----:B------:R-:W-:-:S03]  /*1a630*/  SHF.R.S32.HI R6, RZ, 0x1f, R0 ;  /* 0x0000001fff067819 */ /* 0x000fc60000011400 */
[----:B------:R-:W-:Y:S02]  /*1a640*/  IMAD.MOV R5, RZ, RZ, -R0 ;  /* 0x000000ffff057224 */ /* 0x000fe400078e0a00 */
[----:B------:R-:W-:Y:S02]  /*1a650*/  IMAD.IADD R3, R3, 0x1, R7 ;  /* 0x0000000103037824 */ /* 0x000fe400078e0207 */
[----:B------:R-:W-:Y:S02]  /*1a660*/  IMAD R5, R5, c[0x0][0x4e8], R4 ;  /* 0x00013a0005057a24 */ /* 0x000fe400078e0204 */
[----:B------:R-:W-:Y:S02]  /*1a670*/  IMAD R6, R6, c[0x0][0x3e0], RZ ;  /* 0x0000f80006067a24 */ /* 0x000fe400078e02ff */
[----:B------:R-:W-:Y:S01]  /*1a680*/  IMAD.WIDE.U32 R2, R0, c[0x0][0x3e0], R2 ;  /* 0x0000f80000027a25 */ /* 0x000fe200078e0002 */
[----:B------:R-:W-:-:S03]  /*1a690*/  SHF.R.S32.HI R4, RZ, 0x1f, R5 ;  /* 0x0000001fff047819 */ /* 0x000fc60000011405 */
[----:B------:R-:W-:Y:S02]  /*1a6a0*/  IMAD R0, R0, c[0x0][0x3e4], R6 ;  /* 0x0000f90000007a24 */ /* 0x000fe400078e0206 */
[----:B-----5:R-:W-:Y:S02]  /*1a6b0*/  IMAD R19, R19, c[0x0][0x4e8], RZ ;  /* 0x00013a0013137a24 */ /* 0x020fe400078e02ff */
        /* <DEDUP_REMOVED lines=14> */
[----:B------:R-:W-:-:S02]  /*1a7a0*/  IADD3 R8, R2, 0x10, RZ ;  /* 0x0000001002087810 */ /* 0x000fc40007ffe0ff */
[-C--:B------:R-:W-:Y:S01]  /*1a7b0*/  ISETP.GE.OR P1, PT, R2, R19.reuse, P0 ;  /* 0x000000130200720c */ /* 0x080fe20000726670 */
[----:B------:R-:W3:Y:S01]  /*1a7c0*/  SHFL.IDX PT, R9, R3, 0x1, 0x181f ;  /* 0x00381f0003097f89 */ /* 0x000ee200000e0000 */
[-C--:B------:R-:W-:Y:S02]  /*1a7d0*/  ISETP.GE.OR P5, PT, R8, R19.reuse, P0 ;  /* 0x000000130800720c */ /* 0x080fe400007a6670 */
[C---:B------:R-:W-:Y:S01]  /*1a7e0*/  IADD3 R14, R2.reuse, 0x20, RZ ;  /* 0x00000020020e7810 */ /* 0x040fe20007ffe0ff */
[----:B------:R-:W4:Y:S01]  /*1a7f0*/  SHFL.IDX PT, R8, R4, 0x2, 0x181f ;  /* 0x00581f0004087f89 */ /* 0x000f2200000e0000 */
[----:B------:R-:W-:Y:S02]  /*1a800*/  IADD3 R10, R2, 0x40, RZ ;  /* 0x00000040020a7810 */ /* 0x000fe40007ffe0ff */
[----:B------:R-:W-:Y:S01]  /*1a810*/  ISETP.GE.OR P4, PT, R14, R19, P0 ;  /* 0x000000130e00720c */ /* 0x000fe20000786670 */
[----:B------:R-:W3:Y:S01]  /*1a820*/  SHFL.IDX PT, R12, R3, 0x2, 0x181f ;  /* 0x00581f00030c7f89 */ /* 0x000ee200000e0000 */
[----:B------:R-:W-:-:S02]  /*1a830*/  IADD3 R13, R2, 0x30, RZ ;  /* 0x00000030020d7810 */ /* 0x000fc40007ffe0ff */
[-C--:B------:R-:W-:Y:S01]  /*1a840*/  ISETP.GE.OR P6, PT, R10, R19.reuse, P0 ;  /* 0x000000130a00720c */ /* 0x080fe200007c6670 */
[----:B------:R-:W3:Y:S01]  /*1a850*/  SHFL.IDX PT, R11, R4, 0x3, 0x181f ;  /* 0x00781f00040b7f89 */ /* 0x000ee200000e0000 */
[C---:B-1----:R-:W-:Y:S02]  /*1a860*/  @!P1 LEA R6, P2, R0.reuse, R6, 0x1 ;  /* 0x0000000600069211 */ /* 0x042fe400078408ff */
[----:B------:R-:W-:Y:S01]  /*1a870*/  ISETP.GE.OR P3, PT, R13, R19, P0 ;  /* 0x000000130d00720c */ /* 0x000fe20000766670 */
[----:B------:R-:W1:Y:S01]  /*1a880*/  SHFL.IDX PT, R14, R3, 0x3, 0x181f ;  /* 0x00781f00030e7f89 */ /* 0x000e6200000e0000 */
[----:B--2---:R-:W-:-:S03]  /*1a890*/  @!P1 LEA.HI.X R7, R0, R7, R20, 0x1, P2 ;  /* 0x0000000700079211 */ /* 0x004fc600010f0c14 */
[----:B------:R-:W2:Y:S04]  /*1a8a0*/  SHFL.IDX PT, R10, R4, 0x4, 0x181f ;  /* 0x00981f00040a7f89 */ /* 0x000ea800000e0000 */
[----:B------:R1:W-:Y:S04]  /*1a8b0*/  @!P1 ST.E.128 [R6.64], RZ ;  /* 0x000000ff06009985 */ /* 0x0003e8000c101d04 */
[----:B------:R-:W-:Y:S04]  /*1a8c0*/  SHFL.IDX PT, R13, R4, 0x5, 0x181f ;  /* 0x00b81f00040d7f89 */ /* 0x000fe800000e0000 */
[----:B------:R-:W-:Y:S04]  /*1a8d0*/  SHFL.IDX PT, R15, R4, 0x6, 0x181f ;  /* 0x00d81f00040f7f89 */ /* 0x000fe800000e0000 */
[----:B------:R-:W2:Y:S04]  /*1a8e0*/  SHFL.IDX PT, R18, R3, 0x4, 0x181f ;  /* 0x00981f0003127f89 */ /* 0x000ea800000e0000 */
[----:B------:R-:W2:Y:S04]  /*1a8f0*/  SHFL.IDX PT, R17, R3, 0x5, 0x181f ;  /* 0x00b81f0003117f89 */ /* 0x000ea800000e0000 */
[----:B------:R-:W2:Y:S04]  /*1a900*/  SHFL.IDX PT, R16, R3, 0x6, 0x181f ;  /* 0x00d81f0003107f89 */ /* 0x000ea800000e0000 */
[----:B------:R-:W2:Y:S01]  /*1a910*/  SHFL.IDX PT, R4, R4, 0x7, 0x181f ;  /* 0x00f81f0004047f89 */ /* 0x000ea200000e0000 */
[----:B-1----:R-:W-:-:S02]  /*1a920*/  IADD3 R7, R2, 0x50, RZ ;  /* 0x0000005002077810 */ /* 0x002fc40007ffe0ff */
[C---:B------:R-:W-:Y:S01]  /*1a930*/  @!P5 LEA R6, P1, R0.reuse, R5, 0x1 ;  /* 0x000000050006d211 */ /* 0x040fe200078208ff */
[----:B------:R-:W1:Y:S01]  /*1a940*/  SHFL.IDX PT, R3, R3, 0x7, 0x181f ;  /* 0x00f81f0003037f89 */ /* 0x000e6200000e0000 */
[----:B------:R-:W-:Y:S02]  /*1a950*/  ISETP.GE.OR P2, PT, R7, R19, P0 ;  /* 0x000000130700720c */ /* 0x000fe40000746670 */
[C---:B---3--:R-:W-:Y:S02]  /*1a960*/  @!P5 LEA.HI.X R7, R0.reuse, R9, R20, 0x1, P1 ;  /* 0x000000090007d211 */ /* 0x048fe400008f0c14 */
[----:B----4-:R-:W-:Y:S02]  /*1a970*/  @!P4 LEA R8, P1, R0, R8, 0x1 ;  /* 0x000000080008c211 */ /* 0x010fe400078208ff */
[C---:B------:R-:W-:Y:S01]  /*1a980*/  IADD3 R9, R2.reuse, 0x60, RZ ;  /* 0x0000006002097810 */ /* 0x040fe20007ffe0ff */
[----:B------:R3:W-:Y:S01]  /*1a990*/  @!P5 ST.E.128 [R6.64], RZ ;  /* 0x000000ff0600d985 */ /* 0x0007e2000c101d04 */
[----:B------:R-:W-:-:S09]  /*1a9a0*/  IADD3 R2, R2, 0x70, RZ ;  /* 0x0000007002027810 */ /* 0x000fd20007ffe0ff */
[----:B------:R-:W-:Y:S02]  /*1a9b0*/  P2R R5, PR, RZ, 0x2 ;  /* 0x00000002ff057803 */ /* 0x000fe40000000000 */
[-C--:B------:R-:W-:Y:S02]  /*1a9c0*/  ISETP.GE.OR P1, PT, R9, R19.reuse, P0 ;  /* 0x000000130900720c */ /* 0x080fe40000726670 */
[----:B------:R-:W-:Y:S02]  /*1a9d0*/  ISETP.NE.AND P5, PT, R5, RZ, PT ;  /* 0x000000ff0500720c */ /* 0x000fe40003fa5270 */
[----:B------:R-:W-:Y:S02]  /*1a9e0*/  ISETP.GE.OR P0, PT, R2, R19, P0 ;  /* 0x000000130200720c */ /* 0x000fe40000706670 */
[----:B------:R-:W-:-:S05]  /*1a9f0*/  @!P4 LEA.HI.X R9, R0, R12, R20, 0x1, P5 ;  /* 0x0000000c0009c211 */ /* 0x000fca00028f0c14 */
[----:B------:R4:W-:Y:S01]  /*1aa00*/  @!P4 ST.E.128 [R8.64], RZ ;  /* 0x000000ff0800c985 */ /* 0x0009e2000c101d04 */
[----:B---3--:R-:W-:-:S04]  /*1aa10*/  @!P3 LEA R6, P5, R0, R11, 0x1 ;  /* 0x0000000b0006b211 */ /* 0x008fc800078a08ff */
[C---:B------:R-:W-:Y:S02]  /*1aa20*/  @!P3 LEA.HI.X R7, R0.reuse, R14, R20, 0x1, P5 ;  /* 0x0000000e0007b211 */ /* 0x040fe400028f0c14 */
[----:B--2---:R-:W-:-:S03]  /*1aa30*/  @!P6 LEA R10, P5, R0, R10, 0x1 ;  /* 0x0000000a000ae211 */ /* 0x004fc600078a08ff */
[----:B------:R2:W-:Y:S01]  /*1aa40*/  @!P3 ST.E.128 [R6.64], RZ ;  /* 0x000000ff0600b985 */ /* 0x0005e2000c101d04 */
[----:B------:R-:W-:-:S05]  /*1aa50*/  @!P6 LEA.HI.X R11, R0, R18, R20, 0x1, P5 ;  /* 0x00000012000be211 */ /* 0x000fca00028f0c14 */
[----:B------:R3:W-:Y:S01]  /*1aa60*/  @!P6 ST.E.128 [R10.64], RZ ;  /* 0x000000ff0a00e985 */ /* 0x0007e2000c101d04 */
[----:B----4-:R-:W-:-:S04]  /*1aa70*/  @!P2 LEA R8, P4, R0, R13, 0x1 ;  /* 0x0000000d0008a211 */ /* 0x010fc800078808ff */
[----:B------:R-:W-:-:S05]  /*1aa80*/  @!P2 LEA.HI.X R9, R0, R17, R20, 0x1, P4 ;  /* 0x000000110009a211 */ /* 0x000fca00020f0c14 */
[----:B------:R3:W-:Y:S01]  /*1aa90*/  @!P2 ST.E.128 [R8.64], RZ ;  /* 0x000000ff0800a985 */ /* 0x0007e2000c101d04 */
[----:B--2---:R-:W-:-:S04]  /*1aaa0*/  @!P1 LEA R6, P3, R0, R15, 0x1 ;  /* 0x0000000f00069211 */ /* 0x004fc800078608ff */
[----:B------:R-:W-:-:S05]  /*1aab0*/  @!P1 LEA.HI.X R7, R0, R16, R20, 0x1, P3 ;  /* 0x0000001000079211 */ /* 0x000fca00018f0c14 */
[----:B------:R3:W-:Y:S01]  /*1aac0*/  @!P1 ST.E.128 [R6.64], RZ ;  /* 0x000000ff06009985 */ /* 0x0007e2000c101d04 */
[----:B------:R-:W-:Y:S05]  /*1aad0*/  @P0 EXIT ;  /* 0x000000000000094d */ /* 0x000fea0003800000 */
[----:B-1----:R-:W-:-:S04]  /*1aae0*/  LEA R2, P0, R0, R4, 0x1 ;  /* 0x0000000400027211 */ /* 0x002fc800078008ff */
[----:B------:R-:W-:-:S05]  /*1aaf0*/  LEA.HI.X R3, R0, R3, R20, 0x1, P0 ;  /* 0x0000000300037211 */ /* 0x000fca00000f0c14 */
[----:B------:R-:W-:Y:S01]  /*1ab00*/  ST.E.128 [R2.64], RZ ;  /* 0x000000ff02007985 */ /* 0x000fe2000c101d04 */
[----:B------:R-:W-:Y:S05]  /*1ab10*/  EXIT ;  /* 0x000000000000794d */ /* 0x000fea0003800000 */
.L_x_136:
        /* <DEDUP_REMOVED lines=14> */
.L_x_1472:


//--------------------- .text._ZN7cutlass13device_kernelIN5flash19enable_sm80_to_sm89INS1_16FlashAttnFwdSm80INS1_25CollectiveMainloopFwdSm80ILi4ELi1ELb0EN4cute5tupleIJNS5_1CILi128EEENS7_ILi96EEENS7_ILi64EEEEEELi64ENS_10bfloat16_tEfNS_4arch4Sm80ELb0ELb1ELb1ELb0ELb0ELb0ELb1ELb0EEENS1_21CollectiveEpilogueFwdINS6_IJS8_SA_S9_EEENS6_IJNS7_ILi1EEESI_SI_EEESC_SE_Li128ELb0ELb1ELb0ELb0EEENS1_19SingleTileSchedulerILb0ELb0ELb1ELi128EEEEEEEEEvNT_6ParamsE --------------------------
	.section	.text._ZN7cutlass13device_kernelIN5flash19enable_sm80_to_sm89INS1_16FlashAttnFwdSm80INS1_25CollectiveMainloopFwdSm80ILi4ELi1ELb0EN4cute5tupleIJNS5_1CILi128EEENS7_ILi96EEENS7_ILi64EEEEEELi64ENS_10bfloat16_tEfNS_4arch4Sm80ELb0ELb1ELb1ELb0ELb0ELb0ELb1ELb0EEENS1_21CollectiveEpilogueFwdINS6_IJS8_SA_S9_EEENS6_IJNS7_ILi1EEESI_SI_EEESC_SE_Li128ELb0ELb1ELb0ELb0EEENS1_19SingleTileSchedulerILb0ELb0ELb1ELi128EEEEEEEEEvNT_6ParamsE,"ax",@progbits
	.sectioninfo	@"SHI_REGISTERS=255"
	.align	128
.text._ZN7cutlass13device_kernelIN5flash19enable_sm80_to_sm89INS1_16FlashAttnFwdSm80INS1_25CollectiveMainloopFwdSm80ILi4ELi1ELb0EN4cute5tupleIJNS5_1CILi128EEENS7_ILi96EEENS7_ILi64EEEEEELi64ENS_10bfloat16_tEfNS_4arch4Sm80ELb0ELb1ELb1ELb0ELb0ELb0ELb1ELb0EEENS1_21CollectiveEpilogueFwdINS6_IJS8_SA_S9_EEENS6_IJNS7_ILi1EEESI_SI_EEESC_SE_Li128ELb0ELb1ELb0ELb0EEENS1_19SingleTileSchedulerILb0ELb0ELb1ELi128EEEEEEEEEvNT_6ParamsE:
        .type           _ZN7cutlass13device_kernelIN5flash19enable_sm80_to_sm89INS1_16FlashAttnFwdSm80INS1_25CollectiveMainloopFwdSm80ILi4ELi1ELb0EN4cute5tupleIJNS5_1CILi128EEENS7_ILi96EEENS7_ILi64EEEEEELi64ENS_10bfloat16_tEfNS_4arch4Sm80ELb0ELb1ELb1ELb0ELb0ELb0ELb1ELb0EEENS1_21CollectiveEpilogueFwdINS6_IJS8_SA_S9_EEENS6_IJNS7_ILi1EEESI_SI_EEESC_SE_Li128ELb0ELb1ELb0ELb0EEENS1_19SingleTileSchedulerILb0ELb0ELb1ELi128EEEEEEEEEvNT_6ParamsE,@function
        .size           _ZN7cutlass13device_kernelIN5flash19enable_sm80_to_sm89INS1_16FlashAttnFwdSm80INS1_25CollectiveMainloopFwdSm80ILi4ELi1ELb0EN4cute5tupleIJNS5_1CILi128EEENS7_ILi96EEENS7_ILi64EEEEEELi64ENS_10bfloat16_tEfNS_4arch4Sm80ELb0ELb1ELb1ELb0ELb0ELb0ELb1ELb0EEENS1_21CollectiveEpilogueFwdINS6_IJS8_SA_S9_EEENS6_IJNS7_ILi1EEESI_SI_EEESC_SE_Li128ELb0ELb1ELb0ELb0EEENS1_19SingleTileSchedulerILb0ELb0ELb1ELi128EEEEEEEEEvNT_6ParamsE,(.L_x_1473 - _ZN7cutlass13device_kernelIN5flash19enable_sm80_to_sm89INS1_16FlashAttnFwdSm80INS1_25CollectiveMainloopFwdSm80ILi4ELi1ELb0EN4cute5tupleIJNS5_1CILi128EEENS7_ILi96EEENS7_ILi64EEEEEELi64ENS_10bfloat16_tEfNS_4arch4Sm80ELb0ELb1ELb1ELb0ELb0ELb0ELb1ELb0EEENS1_21CollectiveEpilogueFwdINS6_IJS8_SA_S9_EEENS6_IJNS7_ILi1EEESI_SI_EEESC_SE_Li128ELb0ELb1ELb0ELb0EEENS1_19SingleTileSchedulerILb0ELb0ELb1ELi128EEEEEEEEEvNT_6ParamsE)
        .other          _ZN7cutlass13device_kernelIN5flash19enable_sm80_to_sm89INS1_16FlashAttnFwdSm80INS1_25CollectiveMainloopFwdSm80ILi4ELi1ELb0EN4cute5tupleIJNS5_1CILi128EEENS7_ILi96EEENS7_ILi64EEEEEELi64ENS_10bfloat16_tEfNS_4arch4Sm80ELb0ELb1ELb1ELb0ELb0ELb0ELb1ELb0EEENS1_21CollectiveEpilogueFwdINS6_IJS8_SA_S9_EEENS6_IJNS7_ILi1EEESI_SI_EEESC_SE_Li128ELb0ELb1ELb0ELb0EEENS1_19SingleTileSchedulerILb0ELb0ELb1ELi128EEEEEEEEEvNT_6ParamsE,@"STO_CUDA_ENTRY STV_DEFAULT"
_ZN7cutlass13device_kernelIN5flash19enable_sm80_to_sm89INS1_16FlashAttnFwdSm80INS1_25CollectiveMainloopFwdSm80ILi4ELi1ELb0EN4cute5tupleIJNS5_1CILi128EEENS7_ILi96EEENS7_ILi64EEEEEELi64ENS_10bfloat16_tEfNS_4arch4Sm80ELb0ELb1ELb1ELb0ELb0ELb0ELb1ELb0EEENS1_21CollectiveEpilogueFwdINS6_IJS8_SA_S9_EEENS6_IJNS7_ILi1EEESI_SI_EEESC_SE_Li128ELb0ELb1ELb0ELb0EEENS1_19SingleTileSchedulerILb0ELb0ELb1ELi128EEEEEEEEEvNT_6ParamsE:
[----:B------:R-:W-:-:S03]  /*0000*/  MOV R1, c[0x0][0x28] ;  /* 0x00000a0000017a02 */ /* 0x000fc60000000f00 */
[----:B------:R-:W1:Y:S01]  /*0010*/  S2R R28, SR_CTAID.Z ;  /* 0x00000000001c7919 */ /* 0x000e620000002700 */
[----:B------:R-:W-:Y:S02]  /*0020*/  IADD3 R1, R1, -0x68, RZ ;  /* 0xffffff9801017810 */ /* 0x000fe40007ffe0ff */
[----:B-1----:R-:W-:-:S13]  /*0030*/  ISETP.GE.AND P0, PT, R28, RZ, PT ;  /* 0x000000ff1c00720c */ /* 0x002fda0003f06270 */
[----:B------:R-:W-:Y:S05]  /*0040*/  @!P0 EXIT ;  /* 0x000000000000894d */ /* 0x000fea0003800000 */
[----:B------:R-:W1:Y:S01]  /*0050*/  S2UR UR7, SR_CTAID.X ;  /* 0x00000000000779c3 */ /* 0x000e620000002500 */
[----:B------:R-:W-:Y:S01]  /*0060*/  ULDC UR9, c[0x0][0x2c4] ;  /* 0x0000b10000097ab9 */ /* 0x000fe20000000800 */
[----:B------:R-:W2:Y:S01]  /*0070*/  S2R R202, SR_TID.X ;  /* 0x0000000000ca7919 */ /* 0x000ea20000002100 */
[----:B------:R-:W-:Y:S02]  /*0080*/  UISETP.NE.AND UP2, UPT, UR9, 0x1, UPT ;  /* 0x000000010900788c */ /* 0x000fe4000bf45270 */
[----:B------:R-:W-:Y:S02]  /*0090*/  ULDC.64 UR4, c[0x0][0x2c8] ;  /* 0x0000b20000047ab9 */ /* 0x000fe40000000a00 */
[----:B------:R-:W-:Y:S02]  /*00a0*/  UMOV UR8, 0x1 ;  /* 0x0000000100087882 */ /* 0x000fe40000000000 */
[----:B------:R-:W-:Y:S02]  /*00b0*/  ULDC UR6, c[0x0][0x168] ;  /* 0x00005a0000067ab9 */ /* 0x000fe40000000800 */
[----:B------:R-:W-:-:S02]  /*00c0*/  UIADD3 UR6, UR8, -UR6, URZ ;  /* 0x8000000608067290 */ /* 0x000fc4000fffe03f */
[----:B-1----:R-:W-:-:S04]  /*00d0*/  USHF.L.U32 UR7, UR7, 0x7, URZ ;  /* 0x0000000707077899 */ /* 0x002fc8000800063f */
[----:B------:R-:W-:Y:S02]  /*00e0*/  @UP2 UIADD3 UR12, UR7, 0x7f, URZ ;  /* 0x0000007f070c2890 */ /* 0x000fe4000fffe03f */
[----:B------:R-:W-:Y:S02]  /*00f0*/  UIADD3 UR10, UR7, 0x7f, URZ ;  /* 0x0000007f070a7890 */ /* 0x000fe4000fffe03f */
[----:B------:R-:W-:-:S04]  /*0100*/  UIMAD.WIDE.U32 UR12, UR12, UR4, URZ ;  /* 0x000000040c0c72a5 */ /* 0x000fc8000f8e003f */
[----:B------:R-:W-:-:S03]  /*0110*/  @UP2 USHF.R.U32.HI UR10, URZ, UR5, UR13 ;  /* 0x000000053f0a2299 */ /* 0x000fc6000801160d */
[----:B------:R-:W-:Y:S02]  /*0120*/  ULDC.64 UR4, c[0x0][0x328] ;  /* 0x0000ca0000047ab9 */ /* 0x000fe40000000a00 */
[----:B------:R-:W-:-:S03]  /*0130*/  UISETP.LE.AND UP1, UPT, UR8, UR5, UPT ;  /* 0x000000050800728c */ /* 0x000fc6000bf23270 */
[----:B------:R-:W-:Y:S02]  /*0140*/  ULDC UR5, c[0x0][0x1d0] ;  /* 0x0000740000057ab9 */ /* 0x000fe40000000800 */
[----:B------:R-:W-:Y:S01]  /*0150*/  UIADD3 UR5, UR10, UR5, UR6 ;  /* 0x000000050a057290 */ /* 0x000fe2000fffe006 */
[----:B------:R-:W-:-:S03]  /*0160*/  PLOP3.LUT P0, PT, PT, PT, UP1, 0x40, 0x0 ;  /* 0x000000000000781c */ /* 0x000fc60003f0e818 */
[----:B------:R-:W-:-:S06]  /*0170*/  UIADD3 UR4, UR5, UR4, URZ ;  /* 0x0000000405047290 */ /* 0x000fcc000fffe03f */
[----:B------:R-:W-:-:S04]  /*0180*/  MOV R0, UR4 ;  /* 0x0000000400007c02 */ /* 0x000fc80008000f00 */
[----:B------:R-:W-:Y:S05]  /*0190*/  @P0 BRA `(.L_x_137) ;  /* 0x0000013000000947 */ /* 0x000fea0003800000 */
[----:B--2---:R-:W-:Y:S01]  /*01a0*/  ISETP.LT.AND P0, PT, RZ, UR5, PT ;  /* 0x00000005ff007c0c */ /* 0x004fe2000bf01270 */
[----:B------:R-:W-:-:S12]  /*01b0*/  UIADD3 UR6, UR5, -0x1, URZ ;  /* 0xffffffff05067890 */ /* 0x000fd8000fffe03f */
[----:B------:R-:W-:Y:S05]  /*01c0*/  @P0 BRA `(.L_x_138) ;  /* 0x0000008000000947 */ /* 0x000fea0003800000 */
[----:B------:R-:W-:Y:S02]  /*01d0*/  ULDC UR4, c[0x0][0x32c] ;  /* 0x0000cb0000047ab9 */ /* 0x000fe40000000800 */
[----:B------:R-:W-:Y:S02]  /*01e0*/  UISETP.NE.AND UP0, UPT, UR8, UR4, UPT ;  /* 0x000000040800728c */ /* 0x000fe4000bf05270 */
[----:B------:R-:W-:-:S03]  /*01f0*/  UIADD3 UR6, -UR5, URZ, URZ ;  /* 0x0000003f05067290 */ /* 0x000fc6000fffe13f */
[----:B------:R-:W-:Y:S02]  /*0200*/  ULDC.64 UR4, c[0x0][0x330] ;  /* 0x0000cc0000047ab9 */ /* 0x000fe40000000a00 */
[----:B------:R-:W-:-:S04]  /*0210*/  UIMAD.WIDE.U32 UR10, UR6, UR4, URZ ;  /* 0x00000004060a72a5 */ /* 0x000fc8000f8e003f */
[----:B------:R-:W-:-:S04]  /*0220*/  @UP0 USHF.R.U32.HI UR6, URZ, UR5, UR11 ;  /* 0x000000053f060299 */ /* 0x000fc8000801160b */
[----:B------:R-:W-:Y:S01]  /*0230*/  ULOP3.LUT UR6, URZ, UR6, URZ, 0x33, !UPT ;  /* 0x000000063f067292 */ /* 0x000fe2000f8e333f */
[----:B------:R-:W-:Y:S05]  /*0240*/  BRA `(.L_x_139) ;  /* 0x0000005000007947 */ /* 0x000fea0003800000 */
.L_x_138:
[----:B------:R-:W-:Y:S02]  /*0250*/  ULDC UR4, c[0x0][0x32c] ;  /* 0x0000cb0000047ab9 */ /* 0x000fe40000000800 */
[----:B------:R-:W-:-:S03]  /*0260*/  UISETP.NE.AND UP0, UPT, UR8, UR4, UPT ;  /* 0x000000040800728c */ /* 0x000fc6000bf05270 */
[----:B------:R-:W-:Y:S02]  /*0270*/  ULDC.64 UR4, c[0x0][0x330] ;  /* 0x0000cc0000047ab9 */ /* 0x000fe40000000a00 */
[----:B------:R-:W-:-:S06]  /*0280*/  UIMAD.WIDE.U32 UR10, UR6, UR4, URZ ;  /* 0x00000004060a72a5 */ /* 0x000fcc000f8e003f */
[----:B------:R-:W-:Y:S02]  /*0290*/  @UP0 USHF.R.U32.HI UR6, URZ, UR5, UR11 ;  /* 0x000000053f060299 */ /* 0x000fe4000801160b */
.L_x_139:
[----:B------:R-:W-:Y:S02]  /*02a0*/  ULDC UR4, c[0x0][0x32c] ;  /* 0x0000cb0000047ab9 */ /* 0x000fe40000000800 */
[----:B------:R-:W-:-:S06]  /*02b0*/  UIMAD UR4, UR6, UR4, UR4 ;  /* 0x00000004060472a4 */ /* 0x000fcc000f8e0204 */
[----:B------:R-:W-:-:S03]  /*02c0*/  IMNMX R0, R0, UR4, PT ;  /* 0x0000000400007c17 */ /* 0x000fc6000b800200 */
.L_x_137:
[----:B--2---:R-:W-:Y:S01]  /*02d0*/  UMOV UR8, 0x5f ;  /* 0x0000005f00087882 */ /* 0x004fe20000000000 */
[----:B------:R-:W-:Y:S01]  /*02e0*/  IADD3 R0, R0, 0x5f, RZ ;  /* 0x0000005f00007810 */ /* 0x000fe20007ffe0ff */
[----:B------:R-:W-:Y:S01]  /*02f0*/  ULDC UR6, c[0x0][0x1d0] ;  /* 0x0000740000067ab9 */ /* 0x000fe20000000800 */
[----:B------:R-:W-:Y:S01]  /*0300*/  PLOP3.LUT P0, PT, PT, PT, UP1, 0x40, 0x0 ;  /* 0x000000000000781c */ /* 0x000fe20003f0e818 */
[----:B------:R-:W-:Y:S02]  /*0310*/  UIADD3 UR8, UR8, UR6, URZ ;  /* 0x0000000608087290 */ /* 0x000fe4000fffe03f */
[----:B------:R-:W-:Y:S01]  /*0320*/  ULDC.64 UR4, c[0x0][0x2c8] ;  /* 0x0000b20000047ab9 */ /* 0x000fe20000000a00 */
[----:B------:R-:W-:Y:S01]  /*0330*/  IMAD.HI R0, R0, 0x2aaaaaab, RZ ;  /* 0x2aaaaaab00007827 */ /* 0x000fe200078e02ff */
[----:B------:R-:W-:Y:S02]  /*0340*/  UIMAD.WIDE UR10, UR8, 0x2aaaaaab, URZ ;  /* 0x2aaaaaab080a78a5 */ /* 0x000fe4000f8e023f */
[----:B------:R-:W-:-:S02]  /*0350*/  UIMAD.WIDE.U32 UR12, UR7, UR4, URZ ;  /* 0x00000004070c72a5 */ /* 0x000fc4000f8e003f */
[----:B------:R-:W-:Y:S01]  /*0360*/  ULDC UR8, c[0x0][0x168] ;  /* 0x00005a0000087ab9 */ /* 0x000fe20000000800 */
[----:B------:R-:W-:Y:S01]  /*0370*/  SHF.R.U32.HI R2, RZ, 0x1f, R0 ;  /* 0x0000001fff027819 */ /* 0x000fe20000011600 */
[----:B------:R-:W-:Y:S02]  /*0380*/  UIADD3 UR6, UR6, -UR8, URZ ;  /* 0x8000000806067290 */ /* 0x000fe4000fffe03f */
[----:B------:R-:W-:Y:S01]  /*0390*/  USHF.R.U32.HI UR8, URZ, 0x1f, UR11 ;  /* 0x0000001f3f087899 */ /* 0x000fe2000801160b */
[----:B------:R-:W-:Y:S01]  /*03a0*/  LEA.HI.SX32 R0, R0, R2, 0x1c ;  /* 0x0000000200007211 */ /* 0x000fe200078fe2ff */
[----:B------:R-:W-:Y:S02]  /*03b0*/  UMOV UR4, UR7 ;  /* 0x0000000700047c82 */ /* 0x000fe40008000000 */
[----:B------:R-:W-:Y:S02]  /*03c0*/  @UP2 USHF.R.U32.HI UR4, URZ, UR5, UR13 ;  /* 0x000000053f042299 */ /* 0x000fe4000801160d */
[----:B------:R-:W-:-:S02]  /*03d0*/  ULEA.HI.SX32 UR11, UR11, UR8, 0x1c ;  /* 0x000000080b0b7291 */ /* 0x000fc4000f8fe23f */
[----:B------:R-:W-:Y:S02]  /*03e0*/  UIADD3 UR4, UR6, UR4, URZ ;  /* 0x0000000406047290 */ /* 0x000fe4000fffe03f */
[----:B------:R-:W-:Y:S02]  /*03f0*/  ULDC UR5, c[0x0][0x324] ;  /* 0x0000c90000057ab9 */ /* 0x000fe40000000800 */
[----:B------:R-:W-:Y:S01]  /*0400*/  UIADD3 UR8, UR4, -UR5, URZ ;  /* 0x8000000504087290 */ /* 0x000fe2000fffe03f */
[----:B------:R-:W-:Y:S01]  /*0410*/  IMNMX R242, R0, UR11, PT ;  /* 0x0000000b00f27c17 */ /* 0x000fe2000b800200 */
[----:B------:R-:W-:Y:S05]  /*0420*/  @P0 BRA `(.L_x_140) ;  /* 0x0000015000000947 */ /* 0x000fea0003800000 */
[----:B------:R-:W-:Y:S02]  /*0430*/  UMOV UR10, UR4 ;  /* 0x00000004000a7c82 */ /* 0x000fe40008000000 */
[----:B------:R-:W-:-:S06]  /*0440*/  UISETP.GT.AND UP0, UPT, UR10, -0x1, UPT ;  /* 0xffffffff0a00788c */ /* 0x000fcc000bf04270 */
[----:B------:R-:W-:-:S13]  /*0450*/  PLOP3.LUT P0, PT, PT, PT, UP0, 0x80, 0x0 ;  /* 0x000000000000781c */ /* 0x000fda0003f0f008 */
[----:B------:R-:W-:Y:S05]  /*0460*/  @P0 BRA `(.L_x_141) ;  /* 0x0000008000000947 */ /* 0x000fea0003800000 */
[----:B------:R-:W-:Y:S02]  /*0470*/  ULDC UR4, c[0x0][0x32c] ;  /* 0x0000cb0000047ab9 */ /* 0x000fe40000000800 */
[----:B------:R-:W-:Y:S02]  /*0480*/  UISETP.NE.AND UP0, UPT, UR4, 0x1, UPT ;  /* 0x000000010400788c */ /* 0x000fe4000bf05270 */
[----:B------:R-:W-:Y:S02]  /*0490*/  ULOP3.LUT UR10, URZ, UR10, URZ, 0x33, !UPT ;  /* 0x0000000a3f0a7292 */ /* 0x000fe4000f8e333f */
[----:B------:R-:W-:Y:S02]  /*04a0*/  ULDC.64 UR4, c[0x0][0x330] ;  /* 0x0000cc0000047ab9 */ /* 0x000fe40000000a00 */
[----:B------:R-:W-:-:S05]  /*04b0*/  UIMAD.WIDE.U32 UR12, UR10, UR4, URZ ;  /* 0x000000040a0c72a5 */ /* 0x000fca000f8e003f */
[----:B------:R-:W-:-:S04]  /*04c0*/  @UP0 USHF.R.U32.HI UR10, URZ, UR5, UR13 ;  /* 0x000000053f0a0299 */ /* 0x000fc8000801160d */
[----:B------:R-:W-:Y:S01]  /*04d0*/  ULOP3.LUT UR10, URZ, UR10, URZ, 0x33, !UPT ;  /* 0x0000000a3f0a7292 */ /* 0x000fe2000f8e333f */
[----:B------:R-:W-:Y:S05]  /*04e0*/  BRA `(.L_x_142) ;  /* 0x0000005000007947 */ /* 0x000fea0003800000 */
.L_x_141:
[----:B------:R-:W-:Y:S02]  /*04f0*/  ULDC UR4, c[0x0][0x32c] ;  /* 0x0000cb0000047ab9 */ /* 0x000fe40000000800 */
[----:B------:R-:W-:-:S03]  /*0500*/  UISETP.NE.AND UP0, UPT, UR4, 0x1, UPT ;  /* 0x000000010400788c */ /* 0x000fc6000bf05270 */
[----:B------:R-:W-:Y:S02]  /*0510*/  ULDC.64 UR4, c[0x0][0x330] ;  /* 0x0000cc0000047ab9 */ /* 0x000fe40000000a00 */
[----:B------:R-:W-:-:S06]  /*0520*/  UIMAD.WIDE.U32 UR12, UR10, UR4, URZ ;  /* 0x000000040a0c72a5 */ /* 0x000fcc000f8e003f */
[----:B------:R-:W-:Y:S02]  /*0530*/  @UP0 USHF.R.U32.HI UR10, URZ, UR5, UR13 ;  /* 0x000000053f0a0299 */ /* 0x000fe4000801160d */
.L_x_142:
[----:B------:R-:W-:Y:S02]  /*0540*/  ULDC UR4, c[0x0][0x32c] ;  /* 0x0000cb0000047ab9 */ /* 0x000fe40000000800 */
[----:B------:R-:W-:-:S04]  /*0550*/  UIMAD UR4, UR10, UR4, URZ ;  /* 0x000000040a0472a4 */ /* 0x000fc8000f8e023f */
[----:B------:R-:W-:-:S04]  /*0560*/  UISETP.LT.AND UP0, UPT, UR8, UR4, UPT ;  /* 0x000000040800728c */ /* 0x000fc8000bf01270 */
[----:B------:R-:W-:-:S04]  /*0570*/  USEL UR8, UR8, UR4, !UP0 ;  /* 0x0000000408087287 */ /* 0x000fc8000c000000 */
.L_x_140:
[----:B------:R-:W-:Y:S01]  /*0580*/  UIMAD.WIDE UR4, UR8, 0x2aaaaaab, URZ ;  /* 0x2aaaaaab080478a5 */ /* 0x000fe2000f8e023f */
[----:B------:R-:W-:Y:S01]  /*0590*/  PLOP3.LUT P4, PT, PT, PT, PT, 0x80, 0x0 ;  /* 0x000000000000781c */ /* 0x000fe20003f8f070 */
[----:B------:R-:W-:Y:S01]  /*05a0*/  ULDC.64 UR12, c[0x0][0x118] ;  /* 0x00004600000c7ab9 */ /* 0x000fe20000000a00 */
[----:B------:R-:W-:Y:S01]  /*05b0*/  CS2R R162, SRZ ;  /* 0x0000000000a27805 */ /* 0x000fe2000001ff00 */
[----:B------:R-:W-:Y:S01]  /*05c0*/  USHF.R.U32.HI UR4, URZ, 0x1f, UR5 ;  /* 0x0000001f3f047899 */ /* 0x000fe20008011605 */
[----:B------:R-:W-:Y:S01]  /*05d0*/  CS2R R160, SRZ ;  /* 0x0000000000a07805 */ /* 0x000fe2000001ff00 */
[----:B------:R-:W-:Y:S01]  /*05e0*/  CS2R R166, SRZ ;  /* 0x0000000000a67805 */ /* 0x000fe2000001ff00 */
[----:B------:R-:W-:Y:S01]  /*05f0*/  CS2R R164, SRZ ;  /* 0x0000000000a47805 */ /* 0x000fe2000001ff00 */
[----:B------:R-:W-:Y:S01]  /*0600*/  ULEA.HI.SX32 UR4, UR5, UR4, 0x1c ;  /* 0x0000000405047291 */ /* 0x000fe2000f8fe23f */
[----:B------:R-:W-:Y:S01]  /*0610*/  CS2R R158, SRZ ;  /* 0x00000000009e7805 */ /* 0x000fe2000001ff00 */
[----:B------:R-:W-:Y:S01]  /*0620*/  CS2R R156, SRZ ;  /* 0x00000000009c7805 */ /* 0x000fe2000001ff00 */
[----:B------:R-:W-:Y:S01]  /*0630*/  CS2R R154, SRZ ;  /* 0x00000000009a7805 */ /* 0x000fe2000001ff00 */
[----:B------:R-:W-:Y:S01]  /*0640*/  UISETP.LT.AND UP0, UPT, URZ, UR4, UPT ;  /* 0x000000043f00728c */ /* 0x000fe2000bf01270 */
[----:B------:R-:W-:Y:S01]  /*0650*/  CS2R R152, SRZ ;  /* 0x0000000000987805 */ /* 0x000fe2000001ff00 */
[----:B------:R-:W-:Y:S01]  /*0660*/  CS2R R146, SRZ ;  /* 0x0000000000927805 */ /* 0x000fe2000001ff00 */
[----:B------:R-:W-:Y:S01]  /*0670*/  CS2R R144, SRZ ;  /* 0x0000000000907805 */ /* 0x000fe2000001ff00 */
[----:B------:R-:W-:Y:S01]  /*0680*/  USEL UR8, URZ, UR4, !UP0 ;  /* 0x000000043f087287 */ /* 0x000fe2000c000000 */
[----:B------:R-:W-:Y:S01]  /*0690*/  CS2R R150, SRZ ;  /* 0x0000000000967805 */ /* 0x000fe2000001ff00 */
[----:B------:R-:W-:Y:S01]  /*06a0*/  CS2R R148, SRZ ;  /* 0x0000000000947805 */ /* 0x000fe2000001ff00 */
[----:B------:R-:W-:Y:S01]  /*06b0*/  CS2R R142, SRZ ;  /* 0x00000000008e7805 */ /* 0x000fe2000001ff00 */
[----:B------:R-:W-:Y:S01]  /*06c0*/  CS2R R140, SRZ ;  /* 0x00000000008c7805 */ /* 0x000fe2000001ff00 */
[----:B------:R-:W-:Y:S01]  /*06d0*/  CS2R R138, SRZ ;  /* 0x00000000008a7805 */ /* 0x000fe2000001ff00 */
[----:B------:R-:W-:Y:S01]  /*06e0*/  ISETP.GT.AND P0, PT, R242, UR8, PT ;  /* 0x00000008f2007c0c */ /* 0x000fe2000bf04270 */
[----:B------:R-:W-:Y:S01]  /*06f0*/  CS2R R136, SRZ ;  /* 0x0000000000887805 */ /* 0x000fe2000001ff00 */
        /* <DEDUP_REMOVED lines=11> */
[----:B------:R-:W-:Y:S01]  /*07b0*/  IMAD.MOV.U32 R23, RZ, RZ, RZ ;  /* 0x000000ffff177224 */ /* 0x000fe200078e00ff */
[----:B------:R-:W-:Y:S01]  /*07c0*/  CS2R R110, SRZ ;  /* 0x00000000006e7805 */ /* 0x000fe2000001ff00 */
[----:B------:R-:W-:Y:S01]  /*07d0*/  IMAD.MOV.U32 R116, RZ, RZ, RZ ;  /* 0x000000ffff747224 */ /* 0x000fe200078e00ff */
[----:B------:R-:W-:Y:S01]  /*07e0*/  CS2R R108, SRZ ;  /* 0x00000000006c7805 */ /* 0x000fe2000001ff00 */
[----:B------:R-:W-:Y:S01]  /*07f0*/  CS2R R106, SRZ ;  /* 0x00000000006a7805 */ /* 0x000fe2000001ff00 */
[----:B------:R-:W-:Y:S01]  /*0800*/  CS2R R104, SRZ ;  /* 0x0000000000687805 */ /* 0x000fe2000001ff00 */
[----:B------:R-:W-:Y:S01]  /*0810*/  CS2R R26, SRZ ;  /* 0x00000000001a7805 */ /* 0x000fe2000001ff00 */
[----:B------:R-:W-:Y:S01]  /*0820*/  CS2R R24, SRZ ;  /* 0x0000000000187805 */ /* 0x000fe2000001ff00 */
[----:B------:R-:W-:Y:S05]  /*0830*/  @!P0 BRA `(.L_x_143) ;  /* 0x0001a06000008947 */ /* 0x000fea0003800000 */
[----:B------:R-:W-:-:S04]  /*0840*/  ISETP.NE.U32.AND P0, PT, RZ, c[0x0][0x340], PT ;  /* 0x0000d000ff007a0c */ /* 0x000fc80003f05070 */
[----:B------:R-:W-:Y:S01]  /*0850*/  ISETP.NE.AND.EX P1, PT, RZ, c[0x0][0x344], PT, P0 ;  /* 0x0000d100ff007a0c */ /* 0x000fe20003f25300 */
[----:B------:R-:W1:Y:S01]  /*0860*/  S2R R42, SR_CTAID.Y ;  /* 0x00000000002a7919 */ /* 0x000e620000002600 */
[----:B------:R-:W-:Y:S02]  /*0870*/  SHF.R.S32.HI R201, RZ, 0x1f, R202 ;  /* 0x0000001fffc97819 */ /* 0x000fe400000114ca */
[----:B------:R-:W-:-:S09]  /*0880*/  P2R R17, PR, RZ, 0x2 ;  /* 0x00000002ff117803 */ /* 0x000fd20000000000 */
[----:B------:R-:W-:-:S04]  /*0890*/  @P1 IMAD.MOV.U32 R0, RZ, RZ, 0x4 ;  /* 0x00000004ff001424 */ /* 0x000fc800078e00ff */
[----:B------:R-:W-:-:S05]  /*08a0*/  @P1 IMAD.WIDE R2, R28, R0, c[0x0][0x340] ;  /* 0x0000d0001c021625 */ /* 0x000fca00078e0200 */
[----:B------:R2:W3:Y:S01]  /*08b0*/  @P1 LDG.E R19, [R2.64] ;  /* 0x0000000c02131981 */ /* 0x0004e2000c1e1900 */
[----:B------:R-:W-:Y:S01]  /*08c0*/  PLOP3.LUT P1, PT, PT, PT, UP2, 0x80, 0x0 ;  /* 0x000000000000781c */ /* 0x000fe20003f2f028 */
[----:B------:R-:W-:Y:S01]  /*08d0*/  ULDC UR4, c[0x0][0x168] ;  /* 0x00005a0000047ab9 */ /* 0x000fe20000000800 */
[----:B-1----:R-:W-:Y:S01]  /*08e0*/  SHF.R.S32.HI R43, RZ, 0x1f, R42 ;  /* 0x0000001fff2b7819 */ /* 0x002fe2000001142a */
[----:B------:R-:W-:Y:S01]  /*08f0*/  IMAD.WIDE.U32 R6, R42, c[0x0][0x1b8], RZ ;  /* 0x00006e002a067a25 */ /* 0x000fe200078e00ff */
[----:B------:R-:W-:Y:S01]  /*0900*/  PLOP3.LUT P0, PT, PT, PT, UP2, 0x80, 0x0 ;  /* 0x000000000000781c */ /* 0x000fe20003f0f028 */
[----:B------:R-:W-:Y:S01]  /*0910*/  UIMAD UR4, UR9, UR4, URZ ;  /* 0x00000004090472a4 */ /* 0x000fe2000f8e023f */
[----:B------:R-:W-:Y:S01]  /*0920*/  SHF.R.S32.HI R21, RZ, 0x1f, R28 ;  /* 0x0000001fff157819 */ /* 0x000fe2000001141c */
[----:B------:R-:W-:Y:S01]  /*0930*/  IMAD.MOV.U32 R203, RZ, RZ, c[0x0][0x1e0] ;  /* 0x00007800ffcb7624 */ /* 0x000fe200078e00ff */
[CC--:B------:R-:W-:Y:S01]  /*0940*/  LEA.HI R10, R201.reuse, R202.reuse, RZ, 0x6 ;  /* 0x000000cac90a7211 */ /* 0x0c0fe200078f30ff */
[----:B------:R-:W-:Y:S01]  /*0950*/  IMAD.MOV.U32 R204, RZ, RZ, c[0x0][0x1e4] ;  /* 0x00007900ffcc7624 */ /* 0x000fe200078e00ff */
[----:B------:R-:W-:Y:S01]  /*0960*/  IADD3 R197, R242, -0x1, RZ ;  /* 0xfffffffff2c57810 */ /* 0x000fe20007ffe0ff */
[----:B------:R-:W-:Y:S01]  /*0970*/  UMOV UR9, 0x5 ;  /* 0x0000000500097882 */ /* 0x000fe20000000000 */
[----:B------:R-:W-:-:S02]  /*0980*/  LEA.HI R199, R201, R202, RZ, 0x5 ;  /* 0x000000cac9c77211 */ /* 0x000fc400078f28ff */
[----:B------:R-:W-:Y:S02]  /*0990*/  SHF.R.S32.HI R40, RZ, 0x1f, R197 ;  /* 0x0000001fff287819 */ /* 0x000fe400000114c5 */
[----:B------:R-:W-:Y:S02]  /*09a0*/  SHF.R.S32.HI R198, RZ, 0x5, R199 ;  /* 0x00000005ffc67819 */ /* 0x000fe400000114c7 */
[----:B--2---:R-:W-:-:S04]  /*09b0*/  LEA.HI R2, R201, R202, RZ, 0x3 ;  /* 0x000000cac9027211 */ /* 0x004fc800078f18ff */
[----:B------:R-:W-:Y:S02]  /*09c0*/  LOP3.LUT R0, R2, 0xfffffff8, RZ, 0xc0, !PT ;  /* 0xfffffff802007812 */ /* 0x000fe400078ec0ff */
[----:B------:R-:W-:Y:S01]  /*09d0*/  SHF.R.S32.HI R22, RZ, 0x3, R2 ;  /* 0x00000003ff167819 */ /* 0x000fe20000011402 */
[----:B------:R-:W-:Y:S02]  /*09e0*/  IMAD R2, R43, c[0x0][0x1b8], RZ ;  /* 0x00006e002b027a24 */ /* 0x000fe400078e02ff */
[----:B------:R-:W-:Y:S01]  /*09f0*/  IMAD.IADD R45, R202, 0x1, -R0 ;  /* 0x00000001ca2d7824 */ /* 0x000fe200078e0a00 */
[----:B------:R-:W-:Y:S01]  /*0a00*/  IADD3 R8, R22, UR7, RZ ;  /* 0x0000000716087c10 */ /* 0x000fe2000fffe0ff */
[----:B------:R-:W-:Y:S01]  /*0a10*/  IMAD R2, R42, c[0x0][0x1bc], R2 ;  /* 0x00006f002a027a24 */ /* 0x000fe200078e0202 */
[--C-:B------:R-:W-:Y:S01]  /*0a20*/  SHF.R.S32.HI R41, RZ, 0x1f, R22.reuse ;  /* 0x0000001fff297819 */ /* 0x100fe20000011416 */
[----:B------:R-:W-:Y:S01]  /*0a30*/  IMAD R0, R45, 0x10, R22 ;  /* 0x000000102d007824 */ /* 0x000fe200078e0216 */
[----:B------:R-:W-:Y:S01]  /*0a40*/  IADD3 R18, R8, 0x40, RZ ;  /* 0x0000004008127810 */ /* 0x000fe20007ffe0ff */
[----:B------:R-:W-:-:S02]  /*0a50*/  IMAD.IADD R3, R7, 0x1, R2 ;  /* 0x0000000107037824 */ /* 0x000fc400078e0202 */
[----:B------:R-:W-:Y:S01]  /*0a60*/  IMAD R7, R21, c[0x0][0x1c0], RZ ;  /* 0x0000700015077a24 */ /* 0x000fe200078e02ff */
[----:B------:R-:W-:Y:S01]  /*0a70*/  IADD3 R4, R0, UR7, RZ ;  /* 0x0000000700047c10 */ /* 0x000fe2000fffe0ff */
[----:B------:R-:W-:Y:S02]  /*0a80*/  IMAD.MOV.U32 R2, RZ, RZ, R6 ;  /* 0x000000ffff027224 */ /* 0x000fe400078e0006 */
[----:B------:R-:W-:Y:S02]  /*0a90*/  IMAD R6, R28, c[0x0][0x1c4], R7 ;  /* 0x000071001c067a24 */ /* 0x000fe400078e0207 */
[----:B------:R-:W-:Y:S01]  /*0aa0*/  @P1 IMAD.HI.U32 R5, R4, c[0x0][0x2c8], RZ ;  /* 0x0000b20004051a27 */ /* 0x000fe200078e00ff */
[----:B------:R-:W-:-:S03]  /*0ab0*/  ISETP.GE.AND P1, PT, R8, UR4, PT ;  /* 0x0000000408007c0c */ /* 0x000fc6000bf26270 */
        /* <DEDUP_REMOVED lines=14> */
[----:B------:R-:W-:Y:S02]  /*0ba0*/  ISETP.GE.AND P5, PT, R12, c[0x0][0x198], PT ;  /* 0x000066000c007a0c */ /* 0x000fe40003fa6270 */
[----:B------:R-:W-:Y:S01]  /*0bb0*/  SHF.R.S32.HI R13, RZ, 0x1f, R12 ;  /* 0x0000001fff0d7819 */ /* 0x000fe2000001140c */
[----:B------:R-:W-:-:S02]  /*0bc0*/  IMAD R0, R5, c[0x0][0x1ac], R0 ;  /* 0x00006b0005007a24 */ /* 0x000fc400078e0200 */
[----:B------:R-:W-:Y:S01]  /*0bd0*/  IMAD.WIDE.U32 R4, R5, c[0x0][0x1a8], R2 ;  /* 0x00006a0005047a25 */ /* 0x000fe200078e0002 */
[----:B------:R-:W-:-:S03]  /*0be0*/  IADD3 R3, R8, 0x10, RZ ;  /* 0x0000001008037810 */ /* 0x000fc60007ffe0ff */
[----:B------:R-:W-:Y:S01]  /*0bf0*/  IMAD.IADD R0, R5, 0x1, R0 ;  /* 0x0000000105007824 */ /* 0x000fe200078e0200 */
[----:B------:R-:W-:Y:S02]  /*0c00*/  LEA R2, P0, R4, c[0x0][0x160], 0x1 ;  /* 0x0000580004027a11 */ /* 0x000fe400078008ff */
[----:B------:R-:W-:Y:S02]  /*0c10*/  IADD3 R5, R8, 0x30, RZ ;  /* 0x0000003008057810 */ /* 0x000fe40007ffe0ff */
[----:B------:R-:W-:Y:S01]  /*0c20*/  LEA.HI.X R0, R4, c[0x0][0x164], R0, 0x1, P0 ;  /* 0x0000590004007a11 */ /* 0x000fe200000f0c00 */
[----:B------:R-:W1:Y:S01]  /*0c30*/  SHFL.IDX PT, R6, R2, RZ, 0x181f ;  /* 0x00181fff02067589 */ /* 0x000e6200000e0000 */
[----:B------:R-:W-:Y:S01]  /*0c40*/  IMAD.SHL.U32 R4, R22, 0x40, RZ ;  /* 0x0000004016047824 */ /* 0x000fe200078e00ff */
[----:B------:R-:W-:Y:S02]  /*0c50*/  ISETP.GE.AND P0, PT, R3, UR4, PT ;  /* 0x0000000403007c0c */ /* 0x000fe4000bf06270 */
[----:B------:R-:W2:Y:S01]  /*0c60*/  SHFL.IDX PT, R7, R0, RZ, 0x181f ;  /* 0x00181fff00077589 */ /* 0x000ea200000e0000 */
[----:B------:R-:W-:-:S02]  /*0c70*/  ISETP.GE.AND P3, PT, R5, UR4, PT ;  /* 0x0000000405007c0c */ /* 0x000fc4000bf66270 */
[----:B------:R-:W-:Y:S01]  /*0c80*/  LOP3.LUT R3, R4, 0x1c0, RZ, 0xc0, !PT ;  /* 0x000001c004037812 */ /* 0x000fe200078ec0ff */
[----:B------:R-:W4:Y:S01]  /*0c90*/  SHFL.IDX PT, R9, R2, 0x1, 0x181f ;  /* 0x00381f0002097f89 */ /* 0x000f2200000e0000 */
[----:B------:R-:W-:-:S03]  /*0ca0*/  IADD3 R4, R8, 0x20, RZ ;  /* 0x0000002008047810 */ /* 0x000fc60007ffe0ff */
[----:B------:R-:W5:Y:S01]  /*0cb0*/  SHFL.IDX PT, R15, R0, 0x1, 0x181f ;  /* 0x00381f00000f7f89 */ /* 0x000f6200000e0000 */
[----:B------:R-:W-:Y:S02]  /*0cc0*/  ISETP.GE.AND P2, PT, R4, UR4, PT ;  /* 0x0000000404007c0c */ /* 0x000fe4000bf46270 */
[----:B------:R-:W-:Y:S01]  /*0cd0*/  SHF.R.U32.HI R4, RZ, 0x3, R3 ;  /* 0x00000003ff047819 */ /* 0x000fe20000011603 */
[----:B------:R-:W5:Y:S01]  /*0ce0*/  SHFL.IDX PT, R14, R2, 0x2, 0x181f ;  /* 0x00581f00020e7f89 */ /* 0x000f6200000e0000 */
[----:B------:R-:W-:-:S03]  /*0cf0*/  LOP3.LUT R3, R3, 0x38, R12, 0xf8, !PT ;  /* 0x0000003803037812 */ /* 0x000fc600078ef80c */
[----:B------:R-:W5:Y:S01]  /*0d00*/  SHFL.IDX PT, R16, R0, 0x2, 0x181f ;  /* 0x00581f0000107f89 */ /* 0x000f6200000e0000 */
[----:B------:R-:W-:Y:S01]  /*0d10*/  LOP3.LUT R3, R3, R4, RZ, 0x3c, !PT ;  /* 0x0000000403037212 */ /* 0x000fe200078e3cff */
[----:B------:R-:W-:Y:S01]  /*0d20*/  IMAD.SHL.U32 R4, R10, 0x8, RZ ;  /* 0x000000080a047824 */ /* 0x000fe200078e00ff */
[C---:B-1----:R-:W-:Y:S01]  /*0d30*/  @!P1 LEA R6, P4, R12.reuse, R6, 0x1 ;  /* 0x000000060c069211 */ /* 0x042fe200078808ff */
[----:B------:R-:W1:Y:S03]  /*0d40*/  SHFL.IDX PT, R10, R2, 0x3, 0x181f ;  /* 0x00781f00020a7f89 */ /* 0x000e6600000e0000 */
[----:B------:R-:W-:Y:S02]  /*0d50*/  LOP3.LUT R3, R3, 0xfffffe00, R4, 0xf8, !PT ;  /* 0xfffffe0003037812 */ /* 0x000fe400078ef804 */
[C---:B--2---:R-:W-:Y:S01]  /*0d60*/  @!P1 LEA.HI.X R7, R12.reuse, R7, R13, 0x1, P4 ;  /* 0x000000070c079211 */ /* 0x044fe200020f0c0d */
[----:B------:R-:W2:Y:S01]  /*0d70*/  SHFL.IDX PT, R11, R0, 0x3, 0x181f ;  /* 0x00781f00000b7f89 */ /* 0x000ea200000e0000 */
[----:B----4-:R-:W-:Y:S01]  /*0d80*/  @!P0 LEA R4, P4, R12, R9, 0x1 ;  /* 0x000000090c048211 */ /* 0x010fe200078808ff */
[----:B------:R-:W-:-:S02]  /*0d90*/  IMAD.SHL.U32 R227, R3, 0x2, RZ ;  /* 0x0000000203e37824 */ /* 0x000fc400078e00ff */
[----:B------:R-:W4:Y:S01]  /*0da0*/  SHFL.IDX PT, R9, R2, 0x4, 0x181f ;  /* 0x00981f0002097f89 */ /* 0x000f2200000e0000 */
[----:B------:R-:W-:Y:S02]  /*0db0*/  IADD3 R3, R8, 0x50, RZ ;  /* 0x0000005008037810 */ /* 0x000fe40007ffe0ff */
[----:B-----5:R-:W-:Y:S01]  /*0dc0*/  @!P0 LEA.HI.X R5, R12, R15, R13, 0x1, P4 ;  /* 0x0000000f0c058211 */ /* 0x020fe200020f0c0d */
[----:B------:R5:W-:Y:S01]  /*0dd0*/  @!P1 LDGSTS.E.BYPASS.LTC128B.128 [R227+0x6100], [R6.64], !P5 ;  /* 0x0610000006e39fae */ /* 0x000be2000e901d4c */
[----:B------:R-:W-:Y:S02]  /*0de0*/  ISETP.GE.AND P6, PT, R3, UR4, PT ;  /* 0x0000000403007c0c */ /* 0x000fe4000bfc6270 */
[----:B------:R-:W-:Y:S01]  /*0df0*/  IADD3 R3, R8, 0x60, RZ ;  /* 0x0000006008037810 */ /* 0x000fe20007ffe0ff */
[----:B------:R1:W-:Y:S03]  /*0e00*/  @!P0 LDGSTS.E.BYPASS.LTC128B.128 [R227+0x6900], [R4.64], !P5 ;  /* 0x0690000004e38fae */ /* 0x0003e6000e901d4c */
[----:B------:R-:W-:Y:S01]  /*0e10*/  ISETP.GE.AND P4, PT, R3, UR4, PT ;  /* 0x0000000403007c0c */ /* 0x000fe2000bf86270 */
[----:B------:R-:W-:Y:S04]  /*0e20*/  SHFL.IDX PT, R15, R2, 0x6, 0x181f ;  /* 0x00d81f00020f7f89 */ /* 0x000fe800000e0000 */
[----:B-----5:R-:W-:Y:S01]  /*0e30*/  SHFL.IDX PT, R7, R2, 0x5, 0x181f ;  /* 0x00b81f0002077f89 */ /* 0x020fe200000e0000 */
[----:B------:R-:W-:Y:S01]  /*0e40*/  IMAD R6, R41, c[0x0][0x1e0], RZ ;  /* 0x0000780029067a24 */ /* 0x000fe200078e02ff */
[----:B-1----:R-:W-:-:S03]  /*0e50*/  @!P2 LEA R4, P0, R12, R14, 0x1 ;  /* 0x0000000e0c04a211 */ /* 0x002fc600078008ff */
[----:B------:R-:W-:Y:S01]  /*0e60*/  IMAD R6, R22, c[0x0][0x1e4], R6 ;  /* 0x0000790016067a24 */ /* 0x000fe200078e0206 */
[----:B------:R-:W1:Y:S01]  /*0e70*/  SHFL.IDX PT, R14, R0, 0x4, 0x181f ;  /* 0x00981f00000e7f89 */ /* 0x000e6200000e0000 */
[----:B------:R-:W-:-:S03]  /*0e80*/  @!P2 LEA.HI.X R5, R12, R16, R13, 0x1, P0 ;  /* 0x000000100c05a211 */ /* 0x000fc600000f0c0d */
[----:B------:R-:W5:Y:S04]  /*0e90*/  SHFL.IDX PT, R16, R0, 0x5, 0x181f ;  /* 0x00b81f0000107f89 */ /* 0x000f6800000e0000 */
[----:B------:R1:W-:Y:S01]  /*0ea0*/  @!P2 LDGSTS.E.BYPASS.LTC128B.128 [R227+0x7100], [R4.64], !P5 ;  /* 0x0710000004e3afae */ /* 0x0003e2000e901d4c */
[----:B------:R-:W-:-:S03]  /*0eb0*/  ISETP.NE.AND P2, PT, R17, RZ, PT ;  /* 0x000000ff1100720c */ /* 0x000fc60003f45270 */
[----:B------:R-:W2:Y:S01]  /*0ec0*/  SHFL.IDX PT, R17, R0, 0x6, 0x181f ;  /* 0x00d81f0000117f89 */ /* 0x000ea200000e0000 */
[----:B-1----:R-:W-:-:S03]  /*0ed0*/  @!P3 LEA R4, P0, R12, R10, 0x1 ;  /* 0x0000000a0c04b211 */ /* 0x002fc600078008ff */
[----:B------:R1:W4:Y:S01]  /*0ee0*/  SHFL.IDX PT, R10, R2, 0x7, 0x181f ;  /* 0x00f81f00020a7f89 */ /* 0x00032200000e0000 */
[----:B--2---:R-:W-:-:S03]  /*0ef0*/  @!P3 LEA.HI.X R5, R12, R11, R13, 0x1, P0 ;  /* 0x0000000b0c05b211 */ /* 0x004fc600000f0c0d */
[----:B------:R2:W4:Y:S04]  /*0f00*/  SHFL.IDX PT, R11, R0, 0x7, 0x181f ;  /* 0x00f81f00000b7f89 */ /* 0x00052800000e0000 */
[----:B------:R5:W-:Y:S01]  /*0f10*/  @!P3 LDGSTS.E.BYPASS.LTC128B.128 [R227+0x7900], [R4.64], !P5 ;  /* 0x0790000004e3bfae */ /* 0x000be2000e901d4c */
[----:B------:R-:W-:Y:S02]  /*0f20*/  ISETP.GE.AND P3, PT, R18, UR4, PT ;  /* 0x0000000412007c0c */ /* 0x000fe4000bf66270 */
[----:B------:R-:W-:Y:S01]  /*0f30*/  LEA.HI R18, R201, R202, RZ, 0x4 ;  /* 0x000000cac9127211 */ /* 0x000fe200078f20ff */
[----:B-1----:R-:W-:Y:S01]  /*0f40*/  IMAD.WIDE.U32 R2, R22, c[0x0][0x1e0], R12 ;  /* 0x0000780016027a25 */ /* 0x002fe200078e000c */
[----:B--2---:R-:W-:-:S03]  /*0f50*/  IADD3 R0, R8, 0x70, RZ ;  /* 0x0000007008007810 */ /* 0x004fc60007ffe0ff */
[----:B------:R-:W-:-:S06]  /*0f60*/  IMAD.IADD R3, R3, 0x1, R6 ;  /* 0x0000000103037824 */ /* 0x000fcc00078e0206 */
[----:B----4-:R-:W-:Y:S02]  /*0f70*/  @!P3 LEA R8, P0, R12, R9, 0x1 ;  /* 0x000000090c08b211 */ /* 0x010fe400078008ff */
[----:B------:R-:W-:Y:S01]  /*0f80*/  ISETP.GE.AND P1, PT, R0, UR4, PT ;  /* 0x0000000400007c0c */ /* 0x000fe2000bf26270 */
[----:B------:R-:W-:Y:S01]  /*0f90*/  IMAD R0, R43, c[0x0][0x1e8], RZ ;  /* 0x00007a002b007a24 */ /* 0x000fe200078e02ff */
[----:B------:R-:W-:Y:S01]  /*0fa0*/  @!P3 LEA.HI.X R9, R12, R14, R13, 0x1, P0 ;  /* 0x0000000e0c09b211 */ /* 0x000fe200000f0c0d */
[----:B------:R-:W-:Y:S01]  /*0fb0*/  IMAD.WIDE.U32 R2, R42, c[0x0][0x1e8], R2 ;  /* 0x00007a002a027a25 */ /* 0x000fe200078e0002 */
[----:B------:R-:W-:Y:S01]  /*0fc0*/  @!P6 LEA R6, P0, R12, R7, 0x1 ;  /* 0x000000070c06e211 */ /* 0x000fe200078008ff */
[----:B------:R-:W-:Y:S02]  /*0fd0*/  ULDC.64 UR4, c[0x0][0x208] ;  /* 0x0000820000047ab9 */ /* 0x000fe40000000a00 */
[----:B------:R-:W-:Y:S01]  /*0fe0*/  IMAD R0, R42, c[0x0][0x1ec], R0 ;  /* 0x00007b002a007a24 */ /* 0x000fe200078e0200 */
[C-C-:B-----5:R-:W-:Y:S01]  /*0ff0*/  @!P6 LEA.HI.X R7, R12.reuse, R16, R13.reuse, 0x1, P0 ;  /* 0x000000100c07e211 */ /* 0x160fe200000f0c0d */
[----:B------:R1:W-:Y:S01]  /*1000*/  @!P3 LDGSTS.E.BYPASS.LTC128B.128 [R227+0x8100], [R8.64], !P5 ;  /* 0x0810000008e3bfae */ /* 0x0003e2000e901d4c */
[C---:B------:R-:W-:Y:S01]  /*1010*/  @!P4 LEA R4, P0, R12.reuse, R15, 0x1 ;  /* 0x0000000f0c04c211 */ /* 0x040fe200078008ff */
[----:B------:R-:W-:Y:S01]  /*1020*/  IMAD.IADD R3, R3, 0x1, R0 ;  /* 0x0000000103037824 */ /* 0x000fe200078e0200 */
[----:B------:R-:W-:Y:S01]  /*1030*/  USHF.L.U32 UR10, UR4, 0x5, URZ ;  /* 0x00000005040a7899 */ /* 0x000fe2000800063f */
[----:B------:R-:W-:Y:S01]  /*1040*/  IMAD.MOV.U32 R0, RZ, RZ, 0x60 ;  /* 0x00000060ff007424 */ /* 0x000fe200078e00ff */
[C-C-:B------:R-:W-:Y:S01]  /*1050*/  @!P4 LEA.HI.X R5, R12.reuse, R17, R13.reuse, 0x1, P0 ;  /* 0x000000110c05c211 */ /* 0x140fe200000f0c0d */
[----:B------:R2:W-:Y:S01]  /*1060*/  @!P6 LDGSTS.E.BYPASS.LTC128B.128 [R227+0x8900], [R6.64], !P5 ;  /* 0x0890000006e3efae */ /* 0x0005e2000e901d4c */
[----:B------:R-:W-:Y:S01]  /*1070*/  @!P1 LEA R10, P0, R12, R10, 0x1 ;  /* 0x0000000a0c0a9211 */ /* 0x000fe200078008ff */
[----:B------:R-:W-:Y:S01]  /*1080*/  IMAD R20, R242, -0x60, R0 ;  /* 0xffffffa0f2147824 */ /* 0x000fe200078e0200 */
[C---:B------:R-:W-:Y:S01]  /*1090*/  ISETP.GE.AND P6, PT, R12.reuse, c[0x0][0x1d4], PT ;  /* 0x000075000c007a0c */ /* 0x040fe20003fc6270 */
[----:B------:R4:W-:Y:S01]  /*10a0*/  @!P4 LDGSTS.E.BYPASS.LTC128B.128 [R227+0x9100], [R4.64], !P5 ;  /* 0x0910000004e3cfae */ /* 0x0009e2000e901d4c */
[----:B------:R-:W-:Y:S01]  /*10b0*/  @!P1 LEA.HI.X R11, R12, R11, R13, 0x1, P0 ;  /* 0x0000000b0c0b9211 */ /* 0x000fe200000f0c0d */
[----:B------:R-:W-:Y:S01]  /*10c0*/  IMAD.WIDE.U32 R206, R0, c[0x0][0x1e0], RZ ;  /* 0x0000780000ce7a25 */ /* 0x000fe200078e00ff */
[----:B------:R-:W-:Y:S01]  /*10d0*/  IADD3 R44, R20, c[0x0][0x1d0], -R22 ;  /* 0x00007400142c7a10 */ /* 0x000fe20007ffe816 */
[----:B------:R-:W-:-:S02]  /*10e0*/  USHF.L.U64.HI UR9, UR4, UR9, UR5 ;  /* 0x0000000904097299 */ /* 0x000fc40008010205 */
[----:B------:R5:W-:Y:S01]  /*10f0*/  @!P1 LDGSTS.E.BYPASS.LTC128B.128 [R227+0x9900], [R10.64], !P5 ;  /* 0x099000000ae39fae */ /* 0x000be2000e901d4c */
[C---:B------:R-:W-:Y:S02]  /*1100*/  ISETP.GE.AND P0, PT, R44.reuse, 0x1, PT ;  /* 0x000000012c00780c */ /* 0x040fe40003f06270 */
[C---:B------:R-:W-:Y:S01]  /*1110*/  ISETP.GE.AND P4, PT, R44.reuse, 0x11, PT ;  /* 0x000000112c00780c */ /* 0x040fe20003f86270 */
[----:B------:R-:W0:Y:S04]  /*1120*/  LDGDEPBAR ;  /* 0x00000000000079af */ /* 0x000e280000000000 */
[----:B------:R-:W-:Y:S01]  /*1130*/  BAR.SYNC.DEFER_BLOCKING 0x0 ;  /* 0x0000000000007b1d */ /* 0x000fe20000010000 */
[----:B------:R-:W-:Y:S01]  /*1140*/  ISETP.GE.AND P3, PT, R44, 0x21, PT ;  /* 0x000000212c00780c */ /* 0x000fe20003f66270 */
[----:B-1----:R-:W-:-:S04]  /*1150*/  IMAD.WIDE.U32 R8, R203, 0x20, RZ ;  /* 0x00000020cb087825 */ /* 0x002fc800078e00ff */
[----:B----4-:R-:W-:-:S04]  /*1160*/  IMAD R4, R0, c[0x0][0x1e4], RZ ;  /* 0x0000790000047a24 */ /* 0x010fc800078e02ff */
[----:B------:R-:W-:Y:S02]  /*1170*/  IMAD.IADD R200, R207, 0x1, R4 ;  /* 0x00000001cfc87824 */ /* 0x000fe400078e0204 */
[----:B-----5:R-:W-:Y:S01]  /*1180*/  IMAD.SHL.U32 R10, R204, 0x20, RZ ;  /* 0x00000020cc0a7824 */ /* 0x020fe200078e00ff */
[----:B---3--:R-:W-:Y:S01]  /*1190*/  @P2 SHF.R.S32.HI R15, RZ, 0x1f, R19 ;  /* 0x0000001fff0f2819 */ /* 0x008fe20000011413 */
[----:B------:R-:W-:Y:S02]  /*11a0*/  @!P2 IMAD.MOV.U32 R15, RZ, RZ, R21 ;  /* 0x000000ffff0fa224 */ /* 0x000fe400078e0015 */
[----:B------:R-:W-:Y:S02]  /*11b0*/  @P2 IMAD.MOV.U32 R14, RZ, RZ, R19 ;  /* 0x000000ffff0e2224 */ /* 0x000fe400078e0013 */
[----:B------:R-:W-:Y:S01]  /*11c0*/  @!P2 IMAD.MOV.U32 R14, RZ, RZ, R28 ;  /* 0x000000ffff0ea224 */ /* 0x000fe200078e001c */
[----:B------:R-:W-:Y:S01]  /*11d0*/  ISETP.GE.AND P2, PT, R44, 0x31, PT ;  /* 0x000000312c00780c */ /* 0x000fe20003f46270 */
[----:B------:R-:W-:-:S02]  /*11e0*/  IMAD R0, R15, c[0x0][0x1f0], RZ ;  /* 0x00007c000f007a24 */ /* 0x000fc400078e02ff */
[----:B------:R-:W-:-:S04]  /*11f0*/  IMAD.WIDE.U32 R24, R14, c[0x0][0x1f0], R2 ;  /* 0x00007c000e187a25 */ /* 0x000fc800078e0002 */
[----:B------:R-:W-:Y:S01]  /*1200*/  IMAD R4, R14, c[0x0][0x1f4], R0 ;  /* 0x00007d000e047a24 */ /* 0x000fe200078e0200 */
[----:B------:R-:W-:Y:S01]  /*1210*/  STL.64 [R1+0x28], R24 ;  /* 0x0000281801007387 */ /* 0x000fe20000100a00 */
[----:B------:R-:W-:Y:S02]  /*1220*/  IMAD R0, R200, R197, RZ ;  /* 0x000000c5c8007224 */ /* 0x000fe400078e02ff */
[----:B------:R-:W-:Y:S02]  /*1230*/  IMAD.IADD R211, R25, 0x1, R4 ;  /* 0x0000000119d37824 */ /* 0x000fe400078e0204 */
[----:B------:R-:W-:Y:S02]  /*1240*/  IMAD.MOV.U32 R210, RZ, RZ, R24 ;  /* 0x000000ffffd27224 */ /* 0x000fe400078e0018 */
[-C--:B------:R-:W-:Y:S02]  /*1250*/  IMAD R0, R40, R206.reuse, R0 ;  /* 0x000000ce28007224 */ /* 0x080fe400078e0200 */
[----:B------:R-:W-:Y:S01]  /*1260*/  IMAD.WIDE.U32 R2, R197, R206, R210 ;  /* 0x000000cec5027225 */ /* 0x000fe200078e00d2 */
[----:B------:R-:W-:Y:S03]  /*1270*/  STL.64 [R1+0x20], R210 ;  /* 0x000020d201007387 */ /* 0x000fe60000100a00 */
[----:B------:R-:W-:Y:S01]  /*1280*/  IMAD.IADD R3, R3, 0x1, R0 ;  /* 0x0000000103037824 */ /* 0x000fe200078e0200 */
[----:B------:R-:W-:-:S02]  /*1290*/  @P0 LEA R4, P1, R2, c[0x0][0x1c8], 0x1 ;  /* 0x0000720002040a11 */ /* 0x000fc400078208ff */
[C---:B------:R-:W-:Y:S02]  /*12a0*/  @P4 LEA R0, P5, R203.reuse, R2, 0x4 ;  /* 0x00000002cb004211 */ /* 0x040fe400078a20ff */
[C---:B------:R-:W-:Y:S02]  /*12b0*/  @P0 LEA.HI.X R5, R2.reuse, c[0x0][0x1cc], R3, 0x1, P1 ;  /* 0x0000730002050a11 */ /* 0x040fe400008f0c03 */
[----:B--2---:R-:W-:Y:S02]  /*12c0*/  @P3 IADD3 R6, P1, R2, R8, RZ ;  /* 0x0000000802063210 */ /* 0x004fe40007f3e0ff */
[----:B------:R-:W-:Y:S01]  /*12d0*/  @P4 LEA.HI.X R7, R203, R3, R204, 0x4, P5 ;  /* 0x00000003cb074211 */ /* 0x000fe200028f24cc */
[----:B------:R-:W-:Y:S01]  /*12e0*/  @!PT LDS RZ, [RZ] ;  /* 0x00000000fffff984 */ /* 0x000fe20000000800 */
[----:B------:R-:W-:Y:S01]  /*12f0*/  @!PT LDS RZ, [RZ] ;  /* 0x00000000fffff984 */ /* 0x000fe20000000800 */
[----:B------:R-:W-:Y:S01]  /*1300*/  @!PT LDS RZ, [RZ] ;  /* 0x00000000fffff984 */ /* 0x000fe20000000800 */
[----:B------:R1:W-:Y:S01]  /*1310*/  @P0 LDGSTS.E.BYPASS.LTC128B.128 [R227+0x3100], [R4.64], !P6 ;  /* 0x0310000004e30fae */ /* 0x0003e2000f101d4c */
[----:B------:R-:W-:Y:S02]  /*1320*/  @P4 LEA R16, P5, R0, c[0x0][0x1c8], 0x1 ;  /* 0x0000720000104a11 */ /* 0x000fe400078a08ff */
[----:B------:R-:W-:-:S02]  /*1330*/  @P3 IADD3.X R8, R3, R9, R10, P1, !PT ;  /* 0x0000000903083210 */ /* 0x000fc40000ffe40a */
[----:B------:R-:W-:Y:S02]  /*1340*/  ISETP.GE.AND P1, PT, R44, 0x41, PT ;  /* 0x000000412c00780c */ /* 0x000fe40003f26270 */
[----:B------:R-:W-:Y:S01]  /*1350*/  @P4 LEA.HI.X R17, R0, c[0x0][0x1cc], R7, 0x1, P5 ;  /* 0x0000730000114a11 */ /* 0x000fe200028f0c07 */
[----:B------:R-:W-:Y:S01]  /*1360*/  @P2 IMAD R7, R204, 0x30, RZ ;  /* 0x00000030cc072824 */ /* 0x000fe200078e02ff */
[----:B------:R-:W-:Y:S02]  /*1370*/  @P3 LEA R10, P5, R6, c[0x0][0x1c8], 0x1 ;  /* 0x00007200060a3a11 */ /* 0x000fe400078a08ff */
[----:B------:R-:W-:Y:S01]  /*1380*/  ISETP.GE.AND P0, PT, R44, 0x51, PT ;  /* 0x000000512c00780c */ /* 0x000fe20003f06270 */
[----:B------:R2:W-:Y:S01]  /*1390*/  @P4 LDGSTS.E.BYPASS.LTC128B.128 [R227+0x3900], [R16.64], !P6 ;  /* 0x0390000010e34fae */ /* 0x0005e2000f101d4c */
[----:B------:R-:W-:Y:S02]  /*13a0*/  @P3 LEA.HI.X R11, R6, c[0x0][0x1cc], R8, 0x1, P5 ;  /* 0x00007300060b3a11 */ /* 0x000fe400028f0c08 */
[----:B------:R-:W-:-:S03]  /*13b0*/  LOP3.LUT R0, R18, 0xfffffff0, RZ, 0xc0, !PT ;  /* 0xfffffff012007812 */ /* 0x000fc600078ec0ff */
[----:B------:R3:W-:Y:S02]  /*13c0*/  @P3 LDGSTS.E.BYPASS.LTC128B.128 [R227+0x4100], [R10.64], !P6 ;  /* 0x041000000ae33fae */ /* 0x0007e4000f101d4c */
[----:B------:R-:W-:-:S04]  /*13d0*/  IMAD.IADD R0, R202, 0x1, -R0 ;  /* 0x00000001ca007824 */ /* 0x000fc800078e0a00 */
[----:B------:R-:W-:Y:S01]  /*13e0*/  @P0 IMAD R23, R204, 0x50, RZ ;  /* 0x00000050cc170824 */ /* 0x000fe200078e02ff */
[----:B------:R-:W-:Y:S01]  /*13f0*/  SHF.R.S32.HI R21, RZ, 0x1f, R0 ;  /* 0x0000001fff157819 */ /* 0x000fe20000011400 */
[----:B-1----:R-:W-:-:S03]  /*1400*/  @P2 IMAD.WIDE.U32 R4, R203, 0x30, R2 ;  /* 0x00000030cb042825 */ /* 0x002fc600078e0002 */
[----:B------:R-:W-:Y:S01]  /*1410*/  LEA.HI R21, R21, R0, RZ, 0x3 ;  /* 0x0000000015157211 */ /* 0x000fe200078f18ff */
[----:B------:R-:W-:Y:S01]  /*1420*/  @P2 IMAD.IADD R6, R5, 0x1, R7 ;  /* 0x0000000105062824 */ /* 0x000fe200078e0207 */
[C---:B------:R-:W-:Y:S02]  /*1430*/  @P2 LEA R8, P5, R4.reuse, c[0x0][0x1c8], 0x1 ;  /* 0x0000720004082a11 */ /* 0x040fe400078a08ff */
[----:B------:R-:W-:Y:S02]  /*1440*/  SHF.R.S32.HI R5, RZ, 0x4, R18 ;  /* 0x00000004ff057819 */ /* 0x000fe40000011412 */
[----:B------:R-:W-:Y:S02]  /*1450*/  @P2 LEA.HI.X R9, R4, c[0x0][0x1cc], R6, 0x1, P5 ;  /* 0x0000730004092a11 */ /* 0x000fe400028f0c06 */
[C---:B------:R-:W-:Y:S02]  /*1460*/  @P1 LEA R4, P5, R203.reuse, R2, 0x6 ;  /* 0x00000002cb041211 */ /* 0x040fe400078a30ff */
[----:B------:R-:W-:Y:S01]  /*1470*/  LEA.HI R18, R18, R5, RZ, 0x1 ;  /* 0x0000000512127211 */ /* 0x000fe200078f08ff */
[----:B------:R3:W-:Y:S01]  /*1480*/  @P2 LDGSTS.E.BYPASS.LTC128B.128 [R227+0x4900], [R8.64], !P6 ;  /* 0x0490000008e32fae */ /* 0x0007e2000f101d4c */
[C---:B------:R-:W-:Y:S01]  /*1490*/  @P1 LEA.HI.X R7, R203.reuse, R3, R204, 0x6, P5 ;  /* 0x00000003cb071211 */ /* 0x040fe200028f34cc */
[----:B------:R-:W-:Y:S01]  /*14a0*/  @P0 IMAD.WIDE.U32 R2, R203, 0x50, R2 ;  /* 0x00000050cb020825 */ /* 0x000fe200078e0002 */
[----:B------:R-:W-:-:S02]  /*14b0*/  @P1 LEA R6, P5, R4, c[0x0][0x1c8], 0x1 ;  /* 0x0000720004061a11 */ /* 0x000fc400078a08ff */
[----:B------:R-:W-:Y:S01]  /*14c0*/  LOP3.LUT R18, R18, 0xfffffffe, RZ, 0xc0, !PT ;  /* 0xfffffffe12127812 */ /* 0x000fe200078ec0ff */
[----:B------:R-:W-:Y:S01]  /*14d0*/  @P0 IMAD.IADD R3, R3, 0x1, R23 ;  /* 0x0000000103030824 */ /* 0x000fe200078e0217 */
[----:B------:R-:W-:Y:S02]  /*14e0*/  @P1 LEA.HI.X R7, R4, c[0x0][0x1cc], R7, 0x1, P5 ;  /* 0x0000730004071a11 */ /* 0x000fe400028f0c07 */
[C---:B------:R-:W-:Y:S01]  /*14f0*/  @P0 LEA R4, P5, R2.reuse, c[0x0][0x1c8], 0x1 ;  /* 0x0000720002040a11 */ /* 0x040fe200078a08ff */
[----:B------:R-:W-:Y:S01]  /*1500*/  IMAD.IADD R18, R5, 0x1, -R18 ;  /* 0x0000000105127824 */ /* 0x000fe200078e0a12 */
[----:B------:R-:W-:Y:S01]  /*1510*/  LOP3.LUT R19, R21, 0xfffffff8, RZ, 0xc0, !PT ;  /* 0xfffffff815137812 */ /* 0x000fe200078ec0ff */
[----:B------:R1:W-:Y:S01]  /*1520*/  @P1 LDGSTS.E.BYPASS.LTC128B.128 [R227+0x5100], [R6.64], !P6 ;  /* 0x0510000006e31fae */ /* 0x0003e2000f101d4c */
[----:B------:R-:W-:Y:S01]  /*1530*/  @P0 LEA.HI.X R5, R2, c[0x0][0x1cc], R3, 0x1, P5 ;  /* 0x0000730002050a11 */ /* 0x000fe200028f0c03 */
[----:B------:R-:W-:Y:S02]  /*1540*/  IMAD.SHL.U32 R3, R18, 0x8, RZ ;  /* 0x0000000812037824 */ /* 0x000fe400078e00ff */
[----:B------:R-:W-:-:S02]  /*1550*/  IMAD.IADD R23, R0, 0x1, -R19 ;  /* 0x0000000100177824 */ /* 0x000fc400078e0a13 */
[----:B------:R4:W-:Y:S01]  /*1560*/  @P0 LDGSTS.E.BYPASS.LTC128B.128 [R227+0x5900], [R4.64], !P6 ;  /* 0x0590000004e30fae */ /* 0x0009e2000f101d4c */
[C---:B------:R-:W-:Y:S01]  /*1570*/  IMAD.SHL.U32 R0, R45.reuse, 0x40, RZ ;  /* 0x000000402d007824 */ /* 0x040fe200078e00ff */
[----:B------:R-:W-:Y:S01]  /*1580*/  LOP3.LUT P0, RZ, R45, 0x2, RZ, 0xc0, !PT ;  /* 0x000000022dff7812 */ /* 0x000fe2000780c0ff */
[C---:B------:R-:W-:Y:S01]  /*1590*/  IMAD.SHL.U32 R2, R23.reuse, 0x40, RZ ;  /* 0x0000004017027824 */ /* 0x040fe200078e00ff */
[----:B------:R-:W0:Y:S02]  /*15a0*/  LDGDEPBAR ;  /* 0x00000000000079af */ /* 0x000e240000000000 */
[----:B------:R-:W-:Y:S02]  /*15b0*/  LOP3.LUT R0, R0, 0x1c0, RZ, 0xc0, !PT ;  /* 0x000001c000007812 */ /* 0x000fe400078ec0ff */
[----:B------:R-:W-:Y:S02]  /*15c0*/  LOP3.LUT R2, R2, 0x1c0, RZ, 0xc0, !PT ;  /* 0x000001c002027812 */ /* 0x000fe400078ec0ff */
[----:B------:R-:W-:-:S02]  /*15d0*/  R2P PR, R23, 0x6 ;  /* 0x0000000617007804 */ /* 0x000fc40000000000 */
[----:B------:R-:W-:Y:S02]  /*15e0*/  LOP3.LUT R3, R2, 0x8, R3, 0xf8, !PT ;  /* 0x0000000802037812 */ /* 0x000fe400078ef803 */
[----:B------:R-:W-:Y:S01]  /*15f0*/  SHF.R.U32.HI R2, RZ, 0x3, R2 ;  /* 0x00000003ff027819 */ /* 0x000fe20000011602 */
[----:B----4-:R-:W-:Y:S01]  /*1600*/  IMAD.SHL.U32 R4, R22, 0x8, RZ ;  /* 0x0000000816047824 */ /* 0x010fe200078e00ff */
[----:B------:R-:W-:-:S04]  /*1610*/  DEPBAR.LE SB0, 0x1 ;  /* 0x000080400000791a */ /* 0x000fc80000000000 */
[----:B------:R-:W-:-:S04]  /*1620*/  DEPBAR.LE SB0, 0x0 ;  /* 0x000080000000791a */ /* 0x000fc80000000000 */
[----:B------:R-:W-:Y:S01]  /*1630*/  IMAD.SHL.U32 R5, R21, 0x40, RZ ;  /* 0x0000004015057824 */ /* 0x000fe200078e00ff */
[----:B------:R-:W-:Y:S02]  /*1640*/  LOP3.LUT R4, R0, 0x8, R4, 0xf8, !PT ;  /* 0x0000000800047812 */ /* 0x000fe400078ef804 */
[----:B------:R-:W-:Y:S02]  /*1650*/  SHF.R.U32.HI R0, RZ, 0x3, R0 ;  /* 0x00000003ff007819 */ /* 0x000fe40000011600 */
[----:B------:R-:W-:Y:S02]  /*1660*/  LOP3.LUT R196, R5, 0xfffffe00, RZ, 0xc0, !PT ;  /* 0xfffffe0005c47812 */ /* 0x000fe400078ec0ff */
[----:B------:R-:W-:Y:S02]  /*1670*/  LOP3.LUT R0, R4, R0, RZ, 0x3c, !PT ;  /* 0x0000000004007212 */ /* 0x000fe400078e3cff */
[----:B------:R-:W-:Y:S01]  /*1680*/  LOP3.LUT R21, R3, R2, RZ, 0x3c, !PT ;  /* 0x0000000203157212 */ /* 0x000fe200078e3cff */
[----:B------:R-:W-:-:S02]  /*1690*/  IMAD R2, R198, 0x400, R196 ;  /* 0x00000400c6027824 */ /* 0x000fc400078e02c4 */
[----:B------:R-:W-:Y:S02]  /*16a0*/  IMAD R0, R18, 0x200, R0 ;  /* 0x0000020012007824 */ /* 0x000fe400078e0200 */
[----:B------:R-:W-:Y:S02]  /*16b0*/  IMAD.IADD R2, R21, 0x1, R2 ;  /* 0x0000000115027824 */ /* 0x000fe400078e0202 */
[----:B------:R-:W-:Y:S01]  /*16c0*/  IMAD.SHL.U32 R208, R0, 0x2, RZ ;  /* 0x0000000200d07824 */ /* 0x000fe200078e00ff */
[----:B------:R-:W-:Y:S01]  /*16d0*/  BAR.SYNC.DEFER_BLOCKING 0x0 ;  /* 0x0000000000007b1d */ /* 0x000fe20000010000 */
[----:B------:R-:W-:Y:S02]  /*16e0*/  IMAD.SHL.U32 R215, R2, 0x2, RZ ;  /* 0x0000000202d77824 */ /* 0x000fe400078e00ff */
[----:B------:R-:W-:Y:S01]  /*16f0*/  IMAD R0, R41, c[0x0][0x208], RZ ;  /* 0x0000820029007a24 */ /* 0x000fe200078e02ff */
[----:B------:R-:W-:Y:S01]  /*1700*/  IADD3 R219, R208, 0x3120, RZ ;  /* 0x00003120d0db7810 */ /* 0x000fe20007ffe0ff */
[----:B------:R-:W-:-:S04]  /*1710*/  IMAD.WIDE.U32 R2, R22, c[0x0][0x208], R12 ;  /* 0x0000820016027a25 */ /* 0x000fc800078e000c */
[----:B------:R-:W-:-:S04]  /*1720*/  IMAD R0, R22, c[0x0][0x20c], R0 ;  /* 0x0000830016007a24 */ /* 0x000fc800078e0200 */
[----:B------:R-:W-:Y:S02]  /*1730*/  IMAD.IADD R3, R3, 0x1, R0 ;  /* 0x0000000103037824 */ /* 0x000fe400078e0200 */
[----:B------:R-:W-:-:S04]  /*1740*/  IMAD R0, R43, c[0x0][0x210], RZ ;  /* 0x000084002b007a24 */ /* 0x000fc800078e02ff */
[C---:B------:R-:W-:Y:S01]  /*1750*/  IMAD R0, R42.reuse, c[0x0][0x214], R0 ;  /* 0x000085002a007a24 */ /* 0x040fe200078e0200 */
[----:B---3--:R-:W-:Y:S04]  /*1760*/  LDSM.16.M88.4 R8, [R215+0x6100] ;  /* 0x00610000d708783b */ /* 0x008fe80000000200 */
[----:B-1----:R-:W-:Y:S04]  /*1770*/  LDSM.16.M88.4 R4, [R215+0x8100] ;  /* 0x00810000d704783b */ /* 0x002fe80000000200 */
[----:B------:R-:W1:Y:S04]  /*1780*/  LDSM.16.M88.4 R24, [R208+0x3900] ;  /* 0x00390000d018783b */ /* 0x000e680000000200 */
[----:B--2---:R-:W2:Y:S04]  /*1790*/  LDSM.16.M88.4 R16, [R208+0x4100] ;  /* 0x00410000d010783b */ /* 0x004ea80000000200 */
[----:B------:R-:W3:Y:S04]  /*17a0*/  LDSM.16.M88.4 R28, [R208+0x3100] ;  /* 0x00310000d01c783b */ /* 0x000ee80000000200 */
[----:B------:R-:W4:Y:S04]  /*17b0*/  LDSM.16.M88.4 R32, [R208+0x4900] ;  /* 0x00490000d020783b */ /* 0x000f280000000200 */
[----:B------:R-:W5:Y:S01]  /*17c0*/  LDSM.16.M88.4 R36, [R208+0x5100] ;  /* 0x00510000d024783b */ /* 0x000f620000000200 */
[-C--:B-1----:R-:W-:Y:S08]  /*17d0*/  HMMA.16816.F32.BF16 R176, R8, R24.reuse, RZ ;  /* 0x0000001808b0723c */ /* 0x082ff000000418ff */
[C---:B------:R-:W-:Y:S08]  /*17e0*/  HMMA.16816.F32.BF16 R80, R4.reuse, R24, RZ ;  /* 0x000000180450723c */ /* 0x040ff000000418ff */
[-C--:B------:R-:W-:Y:S08]  /*17f0*/  HMMA.16816.F32.BF16 R96, R4, R26.reuse, RZ ;  /* 0x0000001a0460723c */ /* 0x080ff000000418ff */
[C---:B------:R-:W-:Y:S01]  /*1800*/  HMMA.16816.F32.BF16 R148, R8.reuse, R26, RZ ;  /* 0x0000001a0894723c */ /* 0x040fe200000418ff */
[----:B------:R-:W1:Y:S07]  /*1810*/  LDSM.16.M88.4 R24, [R208+0x5900] ;  /* 0x00590000d018783b */ /* 0x000e6e0000000200 */
[-C--:B--2---:R-:W-:Y:S08]  /*1820*/  HMMA.16816.F32.BF16 R180, R8, R16.reuse, RZ ;  /* 0x0000001008b4723c */ /* 0x084ff000000418ff */
[C---:B------:R-:W-:Y:S07]  /*1830*/  HMMA.16816.F32.BF16 R56, R4.reuse, R16, RZ ;  /* 0x000000100438723c */ /* 0x040fee00000418ff */
[----:B------:R-:W-:Y:S01]  /*1840*/  IMAD.WIDE.U32 R16, R42, c[0x0][0x210], R2 ;  /* 0x000084002a107a25 */ /* 0x000fe200078e0002 */
[----:B------:R-:W-:Y:S01]  /*1850*/  IADD3 R3, R208, 0x3100, RZ ;  /* 0x00003100d0037810 */ /* 0x000fe20007ffe0ff */
[----:B------:R-:W-:Y:S02]  /*1860*/  HMMA.16816.F32.BF16 R92, R4, R18, RZ ;  /* 0x00000012045c723c */ /* 0x000fe400000418ff */
[----:B------:R-:W-:Y:S01]  /*1870*/  IMAD.IADD R17, R17, 0x1, R0 ;  /* 0x0000000111117824 */ /* 0x000fe200078e0200 */
[----:B------:R-:W-:Y:S01]  /*1880*/  @P0 IADD3 R219, R3, -0x20, RZ ;  /* 0xffffffe003db0810 */ /* 0x000fe20007ffe0ff */
[----:B------:R-:W-:-:S02]  /*1890*/  IMAD R0, R15, c[0x0][0x218], RZ ;  /* 0x000086000f007a24 */ /* 0x000fc400078e02ff */
[C---:B------:R-:W-:Y:S01]  /*18a0*/  IMAD.WIDE.U32 R72, R14.reuse, c[0x0][0x218], R16 ;  /* 0x000086000e487a25 */ /* 0x040fe200078e0010 */
[C---:B------:R-:W-:Y:S01]  /*18b0*/  IADD3 R224, R219.reuse, 0x800, RZ ;  /* 0x00000800dbe07810 */ /* 0x040fe20007ffe0ff */
[C---:B------:R-:W-:Y:S01]  /*18c0*/  HMMA.16816.F32.BF16 R140, R8.reuse, R18, RZ ;  /* 0x00000012088c723c */ /* 0x040fe200000418ff */
[----:B------:R-:W-:Y:S01]  /*18d0*/  LDSM.16.M88.4 R68, [R219] ;  /* 0x00000000db44783b */ /* 0x000fe20000000200 */
[----:B------:R-:W-:Y:S01]  /*18e0*/  IMAD R3, R14, c[0x0][0x21c], R0 ;  /* 0x000087000e037a24 */ /* 0x000fe200078e0200 */
[----:B------:R-:W-:Y:S01]  /*18f0*/  IADD3 R223, R219, 0x1000, RZ ;  /* 0x00001000dbdf7810 */ /* 0x000fe20007ffe0ff */
[----:B------:R-:W-:Y:S01]  /*1900*/  IMAD R0, R40, c[0x0][0x208], RZ ;  /* 0x0000820028007a24 */ /* 0x000fe200078e02ff */
[----:B------:R-:W-:Y:S01]  /*1910*/  LDSM.16.M88.4 R48, [R219+0x800] ;  /* 0x00080000db30783b */ /* 0x000fe20000000200 */
[----:B------:R-:W-:Y:S01]  /*1920*/  IMAD.WIDE.U32 R14, R197, c[0x0][0x208], RZ ;  /* 0x00008200c50e7a25 */ /* 0x000fe200078e00ff */
[----:B------:R-:W-:Y:S01]  /*1930*/  IADD3 R222, R219, 0x1800, RZ ;  /* 0x00001800dbde7810 */ /* 0x000fe20007ffe0ff */
[C---:B---3--:R-:W-:Y:S01]  /*1940*/  HMMA.16816.F32.BF16 R144, R8.reuse, R28, RZ ;  /* 0x0000001c0890723c */ /* 0x048fe200000418ff */
[----:B------:R-:W-:Y:S01]  /*1950*/  LDSM.16.M88.4 R40, [R219+0x1000] ;  /* 0x00100000db28783b */ /* 0x000fe20000000200 */
[----:B------:R-:W-:Y:S01]  /*1960*/  IMAD R0, R197, c[0x0][0x20c], R0 ;  /* 0x00008300c5007a24 */ /* 0x000fe200078e0200 */
[----:B------:R-:W-:Y:S01]  /*1970*/  IADD3 R221, R219, 0x2000, RZ ;  /* 0x00002000dbdd7810 */ /* 0x000fe20007ffe0ff */
[----:B------:R-:W-:Y:S01]  /*1980*/  IMAD.IADD R47, R73, 0x1, R3 ;  /* 0x00000001492f7824 */ /* 0x000fe200078e0203 */
[----:B------:R-:W-:Y:S01]  /*1990*/  STL.64 [R1+0x38], R72 ;  /* 0x0000384801007387 */ /* 0x000fe20000100a00 */
[----:B------:R-:W-:Y:S01]  /*19a0*/  IMAD.IADD R0, R15, 0x1, R0 ;  /* 0x000000010f007824 */ /* 0x000fe200078e0200 */
[----:B------:R-:W-:Y:S01]  /*19b0*/  IADD3 R220, R219, 0x2800, RZ ;  /* 0x00002800dbdc7810 */ /* 0x000fe20007ffe0ff */
[----:B------:R-:W-:Y:S01]  /*19c0*/  IMAD.MOV.U32 R46, RZ, RZ, R72 ;  /* 0x000000ffff2e7224 */ /* 0x000fe200078e0048 */
[----:B------:R-:W-:Y:S01]  /*19d0*/  HMMA.16816.F32.BF16 R156, R8, R30, RZ ;  /* 0x0000001e089c723c */ /* 0x000fe200000418ff */
[----:B------:R-:W-:-:S02]  /*19e0*/  IMAD R0, R0, 0x60, RZ ;  /* 0x0000006000007824 */ /* 0x000fc400078e02ff */
[----:B------:R-:W-:Y:S01]  /*19f0*/  IMAD.WIDE.U32 R14, R14, 0x60, R46 ;  /* 0x000000600e0e7825 */ /* 0x000fe200078e002e */
[----:B------:R-:W-:Y:S03]  /*1a00*/  STL.64 [R1+0x30], R46 ;  /* 0x0000302e01007387 */ /* 0x000fe60000100a00 */
[----:B------:R-:W-:Y:S01]  /*1a10*/  IMAD.MOV.U32 R2, RZ, RZ, 0x10 ;  /* 0x00000010ff027424 */ /* 0x000fe200078e00ff */
[----:B------:R-:W-:Y:S01]  /*1a20*/  LEA R22, P0, R14, c[0x0][0x1f8], 0x1 ;  /* 0x00007e000e167a11 */ /* 0x000fe200078008ff */
[----:B------:R-:W-:Y:S01]  /*1a30*/  IMAD.IADD R0, R15, 0x1, R0 ;  /* 0x000000010f007824 */ /* 0x000fe200078e0200 */
[----:B----4-:R-:W-:Y:S01]  /*1a40*/  HMMA.16816.F32.BF16 R132, R8, R32, RZ ;  /* 0x000000200884723c */ /* 0x010fe200000418ff */
[----:B------:R-:W-:Y:S01]  /*1a50*/  IMAD.MOV.U32 R3, RZ, RZ, 0x20 ;  /* 0x00000020ff037424 */ /* 0x000fe200078e00ff */
[----:B------:R-:W-:Y:S02]  /*1a60*/  SEL R2, R2, 0xfffffff0, !P1 ;  /* 0xfffffff002027807 */ /* 0x000fe40004800000 */
[----:B------:R-:W-:-:S02]  /*1a70*/  LEA.HI.X R23, R14, c[0x0][0x1fc], R0, 0x1, P0 ;  /* 0x00007f000e177a11 */ /* 0x000fc400000f0c00 */
[----:B------:R-:W-:Y:S01]  /*1a80*/  ISETP.GE.AND P0, PT, R12, c[0x0][0x1d4], PT ;  /* 0x000075000c007a0c */ /* 0x000fe20003f06270 */
[----:B------:R-:W-:Y:S01]  /*1a90*/  IMAD R218, R2, 0x2, R215 ;  /* 0x0000000202da7824 */ /* 0x000fe200078e02d7 */
[----:B------:R-:W-:Y:S01]  /*1aa0*/  IADD3 R14, P1, R22, UR10, RZ ;  /* 0x0000000a160e7c10 */ /* 0x000fe2000ff3e0ff */
[C---:B------:R-:W-:Y:S01]  /*1ab0*/  HMMA.16816.F32.BF16 R168, R8.reuse, R34, RZ ;  /* 0x0000002208a8723c */ /* 0x040fe200000418ff */
[C---:B------:R-:W-:Y:S02]  /*1ac0*/  ISETP.LT.OR P4, PT, R44.reuse, 0x1, P0 ;  /* 0x000000012c00780c */ /* 0x040fe40000781670 */
[C---:B------:R-:W-:Y:S01]  /*1ad0*/  ISETP.LT.OR P3, PT, R44.reuse, 0x11, P0 ;  /* 0x000000112c00780c */ /* 0x040fe20000761670 */
[----:B------:R-:W2:Y:S01]  /*1ae0*/  LDSM.16.M88.4 R16, [R218+0x8100] ;  /* 0x00810000da10783b */ /* 0x000ea20000000200 */
[----:B------:R-:W-:Y:S02]  /*1af0*/  IADD3.X R15, R23, UR9, RZ, P1, !PT ;  /* 0x00000009170f7c10 */ /* 0x000fe40008ffe4ff */
[----:B------:R-:W-:Y:S01]  /*1b00*/  ISETP.LT.OR P5, PT, R44, 0x21, P0 ;  /* 0x000000212c00780c */ /* 0x000fe200007a1670 */
[----:B-----5:R-:W-:Y:S01]  /*1b10*/  HMMA.16816.F32.BF16 R128, R8, R36, RZ ;  /* 0x000000240880723c */ /* 0x020fe200000418ff */
[----:B------:R-:W-:-:S02]  /*1b20*/  SEL R3, R3, 0xffffffe0, !P2 ;  /* 0xffffffe003037807 */ /* 0x000fc40005000000 */
[----:B------:R-:W-:Y:S02]  /*1b30*/  P2R R0, PR, RZ, 0x20 ;  /* 0x00000020ff007803 */ /* 0x000fe40000000000 */
[----:B------:R-:W-:Y:S01]  /*1b40*/  ISETP.LT.OR P5, PT, R44, 0x31, P0 ;  /* 0x000000312c00780c */ /* 0x000fe200007a1670 */
[----:B------:R-:W-:Y:S02]  /*1b50*/  IMAD R216, R3, 0x2, R215 ;  /* 0x0000000203d87824 */ /* 0x000fe400078e02d7 */
[----:B------:R-:W-:Y:S02]  /*1b60*/  HMMA.16816.F32.BF16 R120, R8, R38, RZ ;  /* 0x000000260878723c */ /* 0x000fe400000418ff */
[----:B------:R-:W-:-:S06]  /*1b70*/  IMAD R217, R2, 0x2, R216 ;  /* 0x0000000202d97824 */ /* 0x000fcc00078e02d8 */
[C---:B-1----:R-:W-:Y:S08]  /*1b80*/  HMMA.16816.F32.BF16 R112, R8.reuse, R24, RZ ;  /* 0x000000180870723c */ /* 0x042ff000000418ff */
[----:B------:R-:W-:Y:S07]  /*1b90*/  HMMA.16816.F32.BF16 R104, R8, R26, RZ ;  /* 0x0000001a0868723c */ /* 0x000fee00000418ff */
[----:B------:R-:W-:Y:S01]  /*1ba0*/  IADD3 R10, P1, R14, UR10, RZ ;  /* 0x0000000a0e0a7c10 */ /* 0x000fe2000ff3e0ff */
[----:B------:R-:W-:Y:S03]  /*1bb0*/  HMMA.16816.F32.BF16 R52, R4, R28, RZ ;  /* 0x0000001c0434723c */ /* 0x000fe600000418ff */
[----:B------:R-:W-:-:S02]  /*1bc0*/  IADD3.X R11, R15, UR9, RZ, P1, !PT ;  /* 0x000000090f0b7c10 */ /* 0x000fc40008ffe4ff */
[----:B------:R-:W-:-:S03]  /*1bd0*/  IADD3 R8, P1, R10, UR10, RZ ;  /* 0x0000000a0a087c10 */ /* 0x000fc6000ff3e0ff */
[----:B------:R-:W-:Y:S01]  /*1be0*/  HMMA.16816.F32.BF16 R88, R4, R30, RZ ;  /* 0x0000001e0458723c */ /* 0x000fe200000418ff */
[----:B------:R-:W-:Y:S01]  /*1bf0*/  LDSM.16.M88.4 R28, [R219+0x2800] ;  /* 0x00280000db1c783b */ /* 0x000fe20000000200 */
[----:B------:R-:W-:Y:S02]  /*1c00*/  IADD3.X R9, R11, UR9, RZ, P1, !PT ;  /* 0x000000090b097c10 */ /* 0x000fe40008ffe4ff */
[----:B------:R-:W-:-:S04]  /*1c10*/  ISETP.LT.OR P1, PT, R44, 0x51, P0 ;  /* 0x000000512c00780c */ /* 0x000fc80000721670 */
[C---:B------:R-:W-:Y:S08]  /*1c20*/  HMMA.16816.F32.BF16 R64, R4.reuse, R32, RZ ;  /* 0x000000200440723c */ /* 0x040ff000000418ff */
[C---:B------:R-:W-:Y:S01]  /*1c30*/  HMMA.16816.F32.BF16 R124, R4.reuse, R34, RZ ;  /* 0x00000022047c723c */ /* 0x040fe200000418ff */
[----:B------:R-:W-:Y:S07]  /*1c40*/  LDSM.16.M88.4 R32, [R219+0x2000] ;  /* 0x00200000db20783b */ /* 0x000fee0000000200 */
[C---:B------:R-:W-:Y:S08]  /*1c50*/  HMMA.16816.F32.BF16 R60, R4.reuse, R36, RZ ;  /* 0x00000024043c723c */ /* 0x040ff000000418ff */
[C---:B------:R-:W-:Y:S01]  /*1c60*/  HMMA.16816.F32.BF16 R116, R4.reuse, R38, RZ ;  /* 0x000000260474723c */ /* 0x040fe200000418ff */
[----:B------:R-:W1:Y:S07]  /*1c70*/  LDSM.16.M88.4 R36, [R219+0x1800] ;  /* 0x00180000db24783b */ /* 0x000e6e0000000200 */
[C---:B------:R-:W-:Y:S08]  /*1c80*/  HMMA.16816.F32.BF16 R76, R4.reuse, R24, RZ ;  /* 0x00000018044c723c */ /* 0x040ff000000418ff */
[----:B------:R-:W-:Y:S01]  /*1c90*/  HMMA.16816.F32.BF16 R108, R4, R26, RZ ;  /* 0x0000001a046c723c */ /* 0x000fe200000418ff */
[----:B------:R-:W3:Y:S04]  /*1ca0*/  LDSM.16.M88.4 R4, [R218+0x6100] ;  /* 0x00610000da04783b */ /* 0x000ee80000000200 */
[----:B------:R-:W-:Y:S01]  /*1cb0*/  @!PT LDS RZ, [RZ] ;  /* 0x00000000fffff984 */ /* 0x000fe20000000800 */
[----:B------:R-:W-:Y:S01]  /*1cc0*/  @!PT LDS RZ, [RZ] ;  /* 0x00000000fffff984 */ /* 0x000fe20000000800 */
[----:B------:R-:W-:Y:S01]  /*1cd0*/  @!PT LDS RZ, [RZ] ;  /* 0x00000000fffff984 */ /* 0x000fe20000000800 */
[----:B------:R4:W-:Y:S01]  /*1ce0*/  LDGSTS.E.BYPASS.LTC128B.128 [R227+0x100], [R22.64], !P4 ;  /* 0x0010000016e37fae */ /* 0x0009e2000e101d4c */
[----:B------:R-:W-:-:S02]  /*1cf0*/  LOP3.LUT P4, RZ, R45, 0x4, RZ, 0xc0, !PT ;  /* 0x000000042dff7812 */ /* 0x000fc4000788c0ff */
[----:B--2---:R-:W-:Y:S01]  /*1d00*/  HMMA.16816.F32.BF16 R100, R16, R68, R52 ;  /* 0x000000441064723c */ /* 0x004fe20000041834 */
[----:B------:R1:W-:Y:S01]  /*1d10*/  LDGSTS.E.BYPASS.LTC128B.128 [R227+0x900], [R14.64], !P3 ;  /* 0x009000000ee37fae */ /* 0x0003e2000d901d4c */
[----:B------:R-:W-:Y:S02]  /*1d20*/  ISETP.LT.OR P3, PT, R44, 0x41, P0 ;  /* 0x000000412c00780c */ /* 0x000fe40000761670 */
[----:B------:R-:W-:Y:S01]  /*1d30*/  ISETP.NE.AND P0, PT, R0, RZ, PT ;  /* 0x000000ff0000720c */ /* 0x000fe20003f05270 */
[----:B------:R-:W-:-:S03]  /*1d40*/  IMAD.MOV.U32 R0, RZ, RZ, 0x40 ;  /* 0x00000040ff007424 */ /* 0x000fc600078e00ff */
[----:B------:R-:W-:Y:S02]  /*1d50*/  HMMA.16816.F32.BF16 R44, R16, R40, R56 ;  /* 0x00000028102c723c */ /* 0x000fe40000041838 */
[----:B------:R-:W-:-:S05]  /*1d60*/  SEL R0, R0, 0xffffffc0, !P4 ;  /* 0xffffffc000007807 */ /* 0x000fca0006000000 */
[----:B------:R-:W-:Y:S01]  /*1d70*/  IMAD.IADD R214, R208, 0x1, R0 ;  /* 0x00000001d0d67824 */ /* 0x000fe200078e0200 */
[C---:B------:R-:W-:Y:S01]  /*1d80*/  HMMA.16816.F32.BF16 R88, R16.reuse, R70, R88 ;  /* 0x000000461058723c */ /* 0x040fe20000041858 */
[----:B------:R2:W-:Y:S01]  /*1d90*/  LDGSTS.E.BYPASS.LTC128B.128 [R227+0x1100], [R10.64], !P0 ;  /* 0x011000000ae37fae */ /* 0x0005e2000c101d4c */
[----:B------:R-:W-:Y:S01]  /*1da0*/  IMAD.IADD R213, R0, 0x1, R219 ;  /* 0x0000000100d57824 */ /* 0x000fe200078e02db */
[----:B------:R-:W-:Y:S02]  /*1db0*/  LOP3.LUT R0, R21, R196, RZ, 0xfc, !PT ;  /* 0x000000c415007212 */ /* 0x000fe400078efcff */
[----:B------:R5:W-:Y:S03]  /*1dc0*/  LDGSTS.E.BYPASS.LTC128B.128 [R227+0x1900], [R8.64], !P5 ;  /* 0x0190000008e37fae */ /* 0x000be6000e901d4c */
[C---:B------:R-:W-:Y:S08]  /*1dd0*/  HMMA.16816.F32.BF16 R96, R16.reuse, R50, R96 ;  /* 0x000000321060723c */ /* 0x040ff00000041860 */
[-C--:B-1----:R-:W-:Y:S08]  /*1de0*/  HMMA.16816.F32.BF16 R12, R16, R36.reuse, R64 ;  /* 0x00000024100c723c */ /* 0x082ff00000041840 */
[----:B---3--:R-:W-:Y:S01]  /*1df0*/  HMMA.16816.F32.BF16 R184, R4, R36, R132 ;  /* 0x0000002404b8723c */ /* 0x008fe20000041884 */
[----:B--2---:R-:W-:-:S04]  /*1e00*/  IADD3 R10, P0, R8, UR10, RZ ;  /* 0x0000000a080a7c10 */ /* 0x004fc8000ff1e0ff */
[----:B------:R-:W-:-:S03]  /*1e10*/  IADD3.X R11, R9, UR9, RZ, P0, !PT ;  /* 0x00000009090b7c10 */ /* 0x000fc600087fe4ff */
[C---:B------:R-:W-:Y:S01]  /*1e20*/  HMMA.16816.F32.BF16 R92, R16.reuse, R42, R92 ;  /* 0x0000002a105c723c */ /* 0x040fe2000004185c */
[----:B-----5:R-:W-:Y:S01]  /*1e30*/  IADD3 R8, P0, R10, UR10, RZ ;  /* 0x0000000a0a087c10 */ /* 0x020fe2000ff1e0ff */
[----:B------:R1:W-:Y:S03]  /*1e40*/  LDGSTS.E.BYPASS.LTC128B.128 [R227+0x2100], [R10.64], !P3 ;  /* 0x021000000ae37fae */ /* 0x0003e6000d901d4c */
[----:B------:R-:W-:Y:S02]  /*1e50*/  IADD3.X R9, R11, UR9, RZ, P0, !PT ;  /* 0x000000090b097c10 */ /* 0x000fe400087fe4ff */
[----:B------:R-:W-:Y:S01]  /*1e60*/  ISETP.GT.AND P0, PT, R197, UR8, PT ;  /* 0x00000008c5007c0c */ /* 0x000fe2000bf04270 */
[----:B------:R-:W-:Y:S02]  /*1e70*/  HMMA.16816.F32.BF16 R124, R16, R38, R124 ;  /* 0x00000026107c723c */ /* 0x000fe4000004187c */
[----:B------:R1:W-:Y:S04]  /*1e80*/  LDGSTS.E.BYPASS.LTC128B.128 [R227+0x2900], [R8.64], !P1 ;  /* 0x0290000008e37fae */ /* 0x0003e8000c901d4c */
[----:B------:R-:W-:Y:S02]  /*1e90*/  LDSM.16.M88.4 R24, [R216+0x8100] ;  /* 0x00810000d818783b */ /* 0x000fe40000000200 */
[----:B------:R-:W-:Y:S02]  /*1ea0*/  HMMA.16816.F32.BF16 R144, R4, R68, R144 ;  /* 0x000000440490723c */ /* 0x000fe40000041890 */
[----:B------:R-:W2:Y:S04]  /*1eb0*/  LDSM.16.M88.4 R52, [R214+0x4900] ;  /* 0x00490000d634783b */ /* 0x000ea80000000200 */
[----:B------:R-:W3:Y:S02]  /*1ec0*/  LDSM.16.M88.4 R56, [R214+0x4100] ;  /* 0x00410000d638783b */ /* 0x000ee40000000200 */
[C---:B------:R-:W-:Y:S02]  /*1ed0*/  HMMA.16816.F32.BF16 R80, R16.reuse, R48, R80 ;  /* 0x000000301050723c */ /* 0x040fe40000041850 */
[----:B------:R-:W5:Y:S04]  /*1ee0*/  LDSM.16.M88.4 R72, [R214+0x5100] ;  /* 0x00510000d648783b */ /* 0x000f680000000200 */
[----:B------:R-:W3:Y:S02]  /*1ef0*/  LDSM.16.M88.4 R64, [R214+0x3100] ;  /* 0x00310000d640783b */ /* 0x000ee40000000200 */
[C---:B------:R-:W-:Y:S02]  /*1f00*/  HMMA.16816.F32.BF16 R76, R16.reuse, R28, R76 ;  /* 0x0000001c104c723c */ /* 0x040fe4000004184c */
[----:B------:R-:W-:Y:S04]  /*1f10*/  LDSM.16.M88.4 R84, [R214+0x5900] ;  /* 0x00590000d654783b */ /* 0x000fe80000000200 */
[----:B------:R-:W0:Y:S02]  /*1f20*/  LDGDEPBAR ;  /* 0x00000000000079af */ /* 0x000e240000000000 */
[C---:B-1----:R-:W-:Y:S02]  /*1f30*/  HMMA.16816.F32.BF16 R8, R16.reuse, R32, R60 ;  /* 0x000000201008723c */ /* 0x042fe4000004183c */
[----:B------:R-:W1:Y:S06]  /*1f40*/  LDSM.16.M88.4 R60, [R214+0x3900] ;  /* 0x00390000d63c783b */ /* 0x000e6c0000000200 */
[C---:B------:R-:W-:Y:S08]  /*1f50*/  HMMA.16816.F32.BF16 R152, R16.reuse, R34, R116 ;  /* 0x000000221098723c */ /* 0x040ff00000041874 */
[----:B------:R-:W-:Y:S01]  /*1f60*/  HMMA.16816.F32.BF16 R136, R16, R30, R108 ;  /* 0x0000001e1088723c */ /* 0x000fe2000004186c */
[----:B------:R-:W-:Y:S07]  /*1f70*/  LDSM.16.M88.4 R16, [R213+0x2800] ;  /* 0x00280000d510783b */ /* 0x000fee0000000200 */
[----:B--2---:R-:W-:Y:S01]  /*1f80*/  HMMA.16816.F32.BF16 R132, R24, R52, R12 ;  /* 0x000000341884723c */ /* 0x004fe2000004180c */
[----:B------:R-:W2:Y:S07]  /*1f90*/  LDSM.16.M88.4 R12, [R216+0x6100] ;  /* 0x00610000d80c783b */ /* 0x000eae0000000200 */
[C---:B------:R-:W-:Y:S08]  /*1fa0*/  HMMA.16816.F32.BF16 R176, R4.reuse, R48, R176 ;  /* 0x0000003004b0723c */ /* 0x040ff000000418b0 */
[C---:B------:R-:W-:Y:S08]  /*1fb0*/  HMMA.16816.F32.BF16 R68, R4.reuse, R70, R156 ;  /* 0x000000460444723c */ /* 0x040ff0000004189c */
[C---:B------:R-:W-:Y:S08]  /*1fc0*/  HMMA.16816.F32.BF16 R180, R4.reuse, R40, R180 ;  /* 0x0000002804b4723c */ /* 0x040ff000000418b4 */
[C---:B------:R-:W-:Y:S08]  /*1fd0*/  HMMA.16816.F32.BF16 R48, R4.reuse, R50, R148 ;  /* 0x000000320430723c */ /* 0x040ff00000041894 */
[C---:B------:R-:W-:Y:S01]  /*1fe0*/  HMMA.16816.F32.BF16 R140, R4.reuse, R42, R140 ;  /* 0x0000002a048c723c */ /* 0x040fe2000004188c */
[----:B------:R-:W-:Y:S07]  /*1ff0*/  LDSM.16.M88.4 R40, [R213+0x800] ;  /* 0x00080000d528783b */ /* 0x000fee0000000200 */
[C---:B------:R-:W-:Y:S01]  /*2000*/  HMMA.16816.F32.BF16 R168, R4.reuse, R38, R168 ;  /* 0x0000002604a8723c */ /* 0x040fe200000418a8 */
[----:B------:R-:W-:Y:S07]  /*2010*/  LDSM.16.M88.4 R36, [R213+0x1000] ;  /* 0x00100000d524783b */ /* 0x000fee0000000200 */
[C---:B------:R-:W-:Y:S08]  /*2020*/  HMMA.16816.F32.BF16 R188, R4.reuse, R32, R128 ;  /* 0x0000002004bc723c */ /* 0x040ff00000041880 */
[C---:B------:R-:W-:Y:S08]  /*2030*/  HMMA.16816.F32.BF16 R192, R4.reuse, R28, R112 ;  /* 0x0000001c04c0723c */ /* 0x040ff00000041870 */
[C---:B------:R-:W-:Y:S01]  /*2040*/  HMMA.16816.F32.BF16 R172, R4.reuse, R34, R120 ;  /* 0x0000002204ac723c */ /* 0x040fe20000041878 */
[----:B------:R-:W-:Y:S07]  /*2050*/  LDSM.16.M88.4 R32, [R213+0x1800] ;  /* 0x00180000d520783b */ /* 0x000fee0000000200 */
[----:B------:R-:W-:Y:S01]  /*2060*/  HMMA.16816.F32.BF16 R164, R4, R30, R104 ;  /* 0x0000001e04a4723c */ /* 0x000fe20000041868 */
[----:B------:R-:W-:Y:S04]  /*2070*/  LDSM.16.M88.4 R4, [R217+0x8100] ;  /* 0x00810000d904783b */ /* 0x000fe80000000200 */
[----:B------:R-:W-:Y:S03]  /*2080*/  LDSM.16.M88.4 R28, [R213+0x2000] ;  /* 0x00200000d51c783b */ /* 0x000fe60000000200 */
[C---:B---3--:R-:W-:Y:S01]  /*2090*/  HMMA.16816.F32.BF16 R148, R24.reuse, R56, R44 ;  /* 0x000000381894723c */ /* 0x048fe2000004182c */
[----:B------:R-:W3:Y:S07]  /*20a0*/  LDSM.16.M88.4 R44, [R213] ;  /* 0x00000000d52c783b */ /* 0x000eee0000000200 */
[----:B-----5:R-:W-:Y:S01]  /*20b0*/  HMMA.16816.F32.BF16 R128, R24, R72, R8 ;  /* 0x000000481880723c */ /* 0x020fe20000041808 */
[----:B------:R-:W5:Y:S01]  /*20c0*/  LDSM.16.M88.4 R8, [R217+0x6100] ;  /* 0x00610000d908783b */ /* 0x000f620000000200 */
[----:B------:R-:W-:-:S06]  /*20d0*/  DEPBAR.LE SB0, 0x0 ;  /* 0x000080000000791a */ /* 0x000fcc0000000000 */
[C---:B------:R-:W-:Y:S08]  /*20e0*/  HMMA.16816.F32.BF16 R160, R24.reuse, R64, R100 ;  /* 0x0000004018a0723c */ /* 0x040ff00000041864 */
[C---:B------:R-:W-:Y:S08]  /*20f0*/  HMMA.16816.F32.BF16 R116, R24.reuse, R66, R88 ;  /* 0x000000421874723c */ /* 0x040ff00000041858 */
[C---:B-1----:R-:W-:Y:S08]  /*2100*/  HMMA.16816.F32.BF16 R112, R24.reuse, R62, R96 ;  /* 0x0000003e1870723c */ /* 0x042ff00000041860 */
[C---:B------:R-:W-:Y:S08]  /*2110*/  HMMA.16816.F32.BF16 R108, R24.reuse, R58, R92 ;  /* 0x0000003a186c723c */ /* 0x040ff0000004185c */
[C---:B------:R-:W-:Y:S08]  /*2120*/  HMMA.16816.F32.BF16 R104, R24.reuse, R54, R124 ;  /* 0x000000361868723c */ /* 0x040ff0000004187c */
[C---:B------:R-:W-:Y:S08]  /*2130*/  HMMA.16816.F32.BF16 R156, R24.reuse, R60, R80 ;  /* 0x0000003c189c723c */ /* 0x040ff00000041850 */
[C---:B------:R-:W-:Y:S08]  /*2140*/  HMMA.16816.F32.BF16 R120, R24.reuse, R84, R76 ;  /* 0x000000541878723c */ /* 0x040ff0000004184c */
[C---:B------:R-:W-:Y:S08]  /*2150*/  HMMA.16816.F32.BF16 R100, R24.reuse, R74, R152 ;  /* 0x0000004a1864723c */ /* 0x040ff00000041898 */
[----:B------:R-:W-:Y:S08]  /*2160*/  HMMA.16816.F32.BF16 R96, R24, R86, R136 ;  /* 0x000000561860723c */ /* 0x000ff00000041888 */
[C---:B--2---:R-:W-:Y:S08]  /*2170*/  HMMA.16816.F32.BF16 R92, R12.reuse, R64, R144 ;  /* 0x000000400c5c723c */ /* 0x044ff00000041890 */
[C---:B------:R-:W-:Y:S08]  /*2180*/  HMMA.16816.F32.BF16 R88, R12.reuse, R66, R68 ;  /* 0x000000420c58723c */ /* 0x040ff00000041844 */
        /* <DEDUP_REMOVED lines=9> */
[----:B------:R-:W-:Y:S08]  /*2220*/  HMMA.16816.F32.BF16 R12, R12, R86, R164 ;  /* 0x000000560c0c723c */ /* 0x000ff000000418a4 */
[C---:B---3--:R-:W-:Y:S08]  /*2230*/  HMMA.16816.F32.BF16 R176, R4.reuse, R44, R160 ;  /* 0x0000002c04b0723c */ /* 0x048ff000000418a0 */
[C---:B------:R-:W-:Y:S08]  /*2240*/  HMMA.16816.F32.BF16 R140, R4.reuse, R34, R104 ;  /* 0x00000022048c723c */ /* 0x040ff00000041868 */
[C---:B------:R-:W-:Y:S08]  /*2250*/  HMMA.16816.F32.BF16 R104, R4.reuse, R30, R100 ;  /* 0x0000001e0468723c */ /* 0x040ff00000041864 */
[----:B------:R-:W-:Y:S08]  /*2260*/  HMMA.16816.F32.BF16 R160, R4, R18, R96 ;  /* 0x0000001204a0723c */ /* 0x000ff00000041860 */
[C---:B-----5:R-:W-:Y:S08]  /*2270*/  HMMA.16816.F32.BF16 R96, R8.reuse, R44, R92 ;  /* 0x0000002c0860723c */ /* 0x060ff0000004185c */
[C---:B------:R-:W-:Y:S08]  /*2280*/  HMMA.16816.F32.BF16 R100, R8.reuse, R40, R80 ;  /* 0x000000280864723c */ /* 0x040ff00000041850 */
[C---:B------:R-:W-:Y:S08]  /*2290*/  HMMA.16816.F32.BF16 R92, R8.reuse, R46, R88 ;  /* 0x0000002e085c723c */ /* 0x040ff00000041858 */
[----:B------:R-:W-:Y:S08]  /*22a0*/  HMMA.16816.F32.BF16 R80, R8, R42, R76 ;  /* 0x0000002a0850723c */ /* 0x000ff0000004184c */
[C---:B------:R-:W-:Y:S08]  /*22b0*/  HMMA.16816.F32.BF16 R188, R4.reuse, R40, R156 ;  /* 0x0000002804bc723c */ /* 0x040ff0000004189c */
[-C--:B------:R-:W-:Y:S08]  /*22c0*/  HMMA.16816.F32.BF16 R164, R4, R36.reuse, R148 ;  /* 0x0000002404a4723c */ /* 0x080ff00000041894 */
[C---:B------:R-:W-:Y:S08]  /*22d0*/  HMMA.16816.F32.BF16 R76, R8.reuse, R36, R68 ;  /* 0x00000024084c723c */ /* 0x040ff00000041844 */
[C---:B------:R-:W-:Y:S08]  /*22e0*/  HMMA.16816.F32.BF16 R72, R8.reuse, R38, R64 ;  /* 0x000000260848723c */ /* 0x040ff00000041840 */
[----:B------:R-:W-:Y:S08]  /*22f0*/  HMMA.16816.F32.BF16 R88, R8, R32, R60 ;  /* 0x000000200858723c */ /* 0x000ff0000004183c */
        /* <DEDUP_REMOVED lines=8> */
[C---:B------:R-:W-:Y:S08]  /*2380*/  HMMA.16816.F32.BF16 R68, R8.reuse, R30, R48 ;  /* 0x0000001e0844723c */ /* 0x040ff00000041830 */
[C---:B------:R-:W-:Y:S08]  /*2390*/  HMMA.16816.F32.BF16 R84, R8.reuse, R16, R24 ;  /* 0x000000100854723c */ /* 0x040ff00000041818 */
[----:B------:R-:W-:Y:S01]  /*23a0*/  HMMA.16816.F32.BF16 R64, R8, R18, R12 ;  /* 0x000000120840723c */ /* 0x000fe2000004180c */
[----:B------:R-:W-:Y:S06]  /*23b0*/  BAR.SYNC.DEFER_BLOCKING 0x0 ;  /* 0x0000000000007b1d */ /* 0x000fec0000010000 */
[----:B------:R-:W-:Y:S05]  /*23c0*/  @!P0 BRA `(.L_x_144) ;  /* 0x000001d000008947 */ /* 0x000fea0003800000 */
[----:B----4-:R-:W-:Y:S01]  /*23d0*/  IADD3 R4, R242, -0x2, RZ ;  /* 0xfffffffef2047810 */ /* 0x010fe20007ffe0ff */
[C---:B------:R-:W-:Y:S01]  /*23e0*/  IMAD.SHL.U32 R15, R203.reuse, 0x20, RZ ;  /* 0x00000020cb0f7824 */ /* 0x040fe200078e00ff */
[----:B------:R-:W-:-:S02]  /*23f0*/  SHF.L.U64.HI R14, R203, 0x5, R204 ;  /* 0x00000005cb0e7819 */ /* 0x000fc400000102cc */
[----:B------:R-:W-:Y:S01]  /*2400*/  SHF.R.S32.HI R7, RZ, 0x1f, R4 ;  /* 0x0000001fff077819 */ /* 0x000fe20000011404 */
[----:B------:R-:W-:Y:S02]  /*2410*/  IMAD R6, R200, R4, RZ ;  /* 0x00000004c8067224 */ /* 0x000fe400078e02ff */
[----:B------:R-:W-:-:S04]  /*2420*/  IMAD.WIDE.U32 R4, R4, R206, R210 ;  /* 0x000000ce04047225 */ /* 0x000fc800078e00d2 */
[----:B------:R-:W-:Y:S01]  /*2430*/  IMAD R6, R7, R206, R6 ;  /* 0x000000ce07067224 */ /* 0x000fe200078e0206 */
[----:B------:R-:W-:-:S03]  /*2440*/  LEA R12, P0, R4, c[0x0][0x1c8], 0x1 ;  /* 0x00007200040c7a11 */ /* 0x000fc600078008ff */
        /* <DEDUP_REMOVED lines=18> */
[----:B-1----:R-:W-:-:S05]  /*2570*/  IADD3 R12, P0, R4, R15, RZ ;  /* 0x0000000f040c7210 */ /* 0x002fca0007f1e0ff */
[----:B------:R-:W-:-:S05]  /*2580*/  IMAD.X R13, R5, 0x1, R14, P0 ;  /* 0x00000001050d7824 */ /* 0x000fca00000e060e */
[----:B------:R2:W-:Y:S03]  /*2590*/  LDGSTS.E.BYPASS.LTC128B.128 [R227+0x5900], [R12.64], !P6 ;  /* 0x059000000ce37fae */ /* 0x0005e6000f101d4c */
.L_x_144:
[----:B--2-4-:R-:W-:Y:S01]  /*25a0*/  FMUL.FTZ R4, R96, c[0x0][0x320] ;  /* 0x0000c80060047a20 */ /* 0x014fe20000410000 */
[----:B------:R-:W-:Y:S01]  /*25b0*/  SHF.R.S32.HI R7, RZ, 0x1f, R198 ;  /* 0x0000001fff077819 */ /* 0x000fe200000114c6 */
[----:B------:R-:W-:Y:S01]  /*25c0*/  FMUL.FTZ R5, R60, c[0x0][0x320] ;  /* 0x0000c8003c057a20 */ /* 0x000fe20000410000 */
[----:B------:R-:W-:Y:S01]  /*25d0*/  LEA.HI R6, R201, R202, RZ, 0x2 ;  /* 0x000000cac9067211 */ /* 0x000fe200078f10ff */
[----:B------:R1:W2:Y:S01]  /*25e0*/  MUFU.TANH R37, R4 ;  /* 0x0000000400257308 */ /* 0x0002a20000002400 */
[----:B------:R-:W-:Y:S01]  /*25f0*/  PLOP3.LUT P1, PT, PT, PT, UP2, 0x80, 0x0 ;  /* 0x000000000000781c */ /* 0x000fe20003f2f028 */
[----:B------:R-:W-:Y:S01]  /*2600*/  FMUL.FTZ R10, R68, c[0x0][0x320] ;  /* 0x0000c800440a7a20 */ /* 0x000fe20000410000 */
[----:B------:R-:W-:Y:S01]  /*2610*/  LOP3.LUT R6, R6, 0xfffffffc, RZ, 0xc0, !PT ;  /* 0xfffffffc06067812 */ /* 0x000fe200078ec0ff */
[----:B------:R-:W-:Y:S01]  /*2620*/  ULDC UR11, c[0x0][0x324] ;  /* 0x0000c900000b7ab9 */ /* 0x000fe20000000800 */
[----:B------:R-:W-:Y:S01]  /*2630*/  PLOP3.LUT P0, PT, PT, PT, UP2, 0x80, 0x0 ;  /* 0x000000000000781c */ /* 0x000fe20003f0f028 */
[----:B------:R-:W-:Y:S01]  /*2640*/  ULOP3.LUT UR11, URZ, UR11, URZ, 0x33, !UPT ;  /* 0x0000000b3f0b7292 */ /* 0x000fe2000f8e333f */
[----:B------:R-:W0:Y:S01]  /*2650*/  LDGDEPBAR ;  /* 0x00000000000079af */ /* 0x000e220000000000 */
[----:B------:R3:W4:Y:S01]  /*2660*/  MUFU.TANH R16, R5 ;  /* 0x0000000500107308 */ /* 0x0007220000002400 */
[----:B------:R-:W-:-:S02]  /*2670*/  IMAD.IADD R6, R202, 0x1, -R6 ;  /* 0x00000001ca067824 */ /* 0x000fc400078e0a06 */
[----:B-1----:R-:W-:-:S05]  /*2680*/  FMUL.FTZ R4, R97, c[0x0][0x320] ;  /* 0x0000c80061047a20 */ /* 0x002fca0000410000 */
[----:B------:R1:W1:Y:S01]  /*2690*/  MUFU.TANH R14, R10 ;  /* 0x0000000a000e7308 */ /* 0x0002620000002400 */
[----:B---3--:R-:W-:-:S07]  /*26a0*/  LEA.HI R5, R7, R198, RZ, 0x2 ;  /* 0x000000c607057211 */ /* 0x008fce00078f10ff */
[----:B------:R3:W2:Y:S01]  /*26b0*/  MUFU.TANH R32, R4 ;  /* 0x0000000400207308 */ /* 0x0006a20000002400 */
[----:B------:R-:W-:Y:S01]  /*26c0*/  FMUL.FTZ R7, R61, c[0x0][0x320] ;  /* 0x0000c8003d077a20 */ /* 0x000fe20000410000 */
[----:B------:R-:W-:-:S04]  /*26d0*/  LOP3.LUT R5, R5, 0xffffffc, RZ, 0xc0, !PT ;  /* 0x0ffffffc05057812 */ /* 0x000fc800078ec0ff */
[----:B------:R-:W-:Y:S02]  /*26e0*/  IADD3 R8, -R5, R198, RZ ;  /* 0x000000c605087210 */ /* 0x000fe40007ffe1ff */
[----:B------:R-:W2:Y:S01]  /*26f0*/  MUFU.TANH R15, R7 ;  /* 0x00000007000f7308 */ /* 0x000ea20000002400 */
[----:B------:R-:W-:Y:S01]  /*2700*/  LEA.HI R5, R6, R6, RZ, 0x1 ;  /* 0x0000000606057211 */ /* 0x000fe200078f08ff */
[----:B-1----:R-:W-:Y:S02]  /*2710*/  FMUL.FTZ R10, R69, c[0x0][0x320] ;  /* 0x0000c800450a7a20 */ /* 0x002fe40000410000 */
[----:B---3--:R-:W-:-:S04]  /*2720*/  FMUL.FTZ R4, R92, c[0x0][0x320] ;  /* 0x0000c8005c047a20 */ /* 0x008fc80000410000 */
[----:B------:R-:W1:Y:S08]  /*2730*/  MUFU.TANH R13, R10 ;  /* 0x0000000a000d7308 */ /* 0x000e700000002400 */
[----:B------:R3:W1:Y:S02]  /*2740*/  MUFU.TANH R31, R4 ;  /* 0x00000004001f7308 */ /* 0x0006640000002400 */
[----:B---3--:R-:W-:-:S06]  /*2750*/  FMUL.FTZ R4, R93, c[0x0][0x320] ;  /* 0x0000c8005d047a20 */ /* 0x008fcc0000410000 */
        /* <DEDUP_REMOVED lines=23> */
[----:B---3--:R-:W-:-:S04]  /*28d0*/  LOP3.LUT R4, R199, 0xffffffe0, RZ, 0xc0, !PT ;  /* 0xffffffe0c7047812 */ /* 0x008fc800078ec0ff */
[----:B------:R-:W-:-:S04]  /*28e0*/  IADD3 R4, -R4, R202, RZ ;  /* 0x000000ca04047210 */ /* 0x000fc80007ffe1ff */
[----:B------:R-:W-:-:S04]  /*28f0*/  SHF.R.S32.HI R9, RZ, 0x1f, R4 ;  /* 0x0000001fff097819 */ /* 0x000fc80000011404 */
[----:B------:R-:W-:-:S04]  /*2900*/  LEA.HI R9, R9, R4, RZ, 0x2 ;  /* 0x0000000409097211 */ /* 0x000fc800078f10ff */
[----:B------:R-:W-:-:S05]  /*2910*/  LEA.HI.SX32 R7, R9, UR7, 0x1e ;  /* 0x0000000709077c11 */ /* 0x000fca000f8ff2ff */
[----:B------:R-:W-:Y:S01]  /*2920*/  IMAD R11, R8, 0x10, R7 ;  /* 0x00000010080b7824 */ /* 0x000fe200078e0207 */
[C---:B------:R-:W-:Y:S02]  /*2930*/  SHF.L.U32 R7, R5.reuse, 0x5, RZ ;  /* 0x0000000505077819 */ /* 0x040fe400000006ff */
[----:B------:R-:W-:Y:S02]  /*2940*/  LOP3.LUT R8, R5, 0x1ffffffe, RZ, 0xc0, !PT ;  /* 0x1ffffffe05087812 */ /* 0x000fe400078ec0ff */
[----:B------:R-:W-:Y:S02]  /*2950*/  LOP3.LUT R5, R7, 0xffffffc0, RZ, 0xc0, !PT ;  /* 0xffffffc007057812 */ /* 0x000fe400078ec0ff */
[----:B------:R-:W-:Y:S01]  /*2960*/  IADD3.X R7, R20, c[0x0][0x1d0], RZ, PT, !PT ;  /* 0x0000740014077a10 */ /* 0x000fe20003ffe4ff */
[----:B------:R-:W-:Y:S01]  /*2970*/  IMAD.IADD R6, R6, 0x1, -R8 ;  /* 0x0000000106067824 */ /* 0x000fe200078e0a08 */
[----:B------:R-:W-:Y:S01]  /*2980*/  IADD3 R5, R5, R11, RZ ;  /* 0x0000000b05057210 */ /* 0x000fe20007ffe0ff */
[----:B------:R-:W-:-:S04]  /*2990*/  FMUL.FTZ R8, R65, c[0x0][0x320] ;  /* 0x0000c80041087a20 */ /* 0x000fc80000410000 */
[----:B------:R-:W-:Y:S02]  /*29a0*/  IMAD R24, R6, 0x8, R5 ;  /* 0x0000000806187824 */ /* 0x000fe400078e0205 */
[----:B------:R-:W-:Y:S02]  /*29b0*/  FMUL.FTZ R5, R84, c[0x0][0x320] ;  /* 0x0000c80054057a20 */ /* 0x000fe40000410000 */
[----:B------:R-:W-:Y:S01]  /*29c0*/  @P1 IMAD.HI.U32 R6, R24, c[0x0][0x2c8], RZ ;  /* 0x0000b20018061a27 */ /* 0x000fe200078e00ff */
[----:B------:R3:W-:Y:S01]  /*29d0*/  STL [R1+0x1c], R24 ;  /* 0x00001c1801007387 */ /* 0x0007e20000100800 */
[----:B------:R5:W1:Y:S02]  /*29e0*/  MUFU.TANH R12, R5 ;  /* 0x00000005000c7308 */ /* 0x000a640000002400 */
[----:B-----5:R-:W-:-:S06]  /*29f0*/  FMUL.FTZ R5, R85, c[0x0][0x320] ;  /* 0x0000c80055057a20 */ /* 0x020fcc0000410000 */
[----:B------:R5:W1:Y:S01]  /*2a00*/  MUFU.TANH R11, R5 ;  /* 0x00000005000b7308 */ /* 0x000a620000002400 */
[----:B---3--:R-:W-:Y:S02]  /*2a10*/  @P0 SHF.R.U32.HI R24, RZ, c[0x0][0x2cc], R6 ;  /* 0x0000b300ff180a19 */ /* 0x008fe40000011606 */
[----:B------:R-:W-:-:S03]  /*2a20*/  PLOP3.LUT P0, PT, PT, PT, UP1, 0x40, 0x0 ;  /* 0x000000000000781c */ /* 0x000fc60003f0e818 */
[----:B------:R-:W3:Y:S01]  /*2a30*/  SHFL.IDX PT, R6, R24, RZ, 0x1c1f ;  /* 0x001c1fff18067589 */ /* 0x000ee200000e0000 */
[----:B-----5:R-:W-:-:S04]  /*2a40*/  FMUL.FTZ R5, R64, c[0x0][0x320] ;  /* 0x0000c80040057a20 */ /* 0x020fc80000410000 */
[----:B------:R5:W1:Y:S02]  /*2a50*/  MUFU.TANH R10, R5 ;  /* 0x00000005000a7308 */ /* 0x000a640000002400 */
[----:B-----5:R-:W-:-:S06]  /*2a60*/  LOP3.LUT R5, R9, 0x7ffffffc, RZ, 0xc0, !PT ;  /* 0x7ffffffc09057812 */ /* 0x020fcc00078ec0ff */
[----:B------:R-:W1:Y:S01]  /*2a70*/  MUFU.TANH R9, R8 ;  /* 0x0000000800097308 */ /* 0x000e620000002400 */
[----:B------:R-:W-:Y:S01]  /*2a80*/  IADD3 R4, R4, -R5, RZ ;  /* 0x8000000504047210 */ /* 0x000fe20007ffe0ff */
[----:B------:R-:W-:-:S03]  /*2a90*/  FMUL.FTZ R5, R88, c[0x0][0x320] ;  /* 0x0000c80058057a20 */ /* 0x000fc60000410000 */
[----:B------:R-:W-:-:S03]  /*2aa0*/  SHF.L.U32 R36, R4, 0x1, RZ ;  /* 0x0000000104247819 */ /* 0x000fc600000006ff */
[----:B------:R5:W1:Y:S01]  /*2ab0*/  MUFU.TANH R8, R5 ;  /* 0x0000000500087308 */ /* 0x000a620000002400 */
[----:B------:R-:W-:Y:S01]  /*2ac0*/  IADD3 R4, R7, -c[0x0][0x168], -R36 ;  /* 0x80005a0007047a10 */ /* 0x000fe20007ffe824 */
[----:B------:R1:W-:Y:S01]  /*2ad0*/  STL [R1+0x18], R36 ;  /* 0x0000182401007387 */ /* 0x0003e20000100800 */
[----:B------:R-:W-:Y:S02]  /*2ae0*/  IADD3 R34, -R36, c[0x0][0x1d0], R20 ;  /* 0x0000740024227a10 */ /* 0x000fe40007ffe114 */
[C---:B------:R-:W-:Y:S02]  /*2af0*/  IADD3 R33, R4.reuse, c[0x0][0x328], RZ ;  /* 0x0000ca0004217a10 */ /* 0x040fe40007ffe0ff */
[----:B------:R-:W-:-:S04]  /*2b00*/  IADD3 R35, R4, UR11, RZ ;  /* 0x0000000b04237c10 */ /* 0x000fc8000fffe0ff */
[----:B---3--:R-:W-:Y:S01]  /*2b10*/  IADD3 R4, R35, R6, RZ ;  /* 0x0000000623047210 */ /* 0x008fe20007ffe0ff */
[----:B-----5:R-:W-:-:S05]  /*2b20*/  IMAD.IADD R5, R33, 0x1, R6 ;  /* 0x0000000121057824 */ /* 0x020fca00078e0206 */
[----:B------:R-:W-:Y:S02]  /*2b30*/  IMNMX R5, R5, R34, PT ;  /* 0x0000002205057217 */ /* 0x000fe40003800200 */
[----:B-1----:R-:W-:Y:S01]  /*2b40*/  IADD3 R36, R20, -R36, RZ ;  /* 0x8000002414247210 */ /* 0x002fe20007ffe0ff */
[----:B------:R-:W-:Y:S05]  /*2b50*/  @P0 BRA `(.L_x_145) ;  /* 0x0000015000000947 */ /* 0x000fea0003800000 */
[----:B--2-4-:R-:W-:Y:S01]  /*2b60*/  IADD3 R6, R6, c[0x0][0x1d0], RZ ;  /* 0x0000740006067a10 */ /* 0x014fe20007ffe0ff */
[----:B------:R-:W-:Y:S03]  /*2b70*/  BSSY B0, `(.L_x_146) ;  /* 0x000000f000007945 */ /* 0x000fe60003800000 */
[----:B------:R-:W-:-:S04]  /*2b80*/  IADD3 R6, R6, -c[0x0][0x168], RZ ;  /* 0x80005a0006067a10 */ /* 0x000fc80007ffe0ff */
[----:B------:R-:W-:-:S13]  /*2b90*/  ISETP.GT.AND P0, PT, R6, -0x1, PT ;  /* 0xffffffff0600780c */ /* 0x000fda0003f04270 */
[----:B------:R-:W-:Y:S05]  /*2ba0*/  @P0 BRA `(.L_x_147) ;  /* 0x0000007000000947 */ /* 0x000fea0003800000 */
[----:B------:R-:W-:Y:S01]  /*2bb0*/  IMAD.MOV.U32 R7, RZ, RZ, c[0x0][0x32c] ;  /* 0x0000cb00ff077624 */ /* 0x000fe200078e00ff */
[----:B------:R-:W-:-:S04]  /*2bc0*/  LOP3.LUT R6, RZ, R6, RZ, 0x33, !PT ;  /* 0x00000006ff067212 */ /* 0x000fc800078e33ff */
[----:B------:R-:W-:-:S13]  /*2bd0*/  ISETP.NE.AND P0, PT, R7, 0x1, PT ;  /* 0x000000010700780c */ /* 0x000fda0003f05270 */
[----:B------:R-:W-:-:S05]  /*2be0*/  @P0 IMAD.HI.U32 R7, R6, c[0x0][0x330], RZ ;  /* 0x0000cc0006070a27 */ /* 0x000fca00078e00ff */
[----:B------:R-:W-:-:S04]  /*2bf0*/  @P0 SHF.R.U32.HI R6, RZ, c[0x0][0x334], R7 ;  /* 0x0000cd00ff060a19 */ /* 0x000fc80000011607 */
[----:B------:R-:W-:Y:S01]  /*2c00*/  LOP3.LUT R6, RZ, R6, RZ, 0x33, !PT ;  /* 0x00000006ff067212 */ /* 0x000fe200078e33ff */
[----:B------:R-:W-:Y:S05]  /*2c10*/  BRA `(.L_x_148) ;  /* 0x0000004000007947 */ /* 0x000fea0003800000 */
.L_x_147:
[----:B------:R-:W-:-:S04]  /*2c20*/  MOV R7, c[0x0][0x32c] ;  /* 0x0000cb0000077a02 */ /* 0x000fc80000000f00 */
[----:B------:R-:W-:-:S13]  /*2c30*/  ISETP.NE.AND P0, PT, R7, 0x1, PT ;  /* 0x000000010700780c */ /* 0x000fda0003f05270 */
[----:B------:R-:W-:-:S05]  /*2c40*/  @P0 IMAD.HI.U32 R7, R6, c[0x0][0x330], RZ ;  /* 0x0000cc0006070a27 */ /* 0x000fca00078e00ff */
[----:B------:R-:W-:Y:S02]  /*2c50*/  @P0 SHF.R.U32.HI R6, RZ, c[0x0][0x334], R7 ;  /* 0x0000cd00ff060a19 */ /* 0x000fe40000011607 */
.L_x_148:
[----:B------:R-:W-:Y:S05]  /*2c60*/  BSYNC B0 ;  /* 0x0000000000007941 */ /* 0x000fea0003800000 */
.L_x_146:
[----:B------:R-:W-:-:S05]  /*2c70*/  IMAD R6, R6, c[0x0][0x32c], R36 ;  /* 0x0000cb0006067a24 */ /* 0x000fca00078e0224 */
[----:B------:R-:W-:Y:S02]  /*2c80*/  IADD3 R7, R6, c[0x0][0x32c], RZ ;  /* 0x0000cb0006077a10 */ /* 0x000fe40007ffe0ff */
[----:B------:R-:W-:Y:S02]  /*2c90*/  IMNMX R4, R4, R6, !PT ;  /* 0x0000000604047217 */ /* 0x000fe40007800200 */
[----:B------:R-:W-:Y:S02]  /*2ca0*/  IMNMX R5, R5, R7, PT ;  /* 0x0000000705057217 */ /* 0x000fe40003800200 */
.L_x_145:
[C---:B--2-4-:R-:W-:Y:S01]  /*2cb0*/  ISETP.GE.AND P0, PT, R20.reuse, 0x9, PT ;  /* 0x000000091400780c */ /* 0x054fe20003f06270 */
[----:B------:R-:W1:Y:S01]  /*2cc0*/  SHFL.IDX PT, R6, R24, 0x1, 0x1c1f ;  /* 0x003c1f0018067f89 */ /* 0x000e6200000e0000 */
[----:B------:R-:W-:Y:S02]  /*2cd0*/  ISETP.GE.AND P1, PT, R20, 0x2, PT ;  /* 0x000000021400780c */ /* 0x000fe40003f26270 */
[----:B------:R-:W-:Y:S02]  /*2ce0*/  P2R R54, PR, RZ, 0x1 ;  /* 0x00000001ff367803 */ /* 0x000fe40000000000 */
[----:B------:R-:W-:-:S02]  /*2cf0*/  ISETP.GT.AND P0, PT, R4, 0x8, !P0 ;  /* 0x000000080400780c */ /* 0x000fc40004704270 */
[----:B------:R-:W-:Y:S02]  /*2d00*/  P2R R55, PR, RZ, 0x2 ;  /* 0x00000002ff377803 */ /* 0x000fe40000000000 */
[----:B------:R-:W-:Y:S02]  /*2d10*/  ISETP.LT.OR P0, PT, R5, 0x9, P0 ;  /* 0x000000090500780c */ /* 0x000fe40000701670 */
[----:B------:R-:W-:Y:S02]  /*2d20*/  ISETP.GT.AND P1, PT, R4, 0x1, !P1 ;  /* 0x000000010400780c */ /* 0x000fe40004f24270 */
[----:B------:R-:W-:Y:S02]  /*2d30*/  ISETP.GE.AND P2, PT, R20, 0x11, PT ;  /* 0x000000111400780c */ /* 0x000fe40003f46270 */
[----:B------:R-:W-:Y:S02]  /*2d40*/  FSEL R69, R31, -INF , !P0 ;  /* 0xff8000001f457808 */ /* 0x000fe40004000000 */
[----:B------:R-:W-:-:S02]  /*2d50*/  ISETP.LT.OR P1, PT, R5, 0x2, P1 ;  /* 0x000000020500780c */ /* 0x000fc40000f21670 */
[----:B------:R-:W-:Y:S02]  /*2d60*/  ISETP.GT.AND P0, PT, R4, 0x10, !P2 ;  /* 0x000000100400780c */ /* 0x000fe40005704270 */
[----:B------:R-:W-:Y:S02]  /*2d70*/  ISETP.GE.AND P3, PT, R20, 0xa, PT ;  /* 0x0000000a1400780c */ /* 0x000fe40003f66270 */
[----:B------:R-:W-:Y:S02]  /*2d80*/  FSEL R61, R32, -INF , !P1 ;  /* 0xff800000203d7808 */ /* 0x000fe40004800000 */
[----:B------:R-:W-:Y:S02]  /*2d90*/  P2R R52, PR, RZ, 0x4 ;  /* 0x00000004ff347803 */ /* 0x000fe40000000000 */
[----:B------:R-:W-:Y:S02]  /*2da0*/  ISETP.LT.OR P0, PT, R5, 0x11, P0 ;  /* 0x000000110500780c */ /* 0x000fe40000701670 */
[----:B------:R-:W-:-:S02]  /*2db0*/  ISETP.GT.AND P1, PT, R4, 0x9, !P3 ;  /* 0x000000090400780c */ /* 0x000fc40005f24270 */
[----:B------:R-:W-:Y:S02]  /*2dc0*/  ISETP.GE.AND P2, PT, R20, 0x12, PT ;  /* 0x000000121400780c */ /* 0x000fe40003f46270 */
[----:B------:R-:W-:Y:S02]  /*2dd0*/  FSEL R76, R29, -INF , !P0 ;  /* 0xff8000001d4c7808 */ /* 0x000fe40004000000 */
[C---:B------:R-:W-:Y:S02]  /*2de0*/  ISETP.LT.OR P1, PT, R5.reuse, 0xa, P1 ;  /* 0x0000000a0500780c */ /* 0x040fe40000f21670 */
[----:B------:R-:W-:Y:S02]  /*2df0*/  ISETP.GT.AND P0, PT, R4, 0x11, !P2 ;  /* 0x000000110400780c */ /* 0x000fe40005704270 */
[----:B------:R-:W-:Y:S02]  /*2e00*/  FSEL R68, R30, -INF , !P1 ;  /* 0xff8000001e447808 */ /* 0x000fe40004800000 */
[----:B------:R-:W-:-:S02]  /*2e10*/  ISETP.LT.OR P0, PT, R5, 0x12, P0 ;  /* 0x000000120500780c */ /* 0x000fc40000701670 */
[----:B------:R-:W-:Y:S02]  /*2e20*/  ISETP.GE.AND P1, PT, R20, 0x19, PT ;  /* 0x000000191400780c */ /* 0x000fe40003f26270 */
[----:B------:R-:W-:Y:S02]  /*2e30*/  FSEL R77, R28, -INF , !P0 ;  /* 0xff8000001c4d7808 */ /* 0x000fe40004000000 */
[----:B------:R-:W-:Y:S02]  /*2e40*/  ISETP.GT.AND P0, PT, R4, 0x18, !P1 ;  /* 0x000000180400780c */ /* 0x000fe40004f04270 */
[----:B------:R-:W-:Y:S02]  /*2e50*/  P2R R50, PR, RZ, 0x2 ;  /* 0x00000002ff327803 */ /* 0x000fe40000000000 */
[----:B------:R-:W-:Y:S02]  /*2e60*/  ISETP.LT.OR P0, PT, R5, 0x19, P0 ;  /* 0x000000190500780c */ /* 0x000fe40000701670 */
[----:B------:R-:W-:-:S02]  /*2e70*/  ISETP.GE.AND P1, PT, R20, 0x1a, PT ;  /* 0x0000001a1400780c */ /* 0x000fc40003f26270 */
[----:B------:R-:W-:Y:S02]  /*2e80*/  FSEL R84, R27, -INF , !P0 ;  /* 0xff8000001b547808 */ /* 0x000fe40004000000 */
[----:B------:R-:W-:Y:S02]  /*2e90*/  ISETP.GT.AND P0, PT, R4, 0x19, !P1 ;  /* 0x000000190400780c */ /* 0x000fe40004f04270 */
[----:B------:R-:W-:Y:S02]  /*2ea0*/  P2R R49, PR, RZ, 0x2 ;  /* 0x00000002ff317803 */ /* 0x000fe40000000000 */
[----:B------:R-:W-:Y:S02]  /*2eb0*/  ISETP.LT.OR P0, PT, R5, 0x1a, P0 ;  /* 0x0000001a0500780c */ /* 0x000fe40000701670 */
[----:B------:R-:W-:Y:S02]  /*2ec0*/  ISETP.GE.AND P1, PT, R20, 0x21, PT ;  /* 0x000000211400780c */ /* 0x000fe40003f26270 */
[----:B------:R-:W-:-:S02]  /*2ed0*/  FSEL R85, R26, -INF , !P0 ;  /* 0xff8000001a557808 */ /* 0x000fc40004000000 */
[----:B------:R-:W-:Y:S02]  /*2ee0*/  ISETP.GT.AND P0, PT, R4, 0x20, !P1 ;  /* 0x000000200400780c */ /* 0x000fe40004f04270 */
[----:B------:R-:W-:Y:S02]  /*2ef0*/  P2R R48, PR, RZ, 0x2 ;  /* 0x00000002ff307803 */ /* 0x000fe40000000000 */
[----:B------:R-:W-:Y:S02]  /*2f00*/  ISETP.LT.OR P0, PT, R5, 0x21, P0 ;  /* 0x000000210500780c */ /* 0x000fe40000701670 */
[----:B------:R-:W-:Y:S02]  /*2f10*/  ISETP.GE.AND P1, PT, R20, 0x22, PT ;  /* 0x000000221400780c */ /* 0x000fe40003f26270 */
[----:B------:R-:W-:Y:S02]  /*2f20*/  FSEL R108, R25, -INF , !P0 ;  /* 0xff800000196c7808 */ /* 0x000fe40004000000 */
[----:B------:R-:W-:-:S02]  /*2f30*/  ISETP.GT.AND P0, PT, R4, 0x21, !P1 ;  /* 0x000000210400780c */ /* 0x000fc40004f04270 */
[----:B------:R-:W-:Y:S02]  /*2f40*/  P2R R47, PR, RZ, 0x2 ;  /* 0x00000002ff2f7803 */ /* 0x000fe40000000000 */
[----:B------:R-:W-:Y:S02]  /*2f50*/  ISETP.LT.OR P0, PT, R5, 0x22, P0 ;  /* 0x000000220500780c */ /* 0x000fe40000701670 */
[----:B------:R-:W-:Y:S02]  /*2f60*/  ISETP.GE.AND P1, PT, R20, 0x29, PT ;  /* 0x000000291400780c */ /* 0x000fe40003f26270 */
[----:B------:R-:W-:Y:S02]  /*2f70*/  FSEL R120, R23, -INF , !P0 ;  /* 0xff80000017787808 */ /* 0x000fe40004000000 */
[----:B------:R-:W-:Y:S02]  /*2f80*/  ISETP.GT.AND P0, PT, R4, 0x28, !P1 ;  /* 0x000000280400780c */ /* 0x000fe40004f04270 */
[----:B------:R-:W-:-:S02]  /*2f90*/  P2R R46, PR, RZ, 0x2 ;  /* 0x00000002ff2e7803 */ /* 0x000fc40000000000 */
[C---:B------:R-:W-:Y:S02]  /*2fa0*/  ISETP.LT.OR P0, PT, R5.reuse, 0x29, P0 ;  /* 0x000000290500780c */ /* 0x040fe40000701670 */
[----:B------:R-:W-:Y:S02]  /*2fb0*/  ISETP.GE.AND P1, PT, R20, 0x2a, PT ;  /* 0x0000002a1400780c */ /* 0x000fe40003f26270 */
[----:B------:R-:W-:Y:S02]  /*2fc0*/  FSEL R121, R22, -INF , !P0 ;  /* 0xff80000016797808 */ /* 0x000fe40004000000 */
[----:B------:R-:W-:Y:S02]  /*2fd0*/  ISETP.GT.AND P0, PT, R4, 0x29, !P1 ;  /* 0x000000290400780c */ /* 0x000fe40004f04270 */
[----:B------:R-:W-:Y:S02]  /*2fe0*/  P2R R45, PR, RZ, 0x2 ;  /* 0x00000002ff2d7803 */ /* 0x000fe40000000000 */
        /* <DEDUP_REMOVED lines=14> */
[----:B------:R-:W-:Y:S02]  /*30d0*/  ISETP.GE.AND P5, PT, R20, 0x3a, PT ;  /* 0x0000003a1400780c */ /* 0x000fe40003fa6270 */
[----:B------:R-:W-:Y:S02]  /*30e0*/  ISETP.LT.OR P0, PT, R5, 0x39, P0 ;  /* 0x000000390500780c */ /* 0x000fe40000701670 */
[----:B------:R-:W-:Y:S02]  /*30f0*/  P2R R53, PR, RZ, 0x8 ;  /* 0x00000008ff357803 */ /* 0x000fe40000000000 */
[----:B------:R-:W-:Y:S02]  /*3100*/  FSEL R146, R18, -INF , !P0 ;  /* 0xff80000012927808 */ /* 0x000fe40004000000 */
[----:B------:R-:W-:-:S02]  /*3110*/  ISETP.GT.AND P0, PT, R4, 0x39, !P5 ;  /* 0x000000390400780c */ /* 0x000fc40006f04270 */
[----:B------:R-:W-:Y:S02]  /*3120*/  ISETP.GE.AND P3, PT, R20, 0x41, PT ;  /* 0x000000411400780c */ /* 0x000fe40003f66270 */
[----:B------:R-:W-:Y:S02]  /*3130*/  ISETP.LT.OR P0, PT, R5, 0x3a, P0 ;  /* 0x0000003a0500780c */ /* 0x000fe40000701670 */
[----:B------:R-:W-:Y:S02]  /*3140*/  P2R R51, PR, RZ, 0x4 ;  /* 0x00000004ff337803 */ /* 0x000fe40000000000 */
[----:B------:R-:W-:Y:S02]  /*3150*/  FSEL R147, R17, -INF , !P0 ;  /* 0xff80000011937808 */ /* 0x000fe40004000000 */
[----:B------:R-:W-:Y:S02]  /*3160*/  ISETP.GT.AND P0, PT, R4, 0x40, !P3 ;  /* 0x000000400400780c */ /* 0x000fe40005f04270 */
[----:B------:R-:W-:-:S02]  /*3170*/  ISETP.GE.AND P2, PT, R20, 0x42, PT ;  /* 0x000000421400780c */ /* 0x000fc40003f46270 */
[C---:B------:R-:W-:Y:S02]  /*3180*/  ISETP.LT.OR P0, PT, R5.reuse, 0x41, P0 ;  /* 0x000000410500780c */ /* 0x040fe40000701670 */
[----:B------:R-:W-:Y:S02]  /*3190*/  P2R R42, PR, RZ, 0x2 ;  /* 0x00000002ff2a7803 */ /* 0x000fe40000000000 */
[----:B------:R-:W-:Y:S02]  /*31a0*/  FSEL R207, R16, -INF , !P0 ;  /* 0xff80000010cf7808 */ /* 0x000fe40004000000 */
[----:B------:R-:W-:Y:S02]  /*31b0*/  ISETP.GT.AND P0, PT, R4, 0x41, !P2 ;  /* 0x000000410400780c */ /* 0x000fe40005704270 */
[----:B------:R-:W-:Y:S02]  /*31c0*/  ISETP.GE.AND P1, PT, R20, 0x49, PT ;  /* 0x000000491400780c */ /* 0x000fe40003f26270 */
[----:B------:R-:W-:-:S02]  /*31d0*/  ISETP.LT.OR P0, PT, R5, 0x42, P0 ;  /* 0x000000420500780c */ /* 0x000fc40000701670 */
[----:B------:R-:W-:Y:S02]  /*31e0*/  P2R R41, PR, RZ, 0x2 ;  /* 0x00000002ff297803 */ /* 0x000fe40000000000 */
[----:B------:R-:W-:Y:S02]  /*31f0*/  FSEL R228, R15, -INF , !P0 ;  /* 0xff8000000fe47808 */ /* 0x000fe40004000000 */
[----:B------:R-:W-:Y:S02]  /*3200*/  ISETP.GT.AND P0, PT, R4, 0x48, !P1 ;  /* 0x000000480400780c */ /* 0x000fe40004f04270 */
[----:B------:R-:W-:Y:S02]  /*3210*/  ISETP.GE.AND P1, PT, R20, 0x4a, PT ;  /* 0x0000004a1400780c */ /* 0x000fe40003f26270 */
[----:B------:R-:W-:Y:S02]  /*3220*/  ISETP.LT.OR P0, PT, R5, 0x49, P0 ;  /* 0x000000490500780c */ /* 0x000fe40000701670 */
[----:B------:R-:W-:-:S02]  /*3230*/  P2R R40, PR, RZ, 0x2 ;  /* 0x00000002ff287803 */ /* 0x000fc40000000000 */
[----:B------:R-:W-:Y:S02]  /*3240*/  FSEL R226, R14, -INF , !P0 ;  /* 0xff8000000ee27808 */ /* 0x000fe40004000000 */
[----:B------:R-:W-:Y:S02]  /*3250*/  ISETP.GT.AND P0, PT, R4, 0x49, !P1 ;  /* 0x000000490400780c */ /* 0x000fe40004f04270 */
[----:B------:R-:W-:Y:S02]  /*3260*/  ISETP.GE.AND P1, PT, R20, 0x51, PT ;  /* 0x000000511400780c */ /* 0x000fe40003f26270 */
[----:B------:R-:W-:Y:S02]  /*3270*/  ISETP.LT.OR P0, PT, R5, 0x4a, P0 ;  /* 0x0000004a0500780c */ /* 0x000fe40000701670 */
[----:B------:R-:W-:Y:S02]  /*3280*/  P2R R39, PR, RZ, 0x2 ;  /* 0x00000002ff277803 */ /* 0x000fe40000000000 */
[----:B------:R-:W-:-:S02]  /*3290*/  FSEL R229, R13, -INF , !P0 ;  /* 0xff8000000de57808 */ /* 0x000fc40004000000 */
[----:B------:R-:W-:Y:S02]  /*32a0*/  ISETP.GT.AND P0, PT, R4, 0x50, !P1 ;  /* 0x000000500400780c */ /* 0x000fe40004f04270 */
[C---:B------:R-:W-:Y:S02]  /*32b0*/  ISETP.GE.AND P1, PT, R20.reuse, 0x52, PT ;  /* 0x000000521400780c */ /* 0x040fe40003f26270 */
        /* <DEDUP_REMOVED lines=8> */
[----:B------:R-:W-:-:S04]  /*3340*/  ISETP.GT.AND P0, PT, R4, 0x58, !P4 ;  /* 0x000000580400780c */ /* 0x000fc80006704270 */
[----:B------:R-:W-:-:S04]  /*3350*/  ISETP.LT.OR P0, PT, R5, 0x59, P0 ;  /* 0x000000590500780c */ /* 0x000fc80000701670 */
[----:B------:R-:W-:Y:S02]  /*3360*/  FSEL R238, R10, -INF , !P0 ;  /* 0xff8000000aee7808 */ /* 0x000fe40004000000 */
[----:B------:R-:W-:-:S04]  /*3370*/  ISETP.GT.AND P0, PT, R4, RZ, !P1 ;  /* 0x000000ff0400720c */ /* 0x000fc80004f04270 */
[----:B------:R-:W-:-:S04]  /*3380*/  ISETP.LT.OR P0, PT, R5, 0x1, P0 ;  /* 0x000000010500780c */ /* 0x000fc80000701670 */
[----:B------:R-:W-:Y:S02]  /*3390*/  FSEL R60, R37, -INF , !P0 ;  /* 0xff800000253c7808 */ /* 0x000fe40004000000 */
[----:B------:R-:W-:-:S04]  /*33a0*/  ISETP.GE.AND P0, PT, R20, 0x5a, PT ;  /* 0x0000005a1400780c */ /* 0x000fc80003f06270 */
[----:B------:R-:W-:Y:S02]  /*33b0*/  P2R R37, PR, RZ, 0x1 ;  /* 0x00000001ff257803 */ /* 0x000fe40000000000 */
[----:B------:R-:W-:Y:S01]  /*33c0*/  ISETP.GT.AND P0, PT, R4, 0x59, !P0 ;  /* 0x000000590400780c */ /* 0x000fe20004704270 */
[----:B------:R-:W-:-:S03]  /*33d0*/  FMUL.FTZ R4, R59, c[0x0][0x320] ;  /* 0x0000c8003b047a20 */ /* 0x000fc60000410000 */
[----:B------:R-:W-:Y:S01]  /*33e0*/  ISETP.LT.OR P0, PT, R5, 0x5a, P0 ;  /* 0x0000005a0500780c */ /* 0x000fe20000701670 */
[----:B------:R2:W3:Y:S01]  /*33f0*/  MUFU.TANH R32, R4 ;  /* 0x0000000400207308 */ /* 0x0004e20000002400 */
[----:B------:R-:W-:Y:S02]  /*3400*/  FMUL.FTZ R5, R103, c[0x0][0x320] ;  /* 0x0000c80067057a20 */ /* 0x000fe40000410000 */
[----:B------:R-:W-:Y:S02]  /*3410*/  FSEL R240, R9, -INF , !P0 ;  /* 0xff80000009f07808 */ /* 0x000fe40004000000 */
[----:B------:R-:W-:-:S03]  /*3420*/  PLOP3.LUT P0, PT, PT, PT, UP1, 0x40, 0x0 ;  /* 0x000000000000781c */ /* 0x000fc60003f0e818 */
[----:B------:R1:W4:Y:S01]  /*3430*/  MUFU.TANH R12, R5 ;  /* 0x00000005000c7308 */ /* 0x0003220000002400 */
[----:B--2---:R-:W-:-:S07]  /*3440*/  FMUL.FTZ R4, R82, c[0x0][0x320] ;  /* 0x0000c80052047a20 */ /* 0x004fce0000410000 */
[----:B------:R2:W2:Y:S01]  /*3450*/  MUFU.TANH R31, R4 ;  /* 0x00000004001f7308 */ /* 0x0004a20000002400 */
[----:B-1----:R-:W-:-:S05]  /*3460*/  IMAD.IADD R5, R33, 0x1, R6 ;  /* 0x0000000121057824 */ /* 0x002fca00078e0206 */
[----:B------:R-:W-:Y:S01]  /*3470*/  IMNMX R5, R5, R34, PT ;  /* 0x0000002205057217 */ /* 0x000fe20003800200 */
[----:B--2---:R-:W-:-:S04]  /*3480*/  FMUL.FTZ R4, R83, c[0x0][0x320] ;  /* 0x0000c80053047a20 */ /* 0x004fc80000410000 */
[----:B------:R1:W2:Y:S02]  /*3490*/  MUFU.TANH R30, R4 ;  /* 0x00000004001e7308 */ /* 0x0002a40000002400 */
        /* <DEDUP_REMOVED lines=40> */
[----:B-1----:R-:W-:Y:S01]  /*3720*/  IMAD.IADD R4, R35, 0x1, R6 ;  /* 0x0000000123047824 */ /* 0x002fe200078e0206 */
[----:B------:R-:W-:Y:S05]  /*3730*/  @P0 BRA `(.L_x_149) ;  /* 0x0000015000000947 */ /* 0x000fea0003800000 */
[----:B--234-:R-:W-:Y:S01]  /*3740*/  IADD3 R6, R6, c[0x0][0x1d0], RZ ;  /* 0x0000740006067a10 */ /* 0x01cfe20007ffe0ff */
        /* <DEDUP_REMOVED lines=11> */
.L_x_151:
[----:B------:R-:W-:-:S04]  /*3800*/  MOV R7, c[0x0][0x32c] ;  /* 0x0000cb0000077a02 */ /* 0x000fc80000000f00 */
[----:B------:R-:W-:-:S13]  /*3810*/  ISETP.NE.AND P0, PT, R7, 0x1, PT ;  /* 0x000000010700780c */ /* 0x000fda0003f05270 */
[----:B------:R-:W-:-:S05]  /*3820*/  @P0 IMAD.HI.U32 R7, R6, c[0x0][0x330], RZ ;  /* 0x0000cc0006070a27 */ /* 0x000fca00078e00ff */
[----:B------:R-:W-:Y:S02]  /*3830*/  @P0 SHF.R.U32.HI R6, RZ, c[0x0][0x334], R7 ;  /* 0x0000cd00ff060a19 */ /* 0x000fe40000011607 */
.L_x_152:
[----:B------:R-:W-:Y:S05]  /*3840*/  BSYNC B0 ;  /* 0x0000000000007941 */ /* 0x000fea0003800000 */
.L_x_150:
[----:B------:R-:W-:-:S05]  /*3850*/  IMAD R6, R6, c[0x0][0x32c], R36 ;  /* 0x0000cb0006067a24 */ /* 0x000fca00078e0224 */
[----:B------:R-:W-:Y:S02]  /*3860*/  IADD3 R7, R6, c[0x0][0x32c], RZ ;  /* 0x0000cb0006077a10 */ /* 0x000fe40007ffe0ff */
[----:B------:R-:W-:Y:S02]  /*3870*/  IMNMX R4, R4, R6, !PT ;  /* 0x0000000604047217 */ /* 0x000fe40007800200 */
[----:B------:R-:W-:Y:S02]  /*3880*/  IMNMX R5, R5, R7, PT ;  /* 0x0000000705057217 */ /* 0x000fe40003800200 */
.L_x_149:
[----:B--234-:R-:W-:Y:S01]  /*3890*/  ISETP.NE.AND P0, PT, R55, RZ, PT ;  /* 0x000000ff3700720c */ /* 0x01cfe20003f05270 */
[----:B------:R-:W1:Y:S03]  /*38a0*/  SHFL.IDX PT, R6, R24, 0x2, 0x1c1f ;  /* 0x005c1f0018067f89 */ /* 0x000e6600000e0000 */
[----:B------:R-:W-:-:S04]  /*38b0*/  ISETP.GT.AND P0, PT, R4, 0x1, !P0 ;  /* 0x000000010400780c */ /* 0x000fc80004704270 */
[----:B------:R-:W-:-:S04]  /*38c0*/  ISETP.LT.OR P0, PT, R5, 0x2, P0 ;  /* 0x000000020500780c */ /* 0x000fc80000701670 */
[----:B------:R-:W-:Y:S02]  /*38d0*/  FSEL R57, R16, -INF , !P0 ;  /* 0xff80000010397808 */ /* 0x000fe40004000000 */
[----:B------:R-:W-:-:S04]  /*38e0*/  ISETP.NE.AND P0, PT, R54, RZ, PT ;  /* 0x000000ff3600720c */ /* 0x000fc80003f05270 */
        /* <DEDUP_REMOVED lines=79> */
[----:B------:R-:W-:-:S04]  /*3de0*/  ISETP.GT.AND P0, PT, R4, RZ, !P1 ;  /* 0x000000ff0400720c */ /* 0x000fc80004f04270 */
[----:B------:R-:W-:-:S04]  /*3df0*/  ISETP.LT.OR P0, PT, R5, 0x1, P0 ;  /* 0x000000010500780c */ /* 0x000fc80000701670 */
[----:B------:R-:W-:Y:S02]  /*3e00*/  FSEL R56, R27, -INF , !P0 ;  /* 0xff8000001b387808 */ /* 0x000fe40004000000 */
[----:B------:R-:W-:-:S04]  /*3e10*/  ISETP.NE.AND P0, PT, R37, RZ, PT ;  /* 0x000000ff2500720c */ /* 0x000fc80003f05270 */
        /* <DEDUP_REMOVED lines=68> */
.L_x_155:
[----:B------:R-:W-:-:S04]  /*4260*/  MOV R7, c[0x0][0x32c] ;  /* 0x0000cb0000077a02 */ /* 0x000fc80000000f00 */
[----:B------:R-:W-:-:S13]  /*4270*/  ISETP.NE.AND P0, PT, R7, 0x1, PT ;  /* 0x000000010700780c */ /* 0x000fda0003f05270 */
[----:B------:R-:W-:-:S05]  /*4280*/  @P0 IMAD.HI.U32 R7, R6, c[0x0][0x330], RZ ;  /* 0x0000cc0006070a27 */ /* 0x000fca00078e00ff */
[----:B------:R-:W-:Y:S02]  /*4290*/  @P0 SHF.R.U32.HI R6, RZ, c[0x0][0x334], R7 ;  /* 0x0000cd00ff060a19 */ /* 0x000fe40000011607 */
.L_x_156:
[----:B------:R-:W-:Y:S05]  /*42a0*/  BSYNC B0 ;  /* 0x0000000000007941 */ /* 0x000fea0003800000 */
.L_x_154:
[----:B------:R-:W-:-:S05]  /*42b0*/  IMAD R6, R6, c[0x0][0x32c], R36 ;  /* 0x0000cb0006067a24 */ /* 0x000fca00078e0224 */
[----:B------:R-:W-:Y:S02]  /*42c0*/  IADD3 R7, R6, c[0x0][0x32c], RZ ;  /* 0x0000cb0006077a10 */ /* 0x000fe40007ffe0ff */
[----:B------:R-:W-:Y:S02]  /*42d0*/  IMNMX R4, R4, R6, !PT ;  /* 0x0000000604047217 */ /* 0x000fe40007800200 */
[----:B------:R-:W-:Y:S02]  /*42e0*/  IMNMX R5, R5, R7, PT ;  /* 0x0000000705057217 */ /* 0x000fe40003800200 */
.L_x_153:
        /* <DEDUP_REMOVED lines=93> */
[----:B-1----:R-:W-:Y:S02]  /*48c0*/  IMAD.IADD R5, R33, 0x1, R6 ;  /* 0x0000000121057824 */ /* 0x002fe400078e0206 */
[----:B------:R-:W-:Y:S02]  /*48d0*/  FSEL R239, R8, -INF , !P0 ;  /* 0xff80000008ef7808 */ /* 0x000fe40004000000 */
[----:B------:R-:W-:Y:S02]  /*48e0*/  PLOP3.LUT P0, PT, PT, PT, UP1, 0x40, 0x0 ;  /* 0x000000000000781c */ /* 0x000fe40003f0e818 */
[----:B------:R-:W-:Y:S01]  /*48f0*/  IMNMX R5, R5, R34, PT ;  /* 0x0000002205057217 */ /* 0x000fe20003800200 */
[----:B--2---:R-:W-:-:S04]  /*4900*/  FMUL.FTZ R4, R151, c[0x0][0x320] ;  /* 0x0000c80097047a20 */ /* 0x004fc80000410000 */
[----:B------:R1:W2:Y:S02]  /*4910*/  MUFU.TANH R25, R4 ;  /* 0x0000000400197308 */ /* 0x0002a40000002400 */
[----:B-1----:R-:W-:-:S06]  /*4920*/  FMUL.FTZ R4, R150, c[0x0][0x320] ;  /* 0x0000c80096047a20 */ /* 0x002fcc0000410000 */
[----:B------:R1:W4:Y:S02]  /*4930*/  MUFU.TANH R23, R4 ;  /* 0x0000000400177308 */ /* 0x0003240000002400 */
        /* <DEDUP_REMOVED lines=56> */
.L_x_159:
[----:B------:R-:W-:-:S04]  /*4cc0*/  MOV R7, c[0x0][0x32c] ;  /* 0x0000cb0000077a02 */ /* 0x000fc80000000f00 */
[----:B------:R-:W-:-:S13]  /*4cd0*/  ISETP.NE.AND P0, PT, R7, 0x1, PT ;  /* 0x000000010700780c */ /* 0x000fda0003f05270 */
[----:B------:R-:W-:-:S05]  /*4ce0*/  @P0 IMAD.HI.U32 R7, R6, c[0x0][0x330], RZ ;  /* 0x0000cc0006070a27 */ /* 0x000fca00078e00ff */
[----:B------:R-:W-:Y:S02]  /*4cf0*/  @P0 SHF.R.U32.HI R6, RZ, c[0x0][0x334], R7 ;  /* 0x0000cd00ff060a19 */ /* 0x000fe40000011607 */
.L_x_160:
[----:B------:R-:W-:Y:S05]  /*4d00*/  BSYNC B0 ;  /* 0x0000000000007941 */ /* 0x000fea0003800000 */
.L_x_158:
[----:B------:R-:W-:-:S05]  /*4d10*/  IMAD R6, R6, c[0x0][0x32c], R36 ;  /* 0x0000cb0006067a24 */ /* 0x000fca00078e0224 */
[----:B------:R-:W-:Y:S02]  /*4d20*/  IADD3 R7, R6, c[0x0][0x32c], RZ ;  /* 0x0000cb0006077a10 */ /* 0x000fe40007ffe0ff */
[----:B------:R-:W-:Y:S02]  /*4d30*/  IMNMX R4, R4, R6, !PT ;  /* 0x0000000604047217 */ /* 0x000fe40007800200 */
[----:B------:R-:W-:Y:S02]  /*4d40*/  IMNMX R5, R5, R7, PT ;  /* 0x0000000705057217 */ /* 0x000fe40003800200 */
.L_x_157:
[----:B--234-:R-:W-:Y:S01]  /*4d50*/  ISETP.NE.AND P0, PT, R55, RZ, PT ;  /* 0x000000ff3700720c */ /* 0x01cfe20003f05270 */
[----:B------:R-:W-:Y:S01]  /*4d60*/  IMAD.SHL.U32 R209, R0, 0x2, RZ ;  /* 0x0000000200d17824 */ /* 0x000fe200078e00ff */
[----:B------:R-:W-:Y:S01]  /*4d70*/  FMNMX.FTZ R72, R60, R61, !PT ;  /* 0x0000003d3c487209 */ /* 0x000fe20007810000 */
[----:B------:R-:W-:Y:S01]  /*4d80*/  STL [R1+0x50], R216 ;  /* 0x000050d801007387 */ /* 0x000fe20000100800 */
[----:B------:R-:W-:Y:S01]  /*4d90*/  ISETP.GT.AND P0, PT, R4, 0x1, !P0 ;  /* 0x000000010400780c */ /* 0x000fe20004704270 */
[--C-:B------:R-:W-:Y:S01]  /*4da0*/  IMAD R210, R3, 0x2, R209.reuse ;  /* 0x0000000203d27824 */ /* 0x100fe200078e02d1 */
[----:B------:R-:W-:Y:S01]  /*4db0*/  FMNMX.FTZ R72, R69, R72, !PT ;  /* 0x0000004845487209 */ /* 0x000fe20007810000 */
[----:B------:R-:W-:Y:S01]  /*4dc0*/  IMAD R212, R2, 0x2, R209 ;  /* 0x0000000202d47824 */ /* 0x000fe200078e02d1 */
[----:B------:R-:W-:Y:S01]  /*4dd0*/  ISETP.LT.OR P0, PT, R5, 0x2, P0 ;  /* 0x000000020500780c */ /* 0x000fe20000701670 */
[----:B------:R-:W-:Y:S01]  /*4de0*/  STL [R1+0x4c], R215 ;  /* 0x00004cd701007387 */ /* 0x000fe20000100800 */
[----:B------:R-:W-:Y:S01]  /*4df0*/  FMNMX.FTZ R72, R68, R72, !PT ;  /* 0x0000004844487209 */ /* 0x000fe20007810000 */
[----:B------:R-:W-:Y:S01]  /*4e00*/  ULDC.64 UR4, c[0x0][0x2c8] ;  /* 0x0000b20000047ab9 */ /* 0x000fe20000000a00 */
[----:B------:R-:W-:Y:S01]  /*4e10*/  FSEL R74, R14, -INF , !P0 ;  /* 0xff8000000e4a7808 */ /* 0x000fe20004000000 */
[----:B------:R-:W-:Y:S01]  /*4e20*/  STL [R1+0x48], R214 ;  /* 0x000048d601007387 */ /* 0x000fe20000100800 */
[----:B------:R-:W-:-:S02]  /*4e30*/  ISETP.NE.AND P0, PT, R54, RZ, PT ;  /* 0x000000ff3600720c */ /* 0x000fc40003f05270 */
[----:B------:R-:W-:Y:S01]  /*4e40*/  P2R R123, PR, RZ, 0x40 ;  /* 0x00000040ff7b7803 */ /* 0x000fe20000000000 */
[----:B------:R-:W-:Y:S01]  /*4e50*/  LDSM.16.MT88.4 R80, [R212+0x100] ;  /* 0x00010000d450783b */ /* 0x000fe20000004200 */
[----:B------:R-:W-:Y:S02]  /*4e60*/  ISETP.GT.AND P0, PT, R4, 0x8, !P0 ;  /* 0x000000080400780c */ /* 0x000fe40004704270 */
[----:B------:R-:W-:Y:S01]  /*4e70*/  FMNMX.FTZ R72, R76, R72, !PT ;  /* 0x000000484c487209 */ /* 0x000fe20007810000 */
[----:B------:R-:W-:Y:S01]  /*4e80*/  LDSM.16.MT88.4 R88, [R210+0x100] ;  /* 0x00010000d258783b */ /* 0x000fe20000004200 */
[----:B------:R-:W-:Y:S02]  /*4e90*/  ISETP.LT.OR P0, PT, R5, 0x9, P0 ;  /* 0x000000090500780c */ /* 0x000fe40000701670 */
[----:B------:R-:W-:Y:S01]  /*4ea0*/  ISETP.NE.AND P6, PT, R53, RZ, PT ;  /* 0x000000ff3500720c */ /* 0x000fe20003fc5270 */
[----:B------:R-:W-:Y:S01]  /*4eb0*/  LDSM.16.MT88.4 R104, [R209+0x900] ;  /* 0x00090000d168783b */ /* 0x000fe20000004200 */
[----:B------:R-:W-:-:S02]  /*4ec0*/  FSEL R112, R17, -INF , !P0 ;  /* 0xff80000011707808 */ /* 0x000fc40004000000 */
[----:B------:R-:W-:Y:S01]  /*4ed0*/  FMNMX.FTZ R72, R77, R72, !PT ;  /* 0x000000484d487209 */ /* 0x000fe20007810000 */
[----:B------:R-:W-:Y:S01]  /*4ee0*/  LDSM.16.MT88.4 R100, [R212+0x900] ;  /* 0x00090000d464783b */ /* 0x000fe20000004200 */
[----:B------:R-:W-:Y:S02]  /*4ef0*/  ISETP.GT.AND P0, PT, R4, 0x9, !P6 ;  /* 0x000000090400780c */ /* 0x000fe40007704270 */
[----:B------:R-:W-:Y:S01]  /*4f00*/  FMNMX.FTZ R72, R84, R72, !PT ;  /* 0x0000004854487209 */ /* 0x000fe20007810000 */
[----:B------:R-:W-:Y:S01]  /*4f10*/  LDSM.16.MT88.4 R96, [R210+0x900] ;  /* 0x00090000d260783b */ /* 0x000fe20000004200 */
[----:B------:R-:W-:Y:S02]  /*4f20*/  ISETP.LT.OR P0, PT, R5, 0xa, P0 ;  /* 0x0000000a0500780c */ /* 0x000fe40000701670 */
[----:B------:R-:W-:Y:S01]  /*4f30*/  FMNMX.FTZ R72, R85, R72, !PT ;  /* 0x0000004855487209 */ /* 0x000fe20007810000 */
[----:B------:R-:W-:Y:S01]  /*4f40*/  STL [R1+0x44], R213 ;  /* 0x000044d501007387 */ /* 0x000fe20000100800 */
[----:B------:R-:W-:-:S02]  /*4f50*/  FSEL R75, R16, -INF , !P0 ;  /* 0xff800000104b7808 */ /* 0x000fc40004000000 */
[----:B------:R-:W-:Y:S01]  /*4f60*/  ISETP.NE.AND P0, PT, R52, RZ, PT ;  /* 0x000000ff3400720c */ /* 0x000fe20003f05270 */
[----:B------:R-:W-:Y:S01]  /*4f70*/  STL [R1+0x40], R208 ;  /* 0x000040d001007387 */ /* 0x000fe20000100800 */
[----:B------:R-:W-:Y:S02]  /*4f80*/  FMNMX.FTZ R72, R108, R72, !PT ;  /* 0x000000486c487209 */ /* 0x000fe40007810000 */
[----:B------:R-:W-:Y:S01]  /*4f90*/  ISETP.GT.AND P0, PT, R4, 0x10, !P0 ;  /* 0x000000100400780c */ /* 0x000fe20004704270 */
[----:B------:R-:W-:Y:S01]  /*4fa0*/  LDSM.16.MT88.4 R160, [R212+0x1900] ;  /* 0x00190000d4a0783b */ /* 0x000fe20000004200 */
[----:B------:R-:W-:Y:S02]  /*4fb0*/  FMNMX.FTZ R72, R120, R72, !PT ;  /* 0x0000004878487209 */ /* 0x000fe40007810000 */
[----:B------:R-:W-:Y:S02]  /*4fc0*/  ISETP.LT.OR P0, PT, R5, 0x11, P0 ;  /* 0x000000110500780c */ /* 0x000fe40000701670 */
[----:B------:R-:W-:-:S02]  /*4fd0*/  FMNMX.FTZ R72, R121, R72, !PT ;  /* 0x0000004879487209 */ /* 0x000fc40007810000 */
[----:B------:R-:W-:Y:S02]  /*4fe0*/  FSEL R113, R8, -INF , !P0 ;  /* 0xff80000008717808 */ /* 0x000fe40004000000 */
[----:B------:R-:W-:Y:S02]  /*4ff0*/  ISETP.NE.AND P0, PT, R51, RZ, PT ;  /* 0x000000ff3300720c */ /* 0x000fe40003f05270 */
[----:B------:R-:W-:Y:S02]  /*5000*/  FMNMX.FTZ R72, R124, R72, !PT ;  /* 0x000000487c487209 */ /* 0x000fe40007810000 */
[----:B------:R-:W-:Y:S02]  /*5010*/  ISETP.GT.AND P0, PT, R4, 0x11, !P0 ;  /* 0x000000110400780c */ /* 0x000fe40004704270 */
[----:B------:R-:W-:Y:S02]  /*5020*/  FMNMX.FTZ R72, R129, R72, !PT ;  /* 0x0000004881487209 */ /* 0x000fe40007810000 */
[----:B------:R-:W-:-:S02]  /*5030*/  ISETP.LT.OR P0, PT, R5, 0x12, P0 ;  /* 0x000000120500780c */ /* 0x000fc40000701670 */
[----:B------:R-:W-:Y:S02]  /*5040*/  FMNMX.FTZ R72, R137, R72, !PT ;  /* 0x0000004889487209 */ /* 0x000fe40007810000 */
[----:B------:R-:W-:Y:S02]  /*5050*/  FSEL R115, R20, -INF , !P0 ;  /* 0xff80000014737808 */ /* 0x000fe40004000000 */
[----:B------:R-:W-:Y:S02]  /*5060*/  ISETP.NE.AND P0, PT, R50, RZ, PT ;  /* 0x000000ff3200720c */ /* 0x000fe40003f05270 */
[----:B------:R-:W-:Y:S02]  /*5070*/  FMNMX.FTZ R72, R146, R72, !PT ;  /* 0x0000004892487209 */ /* 0x000fe40007810000 */
[----:B------:R-:W-:Y:S02]  /*5080*/  FMNMX.FTZ R71, R56, R57, !PT ;  /* 0x0000003938477209 */ /* 0x000fe40007810000 */
[----:B------:R-:W-:-:S02]  /*5090*/  ISETP.GT.AND P0, PT, R4, 0x18, !P0 ;  /* 0x000000180400780c */ /* 0x000fc40004704270 */
[----:B------:R-:W-:Y:S02]  /*50a0*/  FMNMX.FTZ R72, R147, R72, !PT ;  /* 0x0000004893487209 */ /* 0x000fe40007810000 */
[----:B------:R-:W-:Y:S02]  /*50b0*/  FMNMX.FTZ R71, R58, R71, !PT ;  /* 0x000000473a477209 */ /* 0x000fe40007810000 */
[----:B------:R-:W-:Y:S02]  /*50c0*/  ISETP.LT.OR P0, PT, R5, 0x19, P0 ;  /* 0x000000190500780c */ /* 0x000fe40000701670 */
[----:B------:R-:W-:Y:S02]  /*50d0*/  FMNMX.FTZ R72, R207, R72, !PT ;  /* 0x00000048cf487209 */ /* 0x000fe40007810000 */
[----:B------:R-:W-:Y:S02]  /*50e0*/  FMNMX.FTZ R71, R59, R71, !PT ;  /* 0x000000473b477209 */ /* 0x000fe40007810000 */
[----:B------:R-:W-:-:S02]  /*50f0*/  FSEL R116, R21, -INF , !P0 ;  /* 0xff80000015747808 */ /* 0x000fc40004000000 */
[----:B------:R-:W-:Y:S02]  /*5100*/  FMNMX.FTZ R72, R228, R72, !PT ;  /* 0x00000048e4487209 */ /* 0x000fe40007810000 */
[----:B------:R-:W-:Y:S02]  /*5110*/  ISETP.NE.AND P0, PT, R49, RZ, PT ;  /* 0x000000ff3100720c */ /* 0x000fe40003f05270 */
[----:B------:R-:W-:Y:S02]  /*5120*/  FMNMX.FTZ R71, R64, R71, !PT ;  /* 0x0000004740477209 */ /* 0x000fe40007810000 */
[----:B------:R-:W-:Y:S02]  /*5130*/  FMNMX.FTZ R72, R226, R72, !PT ;  /* 0x00000048e2487209 */ /* 0x000fe40007810000 */
[----:B------:R-:W-:Y:S02]  /*5140*/  ISETP.GT.AND P0, PT, R4, 0x19, !P0 ;  /* 0x000000190400780c */ /* 0x000fe40004704270 */
[----:B------:R-:W-:-:S02]  /*5150*/  FMNMX.FTZ R71, R65, R71, !PT ;  /* 0x0000004741477209 */ /* 0x000fc40007810000 */
[----:B------:R-:W-:Y:S02]  /*5160*/  FMNMX.FTZ R72, R229, R72, !PT ;  /* 0x00000048e5487209 */ /* 0x000fe40007810000 */
[----:B------:R-:W-:Y:S02]  /*5170*/  ISETP.LT.OR P0, PT, R5, 0x1a, P0 ;  /* 0x0000001a0500780c */ /* 0x000fe40000701670 */
[----:B------:R-:W-:Y:S02]  /*5180*/  FMNMX.FTZ R71, R66, R71, !PT ;  /* 0x0000004742477209 */ /* 0x000fe40007810000 */
[----:B------:R-:W-:Y:S02]  /*5190*/  FMNMX.FTZ R72, R230, R72, !PT ;  /* 0x00000048e6487209 */ /* 0x000fe40007810000 */
[----:B------:R-:W-:Y:S02]  /*51a0*/  FSEL R118, R15, -INF , !P0 ;  /* 0xff8000000f767808 */ /* 0x000fe40004000000 */
[----:B------:R-:W-:-:S02]  /*51b0*/  ISETP.NE.AND P0, PT, R48, RZ, PT ;  /* 0x000000ff3000720c */ /* 0x000fc40003f05270 */
[----:B------:R-:W-:Y:S02]  /*51c0*/  FMNMX.FTZ R71, R67, R71, !PT ;  /* 0x0000004743477209 */ /* 0x000fe40007810000 */
[----:B------:R-:W-:Y:S02]  /*51d0*/  FMNMX.FTZ R72, R231, R72, !PT ;  /* 0x00000048e7487209 */ /* 0x000fe40007810000 */
[----:B------:R-:W-:Y:S02]  /*51e0*/  ISETP.GT.AND P0, PT, R4, 0x20, !P0 ;  /* 0x000000200400780c */ /* 0x000fe40004704270 */
[----:B------:R-:W-:Y:S02]  /*51f0*/  FMNMX.FTZ R71, R70, R71, !PT ;  /* 0x0000004746477209 */ /* 0x000fe40007810000 */
[----:B------:R-:W-:Y:S02]  /*5200*/  FMNMX.FTZ R72, R238, R72, !PT ;  /* 0x00000048ee487209 */ /* 0x000fe40007810000 */
[----:B------:R-:W-:-:S02]  /*5210*/  ISETP.LT.OR P0, PT, R5, 0x21, P0 ;  /* 0x000000210500780c */ /* 0x000fc40000701670 */
[----:B------:R-:W-:Y:S02]  /*5220*/  FMNMX.FTZ R71, R78, R71, !PT ;  /* 0x000000474e477209 */ /* 0x000fe40007810000 */
[----:B------:R-:W-:Y:S02]  /*5230*/  FMNMX.FTZ R72, R240, R72, !PT ;  /* 0x00000048f0487209 */ /* 0x000fe40007810000 */
[----:B------:R-:W-:Y:S02]  /*5240*/  FSEL R145, R13, -INF , !P0 ;  /* 0xff8000000d917808 */ /* 0x000fe40004000000 */
[----:B------:R-:W-:Y:S01]  /*5250*/  FMNMX.FTZ R71, R79, R71, !PT ;  /* 0x000000474f477209 */ /* 0x000fe20007810000 */
[----:B------:R-:W1:Y:S01]  /*5260*/  SHFL.BFLY PT, R6, R72, 0x2, 0x1f ;  /* 0x0c401f0048067f89 */ /* 0x000e6200000e0000 */
[----:B------:R-:W-:Y:S02]  /*5270*/  ISETP.NE.AND P0, PT, R47, RZ, PT ;  /* 0x000000ff2f00720c */ /* 0x000fe40003f05270 */
[----:B------:R-:W-:-:S02]  /*5280*/  FMNMX.FTZ R71, R117, R71, !PT ;  /* 0x0000004775477209 */ /* 0x000fc40007810000 */
[----:B------:R-:W-:Y:S02]  /*5290*/  ISETP.GT.AND P0, PT, R4, 0x21, !P0 ;  /* 0x000000210400780c */ /* 0x000fe40004704270 */
[----:B------:R-:W-:Y:S02]  /*52a0*/  FMNMX.FTZ R71, R125, R71, !PT ;  /* 0x000000477d477209 */ /* 0x000fe40007810000 */
[----:B------:R-:W-:Y:S02]  /*52b0*/  ISETP.LT.OR P0, PT, R5, 0x22, P0 ;  /* 0x000000220500780c */ /* 0x000fe40000701670 */
[----:B------:R-:W-:Y:S02]  /*52c0*/  FMNMX.FTZ R71, R126, R71, !PT ;  /* 0x000000477e477209 */ /* 0x000fe40007810000 */
[----:B------:R-:W-:Y:S02]  /*52d0*/  FSEL R144, R26, -INF , !P0 ;  /* 0xff8000001a907808 */ /* 0x000fe40004000000 */
[----:B------:R-:W-:-:S02]  /*52e0*/  ISETP.NE.AND P0, PT, R46, RZ, PT ;  /* 0x000000ff2e00720c */ /* 0x000fc40003f05270 */
[----:B------:R-:W-:Y:S02]  /*52f0*/  FMNMX.FTZ R71, R127, R71, !PT ;  /* 0x000000477f477209 */ /* 0x000fe40007810000 */
[----:B------:R-:W-:Y:S02]  /*5300*/  ISETP.GT.AND P0, PT, R4, 0x28, !P0 ;  /* 0x000000280400780c */ /* 0x000fe40004704270 */
[----:B------:R-:W-:Y:S02]  /*5310*/  FMNMX.FTZ R71, R132, R71, !PT ;  /* 0x0000004784477209 */ /* 0x000fe40007810000 */
[----:B------:R-:W-:Y:S02]  /*5320*/  ISETP.LT.OR P0, PT, R5, 0x29, P0 ;  /* 0x000000290500780c */ /* 0x000fe40000701670 */
[----:B------:R-:W-:Y:S02]  /*5330*/  FMNMX.FTZ R71, R196, R71, !PT ;  /* 0x00000047c4477209 */ /* 0x000fe40007810000 */
[----:B------:R-:W-:-:S02]  /*5340*/  FSEL R143, R23, -INF , !P0 ;  /* 0xff800000178f7808 */ /* 0x000fc40004000000 */
[----:B------:R-:W-:Y:S02]  /*5350*/  ISETP.NE.AND P0, PT, R45, RZ, PT ;  /* 0x000000ff2d00720c */ /* 0x000fe40003f05270 */
[----:B-1----:R-:W-:Y:S02]  /*5360*/  FMNMX.FTZ R72, R72, R6, !PT ;  /* 0x0000000648487209 */ /* 0x002fe40007810000 */
[----:B------:R-:W-:Y:S02]  /*5370*/  FMNMX.FTZ R71, R202, R71, !PT ;  /* 0x00000047ca477209 */ /* 0x000fe40007810000 */
[----:B------:R-:W-:Y:S01]  /*5380*/  ISETP.GT.AND P0, PT, R4, 0x29, !P0 ;  /* 0x000000290400780c */ /* 0x000fe20004704270 */
[----:B------:R-:W1:Y:S01]  /*5390*/  SHFL.BFLY PT, R6, R72, 0x1, 0x1f ;  /* 0x0c201f0048067f89 */ /* 0x000e6200000e0000 */
[----:B------:R-:W-:Y:S02]  /*53a0*/  FMNMX.FTZ R71, R201, R71, !PT ;  /* 0x00000047c9477209 */ /* 0x000fe40007810000 */
[----:B------:R-:W-:-:S02]  /*53b0*/  ISETP.LT.OR P0, PT, R5, 0x2a, P0 ;  /* 0x0000002a0500780c */ /* 0x000fc40000701670 */
[----:B------:R-:W-:Y:S02]  /*53c0*/  FMNMX.FTZ R71, R203, R71, !PT ;  /* 0x00000047cb477209 */ /* 0x000fe40007810000 */
[----:B------:R-:W-:Y:S02]  /*53d0*/  FSEL R142, R25, -INF , !P0 ;  /* 0xff800000198e7808 */ /* 0x000fe40004000000 */
[----:B------:R-:W-:Y:S02]  /*53e0*/  ISETP.NE.AND P0, PT, R44, RZ, PT ;  /* 0x000000ff2c00720c */ /* 0x000fe40003f05270 */
[----:B------:R-:W-:Y:S02]  /*53f0*/  FMNMX.FTZ R71, R204, R71, !PT ;  /* 0x00000047cc477209 */ /* 0x000fe40007810000 */
[----:B------:R-:W-:Y:S02]  /*5400*/  ISETP.GT.AND P0, PT, R4, 0x30, !P0 ;  /* 0x000000300400780c */ /* 0x000fe40004704270 */
[----:B------:R-:W-:-:S02]  /*5410*/  FMNMX.FTZ R71, R205, R71, !PT ;  /* 0x00000047cd477209 */ /* 0x000fc40007810000 */
[----:B------:R-:W-:Y:S02]  /*5420*/  ISETP.LT.OR P0, PT, R5, 0x31, P0 ;  /* 0x000000310500780c */ /* 0x000fe40000701670 */
[----:B------:R-:W-:Y:S02]  /*5430*/  FMNMX.FTZ R71, R206, R71, !PT ;  /* 0x00000047ce477209 */ /* 0x000fe40007810000 */
[----:B------:R-:W-:Y:S02]  /*5440*/  FSEL R190, R12, -INF , !P0 ;  /* 0xff8000000cbe7808 */ /* 0x000fe40004000000 */
[----:B------:R-:W-:Y:S02]  /*5450*/  FMNMX.FTZ R71, R225, R71, !PT ;  /* 0x00000047e1477209 */ /* 0x000fe40007810000 */
[----:B------:R-:W-:Y:S02]  /*5460*/  ISETP.NE.AND P0, PT, R43, RZ, PT ;  /* 0x000000ff2b00720c */ /* 0x000fe40003f05270 */
[----:B-1----:R-:W-:-:S02]  /*5470*/  FMNMX.FTZ R72, R72, R6, !PT ;  /* 0x0000000648487209 */ /* 0x002fc40007810000 */
[----:B------:R-:W-:Y:S01]  /*5480*/  ISETP.GT.AND P0, PT, R4, 0x31, !P0 ;  /* 0x000000310400780c */ /* 0x000fe20004704270 */
[----:B------:R-:W1:Y:S01]  /*5490*/  SHFL.BFLY PT, R6, R71, 0x2, 0x1f ;  /* 0x0c401f0047067f89 */ /* 0x000e6200000e0000 */
[----:B------:R-:W-:Y:S01]  /*54a0*/  ISETP.NE.AND P6, PT, R42, RZ, PT ;  /* 0x000000ff2a00720c */ /* 0x000fe20003fc5270 */
[----:B------:R-:W-:Y:S01]  /*54b0*/  FMUL.FTZ R7, R72, c[0x0][0x2d0] ;  /* 0x0000b40048077a20 */ /* 0x000fe20000410000 */
[----:B------:R-:W-:Y:S02]  /*54c0*/  ISETP.LT.OR P0, PT, R5, 0x32, P0 ;  /* 0x000000320500780c */ /* 0x000fe40000701670 */
[----:B------:R-:W-:Y:S02]  /*54d0*/  LEA R211, R2, R210, 0x1 ;  /* 0x000000d202d37211 */ /* 0x000fe400078e08ff */
[----:B------:R-:W-:Y:S02]  /*54e0*/  FSEL R191, R9, -INF , !P0 ;  /* 0xff80000009bf7808 */ /* 0x000fe40004000000 */
[----:B------:R-:W-:Y:S01]  /*54f0*/  ISETP.GT.AND P0, PT, R4, 0x38, !P6 ;  /* 0x000000380400780c */ /* 0x000fe20007704270 */
[----:B------:R-:W-:Y:S01]  /*5500*/  LDSM.16.MT88.4 R92, [R211+0x100] ;  /* 0x00010000d35c783b */ /* 0x000fe20000004200 */
[----:B------:R-:W-:-:S02]  /*5510*/  FMNMX.FTZ R2, R114, R119, !PT ;  /* 0x0000007772027209 */ /* 0x000fc40007810000 */
[----:B------:R-:W-:Y:S02]  /*5520*/  ISETP.LT.OR P0, PT, R5, 0x39, P0 ;  /* 0x000000390500780c */ /* 0x000fe40000701670 */
[----:B------:R-:W-:Y:S02]  /*5530*/  FMNMX.FTZ R2, R122, R2, !PT ;  /* 0x000000027a027209 */ /* 0x000fe40007810000 */
[----:B------:R-:W-:Y:S02]  /*5540*/  FSEL R192, R19, -INF , !P0 ;  /* 0xff80000013c07808 */ /* 0x000fe40004000000 */
[----:B------:R-:W-:Y:S02]  /*5550*/  ISETP.GT.AND P0, PT, R4, 0x39, !P5 ;  /* 0x000000390400780c */ /* 0x000fe40006f04270 */
[----:B------:R-:W-:Y:S02]  /*5560*/  ISETP.NE.AND P5, PT, R38, RZ, PT ;  /* 0x000000ff2600720c */ /* 0x000fe40003fa5270 */
[----:B------:R-:W-:-:S02]  /*5570*/  ISETP.LT.OR P0, PT, R5, 0x3a, P0 ;  /* 0x0000003a0500780c */ /* 0x000fc40000701670 */
[----:B-1----:R-:W-:Y:S02]  /*5580*/  FMNMX.FTZ R71, R71, R6, !PT ;  /* 0x0000000647477209 */ /* 0x002fe40007810000 */
[----:B------:R-:W-:Y:S02]  /*5590*/  FSEL R193, R18, -INF , !P0 ;  /* 0xff80000012c17808 */ /* 0x000fe40004000000 */
[----:B------:R-:W-:Y:S01]  /*55a0*/  ISETP.GT.AND P0, PT, R4, 0x40, !P3 ;  /* 0x000000400400780c */ /* 0x000fe20005f04270 */
[----:B------:R-:W1:Y:S01]  /*55b0*/  SHFL.BFLY PT, R6, R71, 0x1, 0x1f ;  /* 0x0c201f0047067f89 */ /* 0x000e6200000e0000 */
[----:B------:R-:W-:Y:S02]  /*55c0*/  ISETP.NE.AND P6, PT, R37, RZ, PT ;  /* 0x000000ff2500720c */ /* 0x000fe40003fc5270 */
[----:B------:R-:W-:Y:S02]  /*55d0*/  ISETP.LT.OR P0, PT, R5, 0x41, P0 ;  /* 0x000000410500780c */ /* 0x000fe40000701670 */
[----:B------:R-:W-:-:S02]  /*55e0*/  ISETP.NE.AND P3, PT, R41, RZ, PT ;  /* 0x000000ff2900720c */ /* 0x000fc40003f65270 */
[----:B------:R-:W-:Y:S02]  /*55f0*/  FSEL R199, R11, -INF , !P0 ;  /* 0xff8000000bc77808 */ /* 0x000fe40004000000 */
[----:B------:R-:W-:Y:S02]  /*5600*/  ISETP.GT.AND P0, PT, R4, 0x41, !P2 ;  /* 0x000000410400780c */ /* 0x000fe40005704270 */
[----:B------:R-:W-:Y:S02]  /*5610*/  ISETP.NE.AND P2, PT, R40, RZ, PT ;  /* 0x000000ff2800720c */ /* 0x000fe40003f45270 */
[----:B------:R-:W-:Y:S02]  /*5620*/  ISETP.LT.OR P0, PT, R5, 0x42, P0 ;  /* 0x000000420500780c */ /* 0x000fe40000701670 */
[----:B------:R-:W-:Y:S02]  /*5630*/  ISETP.GT.AND P3, PT, R4, 0x48, !P3 ;  /* 0x000000480400780c */ /* 0x000fe40005f64270 */
[----:B------:R-:W-:-:S02]  /*5640*/  FSEL R198, R10, -INF , !P0 ;  /* 0xff8000000ac67808 */ /* 0x000fc40004000000 */
[----:B------:R-:W-:Y:S02]  /*5650*/  ISETP.GT.AND P0, PT, R4, RZ, !P1 ;  /* 0x000000ff0400720c */ /* 0x000fe40004f04270 */
[----:B------:R-:W-:Y:S02]  /*5660*/  ISETP.NE.AND P1, PT, R39, RZ, PT ;  /* 0x000000ff2700720c */ /* 0x000fe40003f25270 */
[----:B------:R-:W-:Y:S02]  /*5670*/  ISETP.LT.OR P0, PT, R5, 0x1, P0 ;  /* 0x000000010500780c */ /* 0x000fe40000701670 */
[----:B-1----:R-:W-:Y:S02]  /*5680*/  FMNMX.FTZ R71, R71, R6, !PT ;  /* 0x0000000647477209 */ /* 0x002fe40007810000 */
[----:B------:R-:W-:Y:S02]  /*5690*/  FSEL R73, R22, -INF , !P0 ;  /* 0xff80000016497808 */ /* 0x000fe40004000000 */
[----:B------:R-:W-:Y:S01]  /*56a0*/  FSETP.NEU.FTZ.AND P0, PT, R72, -INF , PT ;  /* 0xff8000004800780b */ /* 0x000fe20003f1d000 */
[----:B------:R-:W-:Y:S01]  /*56b0*/  FMUL.FTZ R6, R71, c[0x0][0x2d0] ;  /* 0x0000b40047067a20 */ /* 0x000fe20000410000 */
[----:B------:R-:W-:-:S02]  /*56c0*/  FMNMX.FTZ R3, R73, R74, !PT ;  /* 0x0000004a49037209 */ /* 0x000fc40007810000 */
[----:B------:R-:W-:Y:S02]  /*56d0*/  FSEL R7, R7, RZ, P0 ;  /* 0x000000ff07077208 */ /* 0x000fe40000000000 */
[----:B------:R-:W-:Y:S02]  /*56e0*/  FSETP.NEU.FTZ.AND P0, PT, R71, -INF , PT ;  /* 0xff8000004700780b */ /* 0x000fe40003f1d000 */
[----:B------:R-:W-:Y:S01]  /*56f0*/  FMNMX.FTZ R3, R112, R3, !PT ;  /* 0x0000000370037209 */ /* 0x000fe20007810000 */
[----:B------:R-:W-:Y:S01]  /*5700*/  FFMA.FTZ R8, R60, c[0x0][0x2d0], -R7 ;  /* 0x0000b4003c087a23 */ /* 0x000fe20000010807 */
[----:B------:R-:W-:Y:S02]  /*5710*/  FSEL R6, R6, RZ, P0 ;  /* 0x000000ff06067208 */ /* 0x000fe40000000000 */
[----:B------:R-:W-:Y:S01]  /*5720*/  FMNMX.FTZ R3, R75, R3, !PT ;  /* 0x000000034b037209 */ /* 0x000fe20007810000 */
[----:B------:R1:W-:Y:S01]  /*5730*/  MUFU.EX2 R152, R8 ;  /* 0x0000000800987308 */ /* 0x0003e20000000800 */
[C---:B------:R-:W-:Y:S01]  /*5740*/  ISETP.GT.AND P0, PT, R4.reuse, 0x51, !P5 ;  /* 0x000000510400780c */ /* 0x040fe20006f04270 */
[----:B------:R-:W-:Y:S01]  /*5750*/  FFMA.FTZ R0, R57, c[0x0][0x2d0], -R6 ;  /* 0x0000b40039007a23 */ /* 0x000fe20000010806 */
[----:B------:R-:W-:-:S02]  /*5760*/  ISETP.GT.AND P5, PT, R4, 0x59, !P6 ;  /* 0x000000590400780c */ /* 0x000fc400077a4270 */
[C---:B------:R-:W-:Y:S02]  /*5770*/  ISETP.GT.AND P2, PT, R4.reuse, 0x49, !P2 ;  /* 0x000000490400780c */ /* 0x040fe40005744270 */
[C---:B------:R-:W-:Y:S01]  /*5780*/  ISETP.GT.AND P1, PT, R4.reuse, 0x50, !P1 ;  /* 0x000000500400780c */ /* 0x040fe20004f24270 */
[----:B------:R2:W-:Y:S01]  /*5790*/  MUFU.EX2 R154, R0 ;  /* 0x00000000009a7308 */ /* 0x0005e20000000800 */
[----:B------:R-:W-:Y:S02]  /*57a0*/  ISETP.GT.AND P4, PT, R4, 0x58, !P4 ;  /* 0x000000580400780c */ /* 0x000fe40006784270 */
[----:B------:R-:W-:Y:S02]  /*57b0*/  P2R R4, PR, RZ, 0x20 ;  /* 0x00000020ff047803 */ /* 0x000fe40000000000 */
[C---:B------:R-:W-:Y:S02]  /*57c0*/  ISETP.LT.OR P5, PT, R5.reuse, 0x4a, P2 ;  /* 0x0000004a0500780c */ /* 0x040fe400017a1670 */
[----:B------:R-:W-:Y:S01]  /*57d0*/  ISETP.LT.OR P2, PT, R5, 0x52, P0 ;  /* 0x000000520500780c */ /* 0x000fe20000741670 */
[----:B-1----:R-:W-:Y:S01]  /*57e0*/  FFMA.FTZ R8, R61, c[0x0][0x2d0], -R7 ;  /* 0x0000b4003d087a23 */ /* 0x002fe20000010807 */
[----:B------:R-:W-:Y:S01]  /*57f0*/  ISETP.NE.AND P0, PT, R4, RZ, PT ;  /* 0x000000ff0400720c */ /* 0x000fe20003f05270 */
[----:B------:R-:W1:Y:S01]  /*5800*/  LDSM.16.MT88.4 R60, [R209+0x100] ;  /* 0x00010000d13c783b */ /* 0x000e620000004200 */
[C---:B------:R-:W-:Y:S01]  /*5810*/  ISETP.LT.OR P6, PT, R5.reuse, 0x49, P3 ;  /* 0x000000490500780c */ /* 0x040fe20001fc1670 */
[----:B------:R3:W4:Y:S01]  /*5820*/  MUFU.EX2 R164, R8 ;  /* 0x0000000800a47308 */ /* 0x0007220000000800 */
[----:B------:R-:W-:-:S02]  /*5830*/  ISETP.LT.OR P3, PT, R5, 0x51, P1 ;  /* 0x000000510500780c */ /* 0x000fc40000f61670 */
[----:B------:R-:W-:Y:S01]  /*5840*/  FSEL R181, R136, -INF , !P6 ;  /* 0xff80000088b57808 */ /* 0x000fe20007000000 */
[----:B--2---:R-:W-:Y:S01]  /*5850*/  FFMA.FTZ R0, R58, c[0x0][0x2d0], -R6 ;  /* 0x0000b4003a007a23 */ /* 0x004fe20000010806 */
[----:B------:R-:W-:Y:S02]  /*5860*/  FSEL R180, R135, -INF , !P5 ;  /* 0xff80000087b47808 */ /* 0x000fe40006800000 */
[----:B------:R-:W-:Y:S01]  /*5870*/  FSEL R184, R133, -INF , !P3 ;  /* 0xff80000085b87808 */ /* 0x000fe20005800000 */
[----:B------:R2:W-:Y:S01]  /*5880*/  MUFU.EX2 R155, R0 ;  /* 0x00000000009b7308 */ /* 0x0005e20000000800 */
[C---:B------:R-:W-:Y:S02]  /*5890*/  ISETP.LT.OR P1, PT, R5.reuse, 0x59, P4 ;  /* 0x000000590500780c */ /* 0x040fe40002721670 */
[----:B------:R-:W-:Y:S02]  /*58a0*/  FSEL R183, R138, -INF , !P2 ;  /* 0xff8000008ab77808 */ /* 0x000fe40005000000 */
[----:B------:R-:W-:-:S02]  /*58b0*/  ISETP.LT.OR P0, PT, R5, 0x5a, P0 ;  /* 0x0000005a0500780c */ /* 0x000fc40000701670 */
[----:B------:R-:W-:Y:S01]  /*58c0*/  FSEL R185, R134, -INF , !P1 ;  /* 0xff80000086b97808 */ /* 0x000fe20004800000 */
[----:B---3--:R-:W-:Y:S01]  /*58d0*/  FFMA.FTZ R8, R69, c[0x0][0x2d0], -R7 ;  /* 0x0000b40045087a23 */ /* 0x008fe20000010807 */
[----:B----4-:R-:W-:Y:S02]  /*58e0*/  F2FP.BF16.PACK_AB R12, R164, R152 ;  /* 0x00000098a40c723e */ /* 0x010fe400000010ff */
[----:B------:R-:W-:Y:S01]  /*58f0*/  FSEL R182, R139, -INF , !P0 ;  /* 0xff8000008bb67808 */ /* 0x000fe20004000000 */
[----:B------:R3:W-:Y:S01]  /*5900*/  MUFU.EX2 R216, R8 ;  /* 0x0000000800d87308 */ /* 0x0007e20000000800 */
[----:B------:R-:W-:Y:S01]  /*5910*/  ISETP.NE.AND P6, PT, R123, RZ, PT ;  /* 0x000000ff7b00720c */ /* 0x000fe20003fc5270 */
[----:B--2---:R-:W-:-:S06]  /*5920*/  FFMA.FTZ R0, R59, c[0x0][0x2d0], -R6 ;  /* 0x0000b4003b007a23 */ /* 0x004fcc0000010806 */
[----:B------:R2:W4:Y:S01]  /*5930*/  MUFU.EX2 R151, R0 ;  /* 0x0000000000977308 */ /* 0x0005220000000800 */
[----:B---3--:R-:W-:-:S07]  /*5940*/  FFMA.FTZ R8, R68, c[0x0][0x2d0], -R7 ;  /* 0x0000b40044087a23 */ /* 0x008fce0000010807 */
[----:B------:R3:W1:Y:S01]  /*5950*/  MUFU.EX2 R158, R8 ;  /* 0x00000008009e7308 */ /* 0x0006620000000800 */
[----:B--2---:R-:W-:Y:S01]  /*5960*/  FFMA.FTZ R0, R76, c[0x0][0x2d0], -R7 ;  /* 0x0000b4004c007a23 */ /* 0x004fe20000010807 */
[----:B----4-:R-:W-:-:S06]  /*5970*/  F2FP.BF16.PACK_AB R15, R151, R155 ;  /* 0x0000009b970f723e */ /* 0x010fcc00000010ff */
[----:B------:R2:W-:Y:S01]  /*5980*/  MUFU.EX2 R243, R0 ;  /* 0x0000000000f37308 */ /* 0x0005e20000000800 */
[----:B---3--:R-:W-:Y:S01]  /*5990*/  FFMA.FTZ R8, R56, c[0x0][0x2d0], -R6 ;  /* 0x0000b40038087a23 */ /* 0x008fe20000010806 */
[----:B-1----:R-:W-:Y:S01]  /*59a0*/  F2FP.BF16.PACK_AB R14, R158, R216 ;  /* 0x000000d89e0e723e */ /* 0x002fe200000010ff */
[----:B------:R-:W-:Y:S05]  /*59b0*/  LDSM.16.MT88.4 R56, [R211+0x1100] ;  /* 0x00110000d338783b */ /* 0x000fea0000004200 */
[----:B------:R-:W1:Y:S01]  /*59c0*/  MUFU.EX2 R149, R8 ;  /* 0x0000000800957308 */ /* 0x000e620000000800 */
[----:B--2---:R-:W-:-:S07]  /*59d0*/  FFMA.FTZ R0, R77, c[0x0][0x2d0], -R7 ;  /* 0x0000b4004d007a23 */ /* 0x004fce0000010807 */
[----:B------:R2:W3:Y:S01]  /*59e0*/  MUFU.EX2 R248, R0 ;  /* 0x0000000000f87308 */ /* 0x0004e20000000800 */
[----:B-1----:R-:W-:-:S07]  /*59f0*/  F2FP.BF16.PACK_AB R13, R154, R149 ;  /* 0x000000959a0d723e */ /* 0x002fce00000010ff */
[----:B------:R-:W-:Y:S01]  /*5a00*/  HMMA.16816.F32.BF16 R16, R12, R60, RZ ;  /* 0x0000003c0c10723c */ /* 0x000fe200000418ff */
[----:B--2---:R-:W-:Y:S01]  /*5a10*/  FFMA.FTZ R0, R84, c[0x0][0x2d0], -R7 ;  /* 0x0000b40054007a23 */ /* 0x004fe20000010807 */
[----:B---3--:R-:W-:-:S03]  /*5a20*/  F2FP.BF16.PACK_AB R8, R248, R243 ;  /* 0x000000f3f808723e */ /* 0x008fc600000010ff */
[----:B------:R1:W-:Y:S03]  /*5a30*/  MUFU.EX2 R214, R0 ;  /* 0x0000000000d67308 */ /* 0x0003e60000000800 */
[C---:B------:R-:W-:Y:S08]  /*5a40*/  HMMA.16816.F32.BF16 R20, R12.reuse, R80, RZ ;  /* 0x000000500c14723c */ /* 0x040ff000000418ff */
[----:B------:R-:W-:Y:S01]  /*5a50*/  HMMA.16816.F32.BF16 R24, R12, R88, RZ ;  /* 0x000000580c18723c */ /* 0x000fe200000418ff */
[----:B-1----:R-:W-:Y:S01]  /*5a60*/  FMNMX.FTZ R0, R128, R2, !PT ;  /* 0x0000000280007209 */ /* 0x002fe20007810000 */
[----:B------:R-:W-:-:S02]  /*5a70*/  FFMA.FTZ R2, R85, c[0x0][0x2d0], -R7 ;  /* 0x0000b40055027a23 */ /* 0x000fc40000010807 */
[----:B------:R-:W-:Y:S01]  /*5a80*/  LDSM.16.MT88.4 R84, [R209+0x1100] ;  /* 0x00110000d154783b */ /* 0x000fe20000004200 */
[----:B------:R-:W-:Y:S01]  /*5a90*/  FMNMX.FTZ R0, R130, R0, !PT ;  /* 0x0000000082007209 */ /* 0x000fe20007810000 */
[----:B------:R1:W2:Y:S02]  /*5aa0*/  MUFU.EX2 R165, R2 ;  /* 0x0000000200a57308 */ /* 0x0002a40000000800 */
[----:B------:R-:W-:Y:S01]  /*5ab0*/  HMMA.16816.F32.BF16 R32, R12, R92, RZ ;  /* 0x0000005c0c20723c */ /* 0x000fe200000418ff */
[----:B------:R-:W-:-:S04]  /*5ac0*/  FMNMX.FTZ R0, R131, R0, !PT ;  /* 0x0000000083007209 */ /* 0x000fc80007810000 */
[----:B------:R-:W-:-:S03]  /*5ad0*/  FMNMX.FTZ R0, R140, R0, !PT ;  /* 0x000000008c007209 */ /* 0x000fc60007810000 */
[----:B------:R-:W-:Y:S01]  /*5ae0*/  HMMA.16816.F32.BF16 R36, R12, R62, RZ ;  /* 0x0000003e0c24723c */ /* 0x000fe200000418ff */
[----:B------:R-:W-:-:S04]  /*5af0*/  FMNMX.FTZ R0, R141, R0, !PT ;  /* 0x000000008d007209 */ /* 0x000fc80007810000 */
[----:B------:R-:W-:Y:S01]  /*5b00*/  FMNMX.FTZ R0, R189, R0, !PT ;  /* 0x00000000bd007209 */ /* 0x000fe20007810000 */
[----:B-1----:R-:W-:Y:S02]  /*5b10*/  FFMA.FTZ R2, R64, c[0x0][0x2d0], -R6 ;  /* 0x0000b40040027a23 */ /* 0x002fe40000010806 */
[----:B------:R-:W-:Y:S01]  /*5b20*/  HMMA.16816.F32.BF16 R40, R12, R82, RZ ;  /* 0x000000520c28723c */ /* 0x000fe200000418ff */
[----:B--2---:R-:W-:Y:S01]  /*5b30*/  F2FP.BF16.PACK_AB R10, R165, R214 ;  /* 0x000000d6a50a723e */ /* 0x004fe200000010ff */
[----:B------:R1:W-:Y:S01]  /*5b40*/  MUFU.EX2 R166, R2 ;  /* 0x0000000200a67308 */ /* 0x0003e20000000800 */
[----:B------:R-:W-:-:S04]  /*5b50*/  FMNMX.FTZ R0, R188, R0, !PT ;  /* 0x00000000bc007209 */ /* 0x000fc80007810000 */
[----:B------:R-:W-:Y:S01]  /*5b60*/  FMNMX.FTZ R0, R187, R0, !PT ;  /* 0x00000000bb007209 */ /* 0x000fe20007810000 */
[----:B------:R-:W-:Y:S03]  /*5b70*/  HMMA.16816.F32.BF16 R48, R12, R90, RZ ;  /* 0x0000005a0c30723c */ /* 0x000fe600000418ff */
[----:B------:R-:W-:-:S04]  /*5b80*/  FMNMX.FTZ R0, R186, R0, !PT ;  /* 0x00000000ba007209 */ /* 0x000fc80007810000 */
[----:B------:R-:W-:Y:S01]  /*5b90*/  FMNMX.FTZ R0, R194, R0, !PT ;  /* 0x00000000c2007209 */ /* 0x000fe20007810000 */
[----:B------:R-:W-:Y:S01]  /*5ba0*/  HMMA.16816.F32.BF16 R44, R12, R94, RZ ;  /* 0x0000005e0c2c723c */ /* 0x000fe200000418ff */
[----:B-1----:R-:W-:Y:S02]  /*5bb0*/  FFMA.FTZ R2, R65, c[0x0][0x2d0], -R6 ;  /* 0x0000b40041027a23 */ /* 0x002fe40000010806 */
[----:B------:R-:W-:Y:S02]  /*5bc0*/  FMNMX.FTZ R0, R195, R0, !PT ;  /* 0x00000000c3007209 */ /* 0x000fe40007810000 */
[----:B------:R1:W2:Y:S02]  /*5bd0*/  MUFU.EX2 R244, R2 ;  /* 0x0000000200f47308 */ /* 0x0002a40000000800 */
[----:B------:R-:W-:-:S04]  /*5be0*/  FMNMX.FTZ R0, R197, R0, !PT ;  /* 0x00000000c5007209 */ /* 0x000fc80007810000 */
[----:B------:R-:W-:-:S04]  /*5bf0*/  FMNMX.FTZ R0, R200, R0, !PT ;  /* 0x00000000c8007209 */ /* 0x000fc80007810000 */
[----:B------:R-:W-:Y:S01]  /*5c00*/  FMNMX.FTZ R0, R232, R0, !PT ;  /* 0x00000000e8007209 */ /* 0x000fe20007810000 */
[----:B-1----:R-:W-:Y:S01]  /*5c10*/  FFMA.FTZ R2, R66, c[0x0][0x2d0], -R6 ;  /* 0x0000b40042027a23 */ /* 0x002fe20000010806 */
[----:B--2---:R-:W-:-:S03]  /*5c20*/  F2FP.BF16.PACK_AB R9, R244, R166 ;  /* 0x000000a6f409723e */ /* 0x004fc600000010ff */
[----:B------:R1:W-:Y:S02]  /*5c30*/  MUFU.EX2 R168, R2 ;  /* 0x0000000200a87308 */ /* 0x0003e40000000800 */
[----:B-1----:R-:W-:Y:S01]  /*5c40*/  FMNMX.FTZ R2, R113, R3, !PT ;  /* 0x0000000371027209 */ /* 0x002fe20007810000 */
[----:B------:R-:W-:Y:S02]  /*5c50*/  FFMA.FTZ R3, R67, c[0x0][0x2d0], -R6 ;  /* 0x0000b40043037a23 */ /* 0x000fe40000010806 */
[----:B------:R-:W-:Y:S01]  /*5c60*/  LDSM.16.MT88.4 R64, [R210+0x1100] ;  /* 0x00110000d240783b */ /* 0x000fe20000004200 */
[----:B------:R-:W-:Y:S02]  /*5c70*/  FMNMX.FTZ R2, R115, R2, !PT ;  /* 0x0000000273027209 */ /* 0x000fe40007810000 */
[----:B------:R1:W2:Y:S02]  /*5c80*/  MUFU.EX2 R167, R3 ;  /* 0x0000000300a77308 */ /* 0x0002a40000000800 */
[----:B------:R-:W-:-:S04]  /*5c90*/  FMNMX.FTZ R2, R116, R2, !PT ;  /* 0x0000000274027209 */ /* 0x000fc80007810000 */
[----:B------:R-:W-:Y:S01]  /*5ca0*/  FMNMX.FTZ R2, R118, R2, !PT ;  /* 0x0000000276027209 */ /* 0x000fe20007810000 */
[--C-:B-1----:R-:W-:Y:S01]  /*5cb0*/  FFMA.FTZ R3, R108, c[0x0][0x2d0], -R7.reuse ;  /* 0x0000b4006c037a23 */ /* 0x102fe20000010807 */
[----:B--2---:R-:W-:Y:S01]  /*5cc0*/  F2FP.BF16.PACK_AB R11, R167, R168 ;  /* 0x000000a8a70b723e */ /* 0x004fe200000010ff */
[----:B------:R-:W1:Y:S02]  /*5cd0*/  LDSM.16.MT88.4 R108, [R211+0x900] ;  /* 0x00090000d36c783b */ /* 0x000e640000004200 */
[----:B------:R2:W-:Y:S04]  /*5ce0*/  MUFU.EX2 R153, R3 ;  /* 0x0000000300997308 */ /* 0x0005e80000000800 */
[C---:B------:R-:W-:Y:S08]  /*5cf0*/  HMMA.16816.F32.BF16 R52, R8.reuse, R104, R16 ;  /* 0x000000680834723c */ /* 0x040ff00000041810 */
[----:B------:R-:W-:Y:S01]  /*5d00*/  HMMA.16816.F32.BF16 R28, R8, R100, R20 ;  /* 0x00000064081c723c */ /* 0x000fe20000041814 */
[----:B--2---:R-:W-:Y:S01]  /*5d10*/  FMNMX.FTZ R3, R145, R2, !PT ;  /* 0x0000000291037209 */ /* 0x004fe20007810000 */
[----:B------:R-:W-:-:S03]  /*5d20*/  FFMA.FTZ R2, R120, c[0x0][0x2d0], -R7 ;  /* 0x0000b40078027a23 */ /* 0x000fc60000010807 */
[----:B------:R-:W-:Y:S01]  /*5d30*/  FMNMX.FTZ R3, R144, R3, !PT ;  /* 0x0000000390037209 */ /* 0x000fe20007810000 */
[----:B------:R2:W-:Y:S02]  /*5d40*/  MUFU.EX2 R247, R2 ;  /* 0x0000000200f77308 */ /* 0x0005e40000000800 */
[C---:B------:R-:W-:Y:S08]  /*5d50*/  HMMA.16816.F32.BF16 R20, R8.reuse, R96, R24 ;  /* 0x000000600814723c */ /* 0x040ff00000041818 */
[----:B------:R-:W-:Y:S01]  /*5d60*/  HMMA.16816.F32.BF16 R16, R8, R106, R36 ;  /* 0x0000006a0810723c */ /* 0x000fe20000041824 */
[----:B--2---:R-:W-:Y:S01]  /*5d70*/  FMNMX.FTZ R2, R233, R0, !PT ;  /* 0x00000000e9027209 */ /* 0x004fe20007810000 */
[----:B------:R-:W-:-:S06]  /*5d80*/  FFMA.FTZ R0, R121, c[0x0][0x2d0], -R7 ;  /* 0x0000b40079007a23 */ /* 0x000fcc0000010807 */
[C---:B-1----:R-:W-:Y:S01]  /*5d90*/  HMMA.16816.F32.BF16 R12, R8.reuse, R108, R32 ;  /* 0x0000006c080c723c */ /* 0x042fe20000041820 */
[----:B------:R1:W-:Y:S07]  /*5da0*/  MUFU.EX2 R150, R0 ;  /* 0x0000000000967308 */ /* 0x0003ee0000000800 */
[C---:B------:R-:W-:Y:S08]  /*5db0*/  HMMA.16816.F32.BF16 R36, R8.reuse, R102, R40 ;  /* 0x000000660824723c */ /* 0x040ff00000041828 */
[----:B------:R-:W-:Y:S01]  /*5dc0*/  HMMA.16816.F32.BF16 R24, R8, R98, R48 ;  /* 0x000000620818723c */ /* 0x000fe20000041830 */
[----:B-1----:R-:W-:-:S02]  /*5dd0*/  FMNMX.FTZ R0, R234, R2, !PT ;  /* 0x00000002ea007209 */ /* 0x002fc40007810000 */
[----:B------:R-:W-:Y:S01]  /*5de0*/  FMNMX.FTZ R2, R143, R3, !PT ;  /* 0x000000038f027209 */ /* 0x000fe20007810000 */
[----:B------:R-:W-:Y:S01]  /*5df0*/  FFMA.FTZ R3, R124, c[0x0][0x2d0], -R7 ;  /* 0x0000b4007c037a23 */ /* 0x000fe20000010807 */
[----:B------:R-:W-:-:S03]  /*5e00*/  FMNMX.FTZ R0, R235, R0, !PT ;  /* 0x00000000eb007209 */ /* 0x000fc60007810000 */
[----:B------:R-:W-:Y:S01]  /*5e10*/  HMMA.16816.F32.BF16 R32, R8, R110, R44 ;  /* 0x0000006e0820723c */ /* 0x000fe2000004182c */
[----:B------:R-:W-:Y:S01]  /*5e20*/  FMNMX.FTZ R2, R142, R2, !PT ;  /* 0x000000028e027209 */ /* 0x000fe20007810000 */
[----:B------:R1:W2:Y:S01]  /*5e30*/  MUFU.EX2 R156, R3 ;  /* 0x00000003009c7308 */ /* 0x0002a20000000800 */
[----:B------:R-:W-:Y:S02]  /*5e40*/  FMNMX.FTZ R0, R236, R0, !PT ;  /* 0x00000000ec007209 */ /* 0x000fe40007810000 */
[----:B------:R-:W-:Y:S02]  /*5e50*/  FMNMX.FTZ R2, R190, R2, !PT ;  /* 0x00000002be027209 */ /* 0x000fe40007810000 */
[----:B------:R-:W-:Y:S02]  /*5e60*/  FMNMX.FTZ R0, R237, R0, !PT ;  /* 0x00000000ed007209 */ /* 0x000fe40007810000 */
[----:B------:R-:W-:Y:S02]  /*5e70*/  FMNMX.FTZ R2, R191, R2, !PT ;  /* 0x00000002bf027209 */ /* 0x000fe40007810000 */
[----:B------:R-:W-:-:S04]  /*5e80*/  FMNMX.FTZ R0, R241, R0, !PT ;  /* 0x00000000f1007209 */ /* 0x000fc80007810000 */
[----:B------:R-:W-:Y:S01]  /*5e90*/  FMNMX.FTZ R0, R239, R0, !PT ;  /* 0x00000000ef007209 */ /* 0x000fe20007810000 */
[----:B-1----:R-:W-:Y:S01]  /*5ea0*/  FFMA.FTZ R3, R129, c[0x0][0x2d0], -R7 ;  /* 0x0000b40081037a23 */ /* 0x002fe20000010807 */
[----:B--2---:R-:W-:-:S03]  /*5eb0*/  F2FP.BF16.PACK_AB R10, R156, R150 ;  /* 0x000000969c0a723e */ /* 0x004fc600000010ff */
[----:B------:R-:W1:Y:S01]  /*5ec0*/  SHFL.BFLY PT, R4, R0, 0x2, 0x1f ;  /* 0x0c401f0000047f89 */ /* 0x000e6200000e0000 */
[----:B------:R2:W-:Y:S02]  /*5ed0*/  MUFU.EX2 R157, R3 ;  /* 0x00000003009d7308 */ /* 0x0005e40000000800 */
[----:B--2---:R-:W-:Y:S01]  /*5ee0*/  FMNMX.FTZ R3, R192, R2, !PT ;  /* 0x00000002c0037209 */ /* 0x004fe20007810000 */
[----:B------:R-:W-:-:S03]  /*5ef0*/  FFMA.FTZ R2, R70, c[0x0][0x2d0], -R6 ;  /* 0x0000b40046027a23 */ /* 0x000fc60000010806 */
[----:B------:R-:W-:Y:S02]  /*5f00*/  FMNMX.FTZ R3, R193, R3, !PT ;  /* 0x00000003c1037209 */ /* 0x000fe40007810000 */
[----:B------:R2:W-:Y:S01]  /*5f10*/  MUFU.EX2 R129, R2 ;  /* 0x0000000200817308 */ /* 0x0005e20000000800 */
[----:B-1----:R-:W-:Y:S02]  /*5f20*/  FMNMX.FTZ R0, R0, R4, !PT ;  /* 0x0000000400007209 */ /* 0x002fe40007810000 */
[----:B------:R-:W-:-:S03]  /*5f30*/  FMNMX.FTZ R3, R199, R3, !PT ;  /* 0x00000003c7037209 */ /* 0x000fc60007810000 */
[----:B------:R-:W1:Y:S01]  /*5f40*/  SHFL.BFLY PT, R5, R0, 0x1, 0x1f ;  /* 0x0c201f0000057f89 */ /* 0x000e6200000e0000 */
[----:B------:R-:W-:-:S04]  /*5f50*/  FMNMX.FTZ R3, R198, R3, !PT ;  /* 0x00000003c6037209 */ /* 0x000fc80007810000 */
[----:B------:R-:W-:-:S04]  /*5f60*/  FMNMX.FTZ R3, R181, R3, !PT ;  /* 0x00000003b5037209 */ /* 0x000fc80007810000 */
[----:B------:R-:W-:Y:S01]  /*5f70*/  FMNMX.FTZ R3, R180, R3, !PT ;  /* 0x00000003b4037209 */ /* 0x000fe20007810000 */
[----:B--2---:R-:W-:-:S03]  /*5f80*/  FFMA.FTZ R2, R78, c[0x0][0x2d0], -R6 ;  /* 0x0000b4004e027a23 */ /* 0x004fc60000010806 */
[----:B------:R-:W-:Y:S01]  /*5f90*/  FMNMX.FTZ R3, R184, R3, !PT ;  /* 0x00000003b8037209 */ /* 0x000fe20007810000 */
[----:B------:R2:W3:Y:S03]  /*5fa0*/  MUFU.EX2 R148, R2 ;  /* 0x0000000200947308 */ /* 0x0004e60000000800 */
[----:B------:R-:W-:-:S04]  /*5fb0*/  FMNMX.FTZ R3, R183, R3, !PT ;  /* 0x00000003b7037209 */ /* 0x000fc80007810000 */
[----:B------:R-:W-:Y:S02]  /*5fc0*/  FMNMX.FTZ R3, R185, R3, !PT ;  /* 0x00000003b9037209 */ /* 0x000fe40007810000 */
[----:B-1----:R-:W-:Y:S01]  /*5fd0*/  FMNMX.FTZ R70, R0, R5, !PT ;  /* 0x0000000500467209 */ /* 0x002fe20007810000 */
[--C-:B------:R-:W-:Y:S01]  /*5fe0*/  FFMA.FTZ R0, R127, c[0x0][0x2d0], -R6.reuse ;  /* 0x0000b4007f007a23 */ /* 0x100fe20000010806 */
[----:B------:R-:W-:Y:S02]  /*5ff0*/  FMNMX.FTZ R3, R182, R3, !PT ;  /* 0x00000003b6037209 */ /* 0x000fe40007810000 */
[----:B------:R-:W-:Y:S01]  /*6000*/  FSETP.NEU.FTZ.AND P0, PT, R70, -INF , PT ;  /* 0xff8000004600780b */ /* 0x000fe20003f1d000 */
[----:B------:R1:W-:Y:S01]  /*6010*/  MUFU.EX2 R246, R0 ;  /* 0x0000000000f67308 */ /* 0x0003e20000000800 */
[----:B--2---:R-:W-:Y:S01]  /*6020*/  FFMA.FTZ R2, R79, c[0x0][0x2d0], -R6 ;  /* 0x0000b4004f027a23 */ /* 0x004fe20000010806 */
[----:B------:R-:W2:Y:S01]  /*6030*/  SHFL.BFLY PT, R4, R3, 0x2, 0x1f ;  /* 0x0c401f0003047f89 */ /* 0x000ea200000e0000 */
[----:B---3--:R-:W-:-:S03]  /*6040*/  F2FP.BF16.PACK_AB R9, R148, R129 ;  /* 0x000000819409723e */ /* 0x008fc600000010ff */
[----:B------:R-:W-:Y:S02]  /*6050*/  LDSM.16.MT88.4 R76, [R212+0x1100] ;  /* 0x00110000d44c783b */ /* 0x000fe40000004200 */
[----:B------:R3:W-:Y:S01]  /*6060*/  MUFU.EX2 R215, R2 ;  /* 0x0000000200d77308 */ /* 0x0007e20000000800 */
[--C-:B-1----:R-:W-:Y:S02]  /*6070*/  FFMA.FTZ R0, R132, c[0x0][0x2d0], -R6.reuse ;  /* 0x0000b40084007a23 */ /* 0x102fe40000010806 */
[----:B---3--:R-:W-:Y:S02]  /*6080*/  FFMA.FTZ R2, R117, c[0x0][0x2d0], -R6 ;  /* 0x0000b40075027a23 */ /* 0x008fe40000010806 */
[----:B------:R-:W-:Y:S01]  /*6090*/  IMAD.MOV.U32 R117, RZ, RZ, R153 ;  /* 0x000000ffff757224 */ /* 0x000fe200078e0099 */
[----:B--2---:R-:W-:Y:S02]  /*60a0*/  FMNMX.FTZ R3, R3, R4, !PT ;  /* 0x0000000403037209 */ /* 0x004fe40007810000 */
[----:B------:R1:W2:Y:S02]  /*60b0*/  MUFU.EX2 R68, R2 ;  /* 0x0000000200447308 */ /* 0x0002a40000000800 */
[----:B------:R-:W-:Y:S01]  /*60c0*/  F2FP.BF16.PACK_AB R8, R247, R117 ;  /* 0x00000075f708723e */ /* 0x000fe200000010ff */
[----:B------:R-:W3:Y:S01]  /*60d0*/  SHFL.BFLY PT, R4, R3, 0x1, 0x1f ;  /* 0x0c201f0003047f89 */ /* 0x000ee200000e0000 */
[----:B-1----:R-:W-:Y:S01]  /*60e0*/  FFMA.FTZ R2, R137, c[0x0][0x2d0], -R7 ;  /* 0x0000b40089027a23 */ /* 0x002fe20000010807 */
[----:B--2---:R-:W-:-:S03]  /*60f0*/  F2FP.BF16.PACK_AB R11, R68, R215 ;  /* 0x000000d7440b723e */ /* 0x004fc600000010ff */
[----:B------:R1:W-:Y:S04]  /*6100*/  MUFU.EX2 R69, R2 ;  /* 0x0000000200457308 */ /* 0x0003e80000000800 */
[----:B------:R-:W-:Y:S01]  /*6110*/  HMMA.16816.F32.BF16 R48, R8, R84, R52 ;  /* 0x000000540830723c */ /* 0x000fe20000041834 */
[----:B---3--:R-:W-:-:S06]  /*6120*/  FMNMX.FTZ R3, R3, R4, !PT ;  /* 0x0000000403037209 */ /* 0x008fcc0007810000 */
[----:B------:R-:W-:Y:S01]  /*6130*/  MOV R54, R68 ;  /* 0x0000004400367202 */ /* 0x000fe20000000f00 */
[C---:B------:R-:W-:Y:S01]  /*6140*/  HMMA.16816.F32.BF16 R44, R8.reuse, R76, R28 ;  /* 0x0000004c082c723c */ /* 0x040fe2000004181c */
[----:B------:R-:W-:Y:S01]  /*6150*/  MUFU.EX2 R68, R0 ;  /* 0x0000000000447308 */ /* 0x000fe20000000800 */
[----:B------:R-:W-:Y:S02]  /*6160*/  IMAD.MOV.U32 R55, RZ, RZ, R157 ;  /* 0x000000ffff377224 */ /* 0x000fe400078e009d */
[--C-:B-1----:R-:W-:Y:S02]  /*6170*/  FFMA.FTZ R2, R146, c[0x0][0x2d0], -R7.reuse ;  /* 0x0000b40092027a23 */ /* 0x102fe40000010807 */
[----:B------:R-:W-:Y:S02]  /*6180*/  IMAD.MOV.U32 R53, RZ, RZ, R156 ;  /* 0x000000ffff357224 */ /* 0x000fe400078e009c */
[C---:B------:R-:W-:Y:S01]  /*6190*/  HMMA.16816.F32.BF16 R28, R8.reuse, R56, R12 ;  /* 0x00000038081c723c */ /* 0x040fe2000004180c */
[----:B------:R1:W-:Y:S07]  /*61a0*/  MUFU.EX2 R153, R2 ;  /* 0x0000000200997308 */ /* 0x0003ee0000000800 */
[C---:B------:R-:W-:Y:S08]  /*61b0*/  HMMA.16816.F32.BF16 R12, R8.reuse, R58, R32 ;  /* 0x0000003a080c723c */ /* 0x040ff00000041820 */
[----:B------:R-:W-:Y:S01]  /*61c0*/  HMMA.16816.F32.BF16 R16, R8, R86, R16 ;  /* 0x000000560810723c */ /* 0x000fe20000041810 */
[----:B-1----:R-:W-:-:S02]  /*61d0*/  FFMA.FTZ R2, R147, c[0x0][0x2d0], -R7 ;  /* 0x0000b40093027a23 */ /* 0x002fc40000010807 */
[----:B------:R-:W-:Y:S02]  /*61e0*/  IMAD.MOV.U32 R147, RZ, RZ, R158 ;  /* 0x000000ffff937224 */ /* 0x000fe400078e009e */
[----:B------:R1:W2:Y:S01]  /*61f0*/  MUFU.EX2 R40, R2 ;  /* 0x0000000200287308 */ /* 0x0002a20000000800 */
[----:B------:R-:W3:Y:S02]  /*6200*/  LDSM.16.MT88.4 R156, [R210+0x1900] ;  /* 0x00190000d29c783b */ /* 0x000ee40000004200 */
[C---:B------:R-:W-:Y:S01]  /*6210*/  HMMA.16816.F32.BF16 R24, R8.reuse, R66, R24 ;  /* 0x000000420818723c */ /* 0x040fe20000041818 */
[----:B-1----:R-:W-:Y:S02]  /*6220*/  FFMA.FTZ R2, R125, c[0x0][0x2d0], -R6 ;  /* 0x0000b4007d027a23 */ /* 0x002fe40000010806 */
[----:B--2---:R-:W-:Y:S02]  /*6230*/  IMAD.MOV.U32 R5, RZ, RZ, R40 ;  /* 0x000000ffff057224 */ /* 0x004fe400078e0028 */
[----:B------:R1:W-:Y:S03]  /*6240*/  MUFU.EX2 R52, R2 ;  /* 0x0000000200347308 */ /* 0x0003e60000000800 */
[C---:B------:R-:W-:Y:S08]  /*6250*/  HMMA.16816.F32.BF16 R40, R8.reuse, R64, R20 ;  /* 0x000000400828723c */ /* 0x040ff00000041814 */
[----:B------:R-:W-:Y:S01]  /*6260*/  HMMA.16816.F32.BF16 R20, R8, R78, R36 ;  /* 0x0000004e0814723c */ /* 0x000fe20000041824 */
[----:B-1----:R-:W-:-:S06]  /*6270*/  FFMA.FTZ R2, R126, c[0x0][0x2d0], -R6 ;  /* 0x0000b4007e027a23 */ /* 0x002fcc0000010806 */
[----:B------:R-:W-:Y:S01]  /*6280*/  F2FP.BF16.PACK_AB R10, R5, R153 ;  /* 0x00000099050a723e */ /* 0x000fe200000010ff */
[----:B------:R-:W1:Y:S01]  /*6290*/  LDSM.16.MT88.4 R124, [R209+0x1900] ;  /* 0x00190000d17c783b */ /* 0x000e620000004200 */
[----:B------:R-:W-:Y:S01]  /*62a0*/  IMAD.MOV.U32 R37, RZ, RZ, R69 ;  /* 0x000000ffff257224 */ /* 0x000fe200078e0045 */
[----:B------:R2:W4:Y:S01]  /*62b0*/  MUFU.EX2 R245, R2 ;  /* 0x0000000200f57308 */ /* 0x0005220000000800 */
[----:B------:R-:W-:Y:S01]  /*62c0*/  F2FP.BF16.PACK_AB R11, R68, R246 ;  /* 0x000000f6440b723e */ /* 0x000fe200000010ff */
[----:B------:R-:W-:Y:S01]  /*62d0*/  IMAD.MOV.U32 R39, RZ, RZ, R166 ;  /* 0x000000ffff277224 */ /* 0x000fe200078e00a6 */
[----:B------:R-:W-:Y:S01]  /*62e0*/  MOV R36, R167 ;  /* 0x000000a700247202 */ /* 0x000fe20000000f00 */
[----:B------:R-:W-:Y:S01]  /*62f0*/  IMAD.MOV.U32 R38, RZ, RZ, R165 ;  /* 0x000000ffff267224 */ /* 0x000fe200078e00a5 */
[----:B------:R-:W-:Y:S01]  /*6300*/  F2FP.BF16.PACK_AB R8, R37, R55 ;  /* 0x000000372508723e */ /* 0x000fe200000010ff */
[----:B--2---:R-:W-:Y:S01]  /*6310*/  FMUL.FTZ R2, R70, c[0x0][0x2d0] ;  /* 0x0000b40046027a20 */ /* 0x004fe20000410000 */
[----:B----4-:R-:W-:-:S04]  /*6320*/  F2FP.BF16.PACK_AB R9, R245, R52 ;  /* 0x00000034f509723e */ /* 0x010fc800000010ff */
[----:B------:R-:W-:Y:S02]  /*6330*/  FSEL R2, R2, RZ, P0 ;  /* 0x000000ff02027208 */ /* 0x000fe40000000000 */
[----:B------:R-:W-:Y:S01]  /*6340*/  FSETP.NEU.FTZ.AND P0, PT, R3, -INF , PT ;  /* 0xff8000000300780b */ /* 0x000fe20003f1d000 */
[C---:B------:R-:W-:Y:S02]  /*6350*/  HMMA.16816.F32.BF16 R132, R8.reuse, R162, R20 ;  /* 0x000000a20884723c */ /* 0x040fe40000041814 */
[--C-:B------:R-:W-:Y:S02]  /*6360*/  FFMA.FTZ R0, R114, c[0x0][0x2d0], -R2.reuse ;  /* 0x0000b40072007a23 */ /* 0x100fe40000010802 */
[----:B------:R-:W-:Y:S02]  /*6370*/  FFMA.FTZ R4, R131, c[0x0][0x2d0], -R2 ;  /* 0x0000b40083047a23 */ /* 0x000fe40000010802 */
[----:B------:R2:W-:Y:S01]  /*6380*/  MUFU.EX2 R208, R0 ;  /* 0x0000000000d07308 */ /* 0x0005e20000000800 */
[----:B------:R-:W-:Y:S01]  /*6390*/  IMAD.MOV.U32 R131, RZ, RZ, R68 ;  /* 0x000000ffff837224 */ /* 0x000fe200078e0044 */
[----:B---3--:R-:W-:Y:S01]  /*63a0*/  HMMA.16816.F32.BF16 R136, R8, R156, R40 ;  /* 0x0000009c0888723c */ /* 0x008fe20000041828 */
[----:B------:R-:W-:-:S05]  /*63b0*/  IMAD.MOV.U32 R114, RZ, RZ, R150 ;  /* 0x000000ffff727224 */ /* 0x000fca00078e0096 */
[----:B------:R-:W-:Y:S02]  /*63c0*/  MUFU.EX2 R251, R4 ;  /* 0x0000000400fb7308 */ /* 0x000fe40000000800 */
[----:B-1----:R-:W-:Y:S01]  /*63d0*/  HMMA.16816.F32.BF16 R172, R8, R126, R16 ;  /* 0x0000007e08ac723c */ /* 0x002fe20000041810 */
[----:B--2---:R-:W-:Y:S01]  /*63e0*/  FFMA.FTZ R0, R119, c[0x0][0x2d0], -R2 ;  /* 0x0000b40077007a23 */ /* 0x004fe20000010802 */
[----:B------:R-:W-:-:S05]  /*63f0*/  MOV R119, R117 ;  /* 0x0000007500777202 */ /* 0x000fca0000000f00 */
[----:B------:R-:W-:Y:S01]  /*6400*/  IMAD.MOV.U32 R19, RZ, RZ, R248 ;  /* 0x000000ffff137224 */ /* 0x000fe200078e00f8 */
[----:B------:R-:W-:Y:S01]  /*6410*/  HMMA.16816.F32.BF16 R176, R8, R124, R48 ;  /* 0x0000007c08b0723c */ /* 0x000fe20000041830 */
[----:B------:R1:W-:Y:S01]  /*6420*/  MUFU.EX2 R213, R0 ;  /* 0x0000000000d57308 */ /* 0x0003e20000000800 */
[----:B------:R-:W-:Y:S01]  /*6430*/  MOV R18, R149 ;  /* 0x0000009500127202 */ /* 0x000fe20000000f00 */
[----:B------:R-:W-:Y:S02]  /*6440*/  IMAD.MOV.U32 R17, RZ, RZ, R148 ;  /* 0x000000ffff117224 */ /* 0x000fe400078e0094 */
[----:B------:R-:W-:Y:S02]  /*6450*/  IMAD.MOV.U32 R117, RZ, RZ, R154 ;  /* 0x000000ffff757224 */ /* 0x000fe400078e009a */
[----:B------:R-:W-:Y:S01]  /*6460*/  IMAD.MOV.U32 R48, RZ, RZ, R155 ;  /* 0x000000ffff307224 */ /* 0x000fe200078e009b */
[----:B------:R-:W-:Y:S01]  /*6470*/  MOV R49, R153 ;  /* 0x0000009900317202 */ /* 0x000fe20000000f00 */
[----:B------:R-:W-:-:S02]  /*6480*/  IMAD.MOV.U32 R50, RZ, RZ, R152 ;  /* 0x000000ffff327224 */ /* 0x000fc400078e0098 */
[----:B------:R-:W-:Y:S02]  /*6490*/  IMAD.MOV.U32 R51, RZ, RZ, R245 ;  /* 0x000000ffff337224 */ /* 0x000fe400078e00f5 */
[--C-:B-1----:R-:W-:Y:S02]  /*64a0*/  FFMA.FTZ R0, R122, c[0x0][0x2d0], -R2.reuse ;  /* 0x0000b4007a007a23 */ /* 0x102fe40000010802 */
[----:B------:R-:W-:Y:S02]  /*64b0*/  HMMA.16816.F32.BF16 R120, R8, R160, R44 ;  /* 0x000000a00878723c */ /* 0x000fe4000004182c */
[----:B------:R1:W-:Y:S02]  /*64c0*/  MUFU.EX2 R146, R0 ;  /* 0x0000000000927308 */ /* 0x0003e40000000800 */
[--C-:B-1----:R-:W-:Y:S01]  /*64d0*/  FFMA.FTZ R0, R128, c[0x0][0x2d0], -R2.reuse ;  /* 0x0000b40080007a23 */ /* 0x102fe20000010802 */
[----:B------:R-:W-:Y:S02]  /*64e0*/  MOV R128, R168 ;  /* 0x000000a800807202 */ /* 0x000fe40000000f00 */
[----:B------:R-:W1:Y:S03]  /*64f0*/  LDSM.16.MT88.4 R168, [R211+0x1900] ;  /* 0x00190000d3a8783b */ /* 0x000e660000004200 */
[----:B------:R2:W-:Y:S02]  /*6500*/  MUFU.EX2 R252, R0 ;  /* 0x0000000000fc7308 */ /* 0x0005e40000000800 */
[----:B--2---:R-:W-:-:S02]  /*6510*/  FFMA.FTZ R0, R130, c[0x0][0x2d0], -R2 ;  /* 0x0000b40082007a23 */ /* 0x004fc40000010802 */
[----:B------:R-:W-:-:S04]  /*6520*/  IMAD.MOV.U32 R130, RZ, RZ, R151 ;  /* 0x000000ffff827224 */ /* 0x000fc800078e0097 */
[----:B------:R2:W3:Y:S01]  /*6530*/  MUFU.EX2 R32, R0 ;  /* 0x0000000000207308 */ /* 0x0004e20000000800 */
[----:B------:R-:W-:Y:S01]  /*6540*/  HMMA.16816.F32.BF16 R148, R8, R158, R24 ;  /* 0x0000009e0894723c */ /* 0x000fe20000041818 */
[----:B--2---:R-:W-:Y:S02]  /*6550*/  FMUL.FTZ R0, R3, c[0x0][0x2d0] ;  /* 0x0000b40003007a20 */ /* 0x004fe40000410000 */
[----:B---3--:R-:W-:-:S05]  /*6560*/  IMAD.MOV.U32 R16, RZ, RZ, R32 ;  /* 0x000000ffff107224 */ /* 0x008fca00078e0020 */
[----:B-1----:R-:W-:Y:S01]  /*6570*/  HMMA.16816.F32.BF16 R152, R8, R168, R28 ;  /* 0x000000a80898723c */ /* 0x002fe2000004181c */
[----:B------:R-:W-:-:S05]  /*6580*/  FSEL R0, R0, RZ, P0 ;  /* 0x000000ff00007208 */ /* 0x000fca0000000000 */
[----:B------:R-:W-:Y:S01]  /*6590*/  FFMA.FTZ R4, R73, c[0x0][0x2d0], -R0 ;  /* 0x0000b40049047a23 */ /* 0x000fe20000010800 */
[----:B------:R-:W-:-:S03]  /*65a0*/  MOV R73, R50 ;  /* 0x0000003200497202 */ /* 0x000fc60000000f00 */
[----:B------:R1:W-:Y:S02]  /*65b0*/  MUFU.EX2 R69, R4 ;  /* 0x0000000400457308 */ /* 0x0003e40000000800 */
[----:B-1----:R-:W-:Y:S02]  /*65c0*/  FFMA.FTZ R4, R74, c[0x0][0x2d0], -R0 ;  /* 0x0000b4004a047a23 */ /* 0x002fe40000010800 */
[----:B------:R-:W-:Y:S01]  /*65d0*/  IMAD.MOV.U32 R74, RZ, RZ, R114 ;  /* 0x000000ffff4a7224 */ /* 0x000fe200078e0072 */
[----:B------:R-:W-:-:S03]  /*65e0*/  MOV R114, R244 ;  /* 0x000000f400727202 */ /* 0x000fc60000000f00 */
[----:B------:R1:W2:Y:S02]  /*65f0*/  MUFU.EX2 R249, R4 ;  /* 0x0000000400f97308 */ /* 0x0002a40000000800 */
[----:B-1----:R-:W-:-:S06]  /*6600*/  FFMA.FTZ R4, R112, c[0x0][0x2d0], -R0 ;  /* 0x0000b40070047a23 */ /* 0x002fcc0000010800 */
[----:B------:R1:W-:Y:S02]  /*6610*/  MUFU.EX2 R250, R4 ;  /* 0x0000000400fa7308 */ /* 0x0003e40000000800 */
[----:B-1----:R-:W-:Y:S02]  /*6620*/  FFMA.FTZ R4, R75, c[0x0][0x2d0], -R0 ;  /* 0x0000b4004b047a23 */ /* 0x002fe40000010800 */
[----:B------:R-:W-:-:S04]  /*6630*/  IMAD.MOV.U32 R75, RZ, RZ, R18 ;  /* 0x000000ffff4b7224 */ /* 0x000fc800078e0012 */
[----:B------:R1:W3:Y:S02]  /*6640*/  MUFU.EX2 R68, R4 ;  /* 0x0000000400447308 */ /* 0x0002e40000000800 */
[----:B-1----:R-:W-:Y:S02]  /*6650*/  FFMA.FTZ R4, R140, c[0x0][0x2d0], -R2 ;  /* 0x0000b4008c047a23 */ /* 0x002fe40000010802 */
[----:B------:R-:W-:-:S04]  /*6660*/  IMAD.MOV.U32 R140, RZ, RZ, R5 ;  /* 0x000000ffff8c7224 */ /* 0x000fc800078e0005 */
[----:B------:R1:W-:Y:S01]  /*6670*/  MUFU.EX2 R248, R4 ;  /* 0x0000000400f87308 */ /* 0x0003e20000000800 */
[----:B------:R-:W-:Y:S02]  /*6680*/  IMAD.MOV.U32 R5, RZ, RZ, R164 ;  /* 0x000000ffff057224 */ /* 0x000fe400078e00a4 */
[----:B------:R-:W-:Y:S07]  /*6690*/  HMMA.16816.F32.BF16 R164, R8, R170, R12 ;  /* 0x000000aa08a4723c */ /* 0x000fee000004180c */
[----:B------:R-:W-:-:S02]  /*66a0*/  F2FP.BF16.PACK_AB R8, R213, R208 ;  /* 0x000000d0d508723e */ /* 0x000fc400000010ff */
[----:B------:R-:W-:Y:S02]  /*66b0*/  F2FP.BF16.PACK_AB R10, R252, R146 ;  /* 0x00000092fc0a723e */ /* 0x000fe400000010ff */
[----:B--2---:R-:W-:Y:S01]  /*66c0*/  F2FP.BF16.PACK_AB R9, R249, R69 ;  /* 0x00000045f909723e */ /* 0x004fe200000010ff */
[----:B-1----:R-:W-:Y:S01]  /*66d0*/  FFMA.FTZ R4, R141, c[0x0][0x2d0], -R2 ;  /* 0x0000b4008d047a23 */ /* 0x002fe20000010802 */
[----:B---3--:R-:W-:Y:S01]  /*66e0*/  F2FP.BF16.PACK_AB R11, R68, R250 ;  /* 0x000000fa440b723e */ /* 0x008fe200000010ff */
[----:B------:R-:W-:Y:S02]  /*66f0*/  IMAD.MOV.U32 R141, RZ, RZ, R247 ;  /* 0x000000ffff8d7224 */ /* 0x000fe400078e00f7 */
[----:B------:R1:W2:Y:S04]  /*6700*/  MUFU.EX2 R247, R4 ;  /* 0x0000000400f77308 */ /* 0x0002a80000000800 */
[C---:B------:R-:W-:Y:S07]  /*6710*/  HMMA.16816.F32.BF16 R24, R8.reuse, R80, RZ ;  /* 0x000000500818723c */ /* 0x040fee00000418ff */
[----:B------:R-:W-:Y:S01]  /*6720*/  IMAD.MOV.U32 R80, RZ, RZ, R246 ;  /* 0x000000ffff507224 */ /* 0x000fe200078e00f6 */
[----:B------:R-:W-:Y:S01]  /*6730*/  HMMA.16816.F32.BF16 R20, R8, R82, RZ ;  /* 0x000000520814723c */ /* 0x000fe200000418ff */
[----:B------:R-:W-:-:S02]  /*6740*/  IMAD.MOV.U32 R81, RZ, RZ, R243 ;  /* 0x000000ffff517224 */ /* 0x000fc400078e00f3 */
[----:B-1----:R-:W-:-:S04]  /*6750*/  FFMA.FTZ R4, R113, c[0x0][0x2d0], -R0 ;  /* 0x0000b40071047a23 */ /* 0x002fc80000010800 */
[----:B------:R-:W-:Y:S01]  /*6760*/  IMAD.MOV.U32 R82, RZ, RZ, R36 ;  /* 0x000000ffff527224 */ /* 0x000fe200078e0024 */
[----:B------:R1:W-:Y:S01]  /*6770*/  MUFU.EX2 R245, R4 ;  /* 0x0000000400f57308 */ /* 0x0003e20000000800 */
[----:B------:R-:W-:Y:S01]  /*6780*/  HMMA.16816.F32.BF16 R32, R8, R60, RZ ;  /* 0x0000003c0820723c */ /* 0x000fe200000418ff */
[----:B------:R-:W-:-:S06]  /*6790*/  IMAD.MOV.U32 R83, RZ, RZ, R51 ;  /* 0x000000ffff537224 */ /* 0x000fcc00078e0033 */
[----:B------:R-:W-:Y:S01]  /*67a0*/  MOV R60, R16 ;  /* 0x00000010003c7202 */ /* 0x000fe20000000f00 */
[----:B------:R-:W-:Y:S01]  /*67b0*/  HMMA.16816.F32.BF16 R28, R8, R62, RZ ;  /* 0x0000003e081c723c */ /* 0x000fe200000418ff */
[----:B------:R-:W-:Y:S02]  /*67c0*/  IMAD.MOV.U32 R61, RZ, RZ, R17 ;  /* 0x000000ffff3d7224 */ /* 0x000fe400078e0011 */
[----:B-1----:R-:W-:-:S05]  /*67d0*/  FFMA.FTZ R4, R115, c[0x0][0x2d0], -R0 ;  /* 0x0000b40073047a23 */ /* 0x002fca0000010800 */
[----:B------:R-:W-:Y:S01]  /*67e0*/  HMMA.16816.F32.BF16 R12, R8, R92, RZ ;  /* 0x0000005c080c723c */ /* 0x000fe200000418ff */
[----:B------:R-:W-:Y:S01]  /*67f0*/  IMAD.MOV.U32 R63, RZ, RZ, R19 ;  /* 0x000000ffff3f7224 */ /* 0x000fe200078e0013 */
[----:B------:R1:W3:Y:S01]  /*6800*/  MUFU.EX2 R244, R4 ;  /* 0x0000000400f47308 */ /* 0x0002e20000000800 */
[----:B------:R-:W-:-:S05]  /*6810*/  IMAD.MOV.U32 R62, RZ, RZ, R48 ;  /* 0x000000ffff3e7224 */ /* 0x000fca00078e0030 */
[C---:B------:R-:W-:Y:S07]  /*6820*/  HMMA.16816.F32.BF16 R16, R8.reuse, R88, RZ ;  /* 0x000000580810723c */ /* 0x040fee00000418ff */
[----:B------:R-:W-:Y:S01]  /*6830*/  IMAD.MOV.U32 R89, RZ, RZ, R38 ;  /* 0x000000ffff597224 */ /* 0x000fe200078e0026 */
[----:B------:R-:W-:Y:S01]  /*6840*/  HMMA.16816.F32.BF16 R40, R8, R94, RZ ;  /* 0x0000005e0828723c */ /* 0x000fe200000418ff */
[----:B------:R-:W-:Y:S02]  /*6850*/  IMAD.MOV.U32 R88, RZ, RZ, R39 ;  /* 0x000000ffff587224 */ /* 0x000fe400078e0027 */
[----:B-1----:R-:W-:-:S02]  /*6860*/  FFMA.FTZ R4, R116, c[0x0][0x2d0], -R0 ;  /* 0x0000b40074047a23 */ /* 0x002fc40000010800 */
[----:B------:R-:W-:Y:S02]  /*6870*/  IMAD.MOV.U32 R116, RZ, RZ, R49 ;  /* 0x000000ffff747224 */ /* 0x000fe400078e0031 */
[----:B------:R1:W-:Y:S02]  /*6880*/  MUFU.EX2 R246, R4 ;  /* 0x0000000400f67308 */ /* 0x0003e40000000800 */
[----:B-1----:R-:W-:Y:S01]  /*6890*/  FFMA.FTZ R4, R118, c[0x0][0x2d0], -R0 ;  /* 0x0000b40076047a23 */ /* 0x002fe20000010800 */
[----:B------:R-:W-:Y:S02]  /*68a0*/  MOV R118, R37 ;  /* 0x0000002500767202 */ /* 0x000fe40000000f00 */
[----:B------:R-:W-:Y:S03]  /*68b0*/  HMMA.16816.F32.BF16 R36, R8, R90, RZ ;  /* 0x0000005a0824723c */ /* 0x000fe600000418ff */
[----:B------:R-:W1:Y:S04]  /*68c0*/  MUFU.EX2 R243, R4 ;  /* 0x0000000400f37308 */ /* 0x000e680000000800 */
[----:B------:R-:W-:-:S02]  /*68d0*/  F2FP.BF16.PACK_AB R8, R251, R60 ;  /* 0x0000003cfb08723e */ /* 0x000fc400000010ff */
[----:B--2---:R-:W-:Y:S02]  /*68e0*/  F2FP.BF16.PACK_AB R10, R247, R248 ;  /* 0x000000f8f70a723e */ /* 0x004fe400000010ff */
[----:B---3--:R-:W-:Y:S02]  /*68f0*/  F2FP.BF16.PACK_AB R9, R244, R245 ;  /* 0x000000f5f409723e */ /* 0x008fe400000010ff */
[----:B-1----:R-:W-:Y:S01]  /*6900*/  F2FP.BF16.PACK_AB R11, R243, R246 ;  /* 0x000000f6f30b723e */ /* 0x002fe200000010ff */
[----:B------:R-:W-:Y:S02]  /*6910*/  FFMA.FTZ R4, R207, c[0x0][0x2d0], -R7 ;  /* 0x0000b400cf047a23 */ /* 0x000fe40000010807 */
[----:B------:R-:W-:Y:S02]  /*6920*/  IMAD.MOV.U32 R207, RZ, RZ, R216 ;  /* 0x000000ffffcf7224 */ /* 0x000fe400078e00d8 */
[----:B------:R1:W5:Y:S02]  /*6930*/  LDL.LU R216, [R1+0x50] ;  /* 0x0000500001d87983 */ /* 0x0003640000300800 */
[C---:B------:R-:W-:Y:S01]  /*6940*/  HMMA.16816.F32.BF16 R20, R8.reuse, R102, R20 ;  /* 0x000000660814723c */ /* 0x040fe20000041814 */
[----:B------:R2:W-:Y:S07]  /*6950*/  MUFU.EX2 R103, R4 ;  /* 0x0000000400677308 */ /* 0x0005ee0000000800 */
[C---:B------:R-:W-:Y:S07]  /*6960*/  HMMA.16816.F32.BF16 R48, R8.reuse, R104, R32 ;  /* 0x000000680830723c */ /* 0x040fee0000041820 */
[----:B------:R-:W-:Y:S01]  /*6970*/  MOV R105, R114 ;  /* 0x0000007200697202 */ /* 0x000fe20000000f00 */
[----:B------:R-:W-:Y:S01]  /*6980*/  HMMA.16816.F32.BF16 R32, R8, R96, R16 ;  /* 0x000000600820723c */ /* 0x000fe20000041810 */
[----:B--2---:R-:W-:Y:S01]  /*6990*/  FFMA.FTZ R4, R189, c[0x0][0x2d0], -R2 ;  /* 0x0000b400bd047a23 */ /* 0x004fe20000010802 */
[----:B------:R-:W-:-:S03]  /*69a0*/  MOV R189, R129 ;  /* 0x0000008100bd7202 */ /* 0x000fc60000000f00 */
[----:B------:R2:W-:Y:S03]  /*69b0*/  MUFU.EX2 R90, R4 ;  /* 0x00000004005a7308 */ /* 0x0005e60000000800 */
[C---:B------:R-:W-:Y:S01]  /*69c0*/  HMMA.16816.F32.BF16 R16, R8.reuse, R98, R36 ;  /* 0x000000620810723c */ /* 0x040fe20000041824 */
[----:B------:R-:W3:Y:S07]  /*69d0*/  LDSM.16.MT88.4 R36, [R209+0x2100] ;  /* 0x00210000d124783b */ /* 0x000eee0000004200 */
[----:B------:R-:W-:Y:S01]  /*69e0*/  HMMA.16816.F32.BF16 R44, R8, R100, R24 ;  /* 0x00000064082c723c */ /* 0x000fe20000041818 */
[----:B--2---:R-:W-:-:S02]  /*69f0*/  FFMA.FTZ R4, R188, c[0x0][0x2d0], -R2 ;  /* 0x0000b400bc047a23 */ /* 0x004fc40000010802 */
[----:B------:R-:W-:-:S05]  /*6a00*/  IMAD.MOV.U32 R188, RZ, RZ, R80 ;  /* 0x000000ffffbc7224 */ /* 0x000fca00078e0050 */
[----:B------:R-:W-:Y:S01]  /*6a10*/  HMMA.16816.F32.BF16 R28, R8, R106, R28 ;  /* 0x0000006a081c723c */ /* 0x000fe2000004181c */
[----:B------:R2:W4:Y:S01]  /*6a20*/  MUFU.EX2 R92, R4 ;  /* 0x00000004005c7308 */ /* 0x0005220000000800 */
[----:B------:R-:W-:-:S06]  /*6a30*/  IMAD.MOV.U32 R80, RZ, RZ, R52 ;  /* 0x000000ffff507224 */ /* 0x000fcc00078e0034 */
[C---:B------:R-:W-:Y:S08]  /*6a40*/  HMMA.16816.F32.BF16 R24, R8.reuse, R108, R12 ;  /* 0x0000006c0818723c */ /* 0x040ff0000004180c */
[----:B------:R-:W-:Y:S01]  /*6a50*/  HMMA.16816.F32.BF16 R12, R8, R110, R40 ;  /* 0x0000006e080c723c */ /* 0x000fe20000041828 */
[----:B--2---:R-:W-:Y:S01]  /*6a60*/  FFMA.FTZ R4, R187, c[0x0][0x2d0], -R2 ;  /* 0x0000b400bb047a23 */ /* 0x004fe20000010802 */
[----:B------:R-:W-:Y:S01]  /*6a70*/  MOV R187, R116 ;  /* 0x0000007400bb7202 */ /* 0x000fe20000000f00 */
[----:B------:R-:W-:-:S02]  /*6a80*/  IMAD.MOV.U32 R116, RZ, RZ, R131 ;  /* 0x000000ffff747224 */ /* 0x000fc400078e0083 */
[----:B------:R2:W-:Y:S02]  /*6a90*/  MUFU.EX2 R96, R4 ;  /* 0x0000000400607308 */ /* 0x0005e40000000800 */
[----:B------:R-:W-:Y:S01]  /*6aa0*/  IMAD.MOV.U32 R42, RZ, RZ, R89 ;  /* 0x000000ffff2a7224 */ /* 0x000fe200078e0059 */
[----:B----4-:R-:W-:Y:S01]  /*6ab0*/  F2FP.BF16.PACK_AB R8, R92, R90 ;  /* 0x0000005a5c08723e */ /* 0x010fe200000010ff */
[----:B------:R-:W-:Y:S02]  /*6ac0*/  IMAD.MOV.U32 R43, RZ, RZ, R88 ;  /* 0x000000ffff2b7224 */ /* 0x000fe400078e0058 */
[----:B------:R-:W-:Y:S01]  /*6ad0*/  IMAD.MOV.U32 R41, RZ, RZ, R82 ;  /* 0x000000ffff297224 */ /* 0x000fe200078e0052 */
[----:B------:R-:W-:Y:S01]  /*6ae0*/  MOV R82, R54 ;  /* 0x0000003600527202 */ /* 0x000fe20000000f00 */
[----:B------:R-:W-:Y:S02]  /*6af0*/  IMAD.MOV.U32 R40, RZ, RZ, R62 ;  /* 0x000000ffff287224 */ /* 0x000fe400078e003e */
[----:B------:R-:W-:-:S02]  /*6b00*/  IMAD.MOV.U32 R62, RZ, RZ, R53 ;  /* 0x000000ffff3e7224 */ /* 0x000fc400078e0035 */
[----:B--2---:R-:W-:Y:S02]  /*6b10*/  FFMA.FTZ R4, R186, c[0x0][0x2d0], -R2 ;  /* 0x0000b400ba047a23 */ /* 0x004fe40000010802 */
[----:B------:R-:W-:Y:S02]  /*6b20*/  IMAD.MOV.U32 R186, RZ, RZ, R83 ;  /* 0x000000ffffba7224 */ /* 0x000fe400078e0053 */
[----:B------:R2:W4:Y:S02]  /*6b30*/  MUFU.EX2 R98, R4 ;  /* 0x0000000400627308 */ /* 0x0005240000000800 */
[----:B--2---:R-:W-:Y:S01]  /*6b40*/  FFMA.FTZ R4, R145, c[0x0][0x2d0], -R0 ;  /* 0x0000b40091047a23 */ /* 0x004fe20000010800 */
[----:B----4-:R-:W-:-:S05]  /*6b50*/  F2FP.BF16.PACK_AB R10, R98, R96 ;  /* 0x00000060620a723e */ /* 0x010fca00000010ff */
[----:B------:R2:W-:Y:S02]  /*6b60*/  MUFU.EX2 R91, R4 ;  /* 0x00000004005b7308 */ /* 0x0005e40000000800 */
[----:B--2---:R-:W-:-:S06]  /*6b70*/  FFMA.FTZ R4, R144, c[0x0][0x2d0], -R0 ;  /* 0x0000b40090047a23 */ /* 0x004fcc0000010800 */
[----:B------:R2:W4:Y:S02]  /*6b80*/  MUFU.EX2 R93, R4 ;  /* 0x00000004005d7308 */ /* 0x0005240000000800 */
[----:B--2---:R-:W-:Y:S01]  /*6b90*/  FFMA.FTZ R4, R143, c[0x0][0x2d0], -R0 ;  /* 0x0000b4008f047a23 */ /* 0x004fe20000010800 */
[----:B----4-:R-:W-:-:S05]  /*6ba0*/  F2FP.BF16.PACK_AB R9, R93, R91 ;  /* 0x0000005b5d09723e */ /* 0x010fca00000010ff */
[----:B------:R2:W-:Y:S02]  /*6bb0*/  MUFU.EX2 R94, R4 ;  /* 0x00000004005e7308 */ /* 0x0005e40000000800 */
[----:B--2---:R-:W-:-:S06]  /*6bc0*/  FFMA.FTZ R4, R142, c[0x0][0x2d0], -R0 ;  /* 0x0000b4008e047a23 */ /* 0x004fcc0000010800 */
[----:B------:R2:W4:Y:S02]  /*6bd0*/  MUFU.EX2 R95, R4 ;  /* 0x00000004005f7308 */ /* 0x0005240000000800 */
[----:B--2---:R-:W-:Y:S01]  /*6be0*/  FFMA.FTZ R4, R228, c[0x0][0x2d0], -R7 ;  /* 0x0000b400e4047a23 */ /* 0x004fe20000010807 */
[----:B----4-:R-:W-:Y:S02]  /*6bf0*/  F2FP.BF16.PACK_AB R11, R95, R94 ;  /* 0x0000005e5f0b723e */ /* 0x010fe400000010ff */
[----:B------:R-:W-:-:S03]  /*6c00*/  MOV R228, R118 ;  /* 0x0000007600e47202 */ /* 0x000fc60000000f00 */
[----:B------:R2:W4:Y:S01]  /*6c10*/  MUFU.EX2 R102, R4 ;  /* 0x0000000400667308 */ /* 0x0005220000000800 */
[----:B------:R-:W-:Y:S01]  /*6c20*/  IMAD.MOV.U32 R118, RZ, RZ, R55 ;  /* 0x000000ffff767224 */ /* 0x000fe200078e0037 */
[C---:B------:R-:W-:Y:S01]  /*6c30*/  HMMA.16816.F32.BF16 R112, R8.reuse, R86, R28 ;  /* 0x000000560870723c */ /* 0x040fe2000004181c */
[----:B------:R-:W-:Y:S07]  /*6c40*/  LDSM.16.MT88.4 R28, [R210+0x2100] ;  /* 0x00210000d21c783b */ /* 0x000fee0000004200 */
[----:B------:R-:W-:Y:S01]  /*6c50*/  HMMA.16816.F32.BF16 R108, R8, R84, R48 ;  /* 0x00000054086c723c */ /* 0x000fe20000041830 */
[----:B--2---:R-:W-:-:S02]  /*6c60*/  FFMA.FTZ R4, R226, c[0x0][0x2d0], -R7 ;  /* 0x0000b400e2047a23 */ /* 0x004fc40000010807 */
[----:B------:R-:W-:-:S04]  /*6c70*/  IMAD.MOV.U32 R226, RZ, RZ, R146 ;  /* 0x000000ffffe27224 */ /* 0x000fc800078e0092 */
[----:B------:R-:W-:Y:S01]  /*6c80*/  MOV R50, R61 ;  /* 0x0000003d00327202 */ /* 0x000fe20000000f00 */
[----:B------:R2:W-:Y:S01]  /*6c90*/  MUFU.EX2 R100, R4 ;  /* 0x0000000400647308 */ /* 0x0005e20000000800 */
[----:B------:R-:W-:Y:S01]  /*6ca0*/  IMAD.MOV.U32 R51, RZ, RZ, R60 ;  /* 0x000000ffff337224 */ /* 0x000fe200078e003c */
[----:B------:R-:W-:Y:S01]  /*6cb0*/  MOV R60, R130 ;  /* 0x00000082003c7202 */ /* 0x000fe20000000f00 */
[----:B------:R-:W-:Y:S01]  /*6cc0*/  IMAD.MOV.U32 R49, RZ, RZ, R141 ;  /* 0x000000ffff317224 */ /* 0x000fe200078e008d */
[----:B------:R-:W-:Y:S01]  /*6cd0*/  HMMA.16816.F32.BF16 R44, R8, R76, R44 ;  /* 0x0000004c082c723c */ /* 0x000fe2000004182c */
[----:B------:R-:W-:Y:S02]  /*6ce0*/  IMAD.MOV.U32 R61, RZ, RZ, R140 ;  /* 0x000000ffff3d7224 */ /* 0x000fe400078e008c */
[----:B------:R-:W-:Y:S02]  /*6cf0*/  IMAD.MOV.U32 R48, RZ, RZ, R147 ;  /* 0x000000ffff307224 */ /* 0x000fe400078e0093 */
[----:B--2---:R-:W-:-:S02]  /*6d00*/  FFMA.FTZ R4, R229, c[0x0][0x2d0], -R7 ;  /* 0x0000b400e5047a23 */ /* 0x004fc40000010807 */
[----:B------:R-:W-:Y:S02]  /*6d10*/  IMAD.MOV.U32 R229, RZ, RZ, R63 ;  /* 0x000000ffffe57224 */ /* 0x000fe400078e003f */
[----:B------:R2:W-:Y:S01]  /*6d20*/  MUFU.EX2 R101, R4 ;  /* 0x0000000400657308 */ /* 0x0005e20000000800 */
[----:B------:R-:W-:Y:S02]  /*6d30*/  IMAD.MOV.U32 R63, RZ, RZ, R128 ;  /* 0x000000ffff3f7224 */ /* 0x000fe400078e0080 */
[----:B--2---:R-:W-:-:S05]  /*6d40*/  FFMA.FTZ R4, R230, c[0x0][0x2d0], -R7 ;  /* 0x0000b400e6047a23 */ /* 0x004fca0000010807 */
[----:B------:R2:W-:Y:S02]  /*6d50*/  MUFU.EX2 R99, R4 ;  /* 0x0000000400637308 */ /* 0x0005e40000000800 */
[----:B--2---:R-:W-:-:S06]  /*6d60*/  FFMA.FTZ R4, R231, c[0x0][0x2d0], -R7 ;  /* 0x0000b400e7047a23 */ /* 0x004fcc0000010807 */
[----:B------:R2:W-:Y:S02]  /*6d70*/  MUFU.EX2 R97, R4 ;  /* 0x0000000400617308 */ /* 0x0005e40000000800 */
[----:B--2---:R-:W-:Y:S01]  /*6d80*/  FFMA.FTZ R4, R196, c[0x0][0x2d0], -R6 ;  /* 0x0000b400c4047a23 */ /* 0x004fe20000010806 */
[----:B------:R-:W-:Y:S01]  /*6d90*/  HMMA.16816.F32.BF16 R128, R8, R78, R20 ;  /* 0x0000004e0880723c */ /* 0x000fe20000041814 */
[----:B------:R-:W-:Y:S01]  /*6da0*/  LDSM.16.MT88.4 R20, [R211+0x2100] ;  /* 0x00210000d314783b */ /* 0x000fe20000004200 */
[----:B------:R-:W-:-:S03]  /*6db0*/  IMAD.MOV.U32 R196, RZ, RZ, R105 ;  /* 0x000000ffffc47224 */ /* 0x000fc600078e0069 */
[----:B------:R2:W-:Y:S02]  /*6dc0*/  MUFU.EX2 R89, R4 ;  /* 0x0000000400597308 */ /* 0x0005e40000000800 */
[----:B--2---:R-:W-:-:S06]  /*6dd0*/  FFMA.FTZ R4, R202, c[0x0][0x2d0], -R6 ;  /* 0x0000b400ca047a23 */ /* 0x004fcc0000010806 */
[----:B------:R2:W1:Y:S02]  /*6de0*/  MUFU.EX2 R88, R4 ;  /* 0x0000000400587308 */ /* 0x0004640000000800 */
[----:B--2---:R-:W-:-:S06]  /*6df0*/  FFMA.FTZ R4, R201, c[0x0][0x2d0], -R6 ;  /* 0x0000b400c9047a23 */ /* 0x004fcc0000010806 */
[----:B------:R2:W-:Y:S01]  /*6e00*/  MUFU.EX2 R87, R4 ;  /* 0x0000000400577308 */ /* 0x0005e20000000800 */
[----:B------:R-:W-:Y:S01]  /*6e10*/  HMMA.16816.F32.BF16 R140, R8, R64, R32 ;  /* 0x00000040088c723c */ /* 0x000fe20000041820 */
[----:B------:R-:W1:Y:S01]  /*6e20*/  LDSM.16.MT88.4 R32, [R212+0x2100] ;  /* 0x00210000d420783b */ /* 0x000e620000004200 */
[----:B--2---:R-:W-:-:S05]  /*6e30*/  FFMA.FTZ R4, R203, c[0x0][0x2d0], -R6 ;  /* 0x0000b400cb047a23 */ /* 0x004fca0000010806 */
[----:B------:R2:W1:Y:S01]  /*6e40*/  MUFU.EX2 R85, R4 ;  /* 0x0000000400557308 */ /* 0x0004620000000800 */
[C---:B------:R-:W-:Y:S08]  /*6e50*/  HMMA.16816.F32.BF16 R52, R8.reuse, R56, R24 ;  /* 0x000000380834723c */ /* 0x040ff00000041818 */
[----:B------:R-:W-:Y:S01]  /*6e60*/  HMMA.16816.F32.BF16 R144, R8, R66, R16 ;  /* 0x000000420890723c */ /* 0x000fe20000041810 */
[----:B------:R-:W-:Y:S01]  /*6e70*/  MOV R201, R50 ;  /* 0x0000003200c97202 */ /* 0x000fe20000000f00 */
[----:B--2---:R-:W-:-:S06]  /*6e80*/  FFMA.FTZ R4, R238, c[0x0][0x2d0], -R7 ;  /* 0x0000b400ee047a23 */ /* 0x004fcc0000010807 */
[----:B------:R-:W-:Y:S01]  /*6e90*/  HMMA.16816.F32.BF16 R56, R8, R58, R12 ;  /* 0x0000003a0838723c */ /* 0x000fe2000004180c */
[----:B------:R-:W-:Y:S01]  /*6ea0*/  IMAD.MOV.U32 R203, RZ, RZ, R49 ;  /* 0x000000ffffcb7224 */ /* 0x000fe200078e0031 */
[----:B------:R-:W2:Y:S01]  /*6eb0*/  LDSM.16.MT88.4 R16, [R209+0x2900] ;  /* 0x00290000d110783b */ /* 0x000ea20000004200 */
[----:B------:R3:W-:Y:S03]  /*6ec0*/  MUFU.EX2 R86, R4 ;  /* 0x0000000400567308 */ /* 0x0007e60000000800 */
[----:B------:R-:W2:Y:S01]  /*6ed0*/  LDSM.16.MT88.4 R24, [R212+0x2900] ;  /* 0x00290000d418783b */ /* 0x000ea20000004200 */
[----:B----4-:R-:W-:Y:S02]  /*6ee0*/  F2FP.BF16.PACK_AB R8, R102, R103 ;  /* 0x000000676608723e */ /* 0x010fe400000010ff */
[----:B-1----:R-:W-:Y:S02]  /*6ef0*/  F2FP.BF16.PACK_AB R9, R88, R89 ;  /* 0x000000595809723e */ /* 0x002fe400000010ff */
[----:B------:R-:W-:-:S02]  /*6f00*/  F2FP.BF16.PACK_AB R10, R101, R100 ;  /* 0x00000064650a723e */ /* 0x000fc400000010ff */
[----:B------:R-:W-:Y:S01]  /*6f10*/  F2FP.BF16.PACK_AB R11, R85, R87 ;  /* 0x00000057550b723e */ /* 0x000fe200000010ff */
[----:B------:R-:W-:Y:S02]  /*6f20*/  IMAD.MOV.U32 R50, RZ, RZ, R51 ;  /* 0x000000ffff327224 */ /* 0x000fe400078e0033 */
[----:B---3--:R-:W-:-:S04]  /*6f30*/  FFMA.FTZ R4, R204, c[0x0][0x2d0], -R6 ;  /* 0x0000b400cc047a23 */ /* 0x008fc80000010806 */
[----:B------:R-:W-:Y:S01]  /*6f40*/  HMMA.16816.F32.BF16 R104, R8, R36, R176 ;  /* 0x000000240868723c */ /* 0x000fe200000418b0 */
[----:B------:R-:W-:Y:S01]  /*6f50*/  IMAD.MOV.U32 R51, RZ, RZ, R40 ;  /* 0x000000ffff337224 */ /* 0x000fe200078e0028 */
[----:B------:R1:W-:Y:S01]  /*6f60*/  MUFU.EX2 R83, R4 ;  /* 0x0000000400537308 */ /* 0x0003e20000000800 */
[----:B------:R-:W-:-:S04]  /*6f70*/  IMAD.MOV.U32 R40, RZ, RZ, R42 ;  /* 0x000000ffff287224 */ /* 0x000fc800078e002a */
[----:B------:R-:W-:Y:S01]  /*6f80*/  IMAD.MOV.U32 R176, RZ, RZ, R229 ;  /* 0x000000ffffb07224 */ /* 0x000fe200078e00e5 */
[----:B------:R-:W-:Y:S01]  /*6f90*/  MOV R229, R41 ;  /* 0x0000002900e57202 */ /* 0x000fe20000000f00 */
[----:B------:R-:W-:Y:S01]  /*6fa0*/  IMAD.MOV.U32 R41, RZ, RZ, R43 ;  /* 0x000000ffff297224 */ /* 0x000fe200078e002b */
[----:B------:R-:W-:Y:S01]  /*6fb0*/  MOV R238, R189 ;  /* 0x000000bd00ee7202 */ /* 0x000fe20000000f00 */
[----:B------:R-:W-:Y:S02]  /*6fc0*/  IMAD.MOV.U32 R42, RZ, RZ, R207 ;  /* 0x000000ffff2a7224 */ /* 0x000fe400078e00cf */
[----:B------:R-:W-:Y:S01]  /*6fd0*/  IMAD.MOV.U32 R43, RZ, RZ, R118 ;  /* 0x000000ffff2b7224 */ /* 0x000fe200078e0076 */
[----:B------:R-:W-:Y:S01]  /*6fe0*/  MOV R207, R116 ;  /* 0x0000007400cf7202 */ /* 0x000fe20000000f00 */
[----:B------:R-:W-:Y:S02]  /*6ff0*/  FFMA.FTZ R7, R240, c[0x0][0x2d0], -R7 ;  /* 0x0000b400f0077a23 */ /* 0x000fe40000010807 */
[----:B-1----:R-:W-:-:S02]  /*7000*/  FFMA.FTZ R4, R205, c[0x0][0x2d0], -R6 ;  /* 0x0000b400cd047a23 */ /* 0x002fc40000010806 */
[----:B------:R-:W-:Y:S02]  /*7010*/  IMAD.MOV.U32 R205, RZ, RZ, R226 ;  /* 0x000000ffffcd7224 */ /* 0x000fe400078e00e2 */
[----:B------:R-:W-:Y:S02]  /*7020*/  IMAD.MOV.U32 R226, RZ, RZ, R82 ;  /* 0x000000ffffe27224 */ /* 0x000fe400078e0052 */
[----:B------:R-:W-:Y:S01]  /*7030*/  IMAD.MOV.U32 R189, RZ, RZ, R61 ;  /* 0x000000ffffbd7224 */ /* 0x000fe200078e003d */
[----:B------:R1:W3:Y:S01]  /*7040*/  MUFU.EX2 R82, R4 ;  /* 0x0000000400527308 */ /* 0x0002e20000000800 */
[----:B------:R-:W-:Y:S02]  /*7050*/  IMAD.MOV.U32 R240, RZ, RZ, R119 ;  /* 0x000000fffff07224 */ /* 0x000fe400078e0077 */
[----:B------:R-:W-:Y:S02]  /*7060*/  IMAD.MOV.U32 R61, RZ, RZ, R117 ;  /* 0x000000ffff3d7224 */ /* 0x000fe400078e0075 */
[----:B------:R-:W-:Y:S01]  /*7070*/  HMMA.16816.F32.BF16 R116, R8, R38, R172 ;  /* 0x000000260874723c */ /* 0x000fe200000418ac */
[----:B------:R-:W-:-:S02]  /*7080*/  IMAD.MOV.U32 R204, RZ, RZ, R229 ;  /* 0x000000ffffcc7224 */ /* 0x000fc400078e00e5 */
[----:B------:R-:W-:Y:S02]  /*7090*/  IMAD.MOV.U32 R177, RZ, RZ, R48 ;  /* 0x000000ffffb17224 */ /* 0x000fe400078e0030 */
[----:B------:R-:W-:Y:S02]  /*70a0*/  IMAD.MOV.U32 R179, RZ, RZ, R40 ;  /* 0x000000ffffb37224 */ /* 0x000fe400078e0028 */
[----:B------:R-:W-:Y:S01]  /*70b0*/  MOV R175, R50 ;  /* 0x0000003200af7202 */ /* 0x000fe20000000f00 */
[----:B------:R-:W-:Y:S01]  /*70c0*/  IMAD.MOV.U32 R229, RZ, RZ, R43 ;  /* 0x000000ffffe57224 */ /* 0x000fe200078e002b */
[----:B------:R-:W-:Y:S01]  /*70d0*/  MOV R174, R41 ;  /* 0x0000002900ae7202 */ /* 0x000fe20000000f00 */
[--C-:B-1----:R-:W-:Y:S02]  /*70e0*/  FFMA.FTZ R4, R206, c[0x0][0x2d0], -R6.reuse ;  /* 0x0000b400ce047a23 */ /* 0x102fe40000010806 */
[----:B------:R-:W-:Y:S02]  /*70f0*/  FFMA.FTZ R6, R225, c[0x0][0x2d0], -R6 ;  /* 0x0000b400e1067a23 */ /* 0x000fe40000010806 */
[----:B------:R-:W-:-:S02]  /*7100*/  IMAD.MOV.U32 R206, RZ, RZ, R51 ;  /* 0x000000ffffce7224 */ /* 0x000fc400078e0033 */
[----:B------:R-:W-:Y:S01]  /*7110*/  IMAD.MOV.U32 R225, RZ, RZ, R42 ;  /* 0x000000ffffe17224 */ /* 0x000fe200078e002a */
[----:B------:R-:W-:Y:S04]  /*7120*/  LDSM.16.MT88.4 R48, [R211+0x2900] ;  /* 0x00290000d330783b */ /* 0x000fe80000004200 */
[----:B------:R-:W1:Y:S01]  /*7130*/  LDSM.16.MT88.4 R40, [R210+0x2900] ;  /* 0x00290000d228783b */ /* 0x000e620000004200 */
[----:B------:R-:W-:Y:S02]  /*7140*/  IMAD.MOV.U32 R173, RZ, RZ, R81 ;  /* 0x000000ffffad7224 */ /* 0x000fe400078e0051 */
[----:B------:R4:W-:Y:S01]  /*7150*/  MUFU.EX2 R81, R4 ;  /* 0x0000000400517308 */ /* 0x0009e20000000800 */
[----:B------:R-:W-:Y:S01]  /*7160*/  MOV R230, R226 ;  /* 0x000000e200e67202 */ /* 0x000fe20000000f00 */
[----:B------:R-:W-:Y:S01]  /*7170*/  HMMA.16816.F32.BF16 R120, R8, R32, R120 ;  /* 0x000000200878723c */ /* 0x000fe20000041878 */
[----:B------:R-:W-:-:S05]  /*7180*/  IMAD.MOV.U32 R226, RZ, RZ, R80 ;  /* 0x000000ffffe27224 */ /* 0x000fca00078e0050 */
[----:B------:R-:W1:Y:S02]  /*7190*/  MUFU.EX2 R84, R7 ;  /* 0x0000000700547308 */ /* 0x000e640000000800 */
[----:B------:R-:W-:Y:S01]  /*71a0*/  HMMA.16816.F32.BF16 R132, R8, R34, R132 ;  /* 0x000000220884723c */ /* 0x000fe20000041884 */
[----:B----4-:R-:W-:-:S05]  /*71b0*/  FFMA.FTZ R4, R194, c[0x0][0x2d0], -R2 ;  /* 0x0000b400c2047a23 */ /* 0x010fca0000010802 */
[----:B------:R-:W4:Y:S02]  /*71c0*/  MUFU.EX2 R80, R6 ;  /* 0x0000000600507308 */ /* 0x000f240000000800 */
[C---:B------:R-:W-:Y:S06]  /*71d0*/  HMMA.16816.F32.BF16 R136, R8.reuse, R28, R136 ;  /* 0x0000001c0888723c */ /* 0x040fec0000041888 */
[----:B------:R1:W-:Y:S02]  /*71e0*/  MUFU.EX2 R79, R4 ;  /* 0x00000004004f7308 */ /* 0x0003e40000000800 */
[C---:B------:R-:W-:Y:S08]  /*71f0*/  HMMA.16816.F32.BF16 R148, R8.reuse, R30, R148 ;  /* 0x0000001e0894723c */ /* 0x040ff00000041894 */
[----:B------:R-:W-:Y:S01]  /*7200*/  HMMA.16816.F32.BF16 R152, R8, R20, R152 ;  /* 0x000000140898723c */ /* 0x000fe20000041898 */
[----:B-1----:R-:W-:-:S07]  /*7210*/  FFMA.FTZ R4, R195, c[0x0][0x2d0], -R2 ;  /* 0x0000b400c3047a23 */ /* 0x002fce0000010802 */
[----:B------:R-:W-:Y:S01]  /*7220*/  HMMA.16816.F32.BF16 R8, R8, R22, R164 ;  /* 0x000000160808723c */ /* 0x000fe200000418a4 */
[----:B------:R1:W1:Y:S01]  /*7230*/  MUFU.EX2 R78, R4 ;  /* 0x00000004004e7308 */ /* 0x0002620000000800 */
[----:B------:R-:W-:-:S05]  /*7240*/  IMAD.MOV.U32 R202, RZ, RZ, R74 ;  /* 0x000000ffffca7224 */ /* 0x000fca00078e004a */
[----:B------:R-:W-:Y:S01]  /*7250*/  F2FP.BF16.PACK_AB R164, R97, R99 ;  /* 0x0000006361a4723e */ /* 0x000fe200000010ff */
[----:B-1----:R-:W-:-:S04]  /*7260*/  FFMA.FTZ R4, R197, c[0x0][0x2d0], -R2 ;  /* 0x0000b400c5047a23 */ /* 0x002fc80000010802 */
[----:B------:R1:W-:Y:S01]  /*7270*/  MUFU.EX2 R77, R4 ;  /* 0x00000004004d7308 */ /* 0x0003e20000000800 */
[----:B---3--:R-:W-:Y:S02]  /*7280*/  F2FP.BF16.PACK_AB R165, R82, R83 ;  /* 0x0000005352a5723e */ /* 0x008fe400000010ff */
[----:B------:R-:W-:Y:S02]  /*7290*/  F2FP.BF16.PACK_AB R166, R84, R86 ;  /* 0x0000005654a6723e */ /* 0x000fe400000010ff */
[----:B----4-:R-:W-:Y:S01]  /*72a0*/  F2FP.BF16.PACK_AB R167, R80, R81 ;  /* 0x0000005150a7723e */ /* 0x010fe200000010ff */
[----:B-1----:R-:W-:-:S04]  /*72b0*/  FFMA.FTZ R4, R200, c[0x0][0x2d0], -R2 ;  /* 0x0000b400c8047a23 */ /* 0x002fc80000010802 */
[----:B------:R1:W3:Y:S01]  /*72c0*/  MUFU.EX2 R76, R4 ;  /* 0x00000004004c7308 */ /* 0x0002e20000000800 */
[----:B------:R-:W-:Y:S01]  /*72d0*/  IMAD.MOV.U32 R195, RZ, RZ, R75 ;  /* 0x000000ffffc37224 */ /* 0x000fe200078e004b */
[----:B--2---:R-:W-:Y:S01]  /*72e0*/  HMMA.16816.F32.BF16 R104, R164, R16, R104 ;  /* 0x00000010a468723c */ /* 0x004fe20000041868 */
[----:B------:R-:W-:Y:S02]  /*72f0*/  IMAD.MOV.U32 R231, RZ, RZ, R62 ;  /* 0x000000ffffe77224 */ /* 0x000fe400078e003e */
[----:B-1----:R-:W-:-:S04]  /*7300*/  FFMA.FTZ R4, R190, c[0x0][0x2d0], -R0 ;  /* 0x0000b400be047a23 */ /* 0x002fc80000010800 */
[----:B------:R1:W-:Y:S01]  /*7310*/  MUFU.EX2 R74, R4 ;  /* 0x00000004004a7308 */ /* 0x0003e20000000800 */
[----:B------:R-:W-:Y:S01]  /*7320*/  HMMA.16816.F32.BF16 R116, R164, R18, R116 ;  /* 0x00000012a474723c */ /* 0x000fe20000041874 */
[----:B------:R-:W-:-:S07]  /*7330*/  IMAD.MOV.U32 R194, RZ, RZ, R61 ;  /* 0x000000ffffc27224 */ /* 0x000fce00078e003d */
[----:B------:R-:W-:Y:S01]  /*7340*/  HMMA.16816.F32.BF16 R120, R164, R24, R120 ;  /* 0x00000018a478723c */ /* 0x000fe20000041878 */
[----:B-1----:R-:W-:-:S07]  /*7350*/  FFMA.FTZ R4, R191, c[0x0][0x2d0], -R0 ;  /* 0x0000b400bf047a23 */ /* 0x002fce0000010800 */
[C---:B------:R-:W-:Y:S01]  /*7360*/  HMMA.16816.F32.BF16 R132, R164.reuse, R26, R132 ;  /* 0x0000001aa484723c */ /* 0x040fe20000041884 */
[----:B------:R1:W2:Y:S07]  /*7370*/  MUFU.EX2 R75, R4 ;  /* 0x00000004004b7308 */ /* 0x0002ae0000000800 */
[C---:B------:R-:W-:Y:S08]  /*7380*/  HMMA.16816.F32.BF16 R136, R164.reuse, R40, R136 ;  /* 0x00000028a488723c */ /* 0x040ff00000041888 */
[----:B------:R-:W-:Y:S01]  /*7390*/  HMMA.16816.F32.BF16 R148, R164, R42, R148 ;  /* 0x0000002aa494723c */ /* 0x000fe20000041894 */
[----:B-1----:R-:W-:-:S07]  /*73a0*/  FFMA.FTZ R4, R192, c[0x0][0x2d0], -R0 ;  /* 0x0000b400c0047a23 */ /* 0x002fce0000010800 */
[C---:B------:R-:W-:Y:S01]  /*73b0*/  HMMA.16816.F32.BF16 R152, R164.reuse, R48, R152 ;  /* 0x00000030a498723c */ /* 0x040fe20000041898 */
[----:B------:R1:W-:Y:S07]  /*73c0*/  MUFU.EX2 R61, R4 ;  /* 0x00000004003d7308 */ /* 0x0003ee0000000800 */
[----:B------:R-:W-:Y:S07]  /*73d0*/  HMMA.16816.F32.BF16 R164, R164, R50, R8 ;  /* 0x00000032a4a4723c */ /* 0x000fee0000041808 */
[----:B------:R-:W-:-:S02]  /*73e0*/  FFMA.FTZ R8, R232, c[0x0][0x2d0], -R2 ;  /* 0x0000b400e8087a23 */ /* 0x000fc40000010802 */
[----:B-1----:R-:W-:Y:S02]  /*73f0*/  FFMA.FTZ R4, R193, c[0x0][0x2d0], -R0 ;  /* 0x0000b400c1047a23 */ /* 0x002fe40000010800 */
[----:B------:R1:W-:Y:S01]  /*7400*/  MUFU.EX2 R62, R8 ;  /* 0x00000008003e7308 */ /* 0x0003e20000000800 */
[----:B------:R-:W-:Y:S01]  /*7410*/  IMAD.MOV.U32 R178, RZ, RZ, R63 ;  /* 0x000000ffffb27224 */ /* 0x000fe200078e003f */
[----:B------:R-:W-:-:S06]  /*7420*/  MOV R172, R60 ;  /* 0x0000003c00ac7202 */ /* 0x000fcc0000000f00 */
[----:B------:R-:W4:Y:S01]  /*7430*/  MUFU.EX2 R60, R4 ;  /* 0x00000004003c7308 */ /* 0x000f220000000800 */
[----:B-1----:R-:W-:-:S07]  /*7440*/  FFMA.FTZ R8, R233, c[0x0][0x2d0], -R2 ;  /* 0x0000b400e9087a23 */ /* 0x002fce0000010802 */
[----:B------:R1:W1:Y:S01]  /*7450*/  MUFU.EX2 R63, R8 ;  /* 0x00000008003f7308 */ /* 0x0002620000000800 */
[----:B------:R-:W-:Y:S02]  /*7460*/  IMAD.MOV.U32 R200, RZ, RZ, R5 ;  /* 0x000000ffffc87224 */ /* 0x000fe400078e0005 */
[----:B-1----:R-:W-:-:S05]  /*7470*/  FFMA.FTZ R8, R234, c[0x0][0x2d0], -R2 ;  /* 0x0000b400ea087a23 */ /* 0x002fca0000010802 */
[----:B------:R1:W-:Y:S01]  /*7480*/  MUFU.EX2 R65, R8 ;  /* 0x0000000800417308 */ /* 0x0003e20000000800 */
[----:B------:R-:W-:Y:S02]  /*7490*/  F2FP.BF16.PACK_AB R4, R78, R79 ;  /* 0x0000004f4e04723e */ /* 0x000fe400000010ff */
[----:B---3--:R-:W-:Y:S02]  /*74a0*/  F2FP.BF16.PACK_AB R6, R76, R77 ;  /* 0x0000004d4c06723e */ /* 0x008fe400000010ff */
[----:B--2---:R-:W-:Y:S01]  /*74b0*/  F2FP.BF16.PACK_AB R5, R75, R74 ;  /* 0x0000004a4b05723e */ /* 0x004fe200000010ff */
[----:B-1----:R-:W-:-:S04]  /*74c0*/  FFMA.FTZ R8, R235, c[0x0][0x2d0], -R2 ;  /* 0x0000b400eb087a23 */ /* 0x002fc80000010802 */
[----:B------:R1:W2:Y:S01]  /*74d0*/  MUFU.EX2 R66, R8 ;  /* 0x0000000800427308 */ /* 0x0002a20000000800 */
[----:B----4-:R-:W-:Y:S02]  /*74e0*/  F2FP.BF16.PACK_AB R7, R60, R61 ;  /* 0x0000003d3c07723e */ /* 0x010fe400000010ff */
[----:B------:R-:W-:Y:S01]  /*74f0*/  MOV R197, R73 ;  /* 0x0000004900c57202 */ /* 0x000fe20000000f00 */
[----:B-1----:R-:W-:-:S04]  /*7500*/  FFMA.FTZ R8, R236, c[0x0][0x2d0], -R2 ;  /* 0x0000b400ec087a23 */ /* 0x002fc80000010802 */
[----:B------:R1:W-:Y:S01]  /*7510*/  MUFU.EX2 R67, R8 ;  /* 0x0000000800437308 */ /* 0x0003e20000000800 */
[C---:B------:R-:W-:Y:S08]  /*7520*/  HMMA.16816.F32.BF16 R108, R4.reuse, R124, R108 ;  /* 0x0000007c046c723c */ /* 0x040ff0000004186c */
[----:B------:R-:W-:Y:S01]  /*7530*/  HMMA.16816.F32.BF16 R112, R4, R126, R112 ;  /* 0x0000007e0470723c */ /* 0x000fe20000041870 */
[----:B-1----:R-:W-:-:S04]  /*7540*/  FFMA.FTZ R8, R237, c[0x0][0x2d0], -R2 ;  /* 0x0000b400ed087a23 */ /* 0x002fc80000010802 */
[----:B------:R1:W-:Y:S03]  /*7550*/  MUFU.EX2 R73, R8 ;  /* 0x0000000800497308 */ /* 0x0003e60000000800 */
[----:B------:R-:W-:Y:S01]  /*7560*/  HMMA.16816.F32.BF16 R124, R4, R160, R44 ;  /* 0x000000a0047c723c */ /* 0x000fe2000004182c */
[----:B-1----:R-:W-:-:S04]  /*7570*/  FFMA.FTZ R8, R199, c[0x0][0x2d0], -R0 ;  /* 0x0000b400c7087a23 */ /* 0x002fc80000010800 */
[----:B------:R1:W-:Y:S02]  /*7580*/  MUFU.EX2 R44, R8 ;  /* 0x00000008002c7308 */ /* 0x0003e40000000800 */
[----:B-1----:R-:W-:-:S06]  /*7590*/  FFMA.FTZ R8, R198, c[0x0][0x2d0], -R0 ;  /* 0x0000b400c6087a23 */ /* 0x002fcc0000010800 */
[----:B------:R1:W3:Y:S02]  /*75a0*/  MUFU.EX2 R45, R8 ;  /* 0x00000008002d7308 */ /* 0x0002e40000000800 */
[----:B-1----:R-:W-:-:S06]  /*75b0*/  FFMA.FTZ R8, R181, c[0x0][0x2d0], -R0 ;  /* 0x0000b400b5087a23 */ /* 0x002fcc0000010800 */
[----:B------:R1:W-:Y:S02]  /*75c0*/  MUFU.EX2 R64, R8 ;  /* 0x0000000800407308 */ /* 0x0003e40000000800 */
[----:B-1----:R-:W-:-:S06]  /*75d0*/  FFMA.FTZ R8, R180, c[0x0][0x2d0], -R0 ;  /* 0x0000b400b4087a23 */ /* 0x002fcc0000010800 */
[----:B------:R1:W4:Y:S01]  /*75e0*/  MUFU.EX2 R47, R8 ;  /* 0x00000008002f7308 */ /* 0x0003220000000800 */
[C---:B------:R-:W-:Y:S08]  /*75f0*/  HMMA.16816.F32.BF16 R12, R4.reuse, R168, R52 ;  /* 0x000000a8040c723c */ /* 0x040ff00000041834 */
[----:B------:R-:W-:Y:S01]  /*7600*/  HMMA.16816.F32.BF16 R128, R4, R162, R128 ;  /* 0x000000a20480723c */ /* 0x000fe20000041880 */
[----:B-1----:R-:W-:-:S02]  /*7610*/  FFMA.FTZ R8, R241, c[0x0][0x2d0], -R2 ;  /* 0x0000b400f1087a23 */ /* 0x002fc40000010802 */
[----:B------:R-:W-:-:S05]  /*7620*/  FFMA.FTZ R2, R239, c[0x0][0x2d0], -R2 ;  /* 0x0000b400ef027a23 */ /* 0x000fca0000010802 */
[C---:B------:R-:W-:Y:S01]  /*7630*/  HMMA.16816.F32.BF16 R140, R4.reuse, R156, R140 ;  /* 0x0000009c048c723c */ /* 0x040fe2000004188c */
[----:B------:R1:W-:Y:S07]  /*7640*/  MUFU.EX2 R53, R8 ;  /* 0x0000000800357308 */ /* 0x0003ee0000000800 */
[C---:B------:R-:W-:Y:S01]  /*7650*/  HMMA.16816.F32.BF16 R144, R4.reuse, R158, R144 ;  /* 0x0000009e0490723c */ /* 0x040fe20000041890 */
[----:B------:R2:W-:Y:S07]  /*7660*/  MUFU.EX2 R52, R2 ;  /* 0x0000000200347308 */ /* 0x0005ee0000000800 */
[----:B-1----:R-:W-:Y:S07]  /*7670*/  HMMA.16816.F32.BF16 R8, R4, R170, R56 ;  /* 0x000000aa0408723c */ /* 0x002fee0000041838 */
[----:B------:R-:W-:Y:S01]  /*7680*/  F2FP.BF16.PACK_AB R4, R63, R62 ;  /* 0x0000003e3f04723e */ /* 0x000fe200000010ff */
[----:B--2---:R-:W-:Y:S01]  /*7690*/  FFMA.FTZ R2, R184, c[0x0][0x2d0], -R0 ;  /* 0x0000b400b8027a23 */ /* 0x004fe20000010800 */
[----:B------:R-:W-:-:S02]  /*76a0*/  F2FP.BF16.PACK_AB R6, R66, R65 ;  /* 0x000000414206723e */ /* 0x000fc400000010ff */
[----:B---3--:R-:W-:Y:S02]  /*76b0*/  F2FP.BF16.PACK_AB R5, R45, R44 ;  /* 0x0000002c2d05723e */ /* 0x008fe400000010ff */
[----:B----4-:R-:W-:Y:S01]  /*76c0*/  F2FP.BF16.PACK_AB R7, R47, R64 ;  /* 0x000000402f07723e */ /* 0x010fe200000010ff */
[----:B------:R1:W2:Y:S06]  /*76d0*/  MUFU.EX2 R46, R2 ;  /* 0x00000002002e7308 */ /* 0x0002ac0000000800 */
[----:B------:R-:W-:Y:S01]  /*76e0*/  HMMA.16816.F32.BF16 R108, R4, R36, R108 ;  /* 0x00000024046c723c */ /* 0x000fe2000004186c */
[----:B-1----:R-:W-:-:S04]  /*76f0*/  FFMA.FTZ R2, R183, c[0x0][0x2d0], -R0 ;  /* 0x0000b400b7027a23 */ /* 0x002fc80000010800 */
[----:B------:R1:W3:Y:S03]  /*7700*/  MUFU.EX2 R37, R2 ;  /* 0x0000000200257308 */ /* 0x0002e60000000800 */
[C---:B------:R-:W-:Y:S01]  /*7710*/  HMMA.16816.F32.BF16 R124, R4.reuse, R32, R124 ;  /* 0x00000020047c723c */ /* 0x040fe2000004187c */
[--C-:B-1----:R-:W-:Y:S02]  /*7720*/  FFMA.FTZ R2, R185, c[0x0][0x2d0], -R0.reuse ;  /* 0x0000b400b9027a23 */ /* 0x102fe40000010800 */
[----:B------:R-:W-:Y:S02]  /*7730*/  FFMA.FTZ R0, R182, c[0x0][0x2d0], -R0 ;  /* 0x0000b400b6007a23 */ /* 0x000fe40000010800 */
[----:B------:R1:W4:Y:S03]  /*7740*/  MUFU.EX2 R36, R2 ;  /* 0x0000000200247308 */ /* 0x0003260000000800 */
[----:B------:R-:W-:Y:S05]  /*7750*/  HMMA.16816.F32.BF16 R112, R4, R38, R112 ;  /* 0x000000260470723c */ /* 0x000fea0000041870 */
[----:B------:R2:W2:Y:S01]  /*7760*/  MUFU.EX2 R32, R0 ;  /* 0x0000000000207308 */ /* 0x0004a20000000800 */
[----:B-1----:R-:W-:-:S02]  /*7770*/  FADD.FTZ R2, R197, R200 ;  /* 0x000000c8c5027221 */ /* 0x002fc40000010000 */
[----:B------:R-:W-:Y:S02]  /*7780*/  IMAD.MOV.U32 R197, RZ, RZ, R195 ;  /* 0x000000ffffc57224 */ /* 0x000fe400078e00c3 */
[----:B------:R-:W-:Y:S01]  /*7790*/  IMAD.MOV.U32 R200, RZ, RZ, R194 ;  /* 0x000000ffffc87224 */ /* 0x000fe200078e00c2 */
[----:B------:R-:W-:Y:S01]  /*77a0*/  MOV R195, R225 ;  /* 0x000000e100c37202 */ /* 0x000fe20000000f00 */
[----:B------:R-:W-:Y:S02]  /*77b0*/  IMAD.MOV.U32 R194, RZ, RZ, R206 ;  /* 0x000000ffffc27224 */ /* 0x000fe400078e00ce */
[----:B--2---:R-:W-:Y:S02]  /*77c0*/  FADD.FTZ R0, R197, R200 ;  /* 0x000000c8c5007221 */ /* 0x004fe40000010000 */
[----:B------:R-:W-:Y:S02]  /*77d0*/  IMAD.MOV.U32 R206, RZ, RZ, R177 ;  /* 0x000000ffffce7224 */ /* 0x000fe400078e00b1 */
[----:B------:R-:W-:-:S02]  /*77e0*/  FADD.FTZ R2, R195, R2 ;  /* 0x00000002c3027221 */ /* 0x000fc40000010000 */
[----:B------:R-:W-:Y:S01]  /*77f0*/  FADD.FTZ R0, R194, R0 ;  /* 0x00000000c2007221 */ /* 0x000fe20000010000 */
[----:B------:R-:W-:Y:S01]  /*7800*/  HMMA.16816.F32.BF16 R128, R4, R34, R128 ;  /* 0x000000220480723c */ /* 0x000fe20000041880 */
[----:B------:R-:W-:Y:S02]  /*7810*/  IMAD.MOV.U32 R225, RZ, RZ, R205 ;  /* 0x000000ffffe17224 */ /* 0x000fe400078e00cd */
[----:B------:R-:W-:Y:S02]  /*7820*/  FADD.FTZ R2, R206, R2 ;  /* 0x00000002ce027221 */ /* 0x000fe40000010000 */
[----:B------:R-:W-:-:S03]  /*7830*/  FADD.FTZ R0, R172, R0 ;  /* 0x00000000ac007221 */ /* 0x000fc60000010000 */
[----:B------:R-:W-:Y:S01]  /*7840*/  HMMA.16816.F32.BF16 R140, R4, R28, R140 ;  /* 0x0000001c048c723c */ /* 0x000fe2000004188c */
[----:B------:R-:W-:Y:S01]  /*7850*/  MOV R205, R176 ;  /* 0x000000b000cd7202 */ /* 0x000fe20000000f00 */
[----:B------:R-:W-:-:S06]  /*7860*/  FADD.FTZ R2, R173, R2 ;  /* 0x00000002ad027221 */ /* 0x000fcc0000010000 */
[C---:B------:R-:W-:Y:S08]  /*7870*/  HMMA.16816.F32.BF16 R144, R4.reuse, R30, R144 ;  /* 0x0000001e0490723c */ /* 0x040ff00000041890 */
[C---:B------:R-:W-:Y:S08]  /*7880*/  HMMA.16816.F32.BF16 R12, R4.reuse, R20, R12 ;  /* 0x00000014040c723c */ /* 0x040ff0000004180c */
[----:B------:R-:W-:Y:S07]  /*7890*/  HMMA.16816.F32.BF16 R8, R4, R22, R8 ;  /* 0x000000160408723c */ /* 0x000fee0000041808 */
[----:B------:R-:W-:-:S02]  /*78a0*/  FADD.FTZ R6, R208, R213 ;  /* 0x000000d5d0067221 */ /* 0x000fc40000010000 */
[----:B------:R-:W-:Y:S02]  /*78b0*/  FADD.FTZ R5, R174, R0 ;  /* 0x00000000ae057221 */ /* 0x000fe40000010000 */
[----:B------:R-:W-:Y:S02]  /*78c0*/  FADD.FTZ R6, R225, R6 ;  /* 0x00000006e1067221 */ /* 0x000fe40000010000 */
[----:B------:R-:W-:Y:S02]  /*78d0*/  FADD.FTZ R0, R69, R249 ;  /* 0x000000f945007221 */ /* 0x000fe40000010000 */
[----:B------:R-:W-:Y:S02]  /*78e0*/  FADD.FTZ R6, R252, R6 ;  /* 0x00000006fc067221 */ /* 0x000fe40000010000 */
[----:B------:R-:W-:Y:S02]  /*78f0*/  IMAD.MOV.U32 R176, RZ, RZ, R196 ;  /* 0x000000ffffb07224 */ /* 0x000fe400078e00c4 */
        /* <DEDUP_REMOVED lines=19> */
[----:B------:R-:W-:Y:S01]  /*7a30*/  FADD.FTZ R7, R201, R4 ;  /* 0x00000004c9077221 */ /* 0x000fe20000010000 */
[----:B------:R-:W-:Y:S01]  /*7a40*/  MOV R196, R215 ;  /* 0x000000d700c47202 */ /* 0x000fe20000000f00 */
[----:B------:R-:W-:Y:S01]  /*7a50*/  FADD.FTZ R4, R243, R2 ;  /* 0x00000002f3047221 */ /* 0x000fe20000010000 */
[----:B------:R1:W5:Y:S01]  /*7a60*/  LDL.LU R215, [R1+0x4c] ;  /* 0x00004c0001d77983 */ /* 0x0003620000300800 */
[----:B------:R-:W-:Y:S02]  /*7a70*/  FADD.FTZ R6, R203, R5 ;  /* 0x00000005cb067221 */ /* 0x000fe40000010000 */
[----:B------:R-:W-:Y:S01]  /*7a80*/  FADD.FTZ R5, R92, R0 ;  /* 0x000000005c057221 */ /* 0x000fe20000010000 */
[----:B------:R1:W5:Y:S01]  /*7a90*/  LDL.LU R214, [R1+0x48] ;  /* 0x0000480001d67983 */ /* 0x0003620000300800 */
[----:B------:R-:W-:Y:S02]  /*7aa0*/  FADD.FTZ R4, R91, R4 ;  /* 0x000000045b047221 */ /* 0x000fe40000010000 */
[----:B------:R-:W-:Y:S01]  /*7ab0*/  FADD.FTZ R2, R202, R6 ;  /* 0x00000006ca027221 */ /* 0x000fe20000010000 */
[----:B------:R1:W5:Y:S01]  /*7ac0*/  LDL.LU R213, [R1+0x44] ;  /* 0x0000440001d57983 */ /* 0x0003620000300800 */
[----:B------:R-:W-:-:S02]  /*7ad0*/  FADD.FTZ R0, R196, R7 ;  /* 0x00000007c4007221 */ /* 0x000fc40000010000 */
[----:B------:R-:W-:Y:S01]  /*7ae0*/  FADD.FTZ R5, R96, R5 ;  /* 0x0000000560057221 */ /* 0x000fe20000010000 */
[----:B------:R1:W5:Y:S01]  /*7af0*/  LDL.LU R208, [R1+0x40] ;  /* 0x0000400001d07983 */ /* 0x0003620000300800 */
        /* <DEDUP_REMOVED lines=45> */
[----:B---3--:R-:W-:Y:S02]  /*7dd0*/  FADD.FTZ R0, R37, R0 ;  /* 0x0000000025007221 */ /* 0x008fe40000010000 */
[----:B------:R-:W-:-:S02]  /*7de0*/  FADD.FTZ R5, R86, R4 ;  /* 0x0000000456057221 */ /* 0x000fc40000010000 */
[----:B------:R-:W-:Y:S02]  /*7df0*/  FADD.FTZ R4, R81, R7 ;  /* 0x0000000751047221 */ /* 0x000fe40000010000 */
[----:B------:R-:W-:Y:S02]  /*7e00*/  FADD.FTZ R2, R53, R6 ;  /* 0x0000000635027221 */ /* 0x000fe40000010000 */
[----:B----4-:R-:W-:Y:S02]  /*7e10*/  FADD.FTZ R0, R36, R0 ;  /* 0x0000000024007221 */ /* 0x010fe40000010000 */
[----:B------:R-:W-:Y:S02]  /*7e20*/  FADD.FTZ R5, R84, R5 ;  /* 0x0000000554057221 */ /* 0x000fe40000010000 */
[----:B------:R-:W-:Y:S02]  /*7e30*/  FADD.FTZ R4, R80, R4 ;  /* 0x0000000450047221 */ /* 0x000fe40000010000 */
[----:B------:R-:W-:-:S02]  /*7e40*/  FADD.FTZ R2, R52, R2 ;  /* 0x0000000234027221 */ /* 0x000fc40000010000 */
[----:B------:R-:W-:Y:S01]  /*7e50*/  FADD.FTZ R0, R32, R0 ;  /* 0x0000000020007221 */ /* 0x000fe20000010000 */
[----:B------:R1:W-:Y:S04]  /*7e60*/  STL [R1+0x8], R5 ;  /* 0x0000080501007387 */ /* 0x0003e80000100800 */
[----:B------:R1:W-:Y:S04]  /*7e70*/  STL [R1+0xc], R4 ;  /* 0x00000c0401007387 */ /* 0x0003e80000100800 */
[----:B------:R1:W-:Y:S04]  /*7e80*/  STL [R1+0x10], R2 ;  /* 0x0000100201007387 */ /* 0x0003e80000100800 */
[----:B------:R1:W-:Y:S01]  /*7e90*/  STL [R1+0x14], R0 ;  /* 0x0000140001007387 */ /* 0x0003e20000100800 */
[----:B------:R-:W-:Y:S01]  /*7ea0*/  UIMAD.WIDE.U32 UR14, UR7, UR4, URZ ;  /* 0x00000004070e72a5 */ /* 0x000fe2000f8e003f */
[----:B------:R-:W-:-:S02]  /*7eb0*/  PLOP3.LUT P0, PT, PT, PT, UP1, 0x40, 0x0 ;  /* 0x000000000000781c */ /* 0x000fc40003f0e818 */
[----:B------:R-:W-:Y:S01]  /*7ec0*/  F2FP.BF16.PACK_AB R160, R73, R67 ;  /* 0x0000004349a0723e */ /* 0x000fe200000010ff */
[----:B------:R-:W-:Y:S01]  /*7ed0*/  @UP2 USHF.R.U32.HI UR7, URZ, UR5, UR15 ;  /* 0x000000053f072299 */ /* 0x000fe2000801160f */
[----:B------:R-:W-:Y:S02]  /*7ee0*/  F2FP.BF16.PACK_AB R162, R52, R53 ;  /* 0x0000003534a2723e */ /* 0x000fe400000010ff */
[----:B------:R-:W-:Y:S02]  /*7ef0*/  F2FP.BF16.PACK_AB R161, R37, R46 ;  /* 0x0000002e25a1723e */ /* 0x000fe400000010ff */
[----:B------:R-:W-:Y:S01]  /*7f00*/  F2FP.BF16.PACK_AB R163, R32, R36 ;  /* 0x0000002420a3723e */ /* 0x000fe200000010ff */
[----:B------:R-:W-:-:S03]  /*7f10*/  UIADD3 UR4, UR6, UR7, URZ ;  /* 0x0000000706047290 */ /* 0x000fc6000fffe03f */
[----:B------:R-:W-:Y:S02]  /*7f20*/  ULDC UR7, c[0x0][0x328] ;  /* 0x0000ca0000077ab9 */ /* 0x000fe40000000800 */
[----:B------:R-:W-:Y:S01]  /*7f30*/  UIADD3 UR7, UR4, UR7, URZ ;  /* 0x0000000704077290 */ /* 0x000fe2000fffe03f */
[----:B------:R-:W-:Y:S01]  /*7f40*/  HMMA.16816.F32.BF16 R108, R160, R16, R108 ;  /* 0x00000010a06c723c */ /* 0x000fe2000004186c */
[----:B------:R-:W-:-:S07]  /*7f50*/  IADD3 R225, R242, -0x2, RZ ;  /* 0xfffffffef2e17810 */ /* 0x000fce0007ffe0ff */
[C---:B------:R-:W-:Y:S08]  /*7f60*/  HMMA.16816.F32.BF16 R112, R160.reuse, R18, R112 ;  /* 0x00000012a070723c */ /* 0x040ff00000041870 */
[C---:B------:R-:W-:Y:S08]  /*7f70*/  HMMA.16816.F32.BF16 R124, R160.reuse, R24, R124 ;  /* 0x00000018a07c723c */ /* 0x040ff0000004187c */
[C---:B------:R-:W-:Y:S08]  /*7f80*/  HMMA.16816.F32.BF16 R128, R160.reuse, R26, R128 ;  /* 0x0000001aa080723c */ /* 0x040ff00000041880 */
[C---:B------:R-:W-:Y:S08]  /*7f90*/  HMMA.16816.F32.BF16 R140, R160.reuse, R40, R140 ;  /* 0x00000028a08c723c */ /* 0x040ff0000004188c */
[C---:B------:R-:W-:Y:S08]  /*7fa0*/  HMMA.16816.F32.BF16 R144, R160.reuse, R42, R144 ;  /* 0x0000002aa090723c */ /* 0x040ff00000041890 */
[C---:B------:R-:W-:Y:S08]  /*7fb0*/  HMMA.16816.F32.BF16 R156, R160.reuse, R48, R12 ;  /* 0x00000030a09c723c */ /* 0x040ff0000004180c */
[----:B------:R-:W-:Y:S01]  /*7fc0*/  HMMA.16816.F32.BF16 R160, R160, R50, R8 ;  /* 0x00000032a0a0723c */ /* 0x000fe20000041808 */
[----:B------:R-:W-:Y:S07]  /*7fd0*/  @P0 BRA `(.L_x_161) ;  /* 0x0000015000000947 */ /* 0x000fee0003800000 */
[----:B-1----:R-:W-:Y:S01]  /*7fe0*/  ISETP.LT.AND P0, PT, RZ, UR4, PT ;  /* 0x00000004ff007c0c */ /* 0x002fe2000bf01270 */
[----:B------:R-:W-:-:S02]  /*7ff0*/  UIADD3 UR14, UR4, -0x1, URZ ;  /* 0xffffffff040e7890 */ /* 0x000fc4000fffe03f */
[----:B------:R-:W-:-:S10]  /*8000*/  ULDC UR6, c[0x0][0x32c] ;  /* 0x0000cb0000067ab9 */ /* 0x000fd40000000800 */
[----:B------:R-:W-:Y:S05]  /*8010*/  @P0 BRA `(.L_x_162) ;  /* 0x0000008000000947 */ /* 0x000fea0003800000 */
[----:B------:R-:W-:Y:S02]  /*8020*/  UISETP.NE.AND UP0, UPT, UR6, 0x1, UPT ;  /* 0x000000010600788c */ /* 0x000fe4000bf05270 */
[----:B------:R-:W-:-:S03]  /*8030*/  UIADD3 UR14, -UR4, URZ, URZ ;  /* 0x0000003f040e7290 */ /* 0x000fc6000fffe13f */
[----:B------:R-:W-:Y:S02]  /*8040*/  ULDC.64 UR4, c[0x0][0x330] ;  /* 0x0000cc0000047ab9 */ /* 0x000fe40000000a00 */
[----:B------:R-:W-:-:S07]  /*8050*/  UIMAD.WIDE.U32 UR16, UR14, UR4, URZ ;  /* 0x000000040e1072a5 */ /* 0x000fce000f8e003f */
[----:B------:R-:W-:Y:S02]  /*8060*/  @UP0 UMOV UR15, UR17 ;  /* 0x00000011000f0c82 */ /* 0x000fe40008000000 */
[----:B------:R-:W-:-:S04]  /*8070*/  @UP0 USHF.R.U32.HI UR14, URZ, UR5, UR15 ;  /* 0x000000053f0e0299 */ /* 0x000fc8000801160f */
[----:B------:R-:W-:Y:S01]  /*8080*/  ULOP3.LUT UR14, URZ, UR14, URZ, 0x33, !UPT ;  /* 0x0000000e3f0e7292 */ /* 0x000fe2000f8e333f */
[----:B------:R-:W-:Y:S05]  /*8090*/  BRA `(.L_x_163) ;  /* 0x0000005000007947 */ /* 0x000fea0003800000 */
.L_x_162:
[----:B------:R-:W-:Y:S02]  /*80a0*/  UISETP.NE.AND UP0, UPT, UR6, 0x1, UPT ;  /* 0x000000010600788c */ /* 0x000fe4000bf05270 */
[----:B------:R-:W-:Y:S02]  /*80b0*/  ULDC.64 UR4, c[0x0][0x330] ;  /* 0x0000cc0000047ab9 */ /* 0x000fe40000000a00 */
[----:B------:R-:W-:-:S07]  /*80c0*/  UIMAD.WIDE.U32 UR16, UR14, UR4, URZ ;  /* 0x000000040e1072a5 */ /* 0x000fce000f8e003f */
[----:B------:R-:W-:Y:S02]  /*80d0*/  @UP0 UMOV UR15, UR17 ;  /* 0x00000011000f0c82 */ /* 0x000fe40008000000 */
[----:B------:R-:W-:Y:S02]  /*80e0*/  @UP0 USHF.R.U32.HI UR14, URZ, UR5, UR15 ;  /* 0x000000053f0e0299 */ /* 0x000fe4000801160f */
.L_x_163:
[----:B------:R-:W-:Y:S02]  /*80f0*/  ULDC UR4, c[0x0][0x32c] ;  /* 0x0000cb0000047ab9 */ /* 0x000fe40000000800 */
[----:B------:R-:W-:-:S04]  /*8100*/  UIMAD UR4, UR14, UR6, UR4 ;  /* 0x000000060e0472a4 */ /* 0x000fc8000f8e0204 */
[----:B------:R-:W-:-:S04]  /*8110*/  UISETP.LT.AND UP0, UPT, UR7, UR4, UPT ;  /* 0x000000040700728c */ /* 0x000fc8000bf01270 */
[----:B------:R-:W-:-:S04]  /*8120*/  USEL UR7, UR7, UR4, UP0 ;  /* 0x0000000407077287 */ /* 0x000fc80008000000 */
.L_x_161:
[----:B-1----:R-:W-:-:S04]  /*8130*/  UIMAD.WIDE UR4, UR7, 0x2aaaaaab, URZ ;  /* 0x2aaaaaab070478a5 */ /* 0x002fc8000f8e023f */
[----:B------:R-:W-:-:S04]  /*8140*/  USHF.R.U32.HI UR4, URZ, 0x1f, UR5 ;  /* 0x0000001f3f047899 */ /* 0x000fc80008011605 */
[----:B------:R-:W-:-:S04]  /*8150*/  ULEA.HI.SX32 UR4, UR5, UR4, 0x1c ;  /* 0x0000000405047291 */ /* 0x000fc8000f8fe23f */
[----:B------:R-:W-:-:S04]  /*8160*/  UISETP.LT.AND UP0, UPT, UR8, UR4, UPT ;  /* 0x000000040800728c */ /* 0x000fc8000bf01270 */
[----:B------:R-:W-:-:S06]  /*8170*/  USEL UR4, UR8, UR4, !UP0 ;  /* 0x0000000408047287 */ /* 0x000fcc000c000000 */
[----:B------:R-:W-:-:S13]  /*8180*/  ISETP.GE.AND P0, PT, R225, UR4, PT ;  /* 0x00000004e1007c0c */ /* 0x000fda000bf06270 */
[----:B------:R-:W-:Y:S05]  /*8190*/  @!P0 BRA `(.L_x_164) ;  /* 0x000067b000008947 */ /* 0x000fea0003800000 */
[----:B------:R-:W2:Y:S01]  /*81a0*/  LDL R0, [R1+0x1c] ;  /* 0x00001c0001007983 */ /* 0x000ea20000100800 */
[----:B------:R-:W-:Y:S01]  /*81b0*/  PLOP3.LUT P1, PT, PT, PT, UP2, 0x80, 0x0 ;  /* 0x000000000000781c */ /* 0x000fe20003f2f028 */
[----:B------:R-:W-:Y:S01]  /*81c0*/  IMAD.MOV.U32 R101, RZ, RZ, R71 ;  /* 0x000000ffff657224 */ /* 0x000fe200078e0047 */
[----:B------:R-:W-:Y:S01]  /*81d0*/  PLOP3.LUT P0, PT, PT, PT, UP2, 0x80, 0x0 ;  /* 0x000000000000781c */ /* 0x000fe20003f0f028 */
[----:B------:R-:W-:Y:S01]  /*81e0*/  IMAD.MOV.U32 R100, RZ, RZ, R72 ;  /* 0x000000ffff647224 */ /* 0x000fe200078e0048 */
[----:B------:R-:W-:Y:S01]  /*81f0*/  MOV R103, R3 ;  /* 0x0000000300677202 */ /* 0x000fe20000000f00 */
[----:B------:R-:W-:-:S08]  /*8200*/  IMAD.MOV.U32 R102, RZ, RZ, R70 ;  /* 0x000000ffff667224 */ /* 0x000fd000078e0046 */
[----:B--2---:R-:W-:-:S05]  /*8210*/  @P1 IMAD.HI.U32 R0, R0, c[0x0][0x2c8], RZ ;  /* 0x0000b20000001a27 */ /* 0x004fca00078e00ff */
[----:B------:R-:W-:-:S05]  /*8220*/  @P0 SHF.R.U32.HI R0, RZ, c[0x0][0x2cc], R0 ;  /* 0x0000b300ff000a19 */ /* 0x000fca0000011600 */
[----:B------:R1:W-:Y:S02]  /*8230*/  @P0 STL [R1], R0 ;  /* 0x0000000001000387 */ /* 0x0003e40000100800 */
.L_x_181:
[----:B------:R-:W-:Y:S04]  /*8240*/  DEPBAR.LE SB0, 0x0 ;  /* 0x000080000000791a */ /* 0x000fe80000000000 */
[----:B------:R-:W-:Y:S01]  /*8250*/  BAR.SYNC.DEFER_BLOCKING 0x0 ;  /* 0x0000000000007b1d */ /* 0x000fe20000010000 */
[C---:B------:R-:W-:Y:S02]  /*8260*/  ISETP.LT.AND P0, PT, R225.reuse, UR8, PT ;  /* 0x00000008e1007c0c */ /* 0x040fe4000bf01270 */
[----:B------:R-:W-:Y:S02]  /*8270*/  MOV R228, c[0x0][0x1e0] ;  /* 0x0000780000e47a02 */ /* 0x000fe40000000f00 */
[----:B------:R-:W-:Y:S09]  /*8280*/  MOV R230, c[0x0][0x1e4] ;  /* 0x0000790000e67a02 */ /* 0x000ff20000000f00 */
[----:B-1----:R-:W-:Y:S05]  /*8290*/  @!P0 SHF.R.S32.HI R0, RZ, 0x1f, R225 ;  /* 0x0000001fff008819 */ /* 0x002fea00000114e1 */
[----:B------:R-:W-:Y:S04]  /*82a0*/  @!P0 IMAD R0, R0, c[0x0][0x208], RZ ;  /* 0x0000820000008a24 */ /* 0x000fe800078e02ff */
[C---:B------:R-:W-:Y:S01]  /*82b0*/  @!P0 IMAD R0, R225.reuse, c[0x0][0x20c], R0 ;  /* 0x00008300e1008a24 */ /* 0x040fe200078e0200 */
[----:B-----5:R-:W-:Y:S08]  /*82c0*/  LDSM.16.M88.4 R96, [R215+0x6100] ;  /* 0x00610000d760783b */ /* 0x020ff00000000200 */
[----:B------:R-:W1:Y:S08]  /*82d0*/  LDSM.16.M88.4 R16, [R208+0x3100] ;  /* 0x00310000d010783b */ /* 0x000e700000000200 */
[----:B------:R-:W2:Y:S08]  /*82e0*/  LDSM.16.M88.4 R92, [R215+0x8100] ;  /* 0x00810000d75c783b */ /* 0x000eb00000000200 */
[----:B------:R-:W3:Y:S06]  /*82f0*/  LDL.64 R194, [R1+0x30] ;  /* 0x0000300001c27983 */ /* 0x000eec0000100a00 */
[----:B------:R-:W3:Y:S06]  /*8300*/  LDL.64 R2, [R1+0x38] ;  /* 0x0000380001027983 */ /* 0x000eec0000100a00 */
[----:B------:R-:W4:Y:S08]  /*8310*/  LDSM.16.M88.4 R32, [R208+0x3900] ;  /* 0x00390000d020783b */ /* 0x000f300000000200 */
[----:B------:R-:W1:Y:S08]  /*8320*/  LDSM.16.M88.4 R48, [R208+0x4100] ;  /* 0x00410000d030783b */ /* 0x000e700000000200 */
[----:B------:R-:W1:Y:S08]  /*8330*/  LDSM.16.M88.4 R64, [R208+0x4900] ;  /* 0x00490000d040783b */ /* 0x000e700000000200 */
[----:B------:R-:W1:Y:S08]  /*8340*/  LDSM.16.M88.4 R80, [R208+0x5100] ;  /* 0x00510000d050783b */ /* 0x000e700000000200 */
[----:B------:R-:W1:Y:S08]  /*8350*/  LDSM.16.M88.4 R168, [R208+0x5900] ;  /* 0x00590000d0a8783b */ /* 0x000e700000000200 */
[----:B------:R-:W-:Y:S08]  /*8360*/  LDSM.16.M88.4 R172, [R218+0x6100] ;  /* 0x00610000daac783b */ /* 0x000ff00000000200 */
[----:B------:R-:W4:Y:S08]  /*8370*/  LDSM.16.M88.4 R176, [R219] ;  /* 0x00000000dbb0783b */ /* 0x000f300000000200 */
[----:B------:R-:W4:Y:S08]  /*8380*/  LDSM.16.M88.4 R180, [R218+0x8100] ;  /* 0x00810000dab4783b */ /* 0x000f300000000200 */
[----:B------:R-:W3:Y:S08]  /*8390*/  LDSM.16.M88.4 R184, [R224] ;  /* 0x00000000e0b8783b */ /* 0x000ef00000000200 */
[----:B------:R-:W3:Y:S06]  /*83a0*/  LDL.64 R242, [R1+0x28] ;  /* 0x0000280001f27983 */ /* 0x000eec0000100a00 */
[----:B------:R-:W3:Y:S01]  /*83b0*/  LDSM.16.M88.4 R188, [R223] ;  /* 0x00000000dfbc783b */ /* 0x000ee20000000200 */
[-C--:B-1----:R-:W-:Y:S08]  /*83c0*/  HMMA.16816.F32.BF16 R4, R96, R16.reuse, RZ ;  /* 0x000000106004723c */ /* 0x082ff000000418ff */
[C---:B--2---:R-:W-:Y:S08]  /*83d0*/  HMMA.16816.F32.BF16 R8, R92.reuse, R16, RZ ;  /* 0x000000105c08723c */ /* 0x044ff000000418ff */
[-C--:B------:R-:W-:Y:S08]  /*83e0*/  HMMA.16816.F32.BF16 R12, R92, R18.reuse, RZ ;  /* 0x000000125c0c723c */ /* 0x080ff000000418ff */
[C---:B------:R-:W-:Y:S08]  /*83f0*/  HMMA.16816.F32.BF16 R16, R96.reuse, R18, RZ ;  /* 0x000000126010723c */ /* 0x040ff000000418ff */
[-C--:B----4-:R-:W-:Y:S08]  /*8400*/  HMMA.16816.F32.BF16 R20, R96, R32.reuse, RZ ;  /* 0x000000206014723c */ /* 0x090ff000000418ff */
        /* <DEDUP_REMOVED lines=18> */
[----:B------:R-:W-:Y:S01]  /*8530*/  HMMA.16816.F32.BF16 R96, R96, R170, RZ ;  /* 0x000000aa6060723c */ /* 0x000fe200000418ff */
[----:B------:R-:W1:Y:S07]  /*8540*/  LDSM.16.M88.4 R168, [R222] ;  /* 0x00000000dea8783b */ /* 0x000e6e0000000200 */
[-C--:B------:R-:W-:Y:S08]  /*8550*/  HMMA.16816.F32.BF16 R4, R172, R176.reuse, R4 ;  /* 0x000000b0ac04723c */ /* 0x080ff00000041804 */
[C---:B------:R-:W-:Y:S07]  /*8560*/  HMMA.16816.F32.BF16 R8, R180.reuse, R176, R8 ;  /* 0x000000b0b408723c */ /* 0x040fee0000041808 */
[----:B------:R-:W-:Y:S01]  /*8570*/  @!P0 IMAD.WIDE.U32 R176, R225, c[0x0][0x208], RZ ;  /* 0x00008200e1b08a25 */ /* 0x000fe200078e00ff */
[-C--:B------:R-:W-:Y:S04]  /*8580*/  HMMA.16816.F32.BF16 R12, R180, R178.reuse, R12 ;  /* 0x000000b2b40c723c */ /* 0x080fe8000004180c */
[----:B------:R-:W-:Y:S02]  /*8590*/  @!P0 IADD3 R0, R177, R0, RZ ;  /* 0x00000000b1008210 */ /* 0x000fe40007ffe0ff */
[----:B---3--:R-:W-:Y:S02]  /*85a0*/  @!P0 MOV R3, R195 ;  /* 0x000000c300038202 */ /* 0x008fe40000000f00 */
[C---:B------:R-:W-:Y:S04]  /*85b0*/  HMMA.16816.F32.BF16 R16, R172.reuse, R178, R16 ;  /* 0x000000b2ac10723c */ /* 0x040fe80000041810 */
[----:B------:R-:W-:Y:S02]  /*85c0*/  @!P0 IMAD.WIDE.U32 R2, R176, 0x60, R2 ;  /* 0x00000060b0028825 */ /* 0x000fe400078e0002 */
[----:B------:R-:W2:Y:S02]  /*85d0*/  LDSM.16.M88.4 R176, [R221] ;  /* 0x00000000ddb0783b */ /* 0x000ea40000000200 */
[-C--:B------:R-:W-:Y:S04]  /*85e0*/  HMMA.16816.F32.BF16 R20, R172, R184.reuse, R20 ;  /* 0x000000b8ac14723c */ /* 0x080fe80000041814 */
[----:B------:R-:W-:Y:S01]  /*85f0*/  @!P0 LEA R192, P1, R2, c[0x0][0x1f8], 0x1 ;  /* 0x00007e0002c08a11 */ /* 0x000fe200078208ff */
[----:B------:R-:W-:Y:S03]  /*8600*/  @!P0 IMAD R0, R0, 0x60, RZ ;  /* 0x0000006000008824 */ /* 0x000fe600078e02ff */
[C---:B------:R-:W-:Y:S04]  /*8610*/  HMMA.16816.F32.BF16 R24, R180.reuse, R184, R24 ;  /* 0x000000b8b418723c */ /* 0x040fe80000041818 */
[----:B------:R-:W-:Y:S04]  /*8620*/  @!P0 IADD3 R0, R3, R0, RZ ;  /* 0x0000000003008210 */ /* 0x000fe80007ffe0ff */
[-C--:B------:R-:W-:Y:S04]  /*8630*/  HMMA.16816.F32.BF16 R28, R180, R186.reuse, R28 ;  /* 0x000000bab41c723c */ /* 0x080fe8000004181c */
[----:B------:R-:W-:Y:S04]  /*8640*/  @!P0 LEA.HI.X R193, R2, c[0x0][0x1fc], R0, 0x1, P1 ;  /* 0x00007f0002c18a11 */ /* 0x000fe800008f0c00 */
[C---:B------:R-:W-:Y:S01]  /*8650*/  HMMA.16816.F32.BF16 R32, R172.reuse, R186, R32 ;  /* 0x000000baac20723c */ /* 0x040fe20000041820 */
[----:B------:R-:W3:Y:S07]  /*8660*/  LDSM.16.M88.4 R184, [R220] ;  /* 0x00000000dcb8783b */ /* 0x000eee0000000200 */
[-C--:B------:R-:W-:Y:S01]  /*8670*/  HMMA.16816.F32.BF16 R36, R172, R188.reuse, R36 ;  /* 0x000000bcac24723c */ /* 0x080fe20000041824 */
[----:B------:R-:W-:Y:S01]  /*8680*/  @!PT LDS RZ, [RZ] ;  /* 0x00000000fffff984 */ /* 0x000fe20000000800 */
[----:B------:R-:W-:Y:S01]  /*8690*/  @!PT LDS RZ, [RZ] ;  /* 0x00000000fffff984 */ /* 0x000fe20000000800 */
[----:B------:R-:W-:Y:S01]  /*86a0*/  @!PT LDS RZ, [RZ] ;  /* 0x00000000fffff984 */ /* 0x000fe20000000800 */
[----:B------:R4:W-:Y:S07]  /*86b0*/  @!P0 LDGSTS.E.BYPASS.LTC128B.128 [R227+0x100], [R192.64], !P6 ;  /* 0x00100000c0e38fae */ /* 0x0009ee000f101d4c */
[C---:B------:R-:W-:Y:S08]  /*86c0*/  HMMA.16816.F32.BF16 R40, R180.reuse, R188, R40 ;  /* 0x000000bcb428723c */ /* 0x040ff00000041828 */
[-C--:B------:R-:W-:Y:S08]  /*86d0*/  HMMA.16816.F32.BF16 R44, R180, R190.reuse, R44 ;  /* 0x000000beb42c723c */ /* 0x080ff0000004182c */
[C---:B------:R-:W-:Y:S07]  /*86e0*/  HMMA.16816.F32.BF16 R48, R172.reuse, R190, R48 ;  /* 0x000000beac30723c */ /* 0x040fee0000041830 */
[----:B------:R-:W-:Y:S01]  /*86f0*/  @!P0 IADD3 R190, P2, R192, UR10, RZ ;  /* 0x0000000ac0be8c10 */ /* 0x000fe2000ff5e0ff */
[-C--:B-1----:R-:W-:Y:S04]  /*8700*/  HMMA.16816.F32.BF16 R52, R172, R168.reuse, R52 ;  /* 0x000000a8ac34723c */ /* 0x082fe80000041834 */
[----:B------:R-:W-:Y:S02]  /*8710*/  @!P0 IADD3.X R191, R193, UR9, RZ, P2, !PT ;  /* 0x00000009c1bf8c10 */ /* 0x000fe400097fe4ff */
[----:B------:R-:W-:Y:S02]  /*8720*/  @!P0 IADD3 R188, P1, R190, UR10, RZ ;  /* 0x0000000abebc8c10 */ /* 0x000fe4000ff3e0ff */
[C---:B------:R-:W-:Y:S01]  /*8730*/  HMMA.16816.F32.BF16 R56, R180.reuse, R168, R56 ;  /* 0x000000a8b438723c */ /* 0x040fe20000041838 */
[----:B------:R1:W-:Y:S03]  /*8740*/  @!P0 LDGSTS.E.BYPASS.LTC128B.128 [R227+0x900], [R190.64], !P6 ;  /* 0x00900000bee38fae */ /* 0x0003e6000f101d4c */
[----:B------:R-:W-:Y:S03]  /*8750*/  @!P0 IADD3.X R189, R191, UR9, RZ, P1, !PT ;  /* 0x00000009bfbd8c10 */ /* 0x000fe60008ffe4ff */
[----:B------:R-:W-:Y:S01]  /*8760*/  @!P0 IADD3 R168, P3, R188, UR10, RZ ;  /* 0x0000000abca88c10 */ /* 0x000fe2000ff7e0ff */
[-C--:B------:R-:W-:Y:S01]  /*8770*/  HMMA.16816.F32.BF16 R60, R180, R170.reuse, R60 ;  /* 0x000000aab43c723c */ /* 0x080fe2000004183c */
[----:B------:R1:W-:Y:S03]  /*8780*/  @!P0 LDGSTS.E.BYPASS.LTC128B.128 [R227+0x1100], [R188.64], !P6 ;  /* 0x01100000bce38fae */ /* 0x0003e6000f101d4c */
[----:B------:R-:W-:Y:S02]  /*8790*/  @!P0 IADD3.X R169, R189, UR9, RZ, P3, !PT ;  /* 0x00000009bda98c10 */ /* 0x000fe40009ffe4ff */
[----:B------:R-:W-:Y:S02]  /*87a0*/  @!P0 IADD3 R2, P2, R168, UR10, RZ ;  /* 0x0000000aa8028c10 */ /* 0x000fe4000ff5e0ff */
[C---:B------:R-:W-:Y:S01]  /*87b0*/  HMMA.16816.F32.BF16 R64, R172.reuse, R170, R64 ;  /* 0x000000aaac40723c */ /* 0x040fe20000041840 */
[----:B------:R3:W-:Y:S01]  /*87c0*/  @!P0 LDGSTS.E.BYPASS.LTC128B.128 [R227+0x1900], [R168.64], !P6 ;  /* 0x01900000a8e38fae */ /* 0x0007e2000f101d4c */
[----:B------:R-:W-:Y:S02]  /*87d0*/  PLOP3.LUT P3, PT, PT, PT, UP2, 0x80, 0x0 ;  /* 0x000000000000781c */ /* 0x000fe40003f6f028 */
[----:B------:R-:W-:Y:S02]  /*87e0*/  @!P0 IADD3.X R3, R169, UR9, RZ, P2, !PT ;  /* 0x00000009a9038c10 */ /* 0x000fe400097fe4ff */
[----:B----4-:R-:W-:Y:S02]  /*87f0*/  @!P0 IADD3 R192, P1, R2, UR10, RZ ;  /* 0x0000000a02c08c10 */ /* 0x010fe4000ff3e0ff */
[-C--:B--2---:R-:W-:Y:S01]  /*8800*/  HMMA.16816.F32.BF16 R68, R172, R176.reuse, R68 ;  /* 0x000000b0ac44723c */ /* 0x084fe20000041844 */
[----:B------:R2:W-:Y:S03]  /*8810*/  @!P0 LDGSTS.E.BYPASS.LTC128B.128 [R227+0x2100], [R2.64], !P6 ;  /* 0x0210000002e38fae */ /* 0x0005e6000f101d4c */
[----:B------:R-:W-:Y:S04]  /*8820*/  @!P0 IADD3.X R193, R3, UR9, RZ, P1, !PT ;  /* 0x0000000903c18c10 */ /* 0x000fe80008ffe4ff */
[C---:B------:R-:W-:Y:S01]  /*8830*/  HMMA.16816.F32.BF16 R72, R180.reuse, R176, R72 ;  /* 0x000000b0b448723c */ /* 0x040fe20000041848 */
[----:B------:R4:W-:Y:S03]  /*8840*/  @!P0 LDGSTS.E.BYPASS.LTC128B.128 [R227+0x2900], [R192.64], !P6 ;  /* 0x02900000c0e38fae */ /* 0x0009e6000f101d4c */
[C---:B------:R-:W-:Y:S04]  /*8850*/  ISETP.GT.AND P0, PT, R225.reuse, UR8, PT ;  /* 0x00000008e1007c0c */ /* 0x040fe8000bf04270 */
[-C--:B------:R-:W-:Y:S01]  /*8860*/  HMMA.16816.F32.BF16 R76, R180, R178.reuse, R76 ;  /* 0x000000b2b44c723c */ /* 0x080fe2000004184c */
[----:B-1----:R-:W-:Y:S07]  /*8870*/  LDSM.16.M88.4 R188, [R214+0x3100] ;  /* 0x00310000d6bc783b */ /* 0x002fee0000000200 */
[C---:B------:R-:W-:Y:S01]  /*8880*/  HMMA.16816.F32.BF16 R80, R172.reuse, R178, R80 ;  /* 0x000000b2ac50723c */ /* 0x040fe20000041850 */
[----:B------:R-:W0:Y:S03]  /*8890*/  LDGDEPBAR ;  /* 0x00000000000079af */ /* 0x000e260000000000 */
[----:B------:R-:W-:Y:S04]  /*88a0*/  @P0 IADD3 R0, R225, -0x1, RZ ;  /* 0xffffffffe1000810 */ /* 0x000fe80007ffe0ff */
[-C--:B---3--:R-:W-:Y:S01]  /*88b0*/  HMMA.16816.F32.BF16 R84, R172, R184.reuse, R84 ;  /* 0x000000b8ac54723c */ /* 0x088fe20000041854 */
[----:B------:R-:W1:Y:S03]  /*88c0*/  LDSM.16.M88.4 R168, [R216+0x6100] ;  /* 0x00610000d8a8783b */ /* 0x000e660000000200 */
[----:B--2---:R-:W-:Y:S04]  /*88d0*/  @P0 SHF.R.S32.HI R2, RZ, 0x1f, R0 ;  /* 0x0000001fff020819 */ /* 0x004fe80000011400 */
[C---:B------:R-:W-:Y:S01]  /*88e0*/  HMMA.16816.F32.BF16 R88, R180.reuse, R184, R88 ;  /* 0x000000b8b458723c */ /* 0x040fe20000041858 */
[----:B----4-:R-:W2:Y:S03]  /*88f0*/  LDSM.16.M88.4 R192, [R216+0x8100] ;  /* 0x00810000d8c0783b */ /* 0x010ea60000000200 */
[----:B------:R-:W-:Y:S04]  /*8900*/  @P0 IMAD R2, R2, c[0x0][0x1e0], RZ ;  /* 0x0000780002020a24 */ /* 0x000fe800078e02ff */
[-C--:B------:R-:W-:Y:S01]  /*8910*/  HMMA.16816.F32.BF16 R92, R180, R186.reuse, R92 ;  /* 0x000000bab45c723c */ /* 0x080fe2000004185c */
[----:B------:R-:W3:Y:S03]  /*8920*/  LDSM.16.M88.4 R196, [R214+0x3900] ;  /* 0x00390000d6c4783b */ /* 0x000ee60000000200 */
[----:B------:R-:W-:Y:S04]  /*8930*/  @P0 IMAD R2, R0, c[0x0][0x1e4], R2 ;  /* 0x0000790000020a24 */ /* 0x000fe800078e0202 */
[----:B------:R-:W-:Y:S01]  /*8940*/  HMMA.16816.F32.BF16 R96, R172, R186, R96 ;  /* 0x000000baac60723c */ /* 0x000fe20000041860 */
[----:B------:R-:W4:Y:S08]  /*8950*/  LDSM.16.M88.4 R200, [R214+0x4100] ;  /* 0x00410000d6c8783b */ /* 0x000f300000000200 */
[----:B------:R-:W3:Y:S08]  /*8960*/  LDSM.16.M88.4 R176, [R214+0x4900] ;  /* 0x00490000d6b0783b */ /* 0x000ef00000000200 */
[----:B------:R-:W4:Y:S01]  /*8970*/  LDSM.16.M88.4 R180, [R214+0x5100] ;  /* 0x00510000d6b4783b */ /* 0x000f220000000200 */
[-C--:B-1----:R-:W-:Y:S07]  /*8980*/  HMMA.16816.F32.BF16 R4, R168, R188.reuse, R4 ;  /* 0x000000bca804723c */ /* 0x082fee0000041804 */
[----:B------:R-:W1:Y:S01]  /*8990*/  LDSM.16.M88.4 R204, [R214+0x5900] ;  /* 0x00590000d6cc783b */ /* 0x000e620000000200 */
[C---:B--2---:R-:W-:Y:S07]  /*89a0*/  HMMA.16816.F32.BF16 R8, R192.reuse, R188, R8 ;  /* 0x000000bcc008723c */ /* 0x044fee0000041808 */
[----:B------:R-:W-:Y:S01]  /*89b0*/  LDSM.16.M88.4 R172, [R217+0x6100] ;  /* 0x00610000d9ac783b */ /* 0x000fe20000000200 */
[-C--:B------:R-:W-:Y:S07]  /*89c0*/  HMMA.16816.F32.BF16 R12, R192, R190.reuse, R12 ;  /* 0x000000bec00c723c */ /* 0x080fee000004180c */
[----:B------:R-:W2:Y:S01]  /*89d0*/  LDSM.16.M88.4 R184, [R213] ;  /* 0x00000000d5b8783b */ /* 0x000ea20000000200 */
[C---:B------:R-:W-:Y:S07]  /*89e0*/  HMMA.16816.F32.BF16 R16, R168.reuse, R190, R16 ;  /* 0x000000bea810723c */ /* 0x040fee0000041810 */
[----:B------:R-:W1:Y:S01]  /*89f0*/  LDSM.16.M88.4 R188, [R217+0x8100] ;  /* 0x00810000d9bc783b */ /* 0x000e620000000200 */
[-C--:B---3--:R-:W-:Y:S08]  /*8a00*/  HMMA.16816.F32.BF16 R20, R168, R196.reuse, R20 ;  /* 0x000000c4a814723c */ /* 0x088ff00000041814 */
[C---:B------:R-:W-:Y:S08]  /*8a10*/  HMMA.16816.F32.BF16 R24, R192.reuse, R196, R24 ;  /* 0x000000c4c018723c */ /* 0x040ff00000041818 */
[-C--:B------:R-:W-:Y:S08]  /*8a20*/  HMMA.16816.F32.BF16 R28, R192, R198.reuse, R28 ;  /* 0x000000c6c01c723c */ /* 0x080ff0000004181c */
[C---:B------:R-:W-:Y:S08]  /*8a30*/  HMMA.16816.F32.BF16 R32, R168.reuse, R198, R32 ;  /* 0x000000c6a820723c */ /* 0x040ff00000041820 */
[-C--:B----4-:R-:W-:Y:S08]  /*8a40*/  HMMA.16816.F32.BF16 R36, R168, R200.reuse, R36 ;  /* 0x000000c8a824723c */ /* 0x090ff00000041824 */
        /* <DEDUP_REMOVED lines=11> */
[-C--:B-1----:R-:W-:Y:S08]  /*8b00*/  HMMA.16816.F32.BF16 R84, R168, R204.reuse, R84 ;  /* 0x000000cca854723c */ /* 0x082ff00000041854 */
[C---:B------:R-:W-:Y:S08]  /*8b10*/  HMMA.16816.F32.BF16 R88, R192.reuse, R204, R88 ;  /* 0x000000ccc058723c */ /* 0x040ff00000041858 */
[-C--:B------:R-:W-:Y:S08]  /*8b20*/  HMMA.16816.F32.BF16 R92, R192, R206.reuse, R92 ;  /* 0x000000cec05c723c */ /* 0x080ff0000004185c */
[----:B------:R-:W-:Y:S08]  /*8b30*/  HMMA.16816.F32.BF16 R96, R168, R206, R96 ;  /* 0x000000cea860723c */ /* 0x000ff00000041860 */
[-C--:B--2---:R-:W-:Y:S08]  /*8b40*/  HMMA.16816.F32.BF16 R4, R172, R184.reuse, R4 ;  /* 0x000000b8ac04723c */ /* 0x084ff00000041804 */
[C---:B------:R-:W-:Y:S08]  /*8b50*/  HMMA.16816.F32.BF16 R8, R188.reuse, R184, R8 ;  /* 0x000000b8bc08723c */ /* 0x040ff00000041808 */
        /* <DEDUP_REMOVED lines=14> */
[----:B------:R-:W3:Y:S01]  /*8c40*/  MUFU.TANH R245, R14 ;  /* 0x0000000e00f57308 */ /* 0x000ee20000002400 */
[----:B------:R-:W-:Y:S02]  /*8c50*/  FMUL.FTZ R12, R12, c[0x0][0x320] ;  /* 0x0000c8000c0c7a20 */ /* 0x000fe40000410000 */
[----:B------:R-:W-:Y:S02]  /*8c60*/  FMUL.FTZ R13, R13, c[0x0][0x320] ;  /* 0x0000c8000d0d7a20 */ /* 0x000fe40000410000 */
[----:B------:R-:W-:Y:S02]  /*8c70*/  FMUL.FTZ R16, R16, c[0x0][0x320] ;  /* 0x0000c80010107a20 */ /* 0x000fe40000410000 */
[----:B------:R-:W-:Y:S02]  /*8c80*/  FMUL.FTZ R17, R17, c[0x0][0x320] ;  /* 0x0000c80011117a20 */ /* 0x000fe40000410000 */
[----:B------:R-:W-:Y:S01]  /*8c90*/  FMUL.FTZ R18, R18, c[0x0][0x320] ;  /* 0x0000c80012127a20 */ /* 0x000fe20000410000 */
[----:B------:R-:W4:Y:S01]  /*8ca0*/  MUFU.TANH R239, R6 ;  /* 0x0000000600ef7308 */ /* 0x000f220000002400 */
[----:B------:R-:W-:Y:S09]  /*8cb0*/  FMUL.FTZ R19, R19, c[0x0][0x320] ;  /* 0x0000c80013137a20 */ /* 0x000ff20000410000 */
[----:B------:R1:W1:Y:S10]  /*8cc0*/  MUFU.TANH R244, R15 ;  /* 0x0000000f00f47308 */ /* 0x0002740000002400 */
[----:B------:R2:W2:Y:S10]  /*8cd0*/  MUFU.TANH R229, R7 ;  /* 0x0000000700e57308 */ /* 0x0004b40000002400 */
[----:B------:R-:W3:Y:S01]  /*8ce0*/  MUFU.TANH R246, R8 ;  /* 0x0000000800f67308 */ /* 0x000ee20000002400 */
[----:B-1----:R-:W3:Y:S09]  /*8cf0*/  LDL.64 R14, [R1+0x20] ;  /* 0x00002000010e7983 */ /* 0x002ef20000100a00 */
[----:B------:R-:W1:Y:S01]  /*8d00*/  MUFU.TANH R240, R9 ;  /* 0x0000000900f07308 */ /* 0x000e620000002400 */
[----:B--2---:R-:W2:Y:S09]  /*8d10*/  LDSM.16.M88.4 R4, [R213+0x800] ;  /* 0x00080000d504783b */ /* 0x004eb20000000200 */
[----:B------:R-:W1:Y:S10]  /*8d20*/  MUFU.TANH R251, R10 ;  /* 0x0000000a00fb7308 */ /* 0x000e740000002400 */
[----:B------:R1:W1:Y:S10]  /*8d30*/  MUFU.TANH R249, R11 ;  /* 0x0000000b00f97308 */ /* 0x0002740000002400 */
[----:B------:R-:W3:Y:S10]  /*8d40*/  MUFU.TANH R238, R12 ;  /* 0x0000000c00ee7308 */ /* 0x000ef40000002400 */
[----:B------:R-:W3:Y:S01]  /*8d50*/  MUFU.TANH R237, R13 ;  /* 0x0000000d00ed7308 */ /* 0x000ee20000002400 */
[----:B-1----:R-:W1:Y:S01]  /*8d60*/  LDSM.16.M88.4 R8, [R213+0x1000] ;  /* 0x00100000d508783b */ /* 0x002e620000000200 */
[-C--:B--2---:R-:W-:Y:S08]  /*8d70*/  HMMA.16816.F32.BF16 R20, R172, R4.reuse, R20 ;  /* 0x00000004ac14723c */ /* 0x084ff00000041814 */
[----:B------:R-:W2:Y:S01]  /*8d80*/  MUFU.TANH R16, R16 ;  /* 0x0000001000107308 */ /* 0x000ea20000002400 */
[C---:B------:R-:W-:Y:S09]  /*8d90*/  HMMA.16816.F32.BF16 R24, R188.reuse, R4, R24 ;  /* 0x00000004bc18723c */ /* 0x040ff20000041818 */
[----:B------:R-:W1:Y:S01]  /*8da0*/  MUFU.TANH R17, R17 ;  /* 0x0000001100117308 */ /* 0x000e620000002400 */
[-C--:B------:R-:W-:Y:S08]  /*8db0*/  HMMA.16816.F32.BF16 R28, R188, R6.reuse, R28 ;  /* 0x00000006bc1c723c */ /* 0x080ff0000004181c */
[C---:B------:R-:W-:Y:S01]  /*8dc0*/  HMMA.16816.F32.BF16 R32, R172.reuse, R6, R32 ;  /* 0x00000006ac20723c */ /* 0x040fe20000041820 */
[----:B------:R-:W2:Y:S01]  /*8dd0*/  MUFU.TANH R205, R18 ;  /* 0x0000001200cd7308 */ /* 0x000ea20000002400 */
[----:B------:R-:W2:Y:S02]  /*8de0*/  LDSM.16.M88.4 R4, [R213+0x1800] ;  /* 0x00180000d504783b */ /* 0x000ea40000000200 */
[----:B------:R-:W-:Y:S02]  /*8df0*/  FMUL.FTZ R20, R20, c[0x0][0x320] ;  /* 0x0000c80014147a20 */ /* 0x000fe40000410000 */
[----:B------:R-:W-:Y:S02]  /*8e00*/  FMUL.FTZ R21, R21, c[0x0][0x320] ;  /* 0x0000c80015157a20 */ /* 0x000fe40000410000 */
[----:B------:R-:W-:Y:S03]  /*8e10*/  FMUL.FTZ R27, R27, c[0x0][0x320] ;  /* 0x0000c8001b1b7a20 */ /* 0x000fe60000410000 */
[----:B------:R-:W2:Y:S01]  /*8e20*/  MUFU.TANH R203, R19 ;  /* 0x0000001300cb7308 */ /* 0x000ea20000002400 */
[----:B------:R-:W-:Y:S02]  /*8e30*/  FMUL.FTZ R22, R22, c[0x0][0x320] ;  /* 0x0000c80016167a20 */ /* 0x000fe40000410000 */
[----:B------:R-:W-:Y:S01]  /*8e40*/  FMUL.FTZ R23, R23, c[0x0][0x320] ;  /* 0x0000c80017177a20 */ /* 0x000fe20000410000 */
[-C--:B-1----:R-:W-:Y:S03]  /*8e50*/  HMMA.16816.F32.BF16 R36, R172, R8.reuse, R36 ;  /* 0x00000008ac24723c */ /* 0x082fe60000041824 */
[----:B------:R-:W-:Y:S02]  /*8e60*/  FMUL.FTZ R29, R29, c[0x0][0x320] ;  /* 0x0000c8001d1d7a20 */ /* 0x000fe40000410000 */
[----:B------:R-:W-:Y:S01]  /*8e70*/  FMUL.FTZ R30, R30, c[0x0][0x320] ;  /* 0x0000c8001e1e7a20 */ /* 0x000fe20000410000 */
[----:B------:R-:W1:Y:S01]  /*8e80*/  MUFU.TANH R234, R27 ;  /* 0x0000001b00ea7308 */ /* 0x000e620000002400 */
[----:B------:R-:W-:Y:S01]  /*8e90*/  FMUL.FTZ R31, R31, c[0x0][0x320] ;  /* 0x0000c8001f1f7a20 */ /* 0x000fe20000410000 */
[C---:B------:R-:W-:Y:S04]  /*8ea0*/  HMMA.16816.F32.BF16 R40, R188.reuse, R8, R40 ;  /* 0x00000008bc28723c */ /* 0x040fe80000041828 */
[----:B------:R-:W-:Y:S02]  /*8eb0*/  FMUL.FTZ R33, R33, c[0x0][0x320] ;  /* 0x0000c80021217a20 */ /* 0x000fe40000410000 */
[----:B------:R-:W-:Y:S02]  /*8ec0*/  FMUL.FTZ R35, R35, c[0x0][0x320] ;  /* 0x0000c80023237a20 */ /* 0x000fe40000410000 */
[----:B------:R-:W1:Y:S01]  /*8ed0*/  MUFU.TANH R201, R29 ;  /* 0x0000001d00c97308 */ /* 0x000e620000002400 */
[-C--:B------:R-:W-:Y:S03]  /*8ee0*/  HMMA.16816.F32.BF16 R44, R188, R10.reuse, R44 ;  /* 0x0000000abc2c723c */ /* 0x080fe6000004182c */
[----:B------:R-:W-:Y:S02]  /*8ef0*/  FMUL.FTZ R24, R24, c[0x0][0x320] ;  /* 0x0000c80018187a20 */ /* 0x000fe40000410000 */
[----:B------:R-:W-:Y:S02]  /*8f00*/  FMUL.FTZ R25, R25, c[0x0][0x320] ;  /* 0x0000c80019197a20 */ /* 0x000fe40000410000 */
[----:B------:R-:W-:Y:S01]  /*8f10*/  FMUL.FTZ R37, R37, c[0x0][0x320] ;  /* 0x0000c80025257a20 */ /* 0x000fe20000410000 */
[C---:B------:R-:W-:Y:S01]  /*8f20*/  HMMA.16816.F32.BF16 R48, R172.reuse, R10, R48 ;  /* 0x0000000aac30723c */ /* 0x040fe20000041830 */
[----:B------:R-:W1:Y:S01]  /*8f30*/  MUFU.TANH R232, R30 ;  /* 0x0000001e00e87308 */ /* 0x000e620000002400 */
[----:B------:R-:W1:Y:S02]  /*8f40*/  LDSM.16.M88.4 R8, [R213+0x2000] ;  /* 0x00200000d508783b */ /* 0x000e640000000200 */
[----:B------:R-:W-:Y:S02]  /*8f50*/  FMUL.FTZ R26, R26, c[0x0][0x320] ;  /* 0x0000c8001a1a7a20 */ /* 0x000fe40000410000 */
[----:B------:R-:W-:Y:S02]  /*8f60*/  FMUL.FTZ R28, R28, c[0x0][0x320] ;  /* 0x0000c8001c1c7a20 */ /* 0x000fe40000410000 */
[-C--:B--2---:R-:W-:Y:S03]  /*8f70*/  HMMA.16816.F32.BF16 R52, R172, R4.reuse, R52 ;  /* 0x00000004ac34723c */ /* 0x084fe60000041834 */
[----:B------:R-:W2:Y:S01]  /*8f80*/  MUFU.TANH R231, R31 ;  /* 0x0000001f00e77308 */ /* 0x000ea20000002400 */
[----:B------:R-:W-:Y:S02]  /*8f90*/  FMUL.FTZ R32, R32, c[0x0][0x320] ;  /* 0x0000c80020207a20 */ /* 0x000fe40000410000 */
[----:B------:R-:W-:Y:S02]  /*8fa0*/  FMUL.FTZ R34, R34, c[0x0][0x320] ;  /* 0x0000c80022227a20 */ /* 0x000fe40000410000 */
[C---:B------:R-:W-:Y:S04]  /*8fb0*/  HMMA.16816.F32.BF16 R56, R188.reuse, R4, R56 ;  /* 0x00000004bc38723c */ /* 0x040fe80000041838 */
[----:B------:R-:W-:Y:S01]  /*8fc0*/  FMUL.FTZ R46, R46, c[0x0][0x320] ;  /* 0x0000c8002e2e7a20 */ /* 0x000fe20000410000 */
[----:B------:R-:W2:Y:S01]  /*8fd0*/  MUFU.TANH R20, R20 ;  /* 0x0000001400147308 */ /* 0x000ea20000002400 */
[----:B------:R-:W-:Y:S02]  /*8fe0*/  FMUL.FTZ R36, R36, c[0x0][0x320] ;  /* 0x0000c80024247a20 */ /* 0x000fe40000410000 */
[-C--:B------:R-:W-:Y:S04]  /*8ff0*/  HMMA.16816.F32.BF16 R60, R188, R6.reuse, R60 ;  /* 0x00000006bc3c723c */ /* 0x080fe8000004183c */
[----:B------:R-:W-:Y:S02]  /*9000*/  FMUL.FTZ R48, R48, c[0x0][0x320] ;  /* 0x0000c80030307a20 */ /* 0x000fe40000410000 */
[----:B------:R-:W-:Y:S01]  /*9010*/  FMUL.FTZ R49, R49, c[0x0][0x320] ;  /* 0x0000c80031317a20 */ /* 0x000fe20000410000 */
[----:B------:R2:W2:Y:S01]  /*9020*/  MUFU.TANH R197, R46 ;  /* 0x0000002e00c57308 */ /* 0x0004a20000002400 */
[C---:B------:R-:W-:Y:S01]  /*9030*/  HMMA.16816.F32.BF16 R64, R172.reuse, R6, R64 ;  /* 0x00000006ac40723c */ /* 0x040fe20000041840 */
[----:B------:R-:W4:Y:S01]  /*9040*/  LDSM.16.M88.4 R4, [R213+0x2800] ;  /* 0x00280000d504783b */ /* 0x000f220000000200 */
[----:B------:R-:W-:Y:S04]  /*9050*/  DEPBAR.LE SB0, 0x0 ;  /* 0x000080000000791a */ /* 0x000fe80000000000 */
[----:B------:R-:W-:Y:S02]  /*9060*/  FMUL.FTZ R50, R50, c[0x0][0x320] ;  /* 0x0000c80032327a20 */ /* 0x000fe40000410000 */
[----:B------:R-:W-:Y:S01]  /*9070*/  FMUL.FTZ R51, R51, c[0x0][0x320] ;  /* 0x0000c80033337a20 */ /* 0x000fe20000410000 */
[----:B------:R-:W3:Y:S01]  /*9080*/  MUFU.TANH R21, R21 ;  /* 0x0000001500157308 */ /* 0x000ee20000002400 */
[----:B------:R-:W-:Y:S01]  /*9090*/  BAR.SYNC.DEFER_BLOCKING 0x0 ;  /* 0x0000000000007b1d */ /* 0x000fe20000010000 */
[-C--:B-1----:R-:W-:Y:S05]  /*90a0*/  HMMA.16816.F32.BF16 R68, R172, R8.reuse, R68 ;  /* 0x00000008ac44723c */ /* 0x082fea0000041844 */
[----:B------:R-:W-:Y:S02]  /*90b0*/  FMUL.FTZ R52, R52, c[0x0][0x320] ;  /* 0x0000c80034347a20 */ /* 0x000fe40000410000 */
[----:B------:R-:W-:Y:S01]  /*90c0*/  FMUL.FTZ R53, R53, c[0x0][0x320] ;  /* 0x0000c80035357a20 */ /* 0x000fe20000410000 */
[----:B------:R1:W1:Y:S01]  /*90d0*/  MUFU.TANH R193, R22 ;  /* 0x0000001600c17308 */ /* 0x0002620000002400 */
[C---:B------:R-:W-:Y:S01]  /*90e0*/  HMMA.16816.F32.BF16 R72, R188.reuse, R8, R72 ;  /* 0x00000008bc48723c */ /* 0x040fe20000041848 */
[----:B--2---:R-:W2:Y:S03]  /*90f0*/  LDL R46, [R1+0x18] ;  /* 0x00001800012e7983 */ /* 0x004ea60000100800 */
[----:B------:R-:W-:Y:S02]  /*9100*/  FMUL.FTZ R54, R54, c[0x0][0x320] ;  /* 0x0000c80036367a20 */ /* 0x000fe40000410000 */
[----:B------:R-:W-:Y:S02]  /*9110*/  FMUL.FTZ R55, R55, c[0x0][0x320] ;  /* 0x0000c80037377a20 */ /* 0x000fe40000410000 */
[-C--:B------:R-:W-:Y:S01]  /*9120*/  HMMA.16816.F32.BF16 R76, R188, R10.reuse, R76 ;  /* 0x0000000abc4c723c */ /* 0x080fe2000004184c */
[----:B------:R1:W1:Y:S03]  /*9130*/  MUFU.TANH R185, R23 ;  /* 0x0000001700b97308 */ /* 0x0002660000002400 */
[----:B------:R-:W-:Y:S02]  /*9140*/  FMUL.FTZ R56, R56, c[0x0][0x320] ;  /* 0x0000c80038387a20 */ /* 0x000fe40000410000 */
[----:B------:R-:W-:Y:S02]  /*9150*/  FMUL.FTZ R59, R59, c[0x0][0x320] ;  /* 0x0000c8003b3b7a20 */ /* 0x000fe40000410000 */
[C---:B------:R-:W-:Y:S01]  /*9160*/  HMMA.16816.F32.BF16 R80, R172.reuse, R10, R80 ;  /* 0x0000000aac50723c */ /* 0x040fe20000041850 */
[----:B------:R-:W2:Y:S02]  /*9170*/  LDL R10, [R1] ;  /* 0x00000000010a7983 */ /* 0x000ea40000100800 */
[----:B------:R1:W1:Y:S01]  /*9180*/  MUFU.TANH R207, R24 ;  /* 0x0000001800cf7308 */ /* 0x0002620000002400 */
[----:B------:R-:W-:Y:S02]  /*9190*/  FMUL.FTZ R60, R60, c[0x0][0x320] ;  /* 0x0000c8003c3c7a20 */ /* 0x000fe40000410000 */
[----:B------:R-:W-:Y:S02]  /*91a0*/  FMUL.FTZ R61, R61, c[0x0][0x320] ;  /* 0x0000c8003d3d7a20 */ /* 0x000fe40000410000 */
[-C--:B----4-:R-:W-:Y:S04]  /*91b0*/  HMMA.16816.F32.BF16 R84, R172, R4.reuse, R84 ;  /* 0x00000004ac54723c */ /* 0x090fe80000041854 */
[----:B------:R-:W-:Y:S01]  /*91c0*/  FMUL.FTZ R63, R63, c[0x0][0x320] ;  /* 0x0000c8003f3f7a20 */ /* 0x000fe20000410000 */
[----:B------:R4:W1:Y:S01]  /*91d0*/  MUFU.TANH R206, R25 ;  /* 0x0000001900ce7308 */ /* 0x0008620000002400 */
[----:B------:R-:W-:Y:S02]  /*91e0*/  FMUL.FTZ R64, R64, c[0x0][0x320] ;  /* 0x0000c80040407a20 */ /* 0x000fe40000410000 */
[C---:B------:R-:W-:Y:S04]  /*91f0*/  HMMA.16816.F32.BF16 R88, R188.reuse, R4, R88 ;  /* 0x00000004bc58723c */ /* 0x040fe80000041858 */
[----:B------:R-:W-:Y:S02]  /*9200*/  FMUL.FTZ R65, R65, c[0x0][0x320] ;  /* 0x0000c80041417a20 */ /* 0x000fe40000410000 */
[----:B------:R-:W-:Y:S01]  /*9210*/  FMUL.FTZ R66, R66, c[0x0][0x320] ;  /* 0x0000c80042427a20 */ /* 0x000fe20000410000 */
[----:B------:R4:W1:Y:S01]  /*9220*/  MUFU.TANH R235, R26 ;  /* 0x0000001a00eb7308 */ /* 0x0008620000002400 */
[-C--:B------:R-:W-:Y:S04]  /*9230*/  HMMA.16816.F32.BF16 R92, R188, R6.reuse, R92 ;  /* 0x00000006bc5c723c */ /* 0x080fe8000004185c */
[----:B------:R-:W-:Y:S04]  /*9240*/  @P0 IMAD.WIDE.U32 R4, R0, c[0x0][0x1e0], RZ ;  /* 0x0000780000040a25 */ /* 0x000fe800078e00ff */
[----:B------:R-:W-:Y:S01]  /*9250*/  HMMA.16816.F32.BF16 R96, R172, R6, R96 ;  /* 0x00000006ac60723c */ /* 0x000fe20000041860 */
[----:B------:R4:W1:Y:S01]  /*9260*/  MUFU.TANH R202, R28 ;  /* 0x0000001c00ca7308 */ /* 0x0008620000002400 */
[----:B------:R4:W4:Y:S02]  /*9270*/  LDL R6, [R1+0x1c] ;  /* 0x00001c0001067983 */ /* 0x0009240000100800 */
[----:B------:R-:W-:Y:S01]  /*9280*/  @P0 IADD3 R0, R5, R2, RZ ;  /* 0x0000000205000210 */ /* 0x000fe20007ffe0ff */
[----:B------:R-:W-:Y:S01]  /*9290*/  FMUL.FTZ R67, R67, c[0x0][0x320] ;  /* 0x0000c80043437a20 */ /* 0x000fe20000410000 */
[----:B------:R-:W-:Y:S01]  /*92a0*/  @P0 MOV R2, R242 ;  /* 0x000000f200020202 */ /* 0x000fe20000000f00 */
[----:B------:R-:W-:Y:S01]  /*92b0*/  FMUL.FTZ R68, R68, c[0x0][0x320] ;  /* 0x0000c80044447a20 */ /* 0x000fe20000410000 */
[----:B------:R-:W-:Y:S01]  /*92c0*/  @P0 SHF.L.U64.HI R7, R228, 0x5, R230 ;  /* 0x00000005e4070819 */ /* 0x000fe200000102e6 */
[----:B------:R-:W-:Y:S02]  /*92d0*/  @P0 IMAD R0, R0, 0x60, RZ ;  /* 0x0000006000000824 */ /* 0x000fe400078e02ff */
[----:B------:R1:W1:Y:S01]  /*92e0*/  MUFU.TANH R13, R32 ;  /* 0x00000020000d7308 */ /* 0x0002620000002400 */
[----:B------:R-:W-:Y:S02]  /*92f0*/  FMUL.FTZ R69, R69, c[0x0][0x320] ;  /* 0x0000c80045457a20 */ /* 0x000fe40000410000 */
[----:B------:R-:W-:Y:S02]  /*9300*/  FMUL.FTZ R70, R70, c[0x0][0x320] ;  /* 0x0000c80046467a20 */ /* 0x000fe40000410000 */
[----:B------:R-:W-:Y:S02]  /*9310*/  FMUL.FTZ R71, R71, c[0x0][0x320] ;  /* 0x0000c80047477a20 */ /* 0x000fe40000410000 */
[----:B------:R-:W-:Y:S02]  /*9320*/  FMUL.FTZ R72, R72, c[0x0][0x320] ;  /* 0x0000c80048487a20 */ /* 0x000fe40000410000 */
[----:B------:R-:W-:Y:S01]  /*9330*/  FMUL.FTZ R73, R73, c[0x0][0x320] ;  /* 0x0000c80049497a20 */ /* 0x000fe20000410000 */
[----:B------:R-:W1:Y:S01]  /*9340*/  MUFU.TANH R33, R33 ;  /* 0x0000002100217308 */ /* 0x000e620000002400 */
[----:B------:R-:W-:Y:S02]  /*9350*/  FMUL.FTZ R74, R74, c[0x0][0x320] ;  /* 0x0000c8004a4a7a20 */ /* 0x000fe40000410000 */
[----:B------:R-:W-:Y:S02]  /*9360*/  FMUL.FTZ R75, R75, c[0x0][0x320] ;  /* 0x0000c8004b4b7a20 */ /* 0x000fe40000410000 */
[----:B------:R-:W-:Y:S02]  /*9370*/  FMUL.FTZ R76, R76, c[0x0][0x320] ;  /* 0x0000c8004c4c7a20 */ /* 0x000fe40000410000 */
[----:B------:R-:W-:Y:S02]  /*9380*/  FMUL.FTZ R77, R77, c[0x0][0x320] ;  /* 0x0000c8004d4d7a20 */ /* 0x000fe40000410000 */
[----:B------:R-:W-:Y:S01]  /*9390*/  FMUL.FTZ R78, R78, c[0x0][0x320] ;  /* 0x0000c8004e4e7a20 */ /* 0x000fe20000410000 */
[----:B------:R1:W1:Y:S01]  /*93a0*/  MUFU.TANH R183, R34 ;  /* 0x0000002200b77308 */ /* 0x0002620000002400 */
        /* <DEDUP_REMOVED lines=31> */
[----:B------:R-:W-:Y:S01]  /*95a0*/  FMUL.FTZ R47, R47, c[0x0][0x320] ;  /* 0x0000c8002f2f7a20 */ /* 0x000fe20000410000 */
[----:B---3--:R-:W-:Y:S01]  /*95b0*/  @P0 MOV R3, R15 ;  /* 0x0000000f00030202 */ /* 0x008fe20000000f00 */
[----:B------:R-:W-:Y:S02]  /*95c0*/  FMUL.FTZ R57, R57, c[0x0][0x320] ;  /* 0x0000c80039397a20 */ /* 0x000fe40000410000 */
[----:B------:R-:W-:Y:S02]  /*95d0*/  FMUL.FTZ R58, R58, c[0x0][0x320] ;  /* 0x0000c8003a3a7a20 */ /* 0x000fe40000410000 */
[----:B------:R-:W-:Y:S01]  /*95e0*/  @P0 IMAD.WIDE.U32 R2, R4, 0x60, R2 ;  /* 0x0000006004020825 */ /* 0x000fe200078e0002 */
[----:B------:R3:W1:Y:S03]  /*95f0*/  MUFU.TANH R35, R39 ;  /* 0x0000002700237308 */ /* 0x0006660000002400 */
[----:B------:R-:W-:Y:S01]  /*9600*/  FMUL.FTZ R62, R62, c[0x0][0x320] ;  /* 0x0000c8003e3e7a20 */ /* 0x000fe20000410000 */
[----:B------:R-:W-:Y:S01]  /*9610*/  @P0 LEA R4, P1, R2, c[0x0][0x1c8], 0x1 ;  /* 0x0000720002040a11 */ /* 0x000fe200078208ff */
[----:B------:R-:W-:Y:S01]  /*9620*/  FMUL.FTZ R90, R90, c[0x0][0x320] ;  /* 0x0000c8005a5a7a20 */ /* 0x000fe20000410000 */
[----:B------:R-:W-:Y:S01]  /*9630*/  @P0 IADD3 R3, R3, R0, RZ ;  /* 0x0000000003030210 */ /* 0x000fe20007ffe0ff */
[----:B------:R-:W-:Y:S01]  /*9640*/  FMUL.FTZ R94, R94, c[0x0][0x320] ;  /* 0x0000c8005e5e7a20 */ /* 0x000fe20000410000 */
[----:B------:R-:W-:Y:S01]  /*9650*/  @P0 SHF.L.U32 R0, R228, 0x5, RZ ;  /* 0x00000005e4000819 */ /* 0x000fe200000006ff */
[----:B------:R-:W-:Y:S01]  /*9660*/  FMUL.FTZ R95, R95, c[0x0][0x320] ;  /* 0x0000c8005f5f7a20 */ /* 0x000fe20000410000 */
[----:B------:R3:W1:Y:S01]  /*9670*/  MUFU.TANH R194, R40 ;  /* 0x0000002800c27308 */ /* 0x0006620000002400 */
[----:B------:R-:W-:Y:S02]  /*9680*/  @P0 LEA.HI.X R5, R2, c[0x0][0x1cc], R3, 0x1, P1 ;  /* 0x0000730002050a11 */ /* 0x000fe400008f0c03 */
[-C--:B------:R-:W-:Y:S03]  /*9690*/  @P0 IADD3 R2, P1, R4, R0.reuse, RZ ;  /* 0x0000000004020210 */ /* 0x080fe60007f3e0ff */
[----:B------:R-:W-:Y:S01]  /*96a0*/  @!PT LDS RZ, [RZ] ;  /* 0x00000000fffff984 */ /* 0x000fe20000000800 */
[----:B------:R-:W-:Y:S01]  /*96b0*/  @!PT LDS RZ, [RZ] ;  /* 0x00000000fffff984 */ /* 0x000fe20000000800 */
[----:B------:R-:W-:Y:S01]  /*96c0*/  @!PT LDS RZ, [RZ] ;  /* 0x00000000fffff984 */ /* 0x000fe20000000800 */
[----:B------:R1:W-:Y:S01]  /*96d0*/  @P0 LDGSTS.E.BYPASS.LTC128B.128 [R227+0x3100], [R4.64], !P6 ;  /* 0x0310000004e30fae */ /* 0x0003e2000f101d4c */
[-C--:B------:R-:W-:Y:S02]  /*96e0*/  @P0 IADD3.X R3, R5, R7.reuse, RZ, P1, !PT ;  /* 0x0000000705030210 */ /* 0x080fe40000ffe4ff */
[-C--:B------:R-:W-:Y:S01]  /*96f0*/  @P0 IADD3 R8, P2, R2, R0.reuse, RZ ;  /* 0x0000000002080210 */ /* 0x080fe20007f5e0ff */
[----:B------:R3:W2:Y:S03]  /*9700*/  MUFU.TANH R192, R41 ;  /* 0x0000002900c07308 */ /* 0x0006a60000002400 */
[-C--:B------:R-:W-:Y:S01]  /*9710*/  @P0 IADD3.X R9, R3, R7.reuse, RZ, P2, !PT ;  /* 0x0000000703090210 */ /* 0x080fe200017fe4ff */
[----:B------:R3:W-:Y:S06]  /*9720*/  @P0 LDGSTS.E.BYPASS.LTC128B.128 [R227+0x3900], [R2.64], !P6 ;  /* 0x0390000002e30fae */ /* 0x0007ec000f101d4c */
[----:B------:R2:W2:Y:S02]  /*9730*/  MUFU.TANH R200, R42 ;  /* 0x0000002a00c87308 */ /* 0x0004a40000002400 */
[----:B------:R3:W-:Y:S08]  /*9740*/  @P0 LDGSTS.E.BYPASS.LTC128B.128 [R227+0x4100], [R8.64], !P6 ;  /* 0x0410000008e30fae */ /* 0x0007f0000f101d4c */
[----:B------:R2:W2:Y:S01]  /*9750*/  MUFU.TANH R199, R43 ;  /* 0x0000002b00c77308 */ /* 0x0004a20000002400 */
[-C--:B-1----:R-:W-:Y:S04]  /*9760*/  @P0 IADD3 R4, P1, R8, R0.reuse, RZ ;  /* 0x0000000008040210 */ /* 0x082fe80007f3e0ff */
[-C--:B------:R-:W-:Y:S05]  /*9770*/  @P0 IADD3.X R5, R9, R7.reuse, RZ, P1, !PT ;  /* 0x0000000709050210 */ /* 0x080fea0000ffe4ff */
[----:B------:R1:W1:Y:S01]  /*9780*/  MUFU.TANH R184, R44 ;  /* 0x0000002c00b87308 */ /* 0x0002620000002400 */
[-C--:B---3--:R-:W-:Y:S01]  /*9790*/  @P0 IADD3 R2, P2, R4, R0.reuse, RZ ;  /* 0x0000000004020210 */ /* 0x088fe20007f5e0ff */
[----:B------:R3:W-:Y:S03]  /*97a0*/  @P0 LDGSTS.E.BYPASS.LTC128B.128 [R227+0x4900], [R4.64], !P6 ;  /* 0x0490000004e30fae */ /* 0x0007e6000f101d4c */
[-C--:B------:R-:W-:Y:S02]  /*97b0*/  @P0 IADD3.X R3, R5, R7.reuse, RZ, P2, !PT ;  /* 0x0000000705030210 */ /* 0x080fe400017fe4ff */
[----:B------:R-:W-:Y:S03]  /*97c0*/  @P0 IADD3 R8, P1, R2, R0, RZ ;  /* 0x0000000002080210 */ /* 0x000fe60007f3e0ff */
[----:B------:R1:W1:Y:S01]  /*97d0*/  MUFU.TANH R170, R45 ;  /* 0x0000002d00aa7308 */ /* 0x0002620000002400 */
[----:B------:R1:W-:Y:S01]  /*97e0*/  @P0 LDGSTS.E.BYPASS.LTC128B.128 [R227+0x5100], [R2.64], !P6 ;  /* 0x0510000002e30fae */ /* 0x0003e2000f101d4c */
[----:B------:R-:W-:Y:S01]  /*97f0*/  IMAD R0, R225, -0x60, RZ ;  /* 0xffffffa0e1007824 */ /* 0x000fe200078e02ff */
[----:B------:R-:W-:Y:S06]  /*9800*/  @P0 IADD3.X R9, R3, R7, RZ, P1, !PT ;  /* 0x0000000703090210 */ /* 0x000fec0000ffe4ff */
[----:B------:R2:W-:Y:S01]  /*9810*/  @P0 LDGSTS.E.BYPASS.LTC128B.128 [R227+0x5900], [R8.64], !P6 ;  /* 0x0590000008e30fae */ /* 0x0005e2000f101d4c */
[----:B------:R1:W1:Y:S01]  /*9820*/  MUFU.TANH R196, R47 ;  /* 0x0000002f00c47308 */ /* 0x0002620000002400 */
[----:B------:R-:W-:Y:S06]  /*9830*/  PLOP3.LUT P0, PT, PT, PT, UP1, 0x40, 0x0 ;  /* 0x000000000000781c */ /* 0x000fec0003f0e818 */
[----:B------:R-:W0:Y:S03]  /*9840*/  LDGDEPBAR ;  /* 0x00000000000079af */ /* 0x000e260000000000 */
[----:B------:R-:W1:Y:S10]  /*9850*/  MUFU.TANH R49, R49 ;  /* 0x0000003100317308 */ /* 0x000e740000002400 */
[----:B------:R-:W1:Y:S10]  /*9860*/  MUFU.TANH R50, R50 ;  /* 0x0000003200327308 */ /* 0x000e740000002400 */
[----:B------:R-:W1:Y:S10]  /*9870*/  MUFU.TANH R51, R51 ;  /* 0x0000003300337308 */ /* 0x000e740000002400 */
[----:B------:R-:W1:Y:S10]  /*9880*/  MUFU.TANH R52, R52 ;  /* 0x0000003400347308 */ /* 0x000e740000002400 */
[----:B------:R-:W1:Y:S10]  /*9890*/  MUFU.TANH R53, R53 ;  /* 0x0000003500357308 */ /* 0x000e740000002400 */
[----:B------:R-:W1:Y:S10]  /*98a0*/  MUFU.TANH R54, R54 ;  /* 0x0000003600367308 */ /* 0x000e740000002400 */
[----:B------:R-:W1:Y:S10]  /*98b0*/  MUFU.TANH R55, R55 ;  /* 0x0000003700377308 */ /* 0x000e740000002400 */
[----:B------:R1:W1:Y:S10]  /*98c0*/  MUFU.TANH R168, R56 ;  /* 0x0000003800a87308 */ /* 0x0002740000002400 */
[----:B------:R1:W1:Y:S01]  /*98d0*/  MUFU.TANH R56, R57 ;  /* 0x0000003900387308 */ /* 0x0002620000002400 */
[----:B--2---:R-:W-:Y:S04]  /*98e0*/  IADD3 R9, -R46, 0x1, R0 ;  /* 0x000000012e097810 */ /* 0x004fe80007ffe100 */
[----:B---3--:R-:W-:Y:S05]  /*98f0*/  IADD3 R5, R9, c[0x0][0x1d0], RZ ;  /* 0x0000740009057a10 */ /* 0x008fea0007ffe0ff */
[----:B------:R2:W3:Y:S01]  /*9900*/  MUFU.TANH R181, R58 ;  /* 0x0000003a00b57308 */ /* 0x0004e20000002400 */
[----:B------:R-:W-:Y:S04]  /*9910*/  IADD3 R5, R5, -c[0x0][0x168], RZ ;  /* 0x80005a0005057a10 */ /* 0x000fe80007ffe0ff */
[C---:B------:R-:W-:Y:S02]  /*9920*/  IADD3 R7, R5.reuse, c[0x0][0x328], RZ ;  /* 0x0000ca0005077a10 */ /* 0x040fe40007ffe0ff */
[----:B------:R-:W-:Y:S03]  /*9930*/  IADD3 R8, R5, UR11, RZ ;  /* 0x0000000b05087c10 */ /* 0x000fe6000fffe0ff */
[----:B------:R2:W1:Y:S10]  /*9940*/  MUFU.TANH R180, R59 ;  /* 0x0000003b00b47308 */ /* 0x0004740000002400 */
[----:B------:R-:W1:Y:S10]  /*9950*/  MUFU.TANH R60, R60 ;  /* 0x0000003c003c7308 */ /* 0x000e740000002400 */
[----:B------:R-:W1:Y:S10]  /*9960*/  MUFU.TANH R61, R61 ;  /* 0x0000003d003d7308 */ /* 0x000e740000002400 */
[----:B------:R2:W1:Y:S01]  /*9970*/  MUFU.TANH R179, R62 ;  /* 0x0000003e00b37308 */ /* 0x0004620000002400 */
[----:B----4-:R-:W-:Y:S05]  /*9980*/  @P3 MOV R6, R10 ;  /* 0x0000000a00063202 */ /* 0x010fea0000000f00 */
[----:B------:R-:W1:Y:S04]  /*9990*/  SHFL.IDX PT, R4, R6, RZ, 0x1c1f ;  /* 0x001c1fff06047589 */ /* 0x000e6800000e0000 */
[----:B------:R2:W4:Y:S10]  /*99a0*/  MUFU.TANH R178, R63 ;  /* 0x0000003f00b27308 */ /* 0x0005340000002400 */
[----:B------:R-:W2:Y:S10]  /*99b0*/  MUFU.TANH R64, R64 ;  /* 0x0000004000407308 */ /* 0x000eb40000002400 */
[----:B------:R-:W2:Y:S01]  /*99c0*/  MUFU.TANH R65, R65 ;  /* 0x0000004100417308 */ /* 0x000ea20000002400 */
[----:B-1----:R-:W-:Y:S02]  /*99d0*/  IADD3 R3, R7, R4, RZ ;  /* 0x0000000407037210 */ /* 0x002fe40007ffe0ff */
[----:B------:R-:W-:Y:S07]  /*99e0*/  IADD3 R2, R4, R8, RZ ;  /* 0x0000000804027210 */ /* 0x000fee0007ffe0ff */
[----:B------:R-:W1:Y:S10]  /*99f0*/  MUFU.TANH R66, R66 ;  /* 0x0000004200427308 */ /* 0x000e740000002400 */
        /* <DEDUP_REMOVED lines=27> */
[----:B------:R1:W1:Y:S10]  /*9bb0*/  MUFU.TANH R63, R94 ;  /* 0x0000005e003f7308 */ /* 0x0002740000002400 */
[----:B------:R1:W1:Y:S10]  /*9bc0*/  MUFU.TANH R59, R95 ;  /* 0x0000005f003b7308 */ /* 0x0002740000002400 */
[----:B------:R-:W1:Y:S10]  /*9bd0*/  MUFU.TANH R30, R30 ;  /* 0x0000001e001e7308 */ /* 0x000e740000002400 */
[----:B------:R-:W1:Y:S10]  /*9be0*/  MUFU.TANH R27, R27 ;  /* 0x0000001b001b7308 */ /* 0x000e740000002400 */
[----:B------:R-:W1:Y:S10]  /*9bf0*/  MUFU.TANH R31, R31 ;  /* 0x0000001f001f7308 */ /* 0x000e740000002400 */
[----:B------:R-:W1:Y:S01]  /*9c00*/  MUFU.TANH R29, R29 ;  /* 0x0000001d001d7308 */ /* 0x000e620000002400 */
[----:B------:R-:W-:-:S05]  /*9c10*/  @P0 BRA `(.L_x_165) ;  /* 0x0000019000000947 */ /* 0x000fca0003800000 */
[----:B--234-:R-:W-:Y:S01]  /*9c20*/  IADD3 R4, R4, c[0x0][0x1d0], RZ ;  /* 0x0000740004047a10 */ /* 0x01cfe20007ffe0ff */
[----:B------:R-:W-:Y:S03]  /*9c30*/  BSSY B0, `(.L_x_166) ;  /* 0x0000012000007945 */ /* 0x000fe60003800000 */
[----:B------:R-:W-:Y:S04]  /*9c40*/  IADD3 R4, R4, -c[0x0][0x168], RZ ;  /* 0x80005a0004047a10 */ /* 0x000fe80007ffe0ff */
[----:B------:R-:W-:Y:S11]  /*9c50*/  ISETP.GT.AND P0, PT, R4, -0x1, PT ;  /* 0xffffffff0400780c */ /* 0x000ff60003f04270 */
[----:B------:R-:W-:Y:S02]  /*9c60*/  @!UPT UIADD3 URZ, URZ, URZ, URZ ;  /* 0x0000003f3f3ff290 */ /* 0x000fe4000fffe03f */
[----:B------:R-:W-:-:S05]  /*9c70*/  @P0 BRA `(.L_x_167) ;  /* 0x0000008000000947 */ /* 0x000fca0003800000 */
[----:B------:R-:W-:Y:S01]  /*9c80*/  LOP3.LUT R4, RZ, R4, RZ, 0x33, !PT ;  /* 0x00000004ff047212 */ /* 0x000fe200078e33ff */
[----:B------:R-:W-:Y:S05]  /*9c90*/  IMAD.MOV.U32 R10, RZ, RZ, c[0x0][0x32c] ;  /* 0x0000cb00ff0a7624 */ /* 0x000fea00078e00ff */
[----:B------:R-:W-:Y:S11]  /*9ca0*/  ISETP.NE.AND P0, PT, R10, 0x1, PT ;  /* 0x000000010a00780c */ /* 0x000ff60003f05270 */
[----:B------:R-:W-:Y:S02]  /*9cb0*/  @!UPT UIADD3 URZ, URZ, URZ, URZ ;  /* 0x0000003f3f3ff290 */ /* 0x000fe4000fffe03f */
[----:B------:R-:W-:Y:S05]  /*9cc0*/  @P0 IMAD.HI.U32 R10, R4, c[0x0][0x330], RZ ;  /* 0x0000cc00040a0a27 */ /* 0x000fea00078e00ff */
[----:B------:R-:W-:Y:S04]  /*9cd0*/  @P0 SHF.R.U32.HI R4, RZ, c[0x0][0x334], R10 ;  /* 0x0000cd00ff040a19 */ /* 0x000fe8000001160a */
[----:B------:R-:W-:Y:S01]  /*9ce0*/  LOP3.LUT R4, RZ, R4, RZ, 0x33, !PT ;  /* 0x00000004ff047212 */ /* 0x000fe200078e33ff */
[----:B------:R-:W-:-:S05]  /*9cf0*/  BRA `(.L_x_168) ;  /* 0x0000005000007947 */ /* 0x000fca0003800000 */
.L_x_167:
[----:B------:R-:W-:Y:S04]  /*9d00*/  MOV R10, c[0x0][0x32c] ;  /* 0x0000cb00000a7a02 */ /* 0x000fe80000000f00 */
[----:B------:R-:W-:Y:S11]  /*9d10*/  ISETP.NE.AND P0, PT, R10, 0x1, PT ;  /* 0x000000010a00780c */ /* 0x000ff60003f05270 */
[----:B------:R-:W-:Y:S02]  /*9d20*/  @!UPT UIADD3 URZ, URZ, URZ, URZ ;  /* 0x0000003f3f3ff290 */ /* 0x000fe4000fffe03f */
[----:B------:R-:W-:Y:S05]  /*9d30*/  @P0 IMAD.HI.U32 R10, R4, c[0x0][0x330], RZ ;  /* 0x0000cc00040a0a27 */ /* 0x000fea00078e00ff */
[----:B------:R-:W-:Y:S02]  /*9d40*/  @P0 SHF.R.U32.HI R4, RZ, c[0x0][0x334], R10 ;  /* 0x0000cd00ff040a19 */ /* 0x000fe4000001160a */
.L_x_168:
[----:B------:R-:W-:Y:S05]  /*9d50*/  BSYNC B0 ;  /* 0x0000000000007941 */ /* 0x000fea0003800000 */
.L_x_166:
[----:B------:R-:W-:Y:S04]  /*9d60*/  IMAD.IADD R10, R0, 0x1, -R46 ;  /* 0x00000001000a7824 */ /* 0x000fe800078e0a2e */
[----:B------:R-:W-:Y:S05]  /*9d70*/  IMAD R4, R4, c[0x0][0x32c], R10 ;  /* 0x0000cb0004047a24 */ /* 0x000fea00078e020a */
[----:B------:R-:W-:Y:S02]  /*9d80*/  IADD3 R10, R4, c[0x0][0x32c], RZ ;  /* 0x0000cb00040a7a10 */ /* 0x000fe40007ffe0ff */
[----:B------:R-:W-:Y:S02]  /*9d90*/  IMNMX R2, R2, R4, !PT ;  /* 0x0000000402027217 */ /* 0x000fe40007800200 */
[----:B------:R-:W-:Y:S02]  /*9da0*/  IMNMX R3, R3, R10, PT ;  /* 0x0000000a03037217 */ /* 0x000fe40003800200 */
.L_x_165:
[C---:B--234-:R-:W-:Y:S02]  /*9db0*/  ISETP.GE.AND P0, PT, R0.reuse, 0x9, PT ;  /* 0x000000090000780c */ /* 0x05cfe40003f06270 */
[----:B------:R-:W-:Y:S02]  /*9dc0*/  ISETP.GE.AND P1, PT, R0, 0x2, PT ;  /* 0x000000020000780c */ /* 0x000fe40003f26270 */
[----:B------:R-:W-:Y:S02]  /*9dd0*/  P2R R25, PR, RZ, 0x1 ;  /* 0x00000001ff197803 */ /* 0x000fe40000000000 */
[C---:B------:R-:W-:Y:S02]  /*9de0*/  ISETP.GT.AND P0, PT, R2.reuse, 0x8, !P0 ;  /* 0x000000080200780c */ /* 0x040fe40004704270 */
[----:B------:R-:W-:Y:S02]  /*9df0*/  P2R R26, PR, RZ, 0x2 ;  /* 0x00000002ff1a7803 */ /* 0x000fe40000000000 */
[----:B------:R-:W-:Y:S02]  /*9e00*/  ISETP.GT.AND P1, PT, R2, 0x1, !P1 ;  /* 0x000000010200780c */ /* 0x000fe40004f24270 */
[C---:B------:R-:W-:Y:S02]  /*9e10*/  ISETP.GE.AND P2, PT, R0.reuse, 0x11, PT ;  /* 0x000000110000780c */ /* 0x040fe40003f46270 */
[C---:B------:R-:W-:Y:S02]  /*9e20*/  ISETP.LT.OR P0, PT, R3.reuse, 0x9, P0 ;  /* 0x000000090300780c */ /* 0x040fe40000701670 */
[C---:B------:R-:W-:Y:S02]  /*9e30*/  ISETP.LT.OR P1, PT, R3.reuse, 0x2, P1 ;  /* 0x000000020300780c */ /* 0x040fe40000f21670 */
[----:B------:R-:W-:Y:S02]  /*9e40*/  ISETP.GE.AND P3, PT, R0, 0xa, PT ;  /* 0x0000000a0000780c */ /* 0x000fe40003f66270 */
[----:B------:R-:W-:Y:S02]  /*9e50*/  FSEL R36, R16, -INF , !P0 ;  /* 0xff80000010247808 */ /* 0x000fe40004000000 */
[----:B------:R-:W-:Y:S02]  /*9e60*/  ISETP.GT.AND P0, PT, R2, 0x10, !P2 ;  /* 0x000000100200780c */ /* 0x000fe40005704270 */
[----:B------:R-:W-:Y:S02]  /*9e70*/  FSEL R32, R176, -INF , !P1 ;  /* 0xff800000b0207808 */ /* 0x000fe40004800000 */
[----:B------:R-:W-:Y:S02]  /*9e80*/  ISETP.GT.AND P1, PT, R2, 0x9, !P3 ;  /* 0x000000090200780c */ /* 0x000fe40005f24270 */
[----:B------:R-:W-:Y:S02]  /*9e90*/  P2R R23, PR, RZ, 0x4 ;  /* 0x00000004ff177803 */ /* 0x000fe40000000000 */
[C---:B------:R-:W-:Y:S02]  /*9ea0*/  ISETP.LT.OR P0, PT, R3.reuse, 0x11, P0 ;  /* 0x000000110300780c */ /* 0x040fe40000701670 */
[----:B------:R-:W-:Y:S02]  /*9eb0*/  ISETP.GE.AND P2, PT, R0, 0x12, PT ;  /* 0x000000120000780c */ /* 0x000fe40003f46270 */
[----:B------:R-:W-:Y:S02]  /*9ec0*/  ISETP.LT.OR P1, PT, R3, 0xa, P1 ;  /* 0x0000000a0300780c */ /* 0x000fe40000f21670 */
[----:B------:R-:W-:Y:S02]  /*9ed0*/  FSEL R40, R20, -INF , !P0 ;  /* 0xff80000014287808 */ /* 0x000fe40004000000 */
[----:B------:R-:W-:Y:S02]  /*9ee0*/  ISETP.GT.AND P0, PT, R2, 0x11, !P2 ;  /* 0x000000110200780c */ /* 0x000fe40005704270 */
[----:B------:R-:W-:Y:S02]  /*9ef0*/  FSEL R38, R17, -INF , !P1 ;  /* 0xff80000011267808 */ /* 0x000fe40004800000 */
[----:B------:R-:W-:Y:S02]  /*9f00*/  ISETP.LT.OR P0, PT, R3, 0x12, P0 ;  /* 0x000000120300780c */ /* 0x000fe40000701670 */
[----:B------:R-:W-:Y:S02]  /*9f10*/  ISETP.GE.AND P1, PT, R0, 0x19, PT ;  /* 0x000000190000780c */ /* 0x000fe40003f26270 */
[----:B------:R-:W-:Y:S02]  /*9f20*/  FSEL R42, R21, -INF , !P0 ;  /* 0xff800000152a7808 */ /* 0x000fe40004000000 */
[----:B------:R-:W-:Y:S02]  /*9f30*/  ISETP.GT.AND P0, PT, R2, 0x18, !P1 ;  /* 0x000000180200780c */ /* 0x000fe40004f04270 */
[----:B------:R-:W-:Y:S02]  /*9f40*/  P2R R21, PR, RZ, 0x2 ;  /* 0x00000002ff157803 */ /* 0x000fe40000000000 */
        /* <DEDUP_REMOVED lines=10> */
[C---:B------:R-:W-:Y:S02]  /*9ff0*/  ISETP.LT.OR P0, PT, R3.reuse, 0x21, P0 ;  /* 0x000000210300780c */ /* 0x040fe40000701670 */
[----:B------:R-:W-:Y:S02]  /*a000*/  ISETP.GE.AND P1, PT, R0, 0x22, PT ;  /* 0x000000220000780c */ /* 0x000fe40003f26270 */
[----:B------:R-:W-:Y:S02]  /*a010*/  FSEL R57, R12, -INF , !P0 ;  /* 0xff8000000c397808 */ /* 0x000fe40004000000 */
[----:B------:R-:W-:Y:S02]  /*a020*/  ISETP.GT.AND P0, PT, R2, 0x21, !P1 ;  /* 0x000000210200780c */ /* 0x000fe40004f04270 */
[----:B------:R-:W-:Y:S02]  /*a030*/  P2R R18, PR, RZ, 0x2 ;  /* 0x00000002ff127803 */ /* 0x000fe40000000000 */
[----:B------:R-:W-:Y:S02]  /*a040*/  ISETP.LT.OR P0, PT, R3, 0x22, P0 ;  /* 0x000000220300780c */ /* 0x000fe40000701670 */
[----:B------:R-:W-:Y:S02]  /*a050*/  ISETP.GE.AND P1, PT, R0, 0x29, PT ;  /* 0x000000290000780c */ /* 0x000fe40003f26270 */
[----:B-1----:R-:W-:Y:S02]  /*a060*/  FSEL R90, R37, -INF , !P0 ;  /* 0xff800000255a7808 */ /* 0x002fe40004000000 */
        /* <DEDUP_REMOVED lines=26> */
[----:B------:R-:W-:Y:S02]  /*a210*/  ISETP.GE.AND P4, PT, R0, 0x41, PT ;  /* 0x000000410000780c */ /* 0x000fe40003f86270 */
[----:B------:R-:W-:Y:S02]  /*a220*/  ISETP.LT.OR P0, PT, R3, 0x3a, P0 ;  /* 0x0000003a0300780c */ /* 0x000fe40000701670 */
[----:B------:R-:W-:Y:S02]  /*a230*/  P2R R24, PR, RZ, 0x8 ;  /* 0x00000008ff187803 */ /* 0x000fe40000000000 */
[----:B------:R-:W-:Y:S02]  /*a240*/  FSEL R198, R65, -INF , !P0 ;  /* 0xff80000041c67808 */ /* 0x000fe40004000000 */
[----:B------:R-:W-:Y:S02]  /*a250*/  ISETP.GT.AND P0, PT, R2, 0x40, !P4 ;  /* 0x000000400200780c */ /* 0x000fe40006704270 */
[----:B------:R-:W-:Y:S02]  /*a260*/  ISETP.GE.AND P3, PT, R0, 0x42, PT ;  /* 0x000000420000780c */ /* 0x000fe40003f66270 */
[C---:B------:R-:W-:Y:S02]  /*a270*/  ISETP.LT.OR P0, PT, R3.reuse, 0x41, P0 ;  /* 0x000000410300780c */ /* 0x040fe40000701670 */
[----:B------:R-:W-:Y:S02]  /*a280*/  P2R R22, PR, RZ, 0x4 ;  /* 0x00000004ff167803 */ /* 0x000fe40000000000 */
        /* <DEDUP_REMOVED lines=17> */
[C---:B------:R-:W-:Y:S02]  /*a3a0*/  ISETP.GE.AND P1, PT, R0.reuse, 0x52, PT ;  /* 0x000000520000780c */ /* 0x040fe40003f26270 */
        /* <DEDUP_REMOVED lines=8> */
[----:B------:R-:W-:Y:S04]  /*a430*/  ISETP.GT.AND P0, PT, R2, 0x58, !P5 ;  /* 0x000000580200780c */ /* 0x000fe80006f04270 */
[C---:B------:R-:W-:Y:S04]  /*a440*/  ISETP.LT.OR P0, PT, R3.reuse, 0x59, P0 ;  /* 0x000000590300780c */ /* 0x040fe80000701670 */
[----:B------:R-:W-:Y:S02]  /*a450*/  FSEL R252, R30, -INF , !P0 ;  /* 0xff8000001efc7808 */ /* 0x000fe40004000000 */
[----:B------:R-:W-:Y:S04]  /*a460*/  ISETP.GT.AND P0, PT, R2, RZ, !P1 ;  /* 0x000000ff0200720c */ /* 0x000fe80004f04270 */
[C---:B------:R-:W-:Y:S04]  /*a470*/  ISETP.LT.OR P0, PT, R3.reuse, 0x1, P0 ;  /* 0x000000010300780c */ /* 0x040fe80000701670 */
[----:B------:R-:W-:Y:S02]  /*a480*/  FSEL R30, R226, -INF , !P0 ;  /* 0xff800000e21e7808 */ /* 0x000fe40004000000 */
[----:B------:R-:W-:Y:S04]  /*a490*/  ISETP.GE.AND P0, PT, R0, 0x5a, PT ;  /* 0x0000005a0000780c */ /* 0x000fe80003f06270 */
[----:B------:R-:W-:Y:S02]  /*a4a0*/  P2R R4, PR, RZ, 0x1 ;  /* 0x00000001ff047803 */ /* 0x000fe40000000000 */
[----:B------:R-:W-:Y:S04]  /*a4b0*/  ISETP.GT.AND P0, PT, R2, 0x59, !P0 ;  /* 0x000000590200780c */ /* 0x000fe80004704270 */
[----:B------:R-:W-:Y:S02]  /*a4c0*/  ISETP.LT.OR P0, PT, R3, 0x5a, P0 ;  /* 0x0000005a0300780c */ /* 0x000fe40000701670 */
[----:B------:R-:W1:Y:S02]  /*a4d0*/  SHFL.IDX PT, R3, R6, 0x1, 0x1c1f ;  /* 0x003c1f0006037f89 */ /* 0x000e6400000e0000 */
[----:B------:R-:W-:Y:S02]  /*a4e0*/  FSEL R84, R27, -INF , !P0 ;  /* 0xff8000001b547808 */ /* 0x000fe40004000000 */
[----:B------:R-:W-:Y:S01]  /*a4f0*/  PLOP3.LUT P0, PT, PT, PT, UP1, 0x40, 0x0 ;  /* 0x000000000000781c */ /* 0x000fe20003f0e818 */
[--C-:B-1----:R-:W-:Y:S02]  /*a500*/  IMAD.IADD R2, R7, 0x1, R3.reuse ;  /* 0x0000000107027824 */ /* 0x102fe400078e0203 */
[----:B------:R-:W-:Y:S10]  /*a510*/  IMAD.IADD R0, R8, 0x1, R3 ;  /* 0x0000000108007824 */ /* 0x000ff400078e0203 */
[----:B------:R-:W-:-:S05]  /*a520*/  @P0 BRA `(.L_x_169) ;  /* 0x000001b000000947 */ /* 0x000fca0003800000 */
[----:B------:R-:W-:Y:S01]  /*a530*/  IADD3 R0, R3, c[0x0][0x1d0], RZ ;  /* 0x0000740003007a10 */ /* 0x000fe20007ffe0ff */
        /* <DEDUP_REMOVED lines=13> */
.L_x_171:
[----:B------:R-:W-:Y:S04]  /*a610*/  MOV R2, c[0x0][0x32c] ;  /* 0x0000cb0000027a02 */ /* 0x000fe80000000f00 */
[----:B------:R-:W-:Y:S11]  /*a620*/  ISETP.NE.AND P0, PT, R2, 0x1, PT ;  /* 0x000000010200780c */ /* 0x000ff60003f05270 */
[----:B------:R-:W-:Y:S02]  /*a630*/  @!UPT UIADD3 URZ, URZ, URZ, URZ ;  /* 0x0000003f3f3ff290 */ /* 0x000fe4000fffe03f */
[----:B------:R-:W-:Y:S05]  /*a640*/  @P0 IMAD.HI.U32 R2, R0, c[0x0][0x330], RZ ;  /* 0x0000cc0000020a27 */ /* 0x000fea00078e00ff */
[----:B------:R-:W-:Y:S02]  /*a650*/  @P0 SHF.R.U32.HI R0, RZ, c[0x0][0x334], R2 ;  /* 0x0000cd00ff000a19 */ /* 0x000fe40000011602 */
.L_x_172:
[----:B------:R-:W-:Y:S05]  /*a660*/  BSYNC B0 ;  /* 0x0000000000007941 */ /* 0x000fea0003800000 */
.L_x_170:
[----:B------:R-:W-:Y:S02]  /*a670*/  IADD3 R2, R9, -0x1, RZ ;  /* 0xffffffff09027810 */ /* 0x000fe40007ffe0ff */
[C-C-:B------:R-:W-:Y:S02]  /*a680*/  IADD3 R27, R3.reuse, UR11, R5.reuse ;  /* 0x0000000b031b7c10 */ /* 0x140fe4000fffe005 */
[----:B------:R-:W-:Y:S01]  /*a690*/  IADD3 R3, R3, c[0x0][0x328], R5 ;  /* 0x0000ca0003037a10 */ /* 0x000fe20007ffe005 */
[----:B------:R-:W-:Y:S05]  /*a6a0*/  IMAD R0, R0, c[0x0][0x32c], R2 ;  /* 0x0000cb0000007a24 */ /* 0x000fea00078e0202 */
[----:B------:R-:W-:Y:S02]  /*a6b0*/  IADD3 R2, R0, c[0x0][0x32c], RZ ;  /* 0x0000cb0000027a10 */ /* 0x000fe40007ffe0ff */
[----:B------:R-:W-:Y:S02]  /*a6c0*/  IMNMX R0, R27, R0, !PT ;  /* 0x000000001b007217 */ /* 0x000fe40007800200 */
[----:B------:R-:W-:Y:S02]  /*a6d0*/  IMNMX R2, R3, R2, PT ;  /* 0x0000000203027217 */ /* 0x000fe40003800200 */
.L_x_169:
[----:B------:R-:W-:Y:S01]  /*a6e0*/  ISETP.NE.AND P0, PT, R26, RZ, PT ;  /* 0x000000ff1a00720c */ /* 0x000fe20003f05270 */
[----:B------:R-:W1:Y:S03]  /*a6f0*/  SHFL.IDX PT, R3, R6, 0x2, 0x1c1f ;  /* 0x005c1f0006037f89 */ /* 0x000e6600000e0000 */
[----:B------:R-:W-:Y:S04]  /*a700*/  ISETP.GT.AND P0, PT, R0, 0x1, !P0 ;  /* 0x000000010000780c */ /* 0x000fe80004704270 */
[----:B------:R-:W-:Y:S04]  /*a710*/  ISETP.LT.OR P0, PT, R2, 0x2, P0 ;  /* 0x000000020200780c */ /* 0x000fe80000701670 */
[----:B------:R-:W-:Y:S02]  /*a720*/  FSEL R34, R229, -INF , !P0 ;  /* 0xff800000e5227808 */ /* 0x000fe40004000000 */
[----:B------:R-:W-:Y:S04]  /*a730*/  ISETP.NE.AND P0, PT, R25, RZ, PT ;  /* 0x000000ff1900720c */ /* 0x000fe80003f05270 */
        /* <DEDUP_REMOVED lines=79> */
[----:B------:R-:W-:Y:S04]  /*ac30*/  ISETP.GT.AND P0, PT, R0, RZ, !P1 ;  /* 0x000000ff0000720c */ /* 0x000fe80004f04270 */
[----:B------:R-:W-:Y:S04]  /*ac40*/  ISETP.LT.OR P0, PT, R2, 0x1, P0 ;  /* 0x000000010200780c */ /* 0x000fe80000701670 */
[----:B------:R-:W-:Y:S02]  /*ac50*/  FSEL R31, R239, -INF , !P0 ;  /* 0xff800000ef1f7808 */ /* 0x000fe40004000000 */
[----:B------:R-:W-:Y:S04]  /*ac60*/  ISETP.NE.AND P0, PT, R4, RZ, PT ;  /* 0x000000ff0400720c */ /* 0x000fe80003f05270 */
[----:B------:R-:W-:Y:S01]  /*ac70*/  ISETP.GT.AND P0, PT, R0, 0x59, !P0 ;  /* 0x000000590000780c */ /* 0x000fe20004704270 */
[--C-:B-1----:R-:W-:Y:S03]  /*ac80*/  IMAD.IADD R0, R8, 0x1, R3.reuse ;  /* 0x0000000108007824 */ /* 0x102fe600078e0203 */
[----:B------:R-:W-:Y:S01]  /*ac90*/  ISETP.LT.OR P0, PT, R2, 0x5a, P0 ;  /* 0x0000005a0200780c */ /* 0x000fe20000701670 */
[----:B------:R-:W-:Y:S03]  /*aca0*/  IMAD.IADD R2, R7, 0x1, R3 ;  /* 0x0000000107027824 */ /* 0x000fe600078e0203 */
[----:B------:R-:W-:Y:S02]  /*acb0*/  FSEL R250, R29, -INF , !P0 ;  /* 0xff8000001dfa7808 */ /* 0x000fe40004000000 */
[----:B------:R-:W-:Y:S11]  /*acc0*/  PLOP3.LUT P0, PT, PT, PT, UP1, 0x40, 0x0 ;  /* 0x000000000000781c */ /* 0x000ff60003f0e818 */
[----:B------:R-:W-:Y:S02]  /*acd0*/  @!UPT UIADD3 URZ, URZ, URZ, URZ ;  /* 0x0000003f3f3ff290 */ /* 0x000fe4000fffe03f */
        /* <DEDUP_REMOVED lines=15> */
.L_x_175:
[----:B------:R-:W-:Y:S04]  /*add0*/  MOV R27, c[0x0][0x32c] ;  /* 0x0000cb00001b7a02 */ /* 0x000fe80000000f00 */
[----:B------:R-:W-:Y:S11]  /*ade0*/  ISETP.NE.AND P0, PT, R27, 0x1, PT ;  /* 0x000000011b00780c */ /* 0x000ff60003f05270 */
[----:B------:R-:W-:Y:S02]  /*adf0*/  @!UPT UIADD3 URZ, URZ, URZ, URZ ;  /* 0x0000003f3f3ff290 */ /* 0x000fe4000fffe03f */
[----:B------:R-:W-:Y:S05]  /*ae00*/  @P0 IMAD.HI.U32 R27, R3, c[0x0][0x330], RZ ;  /* 0x0000cc00031b0a27 */ /* 0x000fea00078e00ff */
[----:B------:R-:W-:Y:S02]  /*ae10*/  @P0 SHF.R.U32.HI R3, RZ, c[0x0][0x334], R27 ;  /* 0x0000cd00ff030a19 */ /* 0x000fe4000001161b */
.L_x_176:
[----:B------:R-:W-:Y:S05]  /*ae20*/  BSYNC B0 ;  /* 0x0000000000007941 */ /* 0x000fea0003800000 */
.L_x_174:
[----:B------:R-:W-:Y:S04]  /*ae30*/  IMAD R27, R225, -0x60, -R46 ;  /* 0xffffffa0e11b7824 */ /* 0x000fe800078e0a2e */
[----:B------:R-:W-:Y:S05]  /*ae40*/  IMAD R3, R3, c[0x0][0x32c], R27 ;  /* 0x0000cb0003037a24 */ /* 0x000fea00078e021b */
[----:B------:R-:W-:Y:S02]  /*ae50*/  IADD3 R27, R3, c[0x0][0x32c], RZ ;  /* 0x0000cb00031b7a10 */ /* 0x000fe40007ffe0ff */
[----:B------:R-:W-:Y:S02]  /*ae60*/  IMNMX R0, R0, R3, !PT ;  /* 0x0000000300007217 */ /* 0x000fe40007800200 */
[----:B------:R-:W-:Y:S02]  /*ae70*/  IMNMX R2, R2, R27, PT ;  /* 0x0000001b02027217 */ /* 0x000fe40003800200 */
.L_x_173:
        /* <DEDUP_REMOVED lines=111> */
.L_x_179:
[----:B------:R-:W-:Y:S04]  /*b570*/  MOV R2, c[0x0][0x32c] ;  /* 0x0000cb0000027a02 */ /* 0x000fe80000000f00 */
[----:B------:R-:W-:Y:S11]  /*b580*/  ISETP.NE.AND P0, PT, R2, 0x1, PT ;  /* 0x000000010200780c */ /* 0x000ff60003f05270 */
[----:B------:R-:W-:Y:S02]  /*b590*/  @!UPT UIADD3 URZ, URZ, URZ, URZ ;  /* 0x0000003f3f3ff290 */ /* 0x000fe4000fffe03f */
[----:B------:R-:W-:Y:S05]  /*b5a0*/  @P0 IMAD.HI.U32 R2, R0, c[0x0][0x330], RZ ;  /* 0x0000cc0000020a27 */ /* 0x000fea00078e00ff */
[----:B------:R-:W-:Y:S02]  /*b5b0*/  @P0 SHF.R.U32.HI R0, RZ, c[0x0][0x334], R2 ;  /* 0x0000cd00ff000a19 */ /* 0x000fe40000011602 */
.L_x_180:
[----:B------:R-:W-:Y:S05]  /*b5c0*/  BSYNC B0 ;  /* 0x0000000000007941 */ /* 0x000fea0003800000 */
.L_x_178:
[----:B------:R-:W-:Y:S02]  /*b5d0*/  IADD3 R9, R9, -0x1, RZ ;  /* 0xffffffff09097810 */ /* 0x000fe40007ffe0ff */
[C-C-:B------:R-:W-:Y:S02]  /*b5e0*/  IADD3 R6, R3.reuse, UR11, R5.reuse ;  /* 0x0000000b03067c10 */ /* 0x140fe4000fffe005 */
[----:B------:R-:W-:Y:S01]  /*b5f0*/  IADD3 R3, R3, c[0x0][0x328], R5 ;  /* 0x0000ca0003037a10 */ /* 0x000fe20007ffe005 */
[----:B------:R-:W-:Y:S05]  /*b600*/  IMAD R0, R0, c[0x0][0x32c], R9 ;  /* 0x0000cb0000007a24 */ /* 0x000fea00078e0209 */
[----:B------:R-:W-:Y:S02]  /*b610*/  IADD3 R2, R0, c[0x0][0x32c], RZ ;  /* 0x0000cb0000027a10 */ /* 0x000fe40007ffe0ff */
[----:B------:R-:W-:Y:S02]  /*b620*/  IMNMX R0, R6, R0, !PT ;  /* 0x0000000006007217 */ /* 0x000fe40007800200 */
[----:B------:R-:W-:Y:S02]  /*b630*/  IMNMX R2, R3, R2, PT ;  /* 0x0000000203027217 */ /* 0x000fe40003800200 */
.L_x_177:
[----:B------:R-:W-:Y:S02]  /*b640*/  ISETP.GT.AND P0, PT, R0, RZ, !P1 ;  /* 0x000000ff0000720c */ /* 0x000fe40004f04270 */
[----:B------:R-:W-:Y:S02]  /*b650*/  ISETP.NE.AND P1, PT, R23, RZ, PT ;  /* 0x000000ff1700720c */ /* 0x000fe40003f25270 */
[----:B------:R-:W-:Y:S02]  /*b660*/  ISETP.LT.OR P0, PT, R2, 0x1, P0 ;  /* 0x000000010200780c */ /* 0x000fe40000701670 */
[----:B------:R-:W-:Y:S02]  /*b670*/  FMNMX.FTZ R72, R30, R100, !PT ;  /* 0x000000641e487209 */ /* 0x000fe40007810000 */
[----:B------:R-:W-:Y:S02]  /*b680*/  FSEL R8, R251, -INF , !P0 ;  /* 0xff800000fb087808 */ /* 0x000fe40004000000 */
[----:B------:R-:W-:Y:S02]  /*b690*/  ISETP.NE.AND P0, PT, R26, RZ, PT ;  /* 0x000000ff1a00720c */ /* 0x000fe40003f05270 */
[----:B------:R-:W-:Y:S02]  /*b6a0*/  FMNMX.FTZ R72, R32, R72, !PT ;  /* 0x0000004820487209 */ /* 0x000fe40007810000 */
[----:B------:R-:W-:Y:S02]  /*b6b0*/  ISETP.GT.AND P0, PT, R0, 0x1, !P0 ;  /* 0x000000010000780c */ /* 0x000fe40004704270 */
[----:B------:R-:W-:Y:S02]  /*b6c0*/  FMNMX.FTZ R72, R36, R72, !PT ;  /* 0x0000004824487209 */ /* 0x000fe40007810000 */
        /* <DEDUP_REMOVED lines=37> */
[----:B------:R-:W-:Y:S01]  /*b920*/  FMNMX.FTZ R3, R49, R3, !PT ;  /* 0x0000000331037209 */ /* 0x000fe20007810000 */
[----:B------:R-:W-:Y:S01]  /*b930*/  LDSM.16.MT88.4 R20, [R209+0x100] ;  /* 0x00010000d114783b */ /* 0x000fe20000004200 */
[----:B------:R-:W-:Y:S02]  /*b940*/  ISETP.GT.AND P0, PT, R0, 0x19, !P0 ;  /* 0x000000190000780c */ /* 0x000fe40004704270 */
[----:B------:R-:W-:Y:S02]  /*b950*/  FMNMX.FTZ R72, R177, R72, !PT ;  /* 0x00000048b1487209 */ /* 0x000fe40007810000 */
[----:B------:R-:W-:Y:S02]  /*b960*/  ISETP.LT.OR P0, PT, R2, 0x1a, P0 ;  /* 0x0000001a0200780c */ /* 0x000fe40000701670 */
[----:B------:R-:W-:Y:S02]  /*b970*/  FMNMX.FTZ R3, R94, R3, !PT ;  /* 0x000000035e037209 */ /* 0x000fe40007810000 */
[----:B------:R-:W-:Y:S02]  /*b980*/  FSEL R88, R231, -INF , !P0 ;  /* 0xff800000e7587808 */ /* 0x000fe40004000000 */
[----:B------:R-:W-:Y:S02]  /*b990*/  FMNMX.FTZ R72, R182, R72, !PT ;  /* 0x00000048b6487209 */ /* 0x000fe40007810000 */
[----:B------:R-:W-:Y:S02]  /*b9a0*/  ISETP.NE.AND P0, PT, R19, RZ, PT ;  /* 0x000000ff1300720c */ /* 0x000fe40003f05270 */
[----:B------:R-:W-:Y:S02]  /*b9b0*/  FMNMX.FTZ R3, R95, R3, !PT ;  /* 0x000000035f037209 */ /* 0x000fe40007810000 */
[----:B------:R-:W-:Y:S02]  /*b9c0*/  ISETP.GT.AND P0, PT, R0, 0x20, !P0 ;  /* 0x000000200000780c */ /* 0x000fe40004704270 */
[----:B------:R-:W-:Y:S02]  /*b9d0*/  FMNMX.FTZ R72, R187, R72, !PT ;  /* 0x00000048bb487209 */ /* 0x000fe40007810000 */
[----:B------:R-:W-:Y:S02]  /*b9e0*/  FMNMX.FTZ R3, R173, R3, !PT ;  /* 0x00000003ad037209 */ /* 0x000fe40007810000 */
[----:B------:R-:W-:Y:S02]  /*b9f0*/  ISETP.LT.OR P0, PT, R2, 0x21, P0 ;  /* 0x000000210200780c */ /* 0x000fe40000701670 */
[----:B------:R-:W-:Y:S02]  /*ba00*/  FMNMX.FTZ R72, R195, R72, !PT ;  /* 0x00000048c3487209 */ /* 0x000fe40007810000 */
[----:B------:R-:W-:Y:S02]  /*ba10*/  FMNMX.FTZ R3, R175, R3, !PT ;  /* 0x00000003af037209 */ /* 0x000fe40007810000 */
[----:B------:R-:W-:Y:S02]  /*ba20*/  FSEL R98, R200, -INF , !P0 ;  /* 0xff800000c8627808 */ /* 0x000fe40004000000 */
[----:B------:R-:W-:Y:S02]  /*ba30*/  ISETP.NE.AND P0, PT, R18, RZ, PT ;  /* 0x000000ff1200720c */ /* 0x000fe40003f05270 */
[----:B------:R-:W-:Y:S02]  /*ba40*/  FMNMX.FTZ R72, R198, R72, !PT ;  /* 0x00000048c6487209 */ /* 0x000fe40007810000 */
[----:B------:R-:W-:Y:S02]  /*ba50*/  FMNMX.FTZ R3, R183, R3, !PT ;  /* 0x00000003b7037209 */ /* 0x000fe40007810000 */
[----:B------:R-:W-:Y:S02]  /*ba60*/  FMNMX.FTZ R72, R204, R72, !PT ;  /* 0x00000048cc487209 */ /* 0x000fe40007810000 */
[----:B------:R-:W-:Y:S02]  /*ba70*/  ISETP.GT.AND P0, PT, R0, 0x21, !P0 ;  /* 0x000000210000780c */ /* 0x000fe40004704270 */
        /* <DEDUP_REMOVED lines=15> */
[----:B------:R-:W-:Y:S02]  /*bb70*/  FMNMX.FTZ R72, R247, R72, !PT ;  /* 0x00000048f7487209 */ /* 0x000fe40007810000 */
[----:B------:R-:W-:Y:S02]  /*bb80*/  ISETP.NE.AND P0, PT, R16, RZ, PT ;  /* 0x000000ff1000720c */ /* 0x000fe40003f05270 */
[----:B------:R-:W-:Y:S02]  /*bb90*/  FMNMX.FTZ R3, R229, R3, !PT ;  /* 0x00000003e5037209 */ /* 0x000fe40007810000 */
[----:B------:R-:W-:Y:S02]  /*bba0*/  FMNMX.FTZ R72, R252, R72, !PT ;  /* 0x00000048fc487209 */ /* 0x000fe40007810000 */
[----:B------:R-:W-:Y:S02]  /*bbb0*/  ISETP.GT.AND P0, PT, R0, 0x29, !P0 ;  /* 0x000000290000780c */ /* 0x000fe40004704270 */
[----:B------:R-:W-:Y:S02]  /*bbc0*/  FMNMX.FTZ R3, R230, R3, !PT ;  /* 0x00000003e6037209 */ /* 0x000fe40007810000 */
[----:B------:R-:W-:Y:S02]  /*bbd0*/  FMNMX.FTZ R72, R84, R72, !PT ;  /* 0x0000004854487209 */ /* 0x000fe40007810000 */
[----:B------:R-:W-:Y:S02]  /*bbe0*/  ISETP.LT.OR P0, PT, R2, 0x2a, P0 ;  /* 0x0000002a0200780c */ /* 0x000fe40000701670 */
[----:B------:R-:W-:Y:S01]  /*bbf0*/  FMNMX.FTZ R3, R242, R3, !PT ;  /* 0x00000003f2037209 */ /* 0x000fe20007810000 */
[----:B------:R-:W-:Y:S01]  /*bc00*/  SHFL.BFLY PT, R5, R72, 0x2, 0x1f ;  /* 0x0c401f0048057f89 */ /* 0x000fe200000e0000 */
        /* <DEDUP_REMOVED lines=8> */
[----:B------:R-:W-:Y:S01]  /*bc90*/  ISETP.NE.AND P0, PT, R14, RZ, PT ;  /* 0x000000ff0e00720c */ /* 0x000fe20003f05270 */
[----:B------:R-:W1:Y:S01]  /*bca0*/  SHFL.BFLY PT, R6, R3, 0x2, 0x1f ;  /* 0x0c401f0003067f89 */ /* 0x000e6200000e0000 */
[----:B------:R-:W-:Y:S02]  /*bcb0*/  ISETP.NE.AND P1, PT, R12, RZ, PT ;  /* 0x000000ff0c00720c */ /* 0x000fe40003f25270 */
[C---:B------:R-:W-:Y:S02]  /*bcc0*/  ISETP.GT.AND P0, PT, R0.reuse, 0x31, !P0 ;  /* 0x000000310000780c */ /* 0x040fe40004704270 */
[----:B------:R-:W-:Y:S02]  /*bcd0*/  ISETP.GT.AND P5, PT, R0, 0x58, !P5 ;  /* 0x000000580000780c */ /* 0x000fe40006fa4270 */
[----:B------:R-:W-:Y:S04]  /*bce0*/  ISETP.LT.OR P0, PT, R2, 0x32, P0 ;  /* 0x000000320200780c */ /* 0x000fe80000701670 */
[----:B------:R-:W-:Y:S02]  /*bcf0*/  FSEL R180, R180, -INF , !P0 ;  /* 0xff800000b4b47808 */ /* 0x000fe40004000000 */
[----:B------:R-:W-:Y:S04]  /*bd00*/  ISETP.NE.AND P0, PT, R13, RZ, PT ;  /* 0x000000ff0d00720c */ /* 0x000fe80003f05270 */
[----:B------:R-:W-:Y:S04]  /*bd10*/  ISETP.GT.AND P0, PT, R0, 0x38, !P0 ;  /* 0x000000380000780c */ /* 0x000fe80004704270 */
[----:B------:R-:W-:Y:S02]  /*bd20*/  ISETP.LT.OR P0, PT, R2, 0x39, P0 ;  /* 0x000000390200780c */ /* 0x000fe40000701670 */
[----:B-1----:R-:W-:Y:S02]  /*bd30*/  FMNMX.FTZ R3, R3, R6, !PT ;  /* 0x0000000603037209 */ /* 0x002fe40007810000 */
[----:B------:R-:W-:Y:S02]  /*bd40*/  FMNMX.FTZ R72, R72, R5, !PT ;  /* 0x0000000548487209 */ /* 0x000fe40007810000 */
[----:B------:R-:W-:Y:S01]  /*bd50*/  FSEL R179, R179, -INF , !P0 ;  /* 0xff800000b3b37808 */ /* 0x000fe20004000000 */
[----:B------:R-:W-:Y:S01]  /*bd60*/  SHFL.BFLY PT, R71, R3, 0x1, 0x1f ;  /* 0x0c201f0003477f89 */ /* 0x000fe200000e0000 */
[----:B------:R-:W-:Y:S02]  /*bd70*/  ISETP.GT.AND P0, PT, R0, 0x39, !P1 ;  /* 0x000000390000780c */ /* 0x000fe40004f04270 */
[----:B------:R-:W-:Y:S02]  /*bd80*/  FMNMX.FTZ R5, R8, R103, !PT ;  /* 0x0000006708057209 */ /* 0x000fe40007810000 */
[----:B------:R-:W-:Y:S02]  /*bd90*/  ISETP.LT.OR P0, PT, R2, 0x3a, P0 ;  /* 0x0000003a0200780c */ /* 0x000fe40000701670 */
[----:B------:R-:W-:Y:S01]  /*bda0*/  FMNMX.FTZ R5, R9, R5, !PT ;  /* 0x0000000509057209 */ /* 0x000fe20007810000 */
[----:B------:R-:W1:Y:S01]  /*bdb0*/  SHFL.BFLY PT, R7, R72, 0x1, 0x1f ;  /* 0x0c201f0048077f89 */ /* 0x000e6200000e0000 */
[----:B------:R-:W-:Y:S02]  /*bdc0*/  FSEL R178, R178, -INF , !P0 ;  /* 0xff800000b2b27808 */ /* 0x000fe40004000000 */
[----:B------:R-:W-:Y:S02]  /*bdd0*/  ISETP.GT.AND P0, PT, R0, 0x40, !P4 ;  /* 0x000000400000780c */ /* 0x000fe40006704270 */
[----:B------:R-:W-:Y:S02]  /*bde0*/  ISETP.NE.AND P4, PT, R4, RZ, PT ;  /* 0x000000ff0400720c */ /* 0x000fe40003f85270 */
        /* <DEDUP_REMOVED lines=8> */
[----:B------:R-:W-:Y:S02]  /*be70*/  FMNMX.FTZ R4, R35, R4, !PT ;  /* 0x0000000423047209 */ /* 0x000fe40007810000 */
[----:B-1----:R-:W-:Y:S02]  /*be80*/  FMNMX.FTZ R72, R72, R7, !PT ;  /* 0x0000000748487209 */ /* 0x002fe40007810000 */
[----:B------:R-:W-:Y:S02]  /*be90*/  ISETP.GT.AND P0, PT, R0, 0x48, !P2 ;  /* 0x000000480000780c */ /* 0x000fe40005704270 */
[C---:B------:R-:W-:Y:S01]  /*bea0*/  FSETP.NEU.FTZ.AND P2, PT, R72.reuse, -INF , PT ;  /* 0xff8000004800780b */ /* 0x040fe20003f5d000 */
[----:B------:R-:W-:Y:S01]  /*beb0*/  FMUL.FTZ R74, R72, c[0x0][0x2d0] ;  /* 0x0000b400484a7a20 */ /* 0x000fe20000410000 */
[----:B------:R-:W-:Y:S02]  /*bec0*/  FMNMX.FTZ R4, R46, R4, !PT ;  /* 0x000000042e047209 */ /* 0x000fe40007810000 */
[----:B------:R-:W-:Y:S02]  /*bed0*/  FMNMX.FTZ R71, R3, R71, !PT ;  /* 0x0000004703477209 */ /* 0x000fe40007810000 */
[----:B------:R-:W-:Y:S02]  /*bee0*/  FSEL R74, R74, RZ, P2 ;  /* 0x000000ff4a4a7208 */ /* 0x000fe40001000000 */
[----:B------:R-:W-:Y:S01]  /*bef0*/  FMNMX.FTZ R4, R48, R4, !PT ;  /* 0x0000000430047209 */ /* 0x000fe20007810000 */
[----:B------:R-:W-:Y:S01]  /*bf00*/  FMUL.FTZ R75, R71, c[0x0][0x2d0] ;  /* 0x0000b400474b7a20 */ /* 0x000fe20000410000 */
[----:B------:R-:W-:Y:S01]  /*bf10*/  FMNMX.FTZ R5, R25, R5, !PT ;  /* 0x0000000519057209 */ /* 0x000fe20007810000 */
[--C-:B------:R-:W-:Y:S01]  /*bf20*/  FFMA.FTZ R3, R36, c[0x0][0x2d0], -R74.reuse ;  /* 0x0000b40024037a23 */ /* 0x100fe2000001084a */
[----:B------:R-:W-:Y:S01]  /*bf30*/  FMNMX.FTZ R4, R50, R4, !PT ;  /* 0x0000000432047209 */ /* 0x000fe20007810000 */
[--C-:B------:R-:W-:Y:S01]  /*bf40*/  FFMA.FTZ R16, R45, c[0x0][0x2d0], -R74.reuse ;  /* 0x0000b4002d107a23 */ /* 0x100fe2000001084a */
[----:B------:R-:W-:Y:S01]  /*bf50*/  ISETP.LT.OR P0, PT, R2, 0x49, P0 ;  /* 0x000000490200780c */ /* 0x000fe20000701670 */
[----:B------:R1:W-:Y:S01]  /*bf60*/  MUFU.EX2 R93, R3 ;  /* 0x00000003005d7308 */ /* 0x0003e20000000800 */
[----:B------:R-:W-:Y:S02]  /*bf70*/  FMNMX.FTZ R5, R24, R5, !PT ;  /* 0x0000000518057209 */ /* 0x000fe40007810000 */
        /* <DEDUP_REMOVED lines=9> */
[----:B------:R-:W-:Y:S01]  /*c010*/  FMNMX.FTZ R6, R98, R5, !PT ;  /* 0x0000000562067209 */ /* 0x000fe20007810000 */
[--C-:B------:R-:W-:Y:S01]  /*c020*/  FFMA.FTZ R5, R30, c[0x0][0x2d0], -R74.reuse ;  /* 0x0000b4001e057a23 */ /* 0x100fe2000001084a */
[----:B------:R-:W-:Y:S01]  /*c030*/  FMNMX.FTZ R4, R184, R4, !PT ;  /* 0x00000004b8047209 */ /* 0x000fe20007810000 */
[--C-:B-1----:R-:W-:Y:S01]  /*c040*/  FFMA.FTZ R3, R38, c[0x0][0x2d0], -R74.reuse ;  /* 0x0000b40026037a23 */ /* 0x102fe2000001084a */
[----:B------:R-:W-:Y:S01]  /*c050*/  FSEL R192, R186, -INF , !P0 ;  /* 0xff800000bac07808 */ /* 0x000fe20004000000 */
[----:B------:R1:W-:Y:S01]  /*c060*/  MUFU.EX2 R245, R5 ;  /* 0x0000000500f57308 */ /* 0x0003e20000000800 */
[----:B------:R-:W-:Y:S02]  /*c070*/  FMNMX.FTZ R4, R188, R4, !PT ;  /* 0x00000004bc047209 */ /* 0x000fe40007810000 */
[----:B------:R-:W-:Y:S02]  /*c080*/  ISETP.NE.AND P3, PT, R10, RZ, PT ;  /* 0x000000ff0a00720c */ /* 0x000fe40003f65270 */
[----:B------:R-:W-:Y:S02]  /*c090*/  FMNMX.FTZ R4, R189, R4, !PT ;  /* 0x00000004bd047209 */ /* 0x000fe40007810000 */
[----:B------:R-:W-:Y:S02]  /*c0a0*/  ISETP.GT.AND P3, PT, R0, 0x50, !P3 ;  /* 0x000000500000780c */ /* 0x000fe40005f64270 */
[----:B------:R-:W-:Y:S01]  /*c0b0*/  FMNMX.FTZ R4, R190, R4, !PT ;  /* 0x00000004be047209 */ /* 0x000fe20007810000 */
[----:B------:R2:W3:Y:S01]  /*c0c0*/  MUFU.EX2 R86, R3 ;  /* 0x0000000300567308 */ /* 0x0004e20000000800 */
[----:B------:R-:W-:Y:S02]  /*c0d0*/  ISETP.NE.AND P1, PT, R11, RZ, PT ;  /* 0x000000ff0b00720c */ /* 0x000fe40003f25270 */
[----:B------:R-:W-:Y:S02]  /*c0e0*/  FMNMX.FTZ R4, R202, R4, !PT ;  /* 0x00000004ca047209 */ /* 0x000fe40007810000 */
[----:B------:R-:W-:Y:S02]  /*c0f0*/  ISETP.GT.AND P0, PT, R0, 0x49, !P1 ;  /* 0x000000490000780c */ /* 0x000fe40004f04270 */
[----:B------:R-:W-:Y:S02]  /*c100*/  FSETP.NEU.FTZ.AND P1, PT, R71, -INF , PT ;  /* 0xff8000004700780b */ /* 0x000fe40003f3d000 */
[----:B------:R-:W-:Y:S02]  /*c110*/  FMNMX.FTZ R4, R206, R4, !PT ;  /* 0x00000004ce047209 */ /* 0x000fe40007810000 */
[----:B------:R-:W-:Y:S02]  /*c120*/  FMNMX.FTZ R6, R168, R6, !PT ;  /* 0x00000006a8067209 */ /* 0x000fe40007810000 */
[----:B------:R-:W-:Y:S02]  /*c130*/  FSEL R75, R75, RZ, P1 ;  /* 0x000000ff4b4b7208 */ /* 0x000fe40000800000 */
[----:B------:R-:W-:Y:S02]  /*c140*/  FMNMX.FTZ R4, R207, R4, !PT ;  /* 0x00000004cf047209 */ /* 0x000fe40007810000 */
[----:B-1----:R-:W-:Y:S01]  /*c150*/  FMNMX.FTZ R5, R169, R6, !PT ;  /* 0x00000006a9057209 */ /* 0x002fe20007810000 */
[----:B------:R-:W-:Y:S01]  /*c160*/  FFMA.FTZ R6, R32, c[0x0][0x2d0], -R74 ;  /* 0x0000b40020067a23 */ /* 0x000fe2000001084a */
[----:B------:R-:W-:Y:S01]  /*c170*/  FMNMX.FTZ R4, R226, R4, !PT ;  /* 0x00000004e2047209 */ /* 0x000fe20007810000 */
[--C-:B------:R-:W-:Y:S01]  /*c180*/  FFMA.FTZ R12, R43, c[0x0][0x2d0], -R75.reuse ;  /* 0x0000b4002b0c7a23 */ /* 0x100fe2000001084b */
[----:B------:R-:W-:Y:S01]  /*c190*/  FMNMX.FTZ R5, R170, R5, !PT ;  /* 0x00000005aa057209 */ /* 0x000fe20007810000 */
[----:B------:R-:W1:Y:S01]  /*c1a0*/  MUFU.EX2 R61, R6 ;  /* 0x00000006003d7308 */ /* 0x000e620000000800 */
[----:B------:R-:W-:Y:S01]  /*c1b0*/  FMNMX.FTZ R4, R237, R4, !PT ;  /* 0x00000004ed047209 */ /* 0x000fe20007810000 */
[--C-:B--2---:R-:W-:Y:S01]  /*c1c0*/  FFMA.FTZ R3, R31, c[0x0][0x2d0], -R75.reuse ;  /* 0x0000b4001f037a23 */ /* 0x104fe2000001084b */
[C---:B------:R-:W-:Y:S02]  /*c1d0*/  ISETP.LT.OR P0, PT, R2.reuse, 0x4a, P0 ;  /* 0x0000004a0200780c */ /* 0x040fe40000701670 */
[----:B------:R-:W-:Y:S02]  /*c1e0*/  ISETP.LT.OR P3, PT, R2, 0x51, P3 ;  /* 0x000000510200780c */ /* 0x000fe40001f61670 */
[----:B------:R-:W-:Y:S02]  /*c1f0*/  FSEL R186, R79, -INF , !P0 ;  /* 0xff8000004fba7808 */ /* 0x000fe40004000000 */
[----:B------:R-:W-:Y:S01]  /*c200*/  FSEL R194, R78, -INF , !P3 ;  /* 0xff8000004ec27808 */ /* 0x000fe20005800000 */
        /* <DEDUP_REMOVED lines=8> */
[----:B------:R-:W-:Y:S01]  /*c290*/  ISETP.NE.AND P0, PT, R28, RZ, PT ;  /* 0x000000ff1c00720c */ /* 0x000fe20003f05270 */
[----:B------:R-:W4:Y:S01]  /*c2a0*/  SHFL.BFLY PT, R7, R4, 0x2, 0x1f ;  /* 0x0c401f0004077f89 */ /* 0x000f2200000e0000 */
[----:B------:R-:W-:Y:S01]  /*c2b0*/  FMNMX.FTZ R5, R199, R5, !PT ;  /* 0x00000005c7057209 */ /* 0x000fe20007810000 */
[--C-:B------:R-:W-:Y:S01]  /*c2c0*/  FFMA.FTZ R28, R49, c[0x0][0x2d0], -R75.reuse ;  /* 0x0000b400311c7a23 */ /* 0x100fe2000001084b */
[C---:B------:R-:W-:Y:S02]  /*c2d0*/  ISETP.GT.AND P0, PT, R0.reuse, 0x51, !P0 ;  /* 0x000000510000780c */ /* 0x040fe40004704270 */
[----:B------:R-:W-:Y:S02]  /*c2e0*/  FMNMX.FTZ R5, R201, R5, !PT ;  /* 0x00000005c9057209 */ /* 0x000fe40007810000 */
[----:B------:R-:W-:Y:S02]  /*c2f0*/  ISETP.GT.AND P4, PT, R0, 0x59, !P4 ;  /* 0x000000590000780c */ /* 0x000fe40006784270 */
[----:B--2---:R-:W-:Y:S02]  /*c300*/  FMNMX.FTZ R3, R192, R5, !PT ;  /* 0x00000005c0037209 */ /* 0x004fe40007810000 */
[----:B------:R-:W-:Y:S02]  /*c310*/  ISETP.LT.OR P0, PT, R2, 0x52, P0 ;  /* 0x000000520200780c */ /* 0x000fe40000701670 */
[----:B------:R-:W-:Y:S01]  /*c320*/  FMNMX.FTZ R0, R186, R3, !PT ;  /* 0x00000003ba007209 */ /* 0x000fe20007810000 */
[--C-:B------:R-:W-:Y:S01]  /*c330*/  FFMA.FTZ R3, R34, c[0x0][0x2d0], -R75.reuse ;  /* 0x0000b40022037a23 */ /* 0x100fe2000001084b */
[----:B------:R-:W-:Y:S02]  /*c340*/  FSEL R196, R91, -INF , !P0 ;  /* 0xff8000005bc47808 */ /* 0x000fe40004000000 */
[----:B---3--:R-:W-:Y:S01]  /*c350*/  F2FP.BF16.PACK_AB R78, R86, R93 ;  /* 0x0000005d564e723e */ /* 0x008fe200000010ff */
[----:B------:R2:W3:Y:S01]  /*c360*/  MUFU.EX2 R60, R3 ;  /* 0x00000003003c7308 */ /* 0x0004e20000000800 */
[C---:B------:R-:W-:Y:S02]  /*c370*/  ISETP.LT.OR P0, PT, R2.reuse, 0x5a, P4 ;  /* 0x0000005a0200780c */ /* 0x040fe40002701670 */
[----:B------:R-:W-:Y:S01]  /*c380*/  ISETP.LT.OR P3, PT, R2, 0x59, P5 ;  /* 0x000000590200780c */ /* 0x000fe20002f61670 */
[--C-:B------:R-:W-:Y:S01]  /*c390*/  FFMA.FTZ R2, R37, c[0x0][0x2d0], -R75.reuse ;  /* 0x0000b40025027a23 */ /* 0x100fe2000001084b */
[----:B------:R-:W-:Y:S02]  /*c3a0*/  FSEL R73, R59, -INF , !P0 ;  /* 0xff8000003b497808 */ /* 0x000fe40004000000 */
[----:B----4-:R-:W-:Y:S02]  /*c3b0*/  FMNMX.FTZ R4, R4, R7, !PT ;  /* 0x0000000704047209 */ /* 0x010fe40007810000 */
[----:B------:R-:W-:Y:S01]  /*c3c0*/  FSEL R197, R63, -INF , !P3 ;  /* 0xff8000003fc57808 */ /* 0x000fe20005800000 */
[----:B------:R4:W-:Y:S01]  /*c3d0*/  MUFU.EX2 R92, R2 ;  /* 0x00000002005c7308 */ /* 0x0009e20000000800 */
[----:B------:R-:W-:Y:S01]  /*c3e0*/  FMNMX.FTZ R0, R194, R0, !PT ;  /* 0x00000000c2007209 */ /* 0x000fe20007810000 */
[----:B------:R-:W5:Y:S01]  /*c3f0*/  SHFL.BFLY PT, R70, R4, 0x1, 0x1f ;  /* 0x0c201f0004467f89 */ /* 0x000f6200000e0000 */
[----:B-1----:R-:W-:Y:S02]  /*c400*/  F2FP.BF16.PACK_AB R76, R61, R245 ;  /* 0x000000f53d4c723e */ /* 0x002fe400000010ff */
[----:B------:R-:W-:Y:S04]  /*c410*/  FMNMX.FTZ R0, R196, R0, !PT ;  /* 0x00000000c4007209 */ /* 0x000fe80007810000 */
[----:B------:R-:W-:Y:S01]  /*c420*/  FMNMX.FTZ R0, R197, R0, !PT ;  /* 0x00000000c5007209 */ /* 0x000fe20007810000 */
[----:B------:R-:W-:Y:S03]  /*c430*/  MUFU.EX2 R63, R28 ;  /* 0x0000001c003f7308 */ /* 0x000fe60000000800 */
[----:B------:R-:W-:Y:S01]  /*c440*/  FMNMX.FTZ R0, R73, R0, !PT ;  /* 0x0000000049007209 */ /* 0x000fe20007810000 */
[----:B--2---:R-:W-:Y:S01]  /*c450*/  FFMA.FTZ R3, R39, c[0x0][0x2d0], -R75 ;  /* 0x0000b40027037a23 */ /* 0x004fe2000001084b */
[----:B---3--:R-:W-:Y:S01]  /*c460*/  F2FP.BF16.PACK_AB R77, R60, R249 ;  /* 0x000000f93c4d723e */ /* 0x008fe200000010ff */
[----:B------:R-:W-:Y:S04]  /*c470*/  LDSM.16.MT88.4 R36, [R212+0x100] ;  /* 0x00010000d424783b */ /* 0x000fe80000004200 */
[----:B------:R-:W1:Y:S04]  /*c480*/  MUFU.EX2 R85, R3 ;  /* 0x0000000300557308 */ /* 0x000e680000000800 */
[----:B----4-:R-:W2:Y:S01]  /*c490*/  SHFL.BFLY PT, R2, R0, 0x2, 0x1f ;  /* 0x0c401f0000027f89 */ /* 0x010ea200000e0000 */
[----:B-----5:R-:W-:Y:S04]  /*c4a0*/  FMNMX.FTZ R70, R4, R70, !PT ;  /* 0x0000004604467209 */ /* 0x020fe80007810000 */
[C---:B------:R-:W-:Y:S01]  /*c4b0*/  FSETP.NEU.FTZ.AND P0, PT, R70.reuse, -INF , PT ;  /* 0xff8000004600780b */ /* 0x040fe20003f1d000 */
[----:B------:R-:W-:Y:S05]  /*c4c0*/  FMUL.FTZ R96, R70, c[0x0][0x2d0] ;  /* 0x0000b40046607a20 */ /* 0x000fea0000410000 */
[----:B------:R-:W-:Y:S05]  /*c4d0*/  FSEL R96, R96, RZ, P0 ;  /* 0x000000ff60607208 */ /* 0x000fea0000000000 */
[--C-:B------:R-:W-:Y:S02]  /*c4e0*/  FFMA.FTZ R4, R35, c[0x0][0x2d0], -R96.reuse ;  /* 0x0000b40023047a23 */ /* 0x100fe40000010860 */
[--C-:B------:R-:W-:Y:S01]  /*c4f0*/  FFMA.FTZ R32, R46, c[0x0][0x2d0], -R96.reuse ;  /* 0x0000b4002e207a23 */ /* 0x100fe20000010860 */
[----:B-1----:R-:W-:Y:S01]  /*c500*/  F2FP.BF16.PACK_AB R79, R85, R92 ;  /* 0x0000005c554f723e */ /* 0x002fe200000010ff */
[----:B------:R-:W-:Y:S01]  /*c510*/  MUFU.EX2 R52, R4 ;  /* 0x0000000400347308 */ /* 0x000fe20000000800 */
[--C-:B------:R-:W-:Y:S09]  /*c520*/  FFMA.FTZ R3, R27, c[0x0][0x2d0], -R96.reuse ;  /* 0x0000b4001b037a23 */ /* 0x100ff20000010860 */
[----:B------:R1:W-:Y:S02]  /*c530*/  MUFU.EX2 R251, R3 ;  /* 0x0000000300fb7308 */ /* 0x0003e40000000800 */
[--C-:B-1----:R-:W-:Y:S08]  /*c540*/  FFMA.FTZ R3, R29, c[0x0][0x2d0], -R96.reuse ;  /* 0x0000b4001d037a23 */ /* 0x102ff00000010860 */
[----:B------:R1:W3:Y:S02]  /*c550*/  MUFU.EX2 R246, R3 ;  /* 0x0000000300f67308 */ /* 0x0002e40000000800 */
[----:B-1----:R-:W-:Y:S01]  /*c560*/  FFMA.FTZ R3, R33, c[0x0][0x2d0], -R96 ;  /* 0x0000b40021037a23 */ /* 0x002fe20000010860 */
[----:B---3--:R-:W-:Y:S07]  /*c570*/  F2FP.BF16.PACK_AB R64, R246, R251 ;  /* 0x000000fbf640723e */ /* 0x008fee00000010ff */
[----:B------:R-:W-:Y:S10]  /*c580*/  MUFU.EX2 R33, R16 ;  /* 0x0000001000217308 */ /* 0x000ff40000000800 */
[----:B------:R2:W-:Y:S02]  /*c590*/  MUFU.EX2 R89, R3 ;  /* 0x0000000300597308 */ /* 0x0005e40000000800 */
[----:B--2---:R-:W-:Y:S01]  /*c5a0*/  FMNMX.FTZ R3, R0, R2, !PT ;  /* 0x0000000200037209 */ /* 0x004fe20007810000 */
[----:B------:R-:W-:Y:S01]  /*c5b0*/  FFMA.FTZ R2, R40, c[0x0][0x2d0], -R74 ;  /* 0x0000b40028027a23 */ /* 0x000fe2000001084a */
[----:B------:R-:W-:Y:S01]  /*c5c0*/  FSEL R0, R72, RZ, P2 ;  /* 0x000000ff48007208 */ /* 0x000fe20001000000 */
[----:B------:R-:W-:Y:S05]  /*c5d0*/  FFMA.FTZ R40, R50, c[0x0][0x2d0], -R96 ;  /* 0x0000b40032287a23 */ /* 0x000fea0000010860 */
[----:B------:R1:W-:Y:S01]  /*c5e0*/  MUFU.EX2 R80, R2 ;  /* 0x0000000200507308 */ /* 0x0003e20000000800 */
[----:B------:R-:W2:Y:S01]  /*c5f0*/  SHFL.BFLY PT, R4, R3, 0x1, 0x1f ;  /* 0x0c201f0003047f89 */ /* 0x000ea200000e0000 */
[----:B------:R-:W-:Y:S04]  /*c600*/  FADD.FTZ R0, -R0, R100 ;  /* 0x0000006400007221 */ /* 0x000fe80000010100 */
[----:B------:R-:W-:Y:S04]  /*c610*/  FMUL.FTZ R0, R0, c[0x0][0x2d0] ;  /* 0x0000b40000007a20 */ /* 0x000fe80000410000 */
[----:B------:R3:W4:Y:S01]  /*c620*/  MUFU.EX2 R69, R0 ;  /* 0x0000000000457308 */ /* 0x0007220000000800 */
[----:B-1----:R-:W-:Y:S02]  /*c630*/  FSEL R2, R71, RZ, P1 ;  /* 0x000000ff47027208 */ /* 0x002fe40000800000 */
[----:B--2---:R-:W-:Y:S03]  /*c640*/  FMNMX.FTZ R3, R3, R4, !PT ;  /* 0x0000000403037209 */ /* 0x004fe60007810000 */
[----:B------:R-:W-:Y:S02]  /*c650*/  FADD.FTZ R2, -R2, R101 ;  /* 0x0000006502027221 */ /* 0x000fe40000010100 */
[----:B------:R-:W-:Y:S02]  /*c660*/  FMUL.FTZ R97, R3, c[0x0][0x2d0] ;  /* 0x0000b40003617a20 */ /* 0x000fe40000410000 */
[----:B------:R-:W-:Y:S01]  /*c670*/  FMUL.FTZ R2, R2, c[0x0][0x2d0] ;  /* 0x0000b40002027a20 */ /* 0x000fe20000410000 */
[----:B---3--:R-:W-:Y:S01]  /*c680*/  FSEL R0, R70, RZ, P0 ;  /* 0x000000ff46007208 */ /* 0x008fe20000000000 */
[----:B----4-:R-:W-:Y:S01]  /*c690*/  FMUL.FTZ R16, R69, R116 ;  /* 0x0000007445107220 */ /* 0x010fe20000410000 */
[----:B------:R-:W-:Y:S01]  /*c6a0*/  FSETP.NEU.FTZ.AND P0, PT, R3, -INF , PT ;  /* 0xff8000000300780b */ /* 0x000fe20003f1d000 */
[----:B------:R-:W1:Y:S01]  /*c6b0*/  MUFU.EX2 R68, R2 ;  /* 0x0000000200447308 */ /* 0x000e620000000800 */
[----:B------:R-:W-:Y:S02]  /*c6c0*/  FMUL.FTZ R5, R69, R105 ;  /* 0x0000006945057220 */ /* 0x000fe40000410000 */
[----:B------:R-:W-:Y:S01]  /*c6d0*/  FADD.FTZ R0, -R0, R102 ;  /* 0x0000006600007221 */ /* 0x000fe20000010100 */
[----:B------:R-:W-:Y:S01]  /*c6e0*/  FSEL R97, R97, RZ, P0 ;  /* 0x000000ff61617208 */ /* 0x000fe20000000000 */
[----:B------:R-:W-:Y:S01]  /*c6f0*/  FMUL.FTZ R17, R69, R117 ;  /* 0x0000007545117220 */ /* 0x000fe20000410000 */
[----:B------:R-:W-:Y:S01]  /*c700*/  MOV R117, R249 ;  /* 0x000000f900757202 */ /* 0x000fe20000000f00 */
[----:B------:R-:W-:Y:S02]  /*c710*/  FMUL.FTZ R0, R0, c[0x0][0x2d0] ;  /* 0x0000b40000007a20 */ /* 0x000fe40000410000 */
[----:B------:R-:W-:Y:S02]  /*c720*/  IMAD.MOV.U32 R116, RZ, RZ, R245 ;  /* 0x000000ffff747224 */ /* 0x000fe400078e00f5 */
[----:B------:R2:W3:Y:S01]  /*c730*/  MUFU.EX2 R2, R0 ;  /* 0x0000000000027308 */ /* 0x0004e20000000800 */
[--C-:B------:R-:W-:Y:S02]  /*c740*/  FFMA.FTZ R4, R25, c[0x0][0x2d0], -R97.reuse ;  /* 0x0000b40019047a23 */ /* 0x100fe40000010861 */
[--C-:B------:R-:W-:Y:S02]  /*c750*/  FFMA.FTZ R58, R58, c[0x0][0x2d0], -R97.reuse ;  /* 0x0000b4003a3a7a23 */ /* 0x100fe40000010861 */
[--C-:B------:R-:W-:Y:S05]  /*c760*/  FFMA.FTZ R62, R62, c[0x0][0x2d0], -R97.reuse ;  /* 0x0000b4003e3e7a23 */ /* 0x100fea0000010861 */
[----:B------:R4:W-:Y:S01]  /*c770*/  MUFU.EX2 R54, R4 ;  /* 0x0000000400367308 */ /* 0x0009e20000000800 */
[C---:B-1----:R-:W-:Y:S02]  /*c780*/  FMUL.FTZ R6, R68.reuse, R106 ;  /* 0x0000006a44067220 */ /* 0x042fe40000410000 */
[C---:B------:R-:W-:Y:S01]  /*c790*/  FMUL.FTZ R7, R68.reuse, R107 ;  /* 0x0000006b44077220 */ /* 0x040fe20000410000 */
[----:B------:R-:W-:Y:S01]  /*c7a0*/  MOV R107, R52 ;  /* 0x00000034006b7202 */ /* 0x000fe20000000f00 */
[C---:B------:R-:W-:Y:S02]  /*c7b0*/  FMUL.FTZ R18, R68.reuse, R118 ;  /* 0x0000007644127220 */ /* 0x040fe40000410000 */
[C---:B------:R-:W-:Y:S01]  /*c7c0*/  FMUL.FTZ R19, R68.reuse, R119 ;  /* 0x0000007744137220 */ /* 0x040fe20000410000 */
[----:B------:R-:W-:Y:S01]  /*c7d0*/  F2FP.BF16.PACK_AB R66, R107, R89 ;  /* 0x000000596b42723e */ /* 0x000fe200000010ff */
[C---:B------:R-:W-:Y:S01]  /*c7e0*/  FMUL.FTZ R34, R68.reuse, R134 ;  /* 0x0000008644227220 */ /* 0x040fe20000410000 */
[----:B------:R-:W-:Y:S01]  /*c7f0*/  MOV R119, R246 ;  /* 0x000000f600777202 */ /* 0x000fe20000000f00 */
[----:B------:R-:W-:Y:S02]  /*c800*/  FMUL.FTZ R35, R68, R135 ;  /* 0x0000008744237220 */ /* 0x000fe40000410000 */
[----:B--2---:R-:W-:Y:S02]  /*c810*/  FFMA.FTZ R0, R8, c[0x0][0x2d0], -R97 ;  /* 0x0000b40008007a23 */ /* 0x004fe40000010861 */
[----:B------:R-:W-:Y:S02]  /*c820*/  IMAD.MOV.U32 R118, RZ, RZ, R251 ;  /* 0x000000ffff767224 */ /* 0x000fe400078e00fb */
[----:B------:R1:W-:Y:S01]  /*c830*/  MUFU.EX2 R200, R0 ;  /* 0x0000000000c87308 */ /* 0x0003e20000000800 */
[----:B------:R-:W-:Y:S02]  /*c840*/  FFMA.FTZ R8, R41, c[0x0][0x2d0], -R75 ;  /* 0x0000b40029087a23 */ /* 0x000fe4000001084b */
[----:B---3--:R-:W-:Y:S02]  /*c850*/  FMUL.FTZ R13, R2, R113 ;  /* 0x00000071020d7220 */ /* 0x008fe40000410000 */
[----:B----4-:R-:W-:Y:S02]  /*c860*/  FFMA.FTZ R4, R24, c[0x0][0x2d0], -R97 ;  /* 0x0000b40018047a23 */ /* 0x010fe40000010861 */
[----:B------:R-:W-:Y:S02]  /*c870*/  IMAD.MOV.U32 R113, RZ, RZ, R89 ;  /* 0x000000ffff717224 */ /* 0x000fe400078e0059 */
[----:B------:R-:W-:Y:S01]  /*c880*/  FMUL.FTZ R45, R2, R145 ;  /* 0x00000091022d7220 */ /* 0x000fe20000410000 */
[----:B------:R2:W-:Y:S01]  /*c890*/  MUFU.EX2 R87, R4 ;  /* 0x0000000400577308 */ /* 0x0005e20000000800 */
[----:B------:R-:W-:Y:S02]  /*c8a0*/  FMUL.FTZ R50, R68, R150 ;  /* 0x0000009644327220 */ /* 0x000fe40000410000 */
[C---:B------:R-:W-:Y:S02]  /*c8b0*/  FMUL.FTZ R25, R2.reuse, R125 ;  /* 0x0000007d02197220 */ /* 0x040fe40000410000 */
[C---:B------:R-:W-:Y:S02]  /*c8c0*/  FMUL.FTZ R28, R2.reuse, R128 ;  /* 0x00000080021c7220 */ /* 0x040fe40000410000 */
[C---:B------:R-:W-:Y:S02]  /*c8d0*/  FMUL.FTZ R29, R2.reuse, R129 ;  /* 0x00000081021d7220 */ /* 0x040fe40000410000 */
[----:B------:R-:W-:Y:S01]  /*c8e0*/  FMUL.FTZ R41, R2, R141 ;  /* 0x0000008d02297220 */ /* 0x000fe20000410000 */
[----:B------:R3:W4:Y:S01]  /*c8f0*/  MUFU.EX2 R31, R8 ;  /* 0x00000008001f7308 */ /* 0x0007220000000800 */
[----:B------:R-:W-:Y:S02]  /*c900*/  FFMA.FTZ R24, R44, c[0x0][0x2d0], -R75 ;  /* 0x0000b4002c187a23 */ /* 0x000fe4000001084b */
[----:B------:R-:W-:Y:S02]  /*c910*/  FFMA.FTZ R44, R51, c[0x0][0x2d0], -R96 ;  /* 0x0000b400332c7a23 */ /* 0x000fe40000010860 */
[----:B-1----:R-:W-:Y:S02]  /*c920*/  FFMA.FTZ R0, R9, c[0x0][0x2d0], -R97 ;  /* 0x0000b40009007a23 */ /* 0x002fe40000010861 */
[----:B------:R-:W-:Y:S02]  /*c930*/  FMUL.FTZ R51, R68, R151 ;  /* 0x0000009744337220 */ /* 0x000fe40000410000 */
[----:B------:R-:W-:Y:S01]  /*c940*/  FMUL.FTZ R9, R2, R109 ;  /* 0x0000006d02097220 */ /* 0x000fe20000410000 */
[----:B------:R1:W5:Y:S01]  /*c950*/  MUFU.EX2 R53, R0 ;  /* 0x0000000000357308 */ /* 0x0003620000000800 */
[----:B--2---:R-:W-:Y:S09]  /*c960*/  FFMA.FTZ R4, R42, c[0x0][0x2d0], -R74 ;  /* 0x0000b4002a047a23 */ /* 0x004ff2000001084a */
[----:B------:R-:W2:Y:S01]  /*c970*/  MUFU.EX2 R244, R4 ;  /* 0x0000000400f47308 */ /* 0x000ea20000000800 */
[----:B---3--:R-:W-:Y:S01]  /*c980*/  FMUL.FTZ R8, R2, R108 ;  /* 0x0000006c02087220 */ /* 0x008fe20000410000 */
[----:B------:R-:W-:Y:S01]  /*c990*/  MOV R108, R85 ;  /* 0x00000055006c7202 */ /* 0x000fe20000000f00 */
[----:B----4-:R-:W-:Y:S07]  /*c9a0*/  IMAD.MOV.U32 R125, RZ, RZ, R31 ;  /* 0x000000ffff7d7224 */ /* 0x010fee00078e001f */
[----:B------:R3:W4:Y:S01]  /*c9b0*/  MUFU.EX2 R30, R24 ;  /* 0x00000018001e7308 */ /* 0x0007220000000800 */
[----:B-1----:R-:W-:Y:S01]  /*c9c0*/  FSEL R0, R3, RZ, P0 ;  /* 0x000000ff03007208 */ /* 0x002fe20000000000 */
[----:B-----5:R-:W-:Y:S01]  /*c9d0*/  IMAD.MOV.U32 R106, RZ, RZ, R53 ;  /* 0x000000ffff6a7224 */ /* 0x020fe200078e0035 */
[C---:B------:R-:W-:Y:S02]  /*c9e0*/  ISETP.GT.AND P0, PT, R225.reuse, UR4, PT ;  /* 0x00000004e1007c0c */ /* 0x040fe4000bf04270 */
[----:B------:R-:W-:Y:S01]  /*c9f0*/  IADD3 R225, R225, -0x1, RZ ;  /* 0xffffffffe1e17810 */ /* 0x000fe20007ffe0ff */
[----:B------:R-:W-:Y:S01]  /*ca00*/  FADD.FTZ R0, -R0, R103 ;  /* 0x0000006700007221 */ /* 0x000fe20000010100 */
[----:B------:R-:W-:Y:S03]  /*ca10*/  F2FP.BF16.PACK_AB R65, R106, R200 ;  /* 0x000000c86a41723e */ /* 0x000fe600000010ff */
[----:B------:R1:W-:Y:S01]  /*ca20*/  MUFU.EX2 R49, R44 ;  /* 0x0000002c00317308 */ /* 0x0003e20000000800 */
[----:B------:R-:W-:Y:S01]  /*ca30*/  FMUL.FTZ R0, R0, c[0x0][0x2d0] ;  /* 0x0000b40000007a20 */ /* 0x000fe20000410000 */
[----:B--2---:R-:W-:Y:S01]  /*ca40*/  MOV R105, R244 ;  /* 0x000000f400697202 */ /* 0x004fe20000000f00 */
[----:B------:R-:W-:Y:S01]  /*ca50*/  FMUL.FTZ R4, R69, R104 ;  /* 0x0000006845047220 */ /* 0x000fe20000410000 */
[----:B------:R-:W-:Y:S02]  /*ca60*/  MOV R104, R54 ;  /* 0x0000003600687202 */ /* 0x000fe40000000f00 */
[----:B------:R-:W2:Y:S02]  /*ca70*/  LDSM.16.MT88.4 R52, [R210+0x100] ;  /* 0x00010000d234783b */ /* 0x000ea40000004200 */
[----:B------:R-:W-:Y:S02]  /*ca80*/  F2FP.BF16.PACK_AB R67, R87, R104 ;  /* 0x000000685743723e */ /* 0x000fe400000010ff */
[----:B------:R-:W5:Y:S01]  /*ca90*/  MUFU.EX2 R0, R0 ;  /* 0x0000000000007308 */ /* 0x000f620000000800 */
[-C--:B------:R-:W-:Y:S05]  /*caa0*/  HMMA.16816.F32.BF16 R4, R76, R20.reuse, R4 ;  /* 0x000000144c04723c */ /* 0x080fea0000041804 */
[C---:B---3--:R-:W-:Y:S02]  /*cab0*/  FMUL.FTZ R24, R2.reuse, R124 ;  /* 0x0000007c02187220 */ /* 0x048fe40000410000 */
[----:B----4-:R-:W-:Y:S02]  /*cac0*/  IMAD.MOV.U32 R129, RZ, RZ, R30 ;  /* 0x000000ffff817224 */ /* 0x010fe400078e001e */
[----:B------:R-:W-:Y:S03]  /*cad0*/  MUFU.EX2 R124, R32 ;  /* 0x00000020007c7308 */ /* 0x000fe60000000800 */
[----:B-1----:R-:W-:Y:S07]  /*cae0*/  FMUL.FTZ R44, R2, R144 ;  /* 0x00000090022c7220 */ /* 0x002fee0000410000 */
[----:B------:R-:W-:Y:S01]  /*caf0*/  MUFU.EX2 R151, R58 ;  /* 0x0000003a00977308 */ /* 0x000fe20000000800 */
[C---:B-----5:R-:W-:Y:S02]  /*cb00*/  FMUL.FTZ R11, R0.reuse, R111 ;  /* 0x0000006f000b7220 */ /* 0x060fe40000410000 */
[C---:B------:R-:W-:Y:S02]  /*cb10*/  FMUL.FTZ R10, R0.reuse, R110 ;  /* 0x0000006e000a7220 */ /* 0x040fe40000410000 */
[----:B------:R-:W-:Y:S05]  /*cb20*/  IMAD.MOV.U32 R110, RZ, RZ, R86 ;  /* 0x000000ffff6e7224 */ /* 0x000fea00078e0056 */
[----:B------:R1:W-:Y:S01]  /*cb30*/  MUFU.EX2 R111, R12 ;  /* 0x0000000c006f7308 */ /* 0x0003e20000000800 */
[C---:B------:R-:W-:Y:S01]  /*cb40*/  FMUL.FTZ R15, R0.reuse, R115 ;  /* 0x00000073000f7220 */ /* 0x040fe20000410000 */
[C---:B------:R-:W-:Y:S04]  /*cb50*/  HMMA.16816.F32.BF16 R8, R64.reuse, R20, R8 ;  /* 0x000000144008723c */ /* 0x040fe80000041808 */
[C---:B------:R-:W-:Y:S01]  /*cb60*/  FMUL.FTZ R14, R0.reuse, R114 ;  /* 0x00000072000e7220 */ /* 0x040fe20000410000 */
[----:B------:R-:W-:Y:S01]  /*cb70*/  MOV R114, R92 ;  /* 0x0000005c00727202 */ /* 0x000fe20000000f00 */
[C---:B------:R-:W-:Y:S01]  /*cb80*/  FMUL.FTZ R26, R0.reuse, R126 ;  /* 0x0000007e001a7220 */ /* 0x040fe20000410000 */
[----:B------:R-:W-:Y:S01]  /*cb90*/  MOV R126, R80 ;  /* 0x00000050007e7202 */ /* 0x000fe20000000f00 */
[----:B------:R-:W-:Y:S01]  /*cba0*/  FFMA.FTZ R20, R47, c[0x0][0x2d0], -R74 ;  /* 0x0000b4002f147a23 */ /* 0x000fe2000001084a */
[----:B------:R-:W3:Y:S03]  /*cbb0*/  LDSM.16.MT88.4 R80, [R211+0x100] ;  /* 0x00010000d350783b */ /* 0x000ee60000004200 */
[----:B------:R4:W5:Y:S01]  /*cbc0*/  MUFU.EX2 R59, R20 ;  /* 0x00000014003b7308 */ /* 0x0009620000000800 */
[C---:B------:R-:W-:Y:S02]  /*cbd0*/  FMUL.FTZ R21, R69.reuse, R121 ;  /* 0x0000007945157220 */ /* 0x040fe40000410000 */
[C---:B------:R-:W-:Y:S02]  /*cbe0*/  FMUL.FTZ R27, R0.reuse, R127 ;  /* 0x0000007f001b7220 */ /* 0x040fe40000410000 */
[C---:B------:R-:W-:Y:S02]  /*cbf0*/  FMUL.FTZ R31, R0.reuse, R131 ;  /* 0x00000083001f7220 */ /* 0x040fe40000410000 */
[----:B------:R-:W-:Y:S01]  /*cc00*/  FMUL.FTZ R30, R0, R130 ;  /* 0x00000082001e7220 */ /* 0x000fe20000410000 */
[----:B------:R-:W-:Y:S01]  /*cc10*/  MOV R130, R33 ;  /* 0x0000002100827202 */ /* 0x000fe20000000f00 */
[----:B-1----:R-:W-:Y:S01]  /*cc20*/  FMUL.FTZ R12, R2, R112 ;  /* 0x00000070020c7220 */ /* 0x002fe20000410000 */
[----:B------:R1:W-:Y:S01]  /*cc30*/  MUFU.EX2 R127, R40 ;  /* 0x00000028007f7308 */ /* 0x0003e20000000800 */
[C---:B------:R-:W-:Y:S01]  /*cc40*/  FMUL.FTZ R32, R69.reuse, R132 ;  /* 0x0000008445207220 */ /* 0x040fe20000410000 */
[----:B------:R-:W-:Y:S01]  /*cc50*/  MOV R112, R87 ;  /* 0x0000005700707202 */ /* 0x000fe20000000f00 */
[----:B------:R-:W-:Y:S02]  /*cc60*/  FMUL.FTZ R33, R69, R133 ;  /* 0x0000008545217220 */ /* 0x000fe40000410000 */
[----:B------:R-:W-:Y:S01]  /*cc70*/  LDSM.16.MT88.4 R132, [R212+0x2900] ;  /* 0x00290000d484783b */ /* 0x000fe20000004200 */
[-C--:B------:R-:W-:Y:S03]  /*cc80*/  HMMA.16816.F32.BF16 R12, R64, R22.reuse, R12 ;  /* 0x00000016400c723c */ /* 0x080fe6000004180c */
[----:B------:R-:W-:Y:S02]  /*cc90*/  IMAD.MOV.U32 R131, RZ, RZ, R84 ;  /* 0x000000ffff837224 */ /* 0x000fe400078e0054 */
[----:B------:R-:W-:Y:S02]  /*cca0*/  FFMA.FTZ R92, R95, c[0x0][0x2d0], -R75 ;  /* 0x0000b4005f5c7a23 */ /* 0x000fe4000001084b */
[----:B------:R-:W2:Y:S01]  /*ccb0*/  LDSM.16.MT88.4 R84, [R209+0x900] ;  /* 0x00090000d154783b */ /* 0x000ea20000004200 */
[C---:B------:R-:W-:Y:S04]  /*ccc0*/  HMMA.16816.F32.BF16 R16, R76.reuse, R22, R16 ;  /* 0x000000164c10723c */ /* 0x040fe80000041810 */
[C---:B----4-:R-:W-:Y:S02]  /*ccd0*/  FMUL.FTZ R20, R69.reuse, R120 ;  /* 0x0000007845147220 */ /* 0x050fe40000410000 */
[----:B------:R-:W-:Y:S01]  /*cce0*/  FMUL.FTZ R42, R0, R142 ;  /* 0x0000008e002a7220 */ /* 0x000fe20000410000 */
[----:B------:R4:W-:Y:S01]  /*ccf0*/  MUFU.EX2 R120, R62 ;  /* 0x0000003e00787308 */ /* 0x0009e20000000800 */
[C---:B------:R-:W-:Y:S01]  /*cd00*/  FMUL.FTZ R22, R68.reuse, R122 ;  /* 0x0000007a44167220 */ /* 0x040fe20000410000 */
[----:B------:R-:W-:Y:S03]  /*cd10*/  MOV R122, R60 ;  /* 0x0000003c007a7202 */ /* 0x000fe60000000f00 */
[----:B------:R-:W-:Y:S02]  /*cd20*/  FMUL.FTZ R23, R68, R123 ;  /* 0x0000007b44177220 */ /* 0x000fe40000410000 */
[----:B-----5:R-:W-:Y:S02]  /*cd30*/  IMAD.MOV.U32 R150, RZ, RZ, R59 ;  /* 0x000000ffff967224 */ /* 0x020fe400078e003b */
[C---:B------:R-:W-:Y:S02]  /*cd40*/  FMUL.FTZ R60, R2.reuse, R160 ;  /* 0x000000a0023c7220 */ /* 0x040fe40000410000 */
[----:B------:R-:W5:Y:S01]  /*cd50*/  LDL.LU R160, [R1+0x8] ;  /* 0x0000080001a07983 */ /* 0x000f620000300800 */
[-C--:B------:R-:W-:Y:S03]  /*cd60*/  HMMA.16816.F32.BF16 R20, R76, R36.reuse, R20 ;  /* 0x000000244c14723c */ /* 0x080fe60000041814 */
[----:B------:R-:W-:Y:S02]  /*cd70*/  IMAD.MOV.U32 R115, RZ, RZ, R93 ;  /* 0x000000ffff737224 */ /* 0x000fe400078e005d */
[----:B-1----:R-:W-:Y:S02]  /*cd80*/  FMUL.FTZ R40, R2, R140 ;  /* 0x0000008c02287220 */ /* 0x002fe40000410000 */
[----:B------:R-:W-:Y:S01]  /*cd90*/  FMUL.FTZ R59, R0, R159 ;  /* 0x0000009f003b7220 */ /* 0x000fe20000410000 */
[C---:B------:R-:W-:Y:S04]  /*cda0*/  HMMA.16816.F32.BF16 R24, R64.reuse, R36, R24 ;  /* 0x000000244018723c */ /* 0x040fe80000041818 */
[----:B------:R-:W-:Y:S02]  /*cdb0*/  IMAD.MOV.U32 R121, RZ, RZ, R61 ;  /* 0x000000ffff797224 */ /* 0x000fe400078e003d */
[----:B------:R-:W-:Y:S02]  /*cdc0*/  FMUL.FTZ R61, R2, R161 ;  /* 0x000000a1023d7220 */ /* 0x000fe40000410000 */
[-C--:B------:R-:W-:Y:S04]  /*cdd0*/  HMMA.16816.F32.BF16 R28, R64, R38.reuse, R28 ;  /* 0x00000026401c723c */ /* 0x080fe8000004181c */
[----:B------:R-:W-:Y:S02]  /*cde0*/  FFMA.FTZ R36, R48, c[0x0][0x2d0], -R96 ;  /* 0x0000b40030247a23 */ /* 0x000fe40000010860 */
[----:B------:R-:W-:Y:S02]  /*cdf0*/  IMAD.MOV.U32 R161, RZ, RZ, R116 ;  /* 0x000000ffffa17224 */ /* 0x000fe400078e0074 */
[C---:B------:R-:W-:Y:S01]  /*ce00*/  HMMA.16816.F32.BF16 R32, R76.reuse, R38, R32 ;  /* 0x000000264c20723c */ /* 0x040fe20000041820 */
[----:B------:R1:W-:Y:S03]  /*ce10*/  MUFU.EX2 R128, R36 ;  /* 0x0000002400807308 */ /* 0x0003e60000000800 */
[----:B------:R-:W-:Y:S02]  /*ce20*/  FMUL.FTZ R37, R69, R137 ;  /* 0x0000008945257220 */ /* 0x000fe40000410000 */
[----:B------:R-:W-:Y:S02]  /*ce30*/  FMUL.FTZ R43, R0, R143 ;  /* 0x0000008f002b7220 */ /* 0x000fe40000410000 */
[C---:B------:R-:W-:Y:S03]  /*ce40*/  FMUL.FTZ R38, R68.reuse, R138 ;  /* 0x0000008a44267220 */ /* 0x040fe60000410000 */
[----:B------:R-:W-:Y:S01]  /*ce50*/  MUFU.EX2 R138, R92 ;  /* 0x0000005c008a7308 */ /* 0x000fe20000000800 */
[----:B------:R-:W-:Y:S02]  /*ce60*/  FMUL.FTZ R39, R68, R139 ;  /* 0x0000008b44277220 */ /* 0x000fe40000410000 */
[--C-:B------:R-:W-:Y:S02]  /*ce70*/  FFMA.FTZ R48, R57, c[0x0][0x2d0], -R74.reuse ;  /* 0x0000b40039307a23 */ /* 0x100fe4000001084a */
[C---:B------:R-:W-:Y:S02]  /*ce80*/  FMUL.FTZ R46, R0.reuse, R146 ;  /* 0x00000092002e7220 */ /* 0x040fe40000410000 */
[----:B------:R-:W-:Y:S02]  /*ce90*/  FMUL.FTZ R47, R0, R147 ;  /* 0x00000093002f7220 */ /* 0x000fe40000410000 */
[----:B------:R-:W-:Y:S01]  /*cea0*/  FMUL.FTZ R57, R2, R157 ;  /* 0x0000009d02397220 */ /* 0x000fe20000410000 */
[----:B------:R3:W-:Y:S01]  /*ceb0*/  MUFU.EX2 R123, R48 ;  /* 0x00000030007b7308 */ /* 0x0007e20000000800 */
[C---:B------:R-:W-:Y:S02]  /*cec0*/  FMUL.FTZ R58, R0.reuse, R158 ;  /* 0x0000009e003a7220 */ /* 0x040fe40000410000 */
[----:B----4-:R-:W-:Y:S02]  /*ced0*/  FMUL.FTZ R62, R0, R162 ;  /* 0x000000a2003e7220 */ /* 0x010fe40000410000 */
[C---:B-1----:R-:W-:Y:S07]  /*cee0*/  FMUL.FTZ R36, R69.reuse, R136 ;  /* 0x0000008845247220 */ /* 0x042fee0000410000 */
[-C--:B--2---:R-:W-:Y:S08]  /*cef0*/  HMMA.16816.F32.BF16 R36, R76, R52.reuse, R36 ;  /* 0x000000344c24723c */ /* 0x084ff00000041824 */
[C---:B------:R-:W-:Y:S04]  /*cf00*/  HMMA.16816.F32.BF16 R40, R64.reuse, R52, R40 ;  /* 0x000000344028723c */ /* 0x040fe80000041828 */
[C---:B---3--:R-:W-:Y:S02]  /*cf10*/  FMUL.FTZ R48, R69.reuse, R148 ;  /* 0x0000009445307220 */ /* 0x048fe40000410000 */
[----:B------:R-:W-:Y:S02]  /*cf20*/  IMAD.MOV.U32 R148, RZ, RZ, R49 ;  /* 0x000000ffff947224 */ /* 0x000fe400078e0031 */
[-C--:B------:R-:W-:Y:S04]  /*cf30*/  HMMA.16816.F32.BF16 R44, R64, R54.reuse, R44 ;  /* 0x00000036402c723c */ /* 0x080fe8000004182c */
[--C-:B------:R-:W-:Y:S02]  /*cf40*/  FFMA.FTZ R52, R56, c[0x0][0x2d0], -R97.reuse ;  /* 0x0000b40038347a23 */ /* 0x100fe40000010861 */
[C---:B------:R-:W-:Y:S01]  /*cf50*/  FMUL.FTZ R49, R69.reuse, R149 ;  /* 0x0000009545317220 */ /* 0x040fe20000410000 */
[----:B------:R-:W-:Y:S01]  /*cf60*/  MOV R149, R63 ;  /* 0x0000003f00957202 */ /* 0x000fe20000000f00 */
[----:B------:R1:W2:Y:S01]  /*cf70*/  MUFU.EX2 R103, R52 ;  /* 0x0000003400677308 */ /* 0x0002a20000000800 */
[C---:B------:R-:W-:Y:S03]  /*cf80*/  FMUL.FTZ R53, R69.reuse, R153 ;  /* 0x0000009945357220 */ /* 0x040fe60000410000 */
[----:B------:R-:W-:Y:S01]  /*cf90*/  FMUL.FTZ R56, R2, R156 ;  /* 0x0000009c02387220 */ /* 0x000fe20000410000 */
[C---:B------:R-:W-:Y:S04]  /*cfa0*/  HMMA.16816.F32.BF16 R48, R76.reuse, R54, R48 ;  /* 0x000000364c30723c */ /* 0x040fe80000041830 */
[----:B------:R-:W-:Y:S03]  /*cfb0*/  FMUL.FTZ R63, R0, R163 ;  /* 0x000000a3003f7220 */ /* 0x000fe60000410000 */
[C---:B------:R-:W-:Y:S02]  /*cfc0*/  FMUL.FTZ R54, R68.reuse, R154 ;  /* 0x0000009a44367220 */ /* 0x040fe40000410000 */
[----:B------:R-:W-:Y:S03]  /*cfd0*/  FMUL.FTZ R55, R68, R155 ;  /* 0x0000009b44377220 */ /* 0x000fe60000410000 */
[----:B-1----:R-:W-:Y:S07]  /*cfe0*/  FMUL.FTZ R52, R69, R152 ;  /* 0x0000009845347220 */ /* 0x002fee0000410000 */
[-C--:B------:R-:W-:Y:S08]  /*cff0*/  HMMA.16816.F32.BF16 R52, R76, R80.reuse, R52 ;  /* 0x000000504c34723c */ /* 0x080ff00000041834 */
[C---:B------:R-:W-:Y:S07]  /*d000*/  HMMA.16816.F32.BF16 R56, R64.reuse, R80, R56 ;  /* 0x000000504038723c */ /* 0x040fee0000041838 */
[----:B------:R-:W-:Y:S01]  /*d010*/  FFMA.FTZ R80, R88, c[0x0][0x2d0], -R97 ;  /* 0x0000b40058507a23 */ /* 0x000fe20000010861 */
[-C--:B------:R-:W-:Y:S03]  /*d020*/  HMMA.16816.F32.BF16 R60, R64, R82.reuse, R60 ;  /* 0x00000052403c723c */ /* 0x080fe6000004183c */
[----:B------:R1:W3:Y:S01]  /*d030*/  MUFU.EX2 R109, R80 ;  /* 0x00000050006d7308 */ /* 0x0002e20000000800 */
[----:B--2---:R-:W-:Y:S03]  /*d040*/  F2FP.BF16.PACK_AB R81, R151, R103 ;  /* 0x000000679751723e */ /* 0x004fe600000010ff */
[C---:B------:R-:W-:Y:S02]  /*d050*/  FMUL.FTZ R64, R69.reuse, R164 ;  /* 0x000000a445407220 */ /* 0x040fe40000410000 */
[----:B------:R-:W-:Y:S03]  /*d060*/  FMUL.FTZ R65, R69, R165 ;  /* 0x000000a545417220 */ /* 0x000fe60000410000 */
[C---:B------:R-:W-:Y:S02]  /*d070*/  FMUL.FTZ R66, R68.reuse, R166 ;  /* 0x000000a644427220 */ /* 0x040fe40000410000 */
[----:B------:R-:W-:Y:S07]  /*d080*/  FMUL.FTZ R67, R68, R167 ;  /* 0x000000a744437220 */ /* 0x000fee0000410000 */
[----:B------:R-:W-:Y:S04]  /*d090*/  HMMA.16816.F32.BF16 R64, R76, R82, R64 ;  /* 0x000000524c40723c */ /* 0x000fe80000041840 */
[--C-:B-1----:R-:W-:Y:S03]  /*d0a0*/  FFMA.FTZ R80, R90, c[0x0][0x2d0], -R74.reuse ;  /* 0x0000b4005a507a23 */ /* 0x102fe6000001084a */
[----:B------:R-:W-:Y:S01]  /*d0b0*/  F2FP.BF16.PACK_AB R78, R150, R130 ;  /* 0x00000082964e723e */ /* 0x000fe200000010ff */
[----:B------:R-:W1:Y:S01]  /*d0c0*/  LDSM.16.MT88.4 R88, [R212+0x900] ;  /* 0x00090000d458783b */ /* 0x000e620000004200 */
[----:B------:R-:W-:Y:S01]  /*d0d0*/  F2FP.BF16.PACK_AB R79, R149, R129 ;  /* 0x00000081954f723e */ /* 0x000fe200000010ff */
[----:B------:R2:W-:Y:S02]  /*d0e0*/  MUFU.EX2 R251, R80 ;  /* 0x0000005000fb7308 */ /* 0x0005e40000000800 */
[----:B------:R-:W-:Y:S02]  /*d0f0*/  F2FP.BF16.PACK_AB R76, R105, R126 ;  /* 0x0000007e694c723e */ /* 0x000fe400000010ff */
[----:B------:R-:W-:Y:S02]  /*d100*/  F2FP.BF16.PACK_AB R77, R111, R125 ;  /* 0x0000007d6f4d723e */ /* 0x000fe400000010ff */
[----:B------:R-:W-:Y:S02]  /*d110*/  F2FP.BF16.PACK_AB R82, R148, R127 ;  /* 0x0000007f9452723e */ /* 0x000fe400000010ff */
[----:B---3--:R-:W-:Y:S03]  /*d120*/  F2FP.BF16.PACK_AB R83, R109, R120 ;  /* 0x000000786d53723e */ /* 0x008fe600000010ff */
[-C--:B------:R-:W-:Y:S03]  /*d130*/  HMMA.16816.F32.BF16 R4, R76, R84.reuse, R4 ;  /* 0x000000544c04723c */ /* 0x080fe60000041804 */
[--C-:B--2---:R-:W-:Y:S02]  /*d140*/  FFMA.FTZ R80, R94, c[0x0][0x2d0], -R75.reuse ;  /* 0x0000b4005e507a23 */ /* 0x104fe4000001084b */
[----:B------:R-:W2:Y:S02]  /*d150*/  LDSM.16.MT88.4 R92, [R210+0x900] ;  /* 0x00090000d25c783b */ /* 0x000ea40000004200 */
[----:B------:R3:W-:Y:S02]  /*d160*/  MUFU.EX2 R139, R80 ;  /* 0x00000050008b7308 */ /* 0x0007e40000000800 */
[----:B---3--:R-:W-:Y:S07]  /*d170*/  F2FP.BF16.PACK_AB R80, R128, R124 ;  /* 0x0000007c8050723e */ /* 0x008fee00000010ff */
[C---:B------:R-:W-:Y:S07]  /*d180*/  HMMA.16816.F32.BF16 R8, R80.reuse, R84, R8 ;  /* 0x000000545008723c */ /* 0x040fee0000041808 */
[--C-:B------:R-:W-:Y:S01]  /*d190*/  FFMA.FTZ R84, R176, c[0x0][0x2d0], -R74.reuse ;  /* 0x0000b400b0547a23 */ /* 0x100fe2000001084a */
[-C--:B------:R-:W-:Y:S03]  /*d1a0*/  HMMA.16816.F32.BF16 R12, R80, R86.reuse, R12 ;  /* 0x00000056500c723c */ /* 0x080fe6000004180c */
[----:B------:R3:W-:Y:S05]  /*d1b0*/  MUFU.EX2 R249, R84 ;  /* 0x0000005400f97308 */ /* 0x0007ea0000000800 */
[C---:B------:R-:W-:Y:S08]  /*d1c0*/  HMMA.16816.F32.BF16 R16, R76.reuse, R86, R16 ;  /* 0x000000564c10723c */ /* 0x040ff00000041810 */
[-C--:B-1----:R-:W-:Y:S08]  /*d1d0*/  HMMA.16816.F32.BF16 R20, R76, R88.reuse, R20 ;  /* 0x000000584c14723c */ /* 0x082ff00000041814 */
[C---:B------:R-:W-:Y:S04]  /*d1e0*/  HMMA.16816.F32.BF16 R24, R80.reuse, R88, R24 ;  /* 0x000000585018723c */ /* 0x040fe80000041818 */
[----:B---3--:R-:W-:Y:S03]  /*d1f0*/  FFMA.FTZ R84, R177, c[0x0][0x2d0], -R74 ;  /* 0x0000b400b1547a23 */ /* 0x008fe6000001084a */
[--C-:B------:R-:W-:Y:S01]  /*d200*/  FFMA.FTZ R88, R171, c[0x0][0x2d0], -R96.reuse ;  /* 0x0000b400ab587a23 */ /* 0x100fe20000010860 */
[-C--:B------:R-:W-:Y:S01]  /*d210*/  HMMA.16816.F32.BF16 R28, R80, R90.reuse, R28 ;  /* 0x0000005a501c723c */ /* 0x080fe2000004181c */
[----:B------:R1:W-:Y:S07]  /*d220*/  MUFU.EX2 R246, R84 ;  /* 0x0000005400f67308 */ /* 0x0003ee0000000800 */
[C---:B------:R-:W-:Y:S03]  /*d230*/  HMMA.16816.F32.BF16 R32, R76.reuse, R90, R32 ;  /* 0x0000005a4c20723c */ /* 0x040fe60000041820 */
[----:B------:R3:W-:Y:S05]  /*d240*/  MUFU.EX2 R136, R88 ;  /* 0x0000005800887308 */ /* 0x0007ea0000000800 */
[-C--:B--2---:R-:W-:Y:S08]  /*d250*/  HMMA.16816.F32.BF16 R36, R76, R92.reuse, R36 ;  /* 0x0000005c4c24723c */ /* 0x084ff00000041824 */
[C---:B------:R-:W-:Y:S04]  /*d260*/  HMMA.16816.F32.BF16 R40, R80.reuse, R92, R40 ;  /* 0x0000005c5028723c */ /* 0x040fe80000041828 */
[----:B-1----:R-:W-:Y:S03]  /*d270*/  FFMA.FTZ R84, R173, c[0x0][0x2d0], -R75 ;  /* 0x0000b400ad547a23 */ /* 0x002fe6000001084b */
[----:B------:R-:W-:Y:S01]  /*d280*/  FFMA.FTZ R92, R168, c[0x0][0x2d0], -R97 ;  /* 0x0000b400a85c7a23 */ /* 0x000fe20000010861 */
[----:B------:R1:W-:Y:S01]  /*d290*/  MUFU.EX2 R245, R84 ;  /* 0x0000005400f57308 */ /* 0x0003e20000000800 */
[-C--:B------:R-:W-:Y:S03]  /*d2a0*/  HMMA.16816.F32.BF16 R44, R80, R94.reuse, R44 ;  /* 0x0000005e502c723c */ /* 0x080fe6000004182c */
[--C-:B---3--:R-:W-:Y:S05]  /*d2b0*/  FFMA.FTZ R88, R172, c[0x0][0x2d0], -R96.reuse ;  /* 0x0000b400ac587a23 */ /* 0x108fea0000010860 */
[C---:B------:R-:W-:Y:S01]  /*d2c0*/  HMMA.16816.F32.BF16 R48, R76.reuse, R94, R48 ;  /* 0x0000005e4c30723c */ /* 0x040fe20000041830 */
[----:B------:R2:W-:Y:S03]  /*d2d0*/  MUFU.EX2 R142, R88 ;  /* 0x00000058008e7308 */ /* 0x0005e60000000800 */
[----:B-----5:R-:W-:Y:S07]  /*d2e0*/  FFMA.FTZ R69, R69, R160, R161 ;  /* 0x000000a045457223 */ /* 0x020fee00000100a1 */
[----:B------:R3:W-:Y:S01]  /*d2f0*/  MUFU.EX2 R235, R92 ;  /* 0x0000005c00eb7308 */ /* 0x0007e20000000800 */
[----:B-1----:R-:W-:Y:S09]  /*d300*/  FFMA.FTZ R84, R175, c[0x0][0x2d0], -R75 ;  /* 0x0000b400af547a23 */ /* 0x002ff2000001084b */
[----:B------:R1:W-:Y:S01]  /*d310*/  MUFU.EX2 R143, R84 ;  /* 0x00000054008f7308 */ /* 0x0003e20000000800 */
[--C-:B--2---:R-:W-:Y:S09]  /*d320*/  FFMA.FTZ R88, R174, c[0x0][0x2d0], -R96.reuse ;  /* 0x0000b400ae587a23 */ /* 0x104ff20000010860 */
[----:B------:R2:W4:Y:S01]  /*d330*/  MUFU.EX2 R141, R88 ;  /* 0x00000058008d7308 */ /* 0x0005220000000800 */
[----:B---3--:R-:W-:Y:S09]  /*d340*/  FFMA.FTZ R92, R169, c[0x0][0x2d0], -R97 ;  /* 0x0000b400a95c7a23 */ /* 0x008ff20000010861 */
[----:B------:R3:W-:Y:S01]  /*d350*/  MUFU.EX2 R234, R92 ;  /* 0x0000005c00ea7308 */ /* 0x0007e20000000800 */
[----:B-1----:R-:W-:Y:S09]  /*d360*/  FFMA.FTZ R84, R99, c[0x0][0x2d0], -R96 ;  /* 0x0000b40063547a23 */ /* 0x002ff20000010860 */
[----:B------:R1:W-:Y:S01]  /*d370*/  MUFU.EX2 R137, R84 ;  /* 0x0000005400897308 */ /* 0x0003e20000000800 */
[--C-:B--2---:R-:W-:Y:S09]  /*d380*/  FFMA.FTZ R88, R182, c[0x0][0x2d0], -R74.reuse ;  /* 0x0000b400b6587a23 */ /* 0x104ff2000001084a */
[----:B------:R2:W-:Y:S01]  /*d390*/  MUFU.EX2 R244, R88 ;  /* 0x0000005800f47308 */ /* 0x0005e20000000800 */
[----:B---3--:R-:W-:Y:S09]  /*d3a0*/  FFMA.FTZ R92, R185, c[0x0][0x2d0], -R75 ;  /* 0x0000b400b95c7a23 */ /* 0x008ff2000001084b */
[----:B------:R3:W-:Y:S01]  /*d3b0*/  MUFU.EX2 R145, R92 ;  /* 0x0000005c00917308 */ /* 0x0007e20000000800 */
[----:B-1----:R-:W1:Y:S01]  /*d3c0*/  LDSM.16.MT88.4 R84, [R211+0x900] ;  /* 0x00090000d354783b */ /* 0x002e620000004200 */
[--C-:B--2---:R-:W-:Y:S08]  /*d3d0*/  FFMA.FTZ R88, R98, c[0x0][0x2d0], -R97.reuse ;  /* 0x0000b40062587a23 */ /* 0x104ff00000010861 */
[----:B------:R2:W5:Y:S01]  /*d3e0*/  MUFU.EX2 R140, R88 ;  /* 0x00000058008c7308 */ /* 0x0005620000000800 */
[----:B---3--:R-:W-:Y:S08]  /*d3f0*/  LDSM.16.MT88.4 R92, [R210+0x1100] ;  /* 0x00110000d25c783b */ /* 0x008ff00000004200 */
[----:B--2---:R-:W2:Y:S01]  /*d400*/  LDSM.16.MT88.4 R88, [R209+0x1100] ;  /* 0x00110000d158783b */ /* 0x004ea20000004200 */
[-C--:B-1----:R-:W-:Y:S08]  /*d410*/  HMMA.16816.F32.BF16 R52, R76, R84.reuse, R52 ;  /* 0x000000544c34723c */ /* 0x082ff00000041834 */
[C---:B------:R-:W-:Y:S07]  /*d420*/  HMMA.16816.F32.BF16 R56, R80.reuse, R84, R56 ;  /* 0x000000545038723c */ /* 0x040fee0000041838 */
[----:B------:R-:W-:Y:S01]  /*d430*/  FFMA.FTZ R84, R170, c[0x0][0x2d0], -R97 ;  /* 0x0000b400aa547a23 */ /* 0x000fe20000010861 */
[-C--:B------:R-:W-:Y:S03]  /*d440*/  HMMA.16816.F32.BF16 R60, R80, R86.reuse, R60 ;  /* 0x00000056503c723c */ /* 0x080fe6000004183c */
[----:B------:R1:W3:Y:S04]  /*d450*/  MUFU.EX2 R232, R84 ;  /* 0x0000005400e87308 */ /* 0x0002e80000000800 */
[--C-:B------:R-:W-:Y:S01]  /*d460*/  FFMA.FTZ R80, R187, c[0x0][0x2d0], -R74.reuse ;  /* 0x0000b400bb507a23 */ /* 0x100fe2000001084a */
[----:B------:R-:W-:Y:S04]  /*d470*/  HMMA.16816.F32.BF16 R64, R76, R86, R64 ;  /* 0x000000564c40723c */ /* 0x000fe80000041840 */
[----:B----4-:R-:W-:Y:S01]  /*d480*/  F2FP.BF16.PACK_AB R82, R141, R142 ;  /* 0x0000008e8d52723e */ /* 0x010fe200000010ff */
[----:B------:R4:W-:Y:S01]  /*d490*/  MUFU.EX2 R147, R80 ;  /* 0x0000005000937308 */ /* 0x0009e20000000800 */
[----:B-----5:R-:W-:Y:S02]  /*d4a0*/  F2FP.BF16.PACK_AB R81, R235, R140 ;  /* 0x0000008ceb51723e */ /* 0x020fe400000010ff */
[----:B------:R-:W-:Y:S04]  /*d4b0*/  F2FP.BF16.PACK_AB R76, R251, R123 ;  /* 0x0000007bfb4c723e */ /* 0x000fe800000010ff */
[----:B------:R-:W-:Y:S02]  /*d4c0*/  F2FP.BF16.PACK_AB R77, R138, R139 ;  /* 0x0000008b8a4d723e */ /* 0x000fe400000010ff */
[----:B------:R-:W-:Y:S02]  /*d4d0*/  F2FP.BF16.PACK_AB R78, R246, R249 ;  /* 0x000000f9f64e723e */ /* 0x000fe400000010ff */
[----:B------:R-:W-:Y:S01]  /*d4e0*/  F2FP.BF16.PACK_AB R79, R143, R245 ;  /* 0x000000f58f4f723e */ /* 0x000fe200000010ff */
[----:B-1----:R-:W1:Y:S01]  /*d4f0*/  LDSM.16.MT88.4 R84, [R212+0x1100] ;  /* 0x00110000d454783b */ /* 0x002e620000004200 */
[----:B---3--:R-:W-:Y:S05]  /*d500*/  F2FP.BF16.PACK_AB R83, R232, R234 ;  /* 0x000000eae853723e */ /* 0x008fea00000010ff */
[-C--:B--2---:R-:W-:Y:S03]  /*d510*/  HMMA.16816.F32.BF16 R4, R76, R88.reuse, R4 ;  /* 0x000000584c04723c */ /* 0x084fe60000041804 */
[--C-:B----4-:R-:W-:Y:S04]  /*d520*/  FFMA.FTZ R80, R183, c[0x0][0x2d0], -R75.reuse ;  /* 0x0000b400b7507a23 */ /* 0x110fe8000001084b */
[----:B------:R2:W-:Y:S02]  /*d530*/  MUFU.EX2 R146, R80 ;  /* 0x0000005000927308 */ /* 0x0005e40000000800 */
[----:B--2---:R-:W-:Y:S07]  /*d540*/  F2FP.BF16.PACK_AB R80, R136, R137 ;  /* 0x000000898850723e */ /* 0x004fee00000010ff */
[C---:B------:R-:W-:Y:S07]  /*d550*/  HMMA.16816.F32.BF16 R8, R80.reuse, R88, R8 ;  /* 0x000000585008723c */ /* 0x040fee0000041808 */
[--C-:B------:R-:W-:Y:S01]  /*d560*/  FFMA.FTZ R88, R195, c[0x0][0x2d0], -R74.reuse ;  /* 0x0000b400c3587a23 */ /* 0x100fe2000001084a */
[-C--:B------:R-:W-:Y:S03]  /*d570*/  HMMA.16816.F32.BF16 R12, R80, R90.reuse, R12 ;  /* 0x0000005a500c723c */ /* 0x080fe6000004180c */
[----:B------:R2:W-:Y:S05]  /*d580*/  MUFU.EX2 R231, R88 ;  /* 0x0000005800e77308 */ /* 0x0005ea0000000800 */
[C---:B------:R-:W-:Y:S08]  /*d590*/  HMMA.16816.F32.BF16 R16, R76.reuse, R90, R16 ;  /* 0x0000005a4c10723c */ /* 0x040ff00000041810 */
[-C--:B-1----:R-:W-:Y:S08]  /*d5a0*/  HMMA.16816.F32.BF16 R20, R76, R84.reuse, R20 ;  /* 0x000000544c14723c */ /* 0x082ff00000041814 */
[C---:B------:R-:W-:Y:S04]  /*d5b0*/  HMMA.16816.F32.BF16 R24, R80.reuse, R84, R24 ;  /* 0x000000545018723c */ /* 0x040fe80000041818 */
[----:B--2---:R-:W-:Y:S01]  /*d5c0*/  FFMA.FTZ R88, R198, c[0x0][0x2d0], -R74 ;  /* 0x0000b400c6587a23 */ /* 0x004fe2000001084a */
[----:B------:R-:W-:Y:S02]  /*d5d0*/  MOV R198, R109 ;  /* 0x0000006d00c67202 */ /* 0x000fe40000000f00 */
[--C-:B------:R-:W-:Y:S01]  /*d5e0*/  FFMA.FTZ R84, R184, c[0x0][0x2d0], -R96.reuse ;  /* 0x0000b400b8547a23 */ /* 0x100fe20000010860 */
[-C--:B------:R-:W-:Y:S01]  /*d5f0*/  HMMA.16816.F32.BF16 R28, R80, R86.reuse, R28 ;  /* 0x00000056501c723c */ /* 0x080fe2000004181c */
[----:B------:R1:W-:Y:S07]  /*d600*/  MUFU.EX2 R195, R88 ;  /* 0x0000005800c37308 */ /* 0x0003ee0000000800 */
[C---:B------:R-:W-:Y:S03]  /*d610*/  HMMA.16816.F32.BF16 R32, R76.reuse, R86, R32 ;  /* 0x000000564c20723c */ /* 0x040fe60000041820 */
[----:B------:R2:W-:Y:S05]  /*d620*/  MUFU.EX2 R144, R84 ;  /* 0x0000005400907308 */ /* 0x0005ea0000000800 */
[-C--:B------:R-:W-:Y:S08]  /*d630*/  HMMA.16816.F32.BF16 R36, R76, R92.reuse, R36 ;  /* 0x0000005c4c24723c */ /* 0x080ff00000041824 */
[C---:B------:R-:W-:Y:S04]  /*d640*/  HMMA.16816.F32.BF16 R40, R80.reuse, R92, R40 ;  /* 0x0000005c5028723c */ /* 0x040fe80000041828 */
[----:B-1----:R-:W-:Y:S03]  /*d650*/  FFMA.FTZ R88, R191, c[0x0][0x2d0], -R75 ;  /* 0x0000b400bf587a23 */ /* 0x002fe6000001084b */
[----:B------:R-:W-:Y:S01]  /*d660*/  FFMA.FTZ R92, R180, c[0x0][0x2d0], -R97 ;  /* 0x0000b400b45c7a23 */ /* 0x000fe20000010861 */
[-C--:B------:R-:W-:Y:S01]  /*d670*/  HMMA.16816.F32.BF16 R44, R80, R94.reuse, R44 ;  /* 0x0000005e502c723c */ /* 0x080fe2000004182c */
[----:B------:R1:W-:Y:S03]  /*d680*/  MUFU.EX2 R191, R88 ;  /* 0x0000005800bf7308 */ /* 0x0003e60000000800 */
[--C-:B--2---:R-:W-:Y:S04]  /*d690*/  FFMA.FTZ R84, R188, c[0x0][0x2d0], -R96.reuse ;  /* 0x0000b400bc547a23 */ /* 0x104fe80000010860 */
[C---:B------:R-:W-:Y:S03]  /*d6a0*/  HMMA.16816.F32.BF16 R48, R76.reuse, R94, R48 ;  /* 0x0000005e4c30723c */ /* 0x040fe60000041830 */
[----:B------:R2:W-:Y:S10]  /*d6b0*/  MUFU.EX2 R187, R84 ;  /* 0x0000005400bb7308 */ /* 0x0005f40000000800 */
[----:B------:R3:W-:Y:S01]  /*d6c0*/  MUFU.EX2 R155, R92 ;  /* 0x0000005c009b7308 */ /* 0x0007e20000000800 */
[----:B-1----:R-:W-:Y:S09]  /*d6d0*/  FFMA.FTZ R88, R193, c[0x0][0x2d0], -R75 ;  /* 0x0000b400c1587a23 */ /* 0x002ff2000001084b */
[----:B------:R1:W-:Y:S01]  /*d6e0*/  MUFU.EX2 R193, R88 ;  /* 0x0000005800c17308 */ /* 0x0003e20000000800 */
[--C-:B--2---:R-:W-:Y:S02]  /*d6f0*/  FFMA.FTZ R84, R189, c[0x0][0x2d0], -R96.reuse ;  /* 0x0000b400bd547a23 */ /* 0x104fe40000010860 */
[----:B------:R-:W-:Y:S01]  /*d700*/  IMAD.MOV.U32 R189, RZ, RZ, R123 ;  /* 0x000000ffffbd7224 */ /* 0x000fe200078e007b */
[----:B------:R-:W-:Y:S06]  /*d710*/  MOV R123, R118 ;  /* 0x00000076007b7202 */ /* 0x000fec0000000f00 */
[----:B------:R2:W-:Y:S01]  /*d720*/  MUFU.EX2 R184, R84 ;  /* 0x0000005400b87308 */ /* 0x0005e20000000800 */
[----:B---3--:R-:W-:Y:S09]  /*d730*/  FFMA.FTZ R92, R179, c[0x0][0x2d0], -R97 ;  /* 0x0000b400b35c7a23 */ /* 0x008ff20000010861 */
[----:B------:R3:W-:Y:S01]  /*d740*/  MUFU.EX2 R154, R92 ;  /* 0x0000005c009a7308 */ /* 0x0007e20000000800 */
[----:B-1----:R-:W1:Y:S01]  /*d750*/  LDSM.16.MT88.4 R88, [R211+0x1100] ;  /* 0x00110000d358783b */ /* 0x002e620000004200 */
[----:B--2---:R-:W-:Y:S01]  /*d760*/  FFMA.FTZ R84, R190, c[0x0][0x2d0], -R96 ;  /* 0x0000b400be547a23 */ /* 0x004fe20000010860 */
[----:B------:R-:W-:Y:S06]  /*d770*/  MOV R190, R127 ;  /* 0x0000007f00be7202 */ /* 0x000fec0000000f00 */
[----:B------:R-:W2:Y:S01]  /*d780*/  LDL.LU R127, [R1+0xc] ;  /* 0x00000c00017f7983 */ /* 0x000ea20000300800 */
[----:B------:R4:W5:Y:S01]  /*d790*/  MUFU.EX2 R185, R84 ;  /* 0x0000005400b97308 */ /* 0x0009620000000800 */
[----:B---3--:R-:W-:Y:S01]  /*d7a0*/  FFMA.FTZ R92, R205, c[0x0][0x2d0], -R75 ;  /* 0x0000b400cd5c7a23 */ /* 0x008fe2000001084b */
[----:B------:R-:W-:Y:S01]  /*d7b0*/  MOV R205, R190 ;  /* 0x000000be00cd7202 */ /* 0x000fe20000000f00 */
[----:B------:R-:W-:Y:S07]  /*d7c0*/  IMAD.MOV.U32 R190, RZ, RZ, R151 ;  /* 0x000000ffffbe7224 */ /* 0x000fee00078e0097 */
[----:B------:R3:W-:Y:S01]  /*d7d0*/  MUFU.EX2 R159, R92 ;  /* 0x0000005c009f7308 */ /* 0x0007e20000000800 */
[--C-:B----4-:R-:W-:Y:S01]  /*d7e0*/  FFMA.FTZ R84, R204, c[0x0][0x2d0], -R74.reuse ;  /* 0x0000b400cc547a23 */ /* 0x110fe2000001084a */
[----:B------:R-:W-:Y:S01]  /*d7f0*/  MOV R204, R122 ;  /* 0x0000007a00cc7202 */ /* 0x000fe20000000f00 */
[-C--:B-1----:R-:W-:Y:S01]  /*d800*/  HMMA.16816.F32.BF16 R52, R76, R88.reuse, R52 ;  /* 0x000000584c34723c */ /* 0x082fe20000041834 */
[----:B------:R-:W4:Y:S06]  /*d810*/  LDL.LU R122, [R1+0x10] ;  /* 0x00001000017a7983 */ /* 0x000f2c0000300800 */
[----:B------:R1:W-:Y:S01]  /*d820*/  MUFU.EX2 R183, R84 ;  /* 0x0000005400b77308 */ /* 0x0003e20000000800 */
[C---:B------:R-:W-:Y:S01]  /*d830*/  HMMA.16816.F32.BF16 R56, R80.reuse, R88, R56 ;  /* 0x000000585038723c */ /* 0x040fe20000041838 */
[----:B---3--:R-:W-:Y:S06]  /*d840*/  LDSM.16.MT88.4 R92, [R210+0x1900] ;  /* 0x00190000d25c783b */ /* 0x008fec0000004200 */
[--C-:B------:R-:W-:Y:S01]  /*d850*/  FFMA.FTZ R88, R178, c[0x0][0x2d0], -R97.reuse ;  /* 0x0000b400b2587a23 */ /* 0x100fe20000010861 */
[-C--:B------:R-:W-:Y:S03]  /*d860*/  HMMA.16816.F32.BF16 R60, R80, R90.reuse, R60 ;  /* 0x0000005a503c723c */ /* 0x080fe6000004183c */
[----:B------:R-:W3:Y:S04]  /*d870*/  MUFU.EX2 R102, R88 ;  /* 0x0000005800667308 */ /* 0x000ee80000000800 */
[--C-:B------:R-:W-:Y:S01]  /*d880*/  FFMA.FTZ R80, R228, c[0x0][0x2d0], -R74.reuse ;  /* 0x0000b400e4507a23 */ /* 0x100fe2000001084a */
[----:B------:R-:W-:Y:S04]  /*d890*/  HMMA.16816.F32.BF16 R64, R76, R90, R64 ;  /* 0x0000005a4c40723c */ /* 0x000fe80000041840 */
[----:B-1----:R-:W-:Y:S01]  /*d8a0*/  FFMA.FTZ R84, R181, c[0x0][0x2d0], -R97 ;  /* 0x0000b400b5547a23 */ /* 0x002fe20000010861 */
[----:B-----5:R-:W-:Y:S01]  /*d8b0*/  F2FP.BF16.PACK_AB R82, R185, R184 ;  /* 0x000000b8b952723e */ /* 0x020fe200000010ff */
[----:B------:R1:W-:Y:S01]  /*d8c0*/  MUFU.EX2 R181, R80 ;  /* 0x0000005000b57308 */ /* 0x0003e20000000800 */
[----:B------:R-:W-:Y:S02]  /*d8d0*/  F2FP.BF16.PACK_AB R76, R147, R244 ;  /* 0x000000f4934c723e */ /* 0x000fe400000010ff */
[----:B------:R-:W-:Y:S03]  /*d8e0*/  F2FP.BF16.PACK_AB R77, R145, R146 ;  /* 0x00000092914d723e */ /* 0x000fe600000010ff */
[----:B------:R-:W-:Y:S02]  /*d8f0*/  F2FP.BF16.PACK_AB R78, R195, R231 ;  /* 0x000000e7c34e723e */ /* 0x000fe400000010ff */
[----:B------:R-:W-:Y:S02]  /*d900*/  F2FP.BF16.PACK_AB R79, R193, R191 ;  /* 0x000000bfc14f723e */ /* 0x000fe400000010ff */
[----:B------:R5:W5:Y:S01]  /*d910*/  MUFU.EX2 R182, R84 ;  /* 0x0000005400b67308 */ /* 0x000b620000000800 */
[----:B------:R-:W-:Y:S01]  /*d920*/  MOV R228, R121 ;  /* 0x0000007900e47202 */ /* 0x000fe20000000f00 */
[----:B------:R-:W-:Y:S01]  /*d930*/  IMAD.MOV.U32 R121, RZ, RZ, R119 ;  /* 0x000000ffff797224 */ /* 0x000fe200078e0077 */
[----:B---3--:R-:W-:Y:S01]  /*d940*/  F2FP.BF16.PACK_AB R83, R102, R154 ;  /* 0x0000009a6653723e */ /* 0x008fe200000010ff */
[----:B------:R-:W-:Y:S03]  /*d950*/  LDSM.16.MT88.4 R88, [R212+0x1900] ;  /* 0x00190000d458783b */ /* 0x000fe60000004200 */
[----:B------:R-:W-:Y:S02]  /*d960*/  MOV R188, R121 ;  /* 0x0000007900bc7202 */ /* 0x000fe40000000f00 */
[----:B------:R-:W-:Y:S01]  /*d970*/  MOV R121, R113 ;  /* 0x0000007100797202 */ /* 0x000fe20000000f00 */
[----:B-1----:R-:W-:Y:S01]  /*d980*/  FFMA.FTZ R80, R203, c[0x0][0x2d0], -R75 ;  /* 0x0000b400cb507a23 */ /* 0x002fe2000001084b */
[----:B------:R-:W-:Y:S03]  /*d990*/  MOV R203, R150 ;  /* 0x0000009600cb7202 */ /* 0x000fe60000000f00 */
[----:B------:R1:W-:Y:S01]  /*d9a0*/  MUFU.EX2 R153, R80 ;  /* 0x0000005000997308 */ /* 0x0003e20000000800 */
[----:B-----5:R-:W3:Y:S01]  /*d9b0*/  LDSM.16.MT88.4 R84, [R209+0x1900] ;  /* 0x00190000d154783b */ /* 0x020ee20000004200 */
[----:B------:R-:W-:Y:S02]  /*d9c0*/  F2FP.BF16.PACK_AB R81, R155, R182 ;  /* 0x000000b69b51723e */ /* 0x000fe400000010ff */
[----:B-1----:R-:W-:Y:S01]  /*d9d0*/  F2FP.BF16.PACK_AB R80, R187, R144 ;  /* 0x00000090bb50723e */ /* 0x002fe200000010ff */
[-C--:B---3--:R-:W-:Y:S08]  /*d9e0*/  HMMA.16816.F32.BF16 R4, R76, R84.reuse, R4 ;  /* 0x000000544c04723c */ /* 0x088ff00000041804 */
[C---:B------:R-:W-:Y:S07]  /*d9f0*/  HMMA.16816.F32.BF16 R8, R80.reuse, R84, R8 ;  /* 0x000000545008723c */ /* 0x040fee0000041808 */
[--C-:B------:R-:W-:Y:S01]  /*da00*/  FFMA.FTZ R84, R233, c[0x0][0x2d0], -R74.reuse ;  /* 0x0000b400e9547a23 */ /* 0x100fe2000001084a */
[-C--:B------:R-:W-:Y:S03]  /*da10*/  HMMA.16816.F32.BF16 R12, R80, R86.reuse, R12 ;  /* 0x00000056500c723c */ /* 0x080fe6000004180c */
[----:B------:R1:W-:Y:S01]  /*da20*/  MUFU.EX2 R158, R84 ;  /* 0x00000054009e7308 */ /* 0x0003e20000000800 */
[----:B------:R-:W-:Y:S04]  /*da30*/  IMAD.MOV.U32 R233, RZ, RZ, R111 ;  /* 0x000000ffffe97224 */ /* 0x000fe800078e006f */
[C---:B------:R-:W-:Y:S08]  /*da40*/  HMMA.16816.F32.BF16 R16, R76.reuse, R86, R16 ;  /* 0x000000564c10723c */ /* 0x040ff00000041810 */
[-C--:B------:R-:W-:Y:S08]  /*da50*/  HMMA.16816.F32.BF16 R20, R76, R88.reuse, R20 ;  /* 0x000000584c14723c */ /* 0x080ff00000041814 */
[C---:B------:R-:W-:Y:S04]  /*da60*/  HMMA.16816.F32.BF16 R24, R80.reuse, R88, R24 ;  /* 0x000000585018723c */ /* 0x040fe80000041818 */
[----:B-1----:R-:W-:Y:S02]  /*da70*/  FFMA.FTZ R84, R236, c[0x0][0x2d0], -R74 ;  /* 0x0000b400ec547a23 */ /* 0x002fe4000001084a */
[----:B------:R-:W-:Y:S02]  /*da80*/  IMAD.MOV.U32 R236, RZ, RZ, R105 ;  /* 0x000000ffffec7224 */ /* 0x000fe400078e0069 */
[-C--:B------:R-:W-:Y:S01]  /*da90*/  HMMA.16816.F32.BF16 R28, R80, R90.reuse, R28 ;  /* 0x0000005a501c723c */ /* 0x080fe2000004181c */
[----:B------:R1:W-:Y:S03]  /*daa0*/  MUFU.EX2 R180, R84 ;  /* 0x0000005400b47308 */ /* 0x0003e60000000800 */
[--C-:B------:R-:W-:Y:S01]  /*dab0*/  FFMA.FTZ R88, R206, c[0x0][0x2d0], -R96.reuse ;  /* 0x0000b400ce587a23 */ /* 0x100fe20000010860 */
[----:B------:R-:W-:Y:S03]  /*dac0*/  MOV R206, R110 ;  /* 0x0000006e00ce7202 */ /* 0x000fe60000000f00 */
[C---:B------:R-:W-:Y:S03]  /*dad0*/  HMMA.16816.F32.BF16 R32, R76.reuse, R90, R32 ;  /* 0x0000005a4c20723c */ /* 0x040fe60000041820 */
[----:B------:R3:W-:Y:S05]  /*dae0*/  MUFU.EX2 R156, R88 ;  /* 0x00000058009c7308 */ /* 0x0007ea0000000800 */
[-C--:B------:R-:W-:Y:S08]  /*daf0*/  HMMA.16816.F32.BF16 R36, R76, R92.reuse, R36 ;  /* 0x0000005c4c24723c */ /* 0x080ff00000041824 */
[C---:B------:R-:W-:Y:S04]  /*db00*/  HMMA.16816.F32.BF16 R40, R80.reuse, R92, R40 ;  /* 0x0000005c5028723c */ /* 0x040fe80000041828 */
[----:B-1----:R-:W-:Y:S01]  /*db10*/  FFMA.FTZ R84, R229, c[0x0][0x2d0], -R75 ;  /* 0x0000b400e5547a23 */ /* 0x002fe2000001084b */
[----:B------:R-:W-:Y:S02]  /*db20*/  MOV R229, R104 ;  /* 0x0000006800e57202 */ /* 0x000fe40000000f00 */
[----:B------:R-:W-:Y:S01]  /*db30*/  FFMA.FTZ R92, R201, c[0x0][0x2d0], -R97 ;  /* 0x0000b400c95c7a23 */ /* 0x000fe20000010861 */
[-C--:B------:R-:W-:Y:S01]  /*db40*/  HMMA.16816.F32.BF16 R44, R80, R94.reuse, R44 ;  /* 0x0000005e502c723c */ /* 0x080fe2000004182c */
[----:B------:R1:W-:Y:S03]  /*db50*/  MUFU.EX2 R157, R84 ;  /* 0x00000054009d7308 */ /* 0x0003e60000000800 */
[--C-:B---3--:R-:W-:Y:S04]  /*db60*/  FFMA.FTZ R88, R207, c[0x0][0x2d0], -R96.reuse ;  /* 0x0000b400cf587a23 */ /* 0x108fe80000010860 */
[C---:B------:R-:W-:Y:S03]  /*db70*/  HMMA.16816.F32.BF16 R48, R76.reuse, R94, R48 ;  /* 0x0000005e4c30723c */ /* 0x040fe60000041830 */
[----:B------:R3:W-:Y:S10]  /*db80*/  MUFU.EX2 R178, R88 ;  /* 0x0000005800b27308 */ /* 0x0007f40000000800 */
[----:B------:R5:W-:Y:S01]  /*db90*/  MUFU.EX2 R100, R92 ;  /* 0x0000005c00647308 */ /* 0x000be20000000800 */
[----:B-1----:R-:W-:Y:S01]  /*dba0*/  FFMA.FTZ R84, R230, c[0x0][0x2d0], -R75 ;  /* 0x0000b400e6547a23 */ /* 0x002fe2000001084b */
[----:B------:R-:W-:Y:S08]  /*dbb0*/  MOV R230, R107 ;  /* 0x0000006b00e67202 */ /* 0x000ff00000000f00 */
[----:B------:R1:W-:Y:S01]  /*dbc0*/  MUFU.EX2 R179, R84 ;  /* 0x0000005400b37308 */ /* 0x0003e20000000800 */
[--C-:B---3--:R-:W-:Y:S09]  /*dbd0*/  FFMA.FTZ R88, R226, c[0x0][0x2d0], -R96.reuse ;  /* 0x0000b400e2587a23 */ /* 0x108ff20000010860 */
[----:B------:R3:W2:Y:S01]  /*dbe0*/  MUFU.EX2 R177, R88 ;  /* 0x0000005800b17308 */ /* 0x0006a20000000800 */
[----:B-----5:R-:W-:Y:S09]  /*dbf0*/  FFMA.FTZ R92, R192, c[0x0][0x2d0], -R97 ;  /* 0x0000b400c05c7a23 */ /* 0x020ff20000010861 */
[----:B------:R5:W-:Y:S01]  /*dc00*/  MUFU.EX2 R99, R92 ;  /* 0x0000005c00637308 */ /* 0x000be20000000800 */
[----:B-1----:R-:W-:Y:S02]  /*dc10*/  FFMA.FTZ R84, R202, c[0x0][0x2d0], -R96 ;  /* 0x0000b400ca547a23 */ /* 0x002fe40000010860 */
[----:B------:R-:W-:Y:S07]  /*dc20*/  IMAD.MOV.U32 R202, RZ, RZ, R108 ;  /* 0x000000ffffca7224 */ /* 0x000fee00078e006c */
[----:B------:R1:W-:Y:S01]  /*dc30*/  MUFU.EX2 R152, R84 ;  /* 0x0000005400987308 */ /* 0x0003e20000000800 */
[----:B---3--:R-:W-:Y:S09]  /*dc40*/  FFMA.FTZ R88, R241, c[0x0][0x2d0], -R74 ;  /* 0x0000b400f1587a23 */ /* 0x008ff2000001084a */
[----:B------:R3:W-:Y:S01]  /*dc50*/  MUFU.EX2 R176, R88 ;  /* 0x0000005800b07308 */ /* 0x0007e20000000800 */
[----:B-----5:R-:W-:Y:S09]  /*dc60*/  FFMA.FTZ R92, R243, c[0x0][0x2d0], -R75 ;  /* 0x0000b400f35c7a23 */ /* 0x020ff2000001084b */
[----:B------:R5:W-:Y:S01]  /*dc70*/  MUFU.EX2 R172, R92 ;  /* 0x0000005c00ac7308 */ /* 0x000be20000000800 */
[----:B-1----:R-:W1:Y:S01]  /*dc80*/  LDSM.16.MT88.4 R84, [R211+0x1900] ;  /* 0x00190000d354783b */ /* 0x002e620000004200 */
[----:B---3--:R-:W-:Y:S08]  /*dc90*/  FFMA.FTZ R88, R199, c[0x0][0x2d0], -R97 ;  /* 0x0000b400c7587a23 */ /* 0x008ff00000010861 */
[----:B------:R3:W1:Y:S01]  /*dca0*/  MUFU.EX2 R101, R88 ;  /* 0x0000005800657308 */ /* 0x0006620000000800 */
[----:B-----5:R-:W-:Y:S01]  /*dcb0*/  LDSM.16.MT88.4 R92, [R210+0x2100] ;  /* 0x00210000d25c783b */ /* 0x020fe20000004200 */
[----:B----4-:R-:W-:Y:S01]  /*dcc0*/  FFMA.FTZ R2, R2, R122, R123 ;  /* 0x0000007a02027223 */ /* 0x010fe2000001007b */
[----:B------:R-:W-:Y:S01]  /*dcd0*/  MOV R123, R115 ;  /* 0x00000073007b7202 */ /* 0x000fe20000000f00 */
[----:B------:R-:W-:Y:S02]  /*dce0*/  IMAD.MOV.U32 R122, RZ, RZ, R114 ;  /* 0x000000ffff7a7224 */ /* 0x000fe400078e0072 */
[----:B------:R-:W-:Y:S01]  /*dcf0*/  FADD.FTZ R2, R188, R2 ;  /* 0x00000002bc027221 */ /* 0x000fe20000010000 */
[----:B------:R-:W-:Y:S02]  /*dd00*/  MOV R188, R120 ;  /* 0x0000007800bc7202 */ /* 0x000fe40000000f00 */
[----:B---3--:R-:W3:Y:S01]  /*dd10*/  LDSM.16.MT88.4 R88, [R209+0x2100] ;  /* 0x00210000d158783b */ /* 0x008ee20000004200 */
[-C--:B-1----:R-:W-:Y:S08]  /*dd20*/  HMMA.16816.F32.BF16 R52, R76, R84.reuse, R52 ;  /* 0x000000544c34723c */ /* 0x082ff00000041834 */
[C---:B------:R-:W-:Y:S07]  /*dd30*/  HMMA.16816.F32.BF16 R56, R80.reuse, R84, R56 ;  /* 0x000000545038723c */ /* 0x040fee0000041838 */
[----:B------:R-:W-:Y:S01]  /*dd40*/  FFMA.FTZ R84, R186, c[0x0][0x2d0], -R97 ;  /* 0x0000b400ba547a23 */ /* 0x000fe20000010861 */
[-C--:B------:R-:W-:Y:S03]  /*dd50*/  HMMA.16816.F32.BF16 R60, R80, R86.reuse, R60 ;  /* 0x00000056503c723c */ /* 0x080fe6000004183c */
[----:B------:R1:W4:Y:S04]  /*dd60*/  MUFU.EX2 R98, R84 ;  /* 0x0000005400627308 */ /* 0x0003280000000800 */
[--C-:B------:R-:W-:Y:S01]  /*dd70*/  FFMA.FTZ R80, R247, c[0x0][0x2d0], -R74.reuse ;  /* 0x0000b400f7507a23 */ /* 0x100fe2000001084a */
[----:B------:R-:W-:Y:S04]  /*dd80*/  HMMA.16816.F32.BF16 R64, R76, R86, R64 ;  /* 0x000000564c40723c */ /* 0x000fe80000041840 */
[----:B--2---:R-:W-:Y:S01]  /*dd90*/  F2FP.BF16.PACK_AB R82, R177, R178 ;  /* 0x000000b2b152723e */ /* 0x004fe200000010ff */
[----:B------:R2:W5:Y:S01]  /*dda0*/  MUFU.EX2 R175, R80 ;  /* 0x0000005000af7308 */ /* 0x0005620000000800 */
[----:B------:R-:W-:Y:S02]  /*ddb0*/  F2FP.BF16.PACK_AB R81, R100, R101 ;  /* 0x000000656451723e */ /* 0x000fe400000010ff */
[----:B------:R-:W-:Y:S04]  /*ddc0*/  F2FP.BF16.PACK_AB R76, R181, R183 ;  /* 0x000000b7b54c723e */ /* 0x000fe800000010ff */
[----:B------:R-:W-:Y:S02]  /*ddd0*/  F2FP.BF16.PACK_AB R77, R159, R153 ;  /* 0x000000999f4d723e */ /* 0x000fe400000010ff */
[----:B------:R-:W-:Y:S02]  /*dde0*/  F2FP.BF16.PACK_AB R78, R180, R158 ;  /* 0x0000009eb44e723e */ /* 0x000fe400000010ff */
[----:B------:R-:W-:Y:S01]  /*ddf0*/  F2FP.BF16.PACK_AB R79, R179, R157 ;  /* 0x0000009db34f723e */ /* 0x000fe200000010ff */
[----:B-1----:R-:W1:Y:S01]  /*de00*/  LDSM.16.MT88.4 R84, [R212+0x2100] ;  /* 0x00210000d454783b */ /* 0x002e620000004200 */
[----:B----4-:R-:W-:Y:S05]  /*de10*/  F2FP.BF16.PACK_AB R83, R98, R99 ;  /* 0x000000636253723e */ /* 0x010fea00000010ff */
[-C--:B---3--:R-:W-:Y:S03]  /*de20*/  HMMA.16816.F32.BF16 R4, R76, R88.reuse, R4 ;  /* 0x000000584c04723c */ /* 0x088fe60000041804 */
[----:B--2---:R-:W-:Y:S01]  /*de30*/  FFMA.FTZ R80, R242, c[0x0][0x2d0], -R75 ;  /* 0x0000b400f2507a23 */ /* 0x004fe2000001084b */
[----:B-----5:R-:W-:Y:S03]  /*de40*/  F2FP.BF16.PACK_AB R164, R175, R176 ;  /* 0x000000b0afa4723e */ /* 0x020fe600000010ff */
[----:B------:R2:W3:Y:S02]  /*de50*/  MUFU.EX2 R174, R80 ;  /* 0x0000005000ae7308 */ /* 0x0004e40000000800 */
[----:B--2---:R-:W-:Y:S03]  /*de60*/  F2FP.BF16.PACK_AB R80, R156, R152 ;  /* 0x000000989c50723e */ /* 0x004fe600000010ff */
[----:B---3--:R-:W-:Y:S04]  /*de70*/  F2FP.BF16.PACK_AB R165, R172, R174 ;  /* 0x000000aeaca5723e */ /* 0x008fe800000010ff */
[C---:B------:R-:W-:Y:S07]  /*de80*/  HMMA.16816.F32.BF16 R8, R80.reuse, R88, R8 ;  /* 0x000000585008723c */ /* 0x040fee0000041808 */
[--C-:B------:R-:W-:Y:S01]  /*de90*/  FFMA.FTZ R88, R252, c[0x0][0x2d0], -R74.reuse ;  /* 0x0000b400fc587a23 */ /* 0x100fe2000001084a */
[-C--:B------:R-:W-:Y:S03]  /*dea0*/  HMMA.16816.F32.BF16 R12, R80, R90.reuse, R12 ;  /* 0x0000005a500c723c */ /* 0x080fe6000004180c */
[----:B------:R2:W-:Y:S01]  /*deb0*/  MUFU.EX2 R173, R88 ;  /* 0x0000005800ad7308 */ /* 0x0005e20000000800 */
[----:B------:R-:W-:Y:S01]  /*dec0*/  FFMA.FTZ R74, R131, c[0x0][0x2d0], -R74 ;  /* 0x0000b400834a7a23 */ /* 0x000fe2000001084a */
[----:B------:R-:W-:Y:S02]  /*ded0*/  MOV R131, R117 ;  /* 0x0000007500837202 */ /* 0x000fe40000000f00 */
[----:B------:R-:W-:Y:S01]  /*dee0*/  LDSM.16.MT88.4 R116, [R209+0x2900] ;  /* 0x00290000d174783b */ /* 0x000fe20000004200 */
[C---:B------:R-:W-:Y:S04]  /*def0*/  HMMA.16816.F32.BF16 R16, R76.reuse, R90, R16 ;  /* 0x0000005a4c10723c */ /* 0x040fe80000041810 */
[----:B------:R-:W-:Y:S01]  /*df00*/  FFMA.FTZ R68, R68, R127, R131 ;  /* 0x0000007f44447223 */ /* 0x000fe20000010083 */
[----:B------:R3:W4:Y:S01]  /*df10*/  MUFU.EX2 R171, R74 ;  /* 0x0000004a00ab7308 */ /* 0x0007220000000800 */
[----:B------:R-:W-:Y:S02]  /*df20*/  MOV R131, R112 ;  /* 0x0000007000837202 */ /* 0x000fe40000000f00 */
[-C--:B-1----:R-:W-:Y:S04]  /*df30*/  HMMA.16816.F32.BF16 R20, R76, R84.reuse, R20 ;  /* 0x000000544c14723c */ /* 0x082fe80000041814 */
[----:B------:R-:W-:Y:S04]  /*df40*/  MOV R127, R106 ;  /* 0x0000006a007f7202 */ /* 0x000fe80000000f00 */
[C---:B------:R-:W-:Y:S01]  /*df50*/  HMMA.16816.F32.BF16 R24, R80.reuse, R84, R24 ;  /* 0x000000545018723c */ /* 0x040fe20000041818 */
[----:B--2---:R-:W1:Y:S07]  /*df60*/  LDSM.16.MT88.4 R88, [R211+0x2100] ;  /* 0x00210000d358783b */ /* 0x004e6e0000004200 */
[-C--:B------:R-:W-:Y:S04]  /*df70*/  HMMA.16816.F32.BF16 R28, R80, R86.reuse, R28 ;  /* 0x00000056501c723c */ /* 0x080fe8000004181c */
[--C-:B---3--:R-:W-:Y:S01]  /*df80*/  FFMA.FTZ R74, R248, c[0x0][0x2d0], -R75.reuse ;  /* 0x0000b400f84a7a23 */ /* 0x108fe2000001084b */
[----:B----4-:R-:W-:Y:S01]  /*df90*/  F2FP.BF16.PACK_AB R166, R171, R173 ;  /* 0x000000adaba6723e */ /* 0x010fe200000010ff */
[----:B------:R-:W-:Y:S02]  /*dfa0*/  FFMA.FTZ R75, R250, c[0x0][0x2d0], -R75 ;  /* 0x0000b400fa4b7a23 */ /* 0x000fe4000001084b */
[C---:B------:R-:W-:Y:S01]  /*dfb0*/  HMMA.16816.F32.BF16 R32, R76.reuse, R86, R32 ;  /* 0x000000564c20723c */ /* 0x040fe20000041820 */
[----:B------:R2:W-:Y:S07]  /*dfc0*/  MUFU.EX2 R170, R74 ;  /* 0x0000004a00aa7308 */ /* 0x0005ee0000000800 */
[-C--:B------:R-:W-:Y:S03]  /*dfd0*/  HMMA.16816.F32.BF16 R36, R76, R92.reuse, R36 ;  /* 0x0000005c4c24723c */ /* 0x080fe60000041824 */
[----:B------:R-:W3:Y:S05]  /*dfe0*/  MUFU.EX2 R169, R75 ;  /* 0x0000004b00a97308 */ /* 0x000eea0000000800 */
[C---:B------:R-:W-:Y:S08]  /*dff0*/  HMMA.16816.F32.BF16 R40, R80.reuse, R92, R40 ;  /* 0x0000005c5028723c */ /* 0x040ff00000041828 */
[-C--:B------:R-:W-:Y:S04]  /*e000*/  HMMA.16816.F32.BF16 R44, R80, R94.reuse, R44 ;  /* 0x0000005e502c723c */ /* 0x080fe8000004182c */
[--C-:B--2---:R-:W-:Y:S04]  /*e010*/  FFMA.FTZ R74, R237, c[0x0][0x2d0], -R96.reuse ;  /* 0x0000b400ed4a7a23 */ /* 0x104fe80000010860 */
[----:B------:R2:W-:Y:S01]  /*e020*/  MUFU.EX2 R168, R74 ;  /* 0x0000004a00a87308 */ /* 0x0005e20000000800 */
[C---:B------:R-:W-:Y:S04]  /*e030*/  HMMA.16816.F32.BF16 R48, R76.reuse, R94, R48 ;  /* 0x0000005e4c30723c */ /* 0x040fe80000041830 */
[----:B---3--:R-:W-:Y:S04]  /*e040*/  F2FP.BF16.PACK_AB R167, R169, R170 ;  /* 0x000000aaa9a7723e */ /* 0x008fe800000010ff */
[-C--:B-1----:R-:W-:Y:S08]  /*e050*/  HMMA.16816.F32.BF16 R52, R76, R88.reuse, R52 ;  /* 0x000000584c34723c */ /* 0x082ff00000041834 */
[C---:B------:R-:W-:Y:S04]  /*e060*/  HMMA.16816.F32.BF16 R56, R80.reuse, R88, R56 ;  /* 0x000000585038723c */ /* 0x040fe80000041838 */
[----:B--2---:R-:W-:Y:S04]  /*e070*/  FFMA.FTZ R74, R238, c[0x0][0x2d0], -R96 ;  /* 0x0000b400ee4a7a23 */ /* 0x004fe80000010860 */
[-C--:B------:R-:W-:Y:S01]  /*e080*/  HMMA.16816.F32.BF16 R60, R80, R90.reuse, R60 ;  /* 0x0000005a503c723c */ /* 0x080fe2000004183c */
[----:B------:R1:W2:Y:S07]  /*e090*/  MUFU.EX2 R85, R74 ;  /* 0x0000004a00557308 */ /* 0x0002ae0000000800 */
[----:B------:R-:W-:Y:S08]  /*e0a0*/  HMMA.16816.F32.BF16 R64, R76, R90, R64 ;  /* 0x0000005a4c40723c */ /* 0x000ff00000041840 */
[-C--:B------:R-:W-:Y:S07]  /*e0b0*/  HMMA.16816.F32.BF16 R104, R164, R116.reuse, R4 ;  /* 0x00000074a468723c */ /* 0x080fee0000041804 */
[----:B------:R-:W-:Y:S01]  /*e0c0*/  FADD.FTZ R4, R228, R69 ;  /* 0x00000045e4047221 */ /* 0x000fe20000010000 */
[----:B------:R-:W-:Y:S01]  /*e0d0*/  MOV R228, R149 ;  /* 0x0000009500e47202 */ /* 0x000fe20000000f00 */
[----:B------:R-:W-:Y:S03]  /*e0e0*/  FADD.FTZ R6, R204, R68 ;  /* 0x00000044cc067221 */ /* 0x000fe60000010000 */
[--C-:B-1----:R-:W-:Y:S01]  /*e0f0*/  FFMA.FTZ R74, R239, c[0x0][0x2d0], -R96.reuse ;  /* 0x0000b400ef4a7a23 */ /* 0x102fe20000010860 */
[----:B--2---:R-:W-:Y:S01]  /*e100*/  F2FP.BF16.PACK_AB R160, R85, R168 ;  /* 0x000000a855a0723e */ /* 0x004fe200000010ff */
[----:B------:R-:W-:Y:S02]  /*e110*/  FFMA.FTZ R96, R240, c[0x0][0x2d0], -R96 ;  /* 0x0000b400f0607a23 */ /* 0x000fe40000010860 */
[----:B------:R-:W-:Y:S01]  /*e120*/  IMAD.MOV.U32 R204, RZ, RZ, R148 ;  /* 0x000000ffffcc7224 */ /* 0x000fe200078e0094 */
[----:B------:R1:W-:Y:S01]  /*e130*/  MUFU.EX2 R86, R74 ;  /* 0x0000004a00567308 */ /* 0x0003e20000000800 */
[----:B------:R-:W-:Y:S01]  /*e140*/  FADD.FTZ R4, R123, R4 ;  /* 0x000000047b047221 */ /* 0x000fe20000010000 */
[----:B------:R-:W2:Y:S01]  /*e150*/  LDSM.16.MT88.4 R148, [R210+0x2900] ;  /* 0x00290000d294783b */ /* 0x000ea20000004200 */
[----:B------:R-:W-:Y:S02]  /*e160*/  FADD.FTZ R6, R122, R6 ;  /* 0x000000067a067221 */ /* 0x000fe40000010000 */
[----:B------:R-:W-:Y:S02]  /*e170*/  FADD.FTZ R5, R121, R2 ;  /* 0x0000000279057221 */ /* 0x000fe40000010000 */
[----:B------:R-:W-:Y:S02]  /*e180*/  FADD.FTZ R4, R206, R4 ;  /* 0x00000004ce047221 */ /* 0x000fe40000010000 */
[----:B------:R-:W-:Y:S01]  /*e190*/  FADD.FTZ R2, R202, R6 ;  /* 0x00000006ca027221 */ /* 0x000fe20000010000 */
[----:B------:R-:W3:Y:S01]  /*e1a0*/  MUFU.EX2 R96, R96 ;  /* 0x0000006000607308 */ /* 0x000ee20000000800 */
[----:B------:R-:W-:Y:S02]  /*e1b0*/  FADD.FTZ R6, R126, R4 ;  /* 0x000000047e067221 */ /* 0x000fe40000010000 */
[--C-:B-1----:R-:W-:Y:S07]  /*e1c0*/  FFMA.FTZ R74, R194, c[0x0][0x2d0], -R97.reuse ;  /* 0x0000b400c24a7a23 */ /* 0x102fee0000010861 */
[----:B------:R1:W-:Y:S01]  /*e1d0*/  MUFU.EX2 R75, R74 ;  /* 0x0000004a004b7308 */ /* 0x0003e20000000800 */
[----:B---3--:R-:W-:Y:S01]  /*e1e0*/  F2FP.BF16.PACK_AB R162, R96, R86 ;  /* 0x0000005660a2723e */ /* 0x008fe200000010ff */
[--C-:B-1----:R-:W-:Y:S08]  /*e1f0*/  FFMA.FTZ R74, R196, c[0x0][0x2d0], -R97.reuse ;  /* 0x0000b400c44a7a23 */ /* 0x102ff00000010861 */
[----:B------:R1:W3:Y:S02]  /*e200*/  MUFU.EX2 R84, R74 ;  /* 0x0000004a00547308 */ /* 0x0002e40000000800 */
[--C-:B-1----:R-:W-:Y:S01]  /*e210*/  FFMA.FTZ R74, R197, c[0x0][0x2d0], -R97.reuse ;  /* 0x0000b400c54a7a23 */ /* 0x102fe20000010861 */
[----:B---3--:R-:W-:Y:S01]  /*e220*/  F2FP.BF16.PACK_AB R161, R84, R75 ;  /* 0x0000004b54a1723e */ /* 0x008fe200000010ff */
[----:B------:R-:W-:Y:S02]  /*e230*/  FFMA.FTZ R97, R73, c[0x0][0x2d0], -R97 ;  /* 0x0000b40049617a23 */ /* 0x000fe40000010861 */
[----:B------:R-:W3:Y:S04]  /*e240*/  LDL.LU R73, [R1+0x14] ;  /* 0x0000140001497983 */ /* 0x000ee80000300800 */
[----:B------:R-:W-:Y:S10]  /*e250*/  MUFU.EX2 R74, R74 ;  /* 0x0000004a004a7308 */ /* 0x000ff40000000800 */
[----:B------:R-:W1:Y:S02]  /*e260*/  MUFU.EX2 R97, R97 ;  /* 0x0000006100617308 */ /* 0x000e640000000800 */
[----:B-1----:R-:W-:Y:S07]  /*e270*/  F2FP.BF16.PACK_AB R163, R97, R74 ;  /* 0x0000004a61a3723e */ /* 0x002fee00000010ff */
[C---:B------:R-:W-:Y:S08]  /*e280*/  HMMA.16816.F32.BF16 R108, R160.reuse, R116, R8 ;  /* 0x00000074a06c723c */ /* 0x040ff00000041808 */
[-C--:B------:R-:W-:Y:S08]  /*e290*/  HMMA.16816.F32.BF16 R112, R160, R118.reuse, R12 ;  /* 0x00000076a070723c */ /* 0x080ff0000004180c */
[C---:B------:R-:W-:Y:S08]  /*e2a0*/  HMMA.16816.F32.BF16 R116, R164.reuse, R118, R16 ;  /* 0x00000076a474723c */ /* 0x040ff00000041810 */
[-C--:B------:R-:W-:Y:S04]  /*e2b0*/  HMMA.16816.F32.BF16 R120, R164, R132.reuse, R20 ;  /* 0x00000084a478723c */ /* 0x080fe80000041814 */
[----:B---3--:R-:W-:Y:S02]  /*e2c0*/  FFMA.FTZ R8, R0, R73, R200 ;  /* 0x0000004900087223 */ /* 0x008fe400000100c8 */
[----:B------:R-:W-:Y:S02]  /*e2d0*/  FADD.FTZ R0, R230, R5 ;  /* 0x00000005e6007221 */ /* 0x000fe40000010000 */
[----:B------:R-:W-:Y:S04]  /*e2e0*/  FADD.FTZ R8, R127, R8 ;  /* 0x000000087f087221 */ /* 0x000fe80000010000 */
        /* <DEDUP_REMOVED lines=17> */
[----:B------:R-:W-:Y:S02]  /*e400*/  FADD.FTZ R11, R190, R4 ;  /* 0x00000004be0b7221 */ /* 0x000fe40000010000 */
[----:B------:R-:W-:Y:S01]  /*e410*/  FADD.FTZ R8, R204, R2 ;  /* 0x00000002cc087221 */ /* 0x000fe20000010000 */
[----:B------:R-:W1:Y:S01]  /*e420*/  LDSM.16.MT88.4 R4, [R211+0x2900] ;  /* 0x00290000d304783b */ /* 0x000e620000004200 */
[----:B------:R-:W-:Y:S04]  /*e430*/  FADD.FTZ R9, R189, R0 ;  /* 0x00000000bd097221 */ /* 0x000fe80000010000 */
[----:B------:R-:W-:Y:S02]  /*e440*/  FADD.FTZ R2, R139, R10 ;  /* 0x0000000a8b027221 */ /* 0x000fe40000010000 */
[----:B------:R-:W-:Y:S02]  /*e450*/  FADD.FTZ R0, R137, R8 ;  /* 0x0000000889007221 */ /* 0x000fe40000010000 */
[----:B------:R-:W-:Y:S02]  /*e460*/  FADD.FTZ R8, R188, R11 ;  /* 0x0000000bbc087221 */ /* 0x000fe40000010000 */
[----:B------:R-:W-:Y:S02]  /*e470*/  FADD.FTZ R9, R251, R9 ;  /* 0x00000009fb097221 */ /* 0x000fe40000010000 */
[----:B------:R-:W-:Y:S02]  /*e480*/  FADD.FTZ R2, R138, R2 ;  /* 0x000000028a027221 */ /* 0x000fe40000010000 */
[----:B------:R-:W-:Y:S02]  /*e490*/  FADD.FTZ R0, R136, R0 ;  /* 0x0000000088007221 */ /* 0x000fe40000010000 */
[----:B------:R-:W-:Y:S01]  /*e4a0*/  FADD.FTZ R12, R198, R8 ;  /* 0x00000008c60c7221 */ /* 0x000fe20000010000 */
[-C--:B--2---:R-:W-:Y:S03]  /*e4b0*/  HMMA.16816.F32.BF16 R136, R164, R148.reuse, R36 ;  /* 0x00000094a488723c */ /* 0x084fe60000041824 */
        /* <DEDUP_REMOVED lines=36> */
[----:B------:R-:W-:Y:S02]  /*e700*/  FADD.FTZ R9, R157, R0 ;  /* 0x000000009d097221 */ /* 0x000fe40000010000 */
[C---:B------:R-:W-:Y:S04]  /*e710*/  HMMA.16816.F32.BF16 R156, R160.reuse, R4, R56 ;  /* 0x00000004a09c723c */ /* 0x040fe80000041838 */
[----:B------:R-:W-:Y:S01]  /*e720*/  FADD.FTZ R8, R102, R8 ;  /* 0x0000000866087221 */ /* 0x000fe20000010000 */
[----:B------:R-:W-:Y:S01]  /*e730*/  MOV R102, R70 ;  /* 0x0000004600667202 */ /* 0x000fe20000000f00 */
[----:B------:R-:W-:Y:S02]  /*e740*/  FADD.FTZ R2, R178, R10 ;  /* 0x0000000ab2027221 */ /* 0x000fe40000010000 */
[----:B------:R-:W-:Y:S01]  /*e750*/  FADD.FTZ R8, R101, R8 ;  /* 0x0000000865087221 */ /* 0x000fe20000010000 */
[-C--:B------:R-:W-:Y:S03]  /*e760*/  HMMA.16816.F32.BF16 R160, R160, R6.reuse, R60 ;  /* 0x00000006a0a0723c */ /* 0x080fe6000004183c */
[----:B------:R-:W-:Y:S01]  /*e770*/  FADD.FTZ R4, R100, R8 ;  /* 0x0000000864047221 */ /* 0x000fe20000010000 */
[----:B------:R-:W-:Y:S01]  /*e780*/  MOV R101, R71 ;  /* 0x0000004700657202 */ /* 0x000fe20000000f00 */
        /* <DEDUP_REMOVED lines=18> */
[----:B------:R1:W-:Y:S01]  /*e8b0*/  STL [R1+0x8], R6 ;  /* 0x0000080601007387 */ /* 0x0003e20000100800 */
[----:B------:R-:W-:Y:S02]  /*e8c0*/  FADD.FTZ R4, R86, R4 ;  /* 0x0000000456047221 */ /* 0x000fe40000010000 */
[----:B------:R-:W-:Y:S01]  /*e8d0*/  FADD.FTZ R0, R74, R2 ;  /* 0x000000024a007221 */ /* 0x000fe20000010000 */
[----:B------:R1:W-:Y:S01]  /*e8e0*/  STL [R1+0xc], R5 ;  /* 0x00000c0501007387 */ /* 0x0003e20000100800 */
[----:B------:R-:W-:Y:S02]  /*e8f0*/  FADD.FTZ R2, R96, R4 ;  /* 0x0000000460027221 */ /* 0x000fe40000010000 */
[----:B------:R-:W-:Y:S02]  /*e900*/  FADD.FTZ R0, R97, R0 ;  /* 0x0000000061007221 */ /* 0x000fe40000010000 */
[----:B------:R-:W-:Y:S01]  /*e910*/  IMAD.MOV.U32 R100, RZ, RZ, R72 ;  /* 0x000000ffff647224 */ /* 0x000fe200078e0048 */
[----:B------:R1:W-:Y:S04]  /*e920*/  STL [R1+0x10], R2 ;  /* 0x0000100201007387 */ /* 0x0003e80000100800 */
[----:B------:R1:W-:Y:S01]  /*e930*/  STL [R1+0x14], R0 ;  /* 0x0000140001007387 */ /* 0x0003e20000100800 */
[----:B------:R-:W-:-:S05]  /*e940*/  @P0 BRA `(.L_x_181) ;  /* 0xffff98f000000947 */ /* 0x000fca000383ffff */
.L_x_164:
[----:B------:R-:W2:Y:S01]  /*e950*/  S2UR UR6, SR_CTAID.X ;  /* 0x00000000000679c3 */ /* 0x000ea20000002500 */
[----:B------:R-:W-:Y:S01]  /*e960*/  ULDC.64 UR4, c[0x0][0x2c8] ;  /* 0x0000b20000047ab9 */ /* 0x000fe20000000a00 */
[----:B------:R-:W-:Y:S01]  /*e970*/  PLOP3.LUT P0, PT, PT, PT, UP1, 0x40, 0x0 ;  /* 0x000000000000781c */ /* 0x000fe20003f0e818 */
[----:B--2---:R-:W-:-:S04]  /*e980*/  ULEA UR6, UR6, 0x7f, 0x7 ;  /* 0x0000007f06067891 */ /* 0x004fc8000f8e383f */
[----:B------:R-:W-:-:S03]  /*e990*/  UIMAD.WIDE.U32 UR14, UR6, UR4, URZ ;  /* 0x00000004060e72a5 */ /* 0x000fc6000f8e003f */
[----:B------:R-:W-:Y:S02]  /*e9a0*/  ULDC UR4, c[0x0][0x168] ;  /* 0x00005a0000047ab9 */ /* 0x000fe40000000800 */
[----:B------:R-:W-:Y:S02]  /*e9b0*/  @UP2 USHF.R.U32.HI UR6, URZ, UR5, UR15 ;  /* 0x000000053f062299 */ /* 0x000fe4000801160f */
[----:B------:R-:W-:Y:S02]  /*e9c0*/  UIADD3 UR4, -UR4, 0x1, URZ ;  /* 0x0000000104047890 */ /* 0x000fe4000fffe13f */
[----:B------:R-:W-:Y:S02]  /*e9d0*/  ULDC UR5, c[0x0][0x1d0] ;  /* 0x0000740000057ab9 */ /* 0x000fe40000000800 */
[----:B------:R-:W-:-:S03]  /*e9e0*/  UIADD3 UR7, UR6, UR5, UR4 ;  /* 0x0000000506077290 */ /* 0x000fc6000fffe004 */
[----:B------:R-:W-:Y:S02]  /*e9f0*/  ULDC UR6, c[0x0][0x324] ;  /* 0x0000c90000067ab9 */ /* 0x000fe40000000800 */
[----:B------:R-:W-:Y:S01]  /*ea00*/  UIADD3 UR6, UR7, -UR6, URZ ;  /* 0x8000000607067290 */ /* 0x000fe2000fffe03f */
[----:B------:R-:W-:Y:S05]  /*ea10*/  @P0 BRA `(.L_x_182) ;  /* 0x0000014000000947 */ /* 0x000fea0003800000 */
        /* <DEDUP_REMOVED lines=11> */
.L_x_183:
[----:B------:R-:W-:Y:S02]  /*ead0*/  ULDC UR4, c[0x0][0x32c] ;  /* 0x0000cb0000047ab9 */ /* 0x000fe40000000800 */
[----:B------:R-:W-:-:S03]  /*eae0*/  UISETP.NE.AND UP0, UPT, UR4, 0x1, UPT ;  /* 0x000000010400788c */ /* 0x000fc6000bf05270 */
[----:B------:R-:W-:Y:S02]  /*eaf0*/  ULDC.64 UR4, c[0x0][0x330] ;  /* 0x0000cc0000047ab9 */ /* 0x000fe40000000a00 */
[----:B------:R-:W-:-:S06]  /*eb00*/  UIMAD.WIDE.U32 UR14, UR7, UR4, URZ ;  /* 0x00000004070e72a5 */ /* 0x000fcc000f8e003f */
[----:B------:R-:W-:Y:S02]  /*eb10*/  @UP0 USHF.R.U32.HI UR7, URZ, UR5, UR15 ;  /* 0x000000053f070299 */ /* 0x000fe4000801160f */
.L_x_184:
[----:B------:R-:W-:Y:S02]  /*eb20*/  ULDC UR4, c[0x0][0x32c] ;  /* 0x0000cb0000047ab9 */ /* 0x000fe40000000800 */
[----:B------:R-:W-:-:S04]  /*eb30*/  UIMAD UR4, UR7, UR4, URZ ;  /* 0x00000004070472a4 */ /* 0x000fc8000f8e023f */
[----:B------:R-:W-:-:S04]  /*eb40*/  UISETP.LT.AND UP0, UPT, UR6, UR4, UPT ;  /* 0x000000040600728c */ /* 0x000fc8000bf01270 */
[----:B------:R-:W-:-:S04]  /*eb50*/  USEL UR6, UR6, UR4, !UP0 ;  /* 0x0000000406067287 */ /* 0x000fc8000c000000 */
.L_x_182:
[----:B------:R-:W-:-:S04]  /*eb60*/  UIADD3 UR6, UR6, 0x5f, URZ ;  /* 0x0000005f06067890 */ /* 0x000fc8000fffe03f */
[----:B------:R-:W-:-:S04]  /*eb70*/  UIMAD.WIDE UR4, UR6, 0x2aaaaaab, URZ ;  /* 0x2aaaaaab060478a5 */ /* 0x000fc8000f8e023f */
[----:B------:R-:W-:-:S04]  /*eb80*/  USHF.R.U32.HI UR4, URZ, 0x1f, UR5 ;  /* 0x0000001f3f047899 */ /* 0x000fc80008011605 */
[----:B------:R-:W-:-:S04]  /*eb90*/  ULEA.HI.SX32 UR4, UR5, UR4, 0x1c ;  /* 0x0000000405047291 */ /* 0x000fc8000f8fe23f */
[----:B------:R-:W-:-:S04]  /*eba0*/  UISETP.LT.AND UP0, UPT, UR8, UR4, UPT ;  /* 0x000000040800728c */ /* 0x000fc8000bf01270 */
[----:B------:R-:W-:-:S06]  /*ebb0*/  USEL UR4, UR8, UR4, !UP0 ;  /* 0x0000000408047287 */ /* 0x000fcc000c000000 */
[----:B------:R-:W-:-:S13]  /*ebc0*/  ISETP.GE.AND P0, PT, R225, UR4, PT ;  /* 0x00000004e1007c0c */ /* 0x000fda000bf06270 */
[----:B------:R-:W-:Y:S05]  /*ebd0*/  @!P0 BRA `(.L_x_185) ;  /* 0x00004da000008947 */ /* 0x000fea0003800000 */
[----:B------:R-:W-:Y:S01]  /*ebe0*/  MOV R100, R71 ;  /* 0x0000004700647202 */ /* 0x000fe20000000f00 */
[----:B------:R-:W-:Y:S01]  /*ebf0*/  IMAD.MOV.U32 R102, RZ, RZ, R3 ;  /* 0x000000ffff667224 */ /* 0x000fe200078e0003 */
[----:B-1----:R-:W-:Y:S01]  /*ec00*/  MOV R2, R72 ;  /* 0x0000004800027202 */ /* 0x002fe20000000f00 */
[----:B------:R-:W-:Y:S01]  /*ec10*/  IMAD.MOV.U32 R103, RZ, RZ, R225 ;  /* 0x000000ffff677224 */ /* 0x000fe200078e00e1 */
[----:B------:R-:W-:Y:S02]  /*ec20*/  MOV R101, R70 ;  /* 0x0000004600657202 */ /* 0x000fe40000000f00 */
.L_x_186:
[----:B------:R-:W-:Y:S04]  /*ec30*/  DEPBAR.LE SB0, 0x0 ;  /* 0x000080000000791a */ /* 0x000fe80000000000 */
[----:B------:R-:W-:Y:S01]  /*ec40*/  BAR.SYNC.DEFER_BLOCKING 0x0 ;  /* 0x0000000000007b1d */ /* 0x000fe20000010000 */
[C---:B------:R-:W-:Y:S11]  /*ec50*/  ISETP.LT.AND P0, PT, R103.reuse, UR8, PT ;  /* 0x0000000867007c0c */ /* 0x040ff6000bf01270 */
[----:B------:R-:W-:Y:S02]  /*ec60*/  @!UPT UIADD3 URZ, URZ, URZ, URZ ;  /* 0x0000003f3f3ff290 */ /* 0x000fe4000fffe03f */
[----:B--2---:R-:W-:Y:S05]  /*ec70*/  @!P0 SHF.R.S32.HI R0, RZ, 0x1f, R103 ;  /* 0x0000001fff008819 */ /* 0x004fea0000011467 */
[----:B------:R-:W-:Y:S04]  /*ec80*/  @!P0 IMAD R0, R0, c[0x0][0x208], RZ ;  /* 0x0000820000008a24 */ /* 0x000fe800078e02ff */
[C---:B------:R-:W-:Y:S01]  /*ec90*/  @!P0 IMAD R0, R103.reuse, c[0x0][0x20c], R0 ;  /* 0x0000830067008a24 */ /* 0x040fe200078e0200 */
[----:B-----5:R-:W-:Y:S08]  /*eca0*/  LDSM.16.M88.4 R96, [R215+0x6100] ;  /* 0x00610000d760783b */ /* 0x020ff00000000200 */
[----:B------:R-:W1:Y:S08]  /*ecb0*/  LDSM.16.M88.4 R16, [R208+0x3100] ;  /* 0x00310000d010783b */ /* 0x000e700000000200 */
[----:B------:R-:W2:Y:S06]  /*ecc0*/  LDL.64 R198, [R1+0x30] ;  /* 0x0000300001c67983 */ /* 0x000eac0000100a00 */
[----:B------:R-:W3:Y:S06]  /*ecd0*/  LDL.64 R196, [R1+0x38] ;  /* 0x0000380001c47983 */ /* 0x000eec0000100a00 */
[----:B------:R-:W4:Y:S08]  /*ece0*/  LDSM.16.M88.4 R92, [R215+0x8100] ;  /* 0x00810000d75c783b */ /* 0x000f300000000200 */
        /* <DEDUP_REMOVED lines=19> */
[-C--:B-1----:R-:W-:Y:S08]  /*ee20*/  HMMA.16816.F32.BF16 R4, R96, R16.reuse, RZ ;  /* 0x000000106004723c */ /* 0x082ff000000418ff */
[C---:B----4-:R-:W-:Y:S08]  /*ee30*/  HMMA.16816.F32.BF16 R8, R92.reuse, R16, RZ ;  /* 0x000000105c08723c */ /* 0x050ff000000418ff */
        /* <DEDUP_REMOVED lines=27> */
[----:B------:R-:W-:Y:S04]  /*eff0*/  @!P0 IADD3 R0, R177, R0, RZ ;  /* 0x00000000b1008210 */ /* 0x000fe80007ffe0ff */
[C---:B------:R-:W-:Y:S04]  /*f000*/  HMMA.16816.F32.BF16 R16, R172.reuse, R178, R16 ;  /* 0x000000b2ac10723c */ /* 0x040fe80000041810 */
[----:B------:R-:W-:Y:S04]  /*f010*/  @!P0 IMAD R0, R0, 0x60, RZ ;  /* 0x0000006000008824 */ /* 0x000fe800078e02ff */
[-C--:B------:R-:W-:Y:S08]  /*f020*/  HMMA.16816.F32.BF16 R20, R172, R184.reuse, R20 ;  /* 0x000000b8ac14723c */ /* 0x080ff00000041814 */
[C---:B------:R-:W-:Y:S07]  /*f030*/  HMMA.16816.F32.BF16 R24, R180.reuse, R184, R24 ;  /* 0x000000b8b418723c */ /* 0x040fee0000041818 */
[----:B---3--:R-:W-:Y:S01]  /*f040*/  @!P0 MOV R184, R196 ;  /* 0x000000c400b88202 */ /* 0x008fe20000000f00 */
[-C--:B------:R-:W-:Y:S04]  /*f050*/  HMMA.16816.F32.BF16 R28, R180, R186.reuse, R28 ;  /* 0x000000bab41c723c */ /* 0x080fe8000004181c */
[----:B--2---:R-:W-:Y:S04]  /*f060*/  @!P0 MOV R185, R199 ;  /* 0x000000c700b98202 */ /* 0x004fe80000000f00 */
[C---:B------:R-:W-:Y:S04]  /*f070*/  HMMA.16816.F32.BF16 R32, R172.reuse, R186, R32 ;  /* 0x000000baac20723c */ /* 0x040fe80000041820 */
[----:B------:R-:W-:Y:S02]  /*f080*/  @!P0 IMAD.WIDE.U32 R184, R176, 0x60, R184 ;  /* 0x00000060b0b88825 */ /* 0x000fe400078e00b8 */
[----:B------:R-:W2:Y:S02]  /*f090*/  LDSM.16.M88.4 R176, [R221] ;  /* 0x00000000ddb0783b */ /* 0x000ea40000000200 */
[-C--:B------:R-:W-:Y:S04]  /*f0a0*/  HMMA.16816.F32.BF16 R36, R172, R188.reuse, R36 ;  /* 0x000000bcac24723c */ /* 0x080fe80000041824 */
[C---:B------:R-:W-:Y:S02]  /*f0b0*/  @!P0 LEA R194, P1, R184.reuse, c[0x0][0x1f8], 0x1 ;  /* 0x00007e00b8c28a11 */ /* 0x040fe400078208ff */
[----:B------:R-:W-:Y:S02]  /*f0c0*/  @!P0 IADD3 R0, R185, R0, RZ ;  /* 0x00000000b9008210 */ /* 0x000fe40007ffe0ff */
[C---:B------:R-:W-:Y:S04]  /*f0d0*/  HMMA.16816.F32.BF16 R40, R180.reuse, R188, R40 ;  /* 0x000000bcb428723c */ /* 0x040fe80000041828 */
[----:B------:R-:W-:Y:S02]  /*f0e0*/  @!P0 LEA.HI.X R195, R184, c[0x0][0x1fc], R0, 0x1, P1 ;  /* 0x00007f00b8c38a11 */ /* 0x000fe400008f0c00 */
[----:B------:R-:W3:Y:S01]  /*f0f0*/  LDSM.16.M88.4 R184, [R220] ;  /* 0x00000000dcb8783b */ /* 0x000ee20000000200 */
[----:B------:R-:W-:Y:S01]  /*f100*/  @!P0 IADD3 R192, P2, R194, UR10, RZ ;  /* 0x0000000ac2c08c10 */ /* 0x000fe2000ff5e0ff */
[-C--:B------:R-:W-:Y:S04]  /*f110*/  HMMA.16816.F32.BF16 R44, R180, R190.reuse, R44 ;  /* 0x000000beb42c723c */ /* 0x080fe8000004182c */
[----:B------:R-:W-:Y:S02]  /*f120*/  @!P0 IADD3.X R193, R195, UR9, RZ, P2, !PT ;  /* 0x00000009c3c18c10 */ /* 0x000fe400097fe4ff */
[----:B------:R-:W-:Y:S01]  /*f130*/  @!PT LDS RZ, [RZ] ;  /* 0x00000000fffff984 */ /* 0x000fe20000000800 */
[----:B------:R-:W-:Y:S01]  /*f140*/  @!PT LDS RZ, [RZ] ;  /* 0x00000000fffff984 */ /* 0x000fe20000000800 */
[----:B------:R-:W-:Y:S01]  /*f150*/  @!PT LDS RZ, [RZ] ;  /* 0x00000000fffff984 */ /* 0x000fe20000000800 */
[----:B------:R4:W-:Y:S02]  /*f160*/  @!P0 LDGSTS.E.BYPASS.LTC128B.128 [R227+0x100], [R194.64], !P6 ;  /* 0x00100000c2e38fae */ /* 0x0009e4000f101d4c */
[C---:B------:R-:W-:Y:S06]  /*f170*/  HMMA.16816.F32.BF16 R48, R172.reuse, R190, R48 ;  /* 0x000000beac30723c */ /* 0x040fec0000041830 */
[----:B------:R2:W-:Y:S01]  /*f180*/  @!P0 LDGSTS.E.BYPASS.LTC128B.128 [R227+0x900], [R192.64], !P6 ;  /* 0x00900000c0e38fae */ /* 0x0005e2000f101d4c */
        /* <DEDUP_REMOVED lines=11> */
[----:B----4-:R-:W-:Y:S02]  /*f240*/  @!P0 IADD3 R194, P1, R168, UR10, RZ ;  /* 0x0000000aa8c28c10 */ /* 0x010fe4000ff3e0ff */
[C---:B------:R-:W-:Y:S01]  /*f250*/  HMMA.16816.F32.BF16 R64, R172.reuse, R170, R64 ;  /* 0x000000aaac40723c */ /* 0x040fe20000041840 */
[----:B------:R4:W-:Y:S03]  /*f260*/  @!P0 LDGSTS.E.BYPASS.LTC128B.128 [R227+0x2100], [R168.64], !P6 ;  /* 0x02100000a8e38fae */ /* 0x0009e6000f101d4c */
[----:B------:R-:W-:Y:S04]  /*f270*/  @!P0 IADD3.X R195, R169, UR9, RZ, P1, !PT ;  /* 0x00000009a9c38c10 */ /* 0x000fe80008ffe4ff */
[-C--:B--2---:R-:W-:Y:S01]  /*f280*/  HMMA.16816.F32.BF16 R68, R172, R176.reuse, R68 ;  /* 0x000000b0ac44723c */ /* 0x084fe20000041844 */
[----:B------:R2:W-:Y:S02]  /*f290*/  @!P0 LDGSTS.E.BYPASS.LTC128B.128 [R227+0x2900], [R194.64], !P6 ;  /* 0x02900000c2e38fae */ /* 0x0005e4000f101d4c */
[----:B------:R-:W-:Y:S05]  /*f2a0*/  ISETP.GT.AND P0, PT, R103, UR8, PT ;  /* 0x0000000867007c0c */ /* 0x000fea000bf04270 */
[C---:B------:R-:W-:Y:S01]  /*f2b0*/  HMMA.16816.F32.BF16 R72, R180.reuse, R176, R72 ;  /* 0x000000b0b448723c */ /* 0x040fe20000041848 */
[----:B------:R-:W-:Y:S07]  /*f2c0*/  LDSM.16.M88.4 R196, [R214+0x3900] ;  /* 0x00390000d6c4783b */ /* 0x000fee0000000200 */
[-C--:B------:R-:W-:Y:S01]  /*f2d0*/  HMMA.16816.F32.BF16 R76, R180, R178.reuse, R76 ;  /* 0x000000b2b44c723c */ /* 0x080fe2000004184c */
[----:B-1----:R-:W-:Y:S07]  /*f2e0*/  LDSM.16.M88.4 R188, [R214+0x3100] ;  /* 0x00310000d6bc783b */ /* 0x002fee0000000200 */
[C---:B------:R-:W-:Y:S01]  /*f2f0*/  HMMA.16816.F32.BF16 R80, R172.reuse, R178, R80 ;  /* 0x000000b2ac50723c */ /* 0x040fe20000041850 */
[----:B----4-:R-:W1:Y:S07]  /*f300*/  LDSM.16.M88.4 R168, [R216+0x6100] ;  /* 0x00610000d8a8783b */ /* 0x010e6e0000000200 */
[-C--:B---3--:R-:W-:Y:S01]  /*f310*/  HMMA.16816.F32.BF16 R84, R172, R184.reuse, R84 ;  /* 0x000000b8ac54723c */ /* 0x088fe20000041854 */
[----:B--2---:R-:W2:Y:S07]  /*f320*/  LDSM.16.M88.4 R192, [R216+0x8100] ;  /* 0x00810000d8c0783b */ /* 0x004eae0000000200 */
[C---:B------:R-:W-:Y:S01]  /*f330*/  HMMA.16816.F32.BF16 R88, R180.reuse, R184, R88 ;  /* 0x000000b8b458723c */ /* 0x040fe20000041858 */
[----:B------:R-:W3:Y:S07]  /*f340*/  LDSM.16.M88.4 R200, [R214+0x4100] ;  /* 0x00410000d6c8783b */ /* 0x000eee0000000200 */
[-C--:B------:R-:W-:Y:S01]  /*f350*/  HMMA.16816.F32.BF16 R92, R180, R186.reuse, R92 ;  /* 0x000000bab45c723c */ /* 0x080fe2000004185c */
[----:B------:R-:W4:Y:S07]  /*f360*/  LDSM.16.M88.4 R176, [R214+0x4900] ;  /* 0x00490000d6b0783b */ /* 0x000f2e0000000200 */
[----:B------:R-:W-:Y:S01]  /*f370*/  HMMA.16816.F32.BF16 R96, R172, R186, R96 ;  /* 0x000000baac60723c */ /* 0x000fe20000041860 */
[----:B------:R-:W3:Y:S07]  /*f380*/  LDSM.16.M88.4 R180, [R214+0x5100] ;  /* 0x00510000d6b4783b */ /* 0x000eee0000000200 */
[-C--:B-1----:R-:W-:Y:S01]  /*f390*/  HMMA.16816.F32.BF16 R4, R168, R188.reuse, R4 ;  /* 0x000000bca804723c */ /* 0x082fe20000041804 */
[----:B------:R-:W1:Y:S07]  /*f3a0*/  LDSM.16.M88.4 R204, [R214+0x5900] ;  /* 0x00590000d6cc783b */ /* 0x000e6e0000000200 */
[C---:B--2---:R-:W-:Y:S01]  /*f3b0*/  HMMA.16816.F32.BF16 R8, R192.reuse, R188, R8 ;  /* 0x000000bcc008723c */ /* 0x044fe20000041808 */
[----:B------:R-:W-:Y:S07]  /*f3c0*/  LDSM.16.M88.4 R172, [R217+0x6100] ;  /* 0x00610000d9ac783b */ /* 0x000fee0000000200 */
[-C--:B------:R-:W-:Y:S01]  /*f3d0*/  HMMA.16816.F32.BF16 R12, R192, R190.reuse, R12 ;  /* 0x000000bec00c723c */ /* 0x080fe2000004180c */
[----:B------:R-:W2:Y:S07]  /*f3e0*/  LDSM.16.M88.4 R184, [R213] ;  /* 0x00000000d5b8783b */ /* 0x000eae0000000200 */
[C---:B------:R-:W-:Y:S01]  /*f3f0*/  HMMA.16816.F32.BF16 R16, R168.reuse, R190, R16 ;  /* 0x000000bea810723c */ /* 0x040fe20000041810 */
[----:B------:R-:W1:Y:S07]  /*f400*/  LDSM.16.M88.4 R188, [R217+0x8100] ;  /* 0x00810000d9bc783b */ /* 0x000e6e0000000200 */
[-C--:B------:R-:W-:Y:S01]  /*f410*/  HMMA.16816.F32.BF16 R20, R168, R196.reuse, R20 ;  /* 0x000000c4a814723c */ /* 0x080fe20000041814 */
[----:B------:R-:W0:Y:S07]  /*f420*/  LDGDEPBAR ;  /* 0x00000000000079af */ /* 0x000e2e0000000000 */
[C---:B------:R-:W-:Y:S08]  /*f430*/  HMMA.16816.F32.BF16 R24, R192.reuse, R196, R24 ;  /* 0x000000c4c018723c */ /* 0x040ff00000041818 */
[-C--:B------:R-:W-:Y:S08]  /*f440*/  HMMA.16816.F32.BF16 R28, R192, R198.reuse, R28 ;  /* 0x000000c6c01c723c */ /* 0x080ff0000004181c */
[C---:B------:R-:W-:Y:S08]  /*f450*/  HMMA.16816.F32.BF16 R32, R168.reuse, R198, R32 ;  /* 0x000000c6a820723c */ /* 0x040ff00000041820 */
        /* <DEDUP_REMOVED lines=26> */
[----:B------:R-:W-:Y:S01]  /*f600*/  MUFU.TANH R177, R6 ;  /* 0x0000000600b17308 */ /* 0x000fe20000002400 */
[----:B------:R-:W-:Y:S02]  /*f610*/  FMUL.FTZ R9, R9, c[0x0][0x320] ;  /* 0x0000c80009097a20 */ /* 0x000fe40000410000 */
[----:B------:R-:W-:Y:S02]  /*f620*/  FMUL.FTZ R10, R10, c[0x0][0x320] ;  /* 0x0000c8000a0a7a20 */ /* 0x000fe40000410000 */
[----:B------:R-:W-:Y:S02]  /*f630*/  FMUL.FTZ R11, R11, c[0x0][0x320] ;  /* 0x0000c8000b0b7a20 */ /* 0x000fe40000410000 */
[----:B------:R-:W-:Y:S02]  /*f640*/  FMUL.FTZ R15, R15, c[0x0][0x320] ;  /* 0x0000c8000f0f7a20 */ /* 0x000fe40000410000 */
[----:B------:R-:W-:Y:S01]  /*f650*/  FMUL.FTZ R12, R12, c[0x0][0x320] ;  /* 0x0000c8000c0c7a20 */ /* 0x000fe20000410000 */
[----:B------:R-:W2:Y:S01]  /*f660*/  MUFU.TANH R168, R5 ;  /* 0x0000000500a87308 */ /* 0x000ea20000002400 */
[----:B------:R-:W-:Y:S02]  /*f670*/  FMUL.FTZ R13, R13, c[0x0][0x320] ;  /* 0x0000c8000d0d7a20 */ /* 0x000fe40000410000 */
[----:B------:R-:W-:Y:S01]  /*f680*/  FMUL.FTZ R17, R17, c[0x0][0x320] ;  /* 0x0000c80011117a20 */ /* 0x000fe20000410000 */
[----:B-1----:R-:W-:Y:S01]  /*f690*/  FMNMX.FTZ R0, R169, R2, !PT ;  /* 0x00000002a9007209 */ /* 0x002fe20007810000 */
[----:B------:R-:W-:Y:S02]  /*f6a0*/  FMUL.FTZ R14, R14, c[0x0][0x320] ;  /* 0x0000c8000e0e7a20 */ /* 0x000fe40000410000 */
[----:B------:R-:W-:Y:S02]  /*f6b0*/  FMUL.FTZ R16, R16, c[0x0][0x320] ;  /* 0x0000c80010107a20 */ /* 0x000fe40000410000 */
[----:B------:R-:W-:Y:S01]  /*f6c0*/  FMUL.FTZ R18, R18, c[0x0][0x320] ;  /* 0x0000c80012127a20 */ /* 0x000fe20000410000 */
[----:B------:R-:W-:Y:S01]  /*f6d0*/  MUFU.TANH R179, R15 ;  /* 0x0000000f00b37308 */ /* 0x000fe20000002400 */
[----:B------:R-:W-:Y:S09]  /*f6e0*/  FMUL.FTZ R19, R19, c[0x0][0x320] ;  /* 0x0000c80013137a20 */ /* 0x000ff20000410000 */
[----:B------:R1:W-:Y:S01]  /*f6f0*/  MUFU.TANH R170, R7 ;  /* 0x0000000700aa7308 */ /* 0x0003e20000002400 */
[----:B--2---:R-:W-:Y:S09]  /*f700*/  FMNMX.FTZ R0, R168, R0, !PT ;  /* 0x00000000a8007209 */ /* 0x004ff20007810000 */
[----:B------:R-:W2:Y:S10]  /*f710*/  MUFU.TANH R180, R8 ;  /* 0x0000000800b47308 */ /* 0x000eb40000002400 */
[----:B------:R-:W-:Y:S01]  /*f720*/  MUFU.TANH R171, R9 ;  /* 0x0000000900ab7308 */ /* 0x000fe20000002400 */
[----:B-1----:R-:W1:Y:S09]  /*f730*/  LDSM.16.M88.4 R4, [R213+0x800] ;  /* 0x00080000d504783b */ /* 0x002e720000000200 */
[----:B------:R-:W-:Y:S10]  /*f740*/  MUFU.TANH R176, R10 ;  /* 0x0000000a00b07308 */ /* 0x000ff40000002400 */
[----:B------:R3:W-:Y:S10]  /*f750*/  MUFU.TANH R178, R11 ;  /* 0x0000000b00b27308 */ /* 0x0007f40000002400 */
[----:B------:R-:W4:Y:S10]  /*f760*/  MUFU.TANH R16, R16 ;  /* 0x0000001000107308 */ /* 0x000f340000002400 */
[----:B------:R-:W-:Y:S01]  /*f770*/  MUFU.TANH R18, R18 ;  /* 0x0000001200127308 */ /* 0x000fe20000002400 */
[----:B---3--:R-:W3:Y:S01]  /*f780*/  LDSM.16.M88.4 R8, [R213+0x1000] ;  /* 0x00100000d508783b */ /* 0x008ee20000000200 */
[-C--:B-1----:R-:W-:Y:S08]  /*f790*/  HMMA.16816.F32.BF16 R20, R172, R4.reuse, R20 ;  /* 0x00000004ac14723c */ /* 0x082ff00000041814 */
[----:B------:R-:W1:Y:S01]  /*f7a0*/  MUFU.TANH R17, R17 ;  /* 0x0000001100117308 */ /* 0x000e620000002400 */
[C---:B------:R-:W-:Y:S09]  /*f7b0*/  HMMA.16816.F32.BF16 R24, R188.reuse, R4, R24 ;  /* 0x00000004bc18723c */ /* 0x040ff20000041818 */
[----:B------:R-:W-:Y:S01]  /*f7c0*/  MUFU.TANH R19, R19 ;  /* 0x0000001300137308 */ /* 0x000fe20000002400 */
[-C--:B------:R-:W-:Y:S08]  /*f7d0*/  HMMA.16816.F32.BF16 R28, R188, R6.reuse, R28 ;  /* 0x00000006bc1c723c */ /* 0x080ff0000004181c */
        /* <DEDUP_REMOVED lines=8> */
[----:B------:R-:W-:Y:S01]  /*f860*/  FMUL.FTZ R26, R26, c[0x0][0x320] ;  /* 0x0000c8001a1a7a20 */ /* 0x000fe20000410000 */
[-C--:B---3--:R-:W-:Y:S03]  /*f870*/  HMMA.16816.F32.BF16 R36, R172, R8.reuse, R36 ;  /* 0x00000008ac24723c */ /* 0x088fe60000041824 */
        /* <DEDUP_REMOVED lines=8> */
[-C--:B------:R-:W-:Y:S03]  /*f900*/  HMMA.16816.F32.BF16 R44, R188, R10.reuse, R44 ;  /* 0x0000000abc2c723c */ /* 0x080fe6000004182c */
[----:B------:R-:W-:Y:S02]  /*f910*/  FMUL.FTZ R33, R33, c[0x0][0x320] ;  /* 0x0000c80021217a20 */ /* 0x000fe40000410000 */
[----:B------:R-:W-:Y:S02]  /*f920*/  FMUL.FTZ R35, R35, c[0x0][0x320] ;  /* 0x0000c80023237a20 */ /* 0x000fe40000410000 */
[----:B------:R-:W-:Y:S01]  /*f930*/  FMUL.FTZ R36, R36, c[0x0][0x320] ;  /* 0x0000c80024247a20 */ /* 0x000fe20000410000 */
[C---:B------:R-:W-:Y:S01]  /*f940*/  HMMA.16816.F32.BF16 R48, R172.reuse, R10, R48 ;  /* 0x0000000aac30723c */ /* 0x040fe20000041830 */
[----:B------:R-:W-:Y:S01]  /*f950*/  MUFU.TANH R32, R32 ;  /* 0x0000002000207308 */ /* 0x000fe20000002400 */
[----:B------:R-:W3:Y:S02]  /*f960*/  LDSM.16.M88.4 R8, [R213+0x2000] ;  /* 0x00200000d508783b */ /* 0x000ee40000000200 */
        /* <DEDUP_REMOVED lines=8> */
[----:B------:R1:W-:Y:S01]  /*f9f0*/  MUFU.TANH R15, R23 ;  /* 0x00000017000f7308 */ /* 0x0003e20000002400 */
[----:B------:R-:W-:Y:S02]  /*fa00*/  FMUL.FTZ R42, R42, c[0x0][0x320] ;  /* 0x0000c8002a2a7a20 */ /* 0x000fe40000410000 */
[-C--:B------:R-:W-:Y:S04]  /*fa10*/  HMMA.16816.F32.BF16 R60, R188, R6.reuse, R60 ;  /* 0x00000006bc3c723c */ /* 0x080fe8000004183c */
[----:B------:R-:W-:Y:S02]  /*fa20*/  FMUL.FTZ R47, R47, c[0x0][0x320] ;  /* 0x0000c8002f2f7a20 */ /* 0x000fe40000410000 */
[----:B------:R-:W-:Y:S01]  /*fa30*/  FMUL.FTZ R44, R44, c[0x0][0x320] ;  /* 0x0000c8002c2c7a20 */ /* 0x000fe20000410000 */
[----:B------:R-:W-:Y:S01]  /*fa40*/  MUFU.TANH R34, R34 ;  /* 0x0000002200227308 */ /* 0x000fe20000002400 */
[C---:B------:R-:W-:Y:S01]  /*fa50*/  HMMA.16816.F32.BF16 R64, R172.reuse, R6, R64 ;  /* 0x00000006ac40723c */ /* 0x040fe20000041840 */
[----:B------:R-:W2:Y:S01]  /*fa60*/  LDSM.16.M88.4 R4, [R213+0x2800] ;  /* 0x00280000d504783b */ /* 0x000ea20000000200 */
[----:B------:R-:W-:Y:S04]  /*fa70*/  DEPBAR.LE SB0, 0x0 ;  /* 0x000080000000791a */ /* 0x000fe80000000000 */
[----:B------:R-:W-:Y:S02]  /*fa80*/  FMUL.FTZ R54, R54, c[0x0][0x320] ;  /* 0x0000c80036367a20 */ /* 0x000fe40000410000 */
[----:B------:R-:W-:Y:S01]  /*fa90*/  FMUL.FTZ R55, R55, c[0x0][0x320] ;  /* 0x0000c80037377a20 */ /* 0x000fe20000410000 */
[----:B------:R-:W-:Y:S01]  /*faa0*/  MUFU.TANH R33, R33 ;  /* 0x0000002100217308 */ /* 0x000fe20000002400 */
[-C--:B---3--:R-:W-:Y:S01]  /*fab0*/  HMMA.16816.F32.BF16 R68, R172, R8.reuse, R68 ;  /* 0x00000008ac44723c */ /* 0x088fe20000041844 */
[----:B------:R-:W-:Y:S04]  /*fac0*/  BAR.SYNC.DEFER_BLOCKING 0x0 ;  /* 0x0000000000007b1d */ /* 0x000fe80000010000 */
[----:B------:R-:W-:Y:S02]  /*fad0*/  FMUL.FTZ R53, R53, c[0x0][0x320] ;  /* 0x0000c80035357a20 */ /* 0x000fe40000410000 */
[----:B------:R-:W-:Y:S01]  /*fae0*/  FMUL.FTZ R52, R52, c[0x0][0x320] ;  /* 0x0000c80034347a20 */ /* 0x000fe20000410000 */
[C---:B------:R-:W-:Y:S01]  /*faf0*/  HMMA.16816.F32.BF16 R72, R188.reuse, R8, R72 ;  /* 0x00000008bc48723c */ /* 0x040fe20000041848 */
[----:B------:R-:W-:Y:S01]  /*fb00*/  MUFU.TANH R35, R35 ;  /* 0x0000002300237308 */ /* 0x000fe20000002400 */
[----:B-1----:R-:W3:Y:S02]  /*fb10*/  LDL.64 R22, [R1+0x28] ;  /* 0x0000280001167983 */ /* 0x002ee40000100a00 */
[----:B------:R-:W-:Y:S02]  /*fb20*/  FMUL.FTZ R56, R56, c[0x0][0x320] ;  /* 0x0000c80038387a20 */ /* 0x000fe40000410000 */
[----:B------:R-:W-:Y:S02]  /*fb30*/  FMUL.FTZ R66, R66, c[0x0][0x320] ;  /* 0x0000c80042427a20 */ /* 0x000fe40000410000 */
[-C--:B------:R-:W-:Y:S03]  /*fb40*/  HMMA.16816.F32.BF16 R76, R188, R10.reuse, R76 ;  /* 0x0000000abc4c723c */ /* 0x080fe6000004184c */
[----:B------:R-:W-:Y:S01]  /*fb50*/  MUFU.TANH R194, R36 ;  /* 0x0000002400c27308 */ /* 0x000fe20000002400 */
[----:B------:R-:W-:Y:S02]  /*fb60*/  FMUL.FTZ R57, R57, c[0x0][0x320] ;  /* 0x0000c80039397a20 */ /* 0x000fe40000410000 */
[----:B------:R-:W-:Y:S02]  /*fb70*/  FMUL.FTZ R50, R50, c[0x0][0x320] ;  /* 0x0000c80032327a20 */ /* 0x000fe40000410000 */
[C---:B------:R-:W-:Y:S04]  /*fb80*/  HMMA.16816.F32.BF16 R80, R172.reuse, R10, R80 ;  /* 0x0000000aac50723c */ /* 0x040fe80000041850 */
[----:B------:R-:W-:Y:S01]  /*fb90*/  FMUL.FTZ R69, R69, c[0x0][0x320] ;  /* 0x0000c80045457a20 */ /* 0x000fe20000410000 */
[----:B------:R-:W-:Y:S01]  /*fba0*/  MUFU.TANH R199, R38 ;  /* 0x0000002600c77308 */ /* 0x000fe20000002400 */
[----:B------:R-:W-:Y:S02]  /*fbb0*/  FMUL.FTZ R70, R70, c[0x0][0x320] ;  /* 0x0000c80046467a20 */ /* 0x000fe40000410000 */
[-C--:B--2---:R-:W-:Y:S04]  /*fbc0*/  HMMA.16816.F32.BF16 R84, R172, R4.reuse, R84 ;  /* 0x00000004ac54723c */ /* 0x084fe80000041854 */
[----:B------:R-:W-:Y:S02]  /*fbd0*/  FMUL.FTZ R48, R48, c[0x0][0x320] ;  /* 0x0000c80030307a20 */ /* 0x000fe40000410000 */
[----:B------:R-:W-:Y:S01]  /*fbe0*/  FMUL.FTZ R51, R51, c[0x0][0x320] ;  /* 0x0000c80033337a20 */ /* 0x000fe20000410000 */
[----:B------:R-:W1:Y:S01]  /*fbf0*/  MUFU.TANH R3, R69 ;  /* 0x0000004500037308 */ /* 0x000e620000002400 */
[C---:B------:R-:W-:Y:S04]  /*fc00*/  HMMA.16816.F32.BF16 R88, R188.reuse, R4, R88 ;  /* 0x00000004bc58723c */ /* 0x040fe80000041858 */
[----:B------:R-:W-:Y:S02]  /*fc10*/  FMUL.FTZ R72, R72, c[0x0][0x320] ;  /* 0x0000c80048487a20 */ /* 0x000fe40000410000 */
[----:B------:R-:W-:Y:S01]  /*fc20*/  FMUL.FTZ R76, R76, c[0x0][0x320] ;  /* 0x0000c8004c4c7a20 */ /* 0x000fe20000410000 */
[----:B------:R-:W-:Y:S01]  /*fc30*/  FMNMX.FTZ R5, R180, R101, !PT ;  /* 0x00000065b4057209 */ /* 0x000fe20007810000 */
[-C--:B------:R-:W-:Y:S01]  /*fc40*/  HMMA.16816.F32.BF16 R92, R188, R6.reuse, R92 ;  /* 0x00000006bc5c723c */ /* 0x080fe2000004185c */
[----:B------:R-:W-:Y:S03]  /*fc50*/  MUFU.TANH R201, R44 ;  /* 0x0000002c00c97308 */ /* 0x000fe60000002400 */
[----:B------:R-:W-:Y:S01]  /*fc60*/  FMUL.FTZ R82, R82, c[0x0][0x320] ;  /* 0x0000c80052527a20 */ /* 0x000fe20000410000 */
[----:B----4-:R-:W-:Y:S01]  /*fc70*/  FMNMX.FTZ R4, R16, R0, !PT ;  /* 0x0000000010047209 */ /* 0x010fe20007810000 */
[----:B------:R-:W-:Y:S02]  /*fc80*/  FMUL.FTZ R80, R80, c[0x0][0x320] ;  /* 0x0000c80050507a20 */ /* 0x000fe40000410000 */
[----:B------:R-:W-:Y:S01]  /*fc90*/  FMUL.FTZ R83, R83, c[0x0][0x320] ;  /* 0x0000c80053537a20 */ /* 0x000fe20000410000 */
[----:B------:R-:W-:Y:S01]  /*fca0*/  FMNMX.FTZ R4, R17, R4, !PT ;  /* 0x0000000411047209 */ /* 0x000fe20007810000 */
[----:B------:R-:W-:Y:S01]  /*fcb0*/  HMMA.16816.F32.BF16 R96, R172, R6, R96 ;  /* 0x00000006ac60723c */ /* 0x000fe20000041860 */
[----:B------:R2:W-:Y:S03]  /*fcc0*/  MUFU.TANH R44, R72 ;  /* 0x00000048002c7308 */ /* 0x0005e60000002400 */
[----:B------:R-:W-:Y:S01]  /*fcd0*/  FMNMX.FTZ R4, R20, R4, !PT ;  /* 0x0000000414047209 */ /* 0x000fe20007810000 */
[----:B------:R-:W-:Y:S01]  /*fce0*/  FMUL.FTZ R81, R81, c[0x0][0x320] ;  /* 0x0000c80051517a20 */ /* 0x000fe20000410000 */
[----:B-1----:R-:W-:Y:S01]  /*fcf0*/  MOV R191, R3 ;  /* 0x0000000300bf7202 */ /* 0x002fe20000000f00 */
[----:B------:R-:W-:Y:S01]  /*fd00*/  FMUL.FTZ R86, R86, c[0x0][0x320] ;  /* 0x0000c80056567a20 */ /* 0x000fe20000410000 */
[----:B------:R-:W-:Y:S01]  /*fd10*/  FMNMX.FTZ R3, R177, R100, !PT ;  /* 0x00000064b1037209 */ /* 0x000fe20007810000 */
[----:B------:R-:W-:Y:S02]  /*fd20*/  FMUL.FTZ R84, R84, c[0x0][0x320] ;  /* 0x0000c80054547a20 */ /* 0x000fe40000410000 */
[----:B------:R-:W-:Y:S01]  /*fd30*/  MUFU.TANH R200, R39 ;  /* 0x0000002700c87308 */ /* 0x000fe20000002400 */
        /* <DEDUP_REMOVED lines=29> */
[----:B------:R-:W2:Y:S01]  /*ff10*/  MUFU.TANH R184, R48 ;  /* 0x0000003000b87308 */ /* 0x000ea20000002400 */
[----:B------:R-:W-:Y:S01]  /*ff20*/  FMUL.FTZ R96, R96, c[0x0][0x320] ;  /* 0x0000c80060607a20 */ /* 0x000fe20000410000 */
[----:B------:R-:W-:Y:S01]  /*ff30*/  FMNMX.FTZ R0, R199, R3, !PT ;  /* 0x00000003c7007209 */ /* 0x000fe20007810000 */
[----:B------:R-:W-:Y:S01]  /*ff40*/  FMUL.FTZ R61, R61, c[0x0][0x320] ;  /* 0x0000c8003d3d7a20 */ /* 0x000fe20000410000 */
[----:B-1----:R-:W3:Y:S01]  /*ff50*/  LDL.64 R36, [R1+0x20] ;  /* 0x0000200001247983 */ /* 0x002ee20000100a00 */
[----:B----4-:R-:W-:Y:S01]  /*ff60*/  FMNMX.FTZ R72, R195, R72, !PT ;  /* 0x00000048c3487209 */ /* 0x010fe20007810000 */
[----:B------:R-:W-:Y:S01]  /*ff70*/  FMUL.FTZ R73, R73, c[0x0][0x320] ;  /* 0x0000c80049497a20 */ /* 0x000fe20000410000 */
[----:B------:R-:W-:Y:S01]  /*ff80*/  FMNMX.FTZ R0, R200, R0, !PT ;  /* 0x00000000c8007209 */ /* 0x000fe20007810000 */
[----:B------:R-:W-:Y:S02]  /*ff90*/  FMUL.FTZ R77, R77, c[0x0][0x320] ;  /* 0x0000c8004d4d7a20 */ /* 0x000fe40000410000 */
[----:B------:R-:W1:Y:S01]  /*ffa0*/  MUFU.TANH R198, R51 ;  /* 0x0000003300c67308 */ /* 0x000e620000002400 */
[----:B------:R-:W-:Y:S02]  /*ffb0*/  FMUL.FTZ R74, R74, c[0x0][0x320] ;  /* 0x0000c8004a4a7a20 */ /* 0x000fe40000410000 */
[----:B------:R-:W-:Y:S01]  /*ffc0*/  FMUL.FTZ R92, R92, c[0x0][0x320] ;  /* 0x0000c8005c5c7a20 */ /* 0x000fe20000410000 */
[----:B------:R-:W-:Y:S01]  /*ffd0*/  FMNMX.FTZ R0, R197, R0, !PT ;  /* 0x00000000c5007209 */ /* 0x000fe20007810000 */
[----:B------:R-:W-:Y:S02]  /*ffe0*/  FMUL.FTZ R79, R79, c[0x0][0x320] ;  /* 0x0000c8004f4f7a20 */ /* 0x000fe40000410000 */
[----:B------:R-:W-:Y:S02]  /*fff0*/  FMUL.FTZ R99, R99, c[0x0][0x320] ;  /* 0x0000c80063637a20 */ /* 0x000fe40000410000 */
[----:B------:R-:W-:Y:S01]  /*10000*/  FMUL.FTZ R64, R64, c[0x0][0x320] ;  /* 0x0000c80040407a20 */ /* 0x000fe20000410000 */
[----:B------:R4:W-:Y:S01]  /*10010*/  MUFU.TANH R239, R74 ;  /* 0x0000004a00ef7308 */ /* 0x0009e20000002400 */
[----:B------:R-:W-:Y:S02]  /*10020*/  FMUL.FTZ R75, R75, c[0x0][0x320] ;  /* 0x0000c8004b4b7a20 */ /* 0x000fe40000410000 */
[----:B------:R-:W-:Y:S01]  /*10030*/  FMUL.FTZ R65, R65, c[0x0][0x320] ;  /* 0x0000c80041417a20 */ /* 0x000fe20000410000 */
[----:B--2---:R-:W-:Y:S01]  /*10040*/  FMNMX.FTZ R72, R184, R72, !PT ;  /* 0x00000048b8487209 */ /* 0x004fe20007810000 */
        /* <DEDUP_REMOVED lines=12> */
[----:B------:R-:W-:Y:S02]  /*10110*/  FMUL.FTZ R78, R78, c[0x0][0x320] ;  /* 0x0000c8004e4e7a20 */ /* 0x000fe40000410000 */
[----:B----4-:R-:W-:Y:S02]  /*10120*/  FMUL.FTZ R74, R94, c[0x0][0x320] ;  /* 0x0000c8005e4a7a20 */ /* 0x010fe40000410000 */
[----:B------:R-:W-:Y:S02]  /*10130*/  FMUL.FTZ R25, R25, c[0x0][0x320] ;  /* 0x0000c80019197a20 */ /* 0x000fe40000410000 */
[----:B------:R-:W-:Y:S01]  /*10140*/  FMUL.FTZ R28, R28, c[0x0][0x320] ;  /* 0x0000c8001c1c7a20 */ /* 0x000fe20000410000 */
[----:B------:R-:W4:Y:S01]  /*10150*/  MUFU.TANH R228, R54 ;  /* 0x0000003600e47308 */ /* 0x000f220000002400 */
[----:B------:R-:W-:Y:S01]  /*10160*/  FMUL.FTZ R29, R29, c[0x0][0x320] ;  /* 0x0000c8001d1d7a20 */ /* 0x000fe20000410000 */
[----:B--2---:R-:W-:Y:S08]  /*10170*/  FMNMX.FTZ R72, R183, R72, !PT ;  /* 0x00000048b7487209 */ /* 0x004ff00007810000 */
[----:B------:R-:W2:Y:S01]  /*10180*/  MUFU.TANH R52, R52 ;  /* 0x0000003400347308 */ /* 0x000ea20000002400 */
[----:B-1----:R-:W-:Y:S09]  /*10190*/  MOV R190, R238 ;  /* 0x000000ee00be7202 */ /* 0x002ff20000000f00 */
[----:B------:R-:W-:Y:S01]  /*101a0*/  MUFU.TANH R226, R40 ;  /* 0x0000002800e27308 */ /* 0x000fe20000002400 */
[----:B----4-:R-:W-:Y:S09]  /*101b0*/  FMNMX.FTZ R0, R228, R0, !PT ;  /* 0x00000000e4007209 */ /* 0x010ff20007810000 */
[----:B------:R-:W1:Y:S01]  /*101c0*/  MUFU.TANH R40, R55 ;  /* 0x0000003700287308 */ /* 0x000e620000002400 */
[----:B--2---:R-:W-:Y:S09]  /*101d0*/  FMNMX.FTZ R72, R52, R72, !PT ;  /* 0x0000004834487209 */ /* 0x004ff20007810000 */
[----:B------:R-:W2:Y:S10]  /*101e0*/  MUFU.TANH R24, R24 ;  /* 0x0000001800187308 */ /* 0x000eb40000002400 */
[----:B------:R-:W4:Y:S01]  /*101f0*/  MUFU.TANH R234, R53 ;  /* 0x0000003500ea7308 */ /* 0x000f220000002400 */
[----:B-1----:R-:W-:Y:S09]  /*10200*/  FMNMX.FTZ R0, R40, R0, !PT ;  /* 0x0000000028007209 */ /* 0x002ff20007810000 */
[----:B------:R-:W1:Y:S01]  /*10210*/  MUFU.TANH R221, R66 ;  /* 0x0000004200dd7308 */ /* 0x000e620000002400 */
[----:B--2---:R-:W-:Y:S09]  /*10220*/  FMNMX.FTZ R4, R24, R5, !PT ;  /* 0x0000000518047209 */ /* 0x004ff20007810000 */
[----:B------:R-:W2:Y:S01]  /*10230*/  MUFU.TANH R25, R25 ;  /* 0x0000001900197308 */ /* 0x000ea20000002400 */
[----:B----4-:R-:W-:Y:S09]  /*10240*/  FMNMX.FTZ R72, R234, R72, !PT ;  /* 0x00000048ea487209 */ /* 0x010ff20007810000 */
        /* <DEDUP_REMOVED lines=14> */
[----:B------:R-:W-:Y:S01]  /*10330*/  MUFU.TANH R237, R43 ;  /* 0x0000002b00ed7308 */ /* 0x000fe20000002400 */
[----:B--2---:R-:W-:Y:S02]  /*10340*/  FMNMX.FTZ R3, R29, R4, !PT ;  /* 0x000000041d037209 */ /* 0x004fe40007810000 */
[----:B------:R-:W-:Y:S02]  /*10350*/  FMNMX.FTZ R4, R176, R102, !PT ;  /* 0x00000066b0047209 */ /* 0x000fe40007810000 */
[----:B------:R-:W-:Y:S05]  /*10360*/  FMNMX.FTZ R3, R226, R3, !PT ;  /* 0x00000003e2037209 */ /* 0x000fea0007810000 */
[----:B------:R-:W1:Y:S01]  /*10370*/  MUFU.TANH R43, R71 ;  /* 0x00000047002b7308 */ /* 0x000e620000002400 */
[----:B---3--:R-:W-:Y:S02]  /*10380*/  MOV R23, c[0x0][0x1e4] ;  /* 0x0000790000177a02 */ /* 0x008fe40000000f00 */
[----:B------:R-:W-:Y:S02]  /*10390*/  FMNMX.FTZ R4, R178, R4, !PT ;  /* 0x00000004b2047209 */ /* 0x000fe40007810000 */
[----:B----4-:R-:W-:Y:S04]  /*103a0*/  FMNMX.FTZ R72, R51, R72, !PT ;  /* 0x0000004833487209 */ /* 0x010fe80007810000 */
[----:B------:R-:W-:Y:S01]  /*103b0*/  FMNMX.FTZ R72, R191, R72, !PT ;  /* 0x00000048bf487209 */ /* 0x000fe20007810000 */
[----:B------:R-:W2:Y:S10]  /*103c0*/  MUFU.TANH R230, R82 ;  /* 0x0000005200e67308 */ /* 0x000eb40000002400 */
[----:B------:R-:W3:Y:S01]  /*103d0*/  MUFU.TANH R14, R14 ;  /* 0x0000000e000e7308 */ /* 0x000ee20000002400 */
[----:B-1----:R-:W-:Y:S09]  /*103e0*/  FMNMX.FTZ R0, R43, R0, !PT ;  /* 0x000000002b007209 */ /* 0x002ff20007810000 */
[----:B------:R-:W1:Y:S01]  /*103f0*/  MUFU.TANH R219, R80 ;  /* 0x0000005000db7308 */ /* 0x000e620000002400 */
[----:B--2---:R-:W-:Y:S09]  /*10400*/  FMNMX.FTZ R0, R230, R0, !PT ;  /* 0x00000000e6007209 */ /* 0x004ff20007810000 */
[----:B------:R-:W2:Y:S01]  /*10410*/  MUFU.TANH R236, R46 ;  /* 0x0000002e00ec7308 */ /* 0x000ea20000002400 */
[----:B---3--:R-:W-:Y:S04]  /*10420*/  FMNMX.FTZ R4, R14, R4, !PT ;  /* 0x000000040e047209 */ /* 0x008fe80007810000 */
[----:B------:R-:W-:Y:S05]  /*10430*/  FMNMX.FTZ R4, R179, R4, !PT ;  /* 0x00000004b3047209 */ /* 0x000fea0007810000 */
[----:B------:R-:W3:Y:S01]  /*10440*/  MUFU.TANH R46, R83 ;  /* 0x00000053002e7308 */ /* 0x000ee20000002400 */
[----:B-1----:R-:W-:Y:S09]  /*10450*/  FMNMX.FTZ R72, R219, R72, !PT ;  /* 0x00000048db487209 */ /* 0x002ff20007810000 */
[----:B------:R-:W1:Y:S01]  /*10460*/  MUFU.TANH R204, R81 ;  /* 0x0000005100cc7308 */ /* 0x000e620000002400 */
[----:B--2---:R-:W-:Y:S09]  /*10470*/  MOV R48, R236 ;  /* 0x000000ec00307202 */ /* 0x004ff20000000f00 */
[----:B------:R-:W2:Y:S01]  /*10480*/  MUFU.TANH R220, R86 ;  /* 0x0000005600dc7308 */ /* 0x000ea20000002400 */
[----:B---3--:R-:W-:Y:S09]  /*10490*/  FMNMX.FTZ R0, R46, R0, !PT ;  /* 0x000000002e007209 */ /* 0x008ff20007810000 */
[----:B------:R-:W3:Y:S01]  /*104a0*/  MUFU.TANH R182, R26 ;  /* 0x0000001a00b67308 */ /* 0x000ee20000002400 */
[----:B-1----:R-:W-:Y:S09]  /*104b0*/  FMNMX.FTZ R72, R204, R72, !PT ;  /* 0x00000048cc487209 */ /* 0x002ff20007810000 */
[----:B------:R-:W1:Y:S01]  /*104c0*/  MUFU.TANH R202, R41 ;  /* 0x0000002900ca7308 */ /* 0x000e620000002400 */
[----:B--2---:R-:W-:Y:S09]  /*104d0*/  FMNMX.FTZ R0, R220, R0, !PT ;  /* 0x00000000dc007209 */ /* 0x004ff20007810000 */
[----:B------:R-:W2:Y:S01]  /*104e0*/  MUFU.TANH R208, R84 ;  /* 0x0000005400d07308 */ /* 0x000ea20000002400 */
[----:B---3--:R-:W-:Y:S09]  /*104f0*/  FMNMX.FTZ R4, R182, R4, !PT ;  /* 0x00000004b6047209 */ /* 0x008ff20007810000 */
[----:B------:R-:W-:Y:S01]  /*10500*/  MUFU.TANH R196, R31 ;  /* 0x0000001f00c47308 */ /* 0x000fe20000002400 */
[----:B-1----:R-:W-:Y:S04]  /*10510*/  FMNMX.FTZ R3, R202, R3, !PT ;  /* 0x00000003ca037209 */ /* 0x002fe80007810000 */
[----:B------:R-:W-:Y:S05]  /*10520*/  FMNMX.FTZ R3, R201, R3, !PT ;  /* 0x00000003c9037209 */ /* 0x000fea0007810000 */
[----:B------:R-:W1:Y:S01]  /*10530*/  MUFU.TANH R31, R87 ;  /* 0x00000057001f7308 */ /* 0x000e620000002400 */
[----:B--2---:R-:W-:Y:S09]  /*10540*/  FMNMX.FTZ R72, R208, R72, !PT ;  /* 0x00000048d0487209 */ /* 0x004ff20007810000 */
[----:B------:R-:W2:Y:S10]  /*10550*/  MUFU.TANH R192, R27 ;  /* 0x0000001b00c07308 */ /* 0x000eb40000002400 */
[----:B------:R-:W-:Y:S01]  /*10560*/  MUFU.TANH R41, R42 ;  /* 0x0000002a00297308 */ /* 0x000fe20000002400 */
[----:B-1----:R-:W-:Y:S09]  /*10570*/  FMNMX.FTZ R0, R31, R0, !PT ;  /* 0x000000001f007209 */ /* 0x002ff20007810000 */
[----:B------:R-:W1:Y:S01]  /*10580*/  MUFU.TANH R42, R85 ;  /* 0x00000055002a7308 */ /* 0x000e620000002400 */
[----:B--2---:R-:W-:Y:S09]  /*10590*/  FMNMX.FTZ R4, R192, R4, !PT ;  /* 0x00000004c0047209 */ /* 0x004ff20007810000 */
        /* <DEDUP_REMOVED lines=8> */
[----:B------:R3:W4:Y:S01]  /*10620*/  MUFU.TANH R175, R99 ;  /* 0x0000006300af7308 */ /* 0x0007220000002400 */
[----:B------:R-:W-:Y:S02]  /*10630*/  FMNMX.FTZ R4, R41, R4, !PT ;  /* 0x0000000429047209 */ /* 0x000fe40007810000 */
[----:B-1----:R-:W-:Y:S02]  /*10640*/  FMNMX.FTZ R3, R30, R3, !PT ;  /* 0x000000031e037209 */ /* 0x002fe40007810000 */
[----:B------:R-:W-:Y:S05]  /*10650*/  MOV R45, R237 ;  /* 0x000000ed002d7202 */ /* 0x000fea0000000f00 */
[----:B------:R-:W1:Y:S01]  /*10660*/  MUFU.TANH R218, R56 ;  /* 0x0000003800da7308 */ /* 0x000e620000002400 */
[----:B------:R-:W-:Y:S02]  /*10670*/  FMNMX.FTZ R4, R45, R4, !PT ;  /* 0x000000042d047209 */ /* 0x000fe40007810000 */
[----:B--2---:R-:W-:Y:S02]  /*10680*/  FMNMX.FTZ R72, R173, R72, !PT ;  /* 0x00000048ad487209 */ /* 0x004fe40007810000 */
[----:B------:R-:W-:Y:S05]  /*10690*/  FMNMX.FTZ R4, R48, R4, !PT ;  /* 0x0000000430047209 */ /* 0x000fea0007810000 */
[----:B------:R-:W2:Y:S01]  /*106a0*/  MUFU.TANH R172, R97 ;  /* 0x0000006100ac7308 */ /* 0x000ea20000002400 */
[----:B---3--:R-:W-:Y:S02]  /*106b0*/  MOV R99, R239 ;  /* 0x000000ef00637202 */ /* 0x008fe40000000f00 */
[----:B----4-:R-:W-:Y:S07]  /*106c0*/  FMNMX.FTZ R0, R175, R0, !PT ;  /* 0x00000000af007209 */ /* 0x010fee0007810000 */
[----:B------:R-:W3:Y:S01]  /*106d0*/  MUFU.TANH R224, R57 ;  /* 0x0000003900e07308 */ /* 0x000ee20000002400 */
[----:B------:R-:W4:Y:S01]  /*106e0*/  SHFL.BFLY PT, R71, R0, 0x2, 0x1f ;  /* 0x0c401f0000477f89 */ /* 0x000f2200000e0000 */
[----:B-1----:R-:W-:Y:S08]  /*106f0*/  FMNMX.FTZ R3, R218, R3, !PT ;  /* 0x00000003da037209 */ /* 0x002ff00007810000 */
[----:B------:R-:W1:Y:S01]  /*10700*/  MUFU.TANH R233, R60 ;  /* 0x0000003c00e97308 */ /* 0x000e620000002400 */
[----:B--2---:R-:W-:Y:S05]  /*10710*/  FMNMX.FTZ R72, R172, R72, !PT ;  /* 0x00000048ac487209 */ /* 0x004fea0007810000 */
[----:B------:R-:W2:Y:S04]  /*10720*/  SHFL.BFLY PT, R5, R72, 0x2, 0x1f ;  /* 0x0c401f0048057f89 */ /* 0x000ea800000e0000 */
[----:B------:R-:W2:Y:S01]  /*10730*/  MUFU.TANH R225, R47 ;  /* 0x0000002f00e17308 */ /* 0x000ea20000002400 */
[----:B---3--:R-:W-:Y:S02]  /*10740*/  FMNMX.FTZ R3, R224, R3, !PT ;  /* 0x00000003e0037209 */ /* 0x008fe40007810000 */
[----:B----4-:R-:W-:Y:S07]  /*10750*/  FMNMX.FTZ R71, R0, R71, !PT ;  /* 0x0000004700477209 */ /* 0x010fee0007810000 */
[----:B------:R-:W3:Y:S01]  /*10760*/  MUFU.TANH R235, R61 ;  /* 0x0000003d00eb7308 */ /* 0x000ee20000002400 */
[----:B-1----:R-:W-:Y:S09]  /*10770*/  FMNMX.FTZ R3, R233, R3, !PT ;  /* 0x00000003e9037209 */ /* 0x002ff20007810000 */
[----:B------:R-:W1:Y:S01]  /*10780*/  MUFU.TANH R229, R58 ;  /* 0x0000003a00e57308 */ /* 0x000e620000002400 */
[----:B--2---:R-:W-:Y:S02]  /*10790*/  FMNMX.FTZ R72, R72, R5, !PT ;  /* 0x0000000548487209 */ /* 0x004fe40007810000 */
[----:B------:R-:W-:Y:S01]  /*107a0*/  MOV R50, R225 ;  /* 0x000000e100327202 */ /* 0x000fe20000000f00 */
[----:B------:R-:W2:Y:S01]  /*107b0*/  SHFL.BFLY PT, R5, R71, 0x1, 0x1f ;  /* 0x0c201f0047057f89 */ /* 0x000ea200000e0000 */
[----:B------:R-:W-:Y:S02]  /*107c0*/  IADD3 R225, R103, -0x1, RZ ;  /* 0xffffffff67e17810 */ /* 0x000fe40007ffe0ff */
[----:B------:R-:W-:Y:S03]  /*107d0*/  FMNMX.FTZ R4, R50, R4, !PT ;  /* 0x0000000432047209 */ /* 0x000fe60007810000 */
[----:B------:R-:W4:Y:S01]  /*107e0*/  MUFU.TANH R231, R73 ;  /* 0x0000004900e77308 */ /* 0x000f220000002400 */
[----:B---3--:R-:W-:Y:S01]  /*107f0*/  MOV R94, R235 ;  /* 0x000000eb005e7202 */ /* 0x008fe20000000f00 */
[----:B------:R-:W3:Y:S01]  /*10800*/  SHFL.BFLY PT, R7, R72, 0x1, 0x1f ;  /* 0x0c201f0048077f89 */ /* 0x000ee200000e0000 */
[----:B------:R-:W-:Y:S07]  /*10810*/  FMNMX.FTZ R3, R235, R3, !PT ;  /* 0x00000003eb037209 */ /* 0x000fee0007810000 */
[----:B------:R-:W3:Y:S01]  /*10820*/  MUFU.TANH R232, R59 ;  /* 0x0000003b00e87308 */ /* 0x000ee20000002400 */
[----:B------:R-:W-:Y:S02]  /*10830*/  FMNMX.FTZ R3, R44, R3, !PT ;  /* 0x000000032c037209 */ /* 0x000fe40007810000 */
[----:B-1----:R-:W-:Y:S07]  /*10840*/  FMNMX.FTZ R4, R229, R4, !PT ;  /* 0x00000004e5047209 */ /* 0x002fee0007810000 */
[----:B------:R-:W1:Y:S01]  /*10850*/  MUFU.TANH R222, R76 ;  /* 0x0000004c00de7308 */ /* 0x000e620000002400 */
[----:B--2---:R-:W-:Y:S02]  /*10860*/  FMNMX.FTZ R71, R71, R5, !PT ;  /* 0x0000000547477209 */ /* 0x004fe40007810000 */
[----:B----4-:R-:W-:Y:S02]  /*10870*/  FMNMX.FTZ R3, R231, R3, !PT ;  /* 0x00000003e7037209 */ /* 0x010fe40007810000 */
[----:B---3--:R-:W-:Y:S05]  /*10880*/  FMNMX.FTZ R72, R72, R7, !PT ;  /* 0x0000000748487209 */ /* 0x008fea0007810000 */
[----:B------:R-:W2:Y:S01]  /*10890*/  MUFU.TANH R215, R77 ;  /* 0x0000004d00d77308 */ /* 0x000ea20000002400 */
[----:B------:R-:W-:Y:S09]  /*108a0*/  FMNMX.FTZ R4, R232, R4, !PT ;  /* 0x00000004e8047209 */ /* 0x000ff20007810000 */
[----:B------:R2:W-:Y:S01]  /*108b0*/  MUFU.TANH R26, R93 ;  /* 0x0000005d001a7308 */ /* 0x0005e20000002400 */
[----:B-1----:R-:W-:Y:S09]  /*108c0*/  FMNMX.FTZ R3, R222, R3, !PT ;  /* 0x00000003de037209 */ /* 0x002ff20007810000 */
[----:B------:R-:W1:Y:S10]  /*108d0*/  MUFU.TANH R206, R62 ;  /* 0x0000003e00ce7308 */ /* 0x000e740000002400 */
[----:B------:R-:W3:Y:S01]  /*108e0*/  MUFU.TANH R205, R63 ;  /* 0x0000003f00cd7308 */ /* 0x000ee20000002400 */
[----:B--2---:R-:W-:Y:S04]  /*108f0*/  MOV R93, R215 ;  /* 0x000000d7005d7202 */ /* 0x004fe80000000f00 */
[----:B------:R-:W-:Y:S05]  /*10900*/  FMNMX.FTZ R3, R93, R3, !PT ;  /* 0x000000035d037209 */ /* 0x000fea0007810000 */
[----:B------:R-:W2:Y:S01]  /*10910*/  MUFU.TANH R174, R88 ;  /* 0x0000005800ae7308 */ /* 0x000ea20000002400 */
[----:B-1----:R-:W-:Y:S09]  /*10920*/  FMNMX.FTZ R0, R206, R4, !PT ;  /* 0x00000004ce007209 */ /* 0x002ff20007810000 */
[----:B------:R-:W1:Y:S01]  /*10930*/  MUFU.TANH R47, R89 ;  /* 0x00000059002f7308 */ /* 0x000e620000002400 */
[----:B---3--:R-:W-:Y:S04]  /*10940*/  FMNMX.FTZ R0, R205, R0, !PT ;  /* 0x00000000cd007209 */ /* 0x008fe80007810000 */
[----:B------:R-:W-:Y:S01]  /*10950*/  FMNMX.FTZ R4, R99, R0, !PT ;  /* 0x0000000063047209 */ /* 0x000fe20007810000 */
[----:B------:R-:W-:Y:S04]  /*10960*/  FMUL.FTZ R0, R95, c[0x0][0x320] ;  /* 0x0000c8005f007a20 */ /* 0x000fe80000410000 */
[----:B------:R-:W3:Y:S01]  /*10970*/  MUFU.TANH R27, R92 ;  /* 0x0000005c001b7308 */ /* 0x000ee20000002400 */
[----:B------:R-:W-:Y:S02]  /*10980*/  MOV R95, R234 ;  /* 0x000000ea005f7202 */ /* 0x000fe40000000f00 */
[----:B------:R-:W-:Y:S02]  /*10990*/  FMNMX.FTZ R4, R190, R4, !PT ;  /* 0x00000004be047209 */ /* 0x000fe40007810000 */
[----:B--2---:R-:W-:Y:S05]  /*109a0*/  FMNMX.FTZ R3, R174, R3, !PT ;  /* 0x00000003ae037209 */ /* 0x004fea0007810000 */
[----:B------:R2:W-:Y:S01]  /*109b0*/  MUFU.TANH R75, R0 ;  /* 0x00000000004b7308 */ /* 0x0005e20000002400 */
[----:B-1----:R-:W-:Y:S09]  /*109c0*/  FMNMX.FTZ R3, R47, R3, !PT ;  /* 0x000000032f037209 */ /* 0x002ff20007810000 */
[----:B------:R-:W1:Y:S01]  /*109d0*/  MUFU.TANH R98, R78 ;  /* 0x0000004e00627308 */ /* 0x000e620000002400 */
[----:B---3--:R-:W-:Y:S02]  /*109e0*/  FMNMX.FTZ R3, R27, R3, !PT ;  /* 0x000000031b037209 */ /* 0x008fe40007810000 */
[----:B------:R-:W-:Y:S02]  /*109f0*/  MOV R92, R226 ;  /* 0x000000e2005c7202 */ /* 0x000fe40000000f00 */
[----:B------:R-:W-:Y:S05]  /*10a00*/  FMNMX.FTZ R3, R26, R3, !PT ;  /* 0x000000031a037209 */ /* 0x000fea0007810000 */
[----:B------:R-:W3:Y:S01]  /*10a10*/  MUFU.TANH R96, R79 ;  /* 0x0000004f00607308 */ /* 0x000ee20000002400 */
[----:B------:R-:W4:Y:S01]  /*10a20*/  SHFL.BFLY PT, R6, R3, 0x2, 0x1f ;  /* 0x0c401f0003067f89 */ /* 0x000f2200000e0000 */
[----:B--2---:R-:W-:Y:S04]  /*10a30*/  FADD.FTZ R0, -R72, R2 ;  /* 0x0000000248007221 */ /* 0x004fe80000010100 */
[----:B------:R-:W-:Y:S04]  /*10a40*/  FMUL.FTZ R2, R0, c[0x0][0x2d0] ;  /* 0x0000b40000027a20 */ /* 0x000fe80000410000 */
[----:B------:R-:W2:Y:S01]  /*10a50*/  MUFU.TANH R215, R90 ;  /* 0x0000005a00d77308 */ /* 0x000ea20000002400 */
[----:B-1----:R-:W-:Y:S09]  /*10a60*/  FMNMX.FTZ R4, R98, R4, !PT ;  /* 0x0000000462047209 */ /* 0x002ff20007810000 */
[----:B------:R-:W1:Y:S01]  /*10a70*/  MUFU.TANH R97, R91 ;  /* 0x0000005b00617308 */ /* 0x000e620000002400 */
[----:B---3--:R-:W-:Y:S02]  /*10a80*/  FMNMX.FTZ R4, R96, R4, !PT ;  /* 0x0000000460047209 */ /* 0x008fe40007810000 */
[----:B----4-:R-:W-:Y:S02]  /*10a90*/  FMNMX.FTZ R3, R3, R6, !PT ;  /* 0x0000000603037209 */ /* 0x010fe40007810000 */
[----:B------:R-:W-:Y:S05]  /*10aa0*/  @P0 SHF.R.S32.HI R6, RZ, 0x1f, R225 ;  /* 0x0000001fff060819 */ /* 0x000fea00000114e1 */
[----:B------:R-:W3:Y:S01]  /*10ab0*/  MUFU.TANH R74, R74 ;  /* 0x0000004a004a7308 */ /* 0x000ee20000002400 */
[----:B------:R-:W4:Y:S01]  /*10ac0*/  SHFL.BFLY PT, R70, R3, 0x1, 0x1f ;  /* 0x0c201f0003467f89 */ /* 0x000f2200000e0000 */
[----:B--2---:R-:W-:Y:S01]  /*10ad0*/  FMNMX.FTZ R4, R215, R4, !PT ;  /* 0x00000004d7047209 */ /* 0x004fe20007810000 */
[----:B------:R-:W-:Y:S04]  /*10ae0*/  @P0 IMAD R6, R6, c[0x0][0x1e0], RZ ;  /* 0x0000780006060a24 */ /* 0x000fe800078e02ff */
[----:B------:R-:W-:Y:S03]  /*10af0*/  @P0 IMAD R6, R225, c[0x0][0x1e4], R6 ;  /* 0x00007900e1060a24 */ /* 0x000fe600078e0206 */
[----:B------:R2:W2:Y:S01]  /*10b00*/  MUFU.EX2 R73, R2 ;  /* 0x0000000200497308 */ /* 0x0004a20000000800 */
[----:B-1----:R-:W-:Y:S04]  /*10b10*/  FMNMX.FTZ R0, R97, R4, !PT ;  /* 0x0000000461007209 */ /* 0x002fe80007810000 */
[----:B---3--:R-:W-:Y:S02]  /*10b20*/  FMNMX.FTZ R0, R74, R0, !PT ;  /* 0x000000004a007209 */ /* 0x008fe40007810000 */
[----:B----4-:R-:W-:Y:S02]  /*10b30*/  FMNMX.FTZ R70, R3, R70, !PT ;  /* 0x0000004603467209 */ /* 0x010fe40007810000 */
[----:B------:R-:W-:Y:S05]  /*10b40*/  FMNMX.FTZ R0, R75, R0, !PT ;  /* 0x000000004b007209 */ /* 0x000fea0007810000 */
[----:B------:R-:W1:Y:S01]  /*10b50*/  SHFL.BFLY PT, R3, R0, 0x2, 0x1f ;  /* 0x0c401f0000037f89 */ /* 0x000e6200000e0000 */
[----:B--2---:R-:W-:Y:S02]  /*10b60*/  FADD.FTZ R2, -R71, R100 ;  /* 0x0000006447027221 */ /* 0x004fe40000010100 */
[----:B------:R-:W-:Y:S02]  /*10b70*/  FMUL.FTZ R100, R72, c[0x0][0x2d0] ;  /* 0x0000b40048647a20 */ /* 0x000fe40000410000 */
[----:B------:R-:W-:Y:S02]  /*10b80*/  FMUL.FTZ R2, R2, c[0x0][0x2d0] ;  /* 0x0000b40002027a20 */ /* 0x000fe40000410000 */
[--C-:B------:R-:W-:Y:S01]  /*10b90*/  FFMA.FTZ R4, R169, c[0x0][0x2d0], -R100.reuse ;  /* 0x0000b400a9047a23 */ /* 0x100fe20000010864 */
[----:B------:R-:W-:Y:S01]  /*10ba0*/  MOV R169, R47 ;  /* 0x0000002f00a97202 */ /* 0x000fe20000000f00 */
[----:B------:R2:W-:Y:S01]  /*10bb0*/  MUFU.EX2 R69, R2 ;  /* 0x0000000200457308 */ /* 0x0005e20000000800 */
[--C-:B------:R-:W-:Y:S09]  /*10bc0*/  FFMA.FTZ R56, R183, c[0x0][0x2d0], -R100.reuse ;  /* 0x0000b400b7387a23 */ /* 0x100ff20000010864 */
[----:B------:R-:W-:Y:S01]  /*10bd0*/  MUFU.EX2 R246, R4 ;  /* 0x0000000400f67308 */ /* 0x000fe20000000800 */
[----:B-1----:R-:W-:Y:S01]  /*10be0*/  FMNMX.FTZ R0, R0, R3, !PT ;  /* 0x0000000300007209 */ /* 0x002fe20007810000 */
[--C-:B------:R-:W-:Y:S02]  /*10bf0*/  FFMA.FTZ R3, R17, c[0x0][0x2d0], -R100.reuse ;  /* 0x0000b40011037a23 */ /* 0x100fe40000010864 */
[----:B------:R-:W-:Y:S01]  /*10c00*/  FMUL.FTZ R17, R73, R117 ;  /* 0x0000007549117220 */ /* 0x000fe20000410000 */
[----:B------:R-:W-:Y:S05]  /*10c10*/  MOV R117, R229 ;  /* 0x000000e500757202 */ /* 0x000fea0000000f00 */
[----:B------:R1:W-:Y:S01]  /*10c20*/  MUFU.EX2 R252, R3 ;  /* 0x0000000300fc7308 */ /* 0x0003e20000000800 */
[----:B--2---:R-:W-:Y:S02]  /*10c30*/  FADD.FTZ R2, -R70, R101 ;  /* 0x0000006546027221 */ /* 0x004fe40000010100 */
[----:B------:R-:W-:Y:S02]  /*10c40*/  FMUL.FTZ R101, R71, c[0x0][0x2d0] ;  /* 0x0000b40047657a20 */ /* 0x000fe40000410000 */
[----:B------:R-:W-:Y:S02]  /*10c50*/  FMUL.FTZ R2, R2, c[0x0][0x2d0] ;  /* 0x0000b40002027a20 */ /* 0x000fe40000410000 */
[--C-:B------:R-:W-:Y:S03]  /*10c60*/  FFMA.FTZ R60, R199, c[0x0][0x2d0], -R101.reuse ;  /* 0x0000b400c73c7a23 */ /* 0x100fe60000010865 */
[----:B------:R2:W3:Y:S01]  /*10c70*/  MUFU.EX2 R68, R2 ;  /* 0x0000000200447308 */ /* 0x0004e20000000800 */
[--C-:B-1----:R-:W-:Y:S01]  /*10c80*/  FFMA.FTZ R3, R177, c[0x0][0x2d0], -R101.reuse ;  /* 0x0000b400b1037a23 */ /* 0x102fe20000010865 */
[----:B------:R-:W-:Y:S08]  /*10c90*/  MOV R177, R31 ;  /* 0x0000001f00b17202 */ /* 0x000ff00000000f00 */
[----:B------:R1:W-:Y:S01]  /*10ca0*/  MUFU.EX2 R244, R3 ;  /* 0x0000000300f47308 */ /* 0x0003e20000000800 */
[--C-:B--2---:R-:W-:Y:S01]  /*10cb0*/  FFMA.FTZ R2, R168, c[0x0][0x2d0], -R100.reuse ;  /* 0x0000b400a8027a23 */ /* 0x104fe20000010864 */
[----:B------:R-:W-:Y:S01]  /*10cc0*/  MOV R168, R27 ;  /* 0x0000001b00a87202 */ /* 0x000fe20000000f00 */
[C---:B---3--:R-:W-:Y:S07]  /*10cd0*/  FMUL.FTZ R57, R68.reuse, R157 ;  /* 0x0000009d44397220 */ /* 0x048fee0000410000 */
[----:B------:R2:W3:Y:S01]  /*10ce0*/  MUFU.EX2 R251, R2 ;  /* 0x0000000200fb7308 */ /* 0x0004e20000000800 */
[----:B------:R-:W-:Y:S02]  /*10cf0*/  FMUL.FTZ R61, R68, R161 ;  /* 0x000000a1443d7220 */ /* 0x000fe40000410000 */
[--C-:B-1----:R-:W-:Y:S01]  /*10d00*/  FFMA.FTZ R3, R170, c[0x0][0x2d0], -R101.reuse ;  /* 0x0000b400aa037a23 */ /* 0x102fe20000010865 */
[----:B------:R-:W-:Y:S06]  /*10d10*/  MOV R170, R233 ;  /* 0x000000e900aa7202 */ /* 0x000fec0000000f00 */
[----:B------:R1:W4:Y:S01]  /*10d20*/  MUFU.EX2 R247, R3 ;  /* 0x0000000300f77308 */ /* 0x0003220000000800 */
[----:B--2---:R-:W-:Y:S01]  /*10d30*/  FFMA.FTZ R2, R16, c[0x0][0x2d0], -R100 ;  /* 0x0000b40010027a23 */ /* 0x004fe20000010864 */
[----:B---3--:R-:W-:Y:S08]  /*10d40*/  F2FP.BF16.PACK_AB R76, R251, R246 ;  /* 0x000000f6fb4c723e */ /* 0x008ff000000010ff */
[----:B------:R2:W3:Y:S01]  /*10d50*/  MUFU.EX2 R250, R2 ;  /* 0x0000000200fa7308 */ /* 0x0004e20000000800 */
[--C-:B-1----:R-:W-:Y:S01]  /*10d60*/  FFMA.FTZ R3, R18, c[0x0][0x2d0], -R101.reuse ;  /* 0x0000b40012037a23 */ /* 0x102fe20000010865 */
[----:B----4-:R-:W-:Y:S01]  /*10d70*/  F2FP.BF16.PACK_AB R77, R247, R244 ;  /* 0x000000f4f74d723e */ /* 0x010fe200000010ff */
[----:B------:R-:W-:Y:S01]  /*10d80*/  FMUL.FTZ R18, R69, R118 ;  /* 0x0000007645127220 */ /* 0x000fe20000410000 */
[----:B------:R-:W-:Y:S06]  /*10d90*/  MOV R118, R49 ;  /* 0x0000003100767202 */ /* 0x000fec0000000f00 */
[----:B------:R1:W-:Y:S01]  /*10da0*/  MUFU.EX2 R249, R3 ;  /* 0x0000000300f97308 */ /* 0x0003e20000000800 */
[----:B------:R-:W-:Y:S01]  /*10db0*/  FMUL.FTZ R49, R73, R149 ;  /* 0x0000009549317220 */ /* 0x000fe20000410000 */
[----:B--2---:R-:W1:Y:S01]  /*10dc0*/  SHFL.BFLY PT, R2, R0, 0x1, 0x1f ;  /* 0x0c201f0000027f89 */ /* 0x004e6200000e0000 */
[----:B---3--:R-:W-:Y:S02]  /*10dd0*/  F2FP.BF16.PACK_AB R78, R252, R250 ;  /* 0x000000fafc4e723e */ /* 0x008fe400000010ff */
[----:B-1----:R-:W-:Y:S01]  /*10de0*/  FMNMX.FTZ R3, R0, R2, !PT ;  /* 0x0000000200037209 */ /* 0x002fe20007810000 */
[----:B------:R-:W-:Y:S02]  /*10df0*/  FFMA.FTZ R0, R19, c[0x0][0x2d0], -R101 ;  /* 0x0000b40013007a23 */ /* 0x000fe40000010865 */
[----:B------:R-:W-:Y:S01]  /*10e00*/  FMUL.FTZ R19, R69, R119 ;  /* 0x0000007745137220 */ /* 0x000fe20000410000 */
[----:B------:R-:W-:Y:S01]  /*10e10*/  MOV R119, R207 ;  /* 0x000000cf00777202 */ /* 0x000fe20000000f00 */
[----:B------:R1:W2:Y:S02]  /*10e20*/  MUFU.EX2 R248, R0 ;  /* 0x0000000000f87308 */ /* 0x0002a40000000800 */
[----:B-1----:R-:W-:Y:S01]  /*10e30*/  FADD.FTZ R0, -R3, R102 ;  /* 0x0000006603007221 */ /* 0x002fe20000010100 */
[----:B--2---:R-:W-:Y:S01]  /*10e40*/  F2FP.BF16.PACK_AB R79, R248, R249 ;  /* 0x000000f9f84f723e */ /* 0x004fe200000010ff */
[----:B------:R-:W-:Y:S02]  /*10e50*/  FMUL.FTZ R102, R70, c[0x0][0x2d0] ;  /* 0x0000b40046667a20 */ /* 0x000fe40000410000 */
[----:B------:R-:W-:Y:S02]  /*10e60*/  FMUL.FTZ R0, R0, c[0x0][0x2d0] ;  /* 0x0000b40000007a20 */ /* 0x000fe40000410000 */
[--C-:B------:R-:W-:Y:S01]  /*10e70*/  FFMA.FTZ R2, R180, c[0x0][0x2d0], -R102.reuse ;  /* 0x0000b400b4027a23 */ /* 0x100fe20000010866 */
[----:B------:R-:W-:Y:S01]  /*10e80*/  MOV R180, R42 ;  /* 0x0000002a00b47202 */ /* 0x000fe20000000f00 */
[--C-:B------:R-:W-:Y:S02]  /*10e90*/  FFMA.FTZ R92, R92, c[0x0][0x2d0], -R102.reuse ;  /* 0x0000b4005c5c7a23 */ /* 0x100fe40000010866 */
[----:B------:R1:W-:Y:S01]  /*10ea0*/  MUFU.EX2 R241, R2 ;  /* 0x0000000200f17308 */ /* 0x0003e20000000800 */
[--C-:B------:R-:W-:Y:S02]  /*10eb0*/  FFMA.FTZ R16, R25, c[0x0][0x2d0], -R102.reuse ;  /* 0x0000b40019107a23 */ /* 0x100fe40000010866 */
[----:B------:R-:W-:Y:S07]  /*10ec0*/  FMUL.FTZ R25, R68, R125 ;  /* 0x0000007d44197220 */ /* 0x000fee0000410000 */
[----:B------:R-:W2:Y:S01]  /*10ed0*/  MUFU.EX2 R0, R0 ;  /* 0x0000000000007308 */ /* 0x000ea20000000800 */
[--C-:B-1----:R-:W-:Y:S01]  /*10ee0*/  FFMA.FTZ R2, R171, c[0x0][0x2d0], -R102.reuse ;  /* 0x0000b400ab027a23 */ /* 0x102fe20000010866 */
[----:B------:R-:W-:Y:S08]  /*10ef0*/  MOV R171, R231 ;  /* 0x000000e700ab7202 */ /* 0x000ff00000000f00 */
[----:B------:R1:W-:Y:S01]  /*10f00*/  MUFU.EX2 R231, R16 ;  /* 0x0000001000e77308 */ /* 0x0003e20000000800 */
[C---:B--2---:R-:W-:Y:S02]  /*10f10*/  FMUL.FTZ R27, R0.reuse, R127 ;  /* 0x0000007f001b7220 */ /* 0x044fe40000410000 */
[C---:B------:R-:W-:Y:S07]  /*10f20*/  FMUL.FTZ R31, R0.reuse, R131 ;  /* 0x00000083001f7220 */ /* 0x040fee0000410000 */
[----:B------:R2:W3:Y:S01]  /*10f30*/  MUFU.EX2 R242, R2 ;  /* 0x0000000200f27308 */ /* 0x0004e20000000800 */
[C---:B------:R-:W-:Y:S02]  /*10f40*/  FMUL.FTZ R42, R0.reuse, R142 ;  /* 0x0000008e002a7220 */ /* 0x040fe40000410000 */
[C---:B------:R-:W-:Y:S02]  /*10f50*/  FMUL.FTZ R47, R0.reuse, R147 ;  /* 0x00000093002f7220 */ /* 0x040fe40000410000 */
[C---:B------:R-:W-:Y:S02]  /*10f60*/  FMUL.FTZ R58, R0.reuse, R158 ;  /* 0x0000009e003a7220 */ /* 0x040fe40000410000 */
[C---:B------:R-:W-:Y:S02]  /*10f70*/  FMUL.FTZ R59, R0.reuse, R159 ;  /* 0x0000009f003b7220 */ /* 0x040fe40000410000 */
[C---:B------:R-:W-:Y:S02]  /*10f80*/  FMUL.FTZ R62, R0.reuse, R162 ;  /* 0x000000a2003e7220 */ /* 0x040fe40000410000 */
[----:B------:R-:W-:Y:S02]  /*10f90*/  FMUL.FTZ R63, R0, R163 ;  /* 0x000000a3003f7220 */ /* 0x000fe40000410000 */
[----:B-1----:R-:W-:Y:S01]  /*10fa0*/  FMUL.FTZ R16, R73, R116 ;  /* 0x0000007449107220 */ /* 0x002fe20000410000 */
[----:B------:R-:W-:Y:S01]  /*10fb0*/  MOV R116, R50 ;  /* 0x0000003200747202 */ /* 0x000fe20000000f00 */
[----:B------:R-:W-:Y:S02]  /*10fc0*/  FMUL.FTZ R50, R69, R150 ;  /* 0x0000009645327220 */ /* 0x000fe40000410000 */
[--C-:B--2---:R-:W-:Y:S01]  /*10fd0*/  FFMA.FTZ R2, R12, c[0x0][0x2d0], -R102.reuse ;  /* 0x0000b4000c027a23 */ /* 0x104fe20000010866 */
[----:B---3--:R-:W-:Y:S03]  /*10fe0*/  F2FP.BF16.PACK_AB R64, R242, R241 ;  /* 0x000000f1f240723e */ /* 0x008fe600000010ff */
[----:B------:R1:W-:Y:S02]  /*10ff0*/  MUFU.EX2 R243, R2 ;  /* 0x0000000200f37308 */ /* 0x0003e40000000800 */
[----:B-1----:R-:W-:Y:S08]  /*11000*/  FFMA.FTZ R2, R13, c[0x0][0x2d0], -R102 ;  /* 0x0000b4000d027a23 */ /* 0x002ff00000010866 */
[----:B------:R1:W2:Y:S02]  /*11010*/  MUFU.EX2 R245, R2 ;  /* 0x0000000200f57308 */ /* 0x0002a40000000800 */
[----:B-1----:R-:W-:Y:S01]  /*11020*/  FMUL.FTZ R2, R3, c[0x0][0x2d0] ;  /* 0x0000b40003027a20 */ /* 0x002fe20000410000 */
[----:B--2---:R-:W-:Y:S03]  /*11030*/  F2FP.BF16.PACK_AB R66, R245, R243 ;  /* 0x000000f3f542723e */ /* 0x004fe600000010ff */
[--C-:B------:R-:W-:Y:S01]  /*11040*/  FFMA.FTZ R4, R176, c[0x0][0x2d0], -R2.reuse ;  /* 0x0000b400b0047a23 */ /* 0x100fe20000010802 */
[----:B------:R-:W-:Y:S01]  /*11050*/  MOV R176, R43 ;  /* 0x0000002b00b07202 */ /* 0x000fe20000000f00 */
[--C-:B------:R-:W-:Y:S02]  /*11060*/  FFMA.FTZ R7, R14, c[0x0][0x2d0], -R2.reuse ;  /* 0x0000b4000e077a23 */ /* 0x100fe40000010802 */
[----:B------:R1:W-:Y:S01]  /*11070*/  MUFU.EX2 R186, R4 ;  /* 0x0000000400ba7308 */ /* 0x0003e20000000800 */
[--C-:B------:R-:W-:Y:S02]  /*11080*/  FFMA.FTZ R8, R179, c[0x0][0x2d0], -R2.reuse ;  /* 0x0000b400b3087a23 */ /* 0x100fe40000010802 */
[C---:B------:R-:W-:Y:S01]  /*11090*/  FMUL.FTZ R14, R0.reuse, R114 ;  /* 0x00000072000e7220 */ /* 0x040fe20000410000 */
[----:B------:R-:W-:Y:S01]  /*110a0*/  MOV R114, R52 ;  /* 0x0000003400727202 */ /* 0x000fe20000000f00 */
[----:B------:R-:W-:Y:S02]  /*110b0*/  FMUL.FTZ R43, R0, R143 ;  /* 0x0000008f002b7220 */ /* 0x000fe40000410000 */
[--C-:B------:R-:W-:Y:S03]  /*110c0*/  FFMA.FTZ R74, R74, c[0x0][0x2d0], -R2.reuse ;  /* 0x0000b4004a4a7a23 */ /* 0x100fe60000010802 */
[----:B------:R2:W-:Y:S10]  /*110d0*/  MUFU.EX2 R188, R7 ;  /* 0x0000000700bc7308 */ /* 0x0005f40000000800 */
[----:B------:R-:W3:Y:S01]  /*110e0*/  MUFU.EX2 R185, R8 ;  /* 0x0000000800b97308 */ /* 0x000ee20000000800 */
[----:B-1----:R-:W-:Y:S01]  /*110f0*/  FFMA.FTZ R4, R178, c[0x0][0x2d0], -R2 ;  /* 0x0000b400b2047a23 */ /* 0x002fe20000010802 */
[----:B------:R-:W-:Y:S08]  /*11100*/  MOV R178, R232 ;  /* 0x000000e800b27202 */ /* 0x000ff00000000f00 */
[----:B------:R1:W4:Y:S01]  /*11110*/  MUFU.EX2 R187, R4 ;  /* 0x0000000400bb7308 */ /* 0x0003220000000800 */
[----:B--2---:R-:W-:Y:S02]  /*11120*/  @P0 MOV R7, R37 ;  /* 0x0000002500070202 */ /* 0x004fe40000000f00 */
[----:B---3--:R-:W-:Y:S01]  /*11130*/  F2FP.BF16.PACK_AB R67, R185, R188 ;  /* 0x000000bcb943723e */ /* 0x008fe200000010ff */
[----:B-1----:R-:W-:Y:S01]  /*11140*/  @P0 IMAD.WIDE.U32 R4, R225, c[0x0][0x1e0], RZ ;  /* 0x00007800e1040a25 */ /* 0x002fe200078e00ff */
[----:B----4-:R-:W-:Y:S04]  /*11150*/  F2FP.BF16.PACK_AB R65, R187, R186 ;  /* 0x000000babb41723e */ /* 0x010fe800000010ff */
[----:B------:R-:W-:Y:S02]  /*11160*/  @P0 IADD3 R5, R5, R6, RZ ;  /* 0x0000000605050210 */ /* 0x000fe40007ffe0ff */
[----:B------:R-:W-:Y:S02]  /*11170*/  @P0 MOV R6, R22 ;  /* 0x0000001600060202 */ /* 0x000fe40000000f00 */
[----:B------:R-:W-:Y:S01]  /*11180*/  MOV R22, c[0x0][0x1e0] ;  /* 0x0000780000167a02 */ /* 0x000fe20000000f00 */
[----:B------:R-:W-:Y:S02]  /*11190*/  @P0 IMAD R5, R5, 0x60, RZ ;  /* 0x0000006005050824 */ /* 0x000fe400078e02ff */
[----:B------:R-:W-:Y:S01]  /*111a0*/  @P0 IMAD.WIDE.U32 R6, R4, 0x60, R6 ;  /* 0x0000006004060825 */ /* 0x000fe200078e0006 */
[C---:B------:R-:W-:Y:S02]  /*111b0*/  @P0 SHF.L.U32 R13, R22.reuse, 0x5, RZ ;  /* 0x00000005160d0819 */ /* 0x040fe400000006ff */
[----:B------:R-:W-:Y:S02]  /*111c0*/  @P0 SHF.L.U64.HI R12, R22, 0x5, R23 ;  /* 0x00000005160c0819 */ /* 0x000fe40000010217 */
[----:B------:R-:W-:Y:S01]  /*111d0*/  @P0 IADD3 R5, R7, R5, RZ ;  /* 0x0000000507050210 */ /* 0x000fe20007ffe0ff */
[--C-:B------:R-:W-:Y:S01]  /*111e0*/  FFMA.FTZ R7, R20, c[0x0][0x2d0], -R100.reuse ;  /* 0x0000b40014077a23 */ /* 0x100fe20000010864 */
[C---:B------:R-:W-:Y:S03]  /*111f0*/  @P0 LEA R4, P1, R6.reuse, c[0x0][0x1c8], 0x1 ;  /* 0x0000720006040a11 */ /* 0x040fe600078208ff */
[----:B------:R1:W-:Y:S01]  /*11200*/  MUFU.EX2 R240, R7 ;  /* 0x0000000700f07308 */ /* 0x0003e20000000800 */
[----:B------:R-:W-:Y:S02]  /*11210*/  @P0 LEA.HI.X R5, R6, c[0x0][0x1cc], R5, 0x1, P1 ;  /* 0x0000730006050a11 */ /* 0x000fe400008f0c05 */
[-C--:B------:R-:W-:Y:S03]  /*11220*/  @P0 IADD3 R10, P2, R4, R13.reuse, RZ ;  /* 0x0000000d040a0210 */ /* 0x080fe60007f5e0ff */
[----:B------:R2:W-:Y:S01]  /*11230*/  @P0 LDGSTS.E.BYPASS.LTC128B.128 [R227+0x3100], [R4.64], !P6 ;  /* 0x0310000004e30fae */ /* 0x0005e2000f101d4c */
[-C--:B------:R-:W-:Y:S02]  /*11240*/  @P0 IADD3.X R11, R5, R12.reuse, RZ, P2, !PT ;  /* 0x0000000c050b0210 */ /* 0x080fe400017fe4ff */
[-C--:B------:R-:W-:Y:S04]  /*11250*/  @P0 IADD3 R8, P1, R10, R13.reuse, RZ ;  /* 0x0000000d0a080210 */ /* 0x080fe80007f3e0ff */
[----:B------:R-:W-:Y:S01]  /*11260*/  @P0 IADD3.X R9, R11, R12, RZ, P1, !PT ;  /* 0x0000000c0b090210 */ /* 0x000fe20000ffe4ff */
[----:B------:R3:W-:Y:S01]  /*11270*/  @P0 LDGSTS.E.BYPASS.LTC128B.128 [R227+0x3900], [R10.64], !P6 ;  /* 0x039000000ae30fae */ /* 0x0007e2000f101d4c */
[-C--:B------:R-:W-:Y:S07]  /*11280*/  @P0 IADD3 R6, P3, R8, R13.reuse, RZ ;  /* 0x0000000d08060210 */ /* 0x080fee0007f7e0ff */
[----:B------:R4:W-:Y:S01]  /*11290*/  @P0 LDGSTS.E.BYPASS.LTC128B.128 [R227+0x4100], [R8.64], !P6 ;  /* 0x0410000008e30fae */ /* 0x0009e2000f101d4c */
[--C-:B-1----:R-:W-:Y:S04]  /*112a0*/  FFMA.FTZ R7, R21, c[0x0][0x2d0], -R100.reuse ;  /* 0x0000b40015077a23 */ /* 0x102fe80000010864 */
[----:B------:R1:W-:Y:S01]  /*112b0*/  MUFU.EX2 R239, R7 ;  /* 0x0000000700ef7308 */ /* 0x0003e20000000800 */
[-C--:B--2---:R-:W-:Y:S04]  /*112c0*/  @P0 IADD3 R4, P2, R6, R13.reuse, RZ ;  /* 0x0000000d06040210 */ /* 0x084fe80007f5e0ff */
[----:B---3--:R-:W-:Y:S01]  /*112d0*/  @P0 IADD3 R10, P1, R4, R13, RZ ;  /* 0x0000000d040a0210 */ /* 0x008fe20007f3e0ff */
[----:B------:R-:W-:Y:S02]  /*112e0*/  FFMA.FTZ R11, R32, c[0x0][0x2d0], -R100 ;  /* 0x0000b400200b7a23 */ /* 0x000fe40000010864 */
[----:B------:R-:W-:Y:S02]  /*112f0*/  FFMA.FTZ R32, R192, c[0x0][0x2d0], -R2 ;  /* 0x0000b400c0207a23 */ /* 0x000fe40000010802 */
[----:B------:R2:W-:Y:S01]  /*11300*/  MUFU.EX2 R238, R11 ;  /* 0x0000000b00ee7308 */ /* 0x0005e20000000800 */
[C---:B------:R-:W-:Y:S01]  /*11310*/  FMUL.FTZ R13, R68.reuse, R113 ;  /* 0x00000071440d7220 */ /* 0x040fe20000410000 */
[----:B------:R-:W-:Y:S01]  /*11320*/  MOV R113, R51 ;  /* 0x0000003300717202 */ /* 0x000fe20000000f00 */
[----:B----4-:R-:W-:Y:S01]  /*11330*/  FMUL.FTZ R8, R68, R108 ;  /* 0x0000006c44087220 */ /* 0x010fe20000410000 */
[----:B------:R-:W-:Y:S01]  /*11340*/  MOV R108, R44 ;  /* 0x0000002c006c7202 */ /* 0x000fe20000000f00 */
[----:B------:R-:W-:Y:S01]  /*11350*/  FFMA.FTZ R44, R194, c[0x0][0x2d0], -R100 ;  /* 0x0000b400c22c7a23 */ /* 0x000fe20000010864 */
[----:B-1----:R-:W-:Y:S01]  /*11360*/  @P0 IADD3.X R7, R9, R12, RZ, P3, !PT ;  /* 0x0000000c09070210 */ /* 0x002fe20001ffe4ff */
[----:B------:R-:W-:Y:S01]  /*11370*/  FMUL.FTZ R9, R68, R109 ;  /* 0x0000006d44097220 */ /* 0x000fe20000410000 */
[----:B------:R-:W-:Y:S01]  /*11380*/  MOV R109, R40 ;  /* 0x00000028006d7202 */ /* 0x000fe20000000f00 */
[----:B------:R-:W-:Y:S01]  /*11390*/  FFMA.FTZ R40, R196, c[0x0][0x2d0], -R2 ;  /* 0x0000b400c4287a23 */ /* 0x000fe20000010802 */
[-C--:B------:R-:W-:Y:S01]  /*113a0*/  @P0 IADD3.X R5, R7, R12.reuse, RZ, P2, !PT ;  /* 0x0000000c07050210 */ /* 0x080fe200017fe4ff */
[----:B------:R1:W-:Y:S01]  /*113b0*/  @P0 LDGSTS.E.BYPASS.LTC128B.128 [R227+0x4900], [R6.64], !P6 ;  /* 0x0490000006e30fae */ /* 0x0003e2000f101d4c */
[----:B------:R-:W-:Y:S07]  /*113c0*/  FMUL.FTZ R51, R69, R151 ;  /* 0x0000009745337220 */ /* 0x000fee0000410000 */
[----:B------:R3:W-:Y:S01]  /*113d0*/  @P0 LDGSTS.E.BYPASS.LTC128B.128 [R227+0x5100], [R4.64], !P6 ;  /* 0x0510000004e30fae */ /* 0x0007e2000f101d4c */
[----:B--2---:R-:W-:Y:S01]  /*113e0*/  @P0 IADD3.X R11, R5, R12, RZ, P1, !PT ;  /* 0x0000000c050b0210 */ /* 0x004fe20000ffe4ff */
[--C-:B------:R-:W-:Y:S02]  /*113f0*/  FFMA.FTZ R12, R24, c[0x0][0x2d0], -R102.reuse ;  /* 0x0000b400180c7a23 */ /* 0x100fe40000010866 */
[----:B------:R-:W-:Y:S04]  /*11400*/  FFMA.FTZ R24, R29, c[0x0][0x2d0], -R102 ;  /* 0x0000b4001d187a23 */ /* 0x000fe80000010866 */
[----:B------:R2:W-:Y:S01]  /*11410*/  @P0 LDGSTS.E.BYPASS.LTC128B.128 [R227+0x5900], [R10.64], !P6 ;  /* 0x059000000ae30fae */ /* 0x0005e2000f101d4c */
[----:B------:R4:W-:Y:S01]  /*11420*/  MUFU.EX2 R232, R12 ;  /* 0x0000000c00e87308 */ /* 0x0009e20000000800 */
[C---:B------:R-:W-:Y:S01]  /*11430*/  FMUL.FTZ R29, R68.reuse, R129 ;  /* 0x00000081441d7220 */ /* 0x040fe20000410000 */
[----:B------:R-:W-:Y:S02]  /*11440*/  ISETP.GT.AND P0, PT, R103, UR4, PT ;  /* 0x0000000467007c0c */ /* 0x000fe4000bf04270 */
[----:B------:R-:W-:Y:S03]  /*11450*/  MOV R103, R225 ;  /* 0x000000e100677202 */ /* 0x000fe60000000f00 */
[----:B------:R-:W2:Y:S01]  /*11460*/  LDSM.16.MT88.4 R20, [R209+0x100] ;  /* 0x00010000d114783b */ /* 0x000ea20000004200 */
[----:B-1----:R-:W-:Y:S02]  /*11470*/  FFMA.FTZ R6, R33, c[0x0][0x2d0], -R100 ;  /* 0x0000b40021067a23 */ /* 0x002fe40000010864 */
[----:B------:R-:W-:Y:S01]  /*11480*/  FMUL.FTZ R7, R69, R107 ;  /* 0x0000006b45077220 */ /* 0x000fe20000410000 */
[----:B------:R-:W-:Y:S01]  /*11490*/  MOV R107, R230 ;  /* 0x000000e6006b7202 */ /* 0x000fe20000000f00 */
[----:B------:R1:W-:Y:S01]  /*114a0*/  MUFU.EX2 R237, R6 ;  /* 0x0000000600ed7308 */ /* 0x0003e20000000800 */
[----:B------:R-:W-:Y:S02]  /*114b0*/  FMUL.FTZ R33, R73, R133 ;  /* 0x0000008549217220 */ /* 0x000fe40000410000 */
[----:B------:R-:W2:Y:S01]  /*114c0*/  LDSM.16.MT88.4 R36, [R212+0x100] ;  /* 0x00010000d424783b */ /* 0x000ea20000004200 */
[--C-:B---3--:R-:W-:Y:S02]  /*114d0*/  FFMA.FTZ R4, R181, c[0x0][0x2d0], -R101.reuse ;  /* 0x0000b400b5047a23 */ /* 0x108fe40000010865 */
[----:B------:R-:W-:Y:S01]  /*114e0*/  FMUL.FTZ R5, R73, R105 ;  /* 0x0000006949057220 */ /* 0x000fe20000410000 */
[----:B------:R-:W-:Y:S03]  /*114f0*/  MOV R105, R204 ;  /* 0x000000cc00697202 */ /* 0x000fe60000000f00 */
[----:B------:R3:W-:Y:S01]  /*11500*/  MUFU.EX2 R233, R4 ;  /* 0x0000000400e97308 */ /* 0x0007e20000000800 */
[----:B------:R-:W2:Y:S01]  /*11510*/  LDSM.16.MT88.4 R52, [R210+0x100] ;  /* 0x00010000d234783b */ /* 0x000ea20000004200 */
[----:B----4-:R-:W-:Y:S01]  /*11520*/  FMUL.FTZ R12, R68, R112 ;  /* 0x00000070440c7220 */ /* 0x010fe20000410000 */
[----:B------:R-:W-:Y:S01]  /*11530*/  MOV R112, R203 ;  /* 0x000000cb00707202 */ /* 0x000fe20000000f00 */
[C---:B--2---:R-:W-:Y:S01]  /*11540*/  FMUL.FTZ R10, R0.reuse, R110 ;  /* 0x0000006e000a7220 */ /* 0x044fe20000410000 */
[----:B------:R-:W-:Y:S01]  /*11550*/  MOV R110, R46 ;  /* 0x0000002e006e7202 */ /* 0x000fe20000000f00 */
[C---:B------:R-:W-:Y:S01]  /*11560*/  FMUL.FTZ R11, R0.reuse, R111 ;  /* 0x0000006f000b7220 */ /* 0x040fe20000410000 */
[----:B------:R-:W-:Y:S01]  /*11570*/  MOV R111, R205 ;  /* 0x000000cd006f7202 */ /* 0x000fe20000000f00 */
[C---:B------:R-:W-:Y:S01]  /*11580*/  FMUL.FTZ R46, R0.reuse, R146 ;  /* 0x00000092002e7220 */ /* 0x040fe20000410000 */
[----:B------:R-:W2:Y:S01]  /*11590*/  LDSM.16.MT88.4 R80, [R211+0x100] ;  /* 0x00010000d350783b */ /* 0x000ea20000004200 */
[----:B------:R4:W-:Y:S01]  /*115a0*/  MUFU.EX2 R230, R24 ;  /* 0x0000001800e67308 */ /* 0x0009e20000000800 */
[----:B-1----:R-:W-:Y:S01]  /*115b0*/  FMUL.FTZ R6, R69, R106 ;  /* 0x0000006a45067220 */ /* 0x002fe20000410000 */
[----:B------:R-:W-:Y:S01]  /*115c0*/  MOV R106, R26 ;  /* 0x0000001a006a7202 */ /* 0x000fe20000000f00 */
[C---:B------:R-:W-:Y:S04]  /*115d0*/  FMUL.FTZ R26, R0.reuse, R126 ;  /* 0x0000007e001a7220 */ /* 0x040fe80000410000 */
[----:B------:R-:W1:Y:S03]  /*115e0*/  LDSM.16.MT88.4 R84, [R209+0x900] ;  /* 0x00090000d154783b */ /* 0x000e660000004200 */
[----:B------:R2:W-:Y:S01]  /*115f0*/  MUFU.EX2 R181, R32 ;  /* 0x0000002000b57308 */ /* 0x0005e20000000800 */
[--C-:B---3--:R-:W-:Y:S04]  /*11600*/  FFMA.FTZ R4, R15, c[0x0][0x2d0], -R101.reuse ;  /* 0x0000b4000f047a23 */ /* 0x108fe80000010865 */
[----:B------:R-:W3:Y:S01]  /*11610*/  LDSM.16.MT88.4 R88, [R212+0x900] ;  /* 0x00090000d458783b */ /* 0x000ee20000004200 */
[----:B------:R-:W-:Y:S01]  /*11620*/  FMUL.FTZ R15, R0, R115 ;  /* 0x00000073000f7220 */ /* 0x000fe20000410000 */
[----:B------:R-:W-:Y:S03]  /*11630*/  MOV R115, R206 ;  /* 0x000000ce00737202 */ /* 0x000fe60000000f00 */
[----:B------:R1:W-:Y:S03]  /*11640*/  MUFU.EX2 R234, R4 ;  /* 0x0000000400ea7308 */ /* 0x0003e60000000800 */
[----:B------:R-:W0:Y:S01]  /*11650*/  LDGDEPBAR ;  /* 0x00000000000079af */ /* 0x000e220000000000 */
[----:B----4-:R-:W-:Y:S06]  /*11660*/  FMUL.FTZ R24, R68, R124 ;  /* 0x0000007c44187220 */ /* 0x010fec0000410000 */
[----:B------:R4:W-:Y:S01]  /*11670*/  MUFU.EX2 R206, R56 ;  /* 0x0000003800ce7308 */ /* 0x0009e20000000800 */
[----:B--2---:R-:W-:Y:S02]  /*11680*/  FMUL.FTZ R32, R73, R132 ;  /* 0x0000008449207220 */ /* 0x004fe40000410000 */
[--C-:B-1----:R-:W-:Y:S02]  /*11690*/  FFMA.FTZ R4, R34, c[0x0][0x2d0], -R101.reuse ;  /* 0x0000b40022047a23 */ /* 0x102fe40000010865 */
[----:B------:R-:W-:Y:S05]  /*116a0*/  FMUL.FTZ R34, R69, R134 ;  /* 0x0000008645227220 */ /* 0x000fea0000410000 */
[----:B------:R1:W-:Y:S01]  /*116b0*/  MUFU.EX2 R235, R4 ;  /* 0x0000000400eb7308 */ /* 0x0003e20000000800 */
[----:B----4-:R-:W-:Y:S02]  /*116c0*/  FMUL.FTZ R56, R68, R156 ;  /* 0x0000009c44387220 */ /* 0x010fe40000410000 */
[--C-:B-1----:R-:W-:Y:S02]  /*116d0*/  FFMA.FTZ R4, R35, c[0x0][0x2d0], -R101.reuse ;  /* 0x0000b40023047a23 */ /* 0x102fe40000010865 */
[----:B------:R-:W-:Y:S05]  /*116e0*/  FMUL.FTZ R35, R69, R135 ;  /* 0x0000008745237220 */ /* 0x000fea0000410000 */
[----:B------:R1:W-:Y:S01]  /*116f0*/  MUFU.EX2 R236, R4 ;  /* 0x0000000400ec7308 */ /* 0x0003e20000000800 */
[----:B------:R-:W-:Y:S01]  /*11700*/  LDSM.16.MT88.4 R132, [R212+0x2900] ;  /* 0x00290000d484783b */ /* 0x000fe20000004200 */
[C---:B-1----:R-:W-:Y:S01]  /*11710*/  FMUL.FTZ R4, R73.reuse, R104 ;  /* 0x0000006849047220 */ /* 0x042fe20000410000 */
[----:B------:R-:W-:Y:S07]  /*11720*/  MOV R104, R228 ;  /* 0x000000e400687202 */ /* 0x000fee0000000f00 */
[----:B------:R1:W-:Y:S01]  /*11730*/  MUFU.EX2 R228, R44 ;  /* 0x0000002c00e47308 */ /* 0x0003e20000000800 */
[-C--:B------:R-:W-:Y:S08]  /*11740*/  HMMA.16816.F32.BF16 R4, R76, R20.reuse, R4 ;  /* 0x000000144c04723c */ /* 0x080ff00000041804 */
[C---:B------:R-:W-:Y:S07]  /*11750*/  HMMA.16816.F32.BF16 R8, R64.reuse, R20, R8 ;  /* 0x000000144008723c */ /* 0x040fee0000041808 */
[----:B------:R-:W-:Y:S01]  /*11760*/  FFMA.FTZ R20, R28, c[0x0][0x2d0], -R102 ;  /* 0x0000b4001c147a23 */ /* 0x000fe20000010866 */
[-C--:B------:R-:W-:Y:S03]  /*11770*/  HMMA.16816.F32.BF16 R12, R64, R22.reuse, R12 ;  /* 0x00000016400c723c */ /* 0x080fe6000004180c */
[----:B------:R2:W-:Y:S01]  /*11780*/  MUFU.EX2 R229, R20 ;  /* 0x0000001400e57308 */ /* 0x0005e20000000800 */
[----:B------:R-:W-:Y:S01]  /*11790*/  FMUL.FTZ R21, R73, R121 ;  /* 0x0000007949157220 */ /* 0x000fe20000410000 */
[----:B------:R-:W-:Y:S01]  /*117a0*/  MOV R121, R45 ;  /* 0x0000002d00797202 */ /* 0x000fe20000000f00 */
[----:B-1----:R-:W-:Y:S02]  /*117b0*/  FMUL.FTZ R44, R68, R144 ;  /* 0x00000090442c7220 */ /* 0x002fe40000410000 */
[C---:B------:R-:W-:Y:S04]  /*117c0*/  HMMA.16816.F32.BF16 R16, R76.reuse, R22, R16 ;  /* 0x000000164c10723c */ /* 0x040fe80000041810 */
[----:B------:R-:W-:Y:S01]  /*117d0*/  FFMA.FTZ R28, R182, c[0x0][0x2d0], -R2 ;  /* 0x0000b400b61c7a23 */ /* 0x000fe20000010802 */
[----:B------:R-:W-:Y:S01]  /*117e0*/  MOV R124, R121 ;  /* 0x00000079007c7202 */ /* 0x000fe20000000f00 */
[----:B------:R-:W-:Y:S01]  /*117f0*/  FMUL.FTZ R45, R68, R145 ;  /* 0x00000091442d7220 */ /* 0x000fe20000410000 */
[----:B------:R-:W-:Y:S01]  /*11800*/  MOV R121, R114 ;  /* 0x0000007200797202 */ /* 0x000fe20000000f00 */
[C---:B------:R-:W-:Y:S01]  /*11810*/  FMUL.FTZ R22, R69.reuse, R122 ;  /* 0x0000007a45167220 */ /* 0x040fe20000410000 */
[----:B------:R1:W4:Y:S03]  /*11820*/  MUFU.EX2 R182, R28 ;  /* 0x0000001c00b67308 */ /* 0x0003260000000800 */
[----:B------:R-:W-:Y:S01]  /*11830*/  FMUL.FTZ R23, R69, R123 ;  /* 0x0000007b45177220 */ /* 0x000fe20000410000 */
[----:B------:R-:W-:Y:S01]  /*11840*/  MOV R123, R30 ;  /* 0x0000001e007b7202 */ /* 0x000fe20000000f00 */
[----:B------:R-:W-:Y:S01]  /*11850*/  FMUL.FTZ R30, R0, R130 ;  /* 0x00000082001e7220 */ /* 0x000fe20000410000 */
[----:B------:R-:W-:Y:S01]  /*11860*/  MOV R122, R41 ;  /* 0x00000029007a7202 */ /* 0x000fe20000000f00 */
[C---:B------:R-:W-:Y:S01]  /*11870*/  FMUL.FTZ R41, R68.reuse, R141 ;  /* 0x0000008d44297220 */ /* 0x040fe20000410000 */
[----:B------:R-:W-:Y:S01]  /*11880*/  MOV R126, R123 ;  /* 0x0000007b007e7202 */ /* 0x000fe20000000f00 */
[----:B--2---:R-:W-:Y:S01]  /*11890*/  FMUL.FTZ R20, R73, R120 ;  /* 0x0000007849147220 */ /* 0x004fe20000410000 */
[----:B------:R-:W-:Y:S01]  /*118a0*/  MOV R120, R48 ;  /* 0x0000003000787202 */ /* 0x000fe20000000f00 */
[----:B------:R-:W-:Y:S01]  /*118b0*/  FFMA.FTZ R48, R195, c[0x0][0x2d0], -R100 ;  /* 0x0000b400c3307a23 */ /* 0x000fe20000010864 */
[----:B------:R-:W-:Y:S02]  /*118c0*/  MOV R114, R178 ;  /* 0x000000b200727202 */ /* 0x000fe40000000f00 */
[----:B------:R-:W-:Y:S01]  /*118d0*/  MOV R178, R93 ;  /* 0x0000005d00b27202 */ /* 0x000fe20000000f00 */
[----:B------:R2:W-:Y:S01]  /*118e0*/  MUFU.EX2 R226, R48 ;  /* 0x0000003000e27308 */ /* 0x0005e20000000800 */
[-C--:B------:R-:W-:Y:S03]  /*118f0*/  HMMA.16816.F32.BF16 R20, R76, R36.reuse, R20 ;  /* 0x000000244c14723c */ /* 0x080fe60000041814 */
[----:B------:R-:W-:Y:S02]  /*11900*/  MOV R123, R120 ;  /* 0x00000078007b7202 */ /* 0x000fe40000000f00 */
[----:B------:R-:W-:Y:S01]  /*11910*/  MOV R120, R95 ;  /* 0x0000005f00787202 */ /* 0x000fe20000000f00 */
[C---:B-1----:R-:W-:Y:S02]  /*11920*/  FMUL.FTZ R28, R68.reuse, R128 ;  /* 0x00000080441c7220 */ /* 0x042fe40000410000 */
[C---:B------:R-:W-:Y:S04]  /*11930*/  HMMA.16816.F32.BF16 R24, R64.reuse, R36, R24 ;  /* 0x000000244018723c */ /* 0x040fe80000041818 */
[----:B------:R-:W-:Y:S02]  /*11940*/  MOV R125, R122 ;  /* 0x0000007a007d7202 */ /* 0x000fe40000000f00 */
[----:B------:R-:W-:Y:S01]  /*11950*/  MOV R122, R116 ;  /* 0x00000074007a7202 */ /* 0x000fe20000000f00 */
[----:B------:R-:W-:Y:S01]  /*11960*/  FFMA.FTZ R36, R193, c[0x0][0x2d0], -R2 ;  /* 0x0000b400c1247a23 */ /* 0x000fe20000010802 */
[-C--:B------:R-:W-:Y:S03]  /*11970*/  HMMA.16816.F32.BF16 R28, R64, R38.reuse, R28 ;  /* 0x00000026401c723c */ /* 0x080fe6000004181c */
[----:B------:R1:W-:Y:S01]  /*11980*/  MUFU.EX2 R179, R36 ;  /* 0x0000002400b37308 */ /* 0x0003e20000000800 */
[C---:B------:R-:W-:Y:S01]  /*11990*/  FMUL.FTZ R37, R73.reuse, R137 ;  /* 0x0000008949257220 */ /* 0x040fe20000410000 */
[----:B------:R-:W-:Y:S01]  /*119a0*/  MOV R116, R170 ;  /* 0x000000aa00747202 */ /* 0x000fe20000000f00 */
[----:B--2---:R-:W-:Y:S02]  /*119b0*/  FMUL.FTZ R48, R73, R148 ;  /* 0x0000009449307220 */ /* 0x004fe40000410000 */
[C---:B------:R-:W-:Y:S01]  /*119c0*/  HMMA.16816.F32.BF16 R32, R76.reuse, R38, R32 ;  /* 0x000000264c20723c */ /* 0x040fe20000041820 */
[----:B------:R-:W-:Y:S03]  /*119d0*/  LDSM.16.MT88.4 R148, [R210+0x2900] ;  /* 0x00290000d294783b */ /* 0x000fe60000004200 */
[----:B------:R-:W-:Y:S01]  /*119e0*/  MOV R170, R94 ;  /* 0x0000005e00aa7202 */ /* 0x000fe20000000f00 */
[----:B------:R2:W2:Y:S02]  /*119f0*/  MUFU.EX2 R137, R40 ;  /* 0x0000002800897308 */ /* 0x0004a40000000800 */
[C---:B------:R-:W-:Y:S02]  /*11a00*/  FMUL.FTZ R38, R69.reuse, R138 ;  /* 0x0000008a45267220 */ /* 0x040fe40000410000 */
[----:B------:R-:W-:Y:S06]  /*11a10*/  FMUL.FTZ R39, R69, R139 ;  /* 0x0000008b45277220 */ /* 0x000fec0000410000 */
[----:B------:R3:W-:Y:S01]  /*11a20*/  MUFU.EX2 R139, R60 ;  /* 0x0000003c008b7308 */ /* 0x0007e20000000800 */
[C---:B-1----:R-:W-:Y:S09]  /*11a30*/  FMUL.FTZ R36, R73.reuse, R136 ;  /* 0x0000008849247220 */ /* 0x042ff20000410000 */
[----:B------:R1:W-:Y:S01]  /*11a40*/  MUFU.EX2 R138, R92 ;  /* 0x0000005c008a7308 */ /* 0x0003e20000000800 */
[-C--:B------:R-:W-:Y:S03]  /*11a50*/  HMMA.16816.F32.BF16 R36, R76, R52.reuse, R36 ;  /* 0x000000344c24723c */ /* 0x080fe60000041824 */
[C---:B--2---:R-:W-:Y:S07]  /*11a60*/  FMUL.FTZ R40, R68.reuse, R140 ;  /* 0x0000008c44287220 */ /* 0x044fee0000410000 */
[C---:B------:R-:W-:Y:S04]  /*11a70*/  HMMA.16816.F32.BF16 R40, R64.reuse, R52, R40 ;  /* 0x000000344028723c */ /* 0x040fe80000041828 */
[----:B---3--:R-:W-:Y:S03]  /*11a80*/  FMUL.FTZ R60, R68, R160 ;  /* 0x000000a0443c7220 */ /* 0x008fe60000410000 */
[----:B------:R-:W-:Y:S01]  /*11a90*/  FFMA.FTZ R52, R184, c[0x0][0x2d0], -R100 ;  /* 0x0000b400b8347a23 */ /* 0x000fe20000010864 */
[-C--:B------:R-:W-:Y:S03]  /*11aa0*/  HMMA.16816.F32.BF16 R44, R64, R54.reuse, R44 ;  /* 0x00000036402c723c */ /* 0x080fe6000004182c */
[----:B------:R2:W3:Y:S01]  /*11ab0*/  MUFU.EX2 R207, R52 ;  /* 0x0000003400cf7308 */ /* 0x0004e20000000800 */
[----:B------:R-:W-:Y:S01]  /*11ac0*/  FMUL.FTZ R53, R73, R153 ;  /* 0x0000009949357220 */ /* 0x000fe20000410000 */
[----:B-1----:R-:W1:Y:S03]  /*11ad0*/  LDSM.16.MT88.4 R92, [R210+0x900] ;  /* 0x00090000d25c783b */ /* 0x002e660000004200 */
[C---:B------:R-:W-:Y:S07]  /*11ae0*/  HMMA.16816.F32.BF16 R48, R76.reuse, R54, R48 ;  /* 0x000000364c30723c */ /* 0x040fee0000041830 */
[C---:B------:R-:W-:Y:S02]  /*11af0*/  FMUL.FTZ R54, R69.reuse, R154 ;  /* 0x0000009a45367220 */ /* 0x040fe40000410000 */
[----:B------:R-:W-:Y:S03]  /*11b00*/  FMUL.FTZ R55, R69, R155 ;  /* 0x0000009b45377220 */ /* 0x000fe60000410000 */
[----:B--2---:R-:W-:Y:S07]  /*11b10*/  FMUL.FTZ R52, R73, R152 ;  /* 0x0000009849347220 */ /* 0x004fee0000410000 */
[-C--:B------:R-:W-:Y:S08]  /*11b20*/  HMMA.16816.F32.BF16 R52, R76, R80.reuse, R52 ;  /* 0x000000504c34723c */ /* 0x080ff00000041834 */
[C---:B------:R-:W-:Y:S07]  /*11b30*/  HMMA.16816.F32.BF16 R56, R64.reuse, R80, R56 ;  /* 0x000000504038723c */ /* 0x040fee0000041838 */
[--C-:B------:R-:W-:Y:S01]  /*11b40*/  FFMA.FTZ R80, R200, c[0x0][0x2d0], -R101.reuse ;  /* 0x0000b400c8507a23 */ /* 0x100fe20000010865 */
[-C--:B------:R-:W-:Y:S03]  /*11b50*/  HMMA.16816.F32.BF16 R60, R64, R82.reuse, R60 ;  /* 0x00000052403c723c */ /* 0x080fe6000004183c */
[----:B------:R2:W1:Y:S01]  /*11b60*/  MUFU.EX2 R205, R80 ;  /* 0x0000005000cd7308 */ /* 0x0004620000000800 */
[----:B----4-:R-:W-:Y:S03]  /*11b70*/  F2FP.BF16.PACK_AB R81, R181, R182 ;  /* 0x000000b6b551723e */ /* 0x010fe600000010ff */
        /* <DEDUP_REMOVED lines=14> */
[--C-:B--2---:R-:W-:Y:S04]  /*11c60*/  FFMA.FTZ R80, R198, c[0x0][0x2d0], -R101.reuse ;  /* 0x0000b400c6507a23 */ /* 0x104fe80000010865 */
[----:B------:R2:W4:Y:S02]  /*11c70*/  MUFU.EX2 R203, R80 ;  /* 0x0000005000cb7308 */ /* 0x0005240000000800 */
[----:B--2---:R-:W-:Y:S07]  /*11c80*/  F2FP.BF16.PACK_AB R80, R231, R232 ;  /* 0x000000e8e750723e */ /* 0x004fee00000010ff */
[C---:B------:R-:W-:Y:S07]  /*11c90*/  HMMA.16816.F32.BF16 R8, R80.reuse, R84, R8 ;  /* 0x000000545008723c */ /* 0x040fee0000041808 */
[--C-:B------:R-:W-:Y:S01]  /*11ca0*/  FFMA.FTZ R84, R202, c[0x0][0x2d0], -R102.reuse ;  /* 0x0000b400ca547a23 */ /* 0x100fe20000010866 */
[-C--:B------:R-:W-:Y:S03]  /*11cb0*/  HMMA.16816.F32.BF16 R12, R80, R86.reuse, R12 ;  /* 0x00000056500c723c */ /* 0x080fe6000004180c */
[----:B------:R2:W-:Y:S05]  /*11cc0*/  MUFU.EX2 R143, R84 ;  /* 0x00000054008f7308 */ /* 0x0005ea0000000800 */
[C---:B------:R-:W-:Y:S08]  /*11cd0*/  HMMA.16816.F32.BF16 R16, R76.reuse, R86, R16 ;  /* 0x000000564c10723c */ /* 0x040ff00000041810 */
[-C--:B------:R-:W-:Y:S08]  /*11ce0*/  HMMA.16816.F32.BF16 R20, R76, R88.reuse, R20 ;  /* 0x000000584c14723c */ /* 0x080ff00000041814 */
[C---:B------:R-:W-:Y:S04]  /*11cf0*/  HMMA.16816.F32.BF16 R24, R80.reuse, R88, R24 ;  /* 0x000000585018723c */ /* 0x040fe80000041818 */
[--C-:B--2---:R-:W-:Y:S04]  /*11d00*/  FFMA.FTZ R84, R201, c[0x0][0x2d0], -R102.reuse ;  /* 0x0000b400c9547a23 */ /* 0x104fe80000010866 */
[-C--:B------:R-:W-:Y:S01]  /*11d10*/  HMMA.16816.F32.BF16 R28, R80, R90.reuse, R28 ;  /* 0x0000005a501c723c */ /* 0x080fe2000004181c */
[----:B------:R2:W-:Y:S07]  /*11d20*/  MUFU.EX2 R142, R84 ;  /* 0x00000054008e7308 */ /* 0x0005ee0000000800 */
[C---:B------:R-:W-:Y:S08]  /*11d30*/  HMMA.16816.F32.BF16 R32, R76.reuse, R90, R32 ;  /* 0x0000005a4c20723c */ /* 0x040ff00000041820 */
[-C--:B-1----:R-:W-:Y:S08]  /*11d40*/  HMMA.16816.F32.BF16 R36, R76, R92.reuse, R36 ;  /* 0x0000005c4c24723c */ /* 0x082ff00000041824 */
[C---:B------:R-:W-:Y:S04]  /*11d50*/  HMMA.16816.F32.BF16 R40, R80.reuse, R92, R40 ;  /* 0x0000005c5028723c */ /* 0x040fe80000041828 */
[----:B--2---:R-:W-:Y:S01]  /*11d60*/  FFMA.FTZ R84, R126, c[0x0][0x2d0], -R102 ;  /* 0x0000b4007e547a23 */ /* 0x004fe20000010866 */
[----:B------:R-:W-:Y:S02]  /*11d70*/  MOV R126, R125 ;  /* 0x0000007d007e7202 */ /* 0x000fe40000000f00 */
[----:B------:R-:W-:Y:S01]  /*11d80*/  MOV R125, R124 ;  /* 0x0000007c007d7202 */ /* 0x000fe20000000f00 */
[-C--:B------:R-:W-:Y:S01]  /*11d90*/  HMMA.16816.F32.BF16 R44, R80, R94.reuse, R44 ;  /* 0x0000005e502c723c */ /* 0x080fe2000004182c */
[----:B------:R1:W2:Y:S03]  /*11da0*/  MUFU.EX2 R202, R84 ;  /* 0x0000005400ca7308 */ /* 0x0002a60000000800 */
[----:B------:R-:W-:Y:S02]  /*11db0*/  MOV R124, R123 ;  /* 0x0000007b007c7202 */ /* 0x000fe40000000f00 */
[----:B------:R-:W-:Y:S02]  /*11dc0*/  MOV R123, R122 ;  /* 0x0000007a007b7202 */ /* 0x000fe40000000f00 */
[C---:B------:R-:W-:Y:S04]  /*11dd0*/  HMMA.16816.F32.BF16 R48, R76.reuse, R94, R48 ;  /* 0x0000005e4c30723c */ /* 0x040fe80000041830 */
[----:B------:R-:W-:Y:S02]  /*11de0*/  MOV R122, R121 ;  /* 0x00000079007a7202 */ /* 0x000fe40000000f00 */
[----:B------:R-:W-:Y:S02]  /*11df0*/  MOV R121, R120 ;  /* 0x0000007800797202 */ /* 0x000fe40000000f00 */
[----:B------:R-:W-:Y:S04]  /*11e00*/  MOV R120, R119 ;  /* 0x0000007700787202 */ /* 0x000fe80000000f00 */
[----:B------:R-:W-:Y:S02]  /*11e10*/  MOV R119, R112 ;  /* 0x0000007000777202 */ /* 0x000fe40000000f00 */
[----:B------:R-:W-:Y:S02]  /*11e20*/  MOV R112, R104 ;  /* 0x0000006800707202 */ /* 0x000fe40000000f00 */
[----:B------:R-:W-:Y:S01]  /*11e30*/  MOV R104, R220 ;  /* 0x000000dc00687202 */ /* 0x000fe20000000f00 */
[--C-:B-1----:R-:W-:Y:S01]  /*11e40*/  FFMA.FTZ R84, R126, c[0x0][0x2d0], -R2.reuse ;  /* 0x0000b4007e547a23 */ /* 0x102fe20000010802 */
[----:B------:R-:W-:Y:S01]  /*11e50*/  MOV R126, R125 ;  /* 0x0000007d007e7202 */ /* 0x000fe20000000f00 */
[----:B------:R1:W5:Y:S01]  /*11e60*/  LDL.LU R220, [R1+0x60] ;  /* 0x0000600001dc7983 */ /* 0x0003620000300800 */
[----:B------:R-:W-:Y:S01]  /*11e70*/  MOV R125, R124 ;  /* 0x0000007c007d7202 */ /* 0x000fe20000000f00 */
[----:B------:R1:W-:Y:S01]  /*11e80*/  MUFU.EX2 R136, R84 ;  /* 0x0000005400887308 */ /* 0x0003e20000000800 */
[----:B------:R-:W-:Y:S01]  /*11e90*/  MOV R124, R123 ;  /* 0x0000007b007c7202 */ /* 0x000fe20000000f00 */
[--C-:B------:R-:W-:Y:S01]  /*11ea0*/  FFMA.FTZ R88, R126, c[0x0][0x2d0], -R2.reuse ;  /* 0x0000b4007e587a23 */ /* 0x100fe20000010802 */
[----:B------:R-:W-:Y:S02]  /*11eb0*/  MOV R126, R125 ;  /* 0x0000007d007e7202 */ /* 0x000fe40000000f00 */
[----:B------:R-:W-:Y:S02]  /*11ec0*/  MOV R125, R124 ;  /* 0x0000007c007d7202 */ /* 0x000fe40000000f00 */
[----:B------:R-:W-:Y:S02]  /*11ed0*/  MOV R123, R122 ;  /* 0x0000007a007b7202 */ /* 0x000fe40000000f00 */
[----:B------:R-:W-:Y:S01]  /*11ee0*/  MOV R122, R121 ;  /* 0x00000079007a7202 */ /* 0x000fe20000000f00 */
[----:B------:R2:W2:Y:S01]  /*11ef0*/  MUFU.EX2 R141, R88 ;  /* 0x00000058008d7308 */ /* 0x0004a20000000800 */
        /* <DEDUP_REMOVED lines=11> */
[----:B------:R-:W-:Y:S02]  /*11fb0*/  MOV R109, R221 ;  /* 0x000000dd006d7202 */ /* 0x000fe40000000f00 */
[----:B------:R1:W5:Y:S01]  /*11fc0*/  LDL.LU R221, [R1+0x5c] ;  /* 0x00005c0001dd7983 */ /* 0x0003620000300800 */
[--C-:B--2---:R-:W-:Y:S01]  /*11fd0*/  FFMA.FTZ R88, R126, c[0x0][0x2d0], -R2.reuse ;  /* 0x0000b4007e587a23 */ /* 0x104fe20000010802 */
        /* <DEDUP_REMOVED lines=11> */
[----:B------:R3:W5:Y:S01]  /*12090*/  LDL.LU R222, [R1+0x58] ;  /* 0x0000580001de7983 */ /* 0x0007620000300800 */
[----:B------:R-:W-:Y:S02]  /*120a0*/  MOV R119, R112 ;  /* 0x0000007000777202 */ /* 0x000fe40000000f00 */
[----:B------:R-:W-:Y:S02]  /*120b0*/  MOV R112, R223 ;  /* 0x000000df00707202 */ /* 0x000fe40000000f00 */
[----:B------:R3:W5:Y:S01]  /*120c0*/  LDL.LU R223, [R1+0x54] ;  /* 0x0000540001df7983 */ /* 0x0007620000300800 */
[----:B--2---:R-:W-:Y:S01]  /*120d0*/  FFMA.FTZ R88, R126, c[0x0][0x2d0], -R2 ;  /* 0x0000b4007e587a23 */ /* 0x004fe20000010802 */
[----:B------:R-:W-:Y:S01]  /*120e0*/  MOV R126, R125 ;  /* 0x0000007d007e7202 */ /* 0x000fe20000000f00 */
[-C--:B-1----:R-:W-:Y:S02]  /*120f0*/  HMMA.16816.F32.BF16 R52, R76, R84.reuse, R52 ;  /* 0x000000544c34723c */ /* 0x082fe40000041834 */
[----:B------:R1:W2:Y:S01]  /*12100*/  MUFU.EX2 R144, R88 ;  /* 0x0000005800907308 */ /* 0x0002a20000000800 */
[----:B------:R-:W-:Y:S02]  /*12110*/  MOV R125, R124 ;  /* 0x0000007c007d7202 */ /* 0x000fe40000000f00 */
[----:B------:R-:W-:Y:S02]  /*12120*/  MOV R124, R123 ;  /* 0x0000007b007c7202 */ /* 0x000fe40000000f00 */
[----:B------:R-:W-:Y:S01]  /*12130*/  MOV R123, R122 ;  /* 0x0000007a007b7202 */ /* 0x000fe20000000f00 */
[C---:B------:R-:W-:Y:S04]  /*12140*/  HMMA.16816.F32.BF16 R56, R80.reuse, R84, R56 ;  /* 0x000000545038723c */ /* 0x040fe80000041838 */
[----:B------:R-:W-:Y:S02]  /*12150*/  MOV R122, R121 ;  /* 0x00000079007a7202 */ /* 0x000fe40000000f00 */
[----:B------:R-:W-:Y:S02]  /*12160*/  MOV R121, R120 ;  /* 0x0000007800797202 */ /* 0x000fe40000000f00 */
[-C--:B------:R-:W-:Y:S04]  /*12170*/  HMMA.16816.F32.BF16 R60, R80, R86.reuse, R60 ;  /* 0x00000056503c723c */ /* 0x080fe8000004183c */
[----:B------:R-:W-:Y:S02]  /*12180*/  MOV R120, R119 ;  /* 0x0000007700787202 */ /* 0x000fe40000000f00 */
[----:B------:R-:W-:Y:S02]  /*12190*/  MOV R119, R118 ;  /* 0x0000007600777202 */ /* 0x000fe40000000f00 */
[----:B------:R-:W-:Y:S04]  /*121a0*/  HMMA.16816.F32.BF16 R64, R76, R86, R64 ;  /* 0x000000564c40723c */ /* 0x000fe80000041840 */
[--C-:B-1----:R-:W-:Y:S01]  /*121b0*/  FFMA.FTZ R88, R126, c[0x0][0x2d0], -R100.reuse ;  /* 0x0000b4007e587a23 */ /* 0x102fe20000010864 */
[----:B------:R-:W-:Y:S02]  /*121c0*/  MOV R126, R125 ;  /* 0x0000007d007e7202 */ /* 0x000fe40000000f00 */
[----:B------:R-:W-:Y:S01]  /*121d0*/  MOV R125, R124 ;  /* 0x0000007c007d7202 */ /* 0x000fe20000000f00 */
[----:B------:R1:W-:Y:S01]  /*121e0*/  MUFU.EX2 R147, R88 ;  /* 0x0000005800937308 */ /* 0x0003e20000000800 */
[----:B------:R-:W-:Y:S03]  /*121f0*/  MOV R124, R123 ;  /* 0x0000007b007c7202 */ /* 0x000fe60000000f00 */
[----:B------:R-:W-:Y:S02]  /*12200*/  MOV R123, R122 ;  /* 0x0000007a007b7202 */ /* 0x000fe40000000f00 */
[----:B------:R-:W-:Y:S02]  /*12210*/  MOV R122, R121 ;  /* 0x00000079007a7202 */ /* 0x000fe40000000f00 */
[----:B------:R-:W-:Y:S02]  /*12220*/  MOV R121, R120 ;  /* 0x0000007800797202 */ /* 0x000fe40000000f00 */
[----:B------:R-:W-:Y:S02]  /*12230*/  F2FP.BF16.PACK_AB R76, R226, R228 ;  /* 0x000000e4e24c723e */ /* 0x000fe400000010ff */
[----:B---3--:R-:W-:Y:S02]  /*12240*/  F2FP.BF16.PACK_AB R78, R206, R207 ;  /* 0x000000cfce4e723e */ /* 0x008fe400000010ff */
[----:B------:R-:W-:Y:S02]  /*12250*/  F2FP.BF16.PACK_AB R77, R205, R139 ;  /* 0x0000008bcd4d723e */ /* 0x000fe400000010ff */
[----:B----4-:R-:W-:Y:S02]  /*12260*/  F2FP.BF16.PACK_AB R79, R203, R204 ;  /* 0x000000cccb4f723e */ /* 0x010fe400000010ff */
[----:B------:R-:W-:Y:S02]  /*12270*/  MOV R118, R117 ;  /* 0x0000007500767202 */ /* 0x000fe40000000f00 */
[----:B------:R-:W-:Y:S02]  /*12280*/  MOV R117, R224 ;  /* 0x000000e000757202 */ /* 0x000fe40000000f00 */
[----:B------:R-:W-:Y:S01]  /*12290*/  MOV R120, R119 ;  /* 0x0000007700787202 */ /* 0x000fe20000000f00 */
[----:B------:R3:W5:Y:S01]  /*122a0*/  LDL.LU R224, [R1+0x50] ;  /* 0x0000500001e07983 */ /* 0x0007620000300800 */
[--C-:B-1----:R-:W-:Y:S01]  /*122b0*/  FFMA.FTZ R88, R126, c[0x0][0x2d0], -R100.reuse ;  /* 0x0000b4007e587a23 */ /* 0x102fe20000010864 */
[----:B------:R-:W-:Y:S02]  /*122c0*/  MOV R126, R125 ;  /* 0x0000007d007e7202 */ /* 0x000fe40000000f00 */
        /* <DEDUP_REMOVED lines=8> */
[----:B------:R4:W-:Y:S01]  /*12350*/  MUFU.EX2 R199, R92 ;  /* 0x0000005c00c77308 */ /* 0x0009e20000000800 */
[----:B------:R-:W-:Y:S02]  /*12360*/  MOV R122, R121 ;  /* 0x00000079007a7202 */ /* 0x000fe40000000f00 */
[----:B------:R-:W-:Y:S02]  /*12370*/  MOV R119, R117 ;  /* 0x0000007500777202 */ /* 0x000fe40000000f00 */
[----:B------:R-:W-:Y:S02]  /*12380*/  MOV R123, R122 ;  /* 0x0000007a007b7202 */ /* 0x000fe40000000f00 */
[----:B------:R-:W-:Y:S02]  /*12390*/  MOV R117, R218 ;  /* 0x000000da00757202 */ /* 0x000fe40000000f00 */
[----:B------:R-:W-:Y:S01]  /*123a0*/  F2FP.BF16.PACK_AB R82, R202, R142 ;  /* 0x0000008eca52723e */ /* 0x000fe200000010ff */
[----:B------:R3:W5:Y:S01]  /*123b0*/  LDL.LU R218, [R1+0x4c] ;  /* 0x00004c0001da7983 */ /* 0x0007620000300800 */
[----:B------:R-:W-:Y:S02]  /*123c0*/  F2FP.BF16.PACK_AB R81, R141, R136 ;  /* 0x000000888d51723e */ /* 0x000fe400000010ff */
[----:B--2---:R-:W-:Y:S01]  /*123d0*/  F2FP.BF16.PACK_AB R83, R144, R140 ;  /* 0x0000008c9053723e */ /* 0x004fe200000010ff */
[----:B-1----:R-:W1:Y:S01]  /*123e0*/  LDSM.16.MT88.4 R88, [R209+0x1100] ;  /* 0x00110000d158783b */ /* 0x002e620000004200 */
[----:B------:R-:W-:Y:S02]  /*123f0*/  MOV R121, R120 ;  /* 0x0000007800797202 */ /* 0x000fe40000000f00 */
[----:B------:R-:W-:Y:S02]  /*12400*/  MOV R120, R119 ;  /* 0x0000007700787202 */ /* 0x000fe40000000f00 */
[----:B------:R-:W-:Y:S02]  /*12410*/  MOV R119, R117 ;  /* 0x0000007500777202 */ /* 0x000fe40000000f00 */
[----:B------:R-:W-:Y:S02]  /*12420*/  MOV R117, R116 ;  /* 0x0000007400757202 */ /* 0x000fe40000000f00 */
[----:B------:R-:W-:Y:S01]  /*12430*/  MOV R116, R114 ;  /* 0x0000007200747202 */ /* 0x000fe20000000f00 */
[----:B----4-:R-:W-:Y:S01]  /*12440*/  FFMA.FTZ R92, R126, c[0x0][0x2d0], -R100 ;  /* 0x0000b4007e5c7a23 */ /* 0x010fe20000010864 */
[----:B------:R-:W-:Y:S02]  /*12450*/  MOV R126, R125 ;  /* 0x0000007d007e7202 */ /* 0x000fe40000000f00 */
[----:B------:R-:W-:Y:S01]  /*12460*/  MOV R125, R124 ;  /* 0x0000007c007d7202 */ /* 0x000fe20000000f00 */
[----:B------:R2:W-:Y:S01]  /*12470*/  MUFU.EX2 R200, R92 ;  /* 0x0000005c00c87308 */ /* 0x0005e20000000800 */
[----:B------:R-:W-:Y:S01]  /*12480*/  MOV R124, R123 ;  /* 0x0000007b007c7202 */ /* 0x000fe20000000f00 */
[--C-:B------:R-:W-:Y:S01]  /*12490*/  FFMA.FTZ R84, R126, c[0x0][0x2d0], -R101.reuse ;  /* 0x0000b4007e547a23 */ /* 0x100fe20000010865 */
[----:B------:R-:W-:Y:S01]  /*124a0*/  MOV R114, R219 ;  /* 0x000000db00727202 */ /* 0x000fe20000000f00 */
[--C-:B------:R-:W-:Y:S01]  /*124b0*/  FFMA.FTZ R80, R125, c[0x0][0x2d0], -R101.reuse ;  /* 0x0000b4007d507a23 */ /* 0x100fe20000010865 */
[----:B------:R3:W5:Y:S01]  /*124c0*/  LDL.LU R219, [R1+0x48] ;  /* 0x0000480001db7983 */ /* 0x0007620000300800 */
[----:B------:R-:W-:Y:S02]  /*124d0*/  MOV R122, R121 ;  /* 0x00000079007a7202 */ /* 0x000fe40000000f00 */
[----:B------:R-:W-:Y:S02]  /*124e0*/  MOV R121, R120 ;  /* 0x0000007800797202 */ /* 0x000fe40000000f00 */
[----:B------:R4:W-:Y:S01]  /*124f0*/  MUFU.EX2 R198, R80 ;  /* 0x0000005000c67308 */ /* 0x0009e20000000800 */
[----:B------:R-:W-:Y:S02]  /*12500*/  MOV R123, R122 ;  /* 0x0000007a007b7202 */ /* 0x000fe40000000f00 */
[----:B------:R-:W-:Y:S02]  /*12510*/  MOV R120, R119 ;  /* 0x0000007700787202 */ /* 0x000fe40000000f00 */
[----:B------:R-:W-:Y:S02]  /*12520*/  MOV R119, R117 ;  /* 0x0000007500777202 */ /* 0x000fe40000000f00 */
[----:B------:R-:W-:Y:S02]  /*12530*/  MOV R117, R116 ;  /* 0x0000007400757202 */ /* 0x000fe40000000f00 */
[----:B------:R-:W-:Y:S01]  /*12540*/  MOV R116, R115 ;  /* 0x0000007300747202 */ /* 0x000fe20000000f00 */
[----:B------:R3:W-:Y:S01]  /*12550*/  MUFU.EX2 R146, R84 ;  /* 0x0000005400927308 */ /* 0x0007e20000000800 */
[----:B------:R-:W-:Y:S02]  /*12560*/  MOV R115, R170 ;  /* 0x000000aa00737202 */ /* 0x000fe40000000f00 */
[----:B------:R-:W-:Y:S01]  /*12570*/  MOV R170, R208 ;  /* 0x000000d000aa7202 */ /* 0x000fe20000000f00 */
[--C-:B--2---:R-:W-:Y:S01]  /*12580*/  FFMA.FTZ R92, R123, c[0x0][0x2d0], -R101.reuse ;  /* 0x0000b4007b5c7a23 */ /* 0x104fe20000010865 */
[----:B------:R2:W5:Y:S01]  /*12590*/  LDL.LU R208, [R1+0x44] ;  /* 0x0000440001d07983 */ /* 0x0005620000300800 */
[-C--:B-1----:R-:W-:Y:S03]  /*125a0*/  HMMA.16816.F32.BF16 R4, R76, R88.reuse, R4 ;  /* 0x000000584c04723c */ /* 0x082fe60000041804 */
[----:B------:R-:W-:Y:S01]  /*125b0*/  MOV R122, R120 ;  /* 0x00000078007a7202 */ /* 0x000fe20000000f00 */
[----:B------:R1:W-:Y:S01]  /*125c0*/  MUFU.EX2 R197, R92 ;  /* 0x0000005c00c57308 */ /* 0x0003e20000000800 */
[----:B------:R-:W-:Y:S02]  /*125d0*/  MOV R120, R119 ;  /* 0x0000007700787202 */ /* 0x000fe40000000f00 */
[----:B------:R-:W-:Y:S01]  /*125e0*/  MOV R119, R115 ;  /* 0x0000007300777202 */ /* 0x000fe20000000f00 */
[--C-:B----4-:R-:W-:Y:S01]  /*125f0*/  FFMA.FTZ R80, R124, c[0x0][0x2d0], -R101.reuse ;  /* 0x0000b4007c507a23 */ /* 0x110fe20000010865 */
[----:B------:R-:W-:Y:S03]  /*12600*/  MOV R115, R111 ;  /* 0x0000006f00737202 */ /* 0x000fe60000000f00 */
[----:B------:R-:W-:Y:S02]  /*12610*/  MOV R111, R105 ;  /* 0x00000069006f7202 */ /* 0x000fe40000000f00 */
[----:B------:R4:W-:Y:S01]  /*12620*/  MUFU.EX2 R196, R80 ;  /* 0x0000005000c47308 */ /* 0x0009e20000000800 */
[----:B------:R-:W-:Y:S02]  /*12630*/  MOV R105, R215 ;  /* 0x000000d700697202 */ /* 0x000fe40000000f00 */
[----:B------:R2:W5:Y:S04]  /*12640*/  LDL.LU R215, [R1+0x40] ;  /* 0x0000400001d77983 */ /* 0x0005680000300800 */
[----:B---3--:R-:W3:Y:S08]  /*12650*/  LDSM.16.MT88.4 R84, [R212+0x1100] ;  /* 0x00110000d454783b */ /* 0x008ef00000004200 */
[----:B-1----:R-:W1:Y:S01]  /*12660*/  LDSM.16.MT88.4 R92, [R210+0x1100] ;  /* 0x00110000d25c783b */ /* 0x002e620000004200 */
[----:B----4-:R-:W-:Y:S07]  /*12670*/  F2FP.BF16.PACK_AB R80, R143, R138 ;  /* 0x0000008a8f50723e */ /* 0x010fee00000010ff */
[C---:B------:R-:W-:Y:S07]  /*12680*/  HMMA.16816.F32.BF16 R8, R80.reuse, R88, R8 ;  /* 0x000000585008723c */ /* 0x040fee0000041808 */
[--C-:B------:R-:W-:Y:S01]  /*12690*/  FFMA.FTZ R88, R122, c[0x0][0x2d0], -R102.reuse ;  /* 0x0000b4007a587a23 */ /* 0x100fe20000010866 */
[-C--:B------:R-:W-:Y:S03]  /*126a0*/  HMMA.16816.F32.BF16 R12, R80, R90.reuse, R12 ;  /* 0x0000005a500c723c */ /* 0x080fe6000004180c */
[----:B------:R4:W-:Y:S05]  /*126b0*/  MUFU.EX2 R145, R88 ;  /* 0x0000005800917308 */ /* 0x0009ea0000000800 */
[C---:B------:R-:W-:Y:S08]  /*126c0*/  HMMA.16816.F32.BF16 R16, R76.reuse, R90, R16 ;  /* 0x0000005a4c10723c */ /* 0x040ff00000041810 */
[-C--:B---3--:R-:W-:Y:S08]  /*126d0*/  HMMA.16816.F32.BF16 R20, R76, R84.reuse, R20 ;  /* 0x000000544c14723c */ /* 0x088ff00000041814 */
[C---:B------:R-:W-:Y:S04]  /*126e0*/  HMMA.16816.F32.BF16 R24, R80.reuse, R84, R24 ;  /* 0x000000545018723c */ /* 0x040fe80000041818 */
[----:B----4-:R-:W-:Y:S03]  /*126f0*/  FFMA.FTZ R88, R121, c[0x0][0x2d0], -R102 ;  /* 0x0000b40079587a23 */ /* 0x010fe60000010866 */
[----:B------:R-:W-:Y:S01]  /*12700*/  FFMA.FTZ R84, R118, c[0x0][0x2d0], -R2 ;  /* 0x0000b40076547a23 */ /* 0x000fe20000010802 */
[-C--:B------:R-:W-:Y:S01]  /*12710*/  HMMA.16816.F32.BF16 R28, R80, R86.reuse, R28 ;  /* 0x00000056501c723c */ /* 0x080fe2000004181c */
[----:B------:R3:W-:Y:S07]  /*12720*/  MUFU.EX2 R194, R88 ;  /* 0x0000005800c27308 */ /* 0x0007ee0000000800 */
[C---:B------:R-:W-:Y:S03]  /*12730*/  HMMA.16816.F32.BF16 R32, R76.reuse, R86, R32 ;  /* 0x000000564c20723c */ /* 0x040fe60000041820 */
[----:B------:R4:W-:Y:S05]  /*12740*/  MUFU.EX2 R155, R84 ;  /* 0x00000054009b7308 */ /* 0x0009ea0000000800 */
[-C--:B-1----:R-:W-:Y:S08]  /*12750*/  HMMA.16816.F32.BF16 R36, R76, R92.reuse, R36 ;  /* 0x0000005c4c24723c */ /* 0x082ff00000041824 */
[C---:B------:R-:W-:Y:S04]  /*12760*/  HMMA.16816.F32.BF16 R40, R80.reuse, R92, R40 ;  /* 0x0000005c5028723c */ /* 0x040fe80000041828 */
[----:B---3--:R-:W-:Y:S03]  /*12770*/  FFMA.FTZ R88, R120, c[0x0][0x2d0], -R102 ;  /* 0x0000b40078587a23 */ /* 0x008fe60000010866 */
[----:B------:R-:W-:Y:S01]  /*12780*/  FFMA.FTZ R92, R191, c[0x0][0x2d0], -R100 ;  /* 0x0000b400bf5c7a23 */ /* 0x000fe20000010864 */
[-C--:B------:R-:W-:Y:S01]  /*12790*/  HMMA.16816.F32.BF16 R44, R80, R94.reuse, R44 ;  /* 0x0000005e502c723c */ /* 0x080fe2000004182c */
[----:B------:R1:W-:Y:S03]  /*127a0*/  MUFU.EX2 R195, R88 ;  /* 0x0000005800c37308 */ /* 0x0003e60000000800 */
[----:B----4-:R-:W-:Y:S04]  /*127b0*/  FFMA.FTZ R84, R117, c[0x0][0x2d0], -R2 ;  /* 0x0000b40075547a23 */ /* 0x010fe80000010802 */
[C---:B------:R-:W-:Y:S03]  /*127c0*/  HMMA.16816.F32.BF16 R48, R76.reuse, R94, R48 ;  /* 0x0000005e4c30723c */ /* 0x040fe60000041830 */
[----:B------:R3:W-:Y:S10]  /*127d0*/  MUFU.EX2 R153, R84 ;  /* 0x0000005400997308 */ /* 0x0007f40000000800 */
[----:B------:R4:W-:Y:S01]  /*127e0*/  MUFU.EX2 R191, R92 ;  /* 0x0000005c00bf7308 */ /* 0x0009e20000000800 */
[----:B-1----:R-:W-:Y:S09]  /*127f0*/  FFMA.FTZ R88, R119, c[0x0][0x2d0], -R102 ;  /* 0x0000b40077587a23 */ /* 0x002ff20000010866 */
[----:B------:R1:W1:Y:S01]  /*12800*/  MUFU.EX2 R193, R88 ;  /* 0x0000005800c17308 */ /* 0x0002620000000800 */
[----:B---3--:R-:W-:Y:S02]  /*12810*/  FFMA.FTZ R84, R116, c[0x0][0x2d0], -R2 ;  /* 0x0000b40074547a23 */ /* 0x008fe40000010802 */
[----:B------:R-:W-:Y:S07]  /*12820*/  LDSM.16.MT88.4 R116, [R209+0x2900] ;  /* 0x00290000d174783b */ /* 0x000fee0000004200 */
[----:B------:R3:W-:Y:S01]  /*12830*/  MUFU.EX2 R154, R84 ;  /* 0x00000054009a7308 */ /* 0x0007e20000000800 */
[----:B----4-:R-:W-:Y:S09]  /*12840*/  FFMA.FTZ R92, R114, c[0x0][0x2d0], -R100 ;  /* 0x0000b400725c7a23 */ /* 0x010ff20000010864 */
[----:B------:R-:W-:Y:S01]  /*12850*/  MUFU.EX2 R192, R92 ;  /* 0x0000005c00c07308 */ /* 0x000fe20000000800 */
[----:B-1----:R-:W1:Y:S01]  /*12860*/  LDSM.16.MT88.4 R88, [R211+0x1100] ;  /* 0x00110000d358783b */ /* 0x002e620000004200 */
[----:B---3--:R-:W-:Y:S08]  /*12870*/  FFMA.FTZ R84, R115, c[0x0][0x2d0], -R2 ;  /* 0x0000b40073547a23 */ /* 0x008ff00000010802 */
[----:B------:R3:W4:Y:S02]  /*12880*/  MUFU.EX2 R152, R84 ;  /* 0x0000005400987308 */ /* 0x0007240000000800 */
[--C-:B---3--:R-:W-:Y:S01]  /*12890*/  FFMA.FTZ R84, R113, c[0x0][0x2d0], -R100.reuse ;  /* 0x0000b40071547a23 */ /* 0x108fe20000010864 */
[----:B------:R-:W-:Y:S01]  /*128a0*/  MOV R113, R112 ;  /* 0x0000007000717202 */ /* 0x000fe20000000f00 */
[-C--:B-1----:R-:W-:Y:S03]  /*128b0*/  HMMA.16816.F32.BF16 R52, R76, R88.reuse, R52 ;  /* 0x000000584c34723c */ /* 0x082fe60000041834 */
[----:B------:R-:W-:Y:S02]  /*128c0*/  MOV R112, R109 ;  /* 0x0000006d00707202 */ /* 0x000fe40000000f00 */
[----:B------:R-:W-:Y:S02]  /*128d0*/  MOV R109, R108 ;  /* 0x0000006c006d7202 */ /* 0x000fe40000000f00 */
[----:B------:R-:W-:Y:S01]  /*128e0*/  MOV R108, R171 ;  /* 0x000000ab006c7202 */ /* 0x000fe20000000f00 */
[C---:B------:R-:W-:Y:S04]  /*128f0*/  HMMA.16816.F32.BF16 R56, R80.reuse, R88, R56 ;  /* 0x000000585038723c */ /* 0x040fe80000041838 */
[----:B------:R-:W-:Y:S02]  /*12900*/  MOV R171, R170 ;  /* 0x000000aa00ab7202 */ /* 0x000fe40000000f00 */
[----:B------:R-:W-:Y:S01]  /*12910*/  MOV R170, R189 ;  /* 0x000000bd00aa7202 */ /* 0x000fe20000000f00 */
[----:B------:R-:W-:Y:S01]  /*12920*/  FFMA.FTZ R88, R111, c[0x0][0x2d0], -R100 ;  /* 0x0000b4006f587a23 */ /* 0x000fe20000010864 */
[-C--:B------:R-:W-:Y:S01]  /*12930*/  HMMA.16816.F32.BF16 R60, R80, R90.reuse, R60 ;  /* 0x0000005a503c723c */ /* 0x080fe2000004183c */
[----:B------:R1:W-:Y:S03]  /*12940*/  MUFU.EX2 R189, R84 ;  /* 0x0000005400bd7308 */ /* 0x0003e60000000800 */
[----:B------:R-:W-:Y:S02]  /*12950*/  MOV R111, R107 ;  /* 0x0000006b006f7202 */ /* 0x000fe40000000f00 */
[----:B------:R-:W-:Y:S01]  /*12960*/  MOV R107, R190 ;  /* 0x000000be006b7202 */ /* 0x000fe20000000f00 */
[--C-:B------:R-:W-:Y:S01]  /*12970*/  FFMA.FTZ R80, R113, c[0x0][0x2d0], -R101.reuse ;  /* 0x0000b40071507a23 */ /* 0x100fe20000010865 */
[----:B------:R-:W-:Y:S03]  /*12980*/  HMMA.16816.F32.BF16 R64, R76, R90, R64 ;  /* 0x0000005a4c40723c */ /* 0x000fe60000041840 */
[----:B------:R3:W-:Y:S01]  /*12990*/  MUFU.EX2 R159, R80 ;  /* 0x00000050009f7308 */ /* 0x0007e20000000800 */
[----:B------:R-:W-:Y:S01]  /*129a0*/  F2FP.BF16.PACK_AB R82, R193, R195 ;  /* 0x000000c3c152723e */ /* 0x000fe200000010ff */
[--C-:B------:R-:W-:Y:S01]  /*129b0*/  FFMA.FTZ R92, R111, c[0x0][0x2d0], -R101.reuse ;  /* 0x0000b4006f5c7a23 */ /* 0x100fe20000010865 */
[----:B------:R-:W-:Y:S02]  /*129c0*/  F2FP.BF16.PACK_AB R81, R153, R155 ;  /* 0x0000009b9951723e */ /* 0x000fe400000010ff */
[----:B------:R-:W-:Y:S04]  /*129d0*/  F2FP.BF16.PACK_AB R76, R201, R147 ;  /* 0x00000093c94c723e */ /* 0x000fe800000010ff */
[----:B------:R-:W-:Y:S01]  /*129e0*/  F2FP.BF16.PACK_AB R78, R200, R199 ;  /* 0x000000c7c84e723e */ /* 0x000fe200000010ff */
[----:B------:R2:W-:Y:S01]  /*129f0*/  MUFU.EX2 R190, R88 ;  /* 0x0000005800be7308 */ /* 0x0005e20000000800 */
[----:B------:R-:W-:Y:S02]  /*12a00*/  F2FP.BF16.PACK_AB R77, R198, R146 ;  /* 0x00000092c64d723e */ /* 0x000fe400000010ff */
[----:B------:R-:W-:Y:S01]  /*12a10*/  F2FP.BF16.PACK_AB R79, R197, R196 ;  /* 0x000000c4c54f723e */ /* 0x000fe200000010ff */
[----:B-1----:R-:W1:Y:S01]  /*12a20*/  LDSM.16.MT88.4 R84, [R209+0x1900] ;  /* 0x00190000d154783b */ /* 0x002e620000004200 */
[----:B----4-:R-:W-:Y:S05]  /*12a30*/  F2FP.BF16.PACK_AB R83, R152, R154 ;  /* 0x0000009a9853723e */ /* 0x010fea00000010ff */
[----:B------:R4:W-:Y:S01]  /*12a40*/  MUFU.EX2 R184, R92 ;  /* 0x0000005c00b87308 */ /* 0x0009e20000000800 */
[--C-:B---3--:R-:W-:Y:S09]  /*12a50*/  FFMA.FTZ R80, R112, c[0x0][0x2d0], -R101.reuse ;  /* 0x0000b40070507a23 */ /* 0x108ff20000010865 */
[----:B------:R3:W-:Y:S01]  /*12a60*/  MUFU.EX2 R158, R80 ;  /* 0x00000050009e7308 */ /* 0x0007e20000000800 */
[----:B--2---:R-:W2:Y:S08]  /*12a70*/  LDSM.16.MT88.4 R88, [R212+0x1900] ;  /* 0x00190000d458783b */ /* 0x004eb00000004200 */
[----:B----4-:R-:W4:Y:S01]  /*12a80*/  LDSM.16.MT88.4 R92, [R210+0x1900] ;  /* 0x00190000d25c783b */ /* 0x010f220000004200 */
[-C--:B-1----:R-:W-:Y:S03]  /*12a90*/  HMMA.16816.F32.BF16 R4, R76, R84.reuse, R4 ;  /* 0x000000544c04723c */ /* 0x082fe60000041804 */
[----:B---3--:R-:W-:Y:S07]  /*12aa0*/  F2FP.BF16.PACK_AB R80, R194, R145 ;  /* 0x00000091c250723e */ /* 0x008fee00000010ff */
[C---:B------:R-:W-:Y:S07]  /*12ab0*/  HMMA.16816.F32.BF16 R8, R80.reuse, R84, R8 ;  /* 0x000000545008723c */ /* 0x040fee0000041808 */
[--C-:B------:R-:W-:Y:S01]  /*12ac0*/  FFMA.FTZ R84, R110, c[0x0][0x2d0], -R101.reuse ;  /* 0x0000b4006e547a23 */ /* 0x100fe20000010865 */
[-C--:B------:R-:W-:Y:S03]  /*12ad0*/  HMMA.16816.F32.BF16 R12, R80, R86.reuse, R12 ;  /* 0x00000056500c723c */ /* 0x080fe6000004180c */
[----:B------:R1:W-:Y:S05]  /*12ae0*/  MUFU.EX2 R183, R84 ;  /* 0x0000005400b77308 */ /* 0x0003ea0000000800 */
[C---:B------:R-:W-:Y:S08]  /*12af0*/  HMMA.16816.F32.BF16 R16, R76.reuse, R86, R16 ;  /* 0x000000564c10723c */ /* 0x040ff00000041810 */
[-C--:B--2---:R-:W-:Y:S08]  /*12b00*/  HMMA.16816.F32.BF16 R20, R76, R88.reuse, R20 ;  /* 0x000000584c14723c */ /* 0x084ff00000041814 */
[C---:B------:R-:W-:Y:S04]  /*12b10*/  HMMA.16816.F32.BF16 R24, R80.reuse, R88, R24 ;  /* 0x000000585018723c */ /* 0x040fe80000041818 */
[--C-:B-1----:R-:W-:Y:S01]  /*12b20*/  FFMA.FTZ R84, R109, c[0x0][0x2d0], -R102.reuse ;  /* 0x0000b4006d547a23 */ /* 0x102fe20000010866 */
[----:B------:R-:W-:Y:S02]  /*12b30*/  MOV R109, R104 ;  /* 0x00000068006d7202 */ /* 0x000fe40000000f00 */
[--C-:B------:R-:W-:Y:S01]  /*12b40*/  FFMA.FTZ R88, R178, c[0x0][0x2d0], -R102.reuse ;  /* 0x0000b400b2587a23 */ /* 0x100fe20000010866 */
[-C--:B------:R-:W-:Y:S01]  /*12b50*/  HMMA.16816.F32.BF16 R28, R80, R90.reuse, R28 ;  /* 0x0000005a501c723c */ /* 0x080fe2000004181c */
[----:B------:R1:W-:Y:S03]  /*12b60*/  MUFU.EX2 R157, R84 ;  /* 0x00000054009d7308 */ /* 0x0003e60000000800 */
[----:B------:R-:W-:Y:S02]  /*12b70*/  MOV R104, R168 ;  /* 0x000000a800687202 */ /* 0x000fe40000000f00 */
[----:B------:R-:W-:Y:S02]  /*12b80*/  MOV R168, R174 ;  /* 0x000000ae00a87202 */ /* 0x000fe40000000f00 */
[C---:B------:R-:W-:Y:S03]  /*12b90*/  HMMA.16816.F32.BF16 R32, R76.reuse, R90, R32 ;  /* 0x0000005a4c20723c */ /* 0x040fe60000041820 */
[----:B------:R2:W-:Y:S05]  /*12ba0*/  MUFU.EX2 R178, R88 ;  /* 0x0000005800b27308 */ /* 0x0005ea0000000800 */
[-C--:B----4-:R-:W-:Y:S08]  /*12bb0*/  HMMA.16816.F32.BF16 R36, R76, R92.reuse, R36 ;  /* 0x0000005c4c24723c */ /* 0x090ff00000041824 */
[C---:B------:R-:W-:Y:S04]  /*12bc0*/  HMMA.16816.F32.BF16 R40, R80.reuse, R92, R40 ;  /* 0x0000005c5028723c */ /* 0x040fe80000041828 */
[----:B-1----:R-:W-:Y:S01]  /*12bd0*/  FFMA.FTZ R84, R108, c[0x0][0x2d0], -R102 ;  /* 0x0000b4006c547a23 */ /* 0x002fe20000010866 */
[----:B------:R-:W-:Y:S02]  /*12be0*/  MOV R108, R105 ;  /* 0x00000069006c7202 */ /* 0x000fe40000000f00 */
[----:B------:R-:W-:Y:S01]  /*12bf0*/  MOV R105, R170 ;  /* 0x000000aa00697202 */ /* 0x000fe20000000f00 */
[-C--:B------:R-:W-:Y:S01]  /*12c00*/  HMMA.16816.F32.BF16 R44, R80, R94.reuse, R44 ;  /* 0x0000005e502c723c */ /* 0x080fe2000004182c */
[----:B------:R1:W-:Y:S03]  /*12c10*/  MUFU.EX2 R156, R84 ;  /* 0x00000054009c7308 */ /* 0x0003e60000000800 */
[----:B--2---:R-:W-:Y:S01]  /*12c20*/  FFMA.FTZ R88, R99, c[0x0][0x2d0], -R2 ;  /* 0x0000b40063587a23 */ /* 0x004fe20000010802 */
[----:B------:R-:W-:Y:S01]  /*12c30*/  MOV R170, R175 ;  /* 0x000000af00aa7202 */ /* 0x000fe20000000f00 */
[----:B------:R-:W-:Y:S01]  /*12c40*/  FFMA.FTZ R92, R171, c[0x0][0x2d0], -R100 ;  /* 0x0000b400ab5c7a23 */ /* 0x000fe20000010864 */
[----:B------:R-:W-:Y:S01]  /*12c50*/  MOV R171, R177 ;  /* 0x000000b100ab7202 */ /* 0x000fe20000000f00 */
[C---:B------:R-:W-:Y:S03]  /*12c60*/  HMMA.16816.F32.BF16 R48, R76.reuse, R94, R48 ;  /* 0x0000005e4c30723c */ /* 0x040fe60000041830 */
[----:B------:R2:W-:Y:S10]  /*12c70*/  MUFU.EX2 R99, R88 ;  /* 0x0000005800637308 */ /* 0x0005f40000000800 */
[----:B------:R3:W-:Y:S01]  /*12c80*/  MUFU.EX2 R177, R92 ;  /* 0x0000005c00b17308 */ /* 0x0007e20000000800 */
[----:B-1----:R-:W-:Y:S01]  /*12c90*/  FFMA.FTZ R84, R176, c[0x0][0x2d0], -R102 ;  /* 0x0000b400b0547a23 */ /* 0x002fe20000010866 */
[----:B------:R-:W-:Y:S08]  /*12ca0*/  MOV R176, R180 ;  /* 0x000000b400b07202 */ /* 0x000ff00000000f00 */
[----:B------:R1:W-:Y:S01]  /*12cb0*/  MUFU.EX2 R180, R84 ;  /* 0x0000005400b47308 */ /* 0x0003e20000000800 */
[----:B--2---:R-:W-:Y:S01]  /*12cc0*/  FFMA.FTZ R88, R107, c[0x0][0x2d0], -R2 ;  /* 0x0000b4006b587a23 */ /* 0x004fe20000010802 */
[----:B------:R-:W-:Y:S08]  /*12cd0*/  MOV R107, R97 ;  /* 0x00000061006b7202 */ /* 0x000ff00000000f00 */
[----:B------:R2:W-:Y:S01]  /*12ce0*/  MUFU.EX2 R97, R88 ;  /* 0x0000005800617308 */ /* 0x0005e20000000800 */
[----:B---3--:R-:W-:Y:S09]  /*12cf0*/  FFMA.FTZ R92, R176, c[0x0][0x2d0], -R100 ;  /* 0x0000b400b05c7a23 */ /* 0x008ff20000010864 */
[----:B------:R3:W4:Y:S01]  /*12d00*/  MUFU.EX2 R175, R92 ;  /* 0x0000005c00af7308 */ /* 0x0007220000000800 */
[----:B-1----:R-:W1:Y:S01]  /*12d10*/  LDSM.16.MT88.4 R84, [R211+0x1900] ;  /* 0x00190000d354783b */ /* 0x002e620000004200 */
[--C-:B--2---:R-:W-:Y:S08]  /*12d20*/  FFMA.FTZ R88, R98, c[0x0][0x2d0], -R2.reuse ;  /* 0x0000b40062587a23 */ /* 0x104ff00000010802 */
[----:B------:R2:W-:Y:S01]  /*12d30*/  MUFU.EX2 R98, R88 ;  /* 0x0000005800627308 */ /* 0x0005e20000000800 */
[--C-:B---3--:R-:W-:Y:S01]  /*12d40*/  FFMA.FTZ R92, R171, c[0x0][0x2d0], -R101.reuse ;  /* 0x0000b400ab5c7a23 */ /* 0x108fe20000010865 */
[----:B----4-:R-:W-:Y:S08]  /*12d50*/  F2FP.BF16.PACK_AB R164, R175, R177 ;  /* 0x000000b1afa4723e */ /* 0x010ff000000010ff */
[----:B------:R3:W-:Y:S01]  /*12d60*/  MUFU.EX2 R171, R92 ;  /* 0x0000005c00ab7308 */ /* 0x0007e20000000800 */
[----:B--2---:R-:W-:Y:S01]  /*12d70*/  FFMA.FTZ R88, R96, c[0x0][0x2d0], -R2 ;  /* 0x0000b40060587a23 */ /* 0x004fe20000010802 */
[-C--:B-1----:R-:W-:Y:S08]  /*12d80*/  HMMA.16816.F32.BF16 R52, R76, R84.reuse, R52 ;  /* 0x000000544c34723c */ /* 0x082ff00000041834 */
[----:B------:R1:W2:Y:S01]  /*12d90*/  MUFU.EX2 R96, R88 ;  /* 0x0000005800607308 */ /* 0x0002a20000000800 */
[C---:B------:R-:W-:Y:S01]  /*12da0*/  HMMA.16816.F32.BF16 R56, R80.reuse, R84, R56 ;  /* 0x000000545038723c */ /* 0x040fe20000041838 */
[----:B---3--:R-:W-:Y:S06]  /*12db0*/  LDSM.16.MT88.4 R92, [R210+0x2100] ;  /* 0x00210000d25c783b */ /* 0x008fec0000004200 */
[--C-:B------:R-:W-:Y:S01]  /*12dc0*/  FFMA.FTZ R84, R173, c[0x0][0x2d0], -R100.reuse ;  /* 0x0000b400ad547a23 */ /* 0x100fe20000010864 */
[-C--:B------:R-:W-:Y:S03]  /*12dd0*/  HMMA.16816.F32.BF16 R60, R80, R86.reuse, R60 ;  /* 0x00000056503c723c */ /* 0x080fe6000004183c */
[----:B------:R3:W-:Y:S04]  /*12de0*/  MUFU.EX2 R176, R84 ;  /* 0x0000005400b07308 */ /* 0x0007e80000000800 */
[----:B------:R-:W-:Y:S01]  /*12df0*/  FFMA.FTZ R80, R172, c[0x0][0x2d0], -R100 ;  /* 0x0000b400ac507a23 */ /* 0x000fe20000010864 */
[----:B------:R-:W-:Y:S01]  /*12e00*/  HMMA.16816.F32.BF16 R64, R76, R86, R64 ;  /* 0x000000564c40723c */ /* 0x000fe20000041840 */
[----:B-1----:R-:W1:Y:S03]  /*12e10*/  LDSM.16.MT88.4 R88, [R209+0x2100] ;  /* 0x00210000d158783b */ /* 0x002e660000004200 */
[----:B------:R-:W-:Y:S01]  /*12e20*/  F2FP.BF16.PACK_AB R82, R178, R180 ;  /* 0x000000b4b252723e */ /* 0x000fe200000010ff */
[----:B------:R4:W4:Y:S01]  /*12e30*/  MUFU.EX2 R174, R80 ;  /* 0x0000005000ae7308 */ /* 0x0009220000000800 */
[----:B------:R-:W-:Y:S02]  /*12e40*/  F2FP.BF16.PACK_AB R81, R97, R99 ;  /* 0x000000636151723e */ /* 0x000fe400000010ff */
[----:B------:R-:W-:Y:S04]  /*12e50*/  F2FP.BF16.PACK_AB R76, R191, R189 ;  /* 0x000000bdbf4c723e */ /* 0x000fe800000010ff */
[----:B------:R-:W-:Y:S02]  /*12e60*/  F2FP.BF16.PACK_AB R78, R190, R192 ;  /* 0x000000c0be4e723e */ /* 0x000fe400000010ff */
[----:B------:R-:W-:Y:S02]  /*12e70*/  F2FP.BF16.PACK_AB R77, R158, R159 ;  /* 0x0000009f9e4d723e */ /* 0x000fe400000010ff */
[----:B------:R-:W-:Y:S02]  /*12e80*/  F2FP.BF16.PACK_AB R79, R183, R184 ;  /* 0x000000b8b74f723e */ /* 0x000fe400000010ff */
[----:B--2---:R-:W-:Y:S01]  /*12e90*/  F2FP.BF16.PACK_AB R83, R96, R98 ;  /* 0x000000626053723e */ /* 0x004fe200000010ff */
[----:B---3--:R-:W2:Y:S01]  /*12ea0*/  LDSM.16.MT88.4 R84, [R212+0x2100] ;  /* 0x00210000d454783b */ /* 0x008ea20000004200 */
[--C-:B----4-:R-:W-:Y:S01]  /*12eb0*/  FFMA.FTZ R80, R109, c[0x0][0x2d0], -R101.reuse ;  /* 0x0000b4006d507a23 */ /* 0x110fe20000010865 */
[----:B------:R-:W-:Y:S06]  /*12ec0*/  MOV R109, R106 ;  /* 0x0000006a006d7202 */ /* 0x000fec0000000f00 */
[----:B------:R-:W3:Y:S01]  /*12ed0*/  LDL.LU R106, [R1+0x8] ;  /* 0x00000800016a7983 */ /* 0x000ee20000300800 */
[----:B------:R4:W2:Y:S01]  /*12ee0*/  MUFU.EX2 R173, R80 ;  /* 0x0000005000ad7308 */ /* 0x0008a20000000800 */
[----:B------:R-:W-:Y:S01]  /*12ef0*/  F2FP.BF16.PACK_AB R166, R174, R176 ;  /* 0x000000b0aea6723e */ /* 0x000fe200000010ff */
[-C--:B-1----:R-:W-:Y:S03]  /*12f00*/  HMMA.16816.F32.BF16 R4, R76, R88.reuse, R4 ;  /* 0x000000584c04723c */ /* 0x082fe60000041804 */
[----:B----4-:R-:W-:Y:S02]  /*12f10*/  F2FP.BF16.PACK_AB R80, R156, R157 ;  /* 0x0000009d9c50723e */ /* 0x010fe400000010ff */
[----:B--2---:R-:W-:Y:S05]  /*12f20*/  F2FP.BF16.PACK_AB R165, R171, R173 ;  /* 0x000000adaba5723e */ /* 0x004fea00000010ff */
[C---:B------:R-:W-:Y:S07]  /*12f30*/  HMMA.16816.F32.BF16 R8, R80.reuse, R88, R8 ;  /* 0x000000585008723c */ /* 0x040fee0000041808 */
[--C-:B------:R-:W-:Y:S01]  /*12f40*/  FFMA.FTZ R88, R105, c[0x0][0x2d0], -R101.reuse ;  /* 0x0000b40069587a23 */ /* 0x100fe20000010865 */
[-C--:B------:R-:W-:Y:S01]  /*12f50*/  HMMA.16816.F32.BF16 R12, R80, R90.reuse, R12 ;  /* 0x0000005a500c723c */ /* 0x080fe2000004180c */
[----:B------:R-:W2:Y:S02]  /*12f60*/  LDL.LU R105, [R1+0xc] ;  /* 0x00000c0001697983 */ /* 0x000ea40000300800 */
[----:B------:R1:W-:Y:S05]  /*12f70*/  MUFU.EX2 R172, R88 ;  /* 0x0000005800ac7308 */ /* 0x0003ea0000000800 */
[C---:B------:R-:W-:Y:S08]  /*12f80*/  HMMA.16816.F32.BF16 R16, R76.reuse, R90, R16 ;  /* 0x0000005a4c10723c */ /* 0x040ff00000041810 */
[-C--:B------:R-:W-:Y:S08]  /*12f90*/  HMMA.16816.F32.BF16 R20, R76, R84.reuse, R20 ;  /* 0x000000544c14723c */ /* 0x080ff00000041814 */
[C---:B------:R-:W-:Y:S04]  /*12fa0*/  HMMA.16816.F32.BF16 R24, R80.reuse, R84, R24 ;  /* 0x000000545018723c */ /* 0x040fe80000041818 */
[----:B-1----:R-:W-:Y:S03]  /*12fb0*/  FFMA.FTZ R88, R170, c[0x0][0x2d0], -R101 ;  /* 0x0000b400aa587a23 */ /* 0x002fe60000010865 */
[--C-:B------:R-:W-:Y:S01]  /*12fc0*/  FFMA.FTZ R84, R104, c[0x0][0x2d0], -R102.reuse ;  /* 0x0000b40068547a23 */ /* 0x100fe20000010866 */
[-C--:B------:R-:W-:Y:S01]  /*12fd0*/  HMMA.16816.F32.BF16 R28, R80, R86.reuse, R28 ;  /* 0x00000056501c723c */ /* 0x080fe2000004181c */
[----:B------:R-:W4:Y:S01]  /*12fe0*/  LDL.LU R104, [R1+0x10] ;  /* 0x0000100001687983 */ /* 0x000f220000300800 */
[----:B------:R1:W1:Y:S06]  /*12ff0*/  MUFU.EX2 R170, R88 ;  /* 0x0000005800aa7308 */ /* 0x00026c0000000800 */
[C---:B------:R-:W-:Y:S01]  /*13000*/  HMMA.16816.F32.BF16 R32, R76.reuse, R86, R32 ;  /* 0x000000564c20723c */ /* 0x040fe20000041820 */
[----:B------:R-:W4:Y:S03]  /*13010*/  LDL.LU R87, [R1+0x14] ;  /* 0x0000140001577983 */ /* 0x000f260000300800 */
[----:B------:R1:W-:Y:S04]  /*13020*/  MUFU.EX2 R101, R84 ;  /* 0x0000005400657308 */ /* 0x0003e80000000800 */
[-C--:B------:R-:W-:Y:S08]  /*13030*/  HMMA.16816.F32.BF16 R36, R76, R92.reuse, R36 ;  /* 0x0000005c4c24723c */ /* 0x080ff00000041824 */
[C---:B------:R-:W-:Y:S04]  /*13040*/  HMMA.16816.F32.BF16 R40, R80.reuse, R92, R40 ;  /* 0x0000005c5028723c */ /* 0x040fe80000041828 */
[--C-:B-1----:R-:W-:Y:S01]  /*13050*/  FFMA.FTZ R88, R168, c[0x0][0x2d0], -R102.reuse ;  /* 0x0000b400a8587a23 */ /* 0x102fe20000010866 */
[----:B------:R-:W-:Y:S03]  /*13060*/  F2FP.BF16.PACK_AB R167, R170, R172 ;  /* 0x000000acaaa7723e */ /* 0x000fe600000010ff */
[----:B------:R1:W-:Y:S01]  /*13070*/  MUFU.EX2 R168, R88 ;  /* 0x0000005800a87308 */ /* 0x0003e20000000800 */
[-C--:B------:R-:W-:Y:S03]  /*13080*/  HMMA.16816.F32.BF16 R44, R80, R94.reuse, R44 ;  /* 0x0000005e502c723c */ /* 0x080fe6000004182c */
[--C-:B------:R-:W-:Y:S05]  /*13090*/  FFMA.FTZ R84, R109, c[0x0][0x2d0], -R102.reuse ;  /* 0x0000b4006d547a23 */ /* 0x100fea0000010866 */
[C---:B------:R-:W-:Y:S01]  /*130a0*/  HMMA.16816.F32.BF16 R48, R76.reuse, R94, R48 ;  /* 0x0000005e4c30723c */ /* 0x040fe20000041830 */
[----:B------:R1:W1:Y:S03]  /*130b0*/  MUFU.EX2 R100, R84 ;  /* 0x0000005400647308 */ /* 0x0002660000000800 */
[----:B-1----:R-:W-:Y:S01]  /*130c0*/  FFMA.FTZ R88, R169, c[0x0][0x2d0], -R102 ;  /* 0x0000b400a9587a23 */ /* 0x002fe20000010866 */
[----:B------:R-:W-:Y:S06]  /*130d0*/  MOV R102, R3 ;  /* 0x0000000300667202 */ /* 0x000fec0000000f00 */
[----:B------:R1:W1:Y:S01]  /*130e0*/  MUFU.EX2 R169, R88 ;  /* 0x0000005800a97308 */ /* 0x0002620000000800 */
[--C-:B------:R-:W-:Y:S01]  /*130f0*/  FFMA.FTZ R84, R108, c[0x0][0x2d0], -R2.reuse ;  /* 0x0000b4006c547a23 */ /* 0x100fe20000010802 */
[----:B------:R-:W-:Y:S08]  /*13100*/  F2FP.BF16.PACK_AB R162, R100, R101 ;  /* 0x0000006564a2723e */ /* 0x000ff000000010ff */
[----:B------:R1:W-:Y:S02]  /*13110*/  MUFU.EX2 R85, R84 ;  /* 0x0000005400557308 */ /* 0x0003e40000000800 */
[----:B-1----:R-:W1:Y:S01]  /*13120*/  LDSM.16.MT88.4 R88, [R211+0x2100] ;  /* 0x00210000d358783b */ /* 0x002e620000004200 */
[----:B------:R-:W-:Y:S01]  /*13130*/  F2FP.BF16.PACK_AB R160, R169, R168 ;  /* 0x000000a8a9a0723e */ /* 0x000fe200000010ff */
[--C-:B------:R-:W-:Y:S02]  /*13140*/  FFMA.FTZ R84, R107, c[0x0][0x2d0], -R2.reuse ;  /* 0x0000b4006b547a23 */ /* 0x100fe40000010802 */
[----:B------:R-:W-:Y:S04]  /*13150*/  FFMA.FTZ R2, R75, c[0x0][0x2d0], -R2 ;  /* 0x0000b4004b027a23 */ /* 0x000fe80000010802 */
[----:B------:R-:W1:Y:S10]  /*13160*/  MUFU.EX2 R86, R84 ;  /* 0x0000005400567308 */ /* 0x000e740000000800 */
[----:B------:R-:W-:Y:S10]  /*13170*/  MUFU.EX2 R84, R74 ;  /* 0x0000004a00547308 */ /* 0x000ff40000000800 */
[----:B------:R-:W1:Y:S02]  /*13180*/  MUFU.EX2 R74, R2 ;  /* 0x00000002004a7308 */ /* 0x000e640000000800 */
[----:B-1----:R-:W-:Y:S01]  /*13190*/  F2FP.BF16.PACK_AB R161, R86, R85 ;  /* 0x0000005556a1723e */ /* 0x002fe200000010ff */
[-C--:B------:R-:W-:Y:S08]  /*131a0*/  HMMA.16816.F32.BF16 R52, R76, R88.reuse, R52 ;  /* 0x000000584c34723c */ /* 0x080ff00000041834 */
[C---:B------:R-:W-:Y:S08]  /*131b0*/  HMMA.16816.F32.BF16 R56, R80.reuse, R88, R56 ;  /* 0x000000585038723c */ /* 0x040ff00000041838 */
[-C--:B------:R-:W-:Y:S04]  /*131c0*/  HMMA.16816.F32.BF16 R60, R80, R90.reuse, R60 ;  /* 0x0000005a503c723c */ /* 0x080fe8000004183c */
[----:B------:R-:W-:Y:S04]  /*131d0*/  F2FP.BF16.PACK_AB R163, R74, R84 ;  /* 0x000000544aa3723e */ /* 0x000fe800000010ff */
[----:B------:R-:W-:Y:S04]  /*131e0*/  HMMA.16816.F32.BF16 R64, R76, R90, R64 ;  /* 0x0000005a4c40723c */ /* 0x000fe80000041840 */
[----:B---3--:R-:W-:Y:S02]  /*131f0*/  FFMA.FTZ R73, R73, R106, R246 ;  /* 0x0000006a49497223 */ /* 0x008fe400000100f6 */
[----:B--2---:R-:W-:Y:S02]  /*13200*/  FFMA.FTZ R69, R69, R105, R244 ;  /* 0x0000006945457223 */ /* 0x004fe400000100f4 */
[----:B----4-:R-:W-:Y:S02]  /*13210*/  FFMA.FTZ R2, R68, R104, R241 ;  /* 0x0000006844027223 */ /* 0x010fe400000100f1 */
[-C--:B------:R-:W-:Y:S05]  /*13220*/  HMMA.16816.F32.BF16 R104, R164, R116.reuse, R4 ;  /* 0x00000074a468723c */ /* 0x080fea0000041804 */
[----:B------:R-:W-:Y:S02]  /*13230*/  FADD.FTZ R2, R242, R2 ;  /* 0x00000002f2027221 */ /* 0x000fe40000010000 */
[----:B------:R-:W-:Y:S01]  /*13240*/  FFMA.FTZ R0, R0, R87, R186 ;  /* 0x0000005700007223 */ /* 0x000fe200000100ba */
        /* <DEDUP_REMOVED lines=31> */
[----:B------:R-:W1:Y:S01]  /*13440*/  LDSM.16.MT88.4 R4, [R211+0x2900] ;  /* 0x00290000d304783b */ /* 0x000e620000004200 */
        /* <DEDUP_REMOVED lines=71> */
[----:B------:R-:W-:Y:S01]  /*138c0*/  FADD.FTZ R2, R101, R0 ;  /* 0x0000000065027221 */ /* 0x000fe20000010000 */
[----:B------:R-:W-:Y:S01]  /*138d0*/  MOV R101, R70 ;  /* 0x0000004600657202 */ /* 0x000fe20000000f00 */
[----:B------:R-:W-:Y:S02]  /*138e0*/  FADD.FTZ R0, R84, R4 ;  /* 0x0000000454007221 */ /* 0x000fe40000010000 */
[----:B------:R-:W-:Y:S02]  /*138f0*/  FADD.FTZ R4, R170, R5 ;  /* 0x00000005aa047221 */ /* 0x000fe40000010000 */
[----:B------:R-:W-:Y:S01]  /*13900*/  FADD.FTZ R2, R100, R2 ;  /* 0x0000000264027221 */ /* 0x000fe20000010000 */
[----:B------:R-:W-:Y:S01]  /*13910*/  MOV R100, R71 ;  /* 0x0000004700647202 */ /* 0x000fe20000000f00 */
[----:B------:R-:W-:Y:S01]  /*13920*/  FADD.FTZ R0, R74, R0 ;  /* 0x000000004a007221 */ /* 0x000fe20000010000 */
[----:B------:R-:W-:Y:S04]  /*13930*/  STL [R1+0xc], R4 ;  /* 0x00000c0401007387 */ /* 0x000fe80000100800 */
[----:B------:R1:W-:Y:S04]  /*13940*/  STL [R1+0x10], R2 ;  /* 0x0000100201007387 */ /* 0x0003e80000100800 */
[----:B------:R2:W-:Y:S01]  /*13950*/  STL [R1+0x14], R0 ;  /* 0x0000140001007387 */ /* 0x0005e20000100800 */
[----:B-1----:R-:W-:Y:S01]  /*13960*/  MOV R2, R72 ;  /* 0x0000004800027202 */ /* 0x002fe20000000f00 */
[----:B------:R-:W-:-:S05]  /*13970*/  @P0 BRA `(.L_x_186) ;  /* 0xffffb2b000000947 */ /* 0x000fca000383ffff */
.L_x_185:
[----:B------:R-:W-:-:S13]  /*13980*/  ISETP.GE.AND P0, PT, R225, UR8, PT ;  /* 0x00000008e1007c0c */ /* 0x000fda000bf06270 */
[----:B------:R-:W-:Y:S05]  /*13990*/  @!P0 BRA `(.L_x_187) ;  /* 0x0000677000008947 */ /* 0x000fea0003800000 */
[----:B-1----:R-:W3:Y:S01]  /*139a0*/  LDL.LU.64 R6, [R1+0x30] ;  /* 0x0000300001067983 */ /* 0x002ee20000300a00 */
[----:B------:R-:W-:Y:S01]  /*139b0*/  MOV R103, R3 ;  /* 0x0000000300677202 */ /* 0x000fe20000000f00 */
[----:B------:R-:W-:Y:S01]  /*139c0*/  UMOV UR14, 0x60 ;  /* 0x00000060000e7882 */ /* 0x000fe20000000000 */
[----:B------:R-:W-:Y:S01]  /*139d0*/  IMAD.MOV.U32 R101, RZ, RZ, R71 ;  /* 0x000000ffff657224 */ /* 0x000fe200078e0047 */
[----:B------:R-:W4:Y:S01]  /*139e0*/  LDL.LU.64 R4, [R1+0x38] ;  /* 0x0000380001047983 */ /* 0x000f220000300a00 */
[----:B------:R-:W-:Y:S01]  /*139f0*/  ULDC.64 UR4, c[0x0][0x208] ;  /* 0x0000820000047ab9 */ /* 0x000fe20000000a00 */
[----:B------:R-:W-:Y:S01]  /*13a00*/  IMAD.MOV.U32 R100, RZ, RZ, R72 ;  /* 0x000000ffff647224 */ /* 0x000fe200078e0048 */
[----:B------:R-:W-:Y:S01]  /*13a10*/  UIMAD.WIDE.U32 UR16, UR14, UR4, URZ ;  /* 0x000000040e1072a5 */ /* 0x000fe2000f8e003f */
[----:B------:R-:W-:Y:S01]  /*13a20*/  IMAD.MOV.U32 R102, RZ, RZ, R70 ;  /* 0x000000ffff667224 */ /* 0x000fe200078e0046 */
[----:B------:R-:W-:Y:S02]  /*13a30*/  UIMAD UR5, UR14, UR5, URZ ;  /* 0x000000050e0572a4 */ /* 0x000fe4000f8e023f */
[----:B------:R-:W-:-:S02]  /*13a40*/  ULDC.64 UR6, c[0x0][0x1e0] ;  /* 0x0000780000067ab9 */ /* 0x000fc40000000a00 */
[----:B------:R-:W-:Y:S02]  /*13a50*/  USHF.L.U64.HI UR7, UR6, 0x5, UR7 ;  /* 0x0000000506077899 */ /* 0x000fe40008010207 */
[----:B------:R-:W-:Y:S02]  /*13a60*/  USHF.L.U32 UR6, UR6, 0x5, URZ ;  /* 0x0000000506067899 */ /* 0x000fe4000800063f */
[----:B------:R-:W-:Y:S01]  /*13a70*/  UIADD3 UR5, UR17, UR5, URZ ;  /* 0x0000000511057290 */ /* 0x000fe2000fffe03f */
[----:B---3--:R-:W-:Y:S02]  /*13a80*/  MOV R3, R7 ;  /* 0x0000000700037202 */ /* 0x008fe40000000f00 */
[----:B----4-:R-:W-:-:S05]  /*13a90*/  MOV R2, R4 ;  /* 0x0000000400027202 */ /* 0x010fca0000000f00 */
[----:B------:R1:W-:Y:S04]  /*13aa0*/  STL.64 [R1], R2 ;  /* 0x0000000201007387 */ /* 0x0003e80000100a00 */
.L_x_204:
[----:B------:R-:W-:Y:S04]  /*13ab0*/  DEPBAR.LE SB0, 0x0 ;  /* 0x000080000000791a */ /* 0x000fe80000000000 */
[----:B------:R-:W-:Y:S01]  /*13ac0*/  BAR.SYNC.DEFER_BLOCKING 0x0 ;  /* 0x0000000000007b1d */ /* 0x000fe20000010000 */
[----:B-12---:R-:W-:Y:S01]  /*13ad0*/  SHF.R.S32.HI R2, RZ, 0x1f, R225 ;  /* 0x0000001fff027819 */ /* 0x006fe200000114e1 */
[C---:B--2---:R-:W-:Y:S01]  /*13ae0*/  IMAD R0, R225.reuse, UR5, RZ ;  /* 0x00000005e1007c24 */ /* 0x044fe2000f8e02ff */
[----:B------:R-:W-:Y:S03]  /*13af0*/  PLOP3.LUT P3, PT, PT, PT, UP2, 0x80, 0x0 ;  /* 0x000000000000781c */ /* 0x000fe60003f6f028 */
[----:B------:R-:W-:Y:S02]  /*13b00*/  IMAD R0, R2, UR16, R0 ;  /* 0x0000001002007c24 */ /* 0x000fe4000f8e0200 */
[----:B-----5:R-:W-:Y:S08]  /*13b10*/  LDSM.16.M88.4 R96, [R215+0x6100] ;  /* 0x00610000d760783b */ /* 0x020ff00000000200 */
[----:B------:R-:W2:Y:S06]  /*13b20*/  LDL.64 R196, [R1] ;  /* 0x0000000001c47983 */ /* 0x000eac0000100a00 */
[----:B------:R-:W1:Y:S08]  /*13b30*/  LDSM.16.M88.4 R16, [R208+0x3100] ;  /* 0x00310000d010783b */ /* 0x000e700000000200 */
[----:B------:R-:W3:Y:S08]  /*13b40*/  LDSM.16.M88.4 R92, [R215+0x8100] ;  /* 0x00810000d75c783b */ /* 0x000ef00000000200 */
[----:B------:R-:W4:Y:S08]  /*13b50*/  LDSM.16.M88.4 R32, [R208+0x3900] ;  /* 0x00390000d020783b */ /* 0x000f300000000200 */
[----:B------:R-:W1:Y:S08]  /*13b60*/  LDSM.16.M88.4 R48, [R208+0x4100] ;  /* 0x00410000d030783b */ /* 0x000e700000000200 */
[----:B------:R-:W1:Y:S08]  /*13b70*/  LDSM.16.M88.4 R64, [R208+0x4900] ;  /* 0x00490000d040783b */ /* 0x000e700000000200 */
[----:B------:R-:W1:Y:S08]  /*13b80*/  LDSM.16.M88.4 R80, [R208+0x5100] ;  /* 0x00510000d050783b */ /* 0x000e700000000200 */
[----:B------:R-:W1:Y:S08]  /*13b90*/  LDSM.16.M88.4 R168, [R208+0x5900] ;  /* 0x00590000d0a8783b */ /* 0x000e700000000200 */
[----:B------:R-:W-:Y:S08]  /*13ba0*/  LDSM.16.M88.4 R172, [R218+0x6100] ;  /* 0x00610000daac783b */ /* 0x000ff00000000200 */
[----:B------:R-:W1:Y:S08]  /*13bb0*/  LDSM.16.M88.4 R176, [R219] ;  /* 0x00000000dbb0783b */ /* 0x000e700000000200 */
[----:B------:R-:W2:Y:S08]  /*13bc0*/  LDSM.16.M88.4 R180, [R218+0x8100] ;  /* 0x00810000dab4783b */ /* 0x000eb00000000200 */
[----:B------:R-:W2:Y:S08]  /*13bd0*/  LDSM.16.M88.4 R184, [R224] ;  /* 0x00000000e0b8783b */ /* 0x000eb00000000200 */
[----:B------:R-:W2:Y:S08]  /*13be0*/  LDSM.16.M88.4 R188, [R223] ;  /* 0x00000000dfbc783b */ /* 0x000eb00000000200 */
[----:B------:R-:W2:Y:S08]  /*13bf0*/  LDSM.16.M88.4 R192, [R222] ;  /* 0x00000000dec0783b */ /* 0x000eb00000000200 */
[----:B------:R-:W2:Y:S06]  /*13c00*/  LDL.64 R250, [R1+0x28] ;  /* 0x0000280001fa7983 */ /* 0x000eac0000100a00 */
[----:B------:R-:W2:Y:S01]  /*13c10*/  LDL R226, [R1+0x1c] ;  /* 0x00001c0001e27983 */ /* 0x000ea20000100800 */
[-C--:B-1----:R-:W-:Y:S08]  /*13c20*/  HMMA.16816.F32.BF16 R4, R96, R16.reuse, RZ ;  /* 0x000000106004723c */ /* 0x082ff000000418ff */
[C---:B---3--:R-:W-:Y:S08]  /*13c30*/  HMMA.16816.F32.BF16 R8, R92.reuse, R16, RZ ;  /* 0x000000105c08723c */ /* 0x048ff000000418ff */
        /* <DEDUP_REMOVED lines=24> */
[C---:B--2---:R-:W-:Y:S07]  /*13dc0*/  HMMA.16816.F32.BF16 R8, R180.reuse, R176, R8 ;  /* 0x000000b0b408723c */ /* 0x044fee0000041808 */
[----:B------:R-:W-:Y:S01]  /*13dd0*/  IMAD.WIDE.U32 R176, R225, UR16, R196 ;  /* 0x00000010e1b07c25 */ /* 0x000fe2000f8e00c4 */
[-C--:B------:R-:W-:Y:S04]  /*13de0*/  HMMA.16816.F32.BF16 R12, R180, R178.reuse, R12 ;  /* 0x000000b2b40c723c */ /* 0x080fe8000004180c */
[----:B------:R-:W-:Y:S02]  /*13df0*/  IADD3 R0, R177, R0, RZ ;  /* 0x00000000b1007210 */ /* 0x000fe40007ffe0ff */
[C---:B------:R-:W-:Y:S02]  /*13e00*/  LEA R2, P0, R176.reuse, c[0x0][0x1f8], 0x1 ;  /* 0x00007e00b0027a11 */ /* 0x040fe400078008ff */
[C---:B------:R-:W-:Y:S04]  /*13e10*/  HMMA.16816.F32.BF16 R16, R172.reuse, R178, R16 ;  /* 0x000000b2ac10723c */ /* 0x040fe80000041810 */
[----:B------:R-:W-:Y:S02]  /*13e20*/  LEA.HI.X R3, R176, c[0x0][0x1fc], R0, 0x1, P0 ;  /* 0x00007f00b0037a11 */ /* 0x000fe400000f0c00 */
[----:B------:R-:W2:Y:S02]  /*13e30*/  LDSM.16.M88.4 R176, [R220] ;  /* 0x00000000dcb0783b */ /* 0x000ea40000000200 */
[-C--:B------:R-:W-:Y:S06]  /*13e40*/  HMMA.16816.F32.BF16 R20, R172, R184.reuse, R20 ;  /* 0x000000b8ac14723c */ /* 0x080fec0000041814 */
[----:B------:R-:W-:Y:S01]  /*13e50*/  @!PT LDS RZ, [RZ] ;  /* 0x00000000fffff984 */ /* 0x000fe20000000800 */
[----:B------:R-:W-:Y:S01]  /*13e60*/  @!PT LDS RZ, [RZ] ;  /* 0x00000000fffff984 */ /* 0x000fe20000000800 */
[----:B------:R-:W-:Y:S01]  /*13e70*/  @!PT LDS RZ, [RZ] ;  /* 0x00000000fffff984 */ /* 0x000fe20000000800 */
[----:B------:R3:W-:Y:S02]  /*13e80*/  LDGSTS.E.BYPASS.LTC128B.128 [R227+0x100], [R2.64], !P6 ;  /* 0x0010000002e37fae */ /* 0x0007e4000f101d4c */
[C---:B------:R-:W-:Y:S08]  /*13e90*/  HMMA.16816.F32.BF16 R24, R180.reuse, R184, R24 ;  /* 0x000000b8b418723c */ /* 0x040ff00000041818 */
[-C--:B------:R-:W-:Y:S08]  /*13ea0*/  HMMA.16816.F32.BF16 R28, R180, R186.reuse, R28 ;  /* 0x000000bab41c723c */ /* 0x080ff0000004181c */
[C---:B------:R-:W-:Y:S08]  /*13eb0*/  HMMA.16816.F32.BF16 R32, R172.reuse, R186, R32 ;  /* 0x000000baac20723c */ /* 0x040ff00000041820 */
[-C--:B------:R-:W-:Y:S08]  /*13ec0*/  HMMA.16816.F32.BF16 R36, R172, R188.reuse, R36 ;  /* 0x000000bcac24723c */ /* 0x080ff00000041824 */
[C---:B------:R-:W-:Y:S07]  /*13ed0*/  HMMA.16816.F32.BF16 R40, R180.reuse, R188, R40 ;  /* 0x000000bcb428723c */ /* 0x040fee0000041828 */
[----:B------:R-:W-:Y:S01]  /*13ee0*/  IADD3 R188, P1, R2, UR10, RZ ;  /* 0x0000000a02bc7c10 */ /* 0x000fe2000ff3e0ff */
[-C--:B------:R-:W-:Y:S04]  /*13ef0*/  HMMA.16816.F32.BF16 R44, R180, R190.reuse, R44 ;  /* 0x000000beb42c723c */ /* 0x080fe8000004182c */
[----:B------:R-:W-:Y:S02]  /*13f00*/  IADD3.X R189, R3, UR9, RZ, P1, !PT ;  /* 0x0000000903bd7c10 */ /* 0x000fe40008ffe4ff */
[----:B------:R-:W-:Y:S02]  /*13f10*/  IADD3 R186, P0, R188, UR10, RZ ;  /* 0x0000000abcba7c10 */ /* 0x000fe4000ff1e0ff */
[C---:B------:R-:W-:Y:S01]  /*13f20*/  HMMA.16816.F32.BF16 R48, R172.reuse, R190, R48 ;  /* 0x000000beac30723c */ /* 0x040fe20000041830 */
[----:B------:R4:W-:Y:S03]  /*13f30*/  LDGSTS.E.BYPASS.LTC128B.128 [R227+0x900], [R188.64], !P6 ;  /* 0x00900000bce37fae */ /* 0x0009e6000f101d4c */
[----:B------:R-:W-:Y:S02]  /*13f40*/  IADD3.X R187, R189, UR9, RZ, P0, !PT ;  /* 0x00000009bdbb7c10 */ /* 0x000fe400087fe4ff */
[----:B------:R-:W-:Y:S02]  /*13f50*/  IADD3 R184, P2, R186, UR10, RZ ;  /* 0x0000000abab87c10 */ /* 0x000fe4000ff5e0ff */
[-C--:B------:R-:W-:Y:S01]  /*13f60*/  HMMA.16816.F32.BF16 R52, R172, R192.reuse, R52 ;  /* 0x000000c0ac34723c */ /* 0x080fe20000041834 */
[----:B------:R1:W-:Y:S03]  /*13f70*/  LDGSTS.E.BYPASS.LTC128B.128 [R227+0x1100], [R186.64], !P6 ;  /* 0x01100000bae37fae */ /* 0x0003e6000f101d4c */
[----:B------:R-:W-:Y:S02]  /*13f80*/  IADD3.X R185, R187, UR9, RZ, P2, !PT ;  /* 0x00000009bbb97c10 */ /* 0x000fe400097fe4ff */
[----:B---3--:R-:W-:Y:S02]  /*13f90*/  IADD3 R2, P1, R184, UR10, RZ ;  /* 0x0000000ab8027c10 */ /* 0x008fe4000ff3e0ff */
[C---:B------:R-:W-:Y:S01]  /*13fa0*/  HMMA.16816.F32.BF16 R56, R180.reuse, R192, R56 ;  /* 0x000000c0b438723c */ /* 0x040fe20000041838 */
[----:B------:R3:W-:Y:S03]  /*13fb0*/  LDGSTS.E.BYPASS.LTC128B.128 [R227+0x1900], [R184.64], !P6 ;  /* 0x01900000b8e37fae */ /* 0x0007e6000f101d4c */
[----:B------:R-:W-:Y:S02]  /*13fc0*/  IADD3.X R3, R185, UR9, RZ, P1, !PT ;  /* 0x00000009b9037c10 */ /* 0x000fe40008ffe4ff */
[----:B------:R-:W-:Y:S02]  /*13fd0*/  IADD3 R190, P0, R2, UR10, RZ ;  /* 0x0000000a02be7c10 */ /* 0x000fe4000ff1e0ff */
[-C--:B------:R-:W-:Y:S01]  /*13fe0*/  HMMA.16816.F32.BF16 R60, R180, R194.reuse, R60 ;  /* 0x000000c2b43c723c */ /* 0x080fe2000004183c */
[----:B------:R2:W-:Y:S01]  /*13ff0*/  LDGSTS.E.BYPASS.LTC128B.128 [R227+0x2100], [R2.64], !P6 ;  /* 0x0210000002e37fae */ /* 0x0005e2000f101d4c */
[----:B------:R-:W-:Y:S02]  /*14000*/  PLOP3.LUT P1, PT, PT, PT, UP2, 0x80, 0x0 ;  /* 0x000000000000781c */ /* 0x000fe40003f2f028 */
[----:B------:R-:W-:Y:S02]  /*14010*/  IADD3.X R191, R3, UR9, RZ, P0, !PT ;  /* 0x0000000903bf7c10 */ /* 0x000fe400087fe4ff */
[C---:B------:R-:W-:Y:S02]  /*14020*/  ISETP.GT.AND P0, PT, R225.reuse, UR8, PT ;  /* 0x00000008e1007c0c */ /* 0x040fe4000bf04270 */
[C---:B------:R-:W-:Y:S01]  /*14030*/  HMMA.16816.F32.BF16 R64, R172.reuse, R194, R64 ;  /* 0x000000c2ac40723c */ /* 0x040fe20000041840 */
[----:B------:R4:W-:Y:S07]  /*14040*/  LDGSTS.E.BYPASS.LTC128B.128 [R227+0x2900], [R190.64], !P6 ;  /* 0x02900000bee37fae */ /* 0x0009ee000f101d4c */
[-C--:B-1----:R-:W-:Y:S01]  /*14050*/  HMMA.16816.F32.BF16 R68, R172, R168.reuse, R68 ;  /* 0x000000a8ac44723c */ /* 0x082fe20000041844 */
[----:B------:R-:W-:Y:S07]  /*14060*/  LDSM.16.M88.4 R192, [R216+0x8100] ;  /* 0x00810000d8c0783b */ /* 0x000fee0000000200 */
[C---:B------:R-:W-:Y:S01]  /*14070*/  HMMA.16816.F32.BF16 R72, R180.reuse, R168, R72 ;  /* 0x000000a8b448723c */ /* 0x040fe20000041848 */
[----:B------:R-:W0:Y:S03]  /*14080*/  LDGDEPBAR ;  /* 0x00000000000079af */ /* 0x000e260000000000 */
[----:B--2---:R-:W-:Y:S04]  /*14090*/  @P0 IADD3 R2, R225, -0x1, RZ ;  /* 0xffffffffe1020810 */ /* 0x004fe80007ffe0ff */
[-C--:B------:R-:W-:Y:S01]  /*140a0*/  HMMA.16816.F32.BF16 R76, R180, R170.reuse, R76 ;  /* 0x000000aab44c723c */ /* 0x080fe2000004184c */
[----:B---3--:R-:W-:Y:S03]  /*140b0*/  LDSM.16.M88.4 R184, [R216+0x6100] ;  /* 0x00610000d8b8783b */ /* 0x008fe60000000200 */
[----:B------:R-:W-:Y:S04]  /*140c0*/  @P0 SHF.R.S32.HI R0, RZ, 0x1f, R2 ;  /* 0x0000001fff000819 */ /* 0x000fe80000011402 */
[C---:B------:R-:W-:Y:S01]  /*140d0*/  HMMA.16816.F32.BF16 R80, R172.reuse, R170, R80 ;  /* 0x000000aaac50723c */ /* 0x040fe20000041850 */
[----:B----4-:R-:W1:Y:S03]  /*140e0*/  LDSM.16.M88.4 R188, [R214+0x3100] ;  /* 0x00310000d6bc783b */ /* 0x010e660000000200 */
[----:B------:R-:W-:Y:S04]  /*140f0*/  @P0 IMAD R0, R0, c[0x0][0x1e0], RZ ;  /* 0x0000780000000a24 */ /* 0x000fe800078e02ff */
[-C--:B------:R-:W-:Y:S01]  /*14100*/  HMMA.16816.F32.BF16 R84, R172, R176.reuse, R84 ;  /* 0x000000b0ac54723c */ /* 0x080fe20000041854 */
[----:B------:R-:W2:Y:S03]  /*14110*/  LDSM.16.M88.4 R196, [R214+0x3900] ;  /* 0x00390000d6c4783b */ /* 0x000ea60000000200 */
[C---:B------:R-:W-:Y:S02]  /*14120*/  @P0 IMAD R0, R2.reuse, c[0x0][0x1e4], R0 ;  /* 0x0000790002000a24 */ /* 0x040fe400078e0200 */
[----:B------:R-:W-:Y:S02]  /*14130*/  @P0 IMAD.WIDE.U32 R2, R2, c[0x0][0x1e0], RZ ;  /* 0x0000780002020a25 */ /* 0x000fe400078e00ff */
[C---:B------:R-:W-:Y:S01]  /*14140*/  HMMA.16816.F32.BF16 R88, R180.reuse, R176, R88 ;  /* 0x000000b0b458723c */ /* 0x040fe20000041858 */
[----:B------:R-:W3:Y:S03]  /*14150*/  LDSM.16.M88.4 R200, [R214+0x4100] ;  /* 0x00410000d6c8783b */ /* 0x000ee60000000200 */
[----:B------:R-:W-:Y:S04]  /*14160*/  @P0 IADD3 R0, R3, R0, RZ ;  /* 0x0000000003000210 */ /* 0x000fe80007ffe0ff */
[-C--:B------:R-:W-:Y:S01]  /*14170*/  HMMA.16816.F32.BF16 R92, R180, R178.reuse, R92 ;  /* 0x000000b2b45c723c */ /* 0x080fe2000004185c */
[----:B------:R-:W4:Y:S03]  /*14180*/  LDSM.16.M88.4 R168, [R214+0x4900] ;  /* 0x00490000d6a8783b */ /* 0x000f260000000200 */
[----:B------:R-:W-:Y:S04]  /*14190*/  @P0 IMAD R0, R0, 0x60, RZ ;  /* 0x0000006000000824 */ /* 0x000fe800078e02ff */
[----:B------:R-:W-:Y:S01]  /*141a0*/  HMMA.16816.F32.BF16 R96, R172, R178, R96 ;  /* 0x000000b2ac60723c */ /* 0x000fe20000041860 */
[----:B------:R-:W2:Y:S08]  /*141b0*/  LDSM.16.M88.4 R180, [R214+0x5100] ;  /* 0x00510000d6b4783b */ /* 0x000eb00000000200 */
[----:B------:R-:W3:Y:S01]  /*141c0*/  LDSM.16.M88.4 R204, [R214+0x5900] ;  /* 0x00590000d6cc783b */ /* 0x000ee20000000200 */
[-C--:B-1----:R-:W-:Y:S07]  /*141d0*/  HMMA.16816.F32.BF16 R4, R184, R188.reuse, R4 ;  /* 0x000000bcb804723c */ /* 0x082fee0000041804 */
[----:B------:R-:W-:Y:S01]  /*141e0*/  LDSM.16.M88.4 R172, [R217+0x6100] ;  /* 0x00610000d9ac783b */ /* 0x000fe20000000200 */
[C---:B------:R-:W-:Y:S07]  /*141f0*/  HMMA.16816.F32.BF16 R8, R192.reuse, R188, R8 ;  /* 0x000000bcc008723c */ /* 0x040fee0000041808 */
[----:B------:R-:W1:Y:S01]  /*14200*/  LDSM.16.M88.4 R176, [R213] ;  /* 0x00000000d5b0783b */ /* 0x000e620000000200 */
[-C--:B------:R-:W-:Y:S08]  /*14210*/  HMMA.16816.F32.BF16 R12, R192, R190.reuse, R12 ;  /* 0x000000bec00c723c */ /* 0x080ff0000004180c */
[C---:B------:R-:W-:Y:S01]  /*14220*/  HMMA.16816.F32.BF16 R16, R184.reuse, R190, R16 ;  /* 0x000000beb810723c */ /* 0x040fe20000041810 */
[----:B------:R-:W1:Y:S07]  /*14230*/  LDSM.16.M88.4 R188, [R217+0x8100] ;  /* 0x00810000d9bc783b */ /* 0x000e6e0000000200 */
[-C--:B--2---:R-:W-:Y:S08]  /*14240*/  HMMA.16816.F32.BF16 R20, R184, R196.reuse, R20 ;  /* 0x000000c4b814723c */ /* 0x084ff00000041814 */
        /* <DEDUP_REMOVED lines=19> */
[-C--:B-1----:R-:W-:Y:S08]  /*14380*/  HMMA.16816.F32.BF16 R4, R172, R176.reuse, R4 ;  /* 0x000000b0ac04723c */ /* 0x082ff00000041804 */
        /* <DEDUP_REMOVED lines=67> */
[----:B------:R2:W1:Y:S01]  /*147c0*/  MUFU.TANH R230, R30 ;  /* 0x0000001e00e67308 */ /* 0x0004620000002400 */
        /* <DEDUP_REMOVED lines=11> */
[----:B------:R-:W2:Y:S01]  /*14880*/  LDSM.16.M88.4 R4, [R213+0x2800] ;  /* 0x00280000d504783b */ /* 0x000ea20000000200 */
[----:B------:R-:W-:Y:S04]  /*14890*/  DEPBAR.LE SB0, 0x0 ;  /* 0x000080000000791a */ /* 0x000fe80000000000 */
[----:B------:R-:W-:Y:S02]  /*148a0*/  FMUL.FTZ R50, R50, c[0x0][0x320] ;  /* 0x0000c80032327a20 */ /* 0x000fe40000410000 */
[----:B------:R-:W-:Y:S01]  /*148b0*/  FMUL.FTZ R52, R52, c[0x0][0x320] ;  /* 0x0000c80034347a20 */ /* 0x000fe20000410000 */
[----:B------:R2:W2:Y:S01]  /*148c0*/  MUFU.TANH R194, R22 ;  /* 0x0000001600c27308 */ /* 0x0004a20000002400 */
[----:B------:R-:W-:Y:S01]  /*148d0*/  BAR.SYNC.DEFER_BLOCKING 0x0 ;  /* 0x0000000000007b1d */ /* 0x000fe20000010000 */
[-C--:B-1----:R-:W-:Y:S05]  /*148e0*/  HMMA.16816.F32.BF16 R68, R172, R8.reuse, R68 ;  /* 0x00000008ac44723c */ /* 0x082fea0000041844 */
[----:B------:R-:W-:Y:S02]  /*148f0*/  FMUL.FTZ R53, R53, c[0x0][0x320] ;  /* 0x0000c80035357a20 */ /* 0x000fe40000410000 */
[----:B------:R-:W-:Y:S01]  /*14900*/  FMUL.FTZ R54, R54, c[0x0][0x320] ;  /* 0x0000c80036367a20 */ /* 0x000fe20000410000 */
[----:B------:R1:W1:Y:S01]  /*14910*/  MUFU.TANH R186, R23 ;  /* 0x0000001700ba7308 */ /* 0x0002620000002400 */
[C---:B------:R-:W-:Y:S04]  /*14920*/  HMMA.16816.F32.BF16 R72, R188.reuse, R8, R72 ;  /* 0x00000008bc48723c */ /* 0x040fe80000041848 */
[----:B------:R-:W-:Y:S02]  /*14930*/  FMUL.FTZ R55, R55, c[0x0][0x320] ;  /* 0x0000c80037377a20 */ /* 0x000fe40000410000 */
[----:B------:R-:W-:Y:S02]  /*14940*/  FMUL.FTZ R56, R56, c[0x0][0x320] ;  /* 0x0000c80038387a20 */ /* 0x000fe40000410000 */
[-C--:B------:R-:W-:Y:S01]  /*14950*/  HMMA.16816.F32.BF16 R76, R188, R10.reuse, R76 ;  /* 0x0000000abc4c723c */ /* 0x080fe2000004184c */
[----:B------:R1:W1:Y:S03]  /*14960*/  MUFU.TANH R207, R24 ;  /* 0x0000001800cf7308 */ /* 0x0002660000002400 */
[----:B------:R-:W-:Y:S02]  /*14970*/  FMUL.FTZ R57, R57, c[0x0][0x320] ;  /* 0x0000c80039397a20 */ /* 0x000fe40000410000 */
[----:B------:R-:W-:Y:S02]  /*14980*/  FMUL.FTZ R59, R59, c[0x0][0x320] ;  /* 0x0000c8003b3b7a20 */ /* 0x000fe40000410000 */
[C---:B------:R-:W-:Y:S03]  /*14990*/  HMMA.16816.F32.BF16 R80, R172.reuse, R10, R80 ;  /* 0x0000000aac50723c */ /* 0x040fe60000041850 */
[----:B------:R1:W1:Y:S01]  /*149a0*/  MUFU.TANH R206, R25 ;  /* 0x0000001900ce7308 */ /* 0x0002620000002400 */
[----:B------:R-:W-:Y:S02]  /*149b0*/  FMUL.FTZ R60, R60, c[0x0][0x320] ;  /* 0x0000c8003c3c7a20 */ /* 0x000fe40000410000 */
[----:B------:R-:W-:Y:S02]  /*149c0*/  FMUL.FTZ R61, R61, c[0x0][0x320] ;  /* 0x0000c8003d3d7a20 */ /* 0x000fe40000410000 */
[-C--:B--2---:R-:W-:Y:S04]  /*149d0*/  HMMA.16816.F32.BF16 R84, R172, R4.reuse, R84 ;  /* 0x00000004ac54723c */ /* 0x084fe80000041854 */
        /* <DEDUP_REMOVED lines=8> */
[----:B------:R-:W-:Y:S01]  /*14a60*/  @P0 MOV R4, R250 ;  /* 0x000000fa00040202 */ /* 0x000fe20000000f00 */
[----:B------:R-:W-:Y:S02]  /*14a70*/  FMUL.FTZ R67, R67, c[0x0][0x320] ;  /* 0x0000c80043437a20 */ /* 0x000fe40000410000 */
[----:B------:R-:W-:Y:S01]  /*14a80*/  FMUL.FTZ R68, R68, c[0x0][0x320] ;  /* 0x0000c80044447a20 */ /* 0x000fe20000410000 */
[----:B------:R-:W-:Y:S01]  /*14a90*/  HMMA.16816.F32.BF16 R96, R172, R6, R96 ;  /* 0x00000006ac60723c */ /* 0x000fe20000041860 */
[----:B------:R2:W1:Y:S03]  /*14aa0*/  MUFU.TANH R12, R32 ;  /* 0x00000020000c7308 */ /* 0x0004660000002400 */
[----:B------:R-:W-:Y:S02]  /*14ab0*/  FMUL.FTZ R69, R69, c[0x0][0x320] ;  /* 0x0000c80045457a20 */ /* 0x000fe40000410000 */
[----:B------:R-:W-:Y:S02]  /*14ac0*/  FMUL.FTZ R70, R70, c[0x0][0x320] ;  /* 0x0000c80046467a20 */ /* 0x000fe40000410000 */
[----:B------:R-:W-:Y:S03]  /*14ad0*/  @P1 IMAD.HI.U32 R6, R226, c[0x0][0x2c8], RZ ;  /* 0x0000b200e2061a27 */ /* 0x000fe600078e00ff */
        /* <DEDUP_REMOVED lines=45> */
[----:B---3--:R-:W3:Y:S01]  /*14db0*/  LDL R14, [R1+0x18] ;  /* 0x00001800010e7983 */ /* 0x008ee20000100800 */
[----:B------:R-:W-:Y:S01]  /*14dc0*/  @P0 MOV R5, R15 ;  /* 0x0000000f00050202 */ /* 0x000fe20000000f00 */
[----:B------:R-:W-:Y:S02]  /*14dd0*/  FMUL.FTZ R62, R62, c[0x0][0x320] ;  /* 0x0000c8003e3e7a20 */ /* 0x000fe40000410000 */
[----:B------:R-:W-:Y:S02]  /*14de0*/  FMUL.FTZ R90, R90, c[0x0][0x320] ;  /* 0x0000c8005a5a7a20 */ /* 0x000fe40000410000 */
[----:B------:R2:W1:Y:S01]  /*14df0*/  MUFU.TANH R192, R41 ;  /* 0x0000002900c07308 */ /* 0x0004620000002400 */
[----:B------:R-:W-:Y:S04]  /*14e00*/  @P0 IMAD.WIDE.U32 R4, R2, 0x60, R4 ;  /* 0x0000006002040825 */ /* 0x000fe800078e0004 */
[----:B------:R-:W-:Y:S01]  /*14e10*/  FMUL.FTZ R94, R94, c[0x0][0x320] ;  /* 0x0000c8005e5e7a20 */ /* 0x000fe20000410000 */
[----:B------:R-:W-:Y:S01]  /*14e20*/  @P0 LEA R2, P2, R4, c[0x0][0x1c8], 0x1 ;  /* 0x0000720004020a11 */ /* 0x000fe200078408ff */
[----:B------:R-:W-:Y:S01]  /*14e30*/  FMUL.FTZ R95, R95, c[0x0][0x320] ;  /* 0x0000c8005f5f7a20 */ /* 0x000fe20000410000 */
[----:B------:R-:W-:Y:S02]  /*14e40*/  @P0 IADD3 R0, R5, R0, RZ ;  /* 0x0000000005000210 */ /* 0x000fe40007ffe0ff */
[----:B------:R2:W1:Y:S01]  /*14e50*/  MUFU.TANH R200, R42 ;  /* 0x0000002a00c87308 */ /* 0x0004620000002400 */
[----:B------:R-:W-:Y:S02]  /*14e60*/  @P0 IADD3 R10, P4, R2, UR6, RZ ;  /* 0x00000006020a0c10 */ /* 0x000fe4000ff9e0ff */
[----:B------:R-:W-:Y:S01]  /*14e70*/  @P0 LEA.HI.X R3, R4, c[0x0][0x1cc], R0, 0x1, P2 ;  /* 0x0000730004030a11 */ /* 0x000fe200010f0c00 */
[----:B------:R-:W-:Y:S01]  /*14e80*/  IMAD R0, R225, -0x60, RZ ;  /* 0xffffffa0e1007824 */ /* 0x000fe200078e02ff */
[----:B------:R-:W-:Y:S02]  /*14e90*/  @P0 IADD3 R8, P1, R10, UR6, RZ ;  /* 0x000000060a080c10 */ /* 0x000fe4000ff3e0ff */
[----:B------:R-:W-:Y:S01]  /*14ea0*/  @P0 IADD3.X R11, R3, UR7, RZ, P4, !PT ;  /* 0x00000007030b0c10 */ /* 0x000fe2000a7fe4ff */
[----:B------:R-:W-:Y:S01]  /*14eb0*/  @!PT LDS RZ, [RZ] ;  /* 0x00000000fffff984 */ /* 0x000fe20000000800 */
[----:B------:R-:W-:Y:S01]  /*14ec0*/  @!PT LDS RZ, [RZ] ;  /* 0x00000000fffff984 */ /* 0x000fe20000000800 */
[----:B------:R-:W-:Y:S01]  /*14ed0*/  @!PT LDS RZ, [RZ] ;  /* 0x00000000fffff984 */ /* 0x000fe20000000800 */
[----:B------:R1:W-:Y:S01]  /*14ee0*/  @P0 LDGSTS.E.BYPASS.LTC128B.128 [R227+0x3100], [R2.64], !P6 ;  /* 0x0310000002e30fae */ /* 0x0003e2000f101d4c */
[----:B------:R-:W-:Y:S01]  /*14ef0*/  MOV R5, R226 ;  /* 0x000000e200057202 */ /* 0x000fe20000000f00 */
[----:B------:R2:W1:Y:S01]  /*14f00*/  MUFU.TANH R199, R43 ;  /* 0x0000002b00c77308 */ /* 0x0004620000002400 */
[----:B------:R-:W-:Y:S02]  /*14f10*/  @P0 IADD3.X R9, R11, UR7, RZ, P1, !PT ;  /* 0x000000070b090c10 */ /* 0x000fe40008ffe4ff */
[----:B------:R-:W-:Y:S02]  /*14f20*/  @P3 SHF.R.U32.HI R5, RZ, c[0x0][0x2cc], R6 ;  /* 0x0000b300ff053a19 */ /* 0x000fe40000011606 */
[----:B------:R-:W-:Y:S01]  /*14f30*/  @P0 IADD3 R6, P3, R8, UR6, RZ ;  /* 0x0000000608060c10 */ /* 0x000fe2000ff7e0ff */
[----:B------:R2:W-:Y:S03]  /*14f40*/  @P0 LDGSTS.E.BYPASS.LTC128B.128 [R227+0x3900], [R10.64], !P6 ;  /* 0x039000000ae30fae */ /* 0x0005e6000f101d4c */
[----:B------:R-:W-:Y:S01]  /*14f50*/  @P0 IADD3.X R7, R9, UR7, RZ, P3, !PT ;  /* 0x0000000709070c10 */ /* 0x000fe20009ffe4ff */
[----:B------:R2:W2:Y:S04]  /*14f60*/  MUFU.TANH R185, R44 ;  /* 0x0000002c00b97308 */ /* 0x0004a80000002400 */
[----:B------:R2:W-:Y:S06]  /*14f70*/  @P0 LDGSTS.E.BYPASS.LTC128B.128 [R227+0x4100], [R8.64], !P6 ;  /* 0x0410000008e30fae */ /* 0x0005ec000f101d4c */
[----:B------:R3:W3:Y:S02]  /*14f80*/  MUFU.TANH R184, R45 ;  /* 0x0000002d00b87308 */ /* 0x0006e40000002400 */
[----:B------:R3:W-:Y:S01]  /*14f90*/  @P0 LDGSTS.E.BYPASS.LTC128B.128 [R227+0x4900], [R6.64], !P6 ;  /* 0x0490000006e30fae */ /* 0x0007e2000f101d4c */
[----:B-1----:R-:W-:Y:S04]  /*14fa0*/  @P0 IADD3 R2, P2, R6, UR6, RZ ;  /* 0x0000000606020c10 */ /* 0x002fe8000ff5e0ff */
[----:B------:R-:W-:Y:S03]  /*14fb0*/  @P0 IADD3.X R3, R7, UR7, RZ, P2, !PT ;  /* 0x0000000707030c10 */ /* 0x000fe600097fe4ff */
[----:B------:R1:W1:Y:S01]  /*14fc0*/  MUFU.TANH R197, R46 ;  /* 0x0000002e00c57308 */ /* 0x0002620000002400 */
[----:B------:R-:W1:Y:S08]  /*14fd0*/  SHFL.IDX PT, R4, R5, RZ, 0x1c1f ;  /* 0x001c1fff05047589 */ /* 0x000e7000000e0000 */
[----:B------:R1:W-:Y:S01]  /*14fe0*/  @P0 LDGSTS.E.BYPASS.LTC128B.128 [R227+0x5100], [R2.64], !P6 ;  /* 0x0510000002e30fae */ /* 0x0003e2000f101d4c */
[----:B------:R1:W1:Y:S01]  /*14ff0*/  MUFU.TANH R195, R47 ;  /* 0x0000002f00c37308 */ /* 0x0002620000002400 */
[----:B--2---:R-:W-:Y:S04]  /*15000*/  @P0 IADD3 R8, P1, R2, UR6, RZ ;  /* 0x0000000602080c10 */ /* 0x004fe8000ff3e0ff */
[----:B------:R-:W-:Y:S05]  /*15010*/  @P0 IADD3.X R9, R3, UR7, RZ, P1, !PT ;  /* 0x0000000703090c10 */ /* 0x000fea0008ffe4ff */
[----:B------:R-:W2:Y:S01]  /*15020*/  MUFU.TANH R48, R48 ;  /* 0x0000003000307308 */ /* 0x000ea20000002400 */
[----:B------:R1:W-:Y:S01]  /*15030*/  @P0 LDGSTS.E.BYPASS.LTC128B.128 [R227+0x5900], [R8.64], !P6 ;  /* 0x0590000008e30fae */ /* 0x0003e2000f101d4c */
[----:B------:R-:W-:Y:S07]  /*15040*/  PLOP3.LUT P0, PT, PT, PT, UP1, 0x40, 0x0 ;  /* 0x000000000000781c */ /* 0x000fee0003f0e818 */
[----:B------:R-:W0:Y:S01]  /*15050*/  LDGDEPBAR ;  /* 0x00000000000079af */ /* 0x000e220000000000 */
[----:B------:R-:W1:Y:S10]  /*15060*/  MUFU.TANH R49, R49 ;  /* 0x0000003100317308 */ /* 0x000e740000002400 */
[----:B------:R-:W1:Y:S10]  /*15070*/  MUFU.TANH R50, R50 ;  /* 0x0000003200327308 */ /* 0x000e740000002400 */
[----:B------:R1:W1:Y:S10]  /*15080*/  MUFU.TANH R35, R51 ;  /* 0x0000003300237308 */ /* 0x0002740000002400 */
[----:B------:R-:W1:Y:S10]  /*15090*/  MUFU.TANH R52, R52 ;  /* 0x0000003400347308 */ /* 0x000e740000002400 */
[----:B------:R-:W1:Y:S10]  /*150a0*/  MUFU.TANH R53, R53 ;  /* 0x0000003500357308 */ /* 0x000e740000002400 */
[----:B------:R-:W1:Y:S10]  /*150b0*/  MUFU.TANH R54, R54 ;  /* 0x0000003600367308 */ /* 0x000e740000002400 */
[----:B------:R-:W1:Y:S10]  /*150c0*/  MUFU.TANH R55, R55 ;  /* 0x0000003700377308 */ /* 0x000e740000002400 */
[----:B------:R1:W1:Y:S10]  /*150d0*/  MUFU.TANH R168, R56 ;  /* 0x0000003800a87308 */ /* 0x0002740000002400 */
[----:B------:R1:W1:Y:S10]  /*150e0*/  MUFU.TANH R56, R57 ;  /* 0x0000003900387308 */ /* 0x0002740000002400 */
[----:B------:R1:W1:Y:S10]  /*150f0*/  MUFU.TANH R180, R58 ;  /* 0x0000003a00b47308 */ /* 0x0002740000002400 */
[----:B------:R1:W1:Y:S10]  /*15100*/  MUFU.TANH R179, R59 ;  /* 0x0000003b00b37308 */ /* 0x0002740000002400 */
        /* <DEDUP_REMOVED lines=9> */
[----:B------:R-:W2:Y:S10]  /*151a0*/  MUFU.TANH R69, R69 ;  /* 0x0000004500457308 */ /* 0x000eb40000002400 */
[----:B------:R-:W2:Y:S01]  /*151b0*/  MUFU.TANH R70, R70 ;  /* 0x0000004600467308 */ /* 0x000ea20000002400 */
[C---:B---3--:R-:W-:Y:S02]  /*151c0*/  IADD3 R7, -R14.reuse, 0x1, R0 ;  /* 0x000000010e077810 */ /* 0x048fe40007ffe100 */
[----:B-1----:R-:W-:Y:S02]  /*151d0*/  IADD3 R8, -R14, R0, RZ ;  /* 0x000000000e087210 */ /* 0x002fe40007ffe1ff */
[----:B------:R-:W-:Y:S05]  /*151e0*/  IADD3 R7, R7, c[0x0][0x1d0], RZ ;  /* 0x0000740007077a10 */ /* 0x000fea0007ffe0ff */
[----:B------:R-:W1:Y:S01]  /*151f0*/  MUFU.TANH R71, R71 ;  /* 0x0000004700477308 */ /* 0x000e620000002400 */
[----:B------:R-:W-:Y:S04]  /*15200*/  IADD3 R7, R7, -c[0x0][0x168], RZ ;  /* 0x80005a0007077a10 */ /* 0x000fe80007ffe0ff */
[C---:B------:R-:W-:Y:S02]  /*15210*/  IADD3 R6, R7.reuse, c[0x0][0x328], RZ ;  /* 0x0000ca0007067a10 */ /* 0x040fe40007ffe0ff */
[----:B------:R-:W-:Y:S03]  /*15220*/  IADD3 R7, R7, UR11, RZ ;  /* 0x0000000b07077c10 */ /* 0x000fe6000fffe0ff */
[----:B------:R-:W3:Y:S01]  /*15230*/  MUFU.TANH R72, R72 ;  /* 0x0000004800487308 */ /* 0x000ee20000002400 */
[-C--:B------:R-:W-:Y:S02]  /*15240*/  IADD3 R3, R6, R4.reuse, RZ ;  /* 0x0000000406037210 */ /* 0x080fe40007ffe0ff */
[----:B------:R-:W-:Y:S07]  /*15250*/  IADD3 R2, R7, R4, RZ ;  /* 0x0000000407027210 */ /* 0x000fee0007ffe0ff */
        /* <DEDUP_REMOVED lines=42> */
.L_x_190:
[----:B------:R-:W-:Y:S04]  /*15500*/  MOV R9, c[0x0][0x32c] ;  /* 0x0000cb0000097a02 */ /* 0x000fe80000000f00 */
[----:B------:R-:W-:Y:S11]  /*15510*/  ISETP.NE.AND P0, PT, R9, 0x1, PT ;  /* 0x000000010900780c */ /* 0x000ff60003f05270 */
[----:B------:R-:W-:Y:S02]  /*15520*/  @!UPT UIADD3 URZ, URZ, URZ, URZ ;  /* 0x0000003f3f3ff290 */ /* 0x000fe4000fffe03f */
[----:B------:R-:W-:Y:S05]  /*15530*/  @P0 IMAD.HI.U32 R9, R4, c[0x0][0x330], RZ ;  /* 0x0000cc0004090a27 */ /* 0x000fea00078e00ff */
[----:B------:R-:W-:Y:S02]  /*15540*/  @P0 SHF.R.U32.HI R4, RZ, c[0x0][0x334], R9 ;  /* 0x0000cd00ff040a19 */ /* 0x000fe40000011609 */
.L_x_191:
[----:B------:R-:W-:Y:S05]  /*15550*/  BSYNC B0 ;  /* 0x0000000000007941 */ /* 0x000fea0003800000 */
.L_x_189:
[----:B------:R-:W-:Y:S05]  /*15560*/  IMAD R4, R4, c[0x0][0x32c], R8 ;  /* 0x0000cb0004047a24 */ /* 0x000fea00078e0208 */
[----:B------:R-:W-:Y:S02]  /*15570*/  IADD3 R9, R4, c[0x0][0x32c], RZ ;  /* 0x0000cb0004097a10 */ /* 0x000fe40007ffe0ff */
[----:B------:R-:W-:Y:S02]  /*15580*/  IMNMX R2, R2, R4, !PT ;  /* 0x0000000402027217 */ /* 0x000fe40007800200 */
[----:B------:R-:W-:Y:S02]  /*15590*/  IMNMX R3, R3, R9, PT ;  /* 0x0000000903037217 */ /* 0x000fe40003800200 */
.L_x_188:
        /* <DEDUP_REMOVED lines=108> */
[----:B------:R-:W-:Y:S04]  /*15c60*/  ISETP.LT.OR P0, PT, R3, 0x1, P0 ;  /* 0x000000010300780c */ /* 0x000fe80000701670 */
        /* <DEDUP_REMOVED lines=25> */
.L_x_194:
[----:B------:R-:W-:Y:S04]  /*15e00*/  MOV R26, c[0x0][0x32c] ;  /* 0x0000cb00001a7a02 */ /* 0x000fe80000000f00 */
[----:B------:R-:W-:Y:S11]  /*15e10*/  ISETP.NE.AND P0, PT, R26, 0x1, PT ;  /* 0x000000011a00780c */ /* 0x000ff60003f05270 */
[----:B------:R-:W-:Y:S02]  /*15e20*/  @!UPT UIADD3 URZ, URZ, URZ, URZ ;  /* 0x0000003f3f3ff290 */ /* 0x000fe4000fffe03f */
[----:B------:R-:W-:Y:S05]  /*15e30*/  @P0 IMAD.HI.U32 R26, R3, c[0x0][0x330], RZ ;  /* 0x0000cc00031a0a27 */ /* 0x000fea00078e00ff */
[----:B------:R-:W-:Y:S02]  /*15e40*/  @P0 SHF.R.U32.HI R3, RZ, c[0x0][0x334], R26 ;  /* 0x0000cd00ff030a19 */ /* 0x000fe4000001161a */
.L_x_195:
[----:B------:R-:W-:Y:S05]  /*15e50*/  BSYNC B0 ;  /* 0x0000000000007941 */ /* 0x000fea0003800000 */
.L_x_193:
[----:B------:R-:W-:Y:S05]  /*15e60*/  IMAD R3, R3, c[0x0][0x32c], R8 ;  /* 0x0000cb0003037a24 */ /* 0x000fea00078e0208 */
[----:B------:R-:W-:Y:S02]  /*15e70*/  IADD3 R26, R3, c[0x0][0x32c], RZ ;  /* 0x0000cb00031a7a10 */ /* 0x000fe40007ffe0ff */
[----:B------:R-:W-:Y:S02]  /*15e80*/  IMNMX R0, R0, R3, !PT ;  /* 0x0000000300007217 */ /* 0x000fe40007800200 */
[----:B------:R-:W-:Y:S02]  /*15e90*/  IMNMX R2, R2, R26, PT ;  /* 0x0000001a02027217 */ /* 0x000fe40003800200 */
.L_x_192:
        /* <DEDUP_REMOVED lines=111> */
.L_x_198:
[----:B------:R-:W-:Y:S04]  /*16590*/  MOV R26, c[0x0][0x32c] ;  /* 0x0000cb00001a7a02 */ /* 0x000fe80000000f00 */
[----:B------:R-:W-:Y:S11]  /*165a0*/  ISETP.NE.AND P0, PT, R26, 0x1, PT ;  /* 0x000000011a00780c */ /* 0x000ff60003f05270 */
[----:B------:R-:W-:Y:S02]  /*165b0*/  @!UPT UIADD3 URZ, URZ, URZ, URZ ;  /* 0x0000003f3f3ff290 */ /* 0x000fe4000fffe03f */
[----:B------:R-:W-:Y:S05]  /*165c0*/  @P0 IMAD.HI.U32 R26, R3, c[0x0][0x330], RZ ;  /* 0x0000cc00031a0a27 */ /* 0x000fea00078e00ff */
[----:B------:R-:W-:Y:S02]  /*165d0*/  @P0 SHF.R.U32.HI R3, RZ, c[0x0][0x334], R26 ;  /* 0x0000cd00ff030a19 */ /* 0x000fe4000001161a */
.L_x_199:
[----:B------:R-:W-:Y:S05]  /*165e0*/  BSYNC B0 ;  /* 0x0000000000007941 */ /* 0x000fea0003800000 */
.L_x_197:
[----:B------:R-:W-:Y:S05]  /*165f0*/  IMAD R3, R3, c[0x0][0x32c], R8 ;  /* 0x0000cb0003037a24 */ /* 0x000fea00078e0208 */
[----:B------:R-:W-:Y:S02]  /*16600*/  IADD3 R26, R3, c[0x0][0x32c], RZ ;  /* 0x0000cb00031a7a10 */ /* 0x000fe40007ffe0ff */
[----:B------:R-:W-:Y:S02]  /*16610*/  IMNMX R0, R0, R3, !PT ;  /* 0x0000000300007217 */ /* 0x000fe40007800200 */
[----:B------:R-:W-:Y:S02]  /*16620*/  IMNMX R2, R2, R26, PT ;  /* 0x0000001a02027217 */ /* 0x000fe40003800200 */
.L_x_196:
        /* <DEDUP_REMOVED lines=111> */
.L_x_202:
[----:B------:R-:W-:Y:S04]  /*16d20*/  MOV R5, c[0x0][0x32c] ;  /* 0x0000cb0000057a02 */ /* 0x000fe80000000f00 */
[----:B------:R-:W-:Y:S11]  /*16d30*/  ISETP.NE.AND P0, PT, R5, 0x1, PT ;  /* 0x000000010500780c */ /* 0x000ff60003f05270 */
[----:B------:R-:W-:Y:S02]  /*16d40*/  @!UPT UIADD3 URZ, URZ, URZ, URZ ;  /* 0x0000003f3f3ff290 */ /* 0x000fe4000fffe03f */
[----:B------:R-:W-:Y:S05]  /*16d50*/  @P0 IMAD.HI.U32 R5, R3, c[0x0][0x330], RZ ;  /* 0x0000cc0003050a27 */ /* 0x000fea00078e00ff */
[----:B------:R-:W-:Y:S02]  /*16d60*/  @P0 SHF.R.U32.HI R3, RZ, c[0x0][0x334], R5 ;  /* 0x0000cd00ff030a19 */ /* 0x000fe40000011605 */
.L_x_203:
[----:B------:R-:W-:Y:S05]  /*16d70*/  BSYNC B0 ;  /* 0x0000000000007941 */ /* 0x000fea0003800000 */
.L_x_201:
[----:B------:R-:W-:Y:S05]  /*16d80*/  IMAD R8, R3, c[0x0][0x32c], R8 ;  /* 0x0000cb0003087a24 */ /* 0x000fea00078e0208 */
[----:B------:R-:W-:Y:S02]  /*16d90*/  IADD3 R3, R8, c[0x0][0x32c], RZ ;  /* 0x0000cb0008037a10 */ /* 0x000fe40007ffe0ff */
[----:B------:R-:W-:Y:S02]  /*16da0*/  IMNMX R0, R0, R8, !PT ;  /* 0x0000000800007217 */ /* 0x000fe40007800200 */
[----:B------:R-:W-:Y:S02]  /*16db0*/  IMNMX R2, R2, R3, PT ;  /* 0x0000000302027217 */ /* 0x000fe40003800200 */
.L_x_200:
        /* <DEDUP_REMOVED lines=71> */
[----:B------:R-:W-:Y:S02]  /*17230*/  FMNMX.FTZ R72, R234, R72, !PT ;  /* 0x00000048ea487209 */ /* 0x000fe40007810000 */
[----:B------:R-:W-:Y:S02]  /*17240*/  FSEL R168, R199, -INF , !P0 ;  /* 0xff800000c7a87808 */ /* 0x000fe40004000000 */
        /* <DEDUP_REMOVED lines=65> */
[----:B------:R-:W-:Y:S02]  /*17660*/  FMNMX.FTZ R4, R48, R4, !PT ;  /* 0x0000000430047209 */ /* 0x000fe40007810000 */
[----:B------:R-:W-:Y:S01]  /*17670*/  FMNMX.FTZ R71, R3, R71, !PT ;  /* 0x0000004703477209 */ /* 0x000fe20007810000 */
[--C-:B------:R-:W-:Y:S01]  /*17680*/  FFMA.FTZ R3, R32, c[0x0][0x2d0], -R74.reuse ;  /* 0x0000b40020037a23 */ /* 0x100fe2000001084a */
[----:B------:R-:W-:Y:S01]  /*17690*/  FMNMX.FTZ R4, R49, R4, !PT ;  /* 0x0000000431047209 */ /* 0x000fe20007810000 */
[--C-:B------:R-:W-:Y:S01]  /*176a0*/  FFMA.FTZ R16, R43, c[0x0][0x2d0], -R74.reuse ;  /* 0x0000b4002b107a23 */ /* 0x100fe2000001084a */
[----:B------:R-:W-:Y:S01]  /*176b0*/  ISETP.LT.OR P0, PT, R2, 0x49, P0 ;  /* 0x000000490200780c */ /* 0x000fe20000701670 */
[----:B------:R1:W-:Y:S01]  /*176c0*/  MUFU.EX2 R248, R3 ;  /* 0x0000000300f87308 */ /* 0x0003e20000000800 */
[----:B------:R-:W-:Y:S01]  /*176d0*/  FMNMX.FTZ R5, R25, R5, !PT ;  /* 0x0000000519057209 */ /* 0x000fe20007810000 */
[----:B------:R-:W-:Y:S01]  /*176e0*/  FMUL.FTZ R75, R71, c[0x0][0x2d0] ;  /* 0x0000b400474b7a20 */ /* 0x000fe20000410000 */
        /* <DEDUP_REMOVED lines=16> */
[----:B------:R-:W-:Y:S02]  /*177f0*/  ISETP.GT.AND P4, PT, R0, 0x59, !P4 ;  /* 0x000000590000780c */ /* 0x000fe40006784270 */
[----:B------:R-:W-:Y:S02]  /*17800*/  ISETP.NE.AND P1, PT, R10, RZ, PT ;  /* 0x000000ff0a00720c */ /* 0x000fe40003f25270 */
[----:B------:R-:W-:Y:S02]  /*17810*/  ISETP.NE.AND P3, PT, R9, RZ, PT ;  /* 0x000000ff0900720c */ /* 0x000fe40003f65270 */
[----:B------:R-:W-:Y:S01]  /*17820*/  ISETP.GT.AND P0, PT, R0, 0x49, !P1 ;  /* 0x000000490000780c */ /* 0x000fe20004f04270 */
[----:B------:R2:W3:Y:S01]  /*17830*/  MUFU.EX2 R93, R3 ;  /* 0x00000003005d7308 */ /* 0x0004e20000000800 */
[----:B------:R-:W-:Y:S02]  /*17840*/  FMNMX.FTZ R4, R189, R4, !PT ;  /* 0x00000004bd047209 */ /* 0x000fe40007810000 */
[----:B------:R-:W-:Y:S02]  /*17850*/  FSETP.NEU.FTZ.AND P1, PT, R71, -INF , PT ;  /* 0xff8000004700780b */ /* 0x000fe40003f3d000 */
[----:B------:R-:W-:Y:S02]  /*17860*/  FMNMX.FTZ R4, R191, R4, !PT ;  /* 0x00000004bf047209 */ /* 0x000fe40007810000 */
        /* <DEDUP_REMOVED lines=10> */
[----:B------:R-:W-:Y:S02]  /*17910*/  FMNMX.FTZ R4, R229, R4, !PT ;  /* 0x00000004e5047209 */ /* 0x000fe40007810000 */
[----:B------:R-:W-:Y:S01]  /*17920*/  FMNMX.FTZ R5, R180, R5, !PT ;  /* 0x00000005b4057209 */ /* 0x000fe20007810000 */
[--C-:B--2---:R-:W-:Y:S01]  /*17930*/  FFMA.FTZ R3, R29, c[0x0][0x2d0], -R75.reuse ;  /* 0x0000b4001d037a23 */ /* 0x104fe2000001084b */
[----:B------:R-:W-:Y:S02]  /*17940*/  FMNMX.FTZ R4, R237, R4, !PT ;  /* 0x00000004ed047209 */ /* 0x000fe40007810000 */
[----:B------:R-:W-:Y:S02]  /*17950*/  ISETP.LT.OR P0, PT, R2, 0x4a, P0 ;  /* 0x0000004a0200780c */ /* 0x000fe40000701670 */
[----:B------:R-:W-:Y:S01]  /*17960*/  ISETP.GT.AND P3, PT, R0, 0x50, !P3 ;  /* 0x000000500000780c */ /* 0x000fe20005f64270 */
[----:B------:R2:W-:Y:S01]  /*17970*/  MUFU.EX2 R92, R3 ;  /* 0x00000003005c7308 */ /* 0x0005e20000000800 */
[----:B------:R-:W-:Y:S02]  /*17980*/  FMNMX.FTZ R4, R238, R4, !PT ;  /* 0x00000004ee047209 */ /* 0x000fe40007810000 */
[----:B------:R-:W-:Y:S02]  /*17990*/  FMNMX.FTZ R5, R179, R5, !PT ;  /* 0x00000005b3057209 */ /* 0x000fe40007810000 */
[----:B------:R-:W-:Y:S02]  /*179a0*/  FMNMX.FTZ R4, R239, R4, !PT ;  /* 0x00000004ef047209 */ /* 0x000fe40007810000 */
[----:B------:R-:W-:Y:S02]  /*179b0*/  FMNMX.FTZ R5, R178, R5, !PT ;  /* 0x00000005b2057209 */ /* 0x000fe40007810000 */
[----:B------:R-:W-:Y:S02]  /*179c0*/  FMNMX.FTZ R4, R240, R4, !PT ;  /* 0x00000004f0047209 */ /* 0x000fe40007810000 */
[----:B------:R-:W-:Y:S02]  /*179d0*/  FMNMX.FTZ R5, R185, R5, !PT ;  /* 0x00000005b9057209 */ /* 0x000fe40007810000 */
[----:B------:R-:W-:Y:S01]  /*179e0*/  FSEL R183, R79, -INF , !P0 ;  /* 0xff8000004fb77808 */ /* 0x000fe20004000000 */
[----:B------:R-:W4:Y:S01]  /*179f0*/  SHFL.BFLY PT, R7, R4, 0x2, 0x1f ;  /* 0x0c401f0004077f89 */ /* 0x000f2200000e0000 */
[----:B------:R-:W-:Y:S02]  /*17a00*/  FMNMX.FTZ R5, R199, R5, !PT ;  /* 0x00000005c7057209 */ /* 0x000fe40007810000 */
[----:B------:R-:W-:Y:S02]  /*17a10*/  ISETP.NE.AND P0, PT, R27, RZ, PT ;  /* 0x000000ff1b00720c */ /* 0x000fe40003f05270 */
[----:B------:R-:W-:Y:S02]  /*17a20*/  FMNMX.FTZ R5, R201, R5, !PT ;  /* 0x00000005c9057209 */ /* 0x000fe40007810000 */
[----:B------:R-:W-:Y:S02]  /*17a30*/  ISETP.GT.AND P0, PT, R0, 0x51, !P0 ;  /* 0x000000510000780c */ /* 0x000fe40004704270 */
[----:B------:R-:W-:Y:S02]  /*17a40*/  ISETP.LT.OR P3, PT, R2, 0x51, P3 ;  /* 0x000000510200780c */ /* 0x000fe40001f61670 */
[----:B--2---:R-:W-:Y:S02]  /*17a50*/  FMNMX.FTZ R3, R192, R5, !PT ;  /* 0x00000005c0037209 */ /* 0x004fe40007810000 */
[C---:B------:R-:W-:Y:S02]  /*17a60*/  ISETP.LT.OR P0, PT, R2.reuse, 0x52, P0 ;  /* 0x000000520200780c */ /* 0x040fe40000701670 */
[----:B------:R-:W-:Y:S01]  /*17a70*/  FMNMX.FTZ R0, R183, R3, !PT ;  /* 0x00000003b7007209 */ /* 0x000fe20007810000 */
[--C-:B------:R-:W-:Y:S01]  /*17a80*/  FFMA.FTZ R3, R33, c[0x0][0x2d0], -R75.reuse ;  /* 0x0000b40021037a23 */ /* 0x100fe2000001084b */
[----:B------:R-:W-:Y:S01]  /*17a90*/  FSEL R195, R91, -INF , !P0 ;  /* 0xff8000005bc37808 */ /* 0x000fe20004000000 */
[----:B------:R-:W-:Y:S01]  /*17aa0*/  MUFU.EX2 R33, R16 ;  /* 0x0000001000217308 */ /* 0x000fe20000000800 */
[----:B------:R-:W-:Y:S02]  /*17ab0*/  ISETP.LT.OR P0, PT, R2, 0x5a, P4 ;  /* 0x0000005a0200780c */ /* 0x000fe40002701670 */
[----:B------:R-:W-:Y:S02]  /*17ac0*/  FSEL R193, R78, -INF , !P3 ;  /* 0xff8000004ec17808 */ /* 0x000fe40005800000 */
[----:B------:R-:W-:Y:S02]  /*17ad0*/  FSEL R73, R57, -INF , !P0 ;  /* 0xff80000039497808 */ /* 0x000fe40004000000 */
[----:B---3--:R-:W-:Y:S02]  /*17ae0*/  F2FP.BF16.PACK_AB R78, R93, R248 ;  /* 0x000000f85d4e723e */ /* 0x008fe400000010ff */
[----:B----4-:R-:W-:Y:S01]  /*17af0*/  FMNMX.FTZ R4, R4, R7, !PT ;  /* 0x0000000704047209 */ /* 0x010fe20007810000 */
[----:B------:R2:W3:Y:S01]  /*17b00*/  MUFU.EX2 R60, R3 ;  /* 0x00000003003c7308 */ /* 0x0004e20000000800 */
[----:B------:R-:W-:Y:S01]  /*17b10*/  ISETP.LT.OR P3, PT, R2, 0x59, P5 ;  /* 0x000000590200780c */ /* 0x000fe20002f61670 */
[--C-:B------:R-:W-:Y:S01]  /*17b20*/  FFMA.FTZ R2, R37, c[0x0][0x2d0], -R75.reuse ;  /* 0x0000b40025027a23 */ /* 0x100fe2000001084b */
[----:B-1----:R-:W-:Y:S01]  /*17b30*/  F2FP.BF16.PACK_AB R76, R61, R233 ;  /* 0x000000e93d4c723e */ /* 0x002fe200000010ff */
[----:B------:R-:W1:Y:S01]  /*17b40*/  SHFL.BFLY PT, R70, R4, 0x1, 0x1f ;  /* 0x0c201f0004467f89 */ /* 0x000e6200000e0000 */
[----:B------:R-:W-:Y:S02]  /*17b50*/  FSEL R197, R59, -INF , !P3 ;  /* 0xff8000003bc57808 */ /* 0x000fe40005800000 */
[----:B------:R-:W-:Y:S03]  /*17b60*/  FMNMX.FTZ R0, R193, R0, !PT ;  /* 0x00000000c1007209 */ /* 0x000fe60007810000 */
[----:B------:R4:W-:Y:S01]  /*17b70*/  MUFU.EX2 R249, R2 ;  /* 0x0000000200f97308 */ /* 0x0009e20000000800 */
[----:B------:R-:W-:Y:S04]  /*17b80*/  FMNMX.FTZ R0, R195, R0, !PT ;  /* 0x00000000c3007209 */ /* 0x000fe80007810000 */
[----:B------:R-:W-:Y:S04]  /*17b90*/  FMNMX.FTZ R0, R197, R0, !PT ;  /* 0x00000000c5007209 */ /* 0x000fe80007810000 */
[----:B------:R-:W-:Y:S01]  /*17ba0*/  FMNMX.FTZ R0, R73, R0, !PT ;  /* 0x0000000049007209 */ /* 0x000fe20007810000 */
[----:B------:R-:W-:Y:S01]  /*17bb0*/  MUFU.EX2 R57, R12 ;  /* 0x0000000c00397308 */ /* 0x000fe20000000800 */
[--C-:B--2---:R-:W-:Y:S01]  /*17bc0*/  FFMA.FTZ R3, R38, c[0x0][0x2d0], -R75.reuse ;  /* 0x0000b40026037a23 */ /* 0x104fe2000001084b */
[----:B---3--:R-:W-:Y:S02]  /*17bd0*/  F2FP.BF16.PACK_AB R77, R60, R92 ;  /* 0x0000005c3c4d723e */ /* 0x008fe400000010ff */
[----:B-1----:R-:W-:Y:S06]  /*17be0*/  FMNMX.FTZ R70, R4, R70, !PT ;  /* 0x0000004604467209 */ /* 0x002fec0007810000 */
[----:B------:R1:W2:Y:S01]  /*17bf0*/  MUFU.EX2 R246, R3 ;  /* 0x0000000300f67308 */ /* 0x0002a20000000800 */
[C---:B------:R-:W-:Y:S01]  /*17c00*/  FSETP.NEU.FTZ.AND P0, PT, R70.reuse, -INF , PT ;  /* 0xff8000004600780b */ /* 0x040fe20003f1d000 */
[----:B------:R-:W-:Y:S01]  /*17c10*/  FMUL.FTZ R96, R70, c[0x0][0x2d0] ;  /* 0x0000b40046607a20 */ /* 0x000fe20000410000 */
[----:B----4-:R-:W3:Y:S04]  /*17c20*/  SHFL.BFLY PT, R2, R0, 0x2, 0x1f ;  /* 0x0c401f0000027f89 */ /* 0x010ee800000e0000 */
[----:B------:R-:W-:Y:S05]  /*17c30*/  FSEL R96, R96, RZ, P0 ;  /* 0x000000ff60607208 */ /* 0x000fea0000000000 */
[--C-:B------:R-:W-:Y:S02]  /*17c40*/  FFMA.FTZ R4, R36, c[0x0][0x2d0], -R96.reuse ;  /* 0x0000b40024047a23 */ /* 0x100fe40000010860 */
[--C-:B------:R-:W-:Y:S02]  /*17c50*/  FFMA.FTZ R32, R45, c[0x0][0x2d0], -R96.reuse ;  /* 0x0000b4002d207a23 */ /* 0x100fe40000010860 */
[----:B------:R-:W-:Y:S01]  /*17c60*/  MUFU.EX2 R243, R4 ;  /* 0x0000000400f37308 */ /* 0x000fe20000000800 */
[--C-:B-1----:R-:W-:Y:S01]  /*17c70*/  FFMA.FTZ R3, R26, c[0x0][0x2d0], -R96.reuse ;  /* 0x0000b4001a037a23 */ /* 0x102fe20000010860 */
[----:B--2---:R-:W-:Y:S08]  /*17c80*/  F2FP.BF16.PACK_AB R79, R246, R249 ;  /* 0x000000f9f64f723e */ /* 0x004ff000000010ff */
[----:B------:R1:W-:Y:S02]  /*17c90*/  MUFU.EX2 R86, R3 ;  /* 0x0000000300567308 */ /* 0x0003e40000000800 */
[--C-:B-1----:R-:W-:Y:S02]  /*17ca0*/  FFMA.FTZ R3, R28, c[0x0][0x2d0], -R96.reuse ;  /* 0x0000b4001c037a23 */ /* 0x102fe40000010860 */
[----:B------:R-:W-:Y:S06]  /*17cb0*/  FFMA.FTZ R28, R47, c[0x0][0x2d0], -R75 ;  /* 0x0000b4002f1c7a23 */ /* 0x000fec000001084b */
[----:B------:R1:W2:Y:S10]  /*17cc0*/  MUFU.EX2 R244, R3 ;  /* 0x0000000300f47308 */ /* 0x0002b40000000800 */
[----:B------:R-:W-:Y:S01]  /*17cd0*/  MUFU.EX2 R63, R28 ;  /* 0x0000001c003f7308 */ /* 0x000fe20000000800 */
[----:B-1----:R-:W-:Y:S01]  /*17ce0*/  FFMA.FTZ R3, R35, c[0x0][0x2d0], -R96 ;  /* 0x0000b40023037a23 */ /* 0x002fe20000010860 */
[----:B--2---:R-:W-:Y:S08]  /*17cf0*/  F2FP.BF16.PACK_AB R64, R244, R86 ;  /* 0x00000056f440723e */ /* 0x004ff000000010ff */
[----:B------:R3:W-:Y:S02]  /*17d00*/  MUFU.EX2 R52, R3 ;  /* 0x0000000300347308 */ /* 0x0007e40000000800 */
[----:B---3--:R-:W-:Y:S01]  /*17d10*/  FMNMX.FTZ R3, R0, R2, !PT ;  /* 0x0000000200037209 */ /* 0x008fe20007810000 */
[----:B------:R-:W-:Y:S01]  /*17d20*/  FFMA.FTZ R2, R39, c[0x0][0x2d0], -R74 ;  /* 0x0000b40027027a23 */ /* 0x000fe2000001084a */
[----:B------:R-:W-:Y:S01]  /*17d30*/  FSEL R0, R72, RZ, P2 ;  /* 0x000000ff48007208 */ /* 0x000fe20001000000 */
[----:B------:R-:W-:Y:S05]  /*17d40*/  LDSM.16.MT88.4 R36, [R212+0x100] ;  /* 0x00010000d424783b */ /* 0x000fea0000004200 */
[----:B------:R1:W-:Y:S01]  /*17d50*/  MUFU.EX2 R80, R2 ;  /* 0x0000000200507308 */ /* 0x0003e20000000800 */
[----:B------:R-:W-:Y:S04]  /*17d60*/  FADD.FTZ R0, -R0, R100 ;  /* 0x0000006400007221 */ /* 0x000fe80000010100 */
[----:B------:R-:W-:Y:S01]  /*17d70*/  FMUL.FTZ R0, R0, c[0x0][0x2d0] ;  /* 0x0000b40000007a20 */ /* 0x000fe20000410000 */
[----:B------:R-:W2:Y:S04]  /*17d80*/  SHFL.BFLY PT, R4, R3, 0x1, 0x1f ;  /* 0x0c201f0003047f89 */ /* 0x000ea800000e0000 */
[----:B------:R3:W4:Y:S01]  /*17d90*/  MUFU.EX2 R69, R0 ;  /* 0x0000000000457308 */ /* 0x0007220000000800 */
[----:B-1----:R-:W-:Y:S05]  /*17da0*/  FSEL R2, R71, RZ, P1 ;  /* 0x000000ff47027208 */ /* 0x002fea0000800000 */
[----:B------:R-:W-:Y:S01]  /*17db0*/  FADD.FTZ R2, -R2, R101 ;  /* 0x0000006502027221 */ /* 0x000fe20000010100 */
[----:B--2---:R-:W-:Y:S03]  /*17dc0*/  FMNMX.FTZ R3, R3, R4, !PT ;  /* 0x0000000403037209 */ /* 0x004fe60007810000 */
[----:B------:R-:W-:Y:S01]  /*17dd0*/  FMUL.FTZ R2, R2, c[0x0][0x2d0] ;  /* 0x0000b40002027a20 */ /* 0x000fe20000410000 */
[----:B---3--:R-:W-:Y:S01]  /*17de0*/  FSEL R0, R70, RZ, P0 ;  /* 0x000000ff46007208 */ /* 0x008fe20000000000 */
[----:B----4-:R-:W-:Y:S01]  /*17df0*/  FMUL.FTZ R16, R69, R116 ;  /* 0x0000007445107220 */ /* 0x010fe20000410000 */
[C---:B------:R-:W-:Y:S01]  /*17e00*/  FSETP.NEU.FTZ.AND P0, PT, R3.reuse, -INF , PT ;  /* 0xff8000000300780b */ /* 0x040fe20003f1d000 */
[----:B------:R-:W1:Y:S01]  /*17e10*/  MUFU.EX2 R68, R2 ;  /* 0x0000000200447308 */ /* 0x000e620000000800 */
[----:B------:R-:W-:Y:S02]  /*17e20*/  FMUL.FTZ R97, R3, c[0x0][0x2d0] ;  /* 0x0000b40003617a20 */ /* 0x000fe40000410000 */
[----:B------:R-:W-:Y:S02]  /*17e30*/  FADD.FTZ R0, -R0, R102 ;  /* 0x0000006600007221 */ /* 0x000fe40000010100 */
[----:B------:R-:W-:Y:S01]  /*17e40*/  FMUL.FTZ R5, R69, R105 ;  /* 0x0000006945057220 */ /* 0x000fe20000410000 */
[----:B------:R-:W-:Y:S01]  /*17e50*/  FSEL R97, R97, RZ, P0 ;  /* 0x000000ff61617208 */ /* 0x000fe20000000000 */
[----:B------:R-:W-:Y:S02]  /*17e60*/  FMUL.FTZ R0, R0, c[0x0][0x2d0] ;  /* 0x0000b40000007a20 */ /* 0x000fe40000410000 */
[----:B------:R-:W-:Y:S02]  /*17e70*/  FMUL.FTZ R17, R69, R117 ;  /* 0x0000007545117220 */ /* 0x000fe40000410000 */
[----:B------:R2:W3:Y:S01]  /*17e80*/  MUFU.EX2 R2, R0 ;  /* 0x0000000000027308 */ /* 0x0004e20000000800 */
[----:B------:R-:W-:Y:S02]  /*17e90*/  FFMA.FTZ R4, R24, c[0x0][0x2d0], -R97 ;  /* 0x0000b40018047a23 */ /* 0x000fe40000010861 */
[----:B------:R-:W-:Y:S02]  /*17ea0*/  IMAD.MOV.U32 R117, RZ, RZ, R57 ;  /* 0x000000ffff757224 */ /* 0x000fe400078e0039 */
[--C-:B------:R-:W-:Y:S02]  /*17eb0*/  FFMA.FTZ R58, R58, c[0x0][0x2d0], -R97.reuse ;  /* 0x0000b4003a3a7a23 */ /* 0x100fe40000010861 */
[----:B------:R-:W-:Y:S02]  /*17ec0*/  FFMA.FTZ R62, R62, c[0x0][0x2d0], -R97 ;  /* 0x0000b4003e3e7a23 */ /* 0x000fe40000010861 */
[----:B------:R-:W-:Y:S01]  /*17ed0*/  FFMA.FTZ R24, R44, c[0x0][0x2d0], -R75 ;  /* 0x0000b4002c187a23 */ /* 0x000fe2000001084b */
[----:B------:R4:W-:Y:S01]  /*17ee0*/  MUFU.EX2 R89, R4 ;  /* 0x0000000400597308 */ /* 0x0009e20000000800 */
[----:B------:R-:W-:Y:S02]  /*17ef0*/  FFMA.FTZ R44, R50, c[0x0][0x2d0], -R96 ;  /* 0x0000b400322c7a23 */ /* 0x000fe40000010860 */
[C---:B-1----:R-:W-:Y:S01]  /*17f00*/  FMUL.FTZ R7, R68.reuse, R107 ;  /* 0x0000006b44077220 */ /* 0x042fe20000410000 */
[----:B------:R-:W-:Y:S01]  /*17f10*/  MOV R107, R52 ;  /* 0x00000034006b7202 */ /* 0x000fe20000000f00 */
[C---:B------:R-:W-:Y:S01]  /*17f20*/  FMUL.FTZ R6, R68.reuse, R106 ;  /* 0x0000006a44067220 */ /* 0x040fe20000410000 */
[----:B------:R-:W-:Y:S01]  /*17f30*/  LDSM.16.MT88.4 R52, [R210+0x100] ;  /* 0x00010000d234783b */ /* 0x000fe20000004200 */
[C---:B------:R-:W-:Y:S01]  /*17f40*/  FMUL.FTZ R34, R68.reuse, R134 ;  /* 0x0000008644227220 */ /* 0x040fe20000410000 */
[----:B------:R-:W-:Y:S01]  /*17f50*/  F2FP.BF16.PACK_AB R66, R243, R107 ;  /* 0x0000006bf342723e */ /* 0x000fe200000010ff */
[C---:B------:R-:W-:Y:S01]  /*17f60*/  FMUL.FTZ R35, R68.reuse, R135 ;  /* 0x0000008744237220 */ /* 0x040fe20000410000 */
[----:B------:R1:W5:Y:S01]  /*17f70*/  MUFU.EX2 R30, R24 ;  /* 0x00000018001e7308 */ /* 0x0003620000000800 */
[C---:B------:R-:W-:Y:S01]  /*17f80*/  FMUL.FTZ R18, R68.reuse, R118 ;  /* 0x0000007644127220 */ /* 0x040fe20000410000 */
[----:B------:R-:W-:Y:S01]  /*17f90*/  MOV R118, R86 ;  /* 0x0000005600767202 */ /* 0x000fe20000000f00 */
[----:B------:R-:W-:Y:S01]  /*17fa0*/  FMUL.FTZ R19, R68, R119 ;  /* 0x0000007744137220 */ /* 0x000fe20000410000 */
[----:B------:R-:W-:Y:S01]  /*17fb0*/  MOV R106, R246 ;  /* 0x000000f6006a7202 */ /* 0x000fe20000000f00 */
[----:B--2---:R-:W-:Y:S02]  /*17fc0*/  FFMA.FTZ R0, R8, c[0x0][0x2d0], -R97 ;  /* 0x0000b40008007a23 */ /* 0x004fe40000010861 */
[C---:B---3--:R-:W-:Y:S01]  /*17fd0*/  FMUL.FTZ R13, R2.reuse, R113 ;  /* 0x00000071020d7220 */ /* 0x048fe20000410000 */
[----:B------:R-:W-:Y:S01]  /*17fe0*/  MOV R113, R233 ;  /* 0x000000e900717202 */ /* 0x000fe20000000f00 */
[----:B------:R-:W-:Y:S01]  /*17ff0*/  FMUL.FTZ R45, R2, R145 ;  /* 0x00000091022d7220 */ /* 0x000fe20000410000 */
[----:B------:R2:W-:Y:S01]  /*18000*/  MUFU.EX2 R200, R0 ;  /* 0x0000000000c87308 */ /* 0x0005e20000000800 */
[----:B------:R-:W-:Y:S02]  /*18010*/  FFMA.FTZ R8, R40, c[0x0][0x2d0], -R75 ;  /* 0x0000b40028087a23 */ /* 0x000fe4000001084b */
[----:B------:R-:W-:Y:S02]  /*18020*/  FMUL.FTZ R50, R68, R150 ;  /* 0x0000009644327220 */ /* 0x000fe40000410000 */
[--C-:B----4-:R-:W-:Y:S02]  /*18030*/  FFMA.FTZ R4, R25, c[0x0][0x2d0], -R97.reuse ;  /* 0x0000b40019047a23 */ /* 0x110fe40000010861 */
[C---:B------:R-:W-:Y:S01]  /*18040*/  FMUL.FTZ R9, R2.reuse, R109 ;  /* 0x0000006d02097220 */ /* 0x040fe20000410000 */
[----:B------:R-:W-:Y:S01]  /*18050*/  MOV R109, R248 ;  /* 0x000000f8006d7202 */ /* 0x000fe20000000f00 */
[C---:B------:R-:W-:Y:S01]  /*18060*/  FMUL.FTZ R12, R2.reuse, R112 ;  /* 0x00000070020c7220 */ /* 0x040fe20000410000 */
[----:B------:R3:W4:Y:S01]  /*18070*/  MUFU.EX2 R85, R4 ;  /* 0x0000000400557308 */ /* 0x0007220000000800 */
[C---:B------:R-:W-:Y:S02]  /*18080*/  FMUL.FTZ R25, R2.reuse, R125 ;  /* 0x0000007d02197220 */ /* 0x040fe40000410000 */
[C---:B------:R-:W-:Y:S02]  /*18090*/  FMUL.FTZ R28, R2.reuse, R128 ;  /* 0x00000080021c7220 */ /* 0x040fe40000410000 */
[C---:B-1----:R-:W-:Y:S02]  /*180a0*/  FMUL.FTZ R24, R2.reuse, R124 ;  /* 0x0000007c02187220 */ /* 0x042fe40000410000 */
[----:B------:R-:W-:Y:S02]  /*180b0*/  FMUL.FTZ R29, R2, R129 ;  /* 0x00000081021d7220 */ /* 0x000fe40000410000 */
[----:B-----5:R-:W-:Y:S01]  /*180c0*/  IMAD.MOV.U32 R129, RZ, RZ, R30 ;  /* 0x000000ffff817224 */ /* 0x020fe200078e001e */
[----:B------:R1:W5:Y:S01]  /*180d0*/  MUFU.EX2 R31, R8 ;  /* 0x00000008001f7308 */ /* 0x0003620000000800 */
[----:B------:R-:W-:Y:S02]  /*180e0*/  FFMA.FTZ R40, R49, c[0x0][0x2d0], -R96 ;  /* 0x0000b40031287a23 */ /* 0x000fe40000010860 */
[----:B------:R-:W-:Y:S01]  /*180f0*/  FMUL.FTZ R49, R69, R149 ;  /* 0x0000009545317220 */ /* 0x000fe20000410000 */
[----:B------:R-:W-:Y:S01]  /*18100*/  MOV R149, R63 ;  /* 0x0000003f00957202 */ /* 0x000fe20000000f00 */
[----:B--2---:R-:W-:Y:S02]  /*18110*/  FFMA.FTZ R0, R22, c[0x0][0x2d0], -R97 ;  /* 0x0000b40016007a23 */ /* 0x004fe40000010861 */
[----:B------:R-:W2:Y:S01]  /*18120*/  LDSM.16.MT88.4 R20, [R209+0x100] ;  /* 0x00010000d114783b */ /* 0x000ea20000004200 */
[C---:B------:R-:W-:Y:S02]  /*18130*/  FMUL.FTZ R57, R2.reuse, R157 ;  /* 0x0000009d02397220 */ /* 0x040fe40000410000 */
[----:B------:R5:W5:Y:S01]  /*18140*/  MUFU.EX2 R235, R0 ;  /* 0x0000000000eb7308 */ /* 0x000b620000000800 */
[--C-:B---3--:R-:W-:Y:S01]  /*18150*/  FFMA.FTZ R4, R41, c[0x0][0x2d0], -R74.reuse ;  /* 0x0000b40029047a23 */ /* 0x108fe2000001084a */
[----:B----4-:R-:W-:Y:S01]  /*18160*/  F2FP.BF16.PACK_AB R67, R85, R89 ;  /* 0x000000595543723e */ /* 0x010fe200000010ff */
[C---:B------:R-:W-:Y:S02]  /*18170*/  FMUL.FTZ R41, R2.reuse, R141 ;  /* 0x0000008d02297220 */ /* 0x040fe40000410000 */
[----:B------:R-:W-:Y:S05]  /*18180*/  IMAD.MOV.U32 R119, RZ, RZ, R85 ;  /* 0x000000ffff777224 */ /* 0x000fea00078e0055 */
[----:B------:R-:W3:Y:S01]  /*18190*/  MUFU.EX2 R87, R4 ;  /* 0x0000000400577308 */ /* 0x000ee20000000800 */
[----:B-1----:R-:W-:Y:S02]  /*181a0*/  FMUL.FTZ R8, R2, R108 ;  /* 0x0000006c02087220 */ /* 0x002fe40000410000 */
[----:B-----5:R-:W-:Y:S02]  /*181b0*/  IMAD.MOV.U32 R125, RZ, RZ, R31 ;  /* 0x000000ffff7d7224 */ /* 0x020fe400078e001f */
[----:B------:R-:W-:Y:S05]  /*181c0*/  IMAD.MOV.U32 R108, RZ, RZ, R249 ;  /* 0x000000ffff6c7224 */ /* 0x000fea00078e00f9 */
[----:B------:R1:W-:Y:S01]  /*181d0*/  MUFU.EX2 R124, R32 ;  /* 0x00000020007c7308 */ /* 0x0003e20000000800 */
[----:B------:R-:W-:Y:S01]  /*181e0*/  FSEL R0, R3, RZ, P0 ;  /* 0x000000ff03007208 */ /* 0x000fe20000000000 */
[----:B------:R-:W-:Y:S01]  /*181f0*/  IMAD.MOV.U32 R112, RZ, RZ, R235 ;  /* 0x000000ffff707224 */ /* 0x000fe200078e00eb */
[----:B------:R-:W-:Y:S02]  /*18200*/  F2FP.BF16.PACK_AB R65, R235, R200 ;  /* 0x000000c8eb41723e */ /* 0x000fe400000010ff */
[----:B------:R-:W-:Y:S01]  /*18210*/  ISETP.GT.AND P0, PT, R225, UR8, PT ;  /* 0x00000008e1007c0c */ /* 0x000fe2000bf04270 */
[----:B------:R-:W-:Y:S04]  /*18220*/  FADD.FTZ R0, -R0, R103 ;  /* 0x0000006700007221 */ /* 0x000fe80000010100 */
[----:B------:R4:W-:Y:S01]  /*18230*/  MUFU.EX2 R91, R44 ;  /* 0x0000002c005b7308 */ /* 0x0009e20000000800 */
[----:B------:R-:W-:Y:S01]  /*18240*/  FMUL.FTZ R0, R0, c[0x0][0x2d0] ;  /* 0x0000b40000007a20 */ /* 0x000fe20000410000 */
[----:B---3--:R-:W-:Y:S01]  /*18250*/  MOV R116, R87 ;  /* 0x0000005700747202 */ /* 0x008fe20000000f00 */
[C---:B------:R-:W-:Y:S02]  /*18260*/  FMUL.FTZ R4, R69.reuse, R104 ;  /* 0x0000006845047220 */ /* 0x040fe40000410000 */
[----:B------:R-:W-:Y:S05]  /*18270*/  IMAD.MOV.U32 R104, RZ, RZ, R93 ;  /* 0x000000ffff687224 */ /* 0x000fea00078e005d */
[----:B------:R-:W3:Y:S01]  /*18280*/  MUFU.EX2 R0, R0 ;  /* 0x0000000000007308 */ /* 0x000ee20000000800 */
[-C--:B--2---:R-:W-:Y:S01]  /*18290*/  HMMA.16816.F32.BF16 R4, R76, R20.reuse, R4 ;  /* 0x000000144c04723c */ /* 0x084fe20000041804 */
[----:B-1----:R-:W-:Y:S02]  /*182a0*/  FMUL.FTZ R32, R69, R132 ;  /* 0x0000008445207220 */ /* 0x002fe40000410000 */
[----:B----4-:R-:W-:Y:S02]  /*182b0*/  FMUL.FTZ R44, R2, R144 ;  /* 0x00000090022c7220 */ /* 0x010fe40000410000 */
[C---:B---3--:R-:W-:Y:S02]  /*182c0*/  FMUL.FTZ R10, R0.reuse, R110 ;  /* 0x0000006e000a7220 */ /* 0x048fe40000410000 */
[C---:B------:R-:W-:Y:S01]  /*182d0*/  FMUL.FTZ R11, R0.reuse, R111 ;  /* 0x0000006f000b7220 */ /* 0x040fe20000410000 */
[----:B------:R-:W-:Y:S01]  /*182e0*/  MOV R111, R243 ;  /* 0x000000f3006f7202 */ /* 0x000fe20000000f00 */
[C---:B------:R-:W-:Y:S03]  /*182f0*/  FMUL.FTZ R15, R0.reuse, R115 ;  /* 0x00000073000f7220 */ /* 0x040fe60000410000 */
[----:B------:R-:W-:Y:S02]  /*18300*/  IMAD.MOV.U32 R115, RZ, RZ, R89 ;  /* 0x000000ffff737224 */ /* 0x000fe400078e0059 */
[C---:B------:R-:W-:Y:S01]  /*18310*/  FMUL.FTZ R26, R0.reuse, R126 ;  /* 0x0000007e001a7220 */ /* 0x040fe20000410000 */
[C---:B------:R-:W-:Y:S01]  /*18320*/  HMMA.16816.F32.BF16 R8, R64.reuse, R20, R8 ;  /* 0x000000144008723c */ /* 0x040fe20000041808 */
[C---:B------:R-:W-:Y:S01]  /*18330*/  FMUL.FTZ R14, R0.reuse, R114 ;  /* 0x00000072000e7220 */ /* 0x040fe20000410000 */
[----:B------:R-:W-:Y:S01]  /*18340*/  MOV R126, R80 ;  /* 0x00000050007e7202 */ /* 0x000fe20000000f00 */
[C---:B------:R-:W-:Y:S01]  /*18350*/  FMUL.FTZ R31, R0.reuse, R131 ;  /* 0x00000083001f7220 */ /* 0x040fe20000410000 */
[----:B------:R-:W1:Y:S01]  /*18360*/  LDSM.16.MT88.4 R80, [R211+0x100] ;  /* 0x00010000d350783b */ /* 0x000e620000004200 */
[----:B------:R-:W-:Y:S01]  /*18370*/  MOV R131, R84 ;  /* 0x0000005400837202 */ /* 0x000fe20000000f00 */
[----:B------:R-:W-:Y:S01]  /*18380*/  FMUL.FTZ R27, R0, R127 ;  /* 0x0000007f001b7220 */ /* 0x000fe20000410000 */
[----:B------:R-:W-:Y:S01]  /*18390*/  MOV R114, R92 ;  /* 0x0000005c00727202 */ /* 0x000fe20000000f00 */
[-C--:B------:R-:W-:Y:S01]  /*183a0*/  HMMA.16816.F32.BF16 R12, R64, R22.reuse, R12 ;  /* 0x00000016400c723c */ /* 0x080fe2000004180c */
[----:B------:R-:W-:Y:S01]  /*183b0*/  FFMA.FTZ R20, R46, c[0x0][0x2d0], -R74 ;  /* 0x0000b4002e147a23 */ /* 0x000fe2000001084a */
[----:B------:R2:W-:Y:S02]  /*183c0*/  MUFU.EX2 R127, R40 ;  /* 0x00000028007f7308 */ /* 0x0005e40000000800 */
[----:B------:R-:W3:Y:S01]  /*183d0*/  LDSM.16.MT88.4 R84, [R209+0x900] ;  /* 0x00090000d154783b */ /* 0x000ee20000004200 */
[----:B------:R-:W-:Y:S02]  /*183e0*/  FFMA.FTZ R92, R95, c[0x0][0x2d0], -R75 ;  /* 0x0000b4005f5c7a23 */ /* 0x000fe4000001084b */
[C---:B------:R-:W-:Y:S01]  /*183f0*/  FMUL.FTZ R21, R69.reuse, R121 ;  /* 0x0000007945157220 */ /* 0x040fe20000410000 */
[C---:B------:R-:W-:Y:S01]  /*18400*/  HMMA.16816.F32.BF16 R16, R76.reuse, R22, R16 ;  /* 0x000000164c10723c */ /* 0x040fe20000041810 */
[----:B------:R-:W-:Y:S03]  /*18410*/  FMUL.FTZ R30, R0, R130 ;  /* 0x00000082001e7220 */ /* 0x000fe60000410000 */
[----:B------:R4:W5:Y:S01]  /*18420*/  MUFU.EX2 R59, R20 ;  /* 0x00000014003b7308 */ /* 0x0009620000000800 */
[----:B------:R-:W-:Y:S01]  /*18430*/  MOV R130, R33 ;  /* 0x0000002100827202 */ /* 0x000fe20000000f00 */
[C---:B------:R-:W-:Y:S01]  /*18440*/  FMUL.FTZ R33, R69.reuse, R133 ;  /* 0x0000008545217220 */ /* 0x040fe20000410000 */
[----:B------:R-:W-:Y:S01]  /*18450*/  MOV R121, R61 ;  /* 0x0000003d00797202 */ /* 0x000fe20000000f00 */
[C---:B------:R-:W-:Y:S01]  /*18460*/  FMUL.FTZ R22, R68.reuse, R122 ;  /* 0x0000007a44167220 */ /* 0x040fe20000410000 */
[----:B------:R-:W-:Y:S03]  /*18470*/  LDSM.16.MT88.4 R132, [R212+0x2900] ;  /* 0x00290000d484783b */ /* 0x000fe60000004200 */
[----:B------:R-:W-:Y:S02]  /*18480*/  FMUL.FTZ R23, R68, R123 ;  /* 0x0000007b44177220 */ /* 0x000fe40000410000 */
[C---:B------:R-:W-:Y:S02]  /*18490*/  FMUL.FTZ R42, R0.reuse, R142 ;  /* 0x0000008e002a7220 */ /* 0x040fe40000410000 */
[----:B------:R-:W-:Y:S02]  /*184a0*/  FMUL.FTZ R43, R0, R143 ;  /* 0x0000008f002b7220 */ /* 0x000fe40000410000 */
[----:B--2---:R-:W-:Y:S02]  /*184b0*/  FMUL.FTZ R40, R2, R140 ;  /* 0x0000008c02287220 */ /* 0x004fe40000410000 */
[C---:B------:R-:W-:Y:S02]  /*184c0*/  FMUL.FTZ R46, R0.reuse, R146 ;  /* 0x00000092002e7220 */ /* 0x040fe40000410000 */
[----:B------:R-:W-:Y:S02]  /*184d0*/  FMUL.FTZ R47, R0, R147 ;  /* 0x00000093002f7220 */ /* 0x000fe40000410000 */
[----:B------:R-:W-:Y:S02]  /*184e0*/  IMAD.MOV.U32 R122, RZ, RZ, R60 ;  /* 0x000000ffff7a7224 */ /* 0x000fe400078e003c */
[----:B------:R-:W-:Y:S02]  /*184f0*/  FMUL.FTZ R60, R2, R160 ;  /* 0x000000a0023c7220 */ /* 0x000fe40000410000 */
[C---:B----4-:R-:W-:Y:S02]  /*18500*/  FMUL.FTZ R20, R69.reuse, R120 ;  /* 0x0000007845147220 */ /* 0x050fe40000410000 */
[----:B-----5:R-:W-:Y:S01]  /*18510*/  IMAD.MOV.U32 R150, RZ, RZ, R59 ;  /* 0x000000ffff967224 */ /* 0x020fe200078e003b */
[----:B------:R2:W-:Y:S01]  /*18520*/  MUFU.EX2 R120, R62 ;  /* 0x0000003e00787308 */ /* 0x0005e20000000800 */
[----:B------:R-:W-:Y:S02]  /*18530*/  FMUL.FTZ R59, R0, R159 ;  /* 0x0000009f003b7220 */ /* 0x000fe40000410000 */
[----:B------:R-:W-:Y:S01]  /*18540*/  FMUL.FTZ R61, R2, R161 ;  /* 0x000000a1023d7220 */ /* 0x000fe20000410000 */
[-C--:B------:R-:W-:Y:S01]  /*18550*/  HMMA.16816.F32.BF16 R20, R76, R36.reuse, R20 ;  /* 0x000000244c14723c */ /* 0x080fe20000041814 */
[----:B------:R-:W-:Y:S02]  /*18560*/  FMUL.FTZ R63, R0, R163 ;  /* 0x000000a3003f7220 */ /* 0x000fe40000410000 */
[----:B------:R-:W-:Y:S05]  /*18570*/  IMAD.MOV.U32 R110, RZ, RZ, R244 ;  /* 0x000000ffff6e7224 */ /* 0x000fea00078e00f4 */
[C---:B------:R-:W-:Y:S07]  /*18580*/  HMMA.16816.F32.BF16 R24, R64.reuse, R36, R24 ;  /* 0x000000244018723c */ /* 0x040fee0000041818 */
[----:B------:R-:W-:Y:S01]  /*18590*/  FFMA.FTZ R36, R48, c[0x0][0x2d0], -R96 ;  /* 0x0000b40030247a23 */ /* 0x000fe20000010860 */
[-C--:B------:R-:W-:Y:S01]  /*185a0*/  HMMA.16816.F32.BF16 R28, R64, R38.reuse, R28 ;  /* 0x00000026401c723c */ /* 0x080fe2000004181c */
[----:B------:R-:W-:Y:S02]  /*185b0*/  FMUL.FTZ R37, R69, R137 ;  /* 0x0000008945257220 */ /* 0x000fe40000410000 */
[----:B------:R4:W-:Y:S01]  /*185c0*/  MUFU.EX2 R128, R36 ;  /* 0x0000002400807308 */ /* 0x0009e20000000800 */
[--C-:B------:R-:W-:Y:S02]  /*185d0*/  FFMA.FTZ R48, R51, c[0x0][0x2d0], -R74.reuse ;  /* 0x0000b40033307a23 */ /* 0x100fe4000001084a */
[----:B------:R-:W-:Y:S02]  /*185e0*/  FMUL.FTZ R51, R68, R151 ;  /* 0x0000009744337220 */ /* 0x000fe40000410000 */
[C---:B------:R-:W-:Y:S01]  /*185f0*/  HMMA.16816.F32.BF16 R32, R76.reuse, R38, R32 ;  /* 0x000000264c20723c */ /* 0x040fe20000041820 */
[----:B--2---:R-:W-:Y:S04]  /*18600*/  FMUL.FTZ R62, R0, R162 ;  /* 0x000000a2003e7220 */ /* 0x004fe80000410000 */
[----:B------:R2:W-:Y:S02]  /*18610*/  MUFU.EX2 R123, R48 ;  /* 0x00000030007b7308 */ /* 0x0005e40000000800 */
[C---:B------:R-:W-:Y:S02]  /*18620*/  FMUL.FTZ R38, R68.reuse, R138 ;  /* 0x0000008a44267220 */ /* 0x040fe40000410000 */
[----:B------:R-:W-:Y:S06]  /*18630*/  FMUL.FTZ R39, R68, R139 ;  /* 0x0000008b44277220 */ /* 0x000fec0000410000 */
[----:B------:R5:W-:Y:S01]  /*18640*/  MUFU.EX2 R151, R58 ;  /* 0x0000003a00977308 */ /* 0x000be20000000800 */
[C---:B----4-:R-:W-:Y:S09]  /*18650*/  FMUL.FTZ R36, R69.reuse, R136 ;  /* 0x0000008845247220 */ /* 0x050ff20000410000 */
[----:B------:R-:W-:Y:S01]  /*18660*/  MUFU.EX2 R138, R92 ;  /* 0x0000005c008a7308 */ /* 0x000fe20000000800 */
[-C--:B------:R-:W-:Y:S01]  /*18670*/  HMMA.16816.F32.BF16 R36, R76, R52.reuse, R36 ;  /* 0x000000344c24723c */ /* 0x080fe20000041824 */
[C---:B--2---:R-:W-:Y:S02]  /*18680*/  FMUL.FTZ R48, R69.reuse, R148 ;  /* 0x0000009445307220 */ /* 0x044fe40000410000 */
[----:B------:R-:W-:Y:S05]  /*18690*/  IMAD.MOV.U32 R148, RZ, RZ, R91 ;  /* 0x000000ffff947224 */ /* 0x000fea00078e005b */
[C---:B------:R-:W-:Y:S01]  /*186a0*/  HMMA.16816.F32.BF16 R40, R64.reuse, R52, R40 ;  /* 0x000000344028723c */ /* 0x040fe20000041828 */
[----:B-----5:R-:W-:Y:S06]  /*186b0*/  FMUL.FTZ R58, R0, R158 ;  /* 0x0000009e003a7220 */ /* 0x020fec0000410000 */
[--C-:B------:R-:W-:Y:S01]  /*186c0*/  FFMA.FTZ R52, R56, c[0x0][0x2d0], -R97.reuse ;  /* 0x0000b40038347a23 */ /* 0x100fe20000010861 */
[-C--:B------:R-:W-:Y:S01]  /*186d0*/  HMMA.16816.F32.BF16 R44, R64, R54.reuse, R44 ;  /* 0x00000036402c723c */ /* 0x080fe2000004182c */
[C---:B------:R-:W-:Y:S02]  /*186e0*/  FMUL.FTZ R53, R69.reuse, R153 ;  /* 0x0000009945357220 */ /* 0x040fe40000410000 */
[----:B------:R2:W4:Y:S01]  /*186f0*/  MUFU.EX2 R103, R52 ;  /* 0x0000003400677308 */ /* 0x0005220000000800 */
[----:B------:R-:W-:Y:S04]  /*18700*/  FMUL.FTZ R56, R2, R156 ;  /* 0x0000009c02387220 */ /* 0x000fe80000410000 */
[C---:B------:R-:W-:Y:S07]  /*18710*/  HMMA.16816.F32.BF16 R48, R76.reuse, R54, R48 ;  /* 0x000000364c30723c */ /* 0x040fee0000041830 */
[C---:B------:R-:W-:Y:S02]  /*18720*/  FMUL.FTZ R54, R68.reuse, R154 ;  /* 0x0000009a44367220 */ /* 0x040fe40000410000 */
[----:B------:R-:W-:Y:S03]  /*18730*/  FMUL.FTZ R55, R68, R155 ;  /* 0x0000009b44377220 */ /* 0x000fe60000410000 */
[----:B--2---:R-:W-:Y:S07]  /*18740*/  FMUL.FTZ R52, R69, R152 ;  /* 0x0000009845347220 */ /* 0x004fee0000410000 */
[-C--:B-1----:R-:W-:Y:S08]  /*18750*/  HMMA.16816.F32.BF16 R52, R76, R80.reuse, R52 ;  /* 0x000000504c34723c */ /* 0x082ff00000041834 */
[C---:B------:R-:W-:Y:S07]  /*18760*/  HMMA.16816.F32.BF16 R56, R64.reuse, R80, R56 ;  /* 0x000000504038723c */ /* 0x040fee0000041838 */
[----:B------:R-:W-:Y:S01]  /*18770*/  FFMA.FTZ R80, R88, c[0x0][0x2d0], -R97 ;  /* 0x0000b40058507a23 */ /* 0x000fe20000010861 */
[-C--:B------:R-:W-:Y:S01]  /*18780*/  HMMA.16816.F32.BF16 R60, R64, R82.reuse, R60 ;  /* 0x00000052403c723c */ /* 0x080fe2000004183c */
[----:B----4-:R-:W-:Y:S02]  /*18790*/  F2FP.BF16.PACK_AB R81, R151, R103 ;  /* 0x000000679751723e */ /* 0x010fe400000010ff */
[----:B------:R1:W2:Y:S04]  /*187a0*/  MUFU.EX2 R105, R80 ;  /* 0x0000005000697308 */ /* 0x0002a80000000800 */
[C---:B------:R-:W-:Y:S02]  /*187b0*/  FMUL.FTZ R64, R69.reuse, R164 ;  /* 0x000000a445407220 */ /* 0x040fe40000410000 */
[----:B------:R-:W-:Y:S03]  /*187c0*/  FMUL.FTZ R65, R69, R165 ;  /* 0x000000a545417220 */ /* 0x000fe60000410000 */
[C---:B------:R-:W-:Y:S02]  /*187d0*/  FMUL.FTZ R66, R68.reuse, R166 ;  /* 0x000000a644427220 */ /* 0x040fe40000410000 */
[----:B------:R-:W-:Y:S07]  /*187e0*/  FMUL.FTZ R67, R68, R167 ;  /* 0x000000a744437220 */ /* 0x000fee0000410000 */
[----:B------:R-:W-:Y:S01]  /*187f0*/  HMMA.16816.F32.BF16 R64, R76, R82, R64 ;  /* 0x000000524c40723c */ /* 0x000fe20000041840 */
[--C-:B-1----:R-:W-:Y:S06]  /*18800*/  FFMA.FTZ R80, R90, c[0x0][0x2d0], -R74.reuse ;  /* 0x0000b4005a507a23 */ /* 0x102fec000001084a */
[----:B------:R-:W-:Y:S01]  /*18810*/  F2FP.BF16.PACK_AB R76, R116, R126 ;  /* 0x0000007e744c723e */ /* 0x000fe200000010ff */
[----:B------:R-:W1:Y:S01]  /*18820*/  LDSM.16.MT88.4 R88, [R212+0x900] ;  /* 0x00090000d458783b */ /* 0x000e620000004200 */
[----:B------:R-:W-:Y:S01]  /*18830*/  F2FP.BF16.PACK_AB R77, R117, R125 ;  /* 0x0000007d754d723e */ /* 0x000fe200000010ff */
[----:B------:R4:W-:Y:S02]  /*18840*/  MUFU.EX2 R249, R80 ;  /* 0x0000005000f97308 */ /* 0x0009e40000000800 */
[----:B------:R-:W-:Y:S02]  /*18850*/  F2FP.BF16.PACK_AB R78, R150, R130 ;  /* 0x00000082964e723e */ /* 0x000fe400000010ff */
[----:B------:R-:W-:Y:S02]  /*18860*/  F2FP.BF16.PACK_AB R79, R149, R129 ;  /* 0x00000081954f723e */ /* 0x000fe400000010ff */
[----:B------:R-:W-:Y:S02]  /*18870*/  F2FP.BF16.PACK_AB R82, R148, R127 ;  /* 0x0000007f9452723e */ /* 0x000fe400000010ff */
[----:B--2---:R-:W-:Y:S03]  /*18880*/  F2FP.BF16.PACK_AB R83, R105, R120 ;  /* 0x000000786953723e */ /* 0x004fe600000010ff */
[-C--:B---3--:R-:W-:Y:S01]  /*18890*/  HMMA.16816.F32.BF16 R4, R76, R84.reuse, R4 ;  /* 0x000000544c04723c */ /* 0x088fe20000041804 */
[--C-:B----4-:R-:W-:Y:S02]  /*188a0*/  FFMA.FTZ R80, R94, c[0x0][0x2d0], -R75.reuse ;  /* 0x0000b4005e507a23 */ /* 0x110fe4000001084b */
        /* <DEDUP_REMOVED lines=9> */
[C---:B------:R-:W-:Y:S01]  /*18940*/  HMMA.16816.F32.BF16 R24, R80.reuse, R88, R24 ;  /* 0x000000585018723c */ /* 0x040fe20000041818 */
[----:B---3--:R-:W-:Y:S06]  /*18950*/  FFMA.FTZ R84, R177, c[0x0][0x2d0], -R74 ;  /* 0x0000b400b1547a23 */ /* 0x008fec000001084a */
[--C-:B------:R-:W-:Y:S01]  /*18960*/  FFMA.FTZ R88, R170, c[0x0][0x2d0], -R96.reuse ;  /* 0x0000b400aa587a23 */ /* 0x100fe20000010860 */
[-C--:B------:R-:W-:Y:S01]  /*18970*/  HMMA.16816.F32.BF16 R28, R80, R90.reuse, R28 ;  /* 0x0000005a501c723c */ /* 0x080fe2000004181c */
[----:B------:R1:W-:Y:S07]  /*18980*/  MUFU.EX2 R246, R84 ;  /* 0x0000005400f67308 */ /* 0x0003ee0000000800 */
[C---:B------:R-:W-:Y:S03]  /*18990*/  HMMA.16816.F32.BF16 R32, R76.reuse, R90, R32 ;  /* 0x0000005a4c20723c */ /* 0x040fe60000041820 */
[----:B------:R3:W-:Y:S05]  /*189a0*/  MUFU.EX2 R136, R88 ;  /* 0x0000005800887308 */ /* 0x0007ea0000000800 */
[-C--:B--2---:R-:W-:Y:S08]  /*189b0*/  HMMA.16816.F32.BF16 R36, R76, R92.reuse, R36 ;  /* 0x0000005c4c24723c */ /* 0x084ff00000041824 */
[C---:B------:R-:W-:Y:S01]  /*189c0*/  HMMA.16816.F32.BF16 R40, R80.reuse, R92, R40 ;  /* 0x0000005c5028723c */ /* 0x040fe20000041828 */
[----:B-1----:R-:W-:Y:S04]  /*189d0*/  FFMA.FTZ R84, R171, c[0x0][0x2d0], -R75 ;  /* 0x0000b400ab547a23 */ /* 0x002fe8000001084b */
[----:B------:R1:W-:Y:S02]  /*189e0*/  MUFU.EX2 R244, R84 ;  /* 0x0000005400f47308 */ /* 0x0003e40000000800 */
[----:B------:R-:W-:Y:S01]  /*189f0*/  FFMA.FTZ R92, R168, c[0x0][0x2d0], -R97 ;  /* 0x0000b400a85c7a23 */ /* 0x000fe20000010861 */
[-C--:B------:R-:W-:Y:S01]  /*18a00*/  HMMA.16816.F32.BF16 R44, R80, R94.reuse, R44 ;  /* 0x0000005e502c723c */ /* 0x080fe2000004182c */
[--C-:B---3--:R-:W-:Y:S06]  /*18a10*/  FFMA.FTZ R88, R173, c[0x0][0x2d0], -R96.reuse ;  /* 0x0000b400ad587a23 */ /* 0x108fec0000010860 */
[----:B------:R2:W-:Y:S01]  /*18a20*/  MUFU.EX2 R235, R92 ;  /* 0x0000005c00eb7308 */ /* 0x0005e20000000800 */
[C---:B------:R-:W-:Y:S09]  /*18a30*/  HMMA.16816.F32.BF16 R48, R76.reuse, R94, R48 ;  /* 0x0000005e4c30723c */ /* 0x040ff20000041830 */
[----:B------:R3:W-:Y:S03]  /*18a40*/  MUFU.EX2 R142, R88 ;  /* 0x00000058008e7308 */ /* 0x0007e60000000800 */
[----:B-1----:R-:W-:Y:S07]  /*18a50*/  FFMA.FTZ R84, R174, c[0x0][0x2d0], -R75 ;  /* 0x0000b400ae547a23 */ /* 0x002fee000001084b */
[----:B------:R1:W-:Y:S01]  /*18a60*/  MUFU.EX2 R143, R84 ;  /* 0x00000054008f7308 */ /* 0x0003e20000000800 */
[----:B--2---:R-:W-:Y:S09]  /*18a70*/  FFMA.FTZ R92, R169, c[0x0][0x2d0], -R97 ;  /* 0x0000b400a95c7a23 */ /* 0x004ff20000010861 */
[----:B------:R2:W-:Y:S01]  /*18a80*/  MUFU.EX2 R233, R92 ;  /* 0x0000005c00e97308 */ /* 0x0005e20000000800 */
[--C-:B---3--:R-:W-:Y:S09]  /*18a90*/  FFMA.FTZ R88, R175, c[0x0][0x2d0], -R96.reuse ;  /* 0x0000b400af587a23 */ /* 0x108ff20000010860 */
[----:B------:R3:W4:Y:S01]  /*18aa0*/  MUFU.EX2 R141, R88 ;  /* 0x00000058008d7308 */ /* 0x0007220000000800 */
[----:B-1----:R-:W-:Y:S09]  /*18ab0*/  FFMA.FTZ R84, R99, c[0x0][0x2d0], -R96 ;  /* 0x0000b40063547a23 */ /* 0x002ff20000010860 */
[----:B------:R1:W-:Y:S01]  /*18ac0*/  MUFU.EX2 R137, R84 ;  /* 0x0000005400897308 */ /* 0x0003e20000000800 */
[----:B--2---:R-:W-:Y:S09]  /*18ad0*/  FFMA.FTZ R92, R186, c[0x0][0x2d0], -R75 ;  /* 0x0000b400ba5c7a23 */ /* 0x004ff2000001084b */
[----:B------:R2:W-:Y:S01]  /*18ae0*/  MUFU.EX2 R145, R92 ;  /* 0x0000005c00917308 */ /* 0x0005e20000000800 */
[--C-:B---3--:R-:W-:Y:S09]  /*18af0*/  FFMA.FTZ R88, R181, c[0x0][0x2d0], -R74.reuse ;  /* 0x0000b400b5587a23 */ /* 0x108ff2000001084a */
[----:B------:R3:W-:Y:S01]  /*18b00*/  MUFU.EX2 R243, R88 ;  /* 0x0000005800f37308 */ /* 0x0007e20000000800 */
[----:B-1----:R-:W1:Y:S08]  /*18b10*/  LDSM.16.MT88.4 R84, [R211+0x900] ;  /* 0x00090000d354783b */ /* 0x002e700000004200 */
[----:B--2---:R-:W-:Y:S01]  /*18b20*/  LDSM.16.MT88.4 R92, [R210+0x1100] ;  /* 0x00110000d25c783b */ /* 0x004fe20000004200 */
[--C-:B---3--:R-:W-:Y:S04]  /*18b30*/  FFMA.FTZ R88, R98, c[0x0][0x2d0], -R97.reuse ;  /* 0x0000b40062587a23 */ /* 0x108fe80000010861 */
[----:B------:R2:W3:Y:S01]  /*18b40*/  MUFU.EX2 R140, R88 ;  /* 0x00000058008c7308 */ /* 0x0004e20000000800 */
[-C--:B-1----:R-:W-:Y:S08]  /*18b50*/  HMMA.16816.F32.BF16 R52, R76, R84.reuse, R52 ;  /* 0x000000544c34723c */ /* 0x082ff00000041834 */
[C---:B------:R-:W-:Y:S01]  /*18b60*/  HMMA.16816.F32.BF16 R56, R80.reuse, R84, R56 ;  /* 0x000000545038723c */ /* 0x040fe20000041838 */
[----:B--2---:R-:W1:Y:S06]  /*18b70*/  LDSM.16.MT88.4 R88, [R209+0x1100] ;  /* 0x00110000d158783b */ /* 0x004e6c0000004200 */
[----:B------:R-:W-:Y:S01]  /*18b80*/  FFMA.FTZ R84, R172, c[0x0][0x2d0], -R97 ;  /* 0x0000b400ac547a23 */ /* 0x000fe20000010861 */
[-C--:B------:R-:W-:Y:S03]  /*18b90*/  HMMA.16816.F32.BF16 R60, R80, R86.reuse, R60 ;  /* 0x00000056503c723c */ /* 0x080fe6000004183c */
[----:B------:R2:W5:Y:S04]  /*18ba0*/  MUFU.EX2 R230, R84 ;  /* 0x0000005400e67308 */ /* 0x0005680000000800 */
[--C-:B------:R-:W-:Y:S01]  /*18bb0*/  FFMA.FTZ R80, R187, c[0x0][0x2d0], -R74.reuse ;  /* 0x0000b400bb507a23 */ /* 0x100fe2000001084a */
[----:B------:R-:W-:Y:S01]  /*18bc0*/  HMMA.16816.F32.BF16 R64, R76, R86, R64 ;  /* 0x000000564c40723c */ /* 0x000fe20000041840 */
[----:B----4-:R-:W-:Y:S03]  /*18bd0*/  F2FP.BF16.PACK_AB R82, R141, R142 ;  /* 0x0000008e8d52723e */ /* 0x010fe600000010ff */
[----:B---3--:R-:W-:Y:S01]  /*18be0*/  F2FP.BF16.PACK_AB R81, R235, R140 ;  /* 0x0000008ceb51723e */ /* 0x008fe200000010ff */
[----:B------:R3:W-:Y:S02]  /*18bf0*/  MUFU.EX2 R147, R80 ;  /* 0x0000005000937308 */ /* 0x0007e40000000800 */
[----:B------:R-:W-:Y:S02]  /*18c00*/  F2FP.BF16.PACK_AB R76, R249, R123 ;  /* 0x0000007bf94c723e */ /* 0x000fe400000010ff */
[----:B------:R-:W-:Y:S03]  /*18c10*/  F2FP.BF16.PACK_AB R77, R138, R139 ;  /* 0x0000008b8a4d723e */ /* 0x000fe600000010ff */
[----:B------:R-:W-:Y:S02]  /*18c20*/  F2FP.BF16.PACK_AB R78, R246, R248 ;  /* 0x000000f8f64e723e */ /* 0x000fe400000010ff */
[----:B------:R-:W-:Y:S01]  /*18c30*/  F2FP.BF16.PACK_AB R79, R143, R244 ;  /* 0x000000f48f4f723e */ /* 0x000fe200000010ff */
[----:B--2---:R-:W2:Y:S01]  /*18c40*/  LDSM.16.MT88.4 R84, [R212+0x1100] ;  /* 0x00110000d454783b */ /* 0x004ea20000004200 */
[----:B-----5:R-:W-:Y:S05]  /*18c50*/  F2FP.BF16.PACK_AB R83, R230, R233 ;  /* 0x000000e9e653723e */ /* 0x020fea00000010ff */
[-C--:B-1----:R-:W-:Y:S01]  /*18c60*/  HMMA.16816.F32.BF16 R4, R76, R88.reuse, R4 ;  /* 0x000000584c04723c */ /* 0x082fe20000041804 */
[--C-:B---3--:R-:W-:Y:S04]  /*18c70*/  FFMA.FTZ R80, R182, c[0x0][0x2d0], -R75.reuse ;  /* 0x0000b400b6507a23 */ /* 0x108fe8000001084b */
[----:B------:R1:W-:Y:S02]  /*18c80*/  MUFU.EX2 R146, R80 ;  /* 0x0000005000927308 */ /* 0x0003e40000000800 */
[----:B-1----:R-:W-:Y:S07]  /*18c90*/  F2FP.BF16.PACK_AB R80, R136, R137 ;  /* 0x000000898850723e */ /* 0x002fee00000010ff */
[C---:B------:R-:W-:Y:S07]  /*18ca0*/  HMMA.16816.F32.BF16 R8, R80.reuse, R88, R8 ;  /* 0x000000585008723c */ /* 0x040fee0000041808 */
[--C-:B------:R-:W-:Y:S01]  /*18cb0*/  FFMA.FTZ R88, R196, c[0x0][0x2d0], -R74.reuse ;  /* 0x0000b400c4587a23 */ /* 0x100fe2000001084a */
[-C--:B------:R-:W-:Y:S03]  /*18cc0*/  HMMA.16816.F32.BF16 R12, R80, R90.reuse, R12 ;  /* 0x0000005a500c723c */ /* 0x080fe6000004180c */
[----:B------:R1:W-:Y:S05]  /*18cd0*/  MUFU.EX2 R228, R88 ;  /* 0x0000005800e47308 */ /* 0x0003ea0000000800 */
[C---:B------:R-:W-:Y:S08]  /*18ce0*/  HMMA.16816.F32.BF16 R16, R76.reuse, R90, R16 ;  /* 0x0000005a4c10723c */ /* 0x040ff00000041810 */
[-C--:B--2---:R-:W-:Y:S08]  /*18cf0*/  HMMA.16816.F32.BF16 R20, R76, R84.reuse, R20 ;  /* 0x000000544c14723c */ /* 0x084ff00000041814 */
[C---:B------:R-:W-:Y:S01]  /*18d00*/  HMMA.16816.F32.BF16 R24, R80.reuse, R84, R24 ;  /* 0x000000545018723c */ /* 0x040fe20000041818 */
[----:B-1----:R-:W-:Y:S03]  /*18d10*/  FFMA.FTZ R88, R198, c[0x0][0x2d0], -R74 ;  /* 0x0000b400c6587a23 */ /* 0x002fe6000001084a */
[----:B------:R-:W-:Y:S03]  /*18d20*/  MOV R198, R105 ;  /* 0x0000006900c67202 */ /* 0x000fe60000000f00 */
[--C-:B------:R-:W-:Y:S01]  /*18d30*/  FFMA.FTZ R84, R184, c[0x0][0x2d0], -R96.reuse ;  /* 0x0000b400b8547a23 */ /* 0x100fe20000010860 */
[-C--:B------:R-:W-:Y:S01]  /*18d40*/  HMMA.16816.F32.BF16 R28, R80, R86.reuse, R28 ;  /* 0x00000056501c723c */ /* 0x080fe2000004181c */
[----:B------:R1:W-:Y:S07]  /*18d50*/  MUFU.EX2 R196, R88 ;  /* 0x0000005800c47308 */ /* 0x0003ee0000000800 */
[C---:B------:R-:W-:Y:S03]  /*18d60*/  HMMA.16816.F32.BF16 R32, R76.reuse, R86, R32 ;  /* 0x000000564c20723c */ /* 0x040fe60000041820 */
[----:B------:R2:W-:Y:S05]  /*18d70*/  MUFU.EX2 R144, R84 ;  /* 0x0000005400907308 */ /* 0x0005ea0000000800 */
[-C--:B------:R-:W-:Y:S08]  /*18d80*/  HMMA.16816.F32.BF16 R36, R76, R92.reuse, R36 ;  /* 0x0000005c4c24723c */ /* 0x080ff00000041824 */
[C---:B------:R-:W-:Y:S01]  /*18d90*/  HMMA.16816.F32.BF16 R40, R80.reuse, R92, R40 ;  /* 0x0000005c5028723c */ /* 0x040fe20000041828 */
[----:B-1----:R-:W-:Y:S04]  /*18da0*/  FFMA.FTZ R88, R190, c[0x0][0x2d0], -R75 ;  /* 0x0000b400be587a23 */ /* 0x002fe8000001084b */
[----:B------:R1:W-:Y:S02]  /*18db0*/  MUFU.EX2 R190, R88 ;  /* 0x0000005800be7308 */ /* 0x0003e40000000800 */
[----:B------:R-:W-:Y:S01]  /*18dc0*/  FFMA.FTZ R92, R179, c[0x0][0x2d0], -R97 ;  /* 0x0000b400b35c7a23 */ /* 0x000fe20000010861 */
[-C--:B------:R-:W-:Y:S01]  /*18dd0*/  HMMA.16816.F32.BF16 R44, R80, R94.reuse, R44 ;  /* 0x0000005e502c723c */ /* 0x080fe2000004182c */
[--C-:B--2---:R-:W-:Y:S06]  /*18de0*/  FFMA.FTZ R84, R188, c[0x0][0x2d0], -R96.reuse ;  /* 0x0000b400bc547a23 */ /* 0x104fec0000010860 */
[----:B------:R2:W-:Y:S01]  /*18df0*/  MUFU.EX2 R155, R92 ;  /* 0x0000005c009b7308 */ /* 0x0005e20000000800 */
[C---:B------:R-:W-:Y:S09]  /*18e00*/  HMMA.16816.F32.BF16 R48, R76.reuse, R94, R48 ;  /* 0x0000005e4c30723c */ /* 0x040ff20000041830 */
[----:B------:R3:W-:Y:S03]  /*18e10*/  MUFU.EX2 R188, R84 ;  /* 0x0000005400bc7308 */ /* 0x0007e60000000800 */
[----:B-1----:R-:W-:Y:S07]  /*18e20*/  FFMA.FTZ R88, R194, c[0x0][0x2d0], -R75 ;  /* 0x0000b400c2587a23 */ /* 0x002fee000001084b */
[----:B------:R1:W-:Y:S01]  /*18e30*/  MUFU.EX2 R194, R88 ;  /* 0x0000005800c27308 */ /* 0x0003e20000000800 */
[----:B--2---:R-:W-:Y:S09]  /*18e40*/  FFMA.FTZ R92, R178, c[0x0][0x2d0], -R97 ;  /* 0x0000b400b25c7a23 */ /* 0x004ff20000010861 */
[----:B------:R2:W-:Y:S01]  /*18e50*/  MUFU.EX2 R154, R92 ;  /* 0x0000005c009a7308 */ /* 0x0005e20000000800 */
[----:B---3--:R-:W-:Y:S02]  /*18e60*/  FFMA.FTZ R84, R189, c[0x0][0x2d0], -R96 ;  /* 0x0000b400bd547a23 */ /* 0x008fe40000010860 */
[----:B------:R-:W-:Y:S07]  /*18e70*/  IMAD.MOV.U32 R189, RZ, RZ, R110 ;  /* 0x000000ffffbd7224 */ /* 0x000fee00078e006e */
[----:B------:R3:W-:Y:S01]  /*18e80*/  MUFU.EX2 R186, R84 ;  /* 0x0000005400ba7308 */ /* 0x0007e20000000800 */
[----:B-1----:R-:W1:Y:S01]  /*18e90*/  LDSM.16.MT88.4 R88, [R211+0x1100] ;  /* 0x00110000d358783b */ /* 0x002e620000004200 */
[----:B--2---:R-:W-:Y:S01]  /*18ea0*/  FFMA.FTZ R92, R205, c[0x0][0x2d0], -R75 ;  /* 0x0000b400cd5c7a23 */ /* 0x004fe2000001084b */
[----:B------:R-:W-:Y:S07]  /*18eb0*/  MOV R205, R117 ;  /* 0x0000007500cd7202 */ /* 0x000fee0000000f00 */
[----:B------:R2:W-:Y:S01]  /*18ec0*/  MUFU.EX2 R159, R92 ;  /* 0x0000005c009f7308 */ /* 0x0005e20000000800 */
[----:B---3--:R-:W-:Y:S01]  /*18ed0*/  FFMA.FTZ R84, R191, c[0x0][0x2d0], -R96 ;  /* 0x0000b400bf547a23 */ /* 0x008fe20000010860 */
[----:B------:R-:W-:Y:S02]  /*18ee0*/  MOV R191, R123 ;  /* 0x0000007b00bf7202 */ /* 0x000fe40000000f00 */
[----:B------:R-:W-:Y:S06]  /*18ef0*/  MOV R123, R109 ;  /* 0x0000006d007b7202 */ /* 0x000fec0000000f00 */
[----:B------:R3:W4:Y:S01]  /*18f00*/  MUFU.EX2 R187, R84 ;  /* 0x0000005400bb7308 */ /* 0x0007220000000800 */
[----:B--2---:R-:W-:Y:S01]  /*18f10*/  LDSM.16.MT88.4 R92, [R210+0x1900] ;  /* 0x00190000d25c783b */ /* 0x004fe20000004200 */
[-C--:B-1----:R-:W-:Y:S08]  /*18f20*/  HMMA.16816.F32.BF16 R52, R76, R88.reuse, R52 ;  /* 0x000000584c34723c */ /* 0x082ff00000041834 */
[C---:B------:R-:W-:Y:S01]  /*18f30*/  HMMA.16816.F32.BF16 R56, R80.reuse, R88, R56 ;  /* 0x000000585038723c */ /* 0x040fe20000041838 */
[----:B---3--:R-:W-:Y:S03]  /*18f40*/  FFMA.FTZ R84, R203, c[0x0][0x2d0], -R74 ;  /* 0x0000b400cb547a23 */ /* 0x008fe6000001084a */
[----:B------:R-:W-:Y:S01]  /*18f50*/  IMAD.MOV.U32 R203, RZ, RZ, R127 ;  /* 0x000000ffffcb7224 */ /* 0x000fe200078e007f */
[----:B------:R1:W-:Y:S01]  /*18f60*/  MUFU.EX2 R184, R84 ;  /* 0x0000005400b87308 */ /* 0x0003e20000000800 */
[----:B------:R-:W-:Y:S01]  /*18f70*/  MOV R127, R112 ;  /* 0x00000070007f7202 */ /* 0x000fe20000000f00 */
[----:B------:R-:W-:Y:S01]  /*18f80*/  FFMA.FTZ R88, R185, c[0x0][0x2d0], -R97 ;  /* 0x0000b400b9587a23 */ /* 0x000fe20000010861 */
[-C--:B------:R-:W-:Y:S01]  /*18f90*/  HMMA.16816.F32.BF16 R60, R80, R90.reuse, R60 ;  /* 0x0000005a503c723c */ /* 0x080fe2000004183c */
[----:B------:R-:W-:Y:S03]  /*18fa0*/  IMAD.MOV.U32 R185, RZ, RZ, R122 ;  /* 0x000000ffffb97224 */ /* 0x000fe600078e007a */
[----:B------:R-:W-:Y:S03]  /*18fb0*/  MOV R122, R108 ;  /* 0x0000006c007a7202 */ /* 0x000fe60000000f00 */
[--C-:B------:R-:W-:Y:S01]  /*18fc0*/  FFMA.FTZ R80, R226, c[0x0][0x2d0], -R74.reuse ;  /* 0x0000b400e2507a23 */ /* 0x100fe2000001084a */
[----:B------:R-:W-:Y:S01]  /*18fd0*/  HMMA.16816.F32.BF16 R64, R76, R90, R64 ;  /* 0x0000005a4c40723c */ /* 0x000fe20000041840 */
[----:B------:R-:W2:Y:S03]  /*18fe0*/  MUFU.EX2 R102, R88 ;  /* 0x0000005800667308 */ /* 0x000ea60000000800 */
[----:B----4-:R-:W-:Y:S02]  /*18ff0*/  F2FP.BF16.PACK_AB R82, R187, R186 ;  /* 0x000000babb52723e */ /* 0x010fe400000010ff */
[----:B------:R-:W-:Y:S01]  /*19000*/  MOV R226, R121 ;  /* 0x0000007900e27202 */ /* 0x000fe20000000f00 */
[----:B------:R-:W-:Y:S01]  /*19010*/  IMAD.MOV.U32 R121, RZ, RZ, R107 ;  /* 0x000000ffff797224 */ /* 0x000fe200078e006b */
[----:B------:R-:W-:Y:S03]  /*19020*/  F2FP.BF16.PACK_AB R76, R147, R243 ;  /* 0x000000f3934c723e */ /* 0x000fe600000010ff */
[----:B------:R3:W-:Y:S01]  /*19030*/  MUFU.EX2 R181, R80 ;  /* 0x0000005000b57308 */ /* 0x0007e20000000800 */
[----:B------:R-:W-:Y:S01]  /*19040*/  F2FP.BF16.PACK_AB R77, R145, R146 ;  /* 0x00000092914d723e */ /* 0x000fe200000010ff */
[----:B-1----:R-:W-:Y:S01]  /*19050*/  FFMA.FTZ R84, R180, c[0x0][0x2d0], -R97 ;  /* 0x0000b400b4547a23 */ /* 0x002fe20000010861 */
[----:B------:R-:W-:Y:S02]  /*19060*/  F2FP.BF16.PACK_AB R78, R196, R228 ;  /* 0x000000e4c44e723e */ /* 0x000fe400000010ff */
[----:B------:R-:W-:Y:S05]  /*19070*/  F2FP.BF16.PACK_AB R79, R194, R190 ;  /* 0x000000bec24f723e */ /* 0x000fea00000010ff */
[----:B------:R1:W4:Y:S01]  /*19080*/  MUFU.EX2 R182, R84 ;  /* 0x0000005400b67308 */ /* 0x0003220000000800 */
[----:B--2---:R-:W-:Y:S01]  /*19090*/  F2FP.BF16.PACK_AB R83, R102, R154 ;  /* 0x0000009a6653723e */ /* 0x004fe200000010ff */
[----:B------:R-:W-:Y:S01]  /*190a0*/  LDSM.16.MT88.4 R88, [R212+0x1900] ;  /* 0x00190000d458783b */ /* 0x000fe20000004200 */
[--C-:B---3--:R-:W-:Y:S01]  /*190b0*/  FFMA.FTZ R80, R204, c[0x0][0x2d0], -R75.reuse ;  /* 0x0000b400cc507a23 */ /* 0x108fe2000001084b */
[----:B------:R-:W-:Y:S06]  /*190c0*/  MOV R204, R118 ;  /* 0x0000007600cc7202 */ /* 0x000fec0000000f00 */
[----:B------:R2:W-:Y:S01]  /*190d0*/  MUFU.EX2 R153, R80 ;  /* 0x0000005000997308 */ /* 0x0005e20000000800 */
[----:B-1----:R-:W1:Y:S01]  /*190e0*/  LDSM.16.MT88.4 R84, [R209+0x1900] ;  /* 0x00190000d154783b */ /* 0x002e620000004200 */
[----:B----4-:R-:W-:Y:S02]  /*190f0*/  F2FP.BF16.PACK_AB R81, R155, R182 ;  /* 0x000000b69b51723e */ /* 0x010fe400000010ff */
[----:B--2---:R-:W-:Y:S01]  /*19100*/  F2FP.BF16.PACK_AB R80, R188, R144 ;  /* 0x00000090bc50723e */ /* 0x004fe200000010ff */
[-C--:B-1----:R-:W-:Y:S08]  /*19110*/  HMMA.16816.F32.BF16 R4, R76, R84.reuse, R4 ;  /* 0x000000544c04723c */ /* 0x082ff00000041804 */
[C---:B------:R-:W-:Y:S07]  /*19120*/  HMMA.16816.F32.BF16 R8, R80.reuse, R84, R8 ;  /* 0x000000545008723c */ /* 0x040fee0000041808 */
[----:B------:R-:W-:Y:S01]  /*19130*/  FFMA.FTZ R84, R234, c[0x0][0x2d0], -R74 ;  /* 0x0000b400ea547a23 */ /* 0x000fe2000001084a */
[-C--:B------:R-:W-:Y:S01]  /*19140*/  HMMA.16816.F32.BF16 R12, R80, R86.reuse, R12 ;  /* 0x00000056500c723c */ /* 0x080fe2000004180c */
[----:B------:R-:W-:Y:S02]  /*19150*/  IMAD.MOV.U32 R234, RZ, RZ, R116 ;  /* 0x000000ffffea7224 */ /* 0x000fe400078e0074 */
[----:B------:R1:W-:Y:S05]  /*19160*/  MUFU.EX2 R158, R84 ;  /* 0x00000054009e7308 */ /* 0x0003ea0000000800 */
[C---:B------:R-:W-:Y:S08]  /*19170*/  HMMA.16816.F32.BF16 R16, R76.reuse, R86, R16 ;  /* 0x000000564c10723c */ /* 0x040ff00000041810 */
[-C--:B------:R-:W-:Y:S08]  /*19180*/  HMMA.16816.F32.BF16 R20, R76, R88.reuse, R20 ;  /* 0x000000584c14723c */ /* 0x080ff00000041814 */
[C---:B------:R-:W-:Y:S01]  /*19190*/  HMMA.16816.F32.BF16 R24, R80.reuse, R88, R24 ;  /* 0x000000585018723c */ /* 0x040fe20000041818 */
[----:B-1----:R-:W-:Y:S03]  /*191a0*/  FFMA.FTZ R84, R236, c[0x0][0x2d0], -R74 ;  /* 0x0000b400ec547a23 */ /* 0x002fe6000001084a */
[----:B------:R-:W-:Y:S03]  /*191b0*/  MOV R236, R115 ;  /* 0x0000007300ec7202 */ /* 0x000fe60000000f00 */
[----:B------:R-:W-:Y:S01]  /*191c0*/  FFMA.FTZ R88, R206, c[0x0][0x2d0], -R96 ;  /* 0x0000b400ce587a23 */ /* 0x000fe20000010860 */
[-C--:B------:R-:W-:Y:S01]  /*191d0*/  HMMA.16816.F32.BF16 R28, R80, R90.reuse, R28 ;  /* 0x0000005a501c723c */ /* 0x080fe2000004181c */
[----:B------:R1:W-:Y:S03]  /*191e0*/  MUFU.EX2 R180, R84 ;  /* 0x0000005400b47308 */ /* 0x0003e60000000800 */
[----:B------:R-:W-:Y:S04]  /*191f0*/  IMAD.MOV.U32 R206, RZ, RZ, R104 ;  /* 0x000000ffffce7224 */ /* 0x000fe800078e0068 */
[C---:B------:R-:W-:Y:S03]  /*19200*/  HMMA.16816.F32.BF16 R32, R76.reuse, R90, R32 ;  /* 0x0000005a4c20723c */ /* 0x040fe60000041820 */
[----:B------:R2:W-:Y:S05]  /*19210*/  MUFU.EX2 R156, R88 ;  /* 0x00000058009c7308 */ /* 0x0005ea0000000800 */
[-C--:B------:R-:W-:Y:S08]  /*19220*/  HMMA.16816.F32.BF16 R36, R76, R92.reuse, R36 ;  /* 0x0000005c4c24723c */ /* 0x080ff00000041824 */
[C---:B------:R-:W-:Y:S01]  /*19230*/  HMMA.16816.F32.BF16 R40, R80.reuse, R92, R40 ;  /* 0x0000005c5028723c */ /* 0x040fe20000041828 */
[----:B-1----:R-:W-:Y:S03]  /*19240*/  FFMA.FTZ R84, R231, c[0x0][0x2d0], -R75 ;  /* 0x0000b400e7547a23 */ /* 0x002fe6000001084b */
[----:B------:R-:W-:Y:S01]  /*19250*/  MOV R231, R114 ;  /* 0x0000007200e77202 */ /* 0x000fe20000000f00 */
[----:B------:R1:W-:Y:S01]  /*19260*/  MUFU.EX2 R157, R84 ;  /* 0x00000054009d7308 */ /* 0x0003e20000000800 */
[----:B------:R-:W-:Y:S02]  /*19270*/  IMAD.MOV.U32 R114, RZ, RZ, R113 ;  /* 0x000000ffff727224 */ /* 0x000fe400078e0071 */
[-C--:B------:R-:W-:Y:S01]  /*19280*/  HMMA.16816.F32.BF16 R44, R80, R94.reuse, R44 ;  /* 0x0000005e502c723c */ /* 0x080fe2000004182c */
[----:B------:R-:W3:Y:S03]  /*19290*/  LDL.LU R113, [R1+0x8] ;  /* 0x0000080001717983 */ /* 0x000ee60000300800 */
[--C-:B--2---:R-:W-:Y:S02]  /*192a0*/  FFMA.FTZ R88, R207, c[0x0][0x2d0], -R96.reuse ;  /* 0x0000b400cf587a23 */ /* 0x104fe40000010860 */
[----:B------:R-:W-:Y:S02]  /*192b0*/  FFMA.FTZ R92, R201, c[0x0][0x2d0], -R97 ;  /* 0x0000b400c95c7a23 */ /* 0x000fe40000010861 */
[C---:B------:R-:W-:Y:S01]  /*192c0*/  HMMA.16816.F32.BF16 R48, R76.reuse, R94, R48 ;  /* 0x0000005e4c30723c */ /* 0x040fe20000041830 */
[----:B------:R2:W-:Y:S10]  /*192d0*/  MUFU.EX2 R178, R88 ;  /* 0x0000005800b27308 */ /* 0x0005f40000000800 */
[----:B------:R4:W-:Y:S01]  /*192e0*/  MUFU.EX2 R100, R92 ;  /* 0x0000005c00647308 */ /* 0x0009e20000000800 */
[----:B-1----:R-:W-:Y:S01]  /*192f0*/  FFMA.FTZ R84, R232, c[0x0][0x2d0], -R75 ;  /* 0x0000b400e8547a23 */ /* 0x002fe2000001084b */
[----:B------:R-:W-:Y:S08]  /*19300*/  MOV R232, R111 ;  /* 0x0000006f00e87202 */ /* 0x000ff00000000f00 */
[----:B------:R1:W-:Y:S01]  /*19310*/  MUFU.EX2 R179, R84 ;  /* 0x0000005400b37308 */ /* 0x0003e20000000800 */
[--C-:B--2---:R-:W-:Y:S09]  /*19320*/  FFMA.FTZ R88, R229, c[0x0][0x2d0], -R96.reuse ;  /* 0x0000b400e5587a23 */ /* 0x104ff20000010860 */
[----:B------:R2:W5:Y:S01]  /*19330*/  MUFU.EX2 R177, R88 ;  /* 0x0000005800b17308 */ /* 0x0005620000000800 */
[----:B----4-:R-:W-:Y:S02]  /*19340*/  FFMA.FTZ R92, R192, c[0x0][0x2d0], -R97 ;  /* 0x0000b400c05c7a23 */ /* 0x010fe40000010861 */
[----:B------:R-:W4:Y:S07]  /*19350*/  LDL.LU R192, [R1+0xc] ;  /* 0x00000c0001c07983 */ /* 0x000f2e0000300800 */
[----:B------:R5:W-:Y:S01]  /*19360*/  MUFU.EX2 R99, R92 ;  /* 0x0000005c00637308 */ /* 0x000be20000000800 */
[----:B-1----:R-:W-:Y:S01]  /*19370*/  FFMA.FTZ R84, R202, c[0x0][0x2d0], -R96 ;  /* 0x0000b400ca547a23 */ /* 0x002fe20000010860 */
[----:B------:R-:W-:Y:S08]  /*19380*/  MOV R202, R106 ;  /* 0x0000006a00ca7202 */ /* 0x000ff00000000f00 */
[----:B------:R1:W-:Y:S01]  /*19390*/  MUFU.EX2 R152, R84 ;  /* 0x0000005400987308 */ /* 0x0003e20000000800 */
[--C-:B--2---:R-:W-:Y:S09]  /*193a0*/  FFMA.FTZ R88, R241, c[0x0][0x2d0], -R74.reuse ;  /* 0x0000b400f1587a23 */ /* 0x104ff2000001084a */
[----:B------:R2:W-:Y:S01]  /*193b0*/  MUFU.EX2 R176, R88 ;  /* 0x0000005800b07308 */ /* 0x0005e20000000800 */
[----:B-----5:R-:W-:Y:S09]  /*193c0*/  FFMA.FTZ R92, R245, c[0x0][0x2d0], -R75 ;  /* 0x0000b400f55c7a23 */ /* 0x020ff2000001084b */
[----:B------:R5:W-:Y:S01]  /*193d0*/  MUFU.EX2 R172, R92 ;  /* 0x0000005c00ac7308 */ /* 0x000be20000000800 */
[----:B-1----:R-:W1:Y:S01]  /*193e0*/  LDSM.16.MT88.4 R84, [R211+0x1900] ;  /* 0x00190000d354783b */ /* 0x002e620000004200 */
[--C-:B--2---:R-:W-:Y:S08]  /*193f0*/  FFMA.FTZ R88, R199, c[0x0][0x2d0], -R97.reuse ;  /* 0x0000b400c7587a23 */ /* 0x104ff00000010861 */
[----:B------:R2:W1:Y:S01]  /*19400*/  MUFU.EX2 R101, R88 ;  /* 0x0000005800657308 */ /* 0x0004620000000800 */
[----:B-----5:R-:W-:Y:S08]  /*19410*/  LDSM.16.MT88.4 R92, [R210+0x2100] ;  /* 0x00210000d25c783b */ /* 0x020ff00000004200 */
[----:B--2---:R-:W2:Y:S01]  /*19420*/  LDSM.16.MT88.4 R88, [R209+0x2100] ;  /* 0x00210000d158783b */ /* 0x004ea20000004200 */
[-C--:B-1----:R-:W-:Y:S08]  /*19430*/  HMMA.16816.F32.BF16 R52, R76, R84.reuse, R52 ;  /* 0x000000544c34723c */ /* 0x082ff00000041834 */
[C---:B------:R-:W-:Y:S07]  /*19440*/  HMMA.16816.F32.BF16 R56, R80.reuse, R84, R56 ;  /* 0x000000545038723c */ /* 0x040fee0000041838 */
[----:B------:R-:W-:Y:S01]  /*19450*/  FFMA.FTZ R84, R183, c[0x0][0x2d0], -R97 ;  /* 0x0000b400b7547a23 */ /* 0x000fe20000010861 */
[-C--:B------:R-:W-:Y:S01]  /*19460*/  HMMA.16816.F32.BF16 R60, R80, R86.reuse, R60 ;  /* 0x00000056503c723c */ /* 0x080fe2000004183c */
[----:B------:R-:W5:Y:S02]  /*19470*/  LDL.LU R183, [R1+0x10] ;  /* 0x0000100001b77983 */ /* 0x000f640000300800 */
[----:B------:R1:W1:Y:S04]  /*19480*/  MUFU.EX2 R98, R84 ;  /* 0x0000005400627308 */ /* 0x0002680000000800 */
[--C-:B------:R-:W-:Y:S01]  /*19490*/  FFMA.FTZ R80, R247, c[0x0][0x2d0], -R74.reuse ;  /* 0x0000b400f7507a23 */ /* 0x100fe2000001084a */
[----:B------:R-:W-:Y:S01]  /*194a0*/  HMMA.16816.F32.BF16 R64, R76, R86, R64 ;  /* 0x000000564c40723c */ /* 0x000fe20000041840 */
[----:B------:R-:W-:Y:S03]  /*194b0*/  F2FP.BF16.PACK_AB R82, R177, R178 ;  /* 0x000000b2b152723e */ /* 0x000fe600000010ff */
[----:B------:R-:W-:Y:S01]  /*194c0*/  F2FP.BF16.PACK_AB R81, R100, R101 ;  /* 0x000000656451723e */ /* 0x000fe200000010ff */
[----:B------:R2:W2:Y:S02]  /*194d0*/  MUFU.EX2 R175, R80 ;  /* 0x0000005000af7308 */ /* 0x0004a40000000800 */
[----:B------:R-:W-:Y:S02]  /*194e0*/  F2FP.BF16.PACK_AB R76, R181, R184 ;  /* 0x000000b8b54c723e */ /* 0x000fe400000010ff */
[----:B------:R-:W-:Y:S03]  /*194f0*/  F2FP.BF16.PACK_AB R77, R159, R153 ;  /* 0x000000999f4d723e */ /* 0x000fe600000010ff */
[----:B------:R-:W-:Y:S02]  /*19500*/  F2FP.BF16.PACK_AB R78, R180, R158 ;  /* 0x0000009eb44e723e */ /* 0x000fe400000010ff */
[----:B------:R-:W-:Y:S01]  /*19510*/  F2FP.BF16.PACK_AB R79, R179, R157 ;  /* 0x0000009db34f723e */ /* 0x000fe200000010ff */
[----:B-1----:R-:W1:Y:S01]  /*19520*/  LDSM.16.MT88.4 R84, [R212+0x2100] ;  /* 0x00210000d454783b */ /* 0x002e620000004200 */
[----:B------:R-:W-:Y:S05]  /*19530*/  F2FP.BF16.PACK_AB R83, R98, R99 ;  /* 0x000000636253723e */ /* 0x000fea00000010ff */
[-C--:B--2---:R-:W-:Y:S01]  /*19540*/  HMMA.16816.F32.BF16 R4, R76, R88.reuse, R4 ;  /* 0x000000584c04723c */ /* 0x084fe20000041804 */
[----:B------:R-:W-:Y:S01]  /*19550*/  FFMA.FTZ R80, R242, c[0x0][0x2d0], -R75 ;  /* 0x0000b400f2507a23 */ /* 0x000fe2000001084b */
[----:B------:R-:W-:Y:S03]  /*19560*/  F2FP.BF16.PACK_AB R164, R175, R176 ;  /* 0x000000b0afa4723e */ /* 0x000fe600000010ff */
[----:B------:R2:W1:Y:S02]  /*19570*/  MUFU.EX2 R174, R80 ;  /* 0x0000005000ae7308 */ /* 0x0004640000000800 */
[----:B--2---:R-:W-:Y:S02]  /*19580*/  F2FP.BF16.PACK_AB R80, R156, R152 ;  /* 0x000000989c50723e */ /* 0x004fe400000010ff */
[----:B-1----:R-:W-:Y:S05]  /*19590*/  F2FP.BF16.PACK_AB R165, R172, R174 ;  /* 0x000000aeaca5723e */ /* 0x002fea00000010ff */
[C---:B------:R-:W-:Y:S07]  /*195a0*/  HMMA.16816.F32.BF16 R8, R80.reuse, R88, R8 ;  /* 0x000000585008723c */ /* 0x040fee0000041808 */
[--C-:B------:R-:W-:Y:S01]  /*195b0*/  FFMA.FTZ R88, R252, c[0x0][0x2d0], -R74.reuse ;  /* 0x0000b400fc587a23 */ /* 0x100fe2000001084a */
[-C--:B------:R-:W-:Y:S01]  /*195c0*/  HMMA.16816.F32.BF16 R12, R80, R90.reuse, R12 ;  /* 0x0000005a500c723c */ /* 0x080fe2000004180c */
[----:B------:R-:W-:Y:S02]  /*195d0*/  FFMA.FTZ R74, R131, c[0x0][0x2d0], -R74 ;  /* 0x0000b400834a7a23 */ /* 0x000fe4000001084a */
[----:B------:R1:W-:Y:S01]  /*195e0*/  MUFU.EX2 R173, R88 ;  /* 0x0000005800ad7308 */ /* 0x0003e20000000800 */
[----:B------:R-:W-:Y:S02]  /*195f0*/  IMAD.MOV.U32 R131, RZ, RZ, R119 ;  /* 0x000000ffff837224 */ /* 0x000fe400078e0077 */
[----:B------:R-:W-:Y:S02]  /*19600*/  LDSM.16.MT88.4 R116, [R209+0x2900] ;  /* 0x00290000d174783b */ /* 0x000fe40000004200 */
[C---:B------:R-:W-:Y:S05]  /*19610*/  HMMA.16816.F32.BF16 R16, R76.reuse, R90, R16 ;  /* 0x0000005a4c10723c */ /* 0x040fea0000041810 */
[----:B------:R2:W2:Y:S03]  /*19620*/  MUFU.EX2 R171, R74 ;  /* 0x0000004a00ab7308 */ /* 0x0004a60000000800 */
[-C--:B------:R-:W-:Y:S08]  /*19630*/  HMMA.16816.F32.BF16 R20, R76, R84.reuse, R20 ;  /* 0x000000544c14723c */ /* 0x080ff00000041814 */
[C---:B------:R-:W-:Y:S01]  /*19640*/  HMMA.16816.F32.BF16 R24, R80.reuse, R84, R24 ;  /* 0x000000545018723c */ /* 0x040fe20000041818 */
[----:B-1----:R-:W1:Y:S07]  /*19650*/  LDSM.16.MT88.4 R88, [R211+0x2100] ;  /* 0x00210000d358783b */ /* 0x002e6e0000004200 */
[-C--:B------:R-:W-:Y:S01]  /*19660*/  HMMA.16816.F32.BF16 R28, R80, R86.reuse, R28 ;  /* 0x00000056501c723c */ /* 0x080fe2000004181c */
[--C-:B--2---:R-:W-:Y:S03]  /*19670*/  FFMA.FTZ R74, R250, c[0x0][0x2d0], -R75.reuse ;  /* 0x0000b400fa4a7a23 */ /* 0x104fe6000001084b */
[----:B------:R-:W-:Y:S01]  /*19680*/  F2FP.BF16.PACK_AB R166, R171, R173 ;  /* 0x000000adaba6723e */ /* 0x000fe200000010ff */
[----:B------:R-:W-:Y:S03]  /*19690*/  FFMA.FTZ R75, R251, c[0x0][0x2d0], -R75 ;  /* 0x0000b400fb4b7a23 */ /* 0x000fe6000001084b */
[C---:B------:R-:W-:Y:S01]  /*196a0*/  HMMA.16816.F32.BF16 R32, R76.reuse, R86, R32 ;  /* 0x000000564c20723c */ /* 0x040fe20000041820 */
[----:B------:R2:W-:Y:S07]  /*196b0*/  MUFU.EX2 R170, R74 ;  /* 0x0000004a00aa7308 */ /* 0x0005ee0000000800 */
[-C--:B------:R-:W-:Y:S03]  /*196c0*/  HMMA.16816.F32.BF16 R36, R76, R92.reuse, R36 ;  /* 0x0000005c4c24723c */ /* 0x080fe60000041824 */
[----:B------:R-:W1:Y:S05]  /*196d0*/  MUFU.EX2 R169, R75 ;  /* 0x0000004b00a97308 */ /* 0x000e6a0000000800 */
[C---:B------:R-:W-:Y:S08]  /*196e0*/  HMMA.16816.F32.BF16 R40, R80.reuse, R92, R40 ;  /* 0x0000005c5028723c */ /* 0x040ff00000041828 */
[-C--:B------:R-:W-:Y:S01]  /*196f0*/  HMMA.16816.F32.BF16 R44, R80, R94.reuse, R44 ;  /* 0x0000005e502c723c */ /* 0x080fe2000004182c */
[----:B--2---:R-:W-:Y:S04]  /*19700*/  FFMA.FTZ R74, R237, c[0x0][0x2d0], -R96 ;  /* 0x0000b400ed4a7a23 */ /* 0x004fe80000010860 */
[----:B------:R2:W-:Y:S03]  /*19710*/  MUFU.EX2 R168, R74 ;  /* 0x0000004a00a87308 */ /* 0x0005e60000000800 */
[C---:B------:R-:W-:Y:S01]  /*19720*/  HMMA.16816.F32.BF16 R48, R76.reuse, R94, R48 ;  /* 0x0000005e4c30723c */ /* 0x040fe20000041830 */
[----:B-1----:R-:W-:Y:S07]  /*19730*/  F2FP.BF16.PACK_AB R167, R169, R170 ;  /* 0x000000aaa9a7723e */ /* 0x002fee00000010ff */
[-C--:B------:R-:W-:Y:S01]  /*19740*/  HMMA.16816.F32.BF16 R52, R76, R88.reuse, R52 ;  /* 0x000000584c34723c */ /* 0x080fe20000041834 */
[----:B---3--:R-:W-:Y:S07]  /*19750*/  FFMA.FTZ R69, R69, R113, R114 ;  /* 0x0000007145457223 */ /* 0x008fee0000010072 */
[C---:B------:R-:W-:Y:S01]  /*19760*/  HMMA.16816.F32.BF16 R56, R80.reuse, R88, R56 ;  /* 0x000000585038723c */ /* 0x040fe20000041838 */
[--C-:B--2---:R-:W-:Y:S07]  /*19770*/  FFMA.FTZ R74, R238, c[0x0][0x2d0], -R96.reuse ;  /* 0x0000b400ee4a7a23 */ /* 0x104fee0000010860 */
[-C--:B------:R-:W-:Y:S01]  /*19780*/  HMMA.16816.F32.BF16 R60, R80, R90.reuse, R60 ;  /* 0x0000005a503c723c */ /* 0x080fe2000004183c */
[----:B------:R1:W2:Y:S07]  /*19790*/  MUFU.EX2 R85, R74 ;  /* 0x0000004a00557308 */ /* 0x0002ae0000000800 */
[----:B------:R-:W-:Y:S08]  /*197a0*/  HMMA.16816.F32.BF16 R64, R76, R90, R64 ;  /* 0x0000005a4c40723c */ /* 0x000ff00000041840 */
[-C--:B------:R-:W-:Y:S07]  /*197b0*/  HMMA.16816.F32.BF16 R104, R164, R116.reuse, R4 ;  /* 0x00000074a468723c */ /* 0x080fee0000041804 */
[----:B------:R-:W-:Y:S01]  /*197c0*/  FADD.FTZ R4, R226, R69 ;  /* 0x00000045e2047221 */ /* 0x000fe20000010000 */
[----:B------:R-:W-:Y:S01]  /*197d0*/  MOV R226, R149 ;  /* 0x0000009500e27202 */ /* 0x000fe20000000f00 */
[--C-:B-1----:R-:W-:Y:S03]  /*197e0*/  FFMA.FTZ R74, R239, c[0x0][0x2d0], -R96.reuse ;  /* 0x0000b400ef4a7a23 */ /* 0x102fe60000010860 */
[----:B------:R-:W-:Y:S01]  /*197f0*/  FFMA.FTZ R96, R240, c[0x0][0x2d0], -R96 ;  /* 0x0000b400f0607a23 */ /* 0x000fe20000010860 */
[----:B------:R1:W-:Y:S01]  /*19800*/  MUFU.EX2 R86, R74 ;  /* 0x0000004a00567308 */ /* 0x0003e20000000800 */
[----:B----4-:R-:W-:Y:S01]  /*19810*/  FFMA.FTZ R68, R68, R192, R231 ;  /* 0x000000c044447223 */ /* 0x010fe200000100e7 */
[----:B--2---:R-:W-:Y:S01]  /*19820*/  F2FP.BF16.PACK_AB R160, R85, R168 ;  /* 0x000000a855a0723e */ /* 0x004fe200000010ff */
[----:B------:R-:W-:Y:S01]  /*19830*/  FADD.FTZ R4, R123, R4 ;  /* 0x000000047b047221 */ /* 0x000fe20000010000 */
[----:B------:R-:W-:Y:S01]  /*19840*/  MOV R231, R236 ;  /* 0x000000ec00e77202 */ /* 0x000fe20000000f00 */
[----:B------:R-:W-:Y:S01]  /*19850*/  FADD.FTZ R6, R185, R68 ;  /* 0x00000044b9067221 */ /* 0x000fe20000010000 */
[----:B------:R-:W-:Y:S01]  /*19860*/  MOV R185, R148 ;  /* 0x0000009400b97202 */ /* 0x000fe20000000f00 */
[----:B------:R-:W-:Y:S01]  /*19870*/  FADD.FTZ R4, R206, R4 ;  /* 0x00000004ce047221 */ /* 0x000fe20000010000 */
[----:B------:R-:W-:Y:S01]  /*19880*/  MOV R236, R234 ;  /* 0x000000ea00ec7202 */ /* 0x000fe20000000f00 */
[----:B------:R-:W-:Y:S01]  /*19890*/  IMAD.MOV.U32 R234, RZ, RZ, R205 ;  /* 0x000000ffffea7224 */ /* 0x000fe200078e00cd */
[----:B------:R-:W2:Y:S01]  /*198a0*/  MUFU.EX2 R96, R96 ;  /* 0x0000006000607308 */ /* 0x000ea20000000800 */
[----:B------:R-:W-:Y:S01]  /*198b0*/  FADD.FTZ R6, R122, R6 ;  /* 0x000000067a067221 */ /* 0x000fe20000010000 */
[----:B------:R-:W-:Y:S02]  /*198c0*/  MOV R205, R203 ;  /* 0x000000cb00cd7202 */ /* 0x000fe40000000f00 */
[----:B------:R-:W-:Y:S01]  /*198d0*/  MOV R203, R151 ;  /* 0x0000009700cb7202 */ /* 0x000fe20000000f00 */
[--C-:B-1----:R-:W-:Y:S05]  /*198e0*/  FFMA.FTZ R74, R193, c[0x0][0x2d0], -R97.reuse ;  /* 0x0000b400c14a7a23 */ /* 0x102fea0000010861 */
[----:B------:R1:W-:Y:S01]  /*198f0*/  MUFU.EX2 R75, R74 ;  /* 0x0000004a004b7308 */ /* 0x0003e20000000800 */
[----:B--2---:R-:W-:Y:S01]  /*19900*/  F2FP.BF16.PACK_AB R162, R96, R86 ;  /* 0x0000005660a2723e */ /* 0x004fe200000010ff */
[--C-:B-1----:R-:W-:Y:S08]  /*19910*/  FFMA.FTZ R74, R195, c[0x0][0x2d0], -R97.reuse ;  /* 0x0000b400c34a7a23 */ /* 0x102ff00000010861 */
[----:B------:R1:W2:Y:S02]  /*19920*/  MUFU.EX2 R84, R74 ;  /* 0x0000004a00547308 */ /* 0x0002a40000000800 */
[--C-:B-1----:R-:W-:Y:S01]  /*19930*/  FFMA.FTZ R74, R197, c[0x0][0x2d0], -R97.reuse ;  /* 0x0000b400c54a7a23 */ /* 0x102fe20000010861 */
[----:B--2---:R-:W-:Y:S01]  /*19940*/  F2FP.BF16.PACK_AB R161, R84, R75 ;  /* 0x0000004b54a1723e */ /* 0x004fe200000010ff */
[----:B------:R-:W-:Y:S02]  /*19950*/  FFMA.FTZ R97, R73, c[0x0][0x2d0], -R97 ;  /* 0x0000b40049617a23 */ /* 0x000fe40000010861 */
[----:B------:R-:W2:Y:S04]  /*19960*/  LDL.LU R73, [R1+0x14] ;  /* 0x0000140001497983 */ /* 0x000ea80000300800 */
[----:B------:R-:W-:Y:S01]  /*19970*/  MUFU.EX2 R74, R74 ;  /* 0x0000004a004a7308 */ /* 0x000fe20000000800 */
[----:B-----5:R-:W-:Y:S09]  /*19980*/  FFMA.FTZ R2, R2, R183, R204 ;  /* 0x000000b702027223 */ /* 0x020ff200000100cc */
[----:B------:R-:W1:Y:S01]  /*19990*/  MUFU.EX2 R97, R97 ;  /* 0x0000006100617308 */ /* 0x000e620000000800 */
[----:B------:R-:W-:Y:S02]  /*199a0*/  IMAD.MOV.U32 R204, RZ, RZ, R150 ;  /* 0x000000ffffcc7224 */ /* 0x000fe400078e0096 */
[----:B------:R-:W-:Y:S01]  /*199b0*/  FADD.FTZ R2, R189, R2 ;  /* 0x00000002bd027221 */ /* 0x000fe20000010000 */
[----:B------:R-:W3:Y:S01]  /*199c0*/  LDSM.16.MT88.4 R148, [R210+0x2900] ;  /* 0x00290000d294783b */ /* 0x000ee20000004200 */
[----:B------:R-:W-:Y:S02]  /*199d0*/  IMAD.MOV.U32 R189, RZ, RZ, R120 ;  /* 0x000000ffffbd7224 */ /* 0x000fe400078e0078 */
[----:B------:R-:W-:Y:S02]  /*199e0*/  FADD.FTZ R5, R121, R2 ;  /* 0x0000000279057221 */ /* 0x000fe40000010000 */
[----:B------:R-:W-:Y:S02]  /*199f0*/  FADD.FTZ R2, R202, R6 ;  /* 0x00000006ca027221 */ /* 0x000fe40000010000 */
[----:B------:R-:W-:Y:S01]  /*19a00*/  FADD.FTZ R6, R126, R4 ;  /* 0x000000047e067221 */ /* 0x000fe20000010000 */
[----:B-1----:R-:W-:Y:S07]  /*19a10*/  F2FP.BF16.PACK_AB R163, R97, R74 ;  /* 0x0000004a61a3723e */ /* 0x002fee00000010ff */
[C---:B------:R-:W-:Y:S08]  /*19a20*/  HMMA.16816.F32.BF16 R108, R160.reuse, R116, R8 ;  /* 0x00000074a06c723c */ /* 0x040ff00000041808 */
[-C--:B------:R-:W-:Y:S08]  /*19a30*/  HMMA.16816.F32.BF16 R112, R160, R118.reuse, R12 ;  /* 0x00000076a070723c */ /* 0x080ff0000004180c */
[C---:B------:R-:W-:Y:S08]  /*19a40*/  HMMA.16816.F32.BF16 R116, R164.reuse, R118, R16 ;  /* 0x00000076a474723c */ /* 0x040ff00000041810 */
[-C--:B------:R-:W-:Y:S01]  /*19a50*/  HMMA.16816.F32.BF16 R120, R164, R132.reuse, R20 ;  /* 0x00000084a478723c */ /* 0x080fe20000041814 */
[----:B--2---:R-:W-:Y:S03]  /*19a60*/  FFMA.FTZ R8, R0, R73, R200 ;  /* 0x0000004900087223 */ /* 0x004fe600000100c8 */
[----:B------:R-:W-:Y:S02]  /*19a70*/  FADD.FTZ R0, R232, R5 ;  /* 0x00000005e8007221 */ /* 0x000fe40000010000 */
[----:B------:R-:W-:Y:S02]  /*19a80*/  FADD.FTZ R8, R127, R8 ;  /* 0x000000087f087221 */ /* 0x000fe40000010000 */
[----:B------:R-:W-:Y:S04]  /*19a90*/  FADD.FTZ R5, R125, R2 ;  /* 0x000000027d057221 */ /* 0x000fe80000010000 */
[----:B------:R-:W-:Y:S02]  /*19aa0*/  FADD.FTZ R7, R124, R0 ;  /* 0x000000007c077221 */ /* 0x000fe40000010000 */
[----:B------:R-:W-:Y:S01]  /*19ab0*/  FADD.FTZ R4, R231, R8 ;  /* 0x00000008e7047221 */ /* 0x000fe20000010000 */
[C---:B------:R-:W-:Y:S01]  /*19ac0*/  HMMA.16816.F32.BF16 R124, R160.reuse, R132, R24 ;  /* 0x00000084a07c723c */ /* 0x040fe20000041818 */
[----:B------:R-:W-:Y:S02]  /*19ad0*/  FADD.FTZ R2, R236, R6 ;  /* 0x00000006ec027221 */ /* 0x000fe40000010000 */
[----:B------:R-:W-:Y:S02]  /*19ae0*/  FADD.FTZ R0, R234, R5 ;  /* 0x00000005ea007221 */ /* 0x000fe40000010000 */
[----:B------:R-:W-:Y:S02]  /*19af0*/  FADD.FTZ R7, R128, R7 ;  /* 0x0000000780077221 */ /* 0x000fe40000010000 */
[----:B------:R-:W-:Y:S02]  /*19b00*/  FADD.FTZ R4, R131, R4 ;  /* 0x0000000483047221 */ /* 0x000fe40000010000 */
[----:B------:R-:W-:Y:S03]  /*19b10*/  FADD.FTZ R6, R130, R2 ;  /* 0x0000000282067221 */ /* 0x000fe60000010000 */
[----:B------:R-:W-:Y:S02]  /*19b20*/  FADD.FTZ R5, R129, R0 ;  /* 0x0000000081057221 */ /* 0x000fe40000010000 */
[----:B------:R-:W-:Y:S01]  /*19b30*/  FADD.FTZ R2, R205, R7 ;  /* 0x00000007cd027221 */ /* 0x000fe20000010000 */
[-C--:B------:R-:W-:Y:S01]  /*19b40*/  HMMA.16816.F32.BF16 R128, R160, R134.reuse, R28 ;  /* 0x00000086a080723c */ /* 0x080fe2000004181c */
[----:B------:R-:W-:Y:S01]  /*19b50*/  FADD.FTZ R4, R103, R4 ;  /* 0x0000000467047221 */ /* 0x000fe20000010000 */
[----:B------:R-:W-:Y:S01]  /*19b60*/  MOV R103, R3 ;  /* 0x0000000300677202 */ /* 0x000fe20000000f00 */
[----:B------:R-:W-:Y:S02]  /*19b70*/  FADD.FTZ R0, R204, R6 ;  /* 0x00000006cc007221 */ /* 0x000fe40000010000 */
[----:B------:R-:W-:Y:S02]  /*19b80*/  FADD.FTZ R10, R226, R5 ;  /* 0x00000005e20a7221 */ /* 0x000fe40000010000 */
[----:B------:R-:W-:Y:S01]  /*19b90*/  FADD.FTZ R11, R203, R4 ;  /* 0x00000004cb0b7221 */ /* 0x000fe20000010000 */
[C---:B------:R-:W-:Y:S01]  /*19ba0*/  HMMA.16816.F32.BF16 R132, R164.reuse, R134, R32 ;  /* 0x00000086a484723c */ /* 0x040fe20000041820 */
[----:B------:R-:W-:Y:S01]  /*19bb0*/  FADD.FTZ R8, R185, R2 ;  /* 0x00000002b9087221 */ /* 0x000fe20000010000 */
[----:B------:R-:W1:Y:S02]  /*19bc0*/  LDSM.16.MT88.4 R4, [R211+0x2900] ;  /* 0x00290000d304783b */ /* 0x000e640000004200 */
        /* <DEDUP_REMOVED lines=8> */
[-C--:B---3--:R-:W-:Y:S01]  /*19c50*/  HMMA.16816.F32.BF16 R136, R164, R148.reuse, R36 ;  /* 0x00000094a488723c */ /* 0x088fe20000041824 */
[----:B------:R-:W-:Y:S02]  /*19c60*/  FADD.FTZ R8, R248, R9 ;  /* 0x00000009f8087221 */ /* 0x000fe40000010000 */
[----:B------:R-:W-:Y:S02]  /*19c70*/  FADD.FTZ R2, R244, R2 ;  /* 0x00000002f4027221 */ /* 0x000fe40000010000 */
[----:B------:R-:W-:Y:S02]  /*19c80*/  FADD.FTZ R0, R142, R0 ;  /* 0x000000008e007221 */ /* 0x000fe40000010000 */
[----:B------:R-:W-:Y:S02]  /*19c90*/  FADD.FTZ R12, R140, R12 ;  /* 0x0000000c8c0c7221 */ /* 0x000fe40000010000 */
[----:B------:R-:W-:Y:S03]  /*19ca0*/  FADD.FTZ R10, R246, R8 ;  /* 0x00000008f60a7221 */ /* 0x000fe60000010000 */
[----:B------:R-:W-:Y:S02]  /*19cb0*/  FADD.FTZ R9, R143, R2 ;  /* 0x000000028f097221 */ /* 0x000fe40000010000 */
        /* <DEDUP_REMOVED lines=11> */
[----:B------:R-:W-:Y:S02]  /*19d70*/  FADD.FTZ R8, R230, R8 ;  /* 0x00000008e6087221 */ /* 0x000fe40000010000 */
[----:B------:R-:W-:Y:S02]  /*19d80*/  FADD.FTZ R0, R228, R10 ;  /* 0x0000000ae4007221 */ /* 0x000fe40000010000 */
[----:B------:R-:W-:Y:S02]  /*19d90*/  FADD.FTZ R9, R190, R9 ;  /* 0x00000009be097221 */ /* 0x000fe40000010000 */
[----:B------:R-:W-:Y:S01]  /*19da0*/  FADD.FTZ R11, R186, R2 ;  /* 0x00000002ba0b7221 */ /* 0x000fe20000010000 */
[C---:B------:R-:W-:Y:S01]  /*19db0*/  HMMA.16816.F32.BF16 R148, R164.reuse, R150, R48 ;  /* 0x00000096a494723c */ /* 0x040fe20000041830 */
[----:B------:R-:W-:Y:S03]  /*19dc0*/  FADD.FTZ R8, R182, R8 ;  /* 0x00000008b6087221 */ /* 0x000fe60000010000 */
        /* <DEDUP_REMOVED lines=8> */
[----:B------:R-:W-:Y:S01]  /*19e50*/  FADD.FTZ R2, R181, R10 ;  /* 0x0000000ab5027221 */ /* 0x000fe20000010000 */
[-C--:B-1----:R-:W-:Y:S01]  /*19e60*/  HMMA.16816.F32.BF16 R152, R164, R4.reuse, R52 ;  /* 0x00000004a498723c */ /* 0x082fe20000041834 */
[----:B------:R-:W-:Y:S02]  /*19e70*/  FADD.FTZ R0, R159, R11 ;  /* 0x0000000b9f007221 */ /* 0x000fe40000010000 */
[----:B------:R-:W-:Y:S02]  /*19e80*/  FADD.FTZ R10, R156, R9 ;  /* 0x000000099c0a7221 */ /* 0x000fe40000010000 */
[----:B------:R-:W-:Y:S02]  /*19e90*/  FADD.FTZ R11, R158, R2 ;  /* 0x000000029e0b7221 */ /* 0x000fe40000010000 */
[----:B------:R-:W-:Y:S02]  /*19ea0*/  FADD.FTZ R9, R157, R0 ;  /* 0x000000009d097221 */ /* 0x000fe40000010000 */
[----:B------:R-:W-:Y:S01]  /*19eb0*/  FADD.FTZ R8, R102, R8 ;  /* 0x0000000866087221 */ /* 0x000fe20000010000 */
[C---:B------:R-:W-:Y:S02]  /*19ec0*/  HMMA.16816.F32.BF16 R156, R160.reuse, R4, R56 ;  /* 0x00000004a09c723c */ /* 0x040fe40000041838 */
[----:B------:R-:W-:Y:S01]  /*19ed0*/  FADD.FTZ R2, R178, R10 ;  /* 0x0000000ab2027221 */ /* 0x000fe20000010000 */
[----:B------:R-:W-:Y:S01]  /*19ee0*/  MOV R102, R70 ;  /* 0x0000004600667202 */ /* 0x000fe20000000f00 */
[----:B------:R-:W-:Y:S01]  /*19ef0*/  FADD.FTZ R8, R101, R8 ;  /* 0x0000000865087221 */ /* 0x000fe20000010000 */
[----:B------:R-:W-:Y:S01]  /*19f00*/  MOV R101, R71 ;  /* 0x0000004700657202 */ /* 0x000fe20000000f00 */
[----:B------:R-:W-:Y:S02]  /*19f10*/  FADD.FTZ R0, R180, R11 ;  /* 0x0000000bb4007221 */ /* 0x000fe40000010000 */
[----:B------:R-:W-:Y:S01]  /*19f20*/  FADD.FTZ R4, R100, R8 ;  /* 0x0000000864047221 */ /* 0x000fe20000010000 */
[-C--:B------:R-:W-:Y:S03]  /*19f30*/  HMMA.16816.F32.BF16 R160, R160, R6.reuse, R60 ;  /* 0x00000006a0a0723c */ /* 0x080fe6000004183c */
[----:B------:R-:W-:Y:S02]  /*19f40*/  FADD.FTZ R8, R179, R9 ;  /* 0x00000009b3087221 */ /* 0x000fe40000010000 */
[----:B------:R-:W-:Y:S02]  /*19f50*/  FADD.FTZ R9, R177, R2 ;  /* 0x00000002b1097221 */ /* 0x000fe40000010000 */
[----:B------:R-:W-:Y:S01]  /*19f60*/  FADD.FTZ R4, R99, R4 ;  /* 0x0000000463047221 */ /* 0x000fe20000010000 */
[----:B------:R-:W-:Y:S01]  /*19f70*/  HMMA.16816.F32.BF16 R164, R164, R6, R64 ;  /* 0x00000006a4a4723c */ /* 0x000fe20000041840 */
        /* <DEDUP_REMOVED lines=18> */
[----:B------:R-:W-:Y:S01]  /*1a0a0*/  IMAD.MOV.U32 R100, RZ, RZ, R72 ;  /* 0x000000ffff647224 */ /* 0x000fe200078e0048 */
[----:B------:R2:W-:Y:S01]  /*1a0b0*/  STL [R1+0x10], R4 ;  /* 0x0000100401007387 */ /* 0x0005e20000100800 */
[----:B------:R-:W-:Y:S05]  /*1a0c0*/  FADD.FTZ R2, R97, R2 ;  /* 0x0000000261027221 */ /* 0x000fea0000010000 */
[----:B------:R2:W-:Y:S01]  /*1a0d0*/  STL [R1+0x14], R2 ;  /* 0x0000140201007387 */ /* 0x0005e20000100800 */
[----:B-1----:R-:W-:Y:S04]  /*1a0e0*/  IADD3 R0, R225, -0x1, RZ ;  /* 0xffffffffe1007810 */ /* 0x002fe80007ffe0ff */
[----:B------:R-:W-:Y:S01]  /*1a0f0*/  MOV R225, R0 ;  /* 0x0000000000e17202 */ /* 0x000fe20000000f00 */
[----:B------:R-:W-:-:S05]  /*1a100*/  @P0 BRA `(.L_x_204) ;  /* 0xffff99a000000947 */ /* 0x000fca000383ffff */
.L_x_187:
        /* <DEDUP_REMOVED lines=24> */
[----:B------:R-:W-:Y:S01]  /*1a290*/  FSETP.NE.FTZ.AND P3, PT, R5, RZ, PT ;  /* 0x000000ff0500720b */ /* 0x000fe20003f75000 */
[----:B---3--:R-:W-:Y:S01]  /*1a2a0*/  FADD.FTZ R7, R7, R4 ;  /* 0x0000000407077221 */ /* 0x008fe20000010000 */
[----:B------:R-:W-:Y:S02]  /*1a2b0*/  FSETP.NE.FTZ.AND P2, PT, R6, RZ, PT ;  /* 0x000000ff0600720b */ /* 0x000fe40003f55000 */
[----:B------:R-:W-:Y:S01]  /*1a2c0*/  MOV R4, RZ ;  /* 0x000000ff00047202 */ /* 0x000fe20000000f00 */
[----:B----4-:R-:W-:Y:S01]  /*1a2d0*/  FADD.FTZ R8, R2, R8 ;  /* 0x0000000802087221 */ /* 0x010fe20000010000 */
[----:B------:R-:W-:Y:S02]  /*1a2e0*/  FSETP.NE.FTZ.AND P1, PT, R7, RZ, PT ;  /* 0x000000ff0700720b */ /* 0x000fe40003f35000 */
[----:B------:R-:W-:-:S05]  /*1a2f0*/  MOV R2, RZ ;  /* 0x000000ff00027202 */ /* 0x000fca0000000f00 */
[----:B------:R-:W1:Y:S01]  /*1a300*/  @P3 MUFU.RCP R0, R5 ;  /* 0x0000000500003308 */ /* 0x000e620000001000 */
[----:B------:R-:W-:-:S07]  /*1a310*/  FSETP.NE.FTZ.AND P0, PT, R8, RZ, PT ;  /* 0x000000ff0800720b */ /* 0x000fce0003f15000 */
[----:B------:R-:W-:Y:S01]  /*1a320*/  @P2 MUFU.RCP R4, R6 ;  /* 0x0000000600042308 */ /* 0x000fe20000001000 */
        /* <DEDUP_REMOVED lines=21> */
[C---:B-1----:R-:W-:Y:S01]  /*1a480*/  FMUL.FTZ R108, R2.reuse, R108 ;  /* 0x0000006c026c7220 */ /* 0x042fe20000410000 */
[----:B------:R-:W-:Y:S01]  /*1a490*/  @P0 MUFU.LG2 R6, R8 ;  /* 0x0000000800060308 */ /* 0x000fe20000000c00 */
[C---:B------:R-:W-:Y:S02]  /*1a4a0*/  FMUL.FTZ R109, R2.reuse, R109 ;  /* 0x0000006d026d7220 */ /* 0x040fe40000410000 */
[C---:B------:R-:W-:Y:S02]  /*1a4b0*/  FMUL.FTZ R112, R2.reuse, R112 ;  /* 0x0000007002707220 */ /* 0x040fe40000410000 */
[----:B------:R-:W-:-:S02]  /*1a4c0*/  FMUL.FTZ R113, R2, R113 ;  /* 0x0000007102717220 */ /* 0x000fc40000410000 */
[C---:B------:R-:W-:Y:S01]  /*1a4d0*/  FMUL.FTZ R124, R2.reuse, R124 ;  /* 0x0000007c027c7220 */ /* 0x040fe20000410000 */
[----:B------:R1:W2:Y:S01]  /*1a4e0*/  @P0 MUFU.RCP R0, R8 ;  /* 0x0000000800000308 */ /* 0x0002a20000001000 */
        /* <DEDUP_REMOVED lines=8> */
[----:B-1----:R-:W-:Y:S01]  /*1a570*/  @P0 MOV R8, 0x3f317218 ;  /* 0x3f31721800080802 */ /* 0x002fe20000000f00 */
[C---:B------:R-:W-:Y:S02]  /*1a580*/  FMUL.FTZ R157, R2.reuse, R157 ;  /* 0x0000009d029d7220 */ /* 0x040fe40000410000 */
[C---:B------:R-:W-:Y:S02]  /*1a590*/  FMUL.FTZ R160, R2.reuse, R160 ;  /* 0x000000a002a07220 */ /* 0x040fe40000410000 */
[----:B------:R-:W-:Y:S01]  /*1a5a0*/  FMUL.FTZ R161, R2, R161 ;  /* 0x000000a102a17220 */ /* 0x000fe20000410000 */
[----:B------:R-:W-:Y:S01]  /*1a5b0*/  @P2 MOV R2, 0x3f317218 ;  /* 0x3f31721800022802 */ /* 0x000fe20000000f00 */
        /* <DEDUP_REMOVED lines=17> */
[C---:B--2---:R-:W-:Y:S02]  /*1a6d0*/  FMUL.FTZ R110, R0.reuse, R110 ;  /* 0x0000006e006e7220 */ /* 0x044fe40000410000 */
        /* <DEDUP_REMOVED lines=28> */
.L_x_143:
[----:B------:R-:W-:Y:S05]  /*1a8a0*/  @P4 BRA `(.L_x_205) ;  /* 0x000011f000004947 */ /* 0x000fea0003800000 */
[----:B------:R-:W1:Y:S01]  /*1a8b0*/  S2R R13, SR_TID.X ;  /* 0x00000000000d7919 */ /* 0x000e620000002100 */
[----:B------:R-:W-:Y:S01]  /*1a8c0*/  IMAD.MOV.U32 R54, RZ, RZ, c[0x0][0x4e8] ;  /* 0x00013a00ff367624 */ /* 0x000fe200078e00ff */
[----:B------:R-:W-:Y:S02]  /*1a8d0*/  F2FP.BF16.PACK_AB R104, R105, R104 ;  /* 0x000000686968723e */ /* 0x000fe400000010ff */
[----:B------:R-:W2:Y:S01]  /*1a8e0*/  S2R R16, SR_CTAID.Y ;  /* 0x0000000000107919 */ /* 0x000ea20000002600 */
[----:B------:R-:W-:Y:S02]  /*1a8f0*/  F2FP.BF16.PACK_AB R106, R107, R106 ;  /* 0x0000006a6b6a723e */ /* 0x000fe400000010ff */
[C---:B------:R-:W-:Y:S01]  /*1a900*/  ISETP.NE.AND P3, PT, R54.reuse, 0x1, PT ;  /* 0x000000013600780c */ /* 0x040fe20003f65270 */
[----:B------:R-:W3:Y:S01]  /*1a910*/  S2R R28, SR_CTAID.Z ;  /* 0x00000000001c7919 */ /* 0x000ee20000002700 */
[----:B------:R-:W-:Y:S01]  /*1a920*/  IMAD R54, R54, c[0x0][0x388], RZ ;  /* 0x0000e20036367a24 */ /* 0x000fe200078e02ff */
[----:B------:R-:W-:-:S02]  /*1a930*/  F2FP.BF16.PACK_AB R23, R23, R116 ;  /* 0x000000741717723e */ /* 0x000fc400000010ff */
[----:B------:R-:W4:Y:S01]  /*1a940*/  S2R R29, SR_CTAID.X ;  /* 0x00000000001d7919 */ /* 0x000f220000002500 */
[----:B------:R-:W-:Y:S02]  /*1a950*/  F2FP.BF16.PACK_AB R118, R119, R118 ;  /* 0x000000767776723e */ /* 0x000fe400000010ff */
[----:B------:R-:W-:Y:S01]  /*1a960*/  F2FP.BF16.PACK_AB R108, R109, R108 ;  /* 0x0000006c6d6c723e */ /* 0x000fe200000010ff */
[----:B------:R-:W-:Y:S01]  /*1a970*/  BAR.SYNC.DEFER_BLOCKING 0x1, 0x80 ;  /* 0x0042000000007b1d */ /* 0x000fe20000010000 */
[----:B------:R-:W-:Y:S02]  /*1a980*/  F2FP.BF16.PACK_AB R110, R111, R110 ;  /* 0x0000006e6f6e723e */ /* 0x000fe400000010ff */
[----:B------:R-:W-:Y:S02]  /*1a990*/  F2FP.BF16.PACK_AB R112, R113, R112 ;  /* 0x000000707170723e */ /* 0x000fe400000010ff */
[----:B------:R-:W-:Y:S02]  /*1a9a0*/  F2FP.BF16.PACK_AB R114, R115, R114 ;  /* 0x000000727372723e */ /* 0x000fe400000010ff */
[----:B------:R-:W-:-:S02]  /*1a9b0*/  F2FP.BF16.PACK_AB R120, R121, R120 ;  /* 0x000000787978723e */ /* 0x000fc400000010ff */
[----:B-1----:R-:W-:Y:S02]  /*1a9c0*/  SHF.R.S32.HI R20, RZ, 0x1f, R13 ;  /* 0x0000001fff147819 */ /* 0x002fe4000001140d */
[----:B------:R-:W-:Y:S01]  /*1a9d0*/  F2FP.BF16.PACK_AB R122, R123, R122 ;  /* 0x0000007a7b7a723e */ /* 0x000fe200000010ff */
[----:B--2---:R-:W-:Y:S01]  /*1a9e0*/  IMAD.WIDE.U32 R14, R16, c[0x0][0x490], RZ ;  /* 0x00012400100e7a25 */ /* 0x004fe200078e00ff */
[----:B------:R-:W-:Y:S02]  /*1a9f0*/  SHF.R.S32.HI R0, RZ, 0x1f, R16 ;  /* 0x0000001fff007819 */ /* 0x000fe40000011410 */
[CC--:B------:R-:W-:Y:S02]  /*1aa00*/  LEA.HI R2, R20.reuse, R13.reuse, RZ, 0x2 ;  /* 0x0000000d14027211 */ /* 0x0c0fe400078f10ff */
[-C--:B------:R-:W-:Y:S01]  /*1aa10*/  LEA.HI R7, R20, R13.reuse, RZ, 0x5 ;  /* 0x0000000d14077211 */ /* 0x080fe200078f28ff */
[----:B------:R-:W-:Y:S01]  /*1aa20*/  IMAD R4, R0, c[0x0][0x490], RZ ;  /* 0x0001240000047a24 */ /* 0x000fe200078e02ff */
[----:B------:R-:W-:Y:S01]  /*1aa30*/  LEA.HI R12, R20, R13, RZ, 0x3 ;  /* 0x0000000d140c7211 */ /* 0x000fe200078f18ff */
[----:B------:R-:W-:Y:S01]  /*1aa40*/  IMAD R3, R0, c[0x0][0x3e8], RZ ;  /* 0x0000fa0000037a24 */ /* 0x000fe200078e02ff */
[----:B------:R-:W-:Y:S01]  /*1aa50*/  SHF.R.S32.HI R8, RZ, 0x2, R2 ;  /* 0x00000002ff087819 */ /* 0x000fe20000011402 */
[C---:B------:R-:W-:Y:S01]  /*1aa60*/  IMAD R4, R16.reuse, c[0x0][0x494], R4 ;  /* 0x0001250010047a24 */ /* 0x040fe200078e0204 */
[----:B------:R-:W-:Y:S01]  /*1aa70*/  SHF.R.S32.HI R0, RZ, 0x1f, R2 ;  /* 0x0000001fff007819 */ /* 0x000fe20000011402 */
[----:B------:R-:W-:Y:S01]  /*1aa80*/  IMAD R3, R16, c[0x0][0x3ec], R3 ;  /* 0x0000fb0010037a24 */ /* 0x000fe200078e0203 */
[----:B------:R-:W-:Y:S01]  /*1aa90*/  LOP3.LUT R10, R7, 0xffffffe0, RZ, 0xc0, !PT ;  /* 0xffffffe0070a7812 */ /* 0x000fe200078ec0ff */
[----:B------:R-:W-:Y:S01]  /*1aaa0*/  IMAD.IADD R5, R15, 0x1, R4 ;  /* 0x000000010f057824 */ /* 0x000fe200078e0204 */
[----:B------:R-:W-:Y:S01]  /*1aab0*/  LOP3.LUT R2, R2, 0xfffffffc, RZ, 0xc0, !PT ;  /* 0xfffffffc02027812 */ /* 0x000fe200078ec0ff */
[----:B------:R-:W-:Y:S01]  /*1aac0*/  IMAD.WIDE.U32 R16, R16, c[0x0][0x3e8], RZ ;  /* 0x0000fa0010107a25 */ /* 0x000fe200078e00ff */
[----:B------:R-:W-:-:S02]  /*1aad0*/  LOP3.LUT R11, R12, 0xfffffff8, RZ, 0xc0, !PT ;  /* 0xfffffff80c0b7812 */ /* 0x000fc400078ec0ff */
[----:B------:R-:W-:Y:S01]  /*1aae0*/  LEA.HI R6, R0, R8, RZ, 0x3 ;  /* 0x0000000800067211 */ /* 0x000fe200078f18ff */
[C---:B------:R-:W-:Y:S01]  /*1aaf0*/  IMAD.IADD R0, R13.reuse, 0x1, -R10 ;  /* 0x000000010d007824 */ /* 0x040fe200078e0a0a */
[----:B------:R-:W-:Y:S01]  /*1ab00*/  LEA.HI R20, R20, R13, RZ, 0x6 ;  /* 0x0000000d14147211 */ /* 0x000fe200078f30ff */
[C---:B------:R-:W-:Y:S01]  /*1ab10*/  IMAD.IADD R9, R13.reuse, 0x1, -R2 ;  /* 0x000000010d097824 */ /* 0x040fe200078e0a02 */
[----:B------:R-:W-:Y:S01]  /*1ab20*/  LOP3.LUT R6, R6, 0xfffffff8, RZ, 0xc0, !PT ;  /* 0xfffffff806067812 */ /* 0x000fe200078ec0ff */
[----:B------:R-:W-:Y:S01]  /*1ab30*/  IMAD.IADD R11, R13, 0x1, -R11 ;  /* 0x000000010d0b7824 */ /* 0x000fe200078e0a0b */
[----:B------:R-:W-:Y:S01]  /*1ab40*/  SHF.R.S32.HI R13, RZ, 0x1f, R0 ;  /* 0x0000001fff0d7819 */ /* 0x000fe20000011400 */
[----:B------:R-:W-:Y:S01]  /*1ab50*/  IMAD.MOV.U32 R4, RZ, RZ, R14 ;  /* 0x000000ffff047224 */ /* 0x000fe200078e000e */
[----:B------:R-:W-:Y:S01]  /*1ab60*/  LOP3.LUT P0, RZ, R0, 0x3, RZ, 0xc0, !PT ;  /* 0x0000000300ff7812 */ /* 0x000fe2000780c0ff */
[----:B------:R-:W-:Y:S01]  /*1ab70*/  IMAD.IADD R10, R8, 0x1, -R6 ;  /* 0x00000001080a7824 */ /* 0x000fe200078e0a06 */
[----:B------:R-:W-:Y:S01]  /*1ab80*/  LEA.HI R15, R13, R0, RZ, 0x2 ;  /* 0x000000000d0f7211 */ /* 0x000fe200078f10ff */
[----:B------:R-:W-:Y:S01]  /*1ab90*/  IMAD.IADD R3, R17, 0x1, R3 ;  /* 0x0000000111037824 */ /* 0x000fe200078e0203 */
[--C-:B------:R-:W-:Y:S01]  /*1aba0*/  SHF.R.S32.HI R6, RZ, 0x5, R7.reuse ;  /* 0x00000005ff067819 */ /* 0x100fe20000011407 */
[----:B------:R-:W-:Y:S01]  /*1abb0*/  IMAD.MOV.U32 R2, RZ, RZ, R16 ;  /* 0x000000ffff027224 */ /* 0x000fe200078e0010 */
[----:B------:R-:W-:Y:S01]  /*1abc0*/  SHF.R.S32.HI R0, RZ, 0x1f, R7 ;  /* 0x0000001fff007819 */ /* 0x000fe20000011407 */
[----:B---3--:R-:W-:Y:S01]  /*1abd0*/  IMAD.WIDE.U32 R18, R28, c[0x0][0x498], R4 ;  /* 0x000126001c127a25 */ /* 0x008fe200078e0004 */
[----:B------:R-:W-:-:S02]  /*1abe0*/  SHF.R.S32.HI R22, RZ, 0x3, R12 ;  /* 0x00000003ff167819 */ /* 0x000fc4000001140c */
[----:B------:R-:W-:Y:S01]  /*1abf0*/  LEA.HI R0, R0, R6, RZ, 0x2 ;  /* 0x0000000600007211 */ /* 0x000fe200078f10ff */
[----:B------:R-:W-:Y:S01]  /*1ac00*/  IMAD.WIDE.U32 R12, R28, c[0x0][0x3f0], R2 ;  /* 0x0000fc001c0c7a25 */ /* 0x000fe200078e0002 */
[----:B------:R-:W-:Y:S02]  /*1ac10*/  LEA.HI R2, R9, R9, RZ, 0x1 ;  /* 0x0000000909027211 */ /* 0x000fe400078f08ff */
[----:B------:R-:W-:Y:S01]  /*1ac20*/  LOP3.LUT R3, R0, 0xffffffc, RZ, 0xc0, !PT ;  /* 0x0ffffffc00037812 */ /* 0x000fe200078ec0ff */
[----:B------:R-:W-:Y:S01]  /*1ac30*/  IMAD.SHL.U32 R4, R22, 0x40, RZ ;  /* 0x0000004016047824 */ /* 0x000fe200078e00ff */
[----:B------:R-:W-:Y:S01]  /*1ac40*/  LOP3.LUT R5, R2, 0x1ffffffe, RZ, 0xc0, !PT ;  /* 0x1ffffffe02057812 */ /* 0x000fe200078ec0ff */
[----:B------:R-:W-:Y:S01]  /*1ac50*/  IMAD.SHL.U32 R8, R11, 0x8, RZ ;  /* 0x000000080b087824 */ /* 0x000fe200078e00ff */
[----:B------:R-:W-:Y:S01]  /*1ac60*/  SHF.R.S32.HI R14, RZ, 0x1f, R28 ;  /* 0x0000001fff0e7819 */ /* 0x000fe2000001141c */
[----:B------:R-:W-:Y:S01]  /*1ac70*/  IMAD.IADD R7, R6, 0x1, -R3 ;  /* 0x0000000106077824 */ /* 0x000fe200078e0a03 */
[----:B------:R-:W-:Y:S01]  /*1ac80*/  LOP3.LUT R0, R4, 0x1c0, RZ, 0xc0, !PT ;  /* 0x000001c004007812 */ /* 0x000fe200078ec0ff */
[----:B------:R-:W-:Y:S01]  /*1ac90*/  IMAD.IADD R5, R9, 0x1, -R5 ;  /* 0x0000000109057824 */ /* 0x000fe200078e0a05 */
[----:B------:R-:W-:Y:S01]  /*1aca0*/  F2FP.BF16.PACK_AB R132, R133, R132 ;  /* 0x000000848584723e */ /* 0x000fe200000010ff */
[----:B------:R-:W-:Y:S01]  /*1acb0*/  IMAD R21, R14, c[0x0][0x498], RZ ;  /* 0x000126000e157a24 */ /* 0x000fe200078e02ff */
[----:B------:R-:W-:Y:S01]  /*1acc0*/  LOP3.LUT R4, R0, 0x38, R8, 0xf8, !PT ;  /* 0x0000003800047812 */ /* 0x000fe200078ef808 */
[----:B------:R-:W-:Y:S01]  /*1acd0*/  IMAD R17, R14, c[0x0][0x3f0], RZ ;  /* 0x0000fc000e117a24 */ /* 0x000fe200078e02ff */
[----:B------:R-:W-:Y:S01]  /*1ace0*/  SHF.R.U32.HI R3, RZ, 0x3, R0 ;  /* 0x00000003ff037819 */ /* 0x000fe20000011600 */
[----:B------:R-:W-:Y:S01]  /*1acf0*/  IMAD.SHL.U32 R0, R2, 0x20, RZ ;  /* 0x0000002002007824 */ /* 0x000fe200078e00ff */
[----:B------:R-:W-:Y:S01]  /*1ad00*/  F2FP.BF16.PACK_AB R134, R135, R134 ;  /* 0x000000868786723e */ /* 0x000fe200000010ff */
[----:B------:R-:W-:Y:S01]  /*1ad10*/  IMAD R16, R6, 0x200, R9 ;  /* 0x0000020006107824 */ /* 0x000fe200078e0209 */
[----:B------:R-:W-:Y:S01]  /*1ad20*/  LOP3.LUT R14, R4, R3, RZ, 0x3c, !PT ;  /* 0x00000003040e7212 */ /* 0x000fe200078e3cff */
[----:B------:R-:W-:Y:S01]  /*1ad30*/  IMAD R17, R28, c[0x0][0x3f4], R17 ;  /* 0x0000fd001c117a24 */ /* 0x000fe200078e0211 */
[----:B------:R-:W-:Y:S01]  /*1ad40*/  LOP3.LUT R2, R0, 0xffffffc0, RZ, 0xc0, !PT ;  /* 0xffffffc000027812 */ /* 0x000fe200078ec0ff */
[----:B------:R-:W-:Y:S01]  /*1ad50*/  IMAD R0, R11, 0x10, R22 ;  /* 0x000000100b007824 */ /* 0x000fe200078e0216 */
[----:B------:R-:W-:Y:S01]  /*1ad60*/  LOP3.LUT R4, R10, 0x1, RZ, 0xc0, !PT ;  /* 0x000000010a047812 */ /* 0x000fe200078ec0ff */
[----:B------:R-:W-:Y:S01]  /*1ad70*/  IMAD.SHL.U32 R6, R20, 0x8, RZ ;  /* 0x0000000814067824 */ /* 0x000fe200078e00ff */
[----:B------:R-:W-:Y:S01]  /*1ad80*/  SHF.R.S32.HI R3, RZ, 0x2, R15 ;  /* 0x00000002ff037819 */ /* 0x000fe2000001140f */
[----:B------:R-:W-:Y:S01]  /*1ad90*/  IMAD R11, R5, 0x8, R2 ;  /* 0x00000008050b7824 */ /* 0x000fe200078e0202 */
[----:B------:R-:W-:Y:S01]  /*1ada0*/  ISETP.NE.U32.AND P4, PT, R4, 0x1, PT ;  /* 0x000000010400780c */ /* 0x000fe20003f85070 */
[----:B----4-:R-:W-:Y:S01]  /*1adb0*/  IMAD R5, R29, 0x80, R0 ;  /* 0x000000801d057824 */ /* 0x010fe200078e0200 */
[----:B------:R-:W-:Y:S01]  /*1adc0*/  F2FP.BF16.PACK_AB R124, R125, R124 ;  /* 0x0000007c7d7c723e */ /* 0x000fe200000010ff */
[C---:B------:R-:W-:Y:S01]  /*1add0*/  IMAD.SHL.U32 R2, R10.reuse, 0x40, RZ ;  /* 0x000000400a027824 */ /* 0x040fe200078e00ff */
[----:B------:R-:W-:Y:S01]  /*1ade0*/  R2P PR, R10, 0x6 ;  /* 0x000000060a007804 */ /* 0x000fe20000000000 */
[----:B------:R-:W-:Y:S01]  /*1adf0*/  @P3 IMAD.HI.U32 R9, R5, c[0x0][0x4ec], RZ ;  /* 0x00013b0005093a27 */ /* 0x000fe200078e00ff */
[----:B------:R-:W-:-:S02]  /*1ae00*/  F2FP.BF16.PACK_AB R126, R127, R126 ;  /* 0x0000007e7f7e723e */ /* 0x000fc400000010ff */
[----:B------:R-:W-:Y:S01]  /*1ae10*/  F2FP.BF16.PACK_AB R128, R129, R128 ;  /* 0x000000808180723e */ /* 0x000fe200000010ff */
[----:B------:R-:W-:Y:S01]  /*1ae20*/  IMAD.MOV.U32 R4, RZ, RZ, R5 ;  /* 0x000000ffff047224 */ /* 0x000fe200078e0005 */
[----:B------:R-:W-:Y:S01]  /*1ae30*/  @P3 SHF.R.U32.HI R4, RZ, c[0x0][0x4f0], R9 ;  /* 0x00013c00ff043a19 */ /* 0x000fe20000011609 */
[----:B------:R-:W-:Y:S01]  /*1ae40*/  IMAD R0, R7, 0x10, R3 ;  /* 0x0000001007007824 */ /* 0x000fe200078e0203 */
[----:B------:R-:W-:Y:S01]  /*1ae50*/  LOP3.LUT R7, R2, 0x1c0, RZ, 0xc0, !PT ;  /* 0x000001c002077812 */ /* 0x000fe200078ec0ff */
[----:B------:R-:W-:Y:S01]  /*1ae60*/  IMAD.IADD R3, R13, 0x1, R17 ;  /* 0x000000010d037824 */ /* 0x000fe200078e0211 */
[----:B------:R-:W-:Y:S01]  /*1ae70*/  LOP3.LUT R17, R14, 0x7ffffe00, R6, 0xf8, !PT ;  /* 0x7ffffe000e117812 */ /* 0x000fe200078ef806 */
[----:B------:R-:W-:Y:S01]  /*1ae80*/  IMAD.IADD R9, R0, 0x1, R11 ;  /* 0x0000000100097824 */ /* 0x000fe200078e020b */
[----:B------:R-:W-:Y:S01]  /*1ae90*/  LEA.HI R7, R7, R7, RZ, 0x1d ;  /* 0x0000000707077211 */ /* 0x000fe200078fe8ff */
[----:B------:R-:W-:Y:S01]  /*1aea0*/  IMAD.MOV R6, RZ, RZ, -R4 ;  /* 0x000000ffff067224 */ /* 0x000fe200078e0a04 */
[----:B------:R-:W-:Y:S01]  /*1aeb0*/  F2FP.BF16.PACK_AB R130, R131, R130 ;  /* 0x000000828382723e */ /* 0x000fe200000010ff */
[----:B------:R-:W-:Y:S01]  /*1aec0*/  IMAD R0, R29, 0x80, R0 ;  /* 0x000000801d007824 */ /* 0x000fe200078e0200 */
[----:B------:R-:W-:Y:S01]  /*1aed0*/  F2FP.BF16.PACK_AB R136, R137, R136 ;  /* 0x000000888988723e */ /* 0x000fe200000010ff */
[----:B------:R-:W-:Y:S01]  /*1aee0*/  IMAD R10, R6, c[0x0][0x4e8], R5 ;  /* 0x00013a00060a7a24 */ /* 0x000fe200078e0205 */
[----:B------:R-:W-:Y:S01]  /*1aef0*/  SHF.R.S32.HI R5, RZ, 0x1f, R4 ;  /* 0x0000001fff057819 */ /* 0x000fe20000011404 */
[----:B------:R-:W-:Y:S01]  /*1af00*/  IMAD.U32 R11, R16, 0x2, R7 ;  /* 0x00000002100b7824 */ /* 0x000fe200078e0007 */
[C---:B------:R-:W-:Y:S01]  /*1af10*/  IADD3 R7, R0.reuse, 0x8, RZ ;  /* 0x0000000800077810 */ /* 0x040fe20007ffe0ff */
[----:B------:R-:W-:Y:S01]  /*1af20*/  IMAD R14, R29, 0x80, R9 ;  /* 0x000000801d0e7824 */ /* 0x000fe200078e0209 */
[CC--:B------:R-:W-:Y:S01]  /*1af30*/  ISETP.GE.OR P5, PT, R0.reuse, R54.reuse, P0 ;  /* 0x000000360000720c */ /* 0x0c0fe200007a6670 */
[----:B------:R-:W-:Y:S01]  /*1af40*/  IMAD.MOV.U32 R2, RZ, RZ, R12 ;  /* 0x000000ffff027224 */ /* 0x000fe200078e000c */
[----:B------:R-:W-:Y:S01]  /*1af50*/  IADD3 R6, R0, 0x40, RZ ;  /* 0x0000004000067810 */ /* 0x000fe20007ffe0ff */
[----:B------:R-:W-:Y:S01]  /*1af60*/  IMAD R5, R5, c[0x0][0x3e0], RZ ;  /* 0x0000f80005057a24 */ /* 0x000fe200078e02ff */
[----:B------:R-:W-:Y:S01]  /*1af70*/  ISETP.GE.OR P6, PT, R7, R54, P0 ;  /* 0x000000360700720c */ /* 0x000fe200007c6670 */
[----:B------:R-:W-:Y:S01]  /*1af80*/  @P3 IMAD.HI.U32 R7, R14, c[0x0][0x4ec], RZ ;  /* 0x00013b000e073a27 */ /* 0x000fe200078e00ff */
[----:B------:R-:W-:-:S02]  /*1af90*/  P2R R9, PR, RZ, 0x20 ;  /* 0x00000020ff097803 */ /* 0x000fc40000000000 */
[----:B------:R-:W-:Y:S01]  /*1afa0*/  ISETP.GE.OR P5, PT, R6, R54, P0 ;  /* 0x000000360600720c */ /* 0x000fe200007a6670 */
[----:B------:R-:W-:Y:S01]  /*1afb0*/  IMAD.MOV.U32 R15, RZ, RZ, -0x10 ;  /* 0xfffffff0ff0f7424 */ /* 0x000fe200078e00ff */
[----:B------:R-:W-:Y:S01]  /*1afc0*/  IADD3 R0, R0, 0x48, RZ ;  /* 0x0000004800007810 */ /* 0x000fe20007ffe0ff */
[C---:B------:R-:W-:Y:S01]  /*1afd0*/  IMAD.WIDE.U32 R2, R4.reuse, c[0x0][0x3e0], R2 ;  /* 0x0000f80004027a25 */ /* 0x040fe200078e0002 */
[----:B------:R-:W-:Y:S02]  /*1afe0*/  F2FP.BF16.PACK_AB R138, R139, R138 ;  /* 0x0000008a8b8a723e */ /* 0x000fe400000010ff */
[----:B------:R-:W-:Y:S01]  /*1aff0*/  SEL R15, R15, 0x10, !P4 ;  /* 0x000000100f0f7807 */ /* 0x000fe20006000000 */
[----:B------:R-:W-:Y:S01]  /*1b000*/  IMAD R6, R4, c[0x0][0x3e4], R5 ;  /* 0x0000f90004067a24 */ /* 0x000fe200078e0205 */
[----:B------:R-:W-:Y:S01]  /*1b010*/  ISETP.GE.OR P4, PT, R0, R54, P0 ;  /* 0x000000360000720c */ /* 0x000fe20000786670 */
[----:B------:R-:W-:Y:S01]  /*1b020*/  IMAD.MOV.U32 R4, RZ, RZ, R14 ;  /* 0x000000ffff047224 */ /* 0x000fe200078e000e */
[----:B------:R-:W-:Y:S01]  /*1b030*/  @P3 SHF.R.U32.HI R4, RZ, c[0x0][0x4f0], R7 ;  /* 0x00013c00ff043a19 */ /* 0x000fe20000011607 */
[----:B------:R-:W-:Y:S01]  /*1b040*/  IMAD R21, R28, c[0x0][0x49c], R21 ;  /* 0x000127001c157a24 */ /* 0x000fe200078e0215 */
[----:B------:R-:W-:Y:S01]  /*1b050*/  ISETP.NE.AND P3, PT, R9, RZ, PT ;  /* 0x000000ff0900720c */ /* 0x000fe20003f65270 */
[----:B------:R-:W-:Y:S01]  /*1b060*/  IMAD.SHL.U32 R0, R11, 0x2, RZ ;  /* 0x000000020b007824 */ /* 0x000fe200078e00ff */
[----:B------:R-:W-:Y:S01]  /*1b070*/  SHF.R.S32.HI R11, RZ, 0x1f, R10 ;  /* 0x0000001fff0b7819 */ /* 0x000fe2000001140a */
[----:B------:R-:W-:Y:S01]  /*1b080*/  IMAD.IADD R3, R3, 0x1, R6 ;  /* 0x0000000103037824 */ /* 0x000fe200078e0206 */
[--C-:B------:R-:W-:Y:S01]  /*1b090*/  SHF.R.S32.HI R6, RZ, 0x1f, R4.reuse ;  /* 0x0000001fff067819 */ /* 0x100fe20000011404 */
[----:B------:R-:W-:Y:S01]  /*1b0a0*/  IMAD.MOV.U32 R16, RZ, RZ, 0x20 ;  /* 0x00000020ff107424 */ /* 0x000fe200078e00ff */
[----:B------:R-:W-:Y:S01]  /*1b0b0*/  IADD3 R12, P0, R4, R18, RZ ;  /* 0x00000012040c7210 */ /* 0x000fe20007f1e0ff */
[----:B------:R-:W-:Y:S01]  /*1b0c0*/  IMAD.MOV R4, RZ, RZ, -R4 ;  /* 0x000000ffff047224 */ /* 0x000fe200078e0a04 */
[----:B------:R-:W-:Y:S01]  /*1b0d0*/  STS [R0+0x80], R104 ;  /* 0x0000806800007388 */ /* 0x000fe20000000800 */
[----:B------:R-:W-:Y:S01]  /*1b0e0*/  IMAD.WIDE.U32 R2, R10, c[0x0][0x3d8], R2 ;  /* 0x0000f6000a027a25 */ /* 0x000fe200078e0002 */
[----:B------:R-:W-:-:S02]  /*1b0f0*/  IADD3.X R13, R6, R19, R21, P0, !PT ;  /* 0x00000013060d7210 */ /* 0x000fc400007fe415 */
[----:B------:R-:W-:Y:S01]  /*1b100*/  SEL R16, R16, 0xffffffe0, !P1 ;  /* 0xffffffe010107807 */ /* 0x000fe20004800000 */
[----:B------:R-:W-:Y:S01]  /*1b110*/  IMAD R6, R11, c[0x0][0x3d8], RZ ;  /* 0x0000f6000b067a24 */ /* 0x000fe200078e02ff */
[----:B------:R-:W-:Y:S01]  /*1b120*/  STS [R0+0x480], R106 ;  /* 0x0004806a00007388 */ /* 0x000fe20000000800 */
[----:B------:R-:W-:Y:S01]  /*1b130*/  IMAD R4, R4, c[0x0][0x4e8], R14 ;  /* 0x00013a0004047a24 */ /* 0x000fe200078e020e */
[----:B------:R-:W-:Y:S01]  /*1b140*/  IADD3 R7, R0, 0x80, RZ ;  /* 0x0000008000077810 */ /* 0x000fe20007ffe0ff */
[----:B------:R-:W-:Y:S01]  /*1b150*/  IMAD R6, R10, c[0x0][0x3dc], R6 ;  /* 0x0000f7000a067a24 */ /* 0x000fe200078e0206 */
[C---:B------:R-:W-:Y:S01]  /*1b160*/  IADD3 R9, R0.reuse, 0xc0, RZ ;  /* 0x000000c000097810 */ /* 0x040fe20007ffe0ff */
[----:B------:R-:W-:Y:S01]  /*1b170*/  IMAD.IADD R5, R0, 0x1, R15 ;  /* 0x0000000100057824 */ /* 0x000fe200078e020f */
[----:B------:R-:W-:Y:S01]  /*1b180*/  LEA R21, P0, R2, c[0x0][0x380], 0x1 ;  /* 0x0000e00002157a11 */ /* 0x000fe200078008ff */
[----:B------:R-:W-:Y:S01]  /*1b190*/  IMAD.IADD R3, R3, 0x1, R6 ;  /* 0x0000000103037824 */ /* 0x000fe200078e0206 */
[----:B------:R-:W-:Y:S01]  /*1b1a0*/  SHF.R.S32.HI R6, RZ, 0x1f, R4 ;  /* 0x0000001fff067819 */ /* 0x000fe20000011404 */
[----:B------:R-:W-:Y:S01]  /*1b1b0*/  IMAD R22, R29, 0x80, R22 ;  /* 0x000000801d167824 */ /* 0x000fe200078e0216 */
[----:B------:R-:W-:Y:S01]  /*1b1c0*/  STS [R5+0x80], R23 ;  /* 0x0000801705007388 */ /* 0x000fe20000000800 */
[----:B------:R-:W-:-:S02]  /*1b1d0*/  @P2 IADD3 R9, R7, -0x40, RZ ;  /* 0xffffffc007092810 */ /* 0x000fc40007ffe0ff */
[----:B------:R-:W-:Y:S01]  /*1b1e0*/  IMAD R6, R6, c[0x0][0x488], RZ ;  /* 0x0001220006067a24 */ /* 0x000fe200078e02ff */
[----:B------:R-:W-:Y:S01]  /*1b1f0*/  STS [R5+0x480], R118 ;  /* 0x0004807605007388 */ /* 0x000fe20000000800 */
[----:B------:R-:W-:Y:S01]  /*1b200*/  LEA.HI.X R20, R2, c[0x0][0x384], R3, 0x1, P0 ;  /* 0x0000e10002147a11 */ /* 0x000fe200000f0c03 */
[C---:B------:R-:W-:Y:S01]  /*1b210*/  IMAD.WIDE.U32 R2, R4.reuse, c[0x0][0x488], R12 ;  /* 0x0001220004027a25 */ /* 0x040fe200078e000c */
[----:B------:R-:W-:Y:S01]  /*1b220*/  F2FP.BF16.PACK_AB R148, R149, R148 ;  /* 0x000000949594723e */ /* 0x000fe200000010ff */
[----:B------:R-:W-:Y:S01]  /*1b230*/  STS [R0+0x2080], R108 ;  /* 0x0020806c00007388 */ /* 0x000fe20000000800 */
[----:B------:R-:W-:Y:S01]  /*1b240*/  F2FP.BF16.PACK_AB R150, R151, R150 ;  /* 0x000000969796723e */ /* 0x000fe200000010ff */
[----:B------:R-:W-:Y:S01]  /*1b250*/  IMAD R6, R4, c[0x0][0x48c], R6 ;  /* 0x0001230004067a24 */ /* 0x000fe200078e0206 */
[----:B------:R-:W-:Y:S01]  /*1b260*/  LEA R4, P0, R2, c[0x0][0x450], 0x2 ;  /* 0x0001140002047a11 */ /* 0x000fe200078010ff */
[----:B------:R1:W-:Y:S01]  /*1b270*/  STS [R0+0x2480], R110 ;  /* 0x0024806e00007388 */ /* 0x0003e20000000800 */
[----:B------:R-:W-:-:S02]  /*1b280*/  F2FP.BF16.PACK_AB R140, R141, R140 ;  /* 0x0000008c8d8c723e */ /* 0x000fc400000010ff */
[----:B------:R-:W-:Y:S01]  /*1b290*/  F2FP.BF16.PACK_AB R142, R143, R142 ;  /* 0x0000008e8f8e723e */ /* 0x000fe200000010ff */
[----:B------:R-:W-:Y:S01]  /*1b2a0*/  STS [R5+0x2080], R112 ;  /* 0x0020807005007388 */ /* 0x000fe20000000800 */
[----:B------:R-:W-:Y:S02]  /*1b2b0*/  F2FP.BF16.PACK_AB R144, R145, R144 ;  /* 0x000000909190723e */ /* 0x000fe400000010ff */
[----:B------:R-:W-:Y:S01]  /*1b2c0*/  F2FP.BF16.PACK_AB R146, R147, R146 ;  /* 0x000000929392723e */ /* 0x000fe200000010ff */
[----:B------:R2:W-:Y:S01]  /*1b2d0*/  STS [R5+0x2480], R114 ;  /* 0x0024807205007388 */ /* 0x0005e20000000800 */
[----:B------:R-:W-:Y:S02]  /*1b2e0*/  F2FP.BF16.PACK_AB R152, R153, R152 ;  /* 0x000000989998723e */ /* 0x000fe400000010ff */
[----:B------:R-:W-:Y:S01]  /*1b2f0*/  F2FP.BF16.PACK_AB R154, R155, R154 ;  /* 0x0000009a9b9a723e */ /* 0x000fe200000010ff */
[----:B------:R-:W-:Y:S01]  /*1b300*/  SHFL.IDX PT, R12, R4, RZ, 0x1c1f ;  /* 0x001c1fff040c7589 */ /* 0x000fe200000e0000 */
[----:B------:R-:W-:-:S02]  /*1b310*/  F2FP.BF16.PACK_AB R164, R165, R164 ;  /* 0x000000a4a5a4723e */ /* 0x000fc400000010ff */
[----:B------:R-:W-:Y:S01]  /*1b320*/  F2FP.BF16.PACK_AB R166, R167, R166 ;  /* 0x000000a6a7a6723e */ /* 0x000fe200000010ff */
[----:B------:R-:W-:Y:S01]  /*1b330*/  SHFL.IDX PT, R10, R4, 0x1, 0x1c1f ;  /* 0x003c1f00040a7f89 */ /* 0x000fe200000e0000 */
[----:B------:R-:W-:Y:S02]  /*1b340*/  F2FP.BF16.PACK_AB R156, R157, R156 ;  /* 0x0000009c9d9c723e */ /* 0x000fe400000010ff */
[----:B------:R-:W-:Y:S01]  /*1b350*/  F2FP.BF16.PACK_AB R158, R159, R158 ;  /* 0x0000009e9f9e723e */ /* 0x000fe200000010ff */
[----:B------:R-:W-:Y:S01]  /*1b360*/  SHFL.IDX PT, R44, R20, 0x3, 0x181f ;  /* 0x00781f00142c7f89 */ /* 0x000fe200000e0000 */
[----:B------:R-:W-:Y:S02]  /*1b370*/  F2FP.BF16.PACK_AB R160, R161, R160 ;  /* 0x000000a0a1a0723e */ /* 0x000fe400000010ff */
[----:B------:R-:W-:Y:S01]  /*1b380*/  F2FP.BF16.PACK_AB R162, R163, R162 ;  /* 0x000000a2a3a2723e */ /* 0x000fe200000010ff */
[----:B------:R-:W-:Y:S01]  /*1b390*/  SHFL.IDX PT, R48, R21, 0x6, 0x181f ;  /* 0x00d81f0015307f89 */ /* 0x000fe200000e0000 */
[----:B-1----:R-:W-:Y:S01]  /*1b3a0*/  IMAD.IADD R0, R0, 0x1, R16 ;  /* 0x0000000100007824 */ /* 0x002fe200078e0210 */
[----:B------:R-:W-:-:S02]  /*1b3b0*/  SHF.R.S32.HI R52, RZ, 0x1f, R8 ;  /* 0x0000001fff347819 */ /* 0x000fc40000011408 */
[C---:B------:R-:W-:Y:S01]  /*1b3c0*/  IADD3 R23, R22.reuse, 0x40, RZ ;  /* 0x0000004016177810 */ /* 0x040fe20007ffe0ff */
[----:B------:R-:W-:Y:S01]  /*1b3d0*/  SHFL.IDX PT, R51, R20, 0x4, 0x181f ;  /* 0x00981f0014337f89 */ /* 0x000fe200000e0000 */
[C---:B------:R-:W-:Y:S02]  /*1b3e0*/  IADD3 R45, R22.reuse, 0x50, RZ ;  /* 0x00000050162d7810 */ /* 0x040fe40007ffe0ff */
[----:B------:R-:W-:Y:S01]  /*1b3f0*/  IADD3 R53, R22, 0x60, RZ ;  /* 0x0000006016357810 */ /* 0x000fe20007ffe0ff */
[C---:B--2---:R-:W-:Y:S01]  /*1b400*/  IMAD.IADD R5, R16.reuse, 0x1, R5 ;  /* 0x0000000110057824 */ /* 0x044fe200078e0205 */
[----:B------:R-:W-:Y:S04]  /*1b410*/  STS [R0+0x80], R120 ;  /* 0x0000807800007388 */ /* 0x000fe80000000800 */
[----:B------:R-:W-:Y:S04]  /*1b420*/  STS [R0+0x480], R122 ;  /* 0x0004807a00007388 */ /* 0x000fe80000000800 */
[----:B------:R-:W-:Y:S04]  /*1b430*/  STS [R5+0x80], R132 ;  /* 0x0000808405007388 */ /* 0x000fe80000000800 */
[----:B------:R-:W-:Y:S04]  /*1b440*/  STS [R5+0x480], R134 ;  /* 0x0004808605007388 */ /* 0x000fe80000000800 */
[----:B------:R-:W-:Y:S04]  /*1b450*/  STS [R0+0x2080], R124 ;  /* 0x0020807c00007388 */ /* 0x000fe80000000800 */
[----:B------:R1:W-:Y:S04]  /*1b460*/  STS [R0+0x2480], R126 ;  /* 0x0024807e00007388 */ /* 0x0003e80000000800 */
[----:B------:R-:W-:Y:S04]  /*1b470*/  STS [R5+0x2080], R128 ;  /* 0x0020808005007388 */ /* 0x000fe80000000800 */
[----:B------:R-:W-:Y:S04]  /*1b480*/  STS [R5+0x2480], R130 ;  /* 0x0024808205007388 */ /* 0x000fe80000000800 */
[----:B------:R-:W-:Y:S04]  /*1b490*/  STS [R9], R136 ;  /* 0x0000008809007388 */ /* 0x000fe80000000800 */
[----:B------:R-:W-:Y:S04]  /*1b4a0*/  STS [R9+0x400], R138 ;  /* 0x0004008a09007388 */ /* 0x000fe80000000800 */
[----:B------:R-:W-:Y:S04]  /*1b4b0*/  SHFL.IDX PT, R50, R20, 0x5, 0x181f ;  /* 0x00b81f0014327f89 */ /* 0x000fe800000e0000 */
[----:B------:R-:W-:Y:S01]  /*1b4c0*/  SHFL.IDX PT, R49, R20, 0x6, 0x181f ;  /* 0x00d81f0014317f89 */ /* 0x000fe200000e0000 */
[----:B-1----:R-:W-:Y:S01]  /*1b4d0*/  IMAD.IADD R0, R3, 0x1, R6 ;  /* 0x0000000103007824 */ /* 0x002fe200078e0206 */
[----:B------:R-:W-:-:S02]  /*1b4e0*/  IADD3 R3, R16, 0x400, R9 ;  /* 0x0000040010037810 */ /* 0x000fc40007ffe009 */
[----:B------:R-:W-:Y:S02]  /*1b4f0*/  SHFL.IDX PT, R6, R4, 0x2, 0x1c1f ;  /* 0x005c1f0004067f89 */ /* 0x000fe400000e0000 */
[----:B------:R-:W-:Y:S01]  /*1b500*/  LEA.HI.X R2, R2, c[0x0][0x454], R0, 0x2, P0 ;  /* 0x0001150002027a11 */ /* 0x000fe200000f1400 */
[C---:B------:R-:W-:Y:S01]  /*1b510*/  IMAD.IADD R0, R15.reuse, 0x1, R9 ;  /* 0x000000010f007824 */ /* 0x040fe200078e0209 */
[----:B------:R-:W-:Y:S01]  /*1b520*/  SHFL.IDX PT, R4, R4, 0x3, 0x1c1f ;  /* 0x007c1f0004047f89 */ /* 0x000fe200000e0000 */
[----:B------:R-:W-:Y:S01]  /*1b530*/  IMAD.IADD R14, R15, 0x1, R3 ;  /* 0x000000010f0e7824 */ /* 0x000fe200078e0203 */
[----:B------:R-:W-:Y:S01]  /*1b540*/  ISETP.GE.AND P0, PT, R8, c[0x0][0x3c8], PT ;  /* 0x0000f20008007a0c */ /* 0x000fe20003f06270 */
[----:B------:R-:W-:Y:S01]  /*1b550*/  IMAD.IADD R3, R16, 0x1, R9 ;  /* 0x0000000110037824 */ /* 0x000fe200078e0209 */
[----:B------:R-:W1:Y:S02]  /*1b560*/  SHFL.IDX PT, R13, R2, RZ, 0x1c1f ;  /* 0x001c1fff020d7589 */ /* 0x000e6400000e0000 */
[----:B------:R-:W-:-:S02]  /*1b570*/  ISETP.GE.OR P1, PT, R22, R54, P0 ;  /* 0x000000361600720c */ /* 0x000fc40000726670 */
[----:B------:R-:W2:Y:S04]  /*1b580*/  SHFL.IDX PT, R11, R2, 0x1, 0x1c1f ;  /* 0x003c1f00020b7f89 */ /* 0x000ea800000e0000 */
[----:B------:R-:W3:Y:S04]  /*1b590*/  SHFL.IDX PT, R7, R2, 0x2, 0x1c1f ;  /* 0x005c1f0002077f89 */ /* 0x000ee800000e0000 */
[----:B------:R4:W1:Y:S04]  /*1b5a0*/  SHFL.IDX PT, R5, R2, 0x3, 0x1c1f ;  /* 0x007c1f0002057f89 */ /* 0x00086800000e0000 */
[----:B------:R-:W-:Y:S04]  /*1b5b0*/  STS [R0], R148 ;  /* 0x0000009400007388 */ /* 0x000fe80000000800 */
[----:B------:R-:W-:Y:S04]  /*1b5c0*/  STS [R0+0x400], R150 ;  /* 0x0004009600007388 */ /* 0x000fe80000000800 */
[----:B------:R-:W-:Y:S04]  /*1b5d0*/  STS [R9+0x2000], R140 ;  /* 0x0020008c09007388 */ /* 0x000fe80000000800 */
[----:B------:R-:W-:Y:S04]  /*1b5e0*/  STS [R9+0x2400], R142 ;  /* 0x0024008e09007388 */ /* 0x000fe80000000800 */
[----:B------:R-:W-:Y:S01]  /*1b5f0*/  STS [R0+0x2000], R144 ;  /* 0x0020009000007388 */ /* 0x000fe20000000800 */
[----:B----4-:R-:W-:-:S03]  /*1b600*/  IMAD.IADD R2, R16, 0x1, R0 ;  /* 0x0000000110027824 */ /* 0x010fc600078e0200 */
[----:B------:R4:W-:Y:S04]  /*1b610*/  STS [R0+0x2400], R146 ;  /* 0x0024009200007388 */ /* 0x0009e80000000800 */
[----:B------:R-:W-:Y:S04]  /*1b620*/  STS [R3], R152 ;  /* 0x0000009803007388 */ /* 0x000fe80000000800 */
[----:B------:R-:W-:Y:S04]  /*1b630*/  STS [R3+0x400], R154 ;  /* 0x0004009a03007388 */ /* 0x000fe80000000800 */
[----:B------:R-:W-:Y:S04]  /*1b640*/  STS [R2], R164 ;  /* 0x000000a402007388 */ /* 0x000fe80000000800 */
[----:B------:R-:W-:Y:S04]  /*1b650*/  STS [R14], R166 ;  /* 0x000000a60e007388 */ /* 0x000fe80000000800 */
[----:B------:R-:W-:Y:S04]  /*1b660*/  STS [R3+0x2000], R156 ;  /* 0x0020009c03007388 */ /* 0x000fe80000000800 */
[----:B------:R-:W-:Y:S01]  /*1b670*/  STS [R3+0x2400], R158 ;  /* 0x0024009e03007388 */ /* 0x000fe20000000800 */
[----:B----4-:R-:W-:-:S03]  /*1b680*/  IMAD.SHL.U32 R0, R17, 0x2, RZ ;  /* 0x0000000211007824 */ /* 0x010fc600078e00ff */
[----:B------:R4:W-:Y:S04]  /*1b690*/  STS [R2+0x2000], R160 ;  /* 0x002000a002007388 */ /* 0x0009e80000000800 */
[----:B------:R-:W-:Y:S04]  /*1b6a0*/  STS [R14+0x2000], R162 ;  /* 0x002000a20e007388 */ /* 0x000fe80000000800 */
[----:B------:R-:W-:Y:S06]  /*1b6b0*/  BAR.SYNC.DEFER_BLOCKING 0x1, 0x80 ;  /* 0x0042000000007b1d */ /* 0x000fec0000010000 */
[----:B------:R-:W3:Y:S04]  /*1b6c0*/  SHFL.IDX PT, R3, R21, 0x1, 0x181f ;  /* 0x00381f0015037f89 */ /* 0x000ee800000e0000 */
[----:B------:R-:W-:Y:S01]  /*1b6d0*/  SHFL.IDX PT, R9, R21, 0x2, 0x181f ;  /* 0x00581f0015097f89 */ /* 0x000fe200000e0000 */
[----:B----4-:R-:W-:-:S03]  /*1b6e0*/  IADD3 R2, R22, 0x10, RZ ;  /* 0x0000001016027810 */ /* 0x010fc60007ffe0ff */
[----:B-1----:R-:W-:Y:S04]  /*1b6f0*/  @!P3 ST.E [R12.64], R24 ;  /* 0x000000180c00b985 */ /* 0x002fe8000c10190c */
[----:B--2---:R-:W-:Y:S04]  /*1b700*/  @!P6 ST.E [R10.64], R25 ;  /* 0x000000190a00e985 */ /* 0x004fe8000c10190c */
[----:B---3--:R-:W-:Y:S04]  /*1b710*/  @!P5 ST.E [R6.64], R26 ;  /* 0x0000001a0600d985 */ /* 0x008fe8000c10190c */
[----:B------:R1:W-:Y:S01]  /*1b720*/  @!P4 ST.E [R4.64], R27 ;  /* 0x0000001b0400c985 */ /* 0x0003e2000c10190c */
[----:B------:R-:W-:-:S02]  /*1b730*/  ISETP.GE.OR P4, PT, R2, R54, P0 ;  /* 0x000000360200720c */ /* 0x000fc40000786670 */
[----:B------:R-:W-:Y:S01]  /*1b740*/  IADD3 R2, R22, 0x20, RZ ;  /* 0x0000002016027810 */ /* 0x000fe20007ffe0ff */
[----:B------:R-:W2:Y:S03]  /*1b750*/  SHFL.IDX PT, R6, R21, RZ, 0x181f ;  /* 0x00181fff15067589 */ /* 0x000ea600000e0000 */
[----:B------:R-:W-:Y:S01]  /*1b760*/  ISETP.GE.OR P3, PT, R2, R54, P0 ;  /* 0x000000360200720c */ /* 0x000fe20000766670 */
[----:B------:R-:W3:Y:S01]  /*1b770*/  SHFL.IDX PT, R7, R20, RZ, 0x181f ;  /* 0x00181fff14077589 */ /* 0x000ee200000e0000 */
[----:B------:R-:W-:-:S03]  /*1b780*/  IADD3 R2, R22, 0x30, RZ ;  /* 0x0000003016027810 */ /* 0x000fc60007ffe0ff */
[----:B------:R-:W-:Y:S01]  /*1b790*/  LDS.128 R24, [R0+0x80] ;  /* 0x0000800000187984 */ /* 0x000fe20000000c00 */
[----:B------:R-:W-:-:S03]  /*1b7a0*/  ISETP.GE.OR P2, PT, R2, R54, P0 ;  /* 0x000000360200720c */ /* 0x000fc60000746670 */
[----:B------:R-:W4:Y:S04]  /*1b7b0*/  SHFL.IDX PT, R5, R20, 0x1, 0x181f ;  /* 0x00381f0014057f89 */ /* 0x000f2800000e0000 */
[----:B------:R-:W4:Y:S04]  /*1b7c0*/  SHFL.IDX PT, R11, R20, 0x2, 0x181f ;  /* 0x00581f00140b7f89 */ /* 0x000f2800000e0000 */
[----:B------:R-:W4:Y:S01]  /*1b7d0*/  SHFL.IDX PT, R10, R21, 0x3, 0x181f ;  /* 0x00781f00150a7f89 */ /* 0x000f2200000e0000 */
[----:B-1----:R-:W-:-:S03]  /*1b7e0*/  @!P4 LEA R4, P6, R8, R3, 0x1 ;  /* 0x000000030804c211 */ /* 0x002fc600078c08ff */
[----:B------:R-:W1:Y:S01]  /*1b7f0*/  LDS.128 R16, [R0+0x880] ;  /* 0x0008800000107984 */ /* 0x000e620000000c00 */
[----:B--2---:R-:W-:-:S03]  /*1b800*/  @!P1 LEA R6, P5, R8, R6, 0x1 ;  /* 0x0000000608069211 */ /* 0x004fc600078a08ff */
[----:B------:R-:W2:Y:S01]  /*1b810*/  LDS.128 R12, [R0+0x1080] ;  /* 0x00108000000c7984 */ /* 0x000ea20000000c00 */
[----:B---3--:R-:W-:-:S03]  /*1b820*/  @!P1 LEA.HI.X R7, R8, R7, R52, 0x1, P5 ;  /* 0x0000000708079211 */ /* 0x008fc600028f0c34 */
[----:B------:R-:W3:Y:S02]  /*1b830*/  LDS.128 R28, [R0+0x1880] ;  /* 0x00188000001c7984 */ /* 0x000ee40000000c00 */
[----:B------:R-:W-:Y:S02]  /*1b840*/  P2R R2, PR, RZ, 0x40 ;  /* 0x00000040ff027803 */ /* 0x000fe40000000000 */
[----:B------:R-:W-:Y:S01]  /*1b850*/  LDS.128 R32, [R0+0x2080] ;  /* 0x0020800000207984 */ /* 0x000fe20000000c00 */
[----:B------:R-:W-:Y:S02]  /*1b860*/  ISETP.GE.OR P6, PT, R23, R54, P0 ;  /* 0x000000361700720c */ /* 0x000fe400007c6670 */
[----:B------:R-:W-:Y:S01]  /*1b870*/  ISETP.NE.AND P5, PT, R2, RZ, PT ;  /* 0x000000ff0200720c */ /* 0x000fe20003fa5270 */
[----:B------:R-:W-:Y:S03]  /*1b880*/  LDS.128 R36, [R0+0x2880] ;  /* 0x0028800000247984 */ /* 0x000fe60000000c00 */
[C---:B----4-:R-:W-:Y:S01]  /*1b890*/  @!P4 LEA.HI.X R5, R8.reuse, R5, R52, 0x1, P5 ;  /* 0x000000050805c211 */ /* 0x050fe200028f0c34 */
[----:B------:R-:W-:Y:S01]  /*1b8a0*/  LDS.128 R40, [R0+0x3080] ;  /* 0x0030800000287984 */ /* 0x000fe20000000c00 */
[----:B------:R-:W-:-:S03]  /*1b8b0*/  @!P3 LEA R2, P5, R8, R9, 0x1 ;  /* 0x000000090802b211 */ /* 0x000fc600078a08ff */
[----:B------:R-:W4:Y:S01]  /*1b8c0*/  SHFL.IDX PT, R23, R21, 0x4, 0x181f ;  /* 0x00981f0015177f89 */ /* 0x000f2200000e0000 */
[C-C-:B------:R-:W-:Y:S02]  /*1b8d0*/  @!P3 LEA.HI.X R3, R8.reuse, R11, R52.reuse, 0x1, P5 ;  /* 0x0000000b0803b211 */ /* 0x140fe400028f0c34 */
[C---:B------:R-:W-:Y:S01]  /*1b8e0*/  @!P2 LEA R10, P5, R8.reuse, R10, 0x1 ;  /* 0x0000000a080aa211 */ /* 0x040fe200078a08ff */
[----:B------:R-:W4:Y:S03]  /*1b8f0*/  SHFL.IDX PT, R9, R21, 0x5, 0x181f ;  /* 0x00b81f0015097f89 */ /* 0x000f2600000e0000 */
[----:B------:R-:W-:Y:S02]  /*1b900*/  @!P2 LEA.HI.X R11, R8, R44, R52, 0x1, P5 ;  /* 0x0000002c080ba211 */ /* 0x000fe400028f0c34 */
[-C--:B------:R-:W-:Y:S02]  /*1b910*/  ISETP.GE.OR P5, PT, R45, R54.reuse, P0 ;  /* 0x000000362d00720c */ /* 0x080fe400007a6670 */
[----:B------:R4:W4:Y:S04]  /*1b920*/  LDS.128 R44, [R0+0x3880] ;  /* 0x00388000002c7984 */ /* 0x0009280000000c00 */
[----:B------:R4:W-:Y:S01]  /*1b930*/  @!P1 ST.E.128 [R6.64], R24 ;  /* 0x0000001806009985 */ /* 0x0009e2000c101d0c */
[----:B------:R-:W-:-:S03]  /*1b940*/  ISETP.GE.OR P1, PT, R53, R54, P0 ;  /* 0x000000363500720c */ /* 0x000fc60000726670 */
[----:B-1----:R1:W-:Y:S04]  /*1b950*/  @!P4 ST.E.128 [R4.64], R16 ;  /* 0x000000100400c985 */ /* 0x0023e8000c101d0c */
[----:B--2---:R2:W-:Y:S04]  /*1b960*/  @!P3 ST.E.128 [R2.64], R12 ;  /* 0x0000000c0200b985 */ /* 0x0045e8000c101d0c */
[----:B---3--:R3:W-:Y:S01]  /*1b970*/  @!P2 ST.E.128 [R10.64], R28 ;  /* 0x0000001c0a00a985 */ /* 0x0087e2000c101d0c */
[----:B----4-:R-:W-:-:S04]  /*1b980*/  IADD3 R0, R22, 0x70, RZ ;  /* 0x0000007016007810 */ /* 0x010fc80007ffe0ff */
[----:B------:R-:W-:Y:S02]  /*1b990*/  ISETP.GE.OR P0, PT, R0, R54, P0 ;  /* 0x000000360000720c */ /* 0x000fe40000706670 */
[C---:B------:R-:W-:Y:S02]  /*1b9a0*/  @!P6 LEA R6, P4, R8.reuse, R23, 0x1 ;  /* 0x000000170806e211 */ /* 0x040fe400078808ff */
[C---:B-1----:R-:W-:Y:S02]  /*1b9b0*/  @!P5 LEA R4, P3, R8.reuse, R9, 0x1 ;  /* 0x000000090804d211 */ /* 0x042fe400078608ff */
[C-C-:B------:R-:W-:Y:S02]  /*1b9c0*/  @!P6 LEA.HI.X R7, R8.reuse, R51, R52.reuse, 0x1, P4 ;  /* 0x000000330807e211 */ /* 0x140fe400020f0c34 */
[C---:B--2---:R-:W-:Y:S02]  /*1b9d0*/  @!P1 LEA R2, P2, R8.reuse, R48, 0x1 ;  /* 0x0000003008029211 */ /* 0x044fe400078408ff */
[C-C-:B------:R-:W-:Y:S01]  /*1b9e0*/  @!P5 LEA.HI.X R5, R8.reuse, R50, R52.reuse, 0x1, P3 ;  /* 0x000000320805d211 */ /* 0x140fe200018f0c34 */
[----:B------:R3:W-:Y:S01]  /*1b9f0*/  @!P6 ST.E.128 [R6.64], R32 ;  /* 0x000000200600e985 */ /* 0x0007e2000c101d0c */
[----:B------:R-:W-:-:S03]  /*1ba00*/  @!P1 LEA.HI.X R3, R8, R49, R52, 0x1, P2 ;  /* 0x0000003108039211 */ /* 0x000fc600010f0c34 */
[----:B------:R3:W-:Y:S04]  /*1ba10*/  @!P5 ST.E.128 [R4.64], R36 ;  /* 0x000000240400d985 */ /* 0x0007e8000c101d0c */
[----:B------:R3:W1:Y:S04]  /*1ba20*/  SHFL.IDX PT, R6, R21, 0x7, 0x181f ;  /* 0x00f81f0015067f89 */ /* 0x00066800000e0000 */
[----:B------:R3:W2:Y:S04]  /*1ba30*/  SHFL.IDX PT, R4, R20, 0x7, 0x181f ;  /* 0x00f81f0014047f89 */ /* 0x0006a800000e0000 */
[----:B------:R3:W-:Y:S01]  /*1ba40*/  @!P1 ST.E.128 [R2.64], R40 ;  /* 0x0000002802009985 */ /* 0x0007e2000c101d0c */
[----:B------:R-:W-:Y:S05]  /*1ba50*/  @P0 EXIT ;  /* 0x000000000000094d */ /* 0x000fea0003800000 */
[----:B-1-3--:R-:W-:-:S04]  /*1ba60*/  LEA R2, P0, R8, R6, 0x1 ;  /* 0x0000000608027211 */ /* 0x00afc800078008ff */
[----:B--2---:R-:W-:-:S05]  /*1ba70*/  LEA.HI.X R3, R8, R4, R52, 0x1, P0 ;  /* 0x0000000408037211 */ /* 0x004fca00000f0c34 */
[----:B------:R-:W-:Y:S01]  /*1ba80*/  ST.E.128 [R2.64], R44 ;  /* 0x0000002c02007985 */ /* 0x000fe2000c101d0c */
[----:B------:R-:W-:Y:S05]  /*1ba90*/  EXIT ;  /* 0x000000000000794d */ /* 0x000fea0003800000 */
.L_x_205:
[----:B------:R-:W1:Y:S01]  /*1baa0*/  S2R R8, SR_TID.X ;  /* 0x0000000000087919 */ /* 0x000e620000002100 */
[----:B------:R-:W-:Y:S03]  /*1bab0*/  BSSY B0, `(.L_x_206) ;  /* 0x0000027000007945 */ /* 0x000fe60003800000 */
[----:B------:R-:W2:Y:S01]  /*1bac0*/  S2R R10, SR_CTAID.Z ;  /* 0x00000000000a7919 */ /* 0x000ea20000002700 */
[----:B-1----:R-:W-:Y:S02]  /*1bad0*/  ISETP.GT.AND P0, PT, R8, 0x7f, PT ;  /* 0x0000007f0800780c */ /* 0x002fe40003f04270 */
[----:B--2---:R-:W-:-:S11]  /*1bae0*/  SHF.R.S32.HI R11, RZ, 0x1f, R10 ;  /* 0x0000001fff0b7819 */ /* 0x004fd6000001140a */
[----:B------:R-:W-:Y:S05]  /*1baf0*/  @P0 BRA `(.L_x_207) ;  /* 0x0000022000000947 */ /* 0x000fea0003800000 */
[----:B------:R-:W1:Y:S01]  /*1bb00*/  S2R R5, SR_CTAID.X ;  /* 0x0000000000057919 */ /* 0x000e620000002500 */
[----:B------:R-:W-:-:S05]  /*1bb10*/  MOV R2, c[0x0][0x4e8] ;  /* 0x00013a0000027a02 */ /* 0x000fca0000000f00 */
[----:B------:R-:W-:Y:S01]  /*1bb20*/  IMAD R0, R2, c[0x0][0x388], RZ ;  /* 0x0000e20002007a24 */ /* 0x000fe200078e02ff */
[----:B-1----:R-:W-:-:S04]  /*1bb30*/  LEA R5, R5, R8, 0x7 ;  /* 0x0000000805057211 */ /* 0x002fc800078e38ff */
[----:B------:R-:W-:-:S13]  /*1bb40*/  ISETP.GE.AND P0, PT, R5, R0, PT ;  /* 0x000000000500720c */ /* 0x000fda0003f06270 */
[----:B------:R-:W-:Y:S05]  /*1bb50*/  @P0 BRA `(.L_x_207) ;  /* 0x000001c000000947 */ /* 0x000fea0003800000 */
[----:B------:R-:W1:Y:S01]  /*1bb60*/  S2R R4, SR_CTAID.Y ;  /* 0x0000000000047919 */ /* 0x000e620000002600 */
[----:B------:R-:W-:Y:S02]  /*1bb70*/  ISETP.NE.AND P0, PT, R2, 0x1, PT ;  /* 0x000000010200780c */ /* 0x000fe40003f05270 */
[----:B------:R-:W-:-:S11]  /*1bb80*/  MOV R0, R5 ;  /* 0x0000000500007202 */ /* 0x000fd60000000f00 */
[----:B------:R-:W-:-:S05]  /*1bb90*/  @P0 IMAD.HI.U32 R2, R5, c[0x0][0x4ec], RZ ;  /* 0x00013b0005020a27 */ /* 0x000fca00078e00ff */
[----:B------:R-:W-:Y:S02]  /*1bba0*/  @P0 SHF.R.U32.HI R0, RZ, c[0x0][0x4f0], R2 ;  /* 0x00013c00ff000a19 */ /* 0x000fe40000011602 */
[----:B-1----:R-:W-:Y:S01]  /*1bbb0*/  SHF.R.S32.HI R3, RZ, 0x1f, R4 ;  /* 0x0000001fff037819 */ /* 0x002fe20000011404 */
[----:B------:R-:W-:-:S04]  /*1bbc0*/  IMAD.WIDE.U32 R6, R4, c[0x0][0x490], RZ ;  /* 0x0001240004067a25 */ /* 0x000fc800078e00ff */
[----:B------:R-:W-:-:S04]  /*1bbd0*/  IMAD R3, R3, c[0x0][0x490], RZ ;  /* 0x0001240003037a24 */ /* 0x000fc800078e02ff */
[----:B------:R-:W-:Y:S01]  /*1bbe0*/  IMAD R2, R4, c[0x0][0x494], R3 ;  /* 0x0001250004027a24 */ /* 0x000fe200078e0203 */
[----:B------:R-:W-:-:S04]  /*1bbf0*/  IADD3 R4, -R0, RZ, RZ ;  /* 0x000000ff00047210 */ /* 0x000fc80007ffe1ff */
[----:B------:R-:W-:Y:S01]  /*1bc00*/  IADD3 R3, R7, R2, RZ ;  /* 0x0000000207037210 */ /* 0x000fe20007ffe0ff */
[----:B------:R-:W-:Y:S02]  /*1bc10*/  IMAD.MOV.U32 R2, RZ, RZ, R6 ;  /* 0x000000ffff027224 */ /* 0x000fe400078e0006 */
[----:B------:R-:W-:Y:S02]  /*1bc20*/  IMAD R7, R11, c[0x0][0x498], RZ ;  /* 0x000126000b077a24 */ /* 0x000fe400078e02ff */
[----:B------:R-:W-:Y:S02]  /*1bc30*/  IMAD R4, R4, c[0x0][0x4e8], R5 ;  /* 0x00013a0004047a24 */ /* 0x000fe400078e0205 */
[----:B------:R-:W-:-:S03]  /*1bc40*/  IMAD.WIDE.U32 R2, R10, c[0x0][0x498], R2 ;  /* 0x000126000a027a25 */ /* 0x000fc600078e0002 */
[----:B------:R-:W-:Y:S01]  /*1bc50*/  SHF.R.S32.HI R5, RZ, 0x1f, R4 ;  /* 0x0000001fff057819 */ /* 0x000fe20000011404 */
[----:B------:R-:W-:Y:S01]  /*1bc60*/  IMAD R6, R10, c[0x0][0x49c], R7 ;  /* 0x000127000a067a24 */ /* 0x000fe200078e0207 */
[----:B------:R-:W-:Y:S02]  /*1bc70*/  SHF.R.S32.HI R7, RZ, 0x1f, R0 ;  /* 0x0000001fff077819 */ /* 0x000fe40000011400 */
[----:B------:R-:W-:Y:S01]  /*1bc80*/  IADD3 R2, P0, R0, R2, RZ ;  /* 0x0000000200027210 */ /* 0x000fe20007f1e0ff */
[----:B------:R-:W-:-:S03]  /*1bc90*/  IMAD R0, R5, c[0x0][0x488], RZ ;  /* 0x0001220005007a24 */ /* 0x000fc600078e02ff */
[----:B------:R-:W-:Y:S01]  /*1bca0*/  IADD3.X R3, R7, R3, R6, P0, !PT ;  /* 0x0000000307037210 */ /* 0x000fe200007fe406 */
[----:B------:R-:W-:-:S04]  /*1bcb0*/  IMAD R0, R4, c[0x0][0x48c], R0 ;  /* 0x0001230004007a24 */ /* 0x000fc800078e0200 */
[----:B------:R-:W-:-:S05]  /*1bcc0*/  IMAD.WIDE.U32 R2, R4, c[0x0][0x488], R2 ;  /* 0x0001220004027a25 */ /* 0x000fca00078e0002 */
[----:B------:R-:W-:Y:S02]  /*1bcd0*/  IADD3 R0, R3, R0, RZ ;  /* 0x0000000003007210 */ /* 0x000fe40007ffe0ff */
[----:B------:R-:W-:-:S04]  /*1bce0*/  LEA R4, P0, R2, c[0x0][0x450], 0x2 ;  /* 0x0001140002047a11 */ /* 0x000fc800078010ff */
[----:B------:R-:W-:Y:S01]  /*1bcf0*/  LEA.HI.X R5, R2, c[0x0][0x454], R0, 0x2, P0 ;  /* 0x0001150002057a11 */ /* 0x000fe200000f1400 */
[----:B------:R-:W-:-:S05]  /*1bd00*/  IMAD.MOV.U32 R0, RZ, RZ, -0x800000 ;  /* 0xff800000ff007424 */ /* 0x000fca00078e00ff */
[----:B------:R1:W-:Y:S03]  /*1bd10*/  STG.E [R4.64], R0 ;  /* 0x0000000004007986 */ /* 0x0003e6000c10190c */
.L_x_207:
[----:B------:R-:W-:Y:S05]  /*1bd20*/  BSYNC B0 ;  /* 0x0000000000007941 */ /* 0x000fea0003800000 */
.L_x_206:
[----:B------:R-:W2:Y:S01]  /*1bd30*/  S2R R6, SR_CTAID.Y ;  /* 0x0000000000067919 */ /* 0x000ea20000002600 */
[----:B-1----:R-:W-:Y:S01]  /*1bd40*/  SHF.R.S32.HI R0, RZ, 0x1f, R8 ;  /* 0x0000001fff007819 */ /* 0x002fe20000011408 */
[----:B------:R-:W-:Y:S02]  /*1bd50*/  IMAD.MOV.U32 R20, RZ, RZ, c[0x0][0x4e8] ;  /* 0x00013a00ff147624 */ /* 0x000fe400078e00ff */
[----:B------:R-:W1:Y:S01]  /*1bd60*/  S2R R12, SR_CTAID.X ;  /* 0x00000000000c7919 */ /* 0x000e620000002500 */
[----:B------:R-:W-:Y:S02]  /*1bd70*/  LEA.HI R0, R0, R8, RZ, 0x3 ;  /* 0x0000000800007211 */ /* 0x000fe400078f18ff */
[C---:B------:R-:W-:Y:S01]  /*1bd80*/  ISETP.NE.AND P0, PT, R20.reuse, 0x1, PT ;  /* 0x000000011400780c */ /* 0x040fe20003f05270 */
[----:B------:R-:W-:Y:S01]  /*1bd90*/  IMAD R20, R20, c[0x0][0x388], RZ ;  /* 0x0000e20014147a24 */ /* 0x000fe200078e02ff */
[----:B------:R-:W-:Y:S02]  /*1bda0*/  LOP3.LUT R2, R0, 0xfffffff8, RZ, 0xc0, !PT ;  /* 0xfffffff800027812 */ /* 0x000fe400078ec0ff */
[----:B------:R-:W-:-:S03]  /*1bdb0*/  SHF.R.S32.HI R9, RZ, 0x3, R0 ;  /* 0x00000003ff097819 */ /* 0x000fc60000011400 */
[----:B------:R-:W-:-:S04]  /*1bdc0*/  IMAD.IADD R8, R8, 0x1, -R2 ;  /* 0x0000000108087824 */ /* 0x000fc800078e0a02 */
[----:B------:R-:W-:Y:S01]  /*1bdd0*/  IMAD R0, R8, 0x10, R9 ;  /* 0x0000001008007824 */ /* 0x000fe200078e0209 */
[----:B--2---:R-:W-:-:S03]  /*1bde0*/  SHF.R.S32.HI R3, RZ, 0x1f, R6 ;  /* 0x0000001fff037819 */ /* 0x004fc60000011406 */
[----:B-1----:R-:W-:Y:S02]  /*1bdf0*/  IMAD R5, R12, 0x80, R0 ;  /* 0x000000800c057824 */ /* 0x002fe400078e0200 */
[----:B------:R-:W-:Y:S02]  /*1be00*/  IMAD R2, R3, c[0x0][0x3e8], RZ ;  /* 0x0000fa0003027a24 */ /* 0x000fe400078e02ff */
[----:B------:R-:W-:-:S04]  /*1be10*/  @P0 IMAD.HI.U32 R4, R5, c[0x0][0x4ec], RZ ;  /* 0x00013b0005040a27 */ /* 0x000fc800078e00ff */
[C---:B------:R-:W-:Y:S02]  /*1be20*/  IMAD R2, R6.reuse, c[0x0][0x3ec], R2 ;  /* 0x0000fb0006027a24 */ /* 0x040fe400078e0202 */
[----:B------:R-:W-:-:S04]  /*1be30*/  IMAD.WIDE.U32 R6, R6, c[0x0][0x3e8], RZ ;  /* 0x0000fa0006067a25 */ /* 0x000fc800078e00ff */
[----:B------:R-:W-:Y:S01]  /*1be40*/  IMAD.MOV.U32 R0, RZ, RZ, R5 ;  /* 0x000000ffff007224 */ /* 0x000fe200078e0005 */
[----:B------:R-:W-:Y:S01]  /*1be50*/  @P0 SHF.R.U32.HI R0, RZ, c[0x0][0x4f0], R4 ;  /* 0x00013c00ff000a19 */ /* 0x000fe20000011604 */
[----:B------:R-:W-:Y:S02]  /*1be60*/  IMAD.IADD R3, R7, 0x1, R2 ;  /* 0x0000000107037824 */ /* 0x000fe400078e0202 */
[----:B------:R-:W-:Y:S02]  /*1be70*/  IMAD R7, R11, c[0x0][0x3f0], RZ ;  /* 0x0000fc000b077a24 */ /* 0x000fe400078e02ff */
[----:B------:R-:W-:Y:S01]  /*1be80*/  IMAD.MOV.U32 R2, RZ, RZ, R6 ;  /* 0x000000ffff027224 */ /* 0x000fe200078e0006 */
[----:B------:R-:W-:Y:S01]  /*1be90*/  SHF.R.S32.HI R6, RZ, 0x1f, R0 ;  /* 0x0000001fff067819 */ /* 0x000fe20000011400 */
[C---:B------:R-:W-:Y:S02]  /*1bea0*/  IMAD R7, R10.reuse, c[0x0][0x3f4], R7 ;  /* 0x0000fd000a077a24 */ /* 0x040fe400078e0207 */
[----:B------:R-:W-:-:S04]  /*1beb0*/  IMAD.WIDE.U32 R2, R10, c[0x0][0x3f0], R2 ;  /* 0x0000fc000a027a25 */ /* 0x000fc800078e0002 */
        /* <DEDUP_REMOVED lines=31> */
[----:B------:R-:W-:Y:S01]  /*1c0b0*/  ISETP.GE.OR P3, PT, R10, R20, P0 ;  /* 0x000000140a00720c */ /* 0x000fe20000766670 */
        /* <DEDUP_REMOVED lines=45> */
.L_x_208:
        /* <DEDUP_REMOVED lines=15> */
.L_x_1473:


//--------------------- .text._ZN7cutlass13device_kernelIN5flash19enable_sm80_to_sm89INS1_16FlashAttnFwdSm80INS1_25CollectiveMainloopFwdSm80ILi4ELi1ELb0EN4cute5tupleIJNS5_1CILi128EEENS7_ILi96EEENS7_ILi64EEEEEELi64ENS_10bfloat16_tEfNS_4arch4Sm80ELb0ELb1ELb1ELb1ELb0ELb0ELb1ELb0EEENS1_21CollectiveEpilogueFwdINS6_IJS8_SA_S9_EEENS6_IJNS7_ILi1EEESI_SI_EEESC_SE_Li128ELb1ELb1ELb0ELb0EEENS1_19SingleTileSchedulerILb1ELb0ELb1ELi128EEEEEEEEEvNT_6ParamsE --------------------------
	.section	.text._ZN7cutlass13device_kernelIN5flash19enable_sm80_to_sm89INS1_16FlashAttnFwdSm80INS1_25CollectiveMainloopFwdSm80ILi4ELi1ELb0EN4cute5tupleIJNS5_1CILi128EEENS7_ILi96EEENS7_ILi64EEEEEELi64ENS_10bfloat16_tEfNS_4arch4Sm80ELb0ELb1ELb1ELb1ELb0ELb0ELb1ELb0EEENS1_21CollectiveEpilogueFwdINS6_IJS8_SA_S9_EEENS6_IJNS7_ILi1EEESI_SI_EEESC_SE_Li128ELb1ELb1ELb0ELb0EEENS1_19SingleTileSchedulerILb1ELb0ELb1ELi128EEEEEEEEEvNT_6ParamsE,"ax",@progbits
	.sectioninfo	@"SHI_REGISTERS=255"
	.align	128
.text._ZN7cutlass13device_kernelIN5flash19enable_sm80_to_sm89INS1_16FlashAttnFwdSm80INS1_25CollectiveMainloopFwdSm80ILi4ELi1ELb0EN4cute5tupleIJNS5_1CILi128EEENS7_ILi96EEENS7_ILi64EEEEEELi64ENS_10bfloat16_tEfNS_4arch4Sm80ELb0ELb1ELb1ELb1ELb0ELb0ELb1ELb0EEENS1_21CollectiveEpilogueFwdINS6_IJS8_SA_S9_EEENS6_IJNS7_ILi1EEESI_SI_EEESC_SE_Li128ELb1ELb1ELb0ELb0EEENS1_19SingleTileSchedulerILb1ELb0ELb1ELi128EEEEEEEEEvNT_6ParamsE:
        .type           _ZN7cutlass13device_kernelIN5flash19enable_sm80_to_sm89INS1_16FlashAttnFwdSm80INS1_25CollectiveMainloopFwdSm80ILi4ELi1ELb0EN4cute5tupleIJNS5_1CILi128EEENS7_ILi96EEENS7_ILi64EEEEEELi64ENS_10bfloat16_tEfNS_4arch4Sm80ELb0ELb1ELb1ELb1ELb0ELb0ELb1ELb0EEENS1_21CollectiveEpilogueFwdINS6_IJS8_SA_S9_EEENS6_IJNS7_ILi1EEESI_SI_EEESC_SE_Li128ELb1ELb1ELb0ELb0EEENS1_19SingleTileSchedulerILb1ELb0ELb1ELi128EEEEEEEEEvNT_6ParamsE,@function
        .size           _ZN7cutlass13device_kernelIN5flash19enable_sm80_to_sm89INS1_16FlashAttnFwdSm80INS1_25CollectiveMainloopFwdSm80ILi4ELi1ELb0EN4cute5tupleIJNS5_1CILi128EEENS7_ILi96EEENS7_ILi64EEEEEELi64ENS_10bfloat16_tEfNS_4arch4Sm80ELb0ELb1ELb1ELb1ELb0ELb0ELb1ELb0EEENS1_21CollectiveEpilogueFwdINS6_IJS8_SA_S9_EEENS6_IJNS7_ILi1EEESI_SI_EEESC_SE_Li128ELb1ELb1ELb0ELb0EEENS1_19SingleTileSchedulerILb1ELb0ELb1ELi128EEEEEEEEEvNT_6ParamsE,(.L_x_1474 - _ZN7cutlass13device_kernelIN5flash19enable_sm80_to_sm89INS1_16FlashAttnFwdSm80INS1_25CollectiveMainloopFwdSm80ILi4ELi1ELb0EN4cute5tupleIJNS5_1CILi128EEENS7_ILi96EEENS7_ILi64EEEEEELi64ENS_10bfloat16_tEfNS_4arch4Sm80ELb0ELb1ELb1ELb1ELb0ELb0ELb1ELb0EEENS1_21CollectiveEpilogueFwdINS6_IJS8_SA_S9_EEENS6_IJNS7_ILi1EEESI_SI_EEESC_SE_Li128ELb1ELb1ELb0ELb0EEENS1_19SingleTileSchedulerILb1ELb0ELb1ELi128EEEEEEEEEvNT_6ParamsE)
        .other          _ZN7cutlass13device_kernelIN5flash19enable_sm80_to_sm89INS1_16FlashAttnFwdSm80INS1_25CollectiveMainloopFwdSm80ILi4ELi1ELb0EN4cute5tupleIJNS5_1CILi128EEENS7_ILi96EEENS7_ILi64EEEEEELi64ENS_10bfloat16_tEfNS_4arch4Sm80ELb0ELb1ELb1ELb1ELb0ELb0ELb1ELb0EEENS1_21CollectiveEpilogueFwdINS6_IJS8_SA_S9_EEENS6_IJNS7_ILi1EEESI_SI_EEESC_SE_Li128ELb1ELb1ELb0ELb0EEENS1_19SingleTileSchedulerILb1ELb0ELb1ELi128EEEEEEEEEvNT_6ParamsE,@"STO_CUDA_ENTRY STV_DEFAULT"
_ZN7cutlass13device_kernelIN5flash19enable_sm80_to_sm89INS1_16FlashAttnFwdSm80INS1_25CollectiveMainloopFwdSm80ILi4ELi1ELb0EN4cute5tupleIJNS5_1CILi128EEENS7_ILi96EEENS7_ILi64EEEEEELi64ENS_10bfloat16_tEfNS_4arch4Sm80ELb0ELb1ELb1ELb1ELb0ELb0ELb1ELb0EEENS1_21CollectiveEpilogueFwdINS6_IJS8_SA_S9_EEENS6_IJNS7_ILi1EEESI_SI_EEESC_SE_Li128ELb1ELb1ELb0ELb0EEENS1_19SingleTileSchedulerILb1ELb0ELb1ELi128EEEEEEEEEvNT_6ParamsE:
[----:B------:R-:W-:Y:S02]  /*0000*/  MOV R1, c[0x0][0x28] ;  /* 0x00000a0000017a02 */ /* 0x000fe40000000f00 */
[----:B------:R-:W1:Y:S01]  /*0010*/  S2R R209, SR_TID.X ;  /* 0x0000000000d17919 */ /* 0x000e620000002100 */
[----:B------:R-:W-:Y:S01]  /*0020*/  IMAD.MOV.U32 R10, RZ, RZ, 0x4 ;  /* 0x00000004ff0a7424 */ /* 0x000fe200078e00ff */
[----:B------:R-:W2:Y:S01]  /*0030*/  S2UR UR4, SR_CTAID.X ;  /* 0x00000000000479c3 */ /* 0x000ea20000002500 */
[----:B------:R-:W-:Y:S01]  /*0040*/  ULDC.64 UR40, c[0x0][0x118] ;  /* 0x0000460000287ab9 */ /* 0x000fe20000000a00 */
[----:B------:R-:W3:Y:S01]  /*0050*/  S2R R5, SR_CTAID.Z ;  /* 0x0000000000057919 */ /* 0x000ee20000002700 */
[----:B------:R-:W-:Y:S02]  /*0060*/  IADD3 R1, R1, -0x70, RZ ;  /* 0xffffff9001017810 */ /* 0x000fe40007ffe0ff */
[----:B-1----:R-:W-:Y:S01]  /*0070*/  SHF.R.U32.HI R0, RZ, 0x5, R209 ;  /* 0x00000005ff007819 */ /* 0x002fe200000116d1 */
[----:B---3--:R-:W-:-:S05]  /*0080*/  IMAD.WIDE R2, R5, R10, c[0x0][0x568] ;  /* 0x00015a0005027625 */ /* 0x008fca00078e020a */
[----:B------:R-:W1:Y:S02]  /*0090*/  SHFL.IDX PT, R0, R0, RZ, 0x1f ;  /* 0x00001fff00007589 */ /* 0x000e6400000e0000 */
[----:B-1----:R-:W-:-:S13]  /*00a0*/  ISETP.NE.AND P0, PT, R0, RZ, PT ;  /* 0x000000ff0000720c */ /* 0x002fda0003f05270 */
[----:B--2---:R-:W-:Y:S05]  /*00b0*/  @!P0 BRA `(.L_x_209) ;  /* 0x0000015000008947 */ /* 0x004fea0003800000 */
[----:B------:R-:W-:-:S04]  /*00c0*/  ISETP.NE.U32.AND P0, PT, RZ, c[0x0][0x568], PT ;  /* 0x00015a00ff007a0c */ /* 0x000fc80003f05070 */
[----:B------:R-:W-:-:S13]  /*00d0*/  ISETP.NE.AND.EX P0, PT, RZ, c[0x0][0x56c], PT, P0 ;  /* 0x00015b00ff007a0c */ /* 0x000fda0003f05300 */
[----:B------:R-:W-:Y:S05]  /*00e0*/  @!P0 BRA `(.L_x_210) ;  /* 0x0000002000008947 */ /* 0x000fea0003800000 */
[----:B------:R1:W5:Y:S01]  /*00f0*/  LDG.E R0, [R2.64] ;  /* 0x0000002802007981 */ /* 0x000362000c1e1900 */
[----:B------:R-:W-:Y:S05]  /*0100*/  BRA `(.L_x_211) ;  /* 0x0000009000007947 */ /* 0x000fea0003800000 */
.L_x_210:
        /* <DEDUP_REMOVED lines=8> */
.L_x_212:
[----:B------:R-:W-:-:S04]  /*0190*/  MOV R0, c[0x0][0x54c] ;  /* 0x0001530000007a02 */ /* 0x000fc80000000f00 */
.L_x_211:
[----:B------:R-:W-:Y:S01]  /*01a0*/  USHF.L.U32 UR4, UR4, 0x7, URZ ;  /* 0x0000000704047899 */ /* 0x000fe2000800063f */
[----:B-----5:R-:W-:-:S05]  /*01b0*/  IMAD R0, R0, c[0x0][0x548], RZ ;  /* 0x0001520000007a24 */ /* 0x020fca00078e02ff */
[----:B------:R-:W-:-:S04]  /*01c0*/  MOV R6, UR4 ;  /* 0x0000000400067c02 */ /* 0x000fc80008000f00 */
[----:B------:R-:W-:-:S04]  /*01d0*/  ISETP.GE.AND P0, PT, R6, R0, PT ;  /* 0x000000000600720c */ /* 0x000fc80003f06270 */
[----:B------:R-:W-:-:S05]  /*01e0*/  SEL R0, R5, 0xffffffff, !P0 ;  /* 0xffffffff05007807 */ /* 0x000fca0004000000 */
[----:B------:R2:W-:Y:S01]  /*01f0*/  STL [R1+0x48], R0 ;  /* 0x0000480001007387 */ /* 0x0005e20000100800 */
[----:B------:R-:W-:Y:S05]  /*0200*/  BRA `(.L_x_213) ;  /* 0x0000014000007947 */ /* 0x000fea0003800000 */
.L_x_209:
[----:B------:R-:W-:-:S04]  /*0210*/  ISETP.NE.U32.AND P0, PT, RZ, c[0x0][0x568], PT ;  /* 0x00015a00ff007a0c */ /* 0x000fc80003f05070 */
[----:B------:R-:W-:-:S13]  /*0220*/  ISETP.NE.AND.EX P0, PT, RZ, c[0x0][0x56c], PT, P0 ;  /* 0x00015b00ff007a0c */ /* 0x000fda0003f05300 */
[----:B------:R-:W-:Y:S05]  /*0230*/  @!P0 BRA `(.L_x_214) ;  /* 0x0000002000008947 */ /* 0x000fea0003800000 */
[----:B------:R1:W5:Y:S01]  /*0240*/  LDG.E R0, [R2.64] ;  /* 0x0000002802007981 */ /* 0x000362000c1e1900 */
[----:B------:R-:W-:Y:S05]  /*0250*/  BRA `(.L_x_215) ;  /* 0x0000009000007947 */ /* 0x000fea0003800000 */
.L_x_214:
        /* <DEDUP_REMOVED lines=8> */
.L_x_216:
[----:B------:R-:W-:-:S04]  /*02e0*/  MOV R0, c[0x0][0x54c] ;  /* 0x0001530000007a02 */ /* 0x000fc80000000f00 */
.L_x_215:
[----:B------:R-:W-:Y:S01]  /*02f0*/  USHF.L.U32 UR4, UR4, 0x7, URZ ;  /* 0x0000000704047899 */ /* 0x000fe2000800063f */
[----:B-----5:R-:W-:-:S05]  /*0300*/  IMAD R0, R0, c[0x0][0x548], RZ ;  /* 0x0001520000007a24 */ /* 0x020fca00078e02ff */
[----:B------:R-:W-:-:S04]  /*0310*/  MOV R6, UR4 ;  /* 0x0000000400067c02 */ /* 0x000fc80008000f00 */
[----:B------:R-:W-:-:S04]  /*0320*/  ISETP.GE.AND P0, PT, R6, R0, PT ;  /* 0x000000000600720c */ /* 0x000fc80003f06270 */
[----:B------:R-:W-:-:S05]  /*0330*/  SEL R0, R5, 0xffffffff, !P0 ;  /* 0xffffffff05007807 */ /* 0x000fca0004000000 */
[----:B------:R2:W-:Y:S04]  /*0340*/  STL [R1+0x48], R0 ;  /* 0x0000480001007387 */ /* 0x0005e80000100800 */
.L_x_213:
[----:B------:R-:W3:Y:S02]  /*0350*/  LDL R35, [R1+0x48] ;  /* 0x0000480001237983 */ /* 0x000ee40000100800 */
[----:B---3--:R-:W-:-:S13]  /*0360*/  ISETP.GE.AND P0, PT, R35, RZ, PT ;  /* 0x000000ff2300720c */ /* 0x008fda0003f06270 */
[----:B------:R-:W-:Y:S05]  /*0370*/  @!P0 EXIT ;  /* 0x000000000000894d */ /* 0x000fea0003800000 */
[----:B------:R-:W-:Y:S02]  /*0380*/  ISETP.NE.U32.AND P3, PT, RZ, c[0x0][0x370], PT ;  /* 0x0000dc00ff007a0c */ /* 0x000fe40003f65070 */
[----:B------:R-:W-:Y:S02]  /*0390*/  ISETP.NE.U32.AND P2, PT, RZ, c[0x0][0x360], PT ;  /* 0x0000d800ff007a0c */ /* 0x000fe40003f45070 */
[----:B------:R-:W-:Y:S02]  /*03a0*/  ISETP.NE.AND.EX P3, PT, RZ, c[0x0][0x374], PT, P3 ;  /* 0x0000dd00ff007a0c */ /* 0x000fe40003f65330 */
[----:B------:R-:W-:Y:S02]  /*03b0*/  ISETP.NE.AND.EX P2, PT, RZ, c[0x0][0x364], PT, P2 ;  /* 0x0000d900ff007a0c */ /* 0x000fe40003f45320 */
[----:B------:R-:W-:Y:S02]  /*03c0*/  ISETP.NE.U32.AND P1, PT, RZ, c[0x0][0x348], PT ;  /* 0x0000d200ff007a0c */ /* 0x000fe40003f25070 */
[----:B------:R-:W-:-:S02]  /*03d0*/  ISETP.NE.U32.AND P0, PT, RZ, c[0x0][0x350], PT ;  /* 0x0000d400ff007a0c */ /* 0x000fc40003f05070 */
[----:B------:R-:W-:Y:S02]  /*03e0*/  ISETP.NE.AND.EX P1, PT, RZ, c[0x0][0x34c], PT, P1 ;  /* 0x0000d300ff007a0c */ /* 0x000fe40003f25310 */
[----:B------:R-:W-:-:S03]  /*03f0*/  ISETP.NE.AND.EX P0, PT, RZ, c[0x0][0x354], PT, P0 ;  /* 0x0000d500ff007a0c */ /* 0x000fc60003f05300 */
[----:B------:R-:W-:-:S04]  /*0400*/  @P3 IMAD.WIDE R4, R35, R10, c[0x0][0x370] ;  /* 0x0000dc0023043625 */ /* 0x000fc800078e020a */
[CC--:B-1----:R-:W-:Y:S01]  /*0410*/  @P2 IMAD.WIDE R2, R35.reuse, R10.reuse, c[0x0][0x360] ;  /* 0x0000d80023022625 */ /* 0x0c2fe200078e020a */
[----:B------:R1:W3:Y:S03]  /*0420*/  @P3 LDG.E R8, [R4.64] ;  /* 0x0000002804083981 */ /* 0x0002e6000c1e1900 */
[----:B------:R-:W-:Y:S01]  /*0430*/  IMAD.MOV.U32 R7, RZ, RZ, RZ ;  /* 0x000000ffff077224 */ /* 0x000fe200078e00ff */
[----:B--2---:R2:W4:Y:S01]  /*0440*/  @P2 LDG.E R0, [R2.64] ;  /* 0x0000002802002981 */ /* 0x004522000c1e1900 */
[----:B------:R-:W-:Y:S02]  /*0450*/  IMAD.MOV.U32 R9, RZ, RZ, RZ ;  /* 0x000000ffff097224 */ /* 0x000fe400078e00ff */
[----:B-1----:R-:W-:-:S04]  /*0460*/  IMAD.WIDE R4, R35, R10, c[0x0][0x348] ;  /* 0x0000d20023047625 */ /* 0x002fc800078e020a */
[----:B--2---:R-:W-:Y:S01]  /*0470*/  IMAD.WIDE R2, R35, R10, c[0x0][0x350] ;  /* 0x0000d40023027625 */ /* 0x004fe200078e020a */
[----:B------:R1:W5:Y:S04]  /*0480*/  @P1 LDG.E R7, [R4.64] ;  /* 0x0000002804071981 */ /* 0x000368000c1e1900 */
[----:B------:R1:W5:Y:S01]  /*0490*/  @P0 LDG.E R9, [R2.64] ;  /* 0x0000002802090981 */ /* 0x000362000c1e1900 */
[----:B------:R-:W-:Y:S02]  /*04a0*/  UMOV UR6, URZ ;  /* 0x0000003f00067c82 */ /* 0x000fe40008000000 */
[----:B------:R-:W-:Y:S02]  /*04b0*/  ULDC UR12, c[0x0][0x168] ;  /* 0x00005a00000c7ab9 */ /* 0x000fe40000000800 */
[----:B------:R-:W-:Y:S01]  /*04c0*/  ULDC UR7, c[0x0][0x1d0] ;  /* 0x0000740000077ab9 */ /* 0x000fe20000000800 */
[----:B---3--:R1:W2:Y:S08]  /*04d0*/  @P3 R2UR UR6, R8 ;  /* 0x00000000080633c2 */ /* 0x0082b000000e0000 */
[----:B----4-:R1:W3:Y:S02]  /*04e0*/  @P2 R2UR UR12, R0 ;  /* 0x00000000000c23c2 */ /* 0x0102e400000e0000 */
[----:B-12---:R-:W-:Y:S05]  /*04f0*/  @P2 BRA `(.L_x_217) ;  /* 0x0000006000002947 */ /* 0x006fea0003800000 */
[----:B------:R-:W-:Y:S05]  /*0500*/  @!P1 BRA `(.L_x_217) ;  /* 0x0000005000009947 */ /* 0x000fea0003800000 */
[----:B------:R1:W2:Y:S04]  /*0510*/  LDG.E R0, [R4.64] ;  /* 0x0000002804007981 */ /* 0x0002a8000c1e1900 */
[----:B-1----:R-:W4:Y:S01]  /*0520*/  LDG.E R4, [R4.64+0x4] ;  /* 0x0000042804047981 */ /* 0x002f22000c1e1900 */
[----:B--23--:R-:W1:Y:S08]  /*0530*/  R2UR UR12, R0 ;  /* 0x00000000000c73c2 */ /* 0x00ce7000000e0000 */
[----:B----4-:R-:W1:Y:S02]  /*0540*/  R2UR UR4, R4 ;  /* 0x00000000040473c2 */ /* 0x010e6400000e0000 */
[----:B-1----:R-:W-:-:S06]  /*0550*/  UIADD3 UR12, -UR12, UR4, URZ ;  /* 0x000000040c0c7290 */ /* 0x002fcc000fffe13f */
.L_x_217:
[----:B------:R-:W-:-:S04]  /*0560*/  ISETP.NE.U32.AND P2, PT, RZ, c[0x0][0x368], PT ;  /* 0x0000da00ff007a0c */ /* 0x000fc80003f45070 */
[----:B------:R-:W-:-:S13]  /*0570*/  ISETP.NE.AND.EX P2, PT, RZ, c[0x0][0x36c], PT, P2 ;  /* 0x0000db00ff007a0c */ /* 0x000fda0003f45320 */
[----:B------:R-:W-:Y:S05]  /*0580*/  @!P2 BRA `(.L_x_218) ;  /* 0x000000400000a947 */ /* 0x000fea0003800000 */
[----:B------:R-:W-:-:S05]  /*0590*/  IMAD.WIDE R2, R35, R10, c[0x0][0x368] ;  /* 0x0000da0023027625 */ /* 0x000fca00078e020a */
[----:B------:R-:W2:Y:S02]  /*05a0*/  LDG.E R0, [R2.64] ;  /* 0x0000002802007981 */ /* 0x000ea4000c1e1900 */
[----:B--2---:R1:W2:Y:S02]  /*05b0*/  R2UR UR7, R0 ;  /* 0x00000000000773c2 */ /* 0x0042a400000e0000 */
[----:B-12---:R-:W-:Y:S05]  /*05c0*/  BRA `(.L_x_219) ;  /* 0x0000006000007947 */ /* 0x006fea0003800000 */
.L_x_218:
[----:B------:R-:W-:Y:S05]  /*05d0*/  @!P0 BRA `(.L_x_219) ;  /* 0x0000005000008947 */ /* 0x000fea0003800000 */
[----:B------:R1:W2:Y:S04]  /*05e0*/  LDG.E R0, [R2.64] ;  /* 0x0000002802007981 */ /* 0x0002a8000c1e1900 */
[----:B-1----:R-:W4:Y:S01]  /*05f0*/  LDG.E R2, [R2.64+0x4] ;  /* 0x0000042802027981 */ /* 0x002f22000c1e1900 */
[----:B--2---:R-:W1:Y:S08]  /*0600*/  R2UR UR7, R0 ;  /* 0x00000000000773c2 */ /* 0x004e7000000e0000 */
[----:B----4-:R-:W1:Y:S02]  /*0610*/  R2UR UR4, R2 ;  /* 0x00000000020473c2 */ /* 0x010e6400000e0000 */
[----:B-1----:R-:W-:-:S06]  /*0620*/  UIADD3 UR7, -UR7, UR4, URZ ;  /* 0x0000000407077290 */ /* 0x002fcc000fffe13f */
.L_x_219:
[----:B------:R-:W1:Y:S01]  /*0630*/  R2UR UR11, R6 ;  /* 0x00000000060b73c2 */ /* 0x000e6200000e0000 */
[----:B------:R-:W-:Y:S01]  /*0640*/  ULDC UR4, c[0x0][0x2c4] ;  /* 0x0000b10000047ab9 */ /* 0x000fe20000000800 */
[----:B------:R-:W-:Y:S01]  /*0650*/  IADD3 R0, R6, 0x7f, RZ ;  /* 0x0000007f06007810 */ /* 0x000fe20007ffe0ff */
[----:B------:R-:W-:Y:S01]  /*0660*/  UISETP.NE.AND UP1, UPT, UR4, 0x1, UPT ;  /* 0x000000010400788c */ /* 0x000fe2000bf25270 */
[----:B-----5:R-:W-:Y:S01]  /*0670*/  IADD3 R9, R9, UR6, RZ ;  /* 0x0000000609097c10 */ /* 0x020fe2000fffe0ff */
[----:B------:R-:W-:-:S02]  /*0680*/  ULDC.64 UR8, c[0x0][0x328] ;  /* 0x0000ca0000087ab9 */ /* 0x000fc40000000a00 */
[----:B------:R-:W-:Y:S01]  /*0690*/  ULDC.64 UR4, c[0x0][0x2c8] ;  /* 0x0000b20000047ab9 */ /* 0x000fe20000000a00 */
[----:B------:R2:W4:Y:S01]  /*06a0*/  R2UR UR10, R0 ;  /* 0x00000000000a73c2 */ /* 0x00052200000e0000 */
[----:B------:R-:W-:Y:S02]  /*06b0*/  UISETP.GE.AND UP0, UPT, UR9, 0x1, UPT ;  /* 0x000000010900788c */ /* 0x000fe4000bf06270 */
[----:B------:R-:W-:-:S04]  /*06c0*/  UIADD3 UR7, -UR6, UR7, URZ ;  /* 0x0000000706077290 */ /* 0x000fc8000fffe13f */
[----:B------:R-:W-:Y:S01]  /*06d0*/  PLOP3.LUT P2, PT, PT, PT, UP0, 0x40, 0x0 ;  /* 0x000000000000781c */ /* 0x000fe20003f4e808 */
[----:B-1----:R-:W-:-:S04]  /*06e0*/  @UP1 UIADD3 UR14, UR11, 0x7f, URZ ;  /* 0x0000007f0b0e1890 */ /* 0x002fc8000fffe03f */
[----:B------:R-:W-:Y:S02]  /*06f0*/  UIMAD.WIDE.U32 UR14, UR14, UR4, URZ ;  /* 0x000000040e0e72a5 */ /* 0x000fe4000f8e003f */
[----:B---3--:R-:W-:-:S05]  /*0700*/  UIADD3 UR4, UR7, 0x1, -UR12 ;  /* 0x0000000107047890 */ /* 0x008fca000fffe80c */
[----:B------:R-:W-:Y:S02]  /*0710*/  @UP1 UMOV UR13, UR15 ;  /* 0x0000000f000d1c82 */ /* 0x000fe40008000000 */
[----:B----4-:R-:W-:-:S04]  /*0720*/  @UP1 USHF.R.U32.HI UR10, URZ, UR5, UR13 ;  /* 0x000000053f0a1299 */ /* 0x010fc8000801160d */
[----:B------:R-:W-:-:S04]  /*0730*/  UIADD3 UR4, UR4, UR10, URZ ;  /* 0x0000000a04047290 */ /* 0x000fc8000fffe03f */
[----:B------:R-:W-:Y:S01]  /*0740*/  UIADD3 UR8, UR4, UR8, URZ ;  /* 0x0000000804087290 */ /* 0x000fe2000fffe03f */
[----:B--2---:R-:W-:Y:S05]  /*0750*/  @P2 BRA `(.L_x_220) ;  /* 0x0000014000002947 */ /* 0x004fea0003800000 */
[----:B------:R-:W-:Y:S01]  /*0760*/  ISETP.LT.AND P2, PT, RZ, UR4, PT ;  /* 0x00000004ff007c0c */ /* 0x000fe2000bf41270 */
[----:B------:R-:W-:-:S12]  /*0770*/  UIADD3 UR6, UR4, -0x1, URZ ;  /* 0xffffffff04067890 */ /* 0x000fd8000fffe03f */
        /* <DEDUP_REMOVED lines=9> */
.L_x_221:
[----:B------:R-:W-:Y:S02]  /*0810*/  UISETP.NE.AND UP2, UPT, UR9, 0x1, UPT ;  /* 0x000000010900788c */ /* 0x000fe4000bf45270 */
[----:B------:R-:W-:Y:S02]  /*0820*/  ULDC.64 UR4, c[0x0][0x330] ;  /* 0x0000cc0000047ab9 */ /* 0x000fe40000000a00 */
[----:B------:R-:W-:-:S07]  /*0830*/  UIMAD.WIDE.U32 UR14, UR6, UR4, URZ ;  /* 0x00000004060e72a5 */ /* 0x000fce000f8e003f */
[----:B------:R-:W-:Y:S02]  /*0840*/  @UP2 UMOV UR13, UR15 ;  /* 0x0000000f000d2c82 */ /* 0x000fe40008000000 */
[----:B------:R-:W-:Y:S02]  /*0850*/  @UP2 USHF.R.U32.HI UR6, URZ, UR5, UR13 ;  /* 0x000000053f062299 */ /* 0x000fe4000801160d */
.L_x_222:
[----:B------:R-:W-:Y:S02]  /*0860*/  ULDC UR4, c[0x0][0x32c] ;  /* 0x0000cb0000047ab9 */ /* 0x000fe40000000800 */
[----:B------:R-:W-:-:S04]  /*0870*/  UIMAD UR4, UR6, UR9, UR4 ;  /* 0x00000009060472a4 */ /* 0x000fc8000f8e0204 */
[----:B------:R-:W-:-:S04]  /*0880*/  UISETP.LT.AND UP2, UPT, UR8, UR4, UPT ;  /* 0x000000040800728c */ /* 0x000fc8000bf41270 */
[----:B------:R-:W-:-:S03]  /*0890*/  USEL UR8, UR8, UR4, UP2 ;  /* 0x0000000408087287 */ /* 0x000fc60009000000 */
.L_x_220:
[----:B------:R-:W-:Y:S01]  /*08a0*/  ULDC.64 UR4, c[0x0][0x2c8] ;  /* 0x0000b20000047ab9 */ /* 0x000fe20000000a00 */
[----:B------:R-:W-:Y:S01]  /*08b0*/  PLOP3.LUT P2, PT, PT, PT, UP0, 0x40, 0x0 ;  /* 0x000000000000781c */ /* 0x000fe20003f4e808 */
[----:B------:R-:W-:Y:S02]  /*08c0*/  UIADD3 UR16, UR8, 0x5f, URZ ;  /* 0x0000005f08107890 */ /* 0x000fe4000fffe03f */
[----:B------:R-:W-:Y:S02]  /*08d0*/  UIMAD.WIDE.U32 UR18, UR11, UR4, URZ ;  /* 0x000000040b1272a5 */ /* 0x000fe4000f8e003f */
[----:B------:R-:W-:Y:S02]  /*08e0*/  UIMAD.WIDE UR16, UR16, 0x2aaaaaab, URZ ;  /* 0x2aaaaaab101078a5 */ /* 0x000fe4000f8e023f */
[----:B------:R-:W-:Y:S02]  /*08f0*/  UIADD3 UR14, UR7, 0x5f, URZ ;  /* 0x0000005f070e7890 */ /* 0x000fe4000fffe03f */
[----:B------:R-:W-:-:S02]  /*0900*/  UMOV UR8, UR11 ;  /* 0x0000000b00087c82 */ /* 0x000fc40008000000 */
[----:B------:R-:W-:Y:S02]  /*0910*/  @UP1 UMOV UR13, UR19 ;  /* 0x00000013000d1c82 */ /* 0x000fe40008000000 */
[----:B------:R-:W-:Y:S02]  /*0920*/  UIMAD.WIDE UR14, UR14, 0x2aaaaaab, URZ ;  /* 0x2aaaaaab0e0e78a5 */ /* 0x000fe4000f8e023f */
[----:B------:R-:W-:Y:S02]  /*0930*/  @UP1 USHF.R.U32.HI UR8, URZ, UR5, UR13 ;  /* 0x000000053f081299 */ /* 0x000fe4000801160d */
[----:B------:R-:W-:Y:S02]  /*0940*/  USHF.R.U32.HI UR10, URZ, 0x1f, UR15 ;  /* 0x0000001f3f0a7899 */ /* 0x000fe4000801160f */
[----:B------:R-:W-:Y:S02]  /*0950*/  UMOV UR13, UR17 ;  /* 0x00000011000d7c82 */ /* 0x000fe40008000000 */
[----:B------:R-:W-:-:S02]  /*0960*/  USHF.R.U32.HI UR6, URZ, 0x1f, UR13 ;  /* 0x0000001f3f067899 */ /* 0x000fc4000801160d */
[----:B------:R-:W-:Y:S02]  /*0970*/  UIADD3 UR5, UR7, -UR12, URZ ;  /* 0x8000000c07057290 */ /* 0x000fe4000fffe03f */
[----:B------:R-:W-:Y:S02]  /*0980*/  ULEA.HI.SX32 UR10, UR15, UR10, 0x1c ;  /* 0x0000000a0f0a7291 */ /* 0x000fe4000f8fe23f */
[----:B------:R-:W-:Y:S02]  /*0990*/  ULEA.HI.SX32 UR6, UR13, UR6, 0x1c ;  /* 0x000000060d067291 */ /* 0x000fe4000f8fe23f */
[----:B------:R-:W-:Y:S02]  /*09a0*/  UIADD3 UR8, UR5, UR8, URZ ;  /* 0x0000000805087290 */ /* 0x000fe4000fffe03f */
[----:B------:R-:W-:Y:S02]  /*09b0*/  UISETP.LT.AND UP2, UPT, UR10, UR6, UPT ;  /* 0x000000060a00728c */ /* 0x000fe4000bf41270 */
[----:B------:R-:W-:-:S02]  /*09c0*/  ULDC UR4, c[0x0][0x324] ;  /* 0x0000c90000047ab9 */ /* 0x000fc40000000800 */
[----:B------:R-:W-:Y:S02]  /*09d0*/  UIADD3 UR4, UR8, -UR4, URZ ;  /* 0x8000000408047290 */ /* 0x000fe4000fffe03f */
[----:B------:R-:W-:Y:S01]  /*09e0*/  USEL UR6, UR10, UR6, UP2 ;  /* 0x000000060a067287 */ /* 0x000fe20009000000 */
[----:B------:R-:W-:Y:S05]  /*09f0*/  @P2 BRA `(.L_x_223) ;  /* 0x0000015000002947 */ /* 0x000fea0003800000 */
[----:B------:R-:W-:Y:S02]  /*0a00*/  UMOV UR10, UR8 ;  /* 0x00000008000a7c82 */ /* 0x000fe40008000000 */
[----:B------:R-:W-:-:S06]  /*0a10*/  UISETP.GT.AND UP2, UPT, UR10, -0x1, UPT ;  /* 0xffffffff0a00788c */ /* 0x000fcc000bf44270 */
[----:B------:R-:W-:-:S13]  /*0a20*/  PLOP3.LUT P2, PT, PT, PT, UP2, 0x80, 0x0 ;  /* 0x000000000000781c */ /* 0x000fda0003f4f028 */
[----:B------:R-:W-:Y:S05]  /*0a30*/  @P2 BRA `(.L_x_224) ;  /* 0x0000008000002947 */ /* 0x000fea0003800000 */
[----:B------:R-:W-:Y:S02]  /*0a40*/  UISETP.NE.AND UP2, UPT, UR9, 0x1, UPT ;  /* 0x000000010900788c */ /* 0x000fe4000bf45270 */
[----:B------:R-:W-:Y:S02]  /*0a50*/  ULOP3.LUT UR10, URZ, UR10, URZ, 0x33, !UPT ;  /* 0x0000000a3f0a7292 */ /* 0x000fe4000f8e333f */
[----:B------:R-:W-:Y:S02]  /*0a60*/  ULDC.64 UR8, c[0x0][0x330] ;  /* 0x0000cc0000087ab9 */ /* 0x000fe40000000a00 */
[----:B------:R-:W-:-:S07]  /*0a70*/  UIMAD.WIDE.U32 UR14, UR10, UR8, URZ ;  /* 0x000000080a0e72a5 */ /* 0x000fce000f8e003f */
[----:B------:R-:W-:Y:S02]  /*0a80*/  @UP2 UMOV UR13, UR15 ;  /* 0x0000000f000d2c82 */ /* 0x000fe40008000000 */
[----:B------:R-:W-:-:S04]  /*0a90*/  @UP2 USHF.R.U32.HI UR10, URZ, UR9, UR13 ;  /* 0x000000093f0a2299 */ /* 0x000fc8000801160d */
[----:B------:R-:W-:Y:S01]  /*0aa0*/  ULOP3.LUT UR10, URZ, UR10, URZ, 0x33, !UPT ;  /* 0x0000000a3f0a7292 */ /* 0x000fe2000f8e333f */
[----:B------:R-:W-:Y:S05]  /*0ab0*/  BRA `(.L_x_225) ;  /* 0x0000005000007947 */ /* 0x000fea0003800000 */
.L_x_224:
[----:B------:R-:W-:-:S03]  /*0ac0*/  UISETP.NE.AND UP2, UPT, UR9, 0x1, UPT ;  /* 0x000000010900788c */ /* 0x000fc6000bf45270 */
[----:B------:R-:W-:Y:S02]  /*0ad0*/  ULDC.64 UR8, c[0x0][0x330] ;  /* 0x0000cc0000087ab9 */ /* 0x000fe40000000a00 */
[----:B------:R-:W-:-:S07]  /*0ae0*/  UIMAD.WIDE.U32 UR14, UR10, UR8, URZ ;  /* 0x000000080a0e72a5 */ /* 0x000fce000f8e003f */
[----:B------:R-:W-:Y:S02]  /*0af0*/  @UP2 UMOV UR13, UR15 ;  /* 0x0000000f000d2c82 */ /* 0x000fe40008000000 */
[----:B------:R-:W-:Y:S02]  /*0b00*/  @UP2 USHF.R.U32.HI UR10, URZ, UR9, UR13 ;  /* 0x000000093f0a2299 */ /* 0x000fe4000801160d */
.L_x_225:
[----:B------:R-:W-:Y:S02]  /*0b10*/  ULDC UR8, c[0x0][0x32c] ;  /* 0x0000cb0000087ab9 */ /* 0x000fe40000000800 */
[----:B------:R-:W-:-:S04]  /*0b20*/  UIMAD UR8, UR10, UR8, URZ ;  /* 0x000000080a0872a4 */ /* 0x000fc8000f8e023f */
[----:B------:R-:W-:-:S04]  /*0b30*/  UISETP.LT.AND UP2, UPT, UR4, UR8, UPT ;  /* 0x000000080400728c */ /* 0x000fc8000bf41270 */
[----:B------:R-:W-:-:S04]  /*0b40*/  USEL UR4, UR4, UR8, !UP2 ;  /* 0x0000000804047287 */ /* 0x000fc8000d000000 */
.L_x_223:
[----:B------:R-:W-:Y:S01]  /*0b50*/  UIMAD.WIDE UR8, UR4, 0x2aaaaaab, URZ ;  /* 0x2aaaaaab040878a5 */ /* 0x000fe2000f8e023f */
[----:B------:R-:W-:Y:S01]  /*0b60*/  PLOP3.LUT P4, PT, PT, PT, PT, 0x80, 0x0 ;  /* 0x000000000000781c */ /* 0x000fe20003f8f070 */
[----:B------:R-:W-:Y:S01]  /*0b70*/  CS2R R162, SRZ ;  /* 0x0000000000a27805 */ /* 0x000fe2000001ff00 */
[----:B------:R-:W-:Y:S01]  /*0b80*/  CS2R R160, SRZ ;  /* 0x0000000000a07805 */ /* 0x000fe2000001ff00 */
[----:B------:R-:W-:Y:S01]  /*0b90*/  USHF.R.U32.HI UR4, URZ, 0x1f, UR9 ;  /* 0x0000001f3f047899 */ /* 0x000fe20008011609 */
[----:B------:R-:W-:Y:S01]  /*0ba0*/  CS2R R166, SRZ ;  /* 0x0000000000a67805 */ /* 0x000fe2000001ff00 */
[----:B------:R-:W-:Y:S01]  /*0bb0*/  CS2R R12, SRZ ;  /* 0x00000000000c7805 */ /* 0x000fe2000001ff00 */
[----:B------:R-:W-:Y:S01]  /*0bc0*/  IMAD.MOV.U32 R164, RZ, RZ, RZ ;  /* 0x000000ffffa47224 */ /* 0x000fe200078e00ff */
[----:B------:R-:W-:Y:S01]  /*0bd0*/  ULEA.HI.SX32 UR4, UR9, UR4, 0x1c ;  /* 0x0000000409047291 */ /* 0x000fe2000f8fe23f */
[----:B------:R-:W-:Y:S01]  /*0be0*/  CS2R R14, SRZ ;  /* 0x00000000000e7805 */ /* 0x000fe2000001ff00 */
[----:B------:R-:W-:Y:S01]  /*0bf0*/  IMAD.MOV.U32 R158, RZ, RZ, RZ ;  /* 0x000000ffff9e7224 */ /* 0x000fe200078e00ff */
[----:B------:R-:W-:Y:S01]  /*0c00*/  MOV R156, RZ ;  /* 0x000000ff009c7202 */ /* 0x000fe20000000f00 */
[----:B------:R-:W-:Y:S01]  /*0c10*/  UISETP.LT.AND UP2, UPT, URZ, UR4, UPT ;  /* 0x000000043f00728c */ /* 0x000fe2000bf41270 */
[----:B------:R-:W-:Y:S01]  /*0c20*/  CS2R R16, SRZ ;  /* 0x0000000000107805 */ /* 0x000fe2000001ff00 */
[----:B------:R-:W-:Y:S01]  /*0c30*/  IMAD.MOV.U32 R154, RZ, RZ, RZ ;  /* 0x000000ffff9a7224 */ /* 0x000fe200078e00ff */
[----:B------:R-:W-:Y:S01]  /*0c40*/  MOV R19, RZ ;  /* 0x000000ff00137202 */ /* 0x000fe20000000f00 */
[----:B------:R-:W-:Y:S01]  /*0c50*/  USEL UR4, URZ, UR4, !UP2 ;  /* 0x000000043f047287 */ /* 0x000fe2000d000000 */
[----:B------:R-:W-:Y:S01]  /*0c60*/  IMAD.MOV.U32 R152, RZ, RZ, RZ ;  /* 0x000000ffff987224 */ /* 0x000fe200078e00ff */
[----:B------:R-:W-:Y:S01]  /*0c70*/  CS2R R26, SRZ ;  /* 0x00000000001a7805 */ /* 0x000fe2000001ff00 */
[----:B------:R-:W-:Y:S01]  /*0c80*/  MOV R146, RZ ;  /* 0x000000ff00927202 */ /* 0x000fe20000000f00 */
[----:B------:R-:W-:Y:S01]  /*0c90*/  UISETP.GT.AND UP2, UPT, UR6, UR4, UPT ;  /* 0x000000040600728c */ /* 0x000fe2000bf44270 */
[----:B------:R-:W-:Y:S01]  /*0ca0*/  CS2R R20, SRZ ;  /* 0x0000000000147805 */ /* 0x000fe2000001ff00 */
[----:B------:R-:W-:Y:S01]  /*0cb0*/  IMAD.MOV.U32 R144, RZ, RZ, RZ ;  /* 0x000000ffff907224 */ /* 0x000fe200078e00ff */
[----:B------:R-:W-:Y:S01]  /*0cc0*/  MOV R150, RZ ;  /* 0x000000ff00967202 */ /* 0x000fe20000000f00 */
[----:B------:R-:W-:Y:S01]  /*0cd0*/  IMAD.MOV.U32 R148, RZ, RZ, RZ ;  /* 0x000000ffff947224 */ /* 0x000fe200078e00ff */
[----:B------:R-:W-:Y:S01]  /*0ce0*/  CS2R R22, SRZ ;  /* 0x0000000000167805 */ /* 0x000fe2000001ff00 */
[----:B------:R-:W-:Y:S01]  /*0cf0*/  PLOP3.LUT P2, PT, PT, PT, UP2, 0x80, 0x0 ;  /* 0x000000000000781c */ /* 0x000fe20003f4f028 */
[----:B------:R-:W-:Y:S01]  /*0d00*/  IMAD.MOV.U32 R140, RZ, RZ, RZ ;  /* 0x000000ffff8c7224 */ /* 0x000fe200078e00ff */
[----:B------:R-:W-:Y:S01]  /*0d10*/  MOV R142, RZ ;  /* 0x000000ff008e7202 */ /* 0x000fe20000000f00 */
[----:B------:R-:W-:Y:S01]  /*0d20*/  CS2R R24, SRZ ;  /* 0x0000000000187805 */ /* 0x000fe2000001ff00 */
[----:B------:R-:W-:Y:S01]  /*0d30*/  MOV R138, RZ ;  /* 0x000000ff008a7202 */ /* 0x000fe20000000f00 */
[----:B------:R-:W-:Y:S01]  /*0d40*/  IMAD.MOV.U32 R136, RZ, RZ, RZ ;  /* 0x000000ffff887224 */ /* 0x000fe200078e00ff */
[----:B------:R-:W-:Y:S01]  /*0d50*/  CS2R R130, SRZ ;  /* 0x0000000000827805 */ /* 0x000fe2000001ff00 */
[----:B------:R-:W-:Y:S01]  /*0d60*/  CS2R R30, SRZ ;  /* 0x00000000001e7805 */ /* 0x000fe2000001ff00 */
[----:B------:R-:W-:Y:S01]  /*0d70*/  MOV R128, RZ ;  /* 0x000000ff00807202 */ /* 0x000fe20000000f00 */
[----:B------:R-:W-:Y:S01]  /*0d80*/  IMAD.MOV.U32 R134, RZ, RZ, RZ ;  /* 0x000000ffff867224 */ /* 0x000fe200078e00ff */
[----:B------:R-:W-:Y:S01]  /*0d90*/  MOV R132, RZ ;  /* 0x000000ff00847202 */ /* 0x000fe20000000f00 */
[----:B------:R-:W-:Y:S01]  /*0da0*/  CS2R R126, SRZ ;  /* 0x00000000007e7805 */ /* 0x000fe2000001ff00 */
[----:B------:R-:W-:Y:S01]  /*0db0*/  CS2R R32, SRZ ;  /* 0x0000000000207805 */ /* 0x000fe2000001ff00 */
[----:B------:R-:W-:Y:S01]  /*0dc0*/  IMAD.MOV.U32 R124, RZ, RZ, RZ ;  /* 0x000000ffff7c7224 */ /* 0x000fe200078e00ff */
[----:B------:R-:W-:Y:S01]  /*0dd0*/  CS2R R28, SRZ ;  /* 0x00000000001c7805 */ /* 0x000fe2000001ff00 */
[----:B------:R-:W-:Y:S01]  /*0de0*/  MOV R122, RZ ;  /* 0x000000ff007a7202 */ /* 0x000fe20000000f00 */
[----:B------:R-:W-:Y:S01]  /*0df0*/  IMAD.MOV.U32 R120, RZ, RZ, RZ ;  /* 0x000000ffff787224 */ /* 0x000fe200078e00ff */
        /* <DEDUP_REMOVED lines=12> */
[----:B------:R-:W-:Y:S05]  /*0ec0*/  @!P2 BRA `(.L_x_226) ;  /* 0x0001ae100000a947 */ /* 0x000fea0003800000 */
[----:B------:R-:W-:-:S04]  /*0ed0*/  ISETP.NE.U32.AND P4, PT, RZ, c[0x0][0x340], PT ;  /* 0x0000d000ff007a0c */ /* 0x000fc80003f85070 */
[----:B------:R-:W-:-:S13]  /*0ee0*/  ISETP.NE.AND.EX P4, PT, RZ, c[0x0][0x344], PT, P4 ;  /* 0x0000d100ff007a0c */ /* 0x000fda0003f85340 */
[----:B------:R-:W-:-:S05]  /*0ef0*/  @P4 IMAD.WIDE R2, R35, R10, c[0x0][0x340] ;  /* 0x0000d00023024625 */ /* 0x000fca00078e020a */
[----:B------:R1:W2:Y:S01]  /*0f00*/  @P4 LDG.E R17, [R2.64] ;  /* 0x0000002802114981 */ /* 0x0002a2000c1e1900 */
[----:B------:R-:W-:Y:S01]  /*0f10*/  SHF.R.S32.HI R207, RZ, 0x1f, R209 ;  /* 0x0000001fffcf7819 */ /* 0x000fe200000114d1 */
[----:B------:R-:W-:Y:S01]  /*0f20*/  ULDC UR8, c[0x0][0x2c4] ;  /* 0x0000b10000087ab9 */ /* 0x000fe20000000800 */
[----:B------:R-:W-:Y:S01]  /*0f30*/  SHF.R.S32.HI R0, RZ, 0x1f, R7 ;  /* 0x0000001fff007819 */ /* 0x000fe20000011407 */
[----:B------:R-:W3:Y:S01]  /*0f40*/  S2R R18, SR_CTAID.Y ;  /* 0x0000000000127919 */ /* 0x000ee20000002600 */
[-C--:B------:R-:W-:Y:S01]  /*0f50*/  LEA.HI R4, R207, R209.reuse, RZ, 0x3 ;  /* 0x000000d1cf047211 */ /* 0x080fe200078f18ff */
[----:B------:R-:W-:Y:S01]  /*0f60*/  UIMAD UR8, UR12, UR8, URZ ;  /* 0x000000080c0872a4 */ /* 0x000fe2000f8e023f */
[----:B------:R-:W-:Y:S01]  /*0f70*/  PLOP3.LUT P3, PT, PT, PT, UP1, 0x80, 0x0 ;  /* 0x000000000000781c */ /* 0x000fe20003f6f018 */
[----:B------:R-:W-:Y:S01]  /*0f80*/  IMAD R0, R0, c[0x0][0x178], RZ ;  /* 0x00005e0000007a24 */ /* 0x000fe200078e02ff */
[----:B------:R-:W-:Y:S01]  /*0f90*/  SHF.R.S32.HI R16, RZ, 0x3, R4 ;  /* 0x00000003ff107819 */ /* 0x000fe20000011404 */
[----:B------:R-:W-:Y:S01]  /*0fa0*/  BSSY B0, `(.L_x_227) ;  /* 0x000006c000007945 */ /* 0x000fe20003800000 */
[----:B------:R-:W-:Y:S01]  /*0fb0*/  LOP3.LUT R4, R4, 0xfffffff8, RZ, 0xc0, !PT ;  /* 0xfffffff804047812 */ /* 0x000fe200078ec0ff */
[----:B------:R-:W-:Y:S01]  /*0fc0*/  IMAD R0, R7, c[0x0][0x17c], R0 ;  /* 0x00005f0007007a24 */ /* 0x000fe200078e0200 */
[----:B------:R-:W-:Y:S01]  /*0fd0*/  SHF.R.S32.HI R15, RZ, 0x1f, R35 ;  /* 0x0000001fff0f7819 */ /* 0x000fe20000011423 */
[----:B------:R-:W-:Y:S01]  /*0fe0*/  IMAD.SHL.U32 R5, R16, 0x40, RZ ;  /* 0x0000004010057824 */ /* 0x000fe200078e00ff */
[----:B------:R-:W-:Y:S01]  /*0ff0*/  LEA.HI R25, R207, R209, RZ, 0x4 ;  /* 0x000000d1cf197211 */ /* 0x000fe200078f20ff */
[----:B------:R-:W-:Y:S01]  /*1000*/  IMAD.IADD R23, R209, 0x1, -R4 ;  /* 0x00000001d1177824 */ /* 0x000fe200078e0a04 */
[----:B------:R-:W-:-:S02]  /*1010*/  SHF.R.S32.HI R4, RZ, 0x1f, R9 ;  /* 0x0000001fff047819 */ /* 0x000fc40000011409 */
[----:B------:R-:W-:Y:S01]  /*1020*/  SEL R10, R15, RZ, !P1 ;  /* 0x000000ff0f0a7207 */ /* 0x000fe20004800000 */
[----:B------:R-:W-:-:S04]  /*1030*/  IMAD.SHL.U32 R20, R23, 0x8, RZ ;  /* 0x0000000817147824 */ /* 0x000fc800078e00ff */
[----:B------:R-:W-:Y:S01]  /*1040*/  IMAD R10, R10, c[0x0][0x1c0], RZ ;  /* 0x000070000a0a7a24 */ /* 0x000fe200078e02ff */
[----:B------:R-:W-:Y:S01]  /*1050*/  SHF.R.S32.HI R21, RZ, 0x1f, R20 ;  /* 0x0000001fff157819 */ /* 0x000fe20000011414 */
[----:B-1----:R-:W-:Y:S01]  /*1060*/  IMAD.WIDE.U32 R2, R7, c[0x0][0x178], RZ ;  /* 0x00005e0007027a25 */ /* 0x002fe200078e00ff */
[----:B---3--:R-:W-:-:S04]  /*1070*/  SHF.R.S32.HI R14, RZ, 0x1f, R18 ;  /* 0x0000001fff0e7819 */ /* 0x008fc80000011412 */
[----:B------:R-:W-:Y:S02]  /*1080*/  IADD3 R3, R3, R0, RZ ;  /* 0x0000000003037210 */ /* 0x000fe40007ffe0ff */
[----:B------:R-:W-:Y:S01]  /*1090*/  LOP3.LUT R0, R5, 0x1c0, RZ, 0xc0, !PT ;  /* 0x000001c005007812 */ /* 0x000fe200078ec0ff */
[----:B------:R-:W-:Y:S02]  /*10a0*/  IMAD R8, R14, c[0x0][0x1b8], RZ ;  /* 0x00006e000e087a24 */ /* 0x000fe400078e02ff */
[----:B------:R-:W-:Y:S01]  /*10b0*/  IMAD.WIDE.U32 R2, R18, c[0x0][0x1b8], R2 ;  /* 0x00006e0012027a25 */ /* 0x000fe200078e0002 */
[----:B------:R-:W-:Y:S02]  /*10c0*/  LOP3.LUT R6, R0, 0x38, R20, 0xf8, !PT ;  /* 0x0000003800067812 */ /* 0x000fe400078ef814 */
[----:B------:R-:W-:Y:S01]  /*10d0*/  SHF.R.U32.HI R5, RZ, 0x3, R0 ;  /* 0x00000003ff057819 */ /* 0x000fe20000011600 */
[----:B------:R-:W-:Y:S01]  /*10e0*/  IMAD R8, R18, c[0x0][0x1bc], R8 ;  /* 0x00006f0012087a24 */ /* 0x000fe200078e0208 */
[----:B------:R-:W-:-:S02]  /*10f0*/  IADD3 R0, P2, R9, R16, RZ ;  /* 0x0000001009007210 */ /* 0x000fc40007f5e0ff */
[----:B------:R-:W-:Y:S01]  /*1100*/  LOP3.LUT R19, R6, R5, RZ, 0x3c, !PT ;  /* 0x0000000506137212 */ /* 0x000fe200078e3cff */
[----:B------:R-:W-:Y:S01]  /*1110*/  IMAD R5, R23, 0x10, R16 ;  /* 0x0000001017057824 */ /* 0x000fe200078e0210 */
[----:B------:R-:W-:Y:S02]  /*1120*/  LEA.HI.X.SX32 R4, R16, R4, 0x1, P2 ;  /* 0x0000000410047211 */ /* 0x000fe400010f0eff */
[----:B------:R-:W-:Y:S02]  /*1130*/  PLOP3.LUT P2, PT, PT, PT, UP1, 0x80, 0x0 ;  /* 0x000000000000781c */ /* 0x000fe40003f4f018 */
[----:B------:R-:W-:Y:S01]  /*1140*/  IADD3 R9, R5, UR11, RZ ;  /* 0x0000000b05097c10 */ /* 0x000fe2000fffe0ff */
[C---:B------:R-:W-:Y:S01]  /*1150*/  IMAD R6, R4.reuse, c[0x0][0x1e0], RZ ;  /* 0x0000780004067a24 */ /* 0x040fe200078e02ff */
[----:B------:R-:W-:Y:S01]  /*1160*/  IADD3 R3, R3, R8, RZ ;  /* 0x0000000803037210 */ /* 0x000fe20007ffe0ff */
[----:B------:R-:W-:Y:S01]  /*1170*/  IMAD R4, R4, c[0x0][0x208], RZ ;  /* 0x0000820004047a24 */ /* 0x000fe200078e02ff */
[----:B------:R-:W-:Y:S01]  /*1180*/  SEL R8, R35, RZ, !P1 ;  /* 0x000000ff23087207 */ /* 0x000fe20004800000 */
[----:B------:R-:W-:-:S04]  /*1190*/  @P3 IMAD.HI.U32 R11, R9, c[0x0][0x2c8], RZ ;  /* 0x0000b200090b3a27 */ /* 0x000fc800078e00ff */
[C---:B------:R-:W-:Y:S02]  /*11a0*/  IMAD R12, R0.reuse, c[0x0][0x1e4], R6 ;  /* 0x00007900000c7a24 */ /* 0x040fe400078e0206 */
[C---:B------:R-:W-:Y:S02]  /*11b0*/  IMAD R13, R0.reuse, c[0x0][0x20c], R4 ;  /* 0x00008300000d7a24 */ /* 0x040fe400078e0204 */
[----:B------:R-:W-:-:S04]  /*11c0*/  IMAD.WIDE.U32 R6, R0, c[0x0][0x1e0], R20 ;  /* 0x0000780000067a25 */ /* 0x000fc800078e0014 */
[----:B------:R-:W-:-:S04]  /*11d0*/  IMAD.WIDE.U32 R4, R0, c[0x0][0x208], R20 ;  /* 0x0000820000047a25 */ /* 0x000fc800078e0014 */
[----:B------:R-:W-:Y:S01]  /*11e0*/  IMAD.MOV.U32 R0, RZ, RZ, R9 ;  /* 0x000000ffff007224 */ /* 0x000fe200078e0009 */
[----:B------:R-:W-:Y:S01]  /*11f0*/  @P2 SHF.R.U32.HI R0, RZ, c[0x0][0x2cc], R11 ;  /* 0x0000b300ff002a19 */ /* 0x000fe2000001160b */
[C---:B------:R-:W-:Y:S01]  /*1200*/  IMAD R11, R8.reuse, c[0x0][0x1c4], R10 ;  /* 0x00007100080b7a24 */ /* 0x040fe200078e020a */
[----:B------:R-:W-:Y:S01]  /*1210*/  IADD3 R5, R5, R13, RZ ;  /* 0x0000000d05057210 */ /* 0x000fe20007ffe0ff */
[----:B------:R-:W-:Y:S01]  /*1220*/  IMAD.WIDE.U32 R2, R8, c[0x0][0x1c0], R2 ;  /* 0x0000700008027a25 */ /* 0x000fe200078e0002 */
[----:B------:R-:W-:-:S03]  /*1230*/  SHF.R.S32.HI R8, RZ, 0x1f, R0 ;  /* 0x0000001fff087819 */ /* 0x000fc60000011400 */
[----:B------:R-:W-:Y:S02]  /*1240*/  IMAD.MOV R10, RZ, RZ, -R0 ;  /* 0x000000ffff0a7224 */ /* 0x000fe400078e0a00 */
[----:B------:R-:W-:Y:S02]  /*1250*/  IMAD.IADD R3, R3, 0x1, R11 ;  /* 0x0000000103037824 */ /* 0x000fe400078e020b */
[----:B------:R-:W-:Y:S01]  /*1260*/  IMAD R10, R10, c[0x0][0x2c4], R9 ;  /* 0x0000b1000a0a7a24 */ /* 0x000fe200078e0209 */
[----:B------:R-:W-:Y:S01]  /*1270*/  LOP3.LUT R9, R25, 0xfffffff0, RZ, 0xc0, !PT ;  /* 0xfffffff019097812 */ /* 0x000fe200078ec0ff */
[----:B------:R-:W-:Y:S02]  /*1280*/  IMAD R8, R8, c[0x0][0x1b0], RZ ;  /* 0x00006c0008087a24 */ /* 0x000fe400078e02ff */
[----:B------:R-:W-:Y:S01]  /*1290*/  IMAD.WIDE.U32 R2, R0, c[0x0][0x1b0], R2 ;  /* 0x00006c0000027a25 */ /* 0x000fe200078e0002 */
[----:B------:R-:W-:-:S03]  /*12a0*/  SHF.R.S32.HI R11, RZ, 0x1f, R10 ;  /* 0x0000001fff0b7819 */ /* 0x000fc6000001140a */
[----:B------:R-:W-:Y:S01]  /*12b0*/  IMAD R8, R0, c[0x0][0x1b4], R8 ;  /* 0x00006d0000087a24 */ /* 0x000fe200078e0208 */
[----:B------:R-:W-:Y:S01]  /*12c0*/  IADD3 R0, -R9, R209, RZ ;  /* 0x000000d109007210 */ /* 0x000fe20007ffe1ff */
[----:B------:R-:W-:Y:S02]  /*12d0*/  IMAD.IADD R7, R7, 0x1, R12 ;  /* 0x0000000107077824 */ /* 0x000fe400078e020c */
[C---:B------:R-:W-:Y:S02]  /*12e0*/  IMAD R12, R14.reuse, c[0x0][0x1e8], RZ ;  /* 0x00007a000e0c7a24 */ /* 0x040fe400078e02ff */
[----:B------:R-:W-:Y:S01]  /*12f0*/  IMAD R13, R14, c[0x0][0x210], RZ ;  /* 0x000084000e0d7a24 */ /* 0x000fe200078e02ff */
[----:B------:R-:W-:Y:S01]  /*1300*/  SHF.R.S32.HI R14, RZ, 0x1f, R0 ;  /* 0x0000001fff0e7819 */ /* 0x000fe20000011400 */
[----:B------:R-:W-:Y:S02]  /*1310*/  IMAD.IADD R3, R3, 0x1, R8 ;  /* 0x0000000103037824 */ /* 0x000fe400078e0208 */
[----:B------:R-:W-:Y:S01]  /*1320*/  IMAD.WIDE.U32 R8, R18, c[0x0][0x1e8], R6 ;  /* 0x00007a0012087a25 */ /* 0x000fe200078e0006 */
[----:B------:R-:W-:-:S03]  /*1330*/  LEA.HI R24, R14, R0, RZ, 0x3 ;  /* 0x000000000e187211 */ /* 0x000fc600078f18ff */
[----:B------:R-:W-:-:S04]  /*1340*/  IMAD.WIDE.U32 R6, R18, c[0x0][0x210], R4 ;  /* 0x0000840012067a25 */ /* 0x000fc800078e0004 */
[----:B------:R-:W-:Y:S01]  /*1350*/  IMAD.WIDE.U32 R4, R10, c[0x0][0x1a8], R2 ;  /* 0x00006a000a047a25 */ /* 0x000fe200078e0002 */
[----:B------:R-:W-:-:S03]  /*1360*/  LOP3.LUT R2, R24, 0xfffffff8, RZ, 0xc0, !PT ;  /* 0xfffffff818027812 */ /* 0x000fc600078ec0ff */
[C---:B------:R-:W-:Y:S02]  /*1370*/  IMAD R12, R18.reuse, c[0x0][0x1ec], R12 ;  /* 0x00007b00120c7a24 */ /* 0x040fe400078e020c */
[----:B------:R-:W-:Y:S01]  /*1380*/  IMAD R13, R18, c[0x0][0x214], R13 ;  /* 0x00008500120d7a24 */ /* 0x000fe200078e020d */
[----:B------:R-:W-:Y:S01]  /*1390*/  IADD3 R18, R0, -R2, RZ ;  /* 0x8000000200127210 */ /* 0x000fe20007ffe0ff */
[----:B------:R-:W-:Y:S01]  /*13a0*/  IMAD.IADD R9, R9, 0x1, R12 ;  /* 0x0000000109097824 */ /* 0x000fe200078e020c */
[----:B------:R-:W-:Y:S01]  /*13b0*/  LEA R12, P1, R4, c[0x0][0x160], 0x1 ;  /* 0x00005800040c7a11 */ /* 0x000fe200078208ff */
[----:B------:R-:W-:Y:S01]  /*13c0*/  IMAD R11, R11, c[0x0][0x1a8], RZ ;  /* 0x00006a000b0b7a24 */ /* 0x000fe200078e02ff */
[----:B------:R-:W-:-:S03]  /*13d0*/  IADD3 R7, R7, R13, RZ ;  /* 0x0000000d07077210 */ /* 0x000fc60007ffe0ff */
[----:B------:R-:W-:Y:S01]  /*13e0*/  IMAD R11, R10, c[0x0][0x1ac], R11 ;  /* 0x00006b000a0b7a24 */ /* 0x000fe200078e020b */
[----:B------:R-:W-:Y:S01]  /*13f0*/  IADD3 R10, R16, UR11, RZ ;  /* 0x0000000b100a7c10 */ /* 0x000fe2000fffe0ff */
[----:B------:R1:W3:Y:S02]  /*1400*/  SHFL.IDX PT, R14, R12, RZ, 0x181f ;  /* 0x00181fff0c0e7589 */ /* 0x0002e400000e0000 */
[----:B------:R-:W-:Y:S01]  /*1410*/  IMAD.IADD R11, R5, 0x1, R11 ;  /* 0x00000001050b7824 */ /* 0x000fe200078e020b */
[----:B------:R-:W-:Y:S02]  /*1420*/  ISETP.GE.AND P3, PT, R10, UR8, PT ;  /* 0x000000080a007c0c */ /* 0x000fe4000bf66270 */
[----:B------:R-:W-:Y:S02]  /*1430*/  LEA.HI R5, R207, R209, RZ, 0x6 ;  /* 0x000000d1cf057211 */ /* 0x000fe400078f30ff */
[----:B------:R-:W-:Y:S02]  /*1440*/  LEA.HI.X R11, R4, c[0x0][0x164], R11, 0x1, P1 ;  /* 0x00005900040b7a11 */ /* 0x000fe400008f0c0b */
[----:B------:R-:W-:-:S02]  /*1450*/  MOV R4, 0x10 ;  /* 0x0000001000047802 */ /* 0x000fc40000000f00 */
[----:B------:R-:W-:-:S04]  /*1460*/  SHF.L.U32 R5, R5, 0x3, RZ ;  /* 0x0000000305057819 */ /* 0x000fc800000006ff */
[----:B------:R-:W-:Y:S02]  /*1470*/  LOP3.LUT R5, R19, 0xfffffe00, R5, 0xf8, !PT ;  /* 0xfffffe0013057812 */ /* 0x000fe400078ef805 */
[--C-:B--2---:R-:W-:Y:S01]  /*1480*/  @P4 SHF.R.S32.HI R3, RZ, 0x1f, R17.reuse ;  /* 0x0000001fff034819 */ /* 0x104fe20000011411 */
[----:B------:R-:W-:Y:S01]  /*1490*/  @P4 IMAD.MOV.U32 R2, RZ, RZ, R17 ;  /* 0x000000ffff024224 */ /* 0x000fe200078e0011 */
[----:B------:R-:W-:Y:S01]  /*14a0*/  @!P4 MOV R2, R35 ;  /* 0x000000230002c202 */ /* 0x000fe20000000f00 */
[----:B------:R-:W-:Y:S02]  /*14b0*/  @!P4 IMAD.MOV.U32 R3, RZ, RZ, R15 ;  /* 0x000000ffff03c224 */ /* 0x000fe400078e000f */
[----:B------:R-:W-:Y:S01]  /*14c0*/  IMAD.MOV.U32 R17, RZ, RZ, 0x20 ;  /* 0x00000020ff117424 */ /* 0x000fe200078e00ff */
[----:B------:R-:W-:Y:S01]  /*14d0*/  SEL R0, R2, RZ, !P0 ;  /* 0x000000ff02007207 */ /* 0x000fe20004000000 */
[----:B------:R1:W2:Y:S01]  /*14e0*/  SHFL.IDX PT, R15, R11, RZ, 0x181f ;  /* 0x00181fff0b0f7589 */ /* 0x0002a200000e0000 */
[----:B------:R-:W-:-:S02]  /*14f0*/  SEL R2, R3, RZ, !P0 ;  /* 0x000000ff03027207 */ /* 0x000fc40004000000 */
[----:B------:R-:W-:Y:S01]  /*1500*/  ISETP.GE.AND P0, PT, R20, c[0x0][0x198], PT ;  /* 0x0000660014007a0c */ /* 0x000fe20003f06270 */
[----:B------:R-:W-:-:S03]  /*1510*/  IMAD.WIDE.U32 R62, R0, c[0x0][0x218], R6 ;  /* 0x00008600003e7a25 */ /* 0x000fc600078e0006 */
[----:B------:R-:W-:Y:S01]  /*1520*/  R2P PR, R18, 0x6 ;  /* 0x0000000612007804 */ /* 0x000fe20000000000 */
[C---:B------:R-:W-:Y:S02]  /*1530*/  IMAD R3, R2.reuse, c[0x0][0x1f0], RZ ;  /* 0x00007c0002037a24 */ /* 0x040fe400078e02ff */
[----:B------:R-:W-:Y:S02]  /*1540*/  IMAD R2, R2, c[0x0][0x218], RZ ;  /* 0x0000860002027a24 */ /* 0x000fe400078e02ff */
[C---:B------:R-:W-:Y:S02]  /*1550*/  IMAD R13, R0.reuse, c[0x0][0x1f4], R3 ;  /* 0x00007d00000d7a24 */ /* 0x040fe400078e0203 */
[----:B------:R-:W-:Y:S01]  /*1560*/  IMAD R3, R0, c[0x0][0x21c], R2 ;  /* 0x0000870000037a24 */ /* 0x000fe200078e0202 */
[----:B------:R-:W-:Y:S01]  /*1570*/  SEL R2, R4, 0xfffffff0, !P1 ;  /* 0xfffffff004027807 */ /* 0x000fe20004800000 */
[----:B------:R-:W-:Y:S01]  /*1580*/  IMAD.WIDE.U32 R28, R0, c[0x0][0x1f0], R8 ;  /* 0x00007c00001c7a25 */ /* 0x000fe200078e0008 */
[----:B------:R-:W-:-:S02]  /*1590*/  SEL R4, R17, 0xffffffe0, !P2 ;  /* 0xffffffe011047807 */ /* 0x000fc40005000000 */
[----:B------:R-:W-:Y:S01]  /*15a0*/  IADD3 R27, R63, R3, RZ ;  /* 0x000000033f1b7210 */ /* 0x000fe20007ffe0ff */
[----:B------:R-:W-:Y:S01]  /*15b0*/  IMAD.IADD R31, R29, 0x1, R13 ;  /* 0x000000011d1f7824 */ /* 0x000fe200078e020d */
[----:B------:R1:W-:Y:S04]  /*15c0*/  STL.64 [R1+0x30], R28 ;  /* 0x0000301c01007387 */ /* 0x0003e80000100a00 */
[----:B------:R1:W-:Y:S04]  /*15d0*/  STL.64 [R1+0x40], R62 ;  /* 0x0000403e01007387 */ /* 0x0003e80000100a00 */
[----:B------:R1:W-:Y:S04]  /*15e0*/  STL [R1+0x3c], R27 ;  /* 0x00003c1b01007387 */ /* 0x0003e80000100800 */
[----:B------:R1:W-:Y:S01]  /*15f0*/  STL [R1+0x2c], R31 ;  /* 0x00002c1f01007387 */ /* 0x0003e20000100800 */
[----:B------:R-:W-:Y:S05]  /*1600*/  @P3 BRA `(.L_x_228) ;  /* 0x0000005000003947 */ /* 0x000fea0003800000 */
[----:B--23--:R-:W-:Y:S01]  /*1610*/  LEA R6, P1, R20, R14, 0x1 ;  /* 0x0000000e14067211 */ /* 0x00cfe200078208ff */
[----:B------:R-:W-:-:S03]  /*1620*/  IMAD.SHL.U32 R0, R5, 0x2, RZ ;  /* 0x0000000205007824 */ /* 0x000fc600078e00ff */
[----:B------:R-:W-:-:S05]  /*1630*/  LEA.HI.X R7, R20, R15, R21, 0x1, P1 ;  /* 0x0000000f14077211 */ /* 0x000fca00008f0c15 */
[----:B------:R-:W-:Y:S01]  /*1640*/  @!PT LDS RZ, [RZ] ;  /* 0x00000000fffff984 */ /* 0x000fe20000000800 */
[----:B------:R2:W-:Y:S04]  /*1650*/  LDGSTS.E.BYPASS.LTC128B.128 [R0+0x6100], [R6.64], !P0 ;  /* 0x0610000006007fae */ /* 0x0005e8000c101d68 */
.L_x_228:
[----:B--23--:R-:W-:Y:S05]  /*1660*/  BSYNC B0 ;  /* 0x0000000000007941 */ /* 0x00cfea0003800000 */
.L_x_227:
[----:B------:R-:W-:Y:S01]  /*1670*/  IADD3 R0, R10, 0x10, RZ ;  /* 0x000000100a007810 */ /* 0x000fe20007ffe0ff */
[----:B------:R2:W3:Y:S01]  /*1680*/  SHFL.IDX PT, R3, R11, 0x1, 0x181f ;  /* 0x00381f000b037f89 */ /* 0x0004e200000e0000 */
[----:B------:R-:W-:Y:S02]  /*1690*/  BSSY B0, `(.L_x_229) ;  /* 0x0000009000007945 */ /* 0x000fe40003800000 */
[----:B------:R-:W-:Y:S01]  /*16a0*/  ISETP.GE.AND P1, PT, R0, UR8, PT ;  /* 0x0000000800007c0c */ /* 0x000fe2000bf26270 */
[----:B------:R2:W4:-:S12]  /*16b0*/  SHFL.IDX PT, R6, R12, 0x1, 0x181f ;  /* 0x00381f000c067f89 */ /* 0x00051800000e0000 */
[----:B------:R-:W-:Y:S05]  /*16c0*/  @P1 BRA `(.L_x_230) ;  /* 0x0000005000001947 */ /* 0x000fea0003800000 */
[----:B----4-:R-:W-:Y:S01]  /*16d0*/  LEA R6, P1, R20, R6, 0x1 ;  /* 0x0000000614067211 */ /* 0x010fe200078208ff */
[----:B------:R-:W-:-:S03]  /*16e0*/  IMAD.SHL.U32 R0, R5, 0x2, RZ ;  /* 0x0000000205007824 */ /* 0x000fc600078e00ff */
[----:B---3--:R-:W-:-:S05]  /*16f0*/  LEA.HI.X R7, R20, R3, R21, 0x1, P1 ;  /* 0x0000000314077211 */ /* 0x008fca00008f0c15 */
[----:B------:R-:W-:Y:S01]  /*1700*/  @!PT LDS RZ, [RZ] ;  /* 0x00000000fffff984 */ /* 0x000fe20000000800 */
[----:B------:R3:W-:Y:S04]  /*1710*/  LDGSTS.E.BYPASS.LTC128B.128 [R0+0x6900], [R6.64], !P0 ;  /* 0x0690000006007fae */ /* 0x0007e8000c101d68 */
.L_x_230:
[----:B------:R-:W-:Y:S05]  /*1720*/  BSYNC B0 ;  /* 0x0000000000007941 */ /* 0x000fea0003800000 */
.L_x_229:
[----:B---3--:R-:W-:Y:S01]  /*1730*/  IADD3 R0, R10, 0x20, RZ ;  /* 0x000000200a007810 */ /* 0x008fe20007ffe0ff */
[----:B------:R3:W1:Y:S01]  /*1740*/  SHFL.IDX PT, R3, R11, 0x2, 0x181f ;  /* 0x00581f000b037f89 */ /* 0x00066200000e0000 */
[----:B------:R-:W-:Y:S02]  /*1750*/  BSSY B0, `(.L_x_231) ;  /* 0x0000009000007945 */ /* 0x000fe40003800000 */
[----:B------:R-:W-:Y:S01]  /*1760*/  ISETP.GE.AND P1, PT, R0, UR8, PT ;  /* 0x0000000800007c0c */ /* 0x000fe2000bf26270 */
[----:B----4-:R3:W4:-:S12]  /*1770*/  SHFL.IDX PT, R6, R12, 0x2, 0x181f ;  /* 0x00581f000c067f89 */ /* 0x01071800000e0000 */
[----:B------:R-:W-:Y:S05]  /*1780*/  @P1 BRA `(.L_x_232) ;  /* 0x0000005000001947 */ /* 0x000fea0003800000 */
[----:B----4-:R-:W-:Y:S01]  /*1790*/  LEA R6, P1, R20, R6, 0x1 ;  /* 0x0000000614067211 */ /* 0x010fe200078208ff */
[----:B------:R-:W-:-:S03]  /*17a0*/  IMAD.SHL.U32 R0, R5, 0x2, RZ ;  /* 0x0000000205007824 */ /* 0x000fc600078e00ff */
[----:B-1----:R-:W-:-:S05]  /*17b0*/  LEA.HI.X R7, R20, R3, R21, 0x1, P1 ;  /* 0x0000000314077211 */ /* 0x002fca00008f0c15 */
[----:B------:R-:W-:Y:S01]  /*17c0*/  @!PT LDS RZ, [RZ] ;  /* 0x00000000fffff984 */ /* 0x000fe20000000800 */
[----:B------:R1:W-:Y:S04]  /*17d0*/  LDGSTS.E.BYPASS.LTC128B.128 [R0+0x7100], [R6.64], !P0 ;  /* 0x0710000006007fae */ /* 0x0003e8000c101d68 */
.L_x_232:
[----:B------:R-:W-:Y:S05]  /*17e0*/  BSYNC B0 ;  /* 0x0000000000007941 */ /* 0x000fea0003800000 */
.L_x_231:
[----:B-1----:R-:W-:Y:S01]  /*17f0*/  IADD3 R0, R10, 0x30, RZ ;  /* 0x000000300a007810 */ /* 0x002fe20007ffe0ff */
[----:B------:R1:W2:Y:S01]  /*1800*/  SHFL.IDX PT, R3, R11, 0x3, 0x181f ;  /* 0x00781f000b037f89 */ /* 0x0002a200000e0000 */
[----:B------:R-:W-:Y:S02]  /*1810*/  BSSY B0, `(.L_x_233) ;  /* 0x0000009000007945 */ /* 0x000fe40003800000 */
[----:B------:R-:W-:Y:S01]  /*1820*/  ISETP.GE.AND P1, PT, R0, UR8, PT ;  /* 0x0000000800007c0c */ /* 0x000fe2000bf26270 */
[----:B----4-:R1:W4:-:S12]  /*1830*/  SHFL.IDX PT, R6, R12, 0x3, 0x181f ;  /* 0x00781f000c067f89 */ /* 0x01031800000e0000 */
[----:B------:R-:W-:Y:S05]  /*1840*/  @P1 BRA `(.L_x_234) ;  /* 0x0000005000001947 */ /* 0x000fea0003800000 */
[----:B----4-:R-:W-:Y:S01]  /*1850*/  LEA R6, P1, R20, R6, 0x1 ;  /* 0x0000000614067211 */ /* 0x010fe200078208ff */
[----:B------:R-:W-:-:S03]  /*1860*/  IMAD.SHL.U32 R0, R5, 0x2, RZ ;  /* 0x0000000205007824 */ /* 0x000fc600078e00ff */
[----:B--2---:R-:W-:-:S05]  /*1870*/  LEA.HI.X R7, R20, R3, R21, 0x1, P1 ;  /* 0x0000000314077211 */ /* 0x004fca00008f0c15 */
[----:B------:R-:W-:Y:S01]  /*1880*/  @!PT LDS RZ, [RZ] ;  /* 0x00000000fffff984 */ /* 0x000fe20000000800 */
[----:B------:R2:W-:Y:S04]  /*1890*/  LDGSTS.E.BYPASS.LTC128B.128 [R0+0x7900], [R6.64], !P0 ;  /* 0x0790000006007fae */ /* 0x0005e8000c101d68 */
.L_x_234:
[----:B------:R-:W-:Y:S05]  /*18a0*/  BSYNC B0 ;  /* 0x0000000000007941 */ /* 0x000fea0003800000 */
.L_x_233:
[----:B--2---:R-:W-:Y:S01]  /*18b0*/  IADD3 R0, R10, 0x40, RZ ;  /* 0x000000400a007810 */ /* 0x004fe20007ffe0ff */
        /* <DEDUP_REMOVED lines=10> */
.L_x_236:
[----:B------:R-:W-:Y:S05]  /*1960*/  BSYNC B0 ;  /* 0x0000000000007941 */ /* 0x000fea0003800000 */
.L_x_235:
        /* <DEDUP_REMOVED lines=11> */
.L_x_238:
[----:B------:R-:W-:Y:S05]  /*1a20*/  BSYNC B0 ;  /* 0x0000000000007941 */ /* 0x000fea0003800000 */
.L_x_237:
        /* <DEDUP_REMOVED lines=11> */
.L_x_240:
[----:B------:R-:W-:Y:S05]  /*1ae0*/  BSYNC B0 ;  /* 0x0000000000007941 */ /* 0x000fea0003800000 */
.L_x_239:
[----:B------:R5:W2:Y:S01]  /*1af0*/  SHFL.IDX PT, R8, R12, 0x7, 0x181f ;  /* 0x00f81f000c087f89 */ /* 0x000aa200000e0000 */
[----:B-1----:R-:W-:Y:S01]  /*1b00*/  IADD3 R0, R10, 0x70, RZ ;  /* 0x000000700a007810 */ /* 0x002fe20007ffe0ff */
[----:B------:R-:W-:Y:S01]  /*1b10*/  UMOV UR10, 0x60 ;  /* 0x00000060000a7882 */ /* 0x000fe20000000000 */
[----:B------:R-:W-:Y:S01]  /*1b20*/  IMAD.SHL.U32 R227, R5, 0x2, RZ ;  /* 0x0000000205e37824 */ /* 0x000fe200078e00ff */
[----:B------:R-:W1:Y:S01]  /*1b30*/  SHFL.IDX PT, R3, R11, 0x7, 0x181f ;  /* 0x00f81f000b037f89 */ /* 0x000e6200000e0000 */
[----:B------:R-:W-:Y:S01]  /*1b40*/  ISETP.GE.AND P3, PT, R0, UR8, PT ;  /* 0x0000000800007c0c */ /* 0x000fe2000bf66270 */
[----:B------:R-:W-:Y:S01]  /*1b50*/  UIMAD UR32, UR6, -0x60, UR10 ;  /* 0xffffffa0062078a4 */ /* 0x000fe2000f8e020a */
[----:B------:R-:W-:Y:S01]  /*1b60*/  IMAD.MOV.U32 R228, RZ, RZ, R30 ;  /* 0x000000ffffe47224 */ /* 0x000fe200078e001e */
[----:B------:R-:W-:Y:S01]  /*1b70*/  ULDC.64 UR8, c[0x0][0x1e0] ;  /* 0x0000780000087ab9 */ /* 0x000fe20000000a00 */
[----:B------:R-:W-:Y:S01]  /*1b80*/  IMAD.MOV.U32 R229, RZ, RZ, R31 ;  /* 0x000000ffffe57224 */ /* 0x000fe200078e001f */
[----:B------:R-:W-:Y:S01]  /*1b90*/  UIMAD.WIDE.U32 UR18, UR10, UR8, URZ ;  /* 0x000000080a1272a5 */ /* 0x000fe2000f8e003f */
[----:B------:R-:W-:Y:S01]  /*1ba0*/  IMAD.MOV.U32 R210, RZ, RZ, c[0x0][0x1e0] ;  /* 0x00007800ffd27624 */ /* 0x000fe200078e00ff */
[----:B------:R-:W-:Y:S01]  /*1bb0*/  UIMAD UR9, UR10, UR9, URZ ;  /* 0x000000090a0972a4 */ /* 0x000fe2000f8e023f */
[----:B------:R-:W-:Y:S01]  /*1bc0*/  IMAD.U32 R0, RZ, RZ, UR32 ;  /* 0x00000020ff007e24 */ /* 0x000fe2000f8e00ff */
[----:B------:R-:W-:Y:S01]  /*1bd0*/  UIADD3 UR10, UR6, -0x1, URZ ;  /* 0xffffffff060a7890 */ /* 0x000fe2000fffe03f */
[----:B------:R-:W-:Y:S01]  /*1be0*/  IMAD.MOV.U32 R228, RZ, RZ, R28 ;  /* 0x000000ffffe47224 */ /* 0x000fe200078e001c */
[----:B------:R-:W-:Y:S01]  /*1bf0*/  UIADD3 UR16, UR19, UR9, URZ ;  /* 0x0000000913107290 */ /* 0x000fe2000fffe03f */
[----:B------:R-:W-:Y:S01]  /*1c00*/  IMAD.MOV.U32 R211, RZ, RZ, c[0x0][0x1e4] ;  /* 0x00007900ffd37624 */ /* 0x000fe200078e00ff */
[----:B------:R-:W-:Y:S01]  /*1c10*/  IADD3 R22, R0, UR7, -R16 ;  /* 0x0000000700167c10 */ /* 0x000fe2000fffe810 */
[----:B------:R-:W-:Y:S01]  /*1c20*/  USHF.R.S32.HI UR8, URZ, 0x1f, UR10 ;  /* 0x0000001f3f087899 */ /* 0x000fe2000801140a */
[----:B----4-:R-:W-:Y:S01]  /*1c30*/  IMAD.U32 R6, RZ, RZ, UR10 ;  /* 0x0000000aff067e24 */ /* 0x010fe2000f8e00ff */
[----:B------:R-:W-:Y:S01]  /*1c40*/  UIMAD UR9, UR16, UR10, URZ ;  /* 0x0000000a100972a4 */ /* 0x000fe2000f8e023f */
[----:B------:R-:W-:Y:S01]  /*1c50*/  ISETP.GE.AND P6, PT, R22, 0x21, PT ;  /* 0x000000211600780c */ /* 0x000fe20003fc6270 */
[----:B--23-5:R-:W-:Y:S01]  /*1c60*/  IMAD.WIDE.U32 R12, R210, 0x20, RZ ;  /* 0x00000020d20c7825 */ /* 0x02cfe200078e00ff */
[----:B------:R-:W-:Y:S01]  /*1c70*/  @!P3 LEA R8, P1, R20, R8, 0x1 ;  /* 0x000000081408b211 */ /* 0x000fe200078208ff */
[----:B------:R-:W-:Y:S01]  /*1c80*/  UIMAD UR9, UR8, UR18, UR9 ;  /* 0x00000012080972a4 */ /* 0x000fe2000f8e0209 */
[----:B------:R-:W-:Y:S01]  /*1c90*/  ISETP.GE.AND P2, PT, R22, 0x1, PT ;  /* 0x000000011600780c */ /* 0x000fe20003f46270 */
[----:B------:R-:W-:Y:S01]  /*1ca0*/  IMAD.WIDE.U32 R6, R6, UR18, R228 ;  /* 0x0000001206067c25 */ /* 0x000fe2000f8e00e4 */
[----:B-1----:R-:W-:Y:S01]  /*1cb0*/  @!P3 LEA.HI.X R9, R20, R3, R21, 0x1, P1 ;  /* 0x000000031409b211 */ /* 0x002fe200008f0c15 */
[----:B------:R-:W-:Y:S01]  /*1cc0*/  ULDC.64 UR14, c[0x0][0x208] ;  /* 0x00008200000e7ab9 */ /* 0x000fe20000000a00 */
[----:B------:R-:W-:Y:S01]  /*1cd0*/  ISETP.GE.AND P1, PT, R22, 0x11, PT ;  /* 0x000000111600780c */ /* 0x000fe20003f26270 */
[----:B------:R-:W-:Y:S01]  /*1ce0*/  IMAD.MOV.U32 R60, RZ, RZ, R26 ;  /* 0x000000ffff3c7224 */ /* 0x000fe200078e001a */
[----:B------:R-:W-:Y:S01]  /*1cf0*/  IADD3 R7, R7, UR9, RZ ;  /* 0x0000000907077c10 */ /* 0x000fe2000fffe0ff */
[----:B------:R-:W-:Y:S01]  /*1d00*/  @!PT LDS RZ, [RZ] ;  /* 0x00000000fffff984 */ /* 0x000fe20000000800 */
[----:B------:R1:W-:Y:S01]  /*1d10*/  @!P3 LDGSTS.E.BYPASS.LTC128B.128 [R227+0x9900], [R8.64], !P0 ;  /* 0x0990000008e3bfae */ /* 0x0003e2000c101d68 */
[----:B------:R-:W-:Y:S01]  /*1d20*/  ISETP.GE.AND P3, PT, R20, c[0x0][0x1d4], PT ;  /* 0x0000750014007a0c */ /* 0x000fe20003f66270 */
[----:B------:R-:W-:Y:S01]  /*1d30*/  IMAD.MOV.U32 R61, RZ, RZ, R27 ;  /* 0x000000ffff3d7224 */ /* 0x000fe200078e001b */
[----:B------:R-:W-:Y:S01]  /*1d40*/  @P6 IADD3 R3, P4, R6, R12, RZ ;  /* 0x0000000c06036210 */ /* 0x000fe20007f9e0ff */
[----:B------:R-:W0:Y:S01]  /*1d50*/  LDGDEPBAR ;  /* 0x00000000000079af */ /* 0x000e220000000000 */
[----:B------:R-:W-:Y:S01]  /*1d60*/  SHF.R.S32.HI R17, RZ, 0x4, R25 ;  /* 0x00000004ff117819 */ /* 0x000fe20000011419 */
[----:B------:R-:W-:Y:S01]  /*1d70*/  UIMAD UR13, UR8, UR14, URZ ;  /* 0x0000000e080d72a4 */ /* 0x000fe2000f8e023f */
[----:B------:R-:W-:Y:S01]  /*1d80*/  LEA.HI R206, R207, R209, RZ, 0x5 ;  /* 0x000000d1cfce7211 */ /* 0x000fe200078f28ff */
[----:B------:R-:W-:Y:S01]  /*1d90*/  UIMAD.WIDE.U32 UR8, UR10, UR14, URZ ;  /* 0x0000000e0a0872a5 */ /* 0x000fe2000f8e003f */
[----:B------:R-:W-:Y:S01]  /*1da0*/  IMAD.MOV.U32 R60, RZ, RZ, R62 ;  /* 0x000000ffff3c7224 */ /* 0x000fe200078e003e */
[----:B------:R-:W-:Y:S01]  /*1db0*/  BAR.SYNC.DEFER_BLOCKING 0x0 ;  /* 0x0000000000007b1d */ /* 0x000fe20000010000 */
[C---:B------:R-:W-:Y:S01]  /*1dc0*/  @P1 LEA R0, P0, R210.reuse, R6, 0x4 ;  /* 0x00000006d2001211 */ /* 0x040fe200078020ff */
[----:B------:R-:W-:Y:S01]  /*1dd0*/  UIMAD UR13, UR10, UR15, UR13 ;  /* 0x0000000f0a0d72a4 */ /* 0x000fe2000f8e020d */
[----:B------:R-:W-:Y:S01]  /*1de0*/  SHF.R.S32.HI R205, RZ, 0x5, R206 ;  /* 0x00000005ffcd7819 */ /* 0x000fe200000114ce */
[----:B------:R-:W-:Y:S01]  /*1df0*/  UISETP.GT.AND UP2, UPT, UR10, UR4, UPT ;  /* 0x000000040a00728c */ /* 0x000fe2000bf44270 */
[----:B------:R-:W-:Y:S01]  /*1e00*/  @P1 LEA.HI.X R5, R210, R7, R211, 0x4, P0 ;  /* 0x00000007d2051211 */ /* 0x000fe200000f24d3 */
[----:B------:R-:W-:Y:S01]  /*1e10*/  UIADD3 UR13, UR9, UR13, URZ ;  /* 0x0000000d090d7290 */ /* 0x000fe2000fffe03f */
[C---:B------:R-:W-:Y:S01]  /*1e20*/  @P1 LEA R10, P0, R0.reuse, c[0x0][0x1c8], 0x1 ;  /* 0x00007200000a1a11 */ /* 0x040fe200078008ff */
[----:B------:R-:W-:Y:S02]  /*1e30*/  STL.64 [R1+0x28], R228 ;  /* 0x000028e401007387 */ /* 0x000fe40000100a00 */
[----:B------:R-:W-:Y:S01]  /*1e40*/  UIMAD UR13, UR13, 0x60, URZ ;  /* 0x000000600d0d78a4 */ /* 0x000fe2000f8e023f */
[----:B------:R-:W-:Y:S01]  /*1e50*/  @P1 LEA.HI.X R11, R0, c[0x0][0x1cc], R5, 0x1, P0 ;  /* 0x00007300000b1a11 */ /* 0x000fe200000f0c05 */
[----:B------:R-:W-:Y:S01]  /*1e60*/  STL.64 [R1+0x38], R60 ;  /* 0x0000383c01007387 */ /* 0x000fe20000100a00 */
[----:B------:R-:W-:-:S02]  /*1e70*/  @P6 LEA R14, P0, R3, c[0x0][0x1c8], 0x1 ;  /* 0x00007200030e6a11 */ /* 0x000fc400078008ff */
[----:B------:R-:W-:Y:S01]  /*1e80*/  LEA.HI R5, R25, R17, RZ, 0x1 ;  /* 0x0000001119057211 */ /* 0x000fe200078f08ff */
[----:B-1----:R-:W-:Y:S01]  /*1e90*/  IMAD.SHL.U32 R9, R211, 0x20, RZ ;  /* 0x00000020d3097824 */ /* 0x002fe200078e00ff */
[C---:B------:R-:W-:Y:S02]  /*1ea0*/  @P2 LEA R8, P5, R6.reuse, c[0x0][0x1c8], 0x1 ;  /* 0x0000720006082a11 */ /* 0x040fe400078a08ff */
[----:B------:R-:W-:Y:S02]  /*1eb0*/  LOP3.LUT R5, R5, 0xfffffffe, RZ, 0xc0, !PT ;  /* 0xfffffffe05057812 */ /* 0x000fe400078ec0ff */
[----:B------:R-:W-:Y:S02]  /*1ec0*/  @P6 IADD3.X R12, R7, R13, R9, P4, !PT ;  /* 0x0000000d070c6210 */ /* 0x000fe400027fe409 */
[----:B------:R-:W-:Y:S02]  /*1ed0*/  @P2 LEA.HI.X R9, R6, c[0x0][0x1cc], R7, 0x1, P5 ;  /* 0x0000730006092a11 */ /* 0x000fe400028f0c07 */
[----:B------:R-:W-:-:S02]  /*1ee0*/  ISETP.GE.AND P5, PT, R22, 0x31, PT ;  /* 0x000000311600780c */ /* 0x000fc40003fa6270 */
[C---:B------:R-:W-:Y:S01]  /*1ef0*/  ISETP.GE.AND P4, PT, R22.reuse, 0x41, PT ;  /* 0x000000411600780c */ /* 0x040fe20003f86270 */
[----:B------:R-:W-:Y:S01]  /*1f00*/  @!PT LDS RZ, [RZ] ;  /* 0x00000000fffff984 */ /* 0x000fe20000000800 */
[----:B------:R-:W-:Y:S01]  /*1f10*/  @!PT LDS RZ, [RZ] ;  /* 0x00000000fffff984 */ /* 0x000fe20000000800 */
[----:B------:R-:W-:Y:S01]  /*1f20*/  @!PT LDS RZ, [RZ] ;  /* 0x00000000fffff984 */ /* 0x000fe20000000800 */
[----:B------:R1:W-:Y:S01]  /*1f30*/  @P2 LDGSTS.E.BYPASS.LTC128B.128 [R227+0x3100], [R8.64], !P3 ;  /* 0x0310000008e32fae */ /* 0x0003e2000d901d68 */
[----:B------:R-:W-:Y:S02]  /*1f40*/  ISETP.GE.AND P2, PT, R22, 0x51, PT ;  /* 0x000000511600780c */ /* 0x000fe40003f46270 */
[----:B------:R-:W-:Y:S01]  /*1f50*/  @P6 LEA.HI.X R15, R3, c[0x0][0x1cc], R12, 0x1, P0 ;  /* 0x00007300030f6a11 */ /* 0x000fe200000f0c0c */
[----:B------:R2:W-:Y:S04]  /*1f60*/  @P1 LDGSTS.E.BYPASS.LTC128B.128 [R227+0x3900], [R10.64], !P3 ;  /* 0x039000000ae31fae */ /* 0x0005e8000d901d68 */
[----:B------:R3:W-:Y:S02]  /*1f70*/  @P6 LDGSTS.E.BYPASS.LTC128B.128 [R227+0x4100], [R14.64], !P3 ;  /* 0x041000000ee36fae */ /* 0x0007e4000d901d68 */
[----:B------:R-:W-:-:S02]  /*1f80*/  @P5 IMAD R0, R211, 0x30, RZ ;  /* 0x00000030d3005824 */ /* 0x000fc400078e02ff */
[C---:B------:R-:W-:Y:S01]  /*1f90*/  @P4 LEA R3, P0, R210.reuse, R6, 0x6 ;  /* 0x00000006d2034211 */ /* 0x040fe200078030ff */
[----:B-1----:R-:W-:-:S04]  /*1fa0*/  @P5 IMAD.WIDE.U32 R8, R210, 0x30, R6 ;  /* 0x00000030d2085825 */ /* 0x002fc800078e0006 */
[----:B--2---:R-:W-:Y:S01]  /*1fb0*/  @P2 IMAD.MOV.U32 R10, RZ, RZ, R6 ;  /* 0x000000ffff0a2224 */ /* 0x004fe200078e0006 */
[----:B------:R-:W-:Y:S01]  /*1fc0*/  @P5 LEA R12, P1, R8, c[0x0][0x1c8], 0x1 ;  /* 0x00007200080c5a11 */ /* 0x000fe200078208ff */
[----:B------:R-:W-:Y:S01]  /*1fd0*/  @P2 IMAD.MOV.U32 R11, RZ, RZ, R7 ;  /* 0x000000ffff0b2224 */ /* 0x000fe200078e0007 */
[C---:B------:R-:W-:Y:S01]  /*1fe0*/  @P4 LEA.HI.X R7, R210.reuse, R7, R211, 0x6, P0 ;  /* 0x00000007d2074211 */ /* 0x040fe200000f34d3 */
[----:B------:R-:W-:Y:S02]  /*1ff0*/  @P5 IMAD.IADD R0, R9, 0x1, R0 ;  /* 0x0000000109005824 */ /* 0x000fe400078e0200 */
[----:B------:R-:W-:Y:S02]  /*2000*/  @P2 IMAD R9, R211, 0x50, RZ ;  /* 0x00000050d3092824 */ /* 0x000fe400078e02ff */
[----:B------:R-:W-:Y:S01]  /*2010*/  @P2 IMAD.WIDE.U32 R10, R210, 0x50, R10 ;  /* 0x00000050d20a2825 */ /* 0x000fe200078e000a */
[----:B------:R-:W-:Y:S02]  /*2020*/  @P5 LEA.HI.X R13, R8, c[0x0][0x1cc], R0, 0x1, P1 ;  /* 0x00007300080d5a11 */ /* 0x000fe400008f0c00 */
[----:B------:R-:W-:Y:S01]  /*2030*/  @P4 LEA R8, P1, R3, c[0x0][0x1c8], 0x1 ;  /* 0x0000720003084a11 */ /* 0x000fe200078208ff */
[----:B------:R-:W-:Y:S01]  /*2040*/  @P2 IMAD.IADD R0, R11, 0x1, R9 ;  /* 0x000000010b002824 */ /* 0x000fe200078e0209 */
[C---:B------:R-:W-:Y:S01]  /*2050*/  @P2 LEA R6, P0, R10.reuse, c[0x0][0x1c8], 0x1 ;  /* 0x000072000a062a11 */ /* 0x040fe200078008ff */
[----:B------:R3:W-:Y:S01]  /*2060*/  @P5 LDGSTS.E.BYPASS.LTC128B.128 [R227+0x4900], [R12.64], !P3 ;  /* 0x049000000ce35fae */ /* 0x0007e2000d901d68 */
[----:B------:R-:W-:Y:S01]  /*2070*/  @P4 LEA.HI.X R9, R3, c[0x0][0x1cc], R7, 0x1, P1 ;  /* 0x0000730003094a11 */ /* 0x000fe200008f0c07 */
[----:B------:R-:W-:Y:S01]  /*2080*/  IMAD.IADD R11, R17, 0x1, -R5 ;  /* 0x00000001110b7824 */ /* 0x000fe200078e0a05 */
[----:B------:R-:W-:Y:S01]  /*2090*/  @P2 LEA.HI.X R7, R10, c[0x0][0x1cc], R0, 0x1, P0 ;  /* 0x000073000a072a11 */ /* 0x000fe200000f0c00 */
[----:B------:R-:W-:Y:S01]  /*20a0*/  IMAD.SHL.U32 R3, R18, 0x40, RZ ;  /* 0x0000004012037824 */ /* 0x000fe200078e00ff */
[C---:B------:R-:W-:Y:S01]  /*20b0*/  LOP3.LUT P0, RZ, R23.reuse, 0x2, RZ, 0xc0, !PT ;  /* 0x0000000217ff7812 */ /* 0x040fe2000780c0ff */
[----:B------:R1:W-:Y:S01]  /*20c0*/  @P4 LDGSTS.E.BYPASS.LTC128B.128 [R227+0x5100], [R8.64], !P3 ;  /* 0x0510000008e34fae */ /* 0x0003e2000d901d68 */
[C---:B------:R-:W-:Y:S01]  /*20d0*/  IMAD.SHL.U32 R0, R23.reuse, 0x40, RZ ;  /* 0x0000004017007824 */ /* 0x040fe200078e00ff */
[----:B------:R-:W-:Y:S01]  /*20e0*/  LOP3.LUT P1, RZ, R23, 0x4, RZ, 0xc0, !PT ;  /* 0x0000000417ff7812 */ /* 0x000fe2000782c0ff */
[----:B------:R-:W-:Y:S01]  /*20f0*/  IMAD.SHL.U32 R5, R24, 0x40, RZ ;  /* 0x0000004018057824 */ /* 0x000fe200078e00ff */
[----:B------:R2:W-:Y:S01]  /*2100*/  @P2 LDGSTS.E.BYPASS.LTC128B.128 [R227+0x5900], [R6.64], !P3 ;  /* 0x0590000006e32fae */ /* 0x0005e2000d901d68 */
[----:B------:R-:W-:-:S02]  /*2110*/  LOP3.LUT R3, R3, 0x1c0, RZ, 0xc0, !PT ;  /* 0x000001c003037812 */ /* 0x000fc400078ec0ff */
[----:B------:R-:W-:Y:S01]  /*2120*/  LOP3.LUT R0, R0, 0x1c0, RZ, 0xc0, !PT ;  /* 0x000001c000007812 */ /* 0x000fe200078ec0ff */
[----:B------:R-:W0:Y:S01]  /*2130*/  LDGDEPBAR ;  /* 0x00000000000079af */ /* 0x000e220000000000 */
[----:B------:R-:W-:Y:S02]  /*2140*/  LOP3.LUT R204, R5, 0xfffffe00, RZ, 0xc0, !PT ;  /* 0xfffffe0005cc7812 */ /* 0x000fe400078ec0ff */
[----:B------:R-:W-:-:S04]  /*2150*/  ISETP.GE.AND P2, PT, R20, c[0x0][0x1d4], PT ;  /* 0x0000750014007a0c */ /* 0x000fc80003f46270 */
[----:B------:R-:W-:Y:S01]  /*2160*/  ISETP.LT.OR P5, PT, R22, 0x1, P2 ;  /* 0x000000011600780c */ /* 0x000fe200017a1670 */
[----:B--2---:R-:W-:Y:S01]  /*2170*/  IMAD.SHL.U32 R7, R16, 0x8, RZ ;  /* 0x0000000810077824 */ /* 0x004fe200078e00ff */
[----:B------:R-:W-:-:S04]  /*2180*/  DEPBAR.LE SB0, 0x1 ;  /* 0x000080400000791a */ /* 0x000fc80000000000 */
[----:B------:R-:W-:-:S04]  /*2190*/  DEPBAR.LE SB0, 0x0 ;  /* 0x000080000000791a */ /* 0x000fc80000000000 */
[----:B------:R-:W-:Y:S01]  /*21a0*/  IMAD.SHL.U32 R6, R11, 0x8, RZ ;  /* 0x000000080b067824 */ /* 0x000fe200078e00ff */
[----:B------:R-:W-:Y:S02]  /*21b0*/  LOP3.LUT R7, R0, 0x8, R7, 0xf8, !PT ;  /* 0x0000000800077812 */ /* 0x000fe400078ef807 */
[----:B------:R-:W-:Y:S02]  /*21c0*/  SHF.R.U32.HI R0, RZ, 0x3, R0 ;  /* 0x00000003ff007819 */ /* 0x000fe40000011600 */
[----:B------:R-:W-:Y:S01]  /*21d0*/  LOP3.LUT R5, R3, 0x8, R6, 0xf8, !PT ;  /* 0x0000000803057812 */ /* 0x000fe200078ef806 */
[----:B------:R-:W-:Y:S01]  /*21e0*/  IMAD.U32 R6, RZ, RZ, UR8 ;  /* 0x00000008ff067e24 */ /* 0x000fe2000f8e00ff */
[----:B------:R-:W-:Y:S01]  /*21f0*/  SHF.R.U32.HI R3, RZ, 0x3, R3 ;  /* 0x00000003ff037819 */ /* 0x000fe20000011603 */
[----:B------:R-:W-:Y:S01]  /*2200*/  UMOV UR8, 0x5 ;  /* 0x0000000500087882 */ /* 0x000fe20000000000 */
[----:B------:R-:W-:Y:S01]  /*2210*/  LOP3.LUT R0, R7, R0, RZ, 0x3c, !PT ;  /* 0x0000000007007212 */ /* 0x000fe200078e3cff */
[----:B------:R-:W-:Y:S01]  /*2220*/  IMAD.U32 R7, RZ, RZ, UR9 ;  /* 0x00000009ff077e24 */ /* 0x000fe2000f8e00ff */
[----:B------:R-:W-:Y:S01]  /*2230*/  LOP3.LUT R5, R5, R3, RZ, 0x3c, !PT ;  /* 0x0000000305057212 */ /* 0x000fe200078e3cff */
[----:B------:R-:W-:Y:S01]  /*2240*/  IMAD R3, R205, 0x400, R204 ;  /* 0x00000400cd037824 */ /* 0x000fe200078e02cc */
[----:B------:R-:W-:Y:S01]  /*2250*/  USHF.L.U32 UR9, UR14, 0x5, URZ ;  /* 0x000000050e097899 */ /* 0x000fe2000800063f */
[----:B------:R-:W-:Y:S01]  /*2260*/  IMAD R0, R11, 0x200, R0 ;  /* 0x000002000b007824 */ /* 0x000fe200078e0200 */
[----:B------:R-:W-:Y:S01]  /*2270*/  USHF.L.U64.HI UR8, UR14, UR8, UR15 ;  /* 0x000000080e087299 */ /* 0x000fe2000801020f */
[----:B------:R-:W-:-:S02]  /*2280*/  IMAD.IADD R3, R5, 0x1, R3 ;  /* 0x0000000105037824 */ /* 0x000fc400078e0203 */
[----:B------:R-:W-:Y:S01]  /*2290*/  IMAD.SHL.U32 R208, R0, 0x2, RZ ;  /* 0x0000000200d07824 */ /* 0x000fe200078e00ff */
[----:B------:R-:W-:Y:S01]  /*22a0*/  BAR.SYNC.DEFER_BLOCKING 0x0 ;  /* 0x0000000000007b1d */ /* 0x000fe20000010000 */
[----:B------:R-:W-:-:S03]  /*22b0*/  IMAD.SHL.U32 R215, R3, 0x2, RZ ;  /* 0x0000000203d77824 */ /* 0x000fc600078e00ff */
[----:B------:R-:W-:Y:S01]  /*22c0*/  IADD3 R0, R208, 0x3100, RZ ;  /* 0x00003100d0007810 */ /* 0x000fe20007ffe0ff */
[--C-:B------:R-:W-:Y:S01]  /*22d0*/  IMAD R218, R2, 0x2, R215.reuse ;  /* 0x0000000202da7824 */ /* 0x100fe200078e02d7 */
[----:B------:R-:W-:Y:S01]  /*22e0*/  IADD3 R219, R208, 0x3120, RZ ;  /* 0x00003120d0db7810 */ /* 0x000fe20007ffe0ff */
[----:B------:R-:W-:Y:S01]  /*22f0*/  IMAD R216, R4, 0x2, R215 ;  /* 0x0000000204d87824 */ /* 0x000fe200078e02d7 */
[----:B------:R-:W-:-:S03]  /*2300*/  @P0 IADD3 R219, R0, -0x20, RZ ;  /* 0xffffffe000db0810 */ /* 0x000fc60007ffe0ff */
[----:B------:R-:W-:Y:S01]  /*2310*/  IMAD R217, R2, 0x2, R216 ;  /* 0x0000000202d97824 */ /* 0x000fe200078e02d8 */
[C---:B------:R-:W-:Y:S02]  /*2320*/  IADD3 R224, R219.reuse, 0x800, RZ ;  /* 0x00000800dbe07810 */ /* 0x040fe40007ffe0ff */
[C---:B------:R-:W-:Y:S02]  /*2330*/  IADD3 R223, R219.reuse, 0x1000, RZ ;  /* 0x00001000dbdf7810 */ /* 0x040fe40007ffe0ff */
[C---:B------:R-:W-:Y:S02]  /*2340*/  IADD3 R222, R219.reuse, 0x1800, RZ ;  /* 0x00001800dbde7810 */ /* 0x040fe40007ffe0ff */
[C---:B------:R-:W-:Y:S02]  /*2350*/  IADD3 R221, R219.reuse, 0x2000, RZ ;  /* 0x00002000dbdd7810 */ /* 0x040fe40007ffe0ff */
[----:B------:R-:W-:Y:S01]  /*2360*/  IADD3 R220, R219, 0x2800, RZ ;  /* 0x00002800dbdc7810 */ /* 0x000fe20007ffe0ff */
[----:B------:R-:W-:Y:S04]  /*2370*/  LDSM.16.M88.4 R24, [R208+0x3100] ;  /* 0x00310000d018783b */ /* 0x000fe80000000200 */
[----:B---3--:R-:W2:Y:S04]  /*2380*/  LDSM.16.M88.4 R12, [R215+0x6100] ;  /* 0x00610000d70c783b */ /* 0x008ea80000000200 */
[----:B-1----:R-:W1:Y:S04]  /*2390*/  LDSM.16.M88.4 R8, [R215+0x8100] ;  /* 0x00810000d708783b */ /* 0x002e680000000200 */
[----:B------:R-:W3:Y:S04]  /*23a0*/  LDSM.16.M88.4 R16, [R208+0x3900] ;  /* 0x00390000d010783b */ /* 0x000ee80000000200 */
[----:B------:R-:W4:Y:S04]  /*23b0*/  LDSM.16.M88.4 R32, [R208+0x4100] ;  /* 0x00410000d020783b */ /* 0x000f280000000200 */
[----:B------:R-:W5:Y:S04]  /*23c0*/  LDSM.16.M88.4 R28, [R208+0x4900] ;  /* 0x00490000d01c783b */ /* 0x000f680000000200 */
[----:B------:R-:W3:Y:S04]  /*23d0*/  LDSM.16.M88.4 R36, [R208+0x5100] ;  /* 0x00510000d024783b */ /* 0x000ee80000000200 */
[----:B------:R-:W-:Y:S04]  /*23e0*/  LDSM.16.M88.4 R40, [R219+0x800] ;  /* 0x00080000db28783b */ /* 0x000fe80000000200 */
[----:B------:R-:W-:Y:S01]  /*23f0*/  LDSM.16.M88.4 R44, [R219] ;  /* 0x00000000db2c783b */ /* 0x000fe20000000200 */
[-C--:B--2---:R-:W-:Y:S08]  /*2400*/  HMMA.16816.F32.BF16 R160, R12, R24.reuse, RZ ;  /* 0x000000180ca0723c */ /* 0x084ff000000418ff */
[C---:B-1----:R-:W-:Y:S08]  /*2410*/  HMMA.16816.F32.BF16 R48, R8.reuse, R24, RZ ;  /* 0x000000180830723c */ /* 0x042ff000000418ff */
[-C--:B------:R-:W-:Y:S08]  /*2420*/  HMMA.16816.F32.BF16 R88, R8, R26.reuse, RZ ;  /* 0x0000001a0858723c */ /* 0x080ff000000418ff */
[----:B------:R-:W-:Y:S01]  /*2430*/  HMMA.16816.F32.BF16 R156, R12, R26, RZ ;  /* 0x0000001a0c9c723c */ /* 0x000fe200000418ff */
[----:B------:R-:W1:Y:S07]  /*2440*/  LDSM.16.M88.4 R24, [R208+0x5900] ;  /* 0x00590000d018783b */ /* 0x000e6e0000000200 */
[C---:B---3--:R-:W-:Y:S08]  /*2450*/  HMMA.16816.F32.BF16 R52, R8.reuse, R16, RZ ;  /* 0x000000100834723c */ /* 0x048ff000000418ff */
[C---:B------:R-:W-:Y:S08]  /*2460*/  HMMA.16816.F32.BF16 R96, R8.reuse, R18, RZ ;  /* 0x000000120860723c */ /* 0x040ff000000418ff */
[C---:B----4-:R-:W-:Y:S08]  /*2470*/  HMMA.16816.F32.BF16 R68, R8.reuse, R32, RZ ;  /* 0x000000200844723c */ /* 0x050ff000000418ff */
[C---:B------:R-:W-:Y:S08]  /*2480*/  HMMA.16816.F32.BF16 R92, R8.reuse, R34, RZ ;  /* 0x00000022085c723c */ /* 0x040ff000000418ff */
[C---:B-----5:R-:W-:Y:S08]  /*2490*/  HMMA.16816.F32.BF16 R64, R8.reuse, R28, RZ ;  /* 0x0000001c0840723c */ /* 0x060ff000000418ff */
[C---:B------:R-:W-:Y:S08]  /*24a0*/  HMMA.16816.F32.BF16 R124, R8.reuse, R30, RZ ;  /* 0x0000001e087c723c */ /* 0x040ff000000418ff */
[C---:B------:R-:W-:Y:S08]  /*24b0*/  HMMA.16816.F32.BF16 R56, R8.reuse, R36, RZ ;  /* 0x000000240838723c */ /* 0x040ff000000418ff */
[C---:B------:R-:W-:Y:S08]  /*24c0*/  HMMA.16816.F32.BF16 R116, R8.reuse, R38, RZ ;  /* 0x000000260874723c */ /* 0x040ff000000418ff */
[C---:B-1----:R-:W-:Y:S08]  /*24d0*/  HMMA.16816.F32.BF16 R72, R8.reuse, R24, RZ ;  /* 0x000000180848723c */ /* 0x042ff000000418ff */
[----:B------:R-:W-:Y:S07]  /*24e0*/  HMMA.16816.F32.BF16 R108, R8, R26, RZ ;  /* 0x0000001a086c723c */ /* 0x000fee00000418ff */
[----:B------:R-:W-:Y:S01]  /*24f0*/  IMAD.WIDE.U32 R8, R6, 0x60, R60 ;  /* 0x0000006006087825 */ /* 0x000fe200078e003c */
[----:B------:R-:W-:Y:S04]  /*2500*/  HMMA.16816.F32.BF16 R148, R12, R16, RZ ;  /* 0x000000100c94723c */ /* 0x000fe800000418ff */
[----:B------:R-:W-:-:S04]  /*2510*/  IADD3 R0, R9, UR13, RZ ;  /* 0x0000000d09007c10 */ /* 0x000fc8000fffe0ff */
[C---:B------:R-:W-:Y:S01]  /*2520*/  HMMA.16816.F32.BF16 R144, R12.reuse, R18, RZ ;  /* 0x000000120c90723c */ /* 0x040fe200000418ff */
[----:B------:R-:W1:Y:S07]  /*2530*/  LDSM.16.M88.4 R16, [R218+0x8100] ;  /* 0x00810000da10783b */ /* 0x000e6e0000000200 */
[C---:B------:R-:W-:Y:S08]  /*2540*/  HMMA.16816.F32.BF16 R132, R12.reuse, R32, RZ ;  /* 0x000000200c84723c */ /* 0x040ff000000418ff */
[C---:B------:R-:W-:Y:S01]  /*2550*/  HMMA.16816.F32.BF16 R140, R12.reuse, R34, RZ ;  /* 0x000000220c8c723c */ /* 0x040fe200000418ff */
[----:B------:R-:W2:Y:S07]  /*2560*/  LDSM.16.M88.4 R32, [R219+0x1800] ;  /* 0x00180000db20783b */ /* 0x000eae0000000200 */
[C---:B------:R-:W-:Y:S08]  /*2570*/  HMMA.16816.F32.BF16 R128, R12.reuse, R28, RZ ;  /* 0x0000001c0c80723c */ /* 0x040ff000000418ff */
[C---:B------:R-:W-:Y:S01]  /*2580*/  HMMA.16816.F32.BF16 R152, R12.reuse, R30, RZ ;  /* 0x0000001e0c98723c */ /* 0x040fe200000418ff */
[----:B------:R-:W-:Y:S07]  /*2590*/  LDSM.16.M88.4 R28, [R219+0x2000] ;  /* 0x00200000db1c783b */ /* 0x000fee0000000200 */
[C---:B------:R-:W-:Y:S08]  /*25a0*/  HMMA.16816.F32.BF16 R120, R12.reuse, R36, RZ ;  /* 0x000000240c78723c */ /* 0x040ff000000418ff */
[C---:B------:R-:W-:Y:S01]  /*25b0*/  HMMA.16816.F32.BF16 R136, R12.reuse, R38, RZ ;  /* 0x000000260c88723c */ /* 0x040fe200000418ff */
[----:B------:R-:W3:Y:S07]  /*25c0*/  LDSM.16.M88.4 R36, [R219+0x1000] ;  /* 0x00100000db24783b */ /* 0x000eee0000000200 */
[C---:B------:R-:W-:Y:S08]  /*25d0*/  HMMA.16816.F32.BF16 R112, R12.reuse, R24, RZ ;  /* 0x000000180c70723c */ /* 0x040ff000000418ff */
[----:B------:R-:W-:Y:S01]  /*25e0*/  HMMA.16816.F32.BF16 R104, R12, R26, RZ ;  /* 0x0000001a0c68723c */ /* 0x000fe200000418ff */
[----:B------:R-:W4:Y:S06]  /*25f0*/  LDSM.16.M88.4 R24, [R219+0x2800] ;  /* 0x00280000db18783b */ /* 0x000f2c0000000200 */
[C---:B------:R-:W-:Y:S01]  /*2600*/  LEA R12, P0, R8.reuse, c[0x0][0x1f8], 0x1 ;  /* 0x00007e00080c7a11 */ /* 0x040fe200078008ff */
[C---:B-1----:R-:W-:Y:S03]  /*2610*/  HMMA.16816.F32.BF16 R80, R16.reuse, R40, R52 ;  /* 0x000000281050723c */ /* 0x042fe60000041834 */
[----:B------:R-:W-:Y:S01]  /*2620*/  LEA.HI.X R13, R8, c[0x0][0x1fc], R0, 0x1, P0 ;  /* 0x00007f00080d7a11 */ /* 0x000fe200000f0c00 */
[----:B------:R-:W-:Y:S01]  /*2630*/  IMAD.MOV.U32 R0, RZ, RZ, 0x40 ;  /* 0x00000040ff007424 */ /* 0x000fe200078e00ff */
[----:B------:R-:W-:Y:S01]  /*2640*/  IADD3 R6, P6, R12, UR9, RZ ;  /* 0x000000090c067c10 */ /* 0x000fe2000ffde0ff */
[----:B------:R-:W1:Y:S01]  /*2650*/  LDSM.16.M88.4 R8, [R218+0x6100] ;  /* 0x00610000da08783b */ /* 0x000e620000000200 */
[----:B------:R-:W-:Y:S01]  /*2660*/  ISETP.LT.OR P0, PT, R22, 0x11, P2 ;  /* 0x000000111600780c */ /* 0x000fe20001701670 */
[----:B------:R-:W-:Y:S01]  /*2670*/  HMMA.16816.F32.BF16 R100, R16, R44, R48 ;  /* 0x0000002c1064723c */ /* 0x000fe20000041830 */
[----:B------:R-:W-:Y:S01]  /*2680*/  IADD3 R20, P4, R6, UR9, RZ ;  /* 0x0000000906147c10 */ /* 0x000fe2000ff9e0ff */
[----:B------:R-:W-:Y:S01]  /*2690*/  @!PT LDS RZ, [RZ] ;  /* 0x00000000fffff984 */ /* 0x000fe20000000800 */
[----:B------:R-:W-:Y:S01]  /*26a0*/  @!PT LDS RZ, [RZ] ;  /* 0x00000000fffff984 */ /* 0x000fe20000000800 */
[----:B------:R-:W-:Y:S01]  /*26b0*/  @!PT LDS RZ, [RZ] ;  /* 0x00000000fffff984 */ /* 0x000fe20000000800 */
[----:B------:R5:W-:Y:S01]  /*26c0*/  LDGSTS.E.BYPASS.LTC128B.128 [R227+0x100], [R12.64], !P5 ;  /* 0x001000000ce37fae */ /* 0x000be2000e901d68 */
[----:B------:R-:W-:-:S02]  /*26d0*/  IADD3.X R7, R13, UR8, RZ, P6, !PT ;  /* 0x000000080d077c10 */ /* 0x000fc4000b7fe4ff */
[----:B------:R-:W-:Y:S02]  /*26e0*/  ISETP.LT.OR P6, PT, R22, 0x21, P2 ;  /* 0x000000211600780c */ /* 0x000fe400017c1670 */
[----:B------:R-:W-:Y:S01]  /*26f0*/  IADD3.X R21, R7, UR8, RZ, P4, !PT ;  /* 0x0000000807157c10 */ /* 0x000fe2000a7fe4ff */
[C---:B--2---:R-:W-:Y:S01]  /*2700*/  HMMA.16816.F32.BF16 R64, R16.reuse, R32, R64 ;  /* 0x000000201040723c */ /* 0x044fe20000041840 */
[----:B------:R-:W-:Y:S02]  /*2710*/  IADD3 R14, P4, R20, UR9, RZ ;  /* 0x00000009140e7c10 */ /* 0x000fe4000ff9e0ff */
[C---:B------:R-:W-:Y:S01]  /*2720*/  ISETP.LT.OR P5, PT, R22.reuse, 0x31, P2 ;  /* 0x000000311600780c */ /* 0x040fe200017a1670 */
[----:B------:R2:W-:Y:S01]  /*2730*/  LDGSTS.E.BYPASS.LTC128B.128 [R227+0x900], [R6.64], !P0 ;  /* 0x0090000006e37fae */ /* 0x0005e2000c101d68 */
[----:B------:R-:W-:Y:S02]  /*2740*/  IADD3.X R15, R21, UR8, RZ, P4, !PT ;  /* 0x00000008150f7c10 */ /* 0x000fe4000a7fe4ff */
[C---:B------:R-:W-:Y:S01]  /*2750*/  ISETP.LT.OR P4, PT, R22.reuse, 0x41, P2 ;  /* 0x000000411600780c */ /* 0x040fe20001781670 */
[----:B---3--:R-:W-:Y:S01]  /*2760*/  HMMA.16816.F32.BF16 R68, R16, R36, R68 ;  /* 0x000000241044723c */ /* 0x008fe20000041844 */
[----:B------:R-:W-:Y:S01]  /*2770*/  ISETP.LT.OR P2, PT, R22, 0x51, P2 ;  /* 0x000000511600780c */ /* 0x000fe20001741670 */
[----:B------:R3:W-:Y:S01]  /*2780*/  LDGSTS.E.BYPASS.LTC128B.128 [R227+0x1100], [R20.64], !P6 ;  /* 0x0110000014e37fae */ /* 0x0007e2000f101d68 */
[----:B------:R-:W-:-:S05]  /*2790*/  SEL R0, R0, 0xffffffc0, !P1 ;  /* 0xffffffc000007807 */ /* 0x000fca0004800000 */
[----:B------:R-:W-:Y:S01]  /*27a0*/  IMAD.IADD R214, R208, 0x1, R0 ;  /* 0x00000001d0d67824 */ /* 0x000fe200078e0200 */
[----:B------:R1:W-:Y:S01]  /*27b0*/  LDGSTS.E.BYPASS.LTC128B.128 [R227+0x1900], [R14.64], !P5 ;  /* 0x019000000ee37fae */ /* 0x0003e2000e901d68 */
[----:B----4-:R-:W-:Y:S01]  /*27c0*/  HMMA.16816.F32.BF16 R72, R16, R24, R72 ;  /* 0x000000181048723c */ /* 0x010fe20000041848 */
[----:B------:R-:W-:Y:S01]  /*27d0*/  IMAD.IADD R213, R0, 0x1, R219 ;  /* 0x0000000100d57824 */ /* 0x000fe200078e02db */
[----:B------:R-:W-:-:S06]  /*27e0*/  LOP3.LUT R0, R5, R204, RZ, 0xfc, !PT ;  /* 0x000000cc05007212 */ /* 0x000fcc00078efcff */
[----:B------:R-:W-:Y:S01]  /*27f0*/  HMMA.16816.F32.BF16 R88, R16, R46, R88 ;  /* 0x0000002e1058723c */ /* 0x000fe20000041858 */
[----:B--2---:R-:W-:-:S07]  /*2800*/  IADD3 R6, P0, R14, UR9, RZ ;  /* 0x000000090e067c10 */ /* 0x004fce000ff1e0ff */
[----:B------:R-:W-:Y:S01]  /*2810*/  HMMA.16816.F32.BF16 R96, R16, R42, R96 ;  /* 0x0000002a1060723c */ /* 0x000fe20000041860 */
[----:B------:R-:W-:Y:S02]  /*2820*/  IADD3.X R7, R15, UR8, RZ, P0, !PT ;  /* 0x000000080f077c10 */ /* 0x000fe400087fe4ff */
[----:B-----5:R-:W-:-:S03]  /*2830*/  IADD3 R12, P0, R6, UR9, RZ ;  /* 0x00000009060c7c10 */ /* 0x020fc6000ff1e0ff */
[----:B------:R2:W-:Y:S01]  /*2840*/  LDGSTS.E.BYPASS.LTC128B.128 [R227+0x2100], [R6.64], !P4 ;  /* 0x0210000006e37fae */ /* 0x0005e2000e101d68 */
[----:B------:R-:W-:Y:S01]  /*2850*/  IADD3.X R13, R7, UR8, RZ, P0, !PT ;  /* 0x00000008070d7c10 */ /* 0x000fe200087fe4ff */
[----:B------:R-:W-:Y:S01]  /*2860*/  HMMA.16816.F32.BF16 R92, R16, R38, R92 ;  /* 0x00000026105c723c */ /* 0x000fe2000004185c */
[----:B------:R-:W-:-:S03]  /*2870*/  PLOP3.LUT P0, PT, PT, PT, UP2, 0x80, 0x0 ;  /* 0x000000000000781c */ /* 0x000fc60003f0f028 */
[----:B------:R1:W-:Y:S04]  /*2880*/  LDGSTS.E.BYPASS.LTC128B.128 [R227+0x2900], [R12.64], !P2 ;  /* 0x029000000ce37fae */ /* 0x0003e8000d101d68 */
[----:B---3--:R-:W-:Y:S01]  /*2890*/  LDSM.16.M88.4 R20, [R216+0x8100] ;  /* 0x00810000d814783b */ /* 0x008fe20000000200 */
[C---:B------:R-:W-:Y:S03]  /*28a0*/  HMMA.16816.F32.BF16 R176, R16.reuse, R34, R124 ;  /* 0x0000002210b0723c */ /* 0x040fe6000004187c */
[----:B------:R-:W3:Y:S04]  /*28b0*/  LDSM.16.M88.4 R76, [R214+0x5100] ;  /* 0x00510000d64c783b */ /* 0x000ee80000000200 */
[----:B------:R-:W4:Y:S01]  /*28c0*/  LDSM.16.M88.4 R52, [R214+0x4100] ;  /* 0x00410000d634783b */ /* 0x000f220000000200 */
[C---:B------:R-:W-:Y:S03]  /*28d0*/  HMMA.16816.F32.BF16 R188, R16.reuse, R30, R116 ;  /* 0x0000001e10bc723c */ /* 0x040fe60000041874 */
[----:B------:R-:W5:Y:S04]  /*28e0*/  LDSM.16.M88.4 R60, [R214+0x3100] ;  /* 0x00310000d63c783b */ /* 0x000f680000000200 */
[----:B------:R-:W2:Y:S01]  /*28f0*/  LDSM.16.M88.4 R48, [R214+0x4900] ;  /* 0x00490000d630783b */ /* 0x000ea20000000200 */
[C---:B------:R-:W-:Y:S03]  /*2900*/  HMMA.16816.F32.BF16 R172, R16.reuse, R26, R108 ;  /* 0x0000001a10ac723c */ /* 0x040fe6000004186c */
[----:B------:R-:W-:Y:S04]  /*2910*/  LDSM.16.M88.4 R84, [R214+0x5900] ;  /* 0x00590000d654783b */ /* 0x000fe80000000200 */
[----:B------:R-:W0:Y:S01]  /*2920*/  LDGDEPBAR ;  /* 0x00000000000079af */ /* 0x000e220000000000 */
[----:B-1----:R-:W-:Y:S03]  /*2930*/  HMMA.16816.F32.BF16 R12, R16, R28, R56 ;  /* 0x0000001c100c723c */ /* 0x002fe60000041838 */
[----:B------:R-:W1:Y:S04]  /*2940*/  LDSM.16.M88.4 R56, [R214+0x3900] ;  /* 0x00390000d638783b */ /* 0x000e680000000200 */
[----:B------:R-:W1:Y:S01]  /*2950*/  LDSM.16.M88.4 R16, [R216+0x6100] ;  /* 0x00610000d810783b */ /* 0x000e620000000200 */
[C---:B------:R-:W-:Y:S08]  /*2960*/  HMMA.16816.F32.BF16 R184, R8.reuse, R36, R132 ;  /* 0x0000002408b8723c */ /* 0x040ff00000041884 */
[C---:B------:R-:W-:Y:S08]  /*2970*/  HMMA.16816.F32.BF16 R196, R8.reuse, R28, R120 ;  /* 0x0000001c08c4723c */ /* 0x040ff00000041878 */
[C---:B------:R-:W-:Y:S08]  /*2980*/  HMMA.16816.F32.BF16 R168, R8.reuse, R44, R160 ;  /* 0x0000002c08a8723c */ /* 0x040ff000000418a0 */
[C---:B------:R-:W-:Y:S08]  /*2990*/  HMMA.16816.F32.BF16 R180, R8.reuse, R40, R148 ;  /* 0x0000002808b4723c */ /* 0x040ff00000041894 */
[C---:B------:R-:W-:Y:S01]  /*29a0*/  HMMA.16816.F32.BF16 R120, R8.reuse, R46, R156 ;  /* 0x0000002e0878723c */ /* 0x040fe2000004189c */
[----:B------:R-:W-:Y:S07]  /*29b0*/  LDSM.16.M88.4 R44, [R213] ;  /* 0x00000000d52c783b */ /* 0x000fee0000000200 */
[C---:B------:R-:W-:Y:S01]  /*29c0*/  HMMA.16816.F32.BF16 R132, R8.reuse, R42, R144 ;  /* 0x0000002a0884723c */ /* 0x040fe20000041890 */
[----:B------:R-:W-:Y:S07]  /*29d0*/  LDSM.16.M88.4 R40, [R213+0x800] ;  /* 0x00080000d528783b */ /* 0x000fee0000000200 */
[C---:B------:R-:W-:Y:S08]  /*29e0*/  HMMA.16816.F32.BF16 R192, R8.reuse, R32, R128 ;  /* 0x0000002008c0723c */ /* 0x040ff00000041880 */
[C---:B------:R-:W-:Y:S01]  /*29f0*/  HMMA.16816.F32.BF16 R140, R8.reuse, R38, R140 ;  /* 0x00000026088c723c */ /* 0x040fe2000004188c */
[----:B------:R-:W-:Y:S07]  /*2a00*/  LDSM.16.M88.4 R36, [R213+0x1000] ;  /* 0x00100000d524783b */ /* 0x000fee0000000200 */
[C---:B------:R-:W-:Y:S01]  /*2a10*/  HMMA.16816.F32.BF16 R152, R8.reuse, R34, R152 ;  /* 0x000000220898723c */ /* 0x040fe20000041898 */
[----:B------:R-:W-:Y:S07]  /*2a20*/  LDSM.16.M88.4 R32, [R213+0x1800] ;  /* 0x00180000d520783b */ /* 0x000fee0000000200 */
[C---:B------:R-:W-:Y:S08]  /*2a30*/  HMMA.16816.F32.BF16 R200, R8.reuse, R24, R112 ;  /* 0x0000001808c8723c */ /* 0x040ff00000041870 */
[C---:B------:R-:W-:Y:S01]  /*2a40*/  HMMA.16816.F32.BF16 R164, R8.reuse, R30, R136 ;  /* 0x0000001e08a4723c */ /* 0x040fe20000041888 */
[----:B------:R-:W-:Y:S07]  /*2a50*/  LDSM.16.M88.4 R28, [R213+0x2000] ;  /* 0x00200000d51c783b */ /* 0x000fee0000000200 */
[----:B------:R-:W-:Y:S01]  /*2a60*/  HMMA.16816.F32.BF16 R160, R8, R26, R104 ;  /* 0x0000001a08a0723c */ /* 0x000fe20000041868 */
[----:B------:R-:W1:Y:S04]  /*2a70*/  LDSM.16.M88.4 R8, [R217+0x8100] ;  /* 0x00810000d908783b */ /* 0x000e680000000200 */
[----:B------:R-:W-:Y:S03]  /*2a80*/  LDSM.16.M88.4 R24, [R213+0x2800] ;  /* 0x00280000d518783b */ /* 0x000fe60000000200 */
[----:B---3--:R-:W-:Y:S01]  /*2a90*/  HMMA.16816.F32.BF16 R128, R20, R76, R12 ;  /* 0x0000004c1480723c */ /* 0x008fe2000004180c */
[----:B------:R-:W3:Y:S01]  /*2aa0*/  LDSM.16.M88.4 R12, [R217+0x6100] ;  /* 0x00610000d90c783b */ /* 0x000ee20000000200 */
[----:B------:R-:W-:-:S06]  /*2ab0*/  DEPBAR.LE SB0, 0x0 ;  /* 0x000080000000791a */ /* 0x000fcc0000000000 */
[C---:B----4-:R-:W-:Y:S08]  /*2ac0*/  HMMA.16816.F32.BF16 R108, R20.reuse, R54, R92 ;  /* 0x00000036146c723c */ /* 0x050ff0000004185c */
[C---:B-----5:R-:W-:Y:S08]  /*2ad0*/  HMMA.16816.F32.BF16 R156, R20.reuse, R60, R100 ;  /* 0x0000003c149c723c */ /* 0x060ff00000041864 */
[C---:B--2---:R-:W-:Y:S08]  /*2ae0*/  HMMA.16816.F32.BF16 R104, R20.reuse, R50, R176 ;  /* 0x000000321468723c */ /* 0x044ff000000418b0 */
[C---:B-1----:R-:W-:Y:S08]  /*2af0*/  HMMA.16816.F32.BF16 R148, R20.reuse, R56, R80 ;  /* 0x000000381494723c */ /* 0x042ff00000041850 */
        /* <DEDUP_REMOVED lines=9> */
[----:B------:R-:W-:Y:S08]  /*2b90*/  HMMA.16816.F32.BF16 R72, R16, R58, R132 ;  /* 0x0000003a1048723c */ /* 0x000ff00000041884 */
[----:B------:R-:W-:Y:S08]  /*2ba0*/  HMMA.16816.F32.BF16 R96, R20, R86, R172 ;  /* 0x000000561460723c */ /* 0x000ff000000418ac */
        /* <DEDUP_REMOVED lines=11> */
[-C--:B------:R-:W-:Y:S08]  /*2c60*/  HMMA.16816.F32.BF16 R164, R8, R40.reuse, R148 ;  /* 0x0000002808a4723c */ /* 0x080ff00000041894 */
[----:B---3--:R-:W-:Y:S08]  /*2c70*/  HMMA.16816.F32.BF16 R100, R12, R40, R80 ;  /* 0x000000280c64723c */ /* 0x008ff00000041850 */
[C---:B------:R-:W-:Y:S08]  /*2c80*/  HMMA.16816.F32.BF16 R160, R8.reuse, R44, R156 ;  /* 0x0000002c08a0723c */ /* 0x040ff0000004189c */
[----:B------:R-:W-:Y:S08]  /*2c90*/  HMMA.16816.F32.BF16 R148, R8, R36, R144 ;  /* 0x000000240894723c */ /* 0x000ff00000041890 */
[----:B------:R-:W-:Y:S08]  /*2ca0*/  HMMA.16816.F32.BF16 R80, R12, R32, R60 ;  /* 0x000000200c50723c */ /* 0x000ff0000004183c */
[C---:B------:R-:W-:Y:S08]  /*2cb0*/  HMMA.16816.F32.BF16 R156, R8.reuse, R42, R112 ;  /* 0x0000002a089c723c */ /* 0x040ff00000041870 */
[----:B------:R-:W-:Y:S08]  /*2cc0*/  HMMA.16816.F32.BF16 R144, R8, R26, R96 ;  /* 0x0000001a0890723c */ /* 0x000ff00000041860 */
[C---:B------:R-:W-:Y:S08]  /*2cd0*/  HMMA.16816.F32.BF16 R76, R12.reuse, R42, R72 ;  /* 0x0000002a0c4c723c */ /* 0x040ff00000041848 */
[----:B------:R-:W-:Y:S08]  /*2ce0*/  HMMA.16816.F32.BF16 R60, R12, R30, R48 ;  /* 0x0000001e0c3c723c */ /* 0x000ff00000041830 */
        /* <DEDUP_REMOVED lines=11> */
[----:B------:R-:W-:Y:S01]  /*2da0*/  HMMA.16816.F32.BF16 R48, R12, R26, R16 ;  /* 0x0000001a0c30723c */ /* 0x000fe20000041810 */
[----:B------:R-:W-:Y:S06]  /*2db0*/  BAR.SYNC.DEFER_BLOCKING 0x0 ;  /* 0x0000000000007b1d */ /* 0x000fec0000010000 */
[----:B------:R-:W-:Y:S05]  /*2dc0*/  @!P0 BRA `(.L_x_241) ;  /* 0x000001e000008947 */ /* 0x000fea0003800000 */
[----:B------:R-:W-:Y:S01]  /*2dd0*/  UIADD3 UR13, UR6, -0x2, URZ ;  /* 0xfffffffe060d7890 */ /* 0x000fe2000fffe03f */
[C---:B------:R-:W-:Y:S01]  /*2de0*/  IMAD.SHL.U32 R16, R210.reuse, 0x20, RZ ;  /* 0x00000020d2107824 */ /* 0x040fe200078e00ff */
[----:B------:R-:W-:-:S02]  /*2df0*/  SHF.L.U64.HI R5, R210, 0x5, R211 ;  /* 0x00000005d2057819 */ /* 0x000fc400000102d3 */
[----:B------:R-:W-:Y:S02]  /*2e00*/  USHF.R.S32.HI UR10, URZ, 0x1f, UR13 ;  /* 0x0000001f3f0a7899 */ /* 0x000fe4000801140d */
[----:B------:R-:W-:Y:S01]  /*2e10*/  IMAD.U32 R3, RZ, RZ, UR13 ;  /* 0x0000000dff037e24 */ /* 0x000fe2000f8e00ff */
[----:B------:R-:W-:-:S03]  /*2e20*/  UIMAD UR13, UR16, UR13, URZ ;  /* 0x0000000d100d72a4 */ /* 0x000fc6000f8e023f */
[----:B------:R-:W-:Y:S01]  /*2e30*/  IMAD.WIDE.U32 R6, R3, UR18, R228 ;  /* 0x0000001203067c25 */ /* 0x000fe2000f8e00e4 */
[----:B------:R-:W-:-:S04]  /*2e40*/  UIMAD UR10, UR10, UR18, UR13 ;  /* 0x000000120a0a72a4 */ /* 0x000fc8000f8e020d */
[----:B------:R-:W-:Y:S02]  /*2e50*/  LEA R14, P1, R6, c[0x0][0x1c8], 0x1 ;  /* 0x00007200060e7a11 */ /* 0x000fe400078208ff */
[----:B------:R-:W-:Y:S02]  /*2e60*/  IADD3 R3, R7, UR10, RZ ;  /* 0x0000000a07037c10 */ /* 0x000fe4000fffe0ff */
[----:B------:R-:W-:Y:S02]  /*2e70*/  IADD3 R12, P0, R16, R14, RZ ;  /* 0x0000000e100c7210 */ /* 0x000fe40007f1e0ff */
        /* <DEDUP_REMOVED lines=19> */
.L_x_241:
[----:B------:R-:W-:Y:S01]  /*2fb0*/  FMUL.FTZ R3, R96, c[0x0][0x320] ;  /* 0x0000c80060037a20 */ /* 0x000fe20000410000 */
[----:B--2---:R-:W-:Y:S01]  /*2fc0*/  SHF.R.S32.HI R7, RZ, 0x1f, R205 ;  /* 0x0000001fff077819 */ /* 0x004fe200000114cd */
[----:B------:R-:W-:Y:S01]  /*2fd0*/  FMUL.FTZ R5, R52, c[0x0][0x320] ;  /* 0x0000c80034057a20 */ /* 0x000fe20000410000 */
[----:B------:R-:W-:Y:S01]  /*2fe0*/  LEA.HI R6, R207, R209, RZ, 0x2 ;  /* 0x000000d1cf067211 */ /* 0x000fe200078f10ff */
[----:B------:R1:W2:Y:S01]  /*2ff0*/  MUFU.TANH R93, R3 ;  /* 0x00000003005d7308 */ /* 0x0002a20000002400 */
[----:B------:R-:W-:Y:S01]  /*3000*/  PLOP3.LUT P1, PT, PT, PT, UP1, 0x80, 0x0 ;  /* 0x000000000000781c */ /* 0x000fe20003f2f018 */
[----:B------:R-:W-:Y:S01]  /*3010*/  FMUL.FTZ R10, R60, c[0x0][0x320] ;  /* 0x0000c8003c0a7a20 */ /* 0x000fe20000410000 */
[----:B------:R-:W-:Y:S01]  /*3020*/  LOP3.LUT R6, R6, 0xfffffffc, RZ, 0xc0, !PT ;  /* 0xfffffffc06067812 */ /* 0x000fe200078ec0ff */
[----:B------:R-:W-:Y:S01]  /*3030*/  UIADD3 UR10, UR7, 0x1, UR32 ;  /* 0x00000001070a7890 */ /* 0x000fe2000fffe020 */
[----:B------:R-:W-:Y:S01]  /*3040*/  PLOP3.LUT P0, PT, PT, PT, UP1, 0x80, 0x0 ;  /* 0x000000000000781c */ /* 0x000fe20003f0f018 */
[----:B------:R-:W0:Y:S02]  /*3050*/  LDGDEPBAR ;  /* 0x00000000000079af */ /* 0x000e240000000000 */
        /* <DEDUP_REMOVED lines=47> */
[----:B------:R-:W-:Y:S01]  /*3350*/  LOP3.LUT R5, R7, 0xffffffc0, RZ, 0xc0, !PT ;  /* 0xffffffc007057812 */ /* 0x000fe200078ec0ff */
[----:B------:R-:W-:Y:S02]  /*3360*/  FMUL.FTZ R7, R49, c[0x0][0x320] ;  /* 0x0000c80031077a20 */ /* 0x000fe40000410000 */
[----:B------:R-:W-:Y:S01]  /*3370*/  IMAD.IADD R6, R6, 0x1, -R8 ;  /* 0x0000000106067824 */ /* 0x000fe200078e0a08 */
[----:B------:R-:W-:Y:S01]  /*3380*/  IADD3 R5, R5, R11, RZ ;  /* 0x0000000b05057210 */ /* 0x000fe20007ffe0ff */
[----:B------:R3:W1:Y:S04]  /*3390*/  MUFU.TANH R10, R7 ;  /* 0x00000007000a7308 */ /* 0x0006680000002400 */
[----:B------:R-:W-:-:S02]  /*33a0*/  IMAD R12, R6, 0x8, R5 ;  /* 0x00000008060c7824 */ /* 0x000fc400078e0205 */
[----:B------:R-:W-:Y:S02]  /*33b0*/  FMUL.FTZ R5, R72, c[0x0][0x320] ;  /* 0x0000c80048057a20 */ /* 0x000fe40000410000 */
[----:B------:R-:W-:Y:S01]  /*33c0*/  @P1 IMAD.HI.U32 R6, R12, c[0x0][0x2c8], RZ ;  /* 0x0000b2000c061a27 */ /* 0x000fe200078e00ff */
[----:B------:R5:W-:Y:S01]  /*33d0*/  STL [R1+0x24], R12 ;  /* 0x0000240c01007387 */ /* 0x000be20000100800 */
[----:B------:R1:W1:Y:S01]  /*33e0*/  MUFU.TANH R13, R5 ;  /* 0x00000005000d7308 */ /* 0x0002620000002400 */
[----:B------:R-:W-:Y:S02]  /*33f0*/  MOV R18, R12 ;  /* 0x0000000c00127202 */ /* 0x000fe40000000f00 */
[----:B------:R-:W-:Y:S02]  /*3400*/  @P0 SHF.R.U32.HI R18, RZ, c[0x0][0x2cc], R6 ;  /* 0x0000b300ff120a19 */ /* 0x000fe40000011606 */
[----:B------:R-:W-:Y:S01]  /*3410*/  PLOP3.LUT P0, PT, PT, PT, UP0, 0x40, 0x0 ;  /* 0x000000000000781c */ /* 0x000fe20003f0e808 */
[----:B---3--:R-:W-:-:S02]  /*3420*/  FMUL.FTZ R7, R80, c[0x0][0x320] ;  /* 0x0000c80050077a20 */ /* 0x008fc40000410000 */
[----:B------:R-:W3:Y:S01]  /*3430*/  SHFL.IDX PT, R6, R18, RZ, 0x1c1f ;  /* 0x001c1fff12067589 */ /* 0x000ee200000e0000 */
[----:B-1----:R-:W-:-:S04]  /*3440*/  FMUL.FTZ R5, R73, c[0x0][0x320] ;  /* 0x0000c80049057a20 */ /* 0x002fc80000410000 */
[----:B-----5:R1:W1:Y:S02]  /*3450*/  MUFU.TANH R12, R5 ;  /* 0x00000005000c7308 */ /* 0x0202640000002400 */
[----:B-1----:R-:W-:-:S06]  /*3460*/  FMUL.FTZ R5, R48, c[0x0][0x320] ;  /* 0x0000c80030057a20 */ /* 0x002fcc0000410000 */
[----:B------:R1:W1:Y:S02]  /*3470*/  MUFU.TANH R11, R5 ;  /* 0x00000005000b7308 */ /* 0x0002640000002400 */
[----:B-1----:R-:W-:-:S06]  /*3480*/  LOP3.LUT R5, R9, 0x7ffffffc, RZ, 0xc0, !PT ;  /* 0x7ffffffc09057812 */ /* 0x002fcc00078ec0ff */
[----:B------:R1:W1:Y:S01]  /*3490*/  MUFU.TANH R9, R7 ;  /* 0x0000000700097308 */ /* 0x0002620000002400 */
[----:B------:R-:W-:Y:S01]  /*34a0*/  IMAD.IADD R5, R3, 0x1, -R5 ;  /* 0x0000000103057824 */ /* 0x000fe200078e0a05 */
[----:B------:R-:W-:Y:S01]  /*34b0*/  MOV R3, UR10 ;  /* 0x0000000a00037c02 */ /* 0x000fe20008000f00 */
[----:B------:R-:W-:Y:S02]  /*34c0*/  ULDC UR10, c[0x0][0x324] ;  /* 0x0000c900000a7ab9 */ /* 0x000fe40000000800 */
[----:B------:R-:W-:Y:S01]  /*34d0*/  ULOP3.LUT UR10, URZ, UR10, URZ, 0x33, !UPT ;  /* 0x0000000a3f0a7292 */ /* 0x000fe2000f8e333f */
[----:B------:R-:W-:Y:S01]  /*34e0*/  SHF.L.U32 R8, R5, 0x1, RZ ;  /* 0x0000000105087819 */ /* 0x000fe200000006ff */
[----:B------:R-:W-:-:S03]  /*34f0*/  IMAD.U32 R5, RZ, RZ, UR32 ;  /* 0x00000020ff057e24 */ /* 0x000fc6000f8e00ff */
[----:B------:R-:W-:Y:S01]  /*3500*/  IADD3 R3, R3, -UR12, -R8 ;  /* 0x8000000c03037c10 */ /* 0x000fe2000fffe808 */
[----:B------:R1:W-:Y:S01]  /*3510*/  STL [R1+0x20], R8 ;  /* 0x0000200801007387 */ /* 0x0003e20000100800 */
[----:B------:R-:W-:Y:S02]  /*3520*/  IADD3 R22, -R8, UR7, R5 ;  /* 0x0000000708167c10 */ /* 0x000fe4000fffe105 */
[C---:B------:R-:W-:Y:S02]  /*3530*/  IADD3 R20, R3.reuse, c[0x0][0x328], RZ ;  /* 0x0000ca0003147a10 */ /* 0x040fe40007ffe0ff */
[----:B------:R-:W-:Y:S02]  /*3540*/  IADD3 R23, R3, UR10, RZ ;  /* 0x0000000a03177c10 */ /* 0x000fe4000fffe0ff */
[----:B---3--:R-:W-:Y:S02]  /*3550*/  IADD3 R5, R20, R6, RZ ;  /* 0x0000000614057210 */ /* 0x008fe40007ffe0ff */
[----:B------:R-:W-:-:S02]  /*3560*/  IADD3 R24, -R8, UR32, RZ ;  /* 0x0000002008187c10 */ /* 0x000fc4000fffe1ff */
[----:B------:R-:W-:Y:S02]  /*3570*/  IADD3 R3, R23, R6, RZ ;  /* 0x0000000617037210 */ /* 0x000fe40007ffe0ff */
[----:B------:R-:W-:Y:S01]  /*3580*/  IMNMX R5, R5, R22, PT ;  /* 0x0000001605057217 */ /* 0x000fe20003800200 */
[----:B------:R-:W-:Y:S05]  /*3590*/  @P0 BRA `(.L_x_242) ;  /* 0x0000015000000947 */ /* 0x000fea0003800000 */
[----:B-12-4-:R-:W-:Y:S01]  /*35a0*/  IMAD.U32 R7, RZ, RZ, UR12 ;  /* 0x0000000cff077e24 */ /* 0x016fe2000f8e00ff */
[----:B------:R-:W-:Y:S04]  /*35b0*/  BSSY B0, `(.L_x_243) ;  /* 0x000000f000007945 */ /* 0x000fe80003800000 */
[----:B------:R-:W-:-:S04]  /*35c0*/  IADD3 R6, -R7, UR7, R6 ;  /* 0x0000000707067c10 */ /* 0x000fc8000fffe106 */
        /* <DEDUP_REMOVED lines=9> */
.L_x_244:
[----:B------:R-:W-:-:S04]  /*3660*/  MOV R7, c[0x0][0x32c] ;  /* 0x0000cb0000077a02 */ /* 0x000fc80000000f00 */
[----:B------:R-:W-:-:S13]  /*3670*/  ISETP.NE.AND P0, PT, R7, 0x1, PT ;  /* 0x000000010700780c */ /* 0x000fda0003f05270 */
[----:B------:R-:W-:-:S05]  /*3680*/  @P0 IMAD.HI.U32 R7, R6, c[0x0][0x330], RZ ;  /* 0x0000cc0006070a27 */ /* 0x000fca00078e00ff */
[----:B------:R-:W-:Y:S02]  /*3690*/  @P0 SHF.R.U32.HI R6, RZ, c[0x0][0x334], R7 ;  /* 0x0000cd00ff060a19 */ /* 0x000fe40000011607 */
.L_x_245:
[----:B------:R-:W-:Y:S05]  /*36a0*/  BSYNC B0 ;  /* 0x0000000000007941 */ /* 0x000fea0003800000 */
.L_x_243:
[----:B------:R-:W-:-:S05]  /*36b0*/  IMAD R6, R6, c[0x0][0x32c], R24 ;  /* 0x0000cb0006067a24 */ /* 0x000fca00078e0218 */
[----:B------:R-:W-:Y:S02]  /*36c0*/  IADD3 R7, R6, c[0x0][0x32c], RZ ;  /* 0x0000cb0006077a10 */ /* 0x000fe40007ffe0ff */
[----:B------:R-:W-:Y:S02]  /*36d0*/  IMNMX R3, R3, R6, !PT ;  /* 0x0000000603037217 */ /* 0x000fe40007800200 */
[----:B------:R-:W-:Y:S02]  /*36e0*/  IMNMX R5, R5, R7, PT ;  /* 0x0000000705057217 */ /* 0x000fe40003800200 */
.L_x_242:
[----:B--2-4-:R-:W-:Y:S01]  /*36f0*/  FMUL.FTZ R6, R59, c[0x0][0x320] ;  /* 0x0000c8003b067a20 */ /* 0x014fe20000410000 */
[----:B------:R-:W-:Y:S01]  /*3700*/  UISETP.GE.AND UP2, UPT, UR32, 0x11, UPT ;  /* 0x000000112000788c */ /* 0x000fe2000bf46270 */
[----:B-1----:R-:W-:Y:S01]  /*3710*/  FMUL.FTZ R8, R50, c[0x0][0x320] ;  /* 0x0000c80032087a20 */ /* 0x002fe20000410000 */
[----:B------:R-:W-:Y:S01]  /*3720*/  UISETP.GE.AND UP6, UPT, UR32, 0x1, UPT ;  /* 0x000000012000788c */ /* 0x000fe2000bfc6270 */
[----:B------:R1:W2:Y:S01]  /*3730*/  MUFU.TANH R72, R6 ;  /* 0x0000000600487308 */ /* 0x0002a20000002400 */
[----:B------:R-:W-:Y:S01]  /*3740*/  UP2UR UR27, UPR, URZ, 0x4 ;  /* 0x000000043f1b7883 */ /* 0x000fe20008000000 */
[----:B------:R-:W-:Y:S01]  /*3750*/  FMUL.FTZ R7, R51, c[0x0][0x320] ;  /* 0x0000c80033077a20 */ /* 0x000fe20000410000 */
[----:B------:R-:W-:Y:S01]  /*3760*/  PLOP3.LUT P2, PT, PT, PT, UP2, 0x40, 0x0 ;  /* 0x000000000000781c */ /* 0x000fe20003f4e828 */
[----:B------:R-:W-:Y:S01]  /*3770*/  UISETP.GE.AND UP2, UPT, UR32, 0x12, UPT ;  /* 0x000000122000788c */ /* 0x000fe2000bf46270 */
[----:B------:R-:W-:Y:S01]  /*3780*/  PLOP3.LUT P0, PT, PT, PT, UP6, 0x40, 0x0 ;  /* 0x000000000000781c */ /* 0x000fe20003f0e868 */
[----:B------:R-:W-:Y:S01]  /*3790*/  UISETP.GE.AND UP5, UPT, UR32, 0x2, UPT ;  /* 0x000000022000788c */ /* 0x000fe2000bfa6270 */
[C---:B------:R-:W-:Y:S01]  /*37a0*/  ISETP.GT.AND P2, PT, R3.reuse, 0x10, P2 ;  /* 0x000000100300780c */ /* 0x040fe20001744270 */
[----:B------:R-:W-:Y:S01]  /*37b0*/  UP2UR UR26, UPR, URZ, 0x4 ;  /* 0x000000043f1a7883 */ /* 0x000fe20008000000 */
[----:B------:R-:W-:Y:S01]  /*37c0*/  ISETP.GT.AND P0, PT, R3, RZ, P0 ;  /* 0x000000ff0300720c */ /* 0x000fe20000704270 */
[----:B------:R-:W-:Y:S01]  /*37d0*/  UISETP.GE.AND UP4, UPT, UR32, 0x9, UPT ;  /* 0x000000092000788c */ /* 0x000fe2000bf86270 */
[----:B------:R-:W-:Y:S01]  /*37e0*/  PLOP3.LUT P1, PT, PT, PT, UP2, 0x40, 0x0 ;  /* 0x000000000000781c */ /* 0x000fe20003f2e828 */
[----:B------:R-:W-:Y:S01]  /*37f0*/  UISETP.GE.AND UP2, UPT, UR32, 0x19, UPT ;  /* 0x000000192000788c */ /* 0x000fe2000bf46270 */
[----:B------:R-:W-:Y:S01]  /*3800*/  PLOP3.LUT P6, PT, PT, PT, UP5, 0x40, 0x0 ;  /* 0x000000000000781c */ /* 0x000fe20003fce858 */
[----:B------:R-:W-:Y:S01]  /*3810*/  UISETP.GE.AND UP3, UPT, UR32, 0xa, UPT ;  /* 0x0000000a2000788c */ /* 0x000fe2000bf66270 */
[----:B------:R-:W-:Y:S01]  /*3820*/  ISETP.LT.OR P0, PT, R5, 0x1, P0 ;  /* 0x000000010500780c */ /* 0x000fe20000701670 */
[----:B-1----:R-:W-:Y:S01]  /*3830*/  FMUL.FTZ R6, R78, c[0x0][0x320] ;  /* 0x0000c8004e067a20 */ /* 0x002fe20000410000 */
[----:B------:R-:W-:Y:S01]  /*3840*/  ISETP.GT.AND P6, PT, R3, 0x1, P6 ;  /* 0x000000010300780c */ /* 0x000fe200037c4270 */
[----:B------:R-:W-:Y:S01]  /*3850*/  UP2UR UR25, UPR, URZ, 0x4 ;  /* 0x000000043f197883 */ /* 0x000fe20008000000 */
[----:B------:R-:W-:Y:S01]  /*3860*/  PLOP3.LUT P5, PT, PT, PT, UP4, 0x40, 0x0 ;  /* 0x000000000000781c */ /* 0x000fe20003fae848 */
[----:B------:R1:W3:Y:S01]  /*3870*/  MUFU.TANH R41, R6 ;  /* 0x0000000600297308 */ /* 0x0002e20000002400 */
[----:B------:R-:W-:Y:S01]  /*3880*/  ISETP.LT.OR P6, PT, R5, 0x2, P6 ;  /* 0x000000020500780c */ /* 0x000fe200037c1670 */
[----:B------:R-:W-:Y:S01]  /*3890*/  UP2UR UR31, UPR, URZ, 0x40 ;  /* 0x000000403f1f7883 */ /* 0x000fe20008000000 */
[----:B------:R-:W-:Y:S01]  /*38a0*/  ISETP.GT.AND P5, PT, R3, 0x8, P5 ;  /* 0x000000080300780c */ /* 0x000fe20002fa4270 */
[----:B------:R-:W-:Y:S01]  /*38b0*/  UP2UR UR30, UPR, URZ, 0x20 ;  /* 0x000000203f1e7883 */ /* 0x000fe20008000000 */
[----:B------:R-:W-:Y:S01]  /*38c0*/  PLOP3.LUT P4, PT, PT, PT, UP3, 0x40, 0x0 ;  /* 0x000000000000781c */ /* 0x000fe20003f8e838 */
[----:B------:R-:W-:Y:S01]  /*38d0*/  UP2UR UR29, UPR, URZ, 0x10 ;  /* 0x000000103f1d7883 */ /* 0x000fe20008000000 */
[----:B------:R-:W-:Y:S01]  /*38e0*/  ISETP.LT.OR P5, PT, R5, 0x9, P5 ;  /* 0x000000090500780c */ /* 0x000fe20002fa1670 */
[----:B------:R-:W-:Y:S01]  /*38f0*/  UP2UR UR28, UPR, URZ, 0x8 ;  /* 0x000000083f1c7883 */ /* 0x000fe20008000000 */
[----:B------:R-:W-:Y:S01]  /*3900*/  ISETP.GT.AND P4, PT, R3, 0x9, P4 ;  /* 0x000000090300780c */ /* 0x000fe20002784270 */
[----:B------:R-:W-:Y:S01]  /*3910*/  UISETP.GE.AND UP6, UPT, UR32, 0x4a, UPT ;  /* 0x0000004a2000788c */ /* 0x000fe2000bfc6270 */
[----:B------:R-:W-:Y:S01]  /*3920*/  FSEL R73, R88, -INF , !P5 ;  /* 0xff80000058497808 */ /* 0x000fe20006800000 */
[----:B------:R-:W-:Y:S01]  /*3930*/  UISETP.GE.AND UP5, UPT, UR32, 0x51, UPT ;  /* 0x000000512000788c */ /* 0x000fe2000bfa6270 */
[C---:B------:R-:W-:Y:S01]  /*3940*/  ISETP.LT.OR P4, PT, R5.reuse, 0xa, P4 ;  /* 0x0000000a0500780c */ /* 0x040fe20002781670 */
[----:B------:R-:W-:Y:S01]  /*3950*/  UISETP.GE.AND UP4, UPT, UR32, 0x52, UPT ;  /* 0x000000522000788c */ /* 0x000fe2000bf86270 */
[----:B------:R-:W-:Y:S01]  /*3960*/  ISETP.LT.OR P2, PT, R5, 0x11, P2 ;  /* 0x000000110500780c */ /* 0x000fe20001741670 */
[----:B-1----:R-:W-:Y:S01]  /*3970*/  FMUL.FTZ R6, R79, c[0x0][0x320] ;  /* 0x0000c8004f067a20 */ /* 0x002fe20000410000 */
[----:B------:R-:W-:Y:S01]  /*3980*/  ISETP.GT.AND P1, PT, R3, 0x11, P1 ;  /* 0x000000110300780c */ /* 0x000fe20000f24270 */
[----:B------:R-:W-:Y:S01]  /*3990*/  UISETP.GE.AND UP3, UPT, UR32, 0x59, UPT ;  /* 0x000000592000788c */ /* 0x000fe2000bf66270 */
[----:B------:R-:W1:Y:S02]  /*39a0*/  MUFU.TANH R25, R8 ;  /* 0x0000000800197308 */ /* 0x000e640000002400 */
[----:B------:R-:W-:-:S04]  /*39b0*/  ISETP.LT.OR P1, PT, R5, 0x12, P1 ;  /* 0x000000120500780c */ /* 0x000fc80000f21670 */
[----:B------:R-:W-:Y:S02]  /*39c0*/  FSEL R78, R85, -INF , !P1 ;  /* 0xff800000554e7808 */ /* 0x000fe40004800000 */
[----:B------:R4:W1:Y:S02]  /*39d0*/  MUFU.TANH R46, R6 ;  /* 0x00000006002e7308 */ /* 0x0008640000002400 */
[----:B----4-:R-:W-:Y:S01]  /*39e0*/  FMUL.FTZ R6, R70, c[0x0][0x320] ;  /* 0x0000c80046067a20 */ /* 0x010fe20000410000 */
[----:B------:R-:W-:-:S05]  /*39f0*/  FSEL R70, R92, -INF , !P6 ;  /* 0xff8000005c467808 */ /* 0x000fca0007000000 */
[----:B------:R4:W1:Y:S02]  /*3a00*/  MUFU.TANH R44, R6 ;  /* 0x00000006002c7308 */ /* 0x0008640000002400 */
[----:B----4-:R-:W-:-:S06]  /*3a10*/  FMUL.FTZ R6, R71, c[0x0][0x320] ;  /* 0x0000c80047067a20 */ /* 0x010fcc0000410000 */
[----:B------:R4:W1:Y:S02]  /*3a20*/  MUFU.TANH R43, R6 ;  /* 0x00000006002b7308 */ /* 0x0008640000002400 */
[----:B----4-:R-:W-:-:S06]  /*3a30*/  FMUL.FTZ R6, R98, c[0x0][0x320] ;  /* 0x0000c80062067a20 */ /* 0x010fcc0000410000 */
[----:B------:R4:W1:Y:S02]  /*3a40*/  MUFU.TANH R39, R6 ;  /* 0x0000000600277308 */ /* 0x0008640000002400 */
[----:B----4-:R-:W-:-:S06]  /*3a50*/  FMUL.FTZ R6, R90, c[0x0][0x320] ;  /* 0x0000c8005a067a20 */ /* 0x010fcc0000410000 */
[----:B------:R4:W1:Y:S02]  /*3a60*/  MUFU.TANH R37, R6 ;  /* 0x0000000600257308 */ /* 0x0008640000002400 */
[----:B----4-:R-:W-:Y:S01]  /*3a70*/  FMUL.FTZ R6, R66, c[0x0][0x320] ;  /* 0x0000c80042067a20 */ /* 0x010fe20000410000 */
[----:B------:R-:W-:Y:S02]  /*3a80*/  FSEL R66, R93, -INF , !P0 ;  /* 0xff8000005d427808 */ /* 0x000fe40004000000 */
[----:B------:R-:W-:-:S03]  /*3a90*/  PLOP3.LUT P0, PT, PT, PT, UP2, 0x40, 0x0 ;  /* 0x000000000000781c */ /* 0x000fc60003f0e828 */
[----:B------:R4:W1:Y:S01]  /*3aa0*/  MUFU.TANH R35, R6 ;  /* 0x0000000600237308 */ /* 0x0008620000002400 */
[----:B------:R-:W-:Y:S01]  /*3ab0*/  UISETP.GE.AND UP2, UPT, UR32, 0x1a, UPT ;  /* 0x0000001a2000788c */ /* 0x000fe2000bf46270 */
[----:B------:R-:W-:-:S03]  /*3ac0*/  ISETP.GT.AND P0, PT, R3, 0x18, P0 ;  /* 0x000000180300780c */ /* 0x000fc60000704270 */
[----:B------:R-:W-:Y:S02]  /*3ad0*/  UP2UR UR24, UPR, URZ, 0x4 ;  /* 0x000000043f187883 */ /* 0x000fe40008000000 */
[----:B------:R-:W-:Y:S01]  /*3ae0*/  PLOP3.LUT P6, PT, PT, PT, UP2, 0x40, 0x0 ;  /* 0x000000000000781c */ /* 0x000fe20003fce828 */
[----:B------:R-:W-:Y:S01]  /*3af0*/  UISETP.GE.AND UP2, UPT, UR32, 0x21, UPT ;  /* 0x000000212000788c */ /* 0x000fe2000bf46270 */
[----:B------:R-:W-:Y:S02]  /*3b00*/  ISETP.LT.OR P0, PT, R5, 0x19, P0 ;  /* 0x000000190500780c */ /* 0x000fe40000701670 */
[----:B------:R-:W-:Y:S01]  /*3b10*/  ISETP.GT.AND P6, PT, R3, 0x19, P6 ;  /* 0x000000190300780c */ /* 0x000fe200037c4270 */
[----:B------:R-:W-:Y:S01]  /*3b20*/  UP2UR UR23, UPR, URZ, 0x4 ;  /* 0x000000043f177883 */ /* 0x000fe20008000000 */
[----:B------:R-:W-:Y:S02]  /*3b30*/  FSEL R79, R84, -INF , !P0 ;  /* 0xff800000544f7808 */ /* 0x000fe40004000000 */
[----:B------:R-:W-:Y:S01]  /*3b40*/  PLOP3.LUT P5, PT, PT, PT, UP2, 0x40, 0x0 ;  /* 0x000000000000781c */ /* 0x000fe20003fae828 */
[----:B----4-:R-:W-:Y:S01]  /*3b50*/  FMUL.FTZ R6, R67, c[0x0][0x320] ;  /* 0x0000c80043067a20 */ /* 0x010fe20000410000 */
[----:B------:R-:W-:Y:S01]  /*3b60*/  UISETP.GE.AND UP2, UPT, UR32, 0x22, UPT ;  /* 0x000000222000788c */ /* 0x000fe2000bf46270 */
[----:B------:R-:W-:-:S02]  /*3b70*/  ISETP.LT.OR P6, PT, R5, 0x1a, P6 ;  /* 0x0000001a0500780c */ /* 0x000fc400037c1670 */
[----:B------:R4:W1:Y:S01]  /*3b80*/  MUFU.TANH R36, R6 ;  /* 0x0000000600247308 */ /* 0x0008620000002400 */
[----:B------:R-:W-:Y:S01]  /*3b90*/  UP2UR UR22, UPR, URZ, 0x4 ;  /* 0x000000043f167883 */ /* 0x000fe20008000000 */
[----:B------:R-:W-:Y:S02]  /*3ba0*/  ISETP.GT.AND P5, PT, R3, 0x20, P5 ;  /* 0x000000200300780c */ /* 0x000fe40002fa4270 */
[----:B------:R-:W-:Y:S02]  /*3bb0*/  FSEL R77, R77, -INF , !P6 ;  /* 0xff8000004d4d7808 */ /* 0x000fe40007000000 */
[----:B------:R-:W-:-:S04]  /*3bc0*/  ISETP.LT.OR P5, PT, R5, 0x21, P5 ;  /* 0x000000210500780c */ /* 0x000fc80002fa1670 */
[----:B------:R-:W-:Y:S01]  /*3bd0*/  FSEL R76, R76, -INF , !P5 ;  /* 0xff8000004c4c7808 */ /* 0x000fe20006800000 */
[----:B----4-:R-:W-:-:S04]  /*3be0*/  FMUL.FTZ R6, R91, c[0x0][0x320] ;  /* 0x0000c8005b067a20 */ /* 0x010fc80000410000 */
[----:B------:R4:W1:Y:S02]  /*3bf0*/  MUFU.TANH R34, R6 ;  /* 0x0000000600227308 */ /* 0x0008640000002400 */
[----:B----4-:R-:W-:-:S06]  /*3c00*/  FMUL.FTZ R6, R82, c[0x0][0x320] ;  /* 0x0000c80052067a20 */ /* 0x010fcc0000410000 */
        /* <DEDUP_REMOVED lines=21> */
[----:B------:R-:W-:Y:S01]  /*3d60*/  PLOP3.LUT P4, PT, PT, PT, UP2, 0x40, 0x0 ;  /* 0x000000000000781c */ /* 0x000fe20003f8e828 */
[----:B------:R-:W-:Y:S02]  /*3d70*/  UISETP.GE.AND UP2, UPT, UR32, 0x29, UPT ;  /* 0x000000292000788c */ /* 0x000fe4000bf46270 */
[----:B------:R4:W1:Y:S01]  /*3d80*/  MUFU.TANH R28, R6 ;  /* 0x00000006001c7308 */ /* 0x0008620000002400 */
[----:B------:R-:W-:Y:S01]  /*3d90*/  ISETP.GT.AND P4, PT, R3, 0x21, P4 ;  /* 0x000000210300780c */ /* 0x000fe20002784270 */
[----:B------:R-:W-:-:S03]  /*3da0*/  UP2UR UR21, UPR, URZ, 0x4 ;  /* 0x000000043f157883 */ /* 0x000fc60008000000 */
[----:B------:R-:W-:-:S04]  /*3db0*/  ISETP.LT.OR P4, PT, R5, 0x22, P4 ;  /* 0x000000220500780c */ /* 0x000fc80002781670 */
[----:B------:R-:W-:Y:S01]  /*3dc0*/  FSEL R80, R69, -INF , !P4 ;  /* 0xff80000045507808 */ /* 0x000fe20006000000 */
[----:B----4-:R-:W-:Y:S01]  /*3dd0*/  FMUL.FTZ R6, R75, c[0x0][0x320] ;  /* 0x0000c8004b067a20 */ /* 0x010fe20000410000 */
[----:B------:R-:W-:Y:S02]  /*3de0*/  FSEL R75, R86, -INF , !P2 ;  /* 0xff800000564b7808 */ /* 0x000fe40005000000 */
[----:B------:R-:W-:Y:S01]  /*3df0*/  PLOP3.LUT P2, PT, PT, PT, UP2, 0x40, 0x0 ;  /* 0x000000000000781c */ /* 0x000fe20003f4e828 */
[----:B------:R-:W-:Y:S01]  /*3e00*/  UISETP.GE.AND UP2, UPT, UR32, 0x2a, UPT ;  /* 0x0000002a2000788c */ /* 0x000fe2000bf46270 */
[----:B------:R4:W1:Y:S02]  /*3e10*/  MUFU.TANH R26, R6 ;  /* 0x00000006001a7308 */ /* 0x0008640000002400 */
[----:B------:R-:W-:Y:S01]  /*3e20*/  ISETP.GT.AND P2, PT, R3, 0x28, P2 ;  /* 0x000000280300780c */ /* 0x000fe20001744270 */
[----:B------:R-:W-:Y:S02]  /*3e30*/  UP2UR UR20, UPR, URZ, 0x4 ;  /* 0x000000043f147883 */ /* 0x000fe40008000000 */
[----:B------:R-:W-:Y:S01]  /*3e40*/  PLOP3.LUT P1, PT, PT, PT, UP2, 0x40, 0x0 ;  /* 0x000000000000781c */ /* 0x000fe20003f2e828 */
[----:B------:R-:W-:Y:S01]  /*3e50*/  UISETP.GE.AND UP2, UPT, UR32, 0x31, UPT ;  /* 0x000000312000788c */ /* 0x000fe2000bf46270 */
[----:B------:R-:W-:-:S02]  /*3e60*/  ISETP.LT.OR P2, PT, R5, 0x29, P2 ;  /* 0x000000290500780c */ /* 0x000fc40001741670 */
[----:B------:R-:W-:Y:S01]  /*3e70*/  ISETP.GT.AND P1, PT, R3, 0x29, P1 ;  /* 0x000000290300780c */ /* 0x000fe20000f24270 */
[----:B------:R-:W-:Y:S01]  /*3e80*/  UP2UR UR19, UPR, URZ, 0x4 ;  /* 0x000000043f137883 */ /* 0x000fe20008000000 */
[----:B------:R-:W-:Y:S02]  /*3e90*/  FSEL R81, R68, -INF , !P2 ;  /* 0xff80000044517808 */ /* 0x000fe40005000000 */
[----:B------:R-:W-:Y:S01]  /*3ea0*/  PLOP3.LUT P0, PT, PT, PT, UP2, 0x40, 0x0 ;  /* 0x000000000000781c */ /* 0x000fe20003f0e828 */
[----:B------:R-:W-:Y:S01]  /*3eb0*/  UISETP.GE.AND UP2, UPT, UR32, 0x32, UPT ;  /* 0x000000322000788c */ /* 0x000fe2000bf46270 */
[----:B------:R-:W-:Y:S01]  /*3ec0*/  ISETP.LT.OR P1, PT, R5, 0x2a, P1 ;  /* 0x0000002a0500780c */ /* 0x000fe20000f21670 */
[----:B----4-:R-:W4:Y:S01]  /*3ed0*/  SHFL.IDX PT, R6, R18, 0x1, 0x1c1f ;  /* 0x003c1f0012067f89 */ /* 0x010f2200000e0000 */
[----:B------:R-:W-:Y:S01]  /*3ee0*/  ISETP.GT.AND P0, PT, R3, 0x30, P0 ;  /* 0x000000300300780c */ /* 0x000fe20000704270 */
[----:B------:R-:W-:Y:S01]  /*3ef0*/  UP2UR UR18, UPR, URZ, 0x4 ;  /* 0x000000043f127883 */ /* 0x000fe20008000000 */
[----:B------:R-:W-:-:S02]  /*3f00*/  FSEL R82, R64, -INF , !P1 ;  /* 0xff80000040527808 */ /* 0x000fc40004800000 */
[----:B------:R-:W-:Y:S01]  /*3f10*/  PLOP3.LUT P6, PT, PT, PT, UP2, 0x40, 0x0 ;  /* 0x000000000000781c */ /* 0x000fe20003fce828 */
[----:B------:R-:W-:Y:S01]  /*3f20*/  UISETP.GE.AND UP2, UPT, UR32, 0x39, UPT ;  /* 0x000000392000788c */ /* 0x000fe2000bf46270 */
[----:B------:R-:W-:Y:S02]  /*3f30*/  ISETP.LT.OR P0, PT, R5, 0x31, P0 ;  /* 0x000000310500780c */ /* 0x000fe40000701670 */
[----:B------:R-:W-:Y:S01]  /*3f40*/  ISETP.GT.AND P6, PT, R3, 0x31, P6 ;  /* 0x000000310300780c */ /* 0x000fe200037c4270 */
[----:B------:R-:W-:Y:S01]  /*3f50*/  UP2UR UR17, UPR, URZ, 0x4 ;  /* 0x000000043f117883 */ /* 0x000fe20008000000 */
[----:B------:R-:W-:Y:S02]  /*3f60*/  FSEL R83, R9, -INF , !P0 ;  /* 0xff80000009537808 */ /* 0x000fe40004000000 */
        /* <DEDUP_REMOVED lines=8> */
[----:B------:R-:W-:Y:S02]  /*3ff0*/  ISETP.LT.OR P5, PT, R5, 0x39, P5 ;  /* 0x000000390500780c */ /* 0x000fe40002fa1670 */
        /* <DEDUP_REMOVED lines=18> */
[----:B------:R1:W1:Y:S01]  /*4120*/  MUFU.TANH R17, R7 ;  /* 0x0000000700117308 */ /* 0x0002620000002400 */
[----:B------:R-:W-:Y:S02]  /*4130*/  ISETP.GT.AND P0, PT, R3, 0x48, P0 ;  /* 0x000000480300780c */ /* 0x000fe40000704270 */
[----:B------:R-:W-:-:S02]  /*4140*/  FSEL R231, R16, -INF , !P1 ;  /* 0xff80000010e77808 */ /* 0x000fc40004800000 */
[----:B------:R-:W-:Y:S02]  /*4150*/  ISETP.LT.OR P0, PT, R5, 0x49, P0 ;  /* 0x000000490500780c */ /* 0x000fe40000701670 */
[----:B------:R-:W-:Y:S02]  /*4160*/  PLOP3.LUT P6, PT, PT, PT, UP6, 0x40, 0x0 ;  /* 0x000000000000781c */ /* 0x000fe40003fce868 */
[----:B------:R-:W-:Y:S02]  /*4170*/  FSEL R230, R15, -INF , !P0 ;  /* 0xff8000000fe67808 */ /* 0x000fe40004000000 */
[----:B------:R-:W-:Y:S02]  /*4180*/  PLOP3.LUT P0, PT, PT, PT, UP0, 0x40, 0x0 ;  /* 0x000000000000781c */ /* 0x000fe40003f0e808 */
[----:B------:R-:W-:Y:S02]  /*4190*/  PLOP3.LUT P5, PT, PT, PT, UP5, 0x40, 0x0 ;  /* 0x000000000000781c */ /* 0x000fe40003fae858 */
[----:B------:R-:W-:-:S02]  /*41a0*/  PLOP3.LUT P4, PT, PT, PT, UP4, 0x40, 0x0 ;  /* 0x000000000000781c */ /* 0x000fc40003f8e848 */
[----:B------:R-:W-:Y:S02]  /*41b0*/  PLOP3.LUT P2, PT, PT, PT, UP3, 0x40, 0x0 ;  /* 0x000000000000781c */ /* 0x000fe40003f4e838 */
[----:B------:R-:W-:Y:S02]  /*41c0*/  PLOP3.LUT P1, PT, PT, PT, UP2, 0x40, 0x0 ;  /* 0x000000000000781c */ /* 0x000fe40003f2e828 */
[C---:B------:R-:W-:Y:S02]  /*41d0*/  ISETP.GT.AND P6, PT, R3.reuse, 0x49, P6 ;  /* 0x000000490300780c */ /* 0x040fe400037c4270 */
[C---:B------:R-:W-:Y:S02]  /*41e0*/  ISETP.GT.AND P5, PT, R3.reuse, 0x50, P5 ;  /* 0x000000500300780c */ /* 0x040fe40002fa4270 */
[C---:B------:R-:W-:Y:S02]  /*41f0*/  ISETP.GT.AND P4, PT, R3.reuse, 0x51, P4 ;  /* 0x000000510300780c */ /* 0x040fe40002784270 */
[----:B------:R-:W-:-:S02]  /*4200*/  ISETP.GT.AND P2, PT, R3, 0x58, P2 ;  /* 0x000000580300780c */ /* 0x000fc40001744270 */
[----:B------:R-:W-:Y:S01]  /*4210*/  ISETP.GT.AND P1, PT, R3, 0x59, P1 ;  /* 0x000000590300780c */ /* 0x000fe20000f24270 */
[--C-:B----4-:R-:W-:Y:S01]  /*4220*/  IMAD.IADD R3, R23, 0x1, R6.reuse ;  /* 0x0000000117037824 */ /* 0x110fe200078e0206 */
[C---:B------:R-:W-:Y:S02]  /*4230*/  ISETP.LT.OR P6, PT, R5.reuse, 0x4a, P6 ;  /* 0x0000004a0500780c */ /* 0x040fe400037c1670 */
[C---:B------:R-:W-:Y:S02]  /*4240*/  ISETP.LT.OR P5, PT, R5.reuse, 0x51, P5 ;  /* 0x000000510500780c */ /* 0x040fe40002fa1670 */
[C---:B------:R-:W-:Y:S02]  /*4250*/  ISETP.LT.OR P4, PT, R5.reuse, 0x52, P4 ;  /* 0x000000520500780c */ /* 0x040fe40002781670 */
[C---:B------:R-:W-:Y:S02]  /*4260*/  ISETP.LT.OR P2, PT, R5.reuse, 0x59, P2 ;  /* 0x000000590500780c */ /* 0x040fe40001741670 */
[----:B------:R-:W-:Y:S01]  /*4270*/  ISETP.LT.OR P1, PT, R5, 0x5a, P1 ;  /* 0x0000005a0500780c */ /* 0x000fe20000f21670 */
[----:B------:R-:W-:Y:S01]  /*4280*/  IMAD.IADD R5, R20, 0x1, R6 ;  /* 0x0000000114057824 */ /* 0x000fe200078e0206 */
[----:B------:R-:W-:-:S02]  /*4290*/  FSEL R232, R14, -INF , !P6 ;  /* 0xff8000000ee87808 */ /* 0x000fc40007000000 */
[----:B------:R-:W-:Y:S02]  /*42a0*/  FSEL R233, R13, -INF , !P5 ;  /* 0xff8000000de97808 */ /* 0x000fe40006800000 */
[----:B------:R-:W-:Y:S02]  /*42b0*/  IMNMX R5, R5, R22, PT ;  /* 0x0000001605057217 */ /* 0x000fe40003800200 */
[----:B------:R-:W-:Y:S02]  /*42c0*/  FSEL R234, R12, -INF , !P4 ;  /* 0xff8000000cea7808 */ /* 0x000fe40006000000 */
[----:B------:R-:W-:Y:S02]  /*42d0*/  FSEL R241, R11, -INF , !P2 ;  /* 0xff8000000bf17808 */ /* 0x000fe40005000000 */
[----:B------:R-:W-:Y:S01]  /*42e0*/  FSEL R244, R10, -INF , !P1 ;  /* 0xff8000000af47808 */ /* 0x000fe20004800000 */
[----:B------:R-:W-:Y:S05]  /*42f0*/  @P0 BRA `(.L_x_246) ;  /* 0x0000015000000947 */ /* 0x000fea0003800000 */
[----:B-123--:R-:W-:Y:S01]  /*4300*/  IMAD.U32 R7, RZ, RZ, UR12 ;  /* 0x0000000cff077e24 */ /* 0x00efe2000f8e00ff */
        /* <DEDUP_REMOVED lines=11> */
.L_x_248:
[----:B------:R-:W-:-:S04]  /*43c0*/  MOV R7, c[0x0][0x32c] ;  /* 0x0000cb0000077a02 */ /* 0x000fc80000000f00 */
[----:B------:R-:W-:-:S13]  /*43d0*/  ISETP.NE.AND P0, PT, R7, 0x1, PT ;  /* 0x000000010700780c */ /* 0x000fda0003f05270 */
[----:B------:R-:W-:-:S05]  /*43e0*/  @P0 IMAD.HI.U32 R7, R6, c[0x0][0x330], RZ ;  /* 0x0000cc0006070a27 */ /* 0x000fca00078e00ff */
[----:B------:R-:W-:Y:S02]  /*43f0*/  @P0 SHF.R.U32.HI R6, RZ, c[0x0][0x334], R7 ;  /* 0x0000cd00ff060a19 */ /* 0x000fe40000011607 */
.L_x_249:
[----:B------:R-:W-:Y:S05]  /*4400*/  BSYNC B0 ;  /* 0x0000000000007941 */ /* 0x000fea0003800000 */
.L_x_247:
[----:B------:R-:W-:-:S05]  /*4410*/  IMAD R6, R6, c[0x0][0x32c], R24 ;  /* 0x0000cb0006067a24 */ /* 0x000fca00078e0218 */
[----:B------:R-:W-:Y:S02]  /*4420*/  IADD3 R7, R6, c[0x0][0x32c], RZ ;  /* 0x0000cb0006077a10 */ /* 0x000fe40007ffe0ff */
[----:B------:R-:W-:Y:S02]  /*4430*/  IMNMX R3, R3, R6, !PT ;  /* 0x0000000603037217 */ /* 0x000fe40007800200 */
[----:B------:R-:W-:Y:S02]  /*4440*/  IMNMX R5, R5, R7, PT ;  /* 0x0000000705057217 */ /* 0x000fe40003800200 */
.L_x_246:
[----:B-123--:R-:W-:Y:S01]  /*4450*/  FMUL.FTZ R6, R109, c[0x0][0x320] ;  /* 0x0000c8006d067a20 */ /* 0x00efe20000410000 */
[----:B------:R-:W-:Y:S01]  /*4460*/  UP2UR UR38, UPR, URZ, 0x40 ;  /* 0x000000403f267883 */ /* 0x000fe20008000000 */
[----:B------:R-:W-:Y:S01]  /*4470*/  FMUL.FTZ R9, R112, c[0x0][0x320] ;  /* 0x0000c80070097a20 */ /* 0x000fe20000410000 */
[----:B------:R-:W-:Y:S01]  /*4480*/  UISETP.NE.AND UP6, UPT, UR31, URZ, UPT ;  /* 0x0000003f1f00728c */ /* 0x000fe2000bfc5270 */
[----:B------:R1:W2:Y:S01]  /*4490*/  MUFU.TANH R63, R6 ;  /* 0x00000006003f7308 */ /* 0x0002a20000002400 */
[----:B------:R-:W-:Y:S01]  /*44a0*/  UP2UR UR36, UPR, URZ, 0x10 ;  /* 0x000000103f247883 */ /* 0x000fe20008000000 */
[----:B------:R-:W-:Y:S01]  /*44b0*/  FMUL.FTZ R11, R105, c[0x0][0x320] ;  /* 0x0000c800690b7a20 */ /* 0x000fe20000410000 */
[----:B------:R-:W-:Y:S01]  /*44c0*/  UP2UR UR37, UPR, URZ, 0x20 ;  /* 0x000000203f257883 */ /* 0x000fe20008000000 */
[----:B------:R-:W-:Y:S01]  /*44d0*/  FMUL.FTZ R16, R161, c[0x0][0x320] ;  /* 0x0000c800a1107a20 */ /* 0x000fe20000410000 */
[----:B------:R-:W-:Y:S01]  /*44e0*/  UISETP.NE.AND UP4, UPT, UR29, URZ, UPT ;  /* 0x0000003f1d00728c */ /* 0x000fe2000bf85270 */
[----:B------:R-:W-:Y:S01]  /*44f0*/  PLOP3.LUT P0, PT, PT, PT, UP6, 0x40, 0x0 ;  /* 0x000000000000781c */ /* 0x000fe20003f0e868 */
[----:B------:R-:W-:Y:S01]  /*4500*/  UISETP.NE.AND UP5, UPT, UR30, URZ, UPT ;  /* 0x0000003f1e00728c */ /* 0x000fe2000bfa5270 */
[----:B------:R-:W3:Y:S01]  /*4510*/  MUFU.TANH R54, R11 ;  /* 0x0000000b00367308 */ /* 0x000ee20000002400 */
[----:B------:R-:W-:Y:S01]  /*4520*/  UP2UR UR32, UPR, URZ, 0x2 ;  /* 0x000000023f207883 */ /* 0x000fe20008000000 */
[----:B------:R-:W-:Y:S01]  /*4530*/  ISETP.GT.AND P0, PT, R3, RZ, P0 ;  /* 0x000000ff0300720c */ /* 0x000fe20000704270 */
[----:B------:R-:W-:Y:S01]  /*4540*/  UP2UR UR34, UPR, URZ, 0x4 ;  /* 0x000000043f227883 */ /* 0x000fe20008000000 */
[----:B------:R-:W-:Y:S01]  /*4550*/  PLOP3.LUT P5, PT, PT, PT, UP4, 0x40, 0x0 ;  /* 0x000000000000781c */ /* 0x000fe20003fae848 */
[----:B------:R-:W-:Y:S01]  /*4560*/  UP2UR UR33, UPR, URZ, 0x1 ;  /* 0x000000013f217883 */ /* 0x000fe20008000000 */
[----:B------:R-:W-:Y:S01]  /*4570*/  PLOP3.LUT P6, PT, PT, PT, UP5, 0x40, 0x0 ;  /* 0x000000000000781c */ /* 0x000fe20003fce858 */
[----:B------:R-:W-:Y:S01]  /*4580*/  UISETP.NE.AND UP1, UPT, UR27, URZ, UPT ;  /* 0x0000003f1b00728c */ /* 0x000fe2000bf25270 */
[----:B-1----:R-:W-:Y:S01]  /*4590*/  FMUL.FTZ R6, R108, c[0x0][0x320] ;  /* 0x0000c8006c067a20 */ /* 0x002fe20000410000 */
[----:B------:R-:W-:Y:S01]  /*45a0*/  UP2UR UR35, UPR, URZ, 0x8 ;  /* 0x000000083f237883 */ /* 0x000fe20008000000 */
[----:B------:R-:W-:Y:S01]  /*45b0*/  ISETP.LT.OR P0, PT, R5, 0x1, P0 ;  /* 0x000000010500780c */ /* 0x000fe20000701670 */
[----:B------:R-:W-:Y:S01]  /*45c0*/  UISETP.NE.AND UP2, UPT, UR28, URZ, UPT ;  /* 0x0000003f1c00728c */ /* 0x000fe2000bf45270 */
[----:B------:R1:W4:Y:S01]  /*45d0*/  MUFU.TANH R62, R6 ;  /* 0x00000006003e7308 */ /* 0x0003220000002400 */
[----:B------:R-:W-:Y:S01]  /*45e0*/  UISETP.NE.AND UP0, UPT, UR26, URZ, UPT ;  /* 0x0000003f1a00728c */ /* 0x000fe2000bf05270 */
[C---:B------:R-:W-:Y:S01]  /*45f0*/  ISETP.GT.AND P5, PT, R3.reuse, 0x8, P5 ;  /* 0x000000080300780c */ /* 0x040fe20002fa4270 */
[----:B------:R-:W-:Y:S01]  /*4600*/  UISETP.NE.AND UP3, UPT, UR25, URZ, UPT ;  /* 0x0000003f1900728c */ /* 0x000fe2000bf65270 */
[----:B------:R-:W-:Y:S01]  /*4610*/  ISETP.GT.AND P6, PT, R3, 0x1, P6 ;  /* 0x000000010300780c */ /* 0x000fe200037c4270 */
[----:B------:R-:W-:Y:S01]  /*4620*/  UISETP.NE.AND UP6, UPT, UR38, URZ, UPT ;  /* 0x0000003f2600728c */ /* 0x000fe2000bfc5270 */
[----:B------:R-:W-:Y:S01]  /*4630*/  PLOP3.LUT P2, PT, PT, PT, UP1, 0x40, 0x0 ;  /* 0x000000000000781c */ /* 0x000fe20003f4e818 */
[----:B------:R-:W-:Y:S01]  /*4640*/  UISETP.NE.AND UP1, UPT, UR23, URZ, UPT ;  /* 0x0000003f1700728c */ /* 0x000fe2000bf25270 */
[----:B------:R-:W-:Y:S01]  /*4650*/  PLOP3.LUT P4, PT, PT, PT, UP2, 0x40, 0x0 ;  /* 0x000000000000781c */ /* 0x000fe20003f8e828 */
[----:B------:R-:W-:Y:S01]  /*4660*/  UISETP.NE.AND UP2, UPT, UR24, URZ, UPT ;  /* 0x0000003f1800728c */ /* 0x000fe2000bf45270 */
[----:B------:R-:W-:Y:S01]  /*4670*/  PLOP3.LUT P1, PT, PT, PT, UP0, 0x40, 0x0 ;  /* 0x000000000000781c */ /* 0x000fe20003f2e808 */
[----:B------:R-:W-:Y:S01]  /*4680*/  UISETP.NE.AND UP0, UPT, UR21, URZ, UPT ;  /* 0x0000003f1500728c */ /* 0x000fe2000bf05270 */
[----:B------:R-:W-:Y:S01]  /*4690*/  FSEL R52, R39, -INF , !P0 ;  /* 0xff80000027347808 */ /* 0x000fe20004000000 */
[----:B------:R-:W-:Y:S01]  /*46a0*/  UISETP.NE.AND UP5, UPT, UR37, URZ, UPT ;  /* 0x0000003f2500728c */ /* 0x000fe2000bfa5270 */
[----:B------:R-:W-:Y:S01]  /*46b0*/  PLOP3.LUT P0, PT, PT, PT, UP3, 0x40, 0x0 ;  /* 0x000000000000781c */ /* 0x000fe20003f0e838 */
[----:B------:R-:W-:Y:S01]  /*46c0*/  UISETP.NE.AND UP3, UPT, UR22, URZ, UPT ;  /* 0x0000003f1600728c */ /* 0x000fe2000bf65270 */
[----:B-1----:R-:W-:Y:S01]  /*46d0*/  FMUL.FTZ R6, R148, c[0x0][0x320] ;  /* 0x0000c80094067a20 */ /* 0x002fe20000410000 */
[C---:B------:R-:W-:Y:S01]  /*46e0*/  ISETP.LT.OR P5, PT, R5.reuse, 0x9, P5 ;  /* 0x000000090500780c */ /* 0x040fe20002fa1670 */
[----:B------:R-:W-:Y:S01]  /*46f0*/  UISETP.NE.AND UP4, UPT, UR36, URZ, UPT ;  /* 0x0000003f2400728c */ /* 0x000fe2000bf85270 */
[----:B------:R-:W-:Y:S01]  /*4700*/  ISETP.LT.OR P6, PT, R5, 0x2, P6 ;  /* 0x000000020500780c */ /* 0x000fe200037c1670 */
[----:B------:R1:W1:Y:S01]  /*4710*/  MUFU.TANH R59, R6 ;  /* 0x00000006003b7308 */ /* 0x0002620000002400 */
[----:B------:R-:W-:Y:S01]  /*4720*/  ISETP.GT.AND P1, PT, R3, 0x11, P1 ;  /* 0x000000110300780c */ /* 0x000fe20000f24270 */
[----:B------:R-:W-:Y:S01]  /*4730*/  FMUL.FTZ R15, R152, c[0x0][0x320] ;  /* 0x0000c800980f7a20 */ /* 0x000fe20000410000 */
[----:B------:R-:W-:Y:S01]  /*4740*/  FSEL R57, R37, -INF , !P5 ;  /* 0xff80000025397808 */ /* 0x000fe20006800000 */
[----:B------:R-:W-:Y:S01]  /*4750*/  FMUL.FTZ R14, R153, c[0x0][0x320] ;  /* 0x0000c800990e7a20 */ /* 0x000fe20000410000 */
[C---:B------:R-:W-:Y:S01]  /*4760*/  ISETP.GT.AND P2, PT, R3.reuse, 0x10, P2 ;  /* 0x000000100300780c */ /* 0x040fe20001744270 */
[----:B------:R-:W-:Y:S01]  /*4770*/  FMUL.FTZ R10, R168, c[0x0][0x320] ;  /* 0x0000c800a80a7a20 */ /* 0x000fe20000410000 */
[----:B------:R-:W-:Y:S01]  /*4780*/  ISETP.GT.AND P0, PT, R3, 0x18, P0 ;  /* 0x000000180300780c */ /* 0x000fe20000704270 */
[----:B------:R-:W-:Y:S01]  /*4790*/  FMUL.FTZ R8, R113, c[0x0][0x320] ;  /* 0x0000c80071087a20 */ /* 0x000fe20000410000 */
[----:B------:R-:W-:Y:S01]  /*47a0*/  FSEL R51, R27, -INF , !P6 ;  /* 0xff8000001b337808 */ /* 0x000fe20007000000 */
[----:B------:R-:W-:Y:S01]  /*47b0*/  FMUL.FTZ R7, R164, c[0x0][0x320] ;  /* 0x0000c800a4077a20 */ /* 0x000fe20000410000 */
[----:B------:R-:W-:Y:S01]  /*47c0*/  ISETP.GT.AND P4, PT, R3, 0x9, P4 ;  /* 0x000000090300780c */ /* 0x000fe20002784270 */
[----:B------:R-:W-:Y:S01]  /*47d0*/  FMUL.FTZ R13, R169, c[0x0][0x320] ;  /* 0x0000c800a90d7a20 */ /* 0x000fe20000410000 */
[----:B------:R-:W-:Y:S01]  /*47e0*/  PLOP3.LUT P5, PT, PT, PT, UP1, 0x40, 0x0 ;  /* 0x000000000000781c */ /* 0x000fe20003fae818 */
[----:B------:R-:W-:Y:S01]  /*47f0*/  UISETP.NE.AND UP1, UPT, UR20, URZ, UPT ;  /* 0x0000003f1400728c */ /* 0x000fe2000bf25270 */
[----:B------:R-:W-:Y:S01]  /*4800*/  PLOP3.LUT P6, PT, PT, PT, UP2, 0x40, 0x0 ;  /* 0x000000000000781c */ /* 0x000fe20003fce828 */
[----:B-1----:R-:W-:Y:S01]  /*4810*/  FMUL.FTZ R6, R120, c[0x0][0x320] ;  /* 0x0000c80078067a20 */ /* 0x002fe20000410000 */
[----:B------:R-:W-:Y:S01]  /*4820*/  UISETP.NE.AND UP2, UPT, UR19, URZ, UPT ;  /* 0x0000003f1300728c */ /* 0x000fe2000bf45270 */
[C---:B------:R-:W-:Y:S01]  /*4830*/  ISETP.LT.OR P1, PT, R5.reuse, 0x12, P1 ;  /* 0x000000120500780c */ /* 0x040fe20000f21670 */
[----:B------:R-:W-:Y:S01]  /*4840*/  FMUL.FTZ R12, R156, c[0x0][0x320] ;  /* 0x0000c8009c0c7a20 */ /* 0x000fe20000410000 */
[----:B------:R1:W1:Y:S01]  /*4850*/  MUFU.TANH R58, R6 ;  /* 0x00000006003a7308 */ /* 0x0002620000002400 */
[C---:B------:R-:W-:Y:S01]  /*4860*/  ISETP.LT.OR P2, PT, R5.reuse, 0x11, P2 ;  /* 0x000000110500780c */ /* 0x040fe20001741670 */
[----:B------:R-:W-:Y:S01]  /*4870*/  FMUL.FTZ R11, R144, c[0x0][0x320] ;  /* 0x0000c800900b7a20 */ /* 0x000fe20000410000 */
[----:B------:R-:W-:-:S02]  /*4880*/  ISETP.LT.OR P0, PT, R5, 0x19, P0 ;  /* 0x000000190500780c */ /* 0x000fc40000701670 */
[----:B------:R-:W-:Y:S02]  /*4890*/  ISETP.LT.OR P4, PT, R5, 0xa, P4 ;  /* 0x0000000a0500780c */ /* 0x000fe40002781670 */
[----:B------:R-:W-:Y:S01]  /*48a0*/  ISETP.GT.AND P5, PT, R3, 0x20, P5 ;  /* 0x000000200300780c */ /* 0x000fe20002fa4270 */
[----:B------:R-:W2:Y:S01]  /*48b0*/  MUFU.TANH R45, R16 ;  /* 0x00000010002d7308 */ /* 0x000ea20000002400 */
[----:B------:R-:W-:Y:S02]  /*48c0*/  FSEL R65, R19, -INF , !P1 ;  /* 0xff80000013417808 */ /* 0x000fe40004800000 */
[----:B------:R-:W-:Y:S02]  /*48d0*/  ISETP.GT.AND P6, PT, R3, 0x19, P6 ;  /* 0x000000190300780c */ /* 0x000fe400037c4270 */
[----:B------:R-:W-:Y:S02]  /*48e0*/  FSEL R64, R21, -INF , !P2 ;  /* 0xff80000015407808 */ /* 0x000fe40005000000 */
[----:B------:R-:W-:Y:S01]  /*48f0*/  PLOP3.LUT P1, PT, PT, PT, UP1, 0x40, 0x0 ;  /* 0x000000000000781c */ /* 0x000fe20003f2e818 */
[----:B-1----:R-:W-:Y:S01]  /*4900*/  FMUL.FTZ R6, R140, c[0x0][0x320] ;  /* 0x0000c8008c067a20 */ /* 0x002fe20000410000 */
[----:B------:R-:W-:Y:S01]  /*4910*/  FSEL R67, R41, -INF , !P0 ;  /* 0xff80000029437808 */ /* 0x000fe20004000000 */
[----:B------:R-:W-:Y:S01]  /*4920*/  UISETP.NE.AND UP1, UPT, UR17, URZ, UPT ;  /* 0x0000003f1100728c */ /* 0x000fe2000bf25270 */
[----:B------:R-:W-:Y:S01]  /*4930*/  FSEL R56, R34, -INF , !P4 ;  /* 0xff80000022387808 */ /* 0x000fe20006000000 */
[----:B------:R1:W1:Y:S01]  /*4940*/  MUFU.TANH R61, R6 ;  /* 0x00000006003d7308 */ /* 0x0002620000002400 */
[----:B------:R-:W-:Y:S01]  /*4950*/  PLOP3.LUT P2, PT, PT, PT, UP0, 0x40, 0x0 ;  /* 0x000000000000781c */ /* 0x000fe20003f4e808 */
[----:B------:R-:W-:Y:S01]  /*4960*/  UISETP.NE.AND UP0, UPT, UR18, URZ, UPT ;  /* 0x0000003f1200728c */ /* 0x000fe2000bf05270 */
[----:B------:R-:W-:Y:S01]  /*4970*/  PLOP3.LUT P0, PT, PT, PT, UP2, 0x40, 0x0 ;  /* 0x000000000000781c */ /* 0x000fe20003f0e828 */
[----:B------:R-:W-:Y:S01]  /*4980*/  UISETP.NE.AND UP2, UPT, UR15, URZ, UPT ;  /* 0x0000003f0f00728c */ /* 0x000fe2000bf45270 */
[----:B------:R-:W-:Y:S01]  /*4990*/  PLOP3.LUT P4, PT, PT, PT, UP3, 0x40, 0x0 ;  /* 0x000000000000781c */ /* 0x000fe20003f8e838 */
[----:B------:R-:W-:Y:S01]  /*49a0*/  UISETP.NE.AND UP3, UPT, UR16, URZ, UPT ;  /* 0x0000003f1000728c */ /* 0x000fe2000bf65270 */
[C---:B------:R-:W-:Y:S01]  /*49b0*/  ISETP.LT.OR P5, PT, R5.reuse, 0x21, P5 ;  /* 0x000000210500780c */ /* 0x040fe20002fa1670 */
[----:B------:R-:W2:Y:S01]  /*49c0*/  MUFU.TANH R47, R15 ;  /* 0x0000000f002f7308 */ /* 0x000ea20000002400 */
[----:B------:R-:W-:-:S02]  /*49d0*/  ISETP.LT.OR P6, PT, R5, 0x1a, P6 ;  /* 0x0000001a0500780c */ /* 0x000fc400037c1670 */
[C---:B------:R-:W-:Y:S02]  /*49e0*/  ISETP.GT.AND P0, PT, R3.reuse, 0x30, P0 ;  /* 0x000000300300780c */ /* 0x040fe40000704270 */
[C---:B------:R-:W-:Y:S02]  /*49f0*/  ISETP.GT.AND P4, PT, R3.reuse, 0x21, P4 ;  /* 0x000000210300780c */ /* 0x040fe40002784270 */
[----:B------:R-:W-:Y:S01]  /*4a00*/  ISETP.GT.AND P2, PT, R3, 0x28, P2 ;  /* 0x000000280300780c */ /* 0x000fe20001744270 */
[----:B-1----:R-:W-:Y:S01]  /*4a10*/  FMUL.FTZ R6, R141, c[0x0][0x320] ;  /* 0x0000c8008d067a20 */ /* 0x002fe20000410000 */
[----:B------:R-:W-:Y:S01]  /*4a20*/  FSEL R68, R44, -INF , !P5 ;  /* 0xff8000002c447808 */ /* 0x000fe20006800000 */
[----:B------:R-:W1:Y:S01]  /*4a30*/  MUFU.TANH R42, R14 ;  /* 0x0000000e002a7308 */ /* 0x000e620000002400 */
[----:B------:R-:W-:Y:S02]  /*4a40*/  ISETP.GT.AND P1, PT, R3, 0x29, P1 ;  /* 0x000000290300780c */ /* 0x000fe40000f24270 */
[----:B------:R-:W-:-:S02]  /*4a50*/  FSEL R46, R46, -INF , !P6 ;  /* 0xff8000002e2e7808 */ /* 0x000fc40007000000 */
[----:B------:R-:W-:Y:S01]  /*4a60*/  PLOP3.LUT P5, PT, PT, PT, UP1, 0x40, 0x0 ;  /* 0x000000000000781c */ /* 0x000fe20003fae818 */
[----:B------:R-:W-:Y:S01]  /*4a70*/  UISETP.NE.AND UP1, UPT, UR13, URZ, UPT ;  /* 0x0000003f0d00728c */ /* 0x000fe2000bf25270 */
[----:B------:R-:W-:Y:S01]  /*4a80*/  PLOP3.LUT P6, PT, PT, PT, UP0, 0x40, 0x0 ;  /* 0x000000000000781c */ /* 0x000fe20003fce808 */
[----:B------:R5:W1:Y:S01]  /*4a90*/  MUFU.TANH R60, R6 ;  /* 0x00000006003c7308 */ /* 0x000a620000002400 */
[----:B------:R-:W-:Y:S01]  /*4aa0*/  UISETP.NE.AND UP0, UPT, UR14, URZ, UPT ;  /* 0x0000003f0e00728c */ /* 0x000fe2000bf05270 */
[C---:B------:R-:W-:Y:S02]  /*4ab0*/  ISETP.LT.OR P0, PT, R5.reuse, 0x31, P0 ;  /* 0x000000310500780c */ /* 0x040fe40000701670 */
[C---:B------:R-:W-:Y:S02]  /*4ac0*/  ISETP.LT.OR P4, PT, R5.reuse, 0x22, P4 ;  /* 0x000000220500780c */ /* 0x040fe40002781670 */
[C---:B------:R-:W-:Y:S02]  /*4ad0*/  ISETP.LT.OR P2, PT, R5.reuse, 0x29, P2 ;  /* 0x000000290500780c */ /* 0x040fe40001741670 */
[----:B------:R-:W-:Y:S01]  /*4ae0*/  ISETP.LT.OR P1, PT, R5, 0x2a, P1 ;  /* 0x0000002a0500780c */ /* 0x000fe20000f21670 */
[----:B------:R-:W1:Y:S01]  /*4af0*/  MUFU.TANH R37, R10 ;  /* 0x0000000a00257308 */ /* 0x000e620000002400 */
[----:B------:R-:W-:-:S02]  /*4b00*/  FSEL R126, R33, -INF , !P0 ;  /* 0xff800000217e7808 */ /* 0x000fc40004000000 */
[----:B------:R-:W-:Y:S02]  /*4b10*/  FSEL R69, R43, -INF , !P4 ;  /* 0xff8000002b457808 */ /* 0x000fe40006000000 */
[----:B------:R-:W-:Y:S01]  /*4b20*/  FSEL R112, R35, -INF , !P2 ;  /* 0xff80000023707808 */ /* 0x000fe20005000000 */
[----:B-----5:R-:W-:Y:S01]  /*4b30*/  FMUL.FTZ R6, R121, c[0x0][0x320] ;  /* 0x0000c80079067a20 */ /* 0x020fe20000410000 */
[----:B------:R-:W-:Y:S01]  /*4b40*/  FSEL R118, R36, -INF , !P1 ;  /* 0xff80000024767808 */ /* 0x000fe20004800000 */
[----:B------:R-:W1:Y:S01]  /*4b50*/  MUFU.TANH R41, R9 ;  /* 0x0000000900297308 */ /* 0x000e620000002400 */
[----:B------:R-:W-:Y:S01]  /*4b60*/  PLOP3.LUT P0, PT, PT, PT, UP1, 0x40, 0x0 ;  /* 0x000000000000781c */ /* 0x000fe20003f0e818 */
[----:B------:R-:W-:Y:S01]  /*4b70*/  UISETP.NE.AND UP1, UPT, UR32, URZ, UPT ;  /* 0x0000003f2000728c */ /* 0x000fe2000bf25270 */
[----:B------:R-:W-:Y:S01]  /*4b80*/  PLOP3.LUT P4, PT, PT, PT, UP3, 0x40, 0x0 ;  /* 0x000000000000781c */ /* 0x000fe20003f8e838 */
[----:B------:R-:W-:Y:S01]  /*4b90*/  UISETP.NE.AND UP3, UPT, UR35, URZ, UPT ;  /* 0x0000003f2300728c */ /* 0x000fe2000bf65270 */
[----:B------:R-:W-:Y:S01]  /*4ba0*/  PLOP3.LUT P2, PT, PT, PT, UP2, 0x40, 0x0 ;  /* 0x000000000000781c */ /* 0x000fe20003f4e828 */
[----:B------:R-:W-:Y:S01]  /*4bb0*/  UISETP.NE.AND UP2, UPT, UR34, URZ, UPT ;  /* 0x0000003f2200728c */ /* 0x000fe2000bf45270 */
[----:B------:R-:W-:Y:S01]  /*4bc0*/  PLOP3.LUT P1, PT, PT, PT, UP0, 0x40, 0x0 ;  /* 0x000000000000781c */ /* 0x000fe20003f2e808 */
[----:B------:R5:W1:Y:S01]  /*4bd0*/  MUFU.TANH R53, R6 ;  /* 0x0000000600357308 */ /* 0x000a620000002400 */
[C---:B------:R-:W-:Y:S01]  /*4be0*/  ISETP.GT.AND P0, PT, R3.reuse, 0x48, P0 ;  /* 0x000000480300780c */ /* 0x040fe20000704270 */
[----:B------:R-:W-:Y:S01]  /*4bf0*/  UISETP.NE.AND UP0, UPT, UR33, URZ, UPT ;  /* 0x0000003f2100728c */ /* 0x000fe2000bf05270 */
[----:B------:R-:W-:-:S02]  /*4c00*/  ISETP.GT.AND P6, PT, R3, 0x31, P6 ;  /* 0x000000310300780c */ /* 0x000fc400037c4270 */
[C---:B------:R-:W-:Y:S02]  /*4c10*/  ISETP.GT.AND P5, PT, R3.reuse, 0x38, P5 ;  /* 0x000000380300780c */ /* 0x040fe40002fa4270 */
[C---:B------:R-:W-:Y:S01]  /*4c20*/  ISETP.GT.AND P4, PT, R3.reuse, 0x39, P4 ;  /* 0x000000390300780c */ /* 0x040fe20002784270 */
[----:B------:R-:W1:Y:S01]  /*4c30*/  MUFU.TANH R39, R8 ;  /* 0x0000000800277308 */ /* 0x000e620000002400 */
[C---:B------:R-:W-:Y:S02]  /*4c40*/  ISETP.GT.AND P2, PT, R3.reuse, 0x40, P2 ;  /* 0x000000400300780c */ /* 0x040fe40001744270 */
[----:B------:R-:W-:Y:S02]  /*4c50*/  ISETP.GT.AND P1, PT, R3, 0x41, P1 ;  /* 0x000000410300780c */ /* 0x000fe40000f24270 */
[C---:B------:R-:W-:Y:S02]  /*4c60*/  ISETP.LT.OR P0, PT, R5.reuse, 0x49, P0 ;  /* 0x000000490500780c */ /* 0x040fe40000701670 */
[C---:B------:R-:W-:Y:S01]  /*4c70*/  ISETP.LT.OR P6, PT, R5.reuse, 0x32, P6 ;  /* 0x000000320500780c */ /* 0x040fe200037c1670 */
[----:B-----5:R-:W-:Y:S01]  /*4c80*/  FMUL.FTZ R6, R160, c[0x0][0x320] ;  /* 0x0000c800a0067a20 */ /* 0x020fe20000410000 */
[C---:B------:R-:W-:Y:S01]  /*4c90*/  ISETP.LT.OR P5, PT, R5.reuse, 0x39, P5 ;  /* 0x000000390500780c */ /* 0x040fe20002fa1670 */
[----:B------:R-:W1:Y:S01]  /*4ca0*/  MUFU.TANH R35, R7 ;  /* 0x0000000700237308 */ /* 0x000e620000002400 */
[----:B------:R-:W-:-:S02]  /*4cb0*/  ISETP.LT.OR P4, PT, R5, 0x3a, P4 ;  /* 0x0000003a0500780c */ /* 0x000fc40002781670 */
[C---:B------:R-:W-:Y:S02]  /*4cc0*/  ISETP.LT.OR P2, PT, R5.reuse, 0x41, P2 ;  /* 0x000000410500780c */ /* 0x040fe40001741670 */
[----:B------:R-:W-:Y:S02]  /*4cd0*/  ISETP.LT.OR P1, PT, R5, 0x42, P1 ;  /* 0x000000420500780c */ /* 0x000fe40000f21670 */
[----:B------:R-:W-:Y:S01]  /*4ce0*/  FSEL R203, R38, -INF , !P0 ;  /* 0xff80000026cb7808 */ /* 0x000fe20004000000 */
[----:B------:R5:W1:Y:S01]  /*4cf0*/  MUFU.TANH R49, R6 ;  /* 0x0000000600317308 */ /* 0x000a620000002400 */
[----:B------:R-:W-:Y:S02]  /*4d00*/  FSEL R127, R32, -INF , !P6 ;  /* 0xff800000207f7808 */ /* 0x000fe40007000000 */
[----:B------:R-:W-:Y:S02]  /*4d10*/  FSEL R128, R29, -INF , !P5 ;  /* 0xff8000001d807808 */ /* 0x000fe40006800000 */
[----:B------:R-:W-:-:S02]  /*4d20*/  FSEL R130, R72, -INF , !P4 ;  /* 0xff80000048827808 */ /* 0x000fc40006000000 */
[----:B------:R-:W-:Y:S01]  /*4d30*/  FSEL R202, R31, -INF , !P2 ;  /* 0xff8000001fca7808 */ /* 0x000fe20005000000 */
[----:B------:R-:W1:Y:S01]  /*4d40*/  MUFU.TANH R32, R13 ;  /* 0x0000000d00207308 */ /* 0x000e620000002400 */
[----:B------:R-:W-:Y:S02]  /*4d50*/  FSEL R205, R30, -INF , !P1 ;  /* 0xff8000001ecd7808 */ /* 0x000fe40004800000 */
[----:B------:R-:W-:Y:S02]  /*4d60*/  PLOP3.LUT P0, PT, PT, PT, UP0, 0x40, 0x0 ;  /* 0x000000000000781c */ /* 0x000fe40003f0e808 */
[----:B------:R-:W-:Y:S02]  /*4d70*/  PLOP3.LUT P6, PT, PT, PT, UP6, 0x40, 0x0 ;  /* 0x000000000000781c */ /* 0x000fe40003fce868 */
[----:B------:R-:W-:Y:S01]  /*4d80*/  PLOP3.LUT P5, PT, PT, PT, UP5, 0x40, 0x0 ;  /* 0x000000000000781c */ /* 0x000fe20003fae858 */
[----:B-----5:R-:W-:Y:S01]  /*4d90*/  FMUL.FTZ R6, R149, c[0x0][0x320] ;  /* 0x0000c80095067a20 */ /* 0x020fe20000410000 */
[----:B------:R-:W-:Y:S01]  /*4da0*/  PLOP3.LUT P4, PT, PT, PT, UP4, 0x40, 0x0 ;  /* 0x000000000000781c */ /* 0x000fe20003f8e848 */
[----:B------:R-:W1:Y:S01]  /*4db0*/  MUFU.TANH R31, R12 ;  /* 0x0000000c001f7308 */ /* 0x000e620000002400 */
[----:B------:R-:W-:-:S02]  /*4dc0*/  PLOP3.LUT P2, PT, PT, PT, UP3, 0x40, 0x0 ;  /* 0x000000000000781c */ /* 0x000fc40003f4e838 */
[----:B------:R-:W-:Y:S02]  /*4dd0*/  PLOP3.LUT P1, PT, PT, PT, UP2, 0x40, 0x0 ;  /* 0x000000000000781c */ /* 0x000fe40003f2e828 */
[C---:B------:R-:W-:Y:S02]  /*4de0*/  ISETP.GT.AND P6, PT, R3.reuse, 0x49, P6 ;  /* 0x000000490300780c */ /* 0x040fe400037c4270 */
[C---:B------:R-:W-:Y:S01]  /*4df0*/  ISETP.GT.AND P5, PT, R3.reuse, 0x50, P5 ;  /* 0x000000500300780c */ /* 0x040fe20002fa4270 */
[----:B------:R5:W1:Y:S01]  /*4e00*/  MUFU.TANH R50, R6 ;  /* 0x0000000600327308 */ /* 0x000a620000002400 */
[C---:B------:R-:W-:Y:S02]  /*4e10*/  ISETP.GT.AND P4, PT, R3.reuse, 0x51, P4 ;  /* 0x000000510300780c */ /* 0x040fe40002784270 */
[C---:B------:R-:W-:Y:S02]  /*4e20*/  ISETP.GT.AND P2, PT, R3.reuse, 0x58, P2 ;  /* 0x000000580300780c */ /* 0x040fe40001744270 */
[----:B------:R-:W-:Y:S01]  /*4e30*/  ISETP.GT.AND P1, PT, R3, 0x59, P1 ;  /* 0x000000590300780c */ /* 0x000fe20000f24270 */
[----:B------:R-:W-:Y:S01]  /*4e40*/  FMUL.FTZ R3, R145, c[0x0][0x320] ;  /* 0x0000c80091037a20 */ /* 0x000fe20000410000 */
[C---:B------:R-:W-:Y:S01]  /*4e50*/  ISETP.LT.OR P6, PT, R5.reuse, 0x4a, P6 ;  /* 0x0000004a0500780c */ /* 0x040fe200037c1670 */
[----:B------:R-:W1:Y:S01]  /*4e60*/  MUFU.TANH R36, R11 ;  /* 0x0000000b00247308 */ /* 0x000e620000002400 */
[----:B------:R-:W-:-:S02]  /*4e70*/  ISETP.LT.OR P5, PT, R5, 0x51, P5 ;  /* 0x000000510500780c */ /* 0x000fc40002fa1670 */
[C---:B------:R-:W-:Y:S02]  /*4e80*/  ISETP.LT.OR P4, PT, R5.reuse, 0x52, P4 ;  /* 0x000000520500780c */ /* 0x040fe40002781670 */
[C---:B------:R-:W-:Y:S02]  /*4e90*/  ISETP.LT.OR P2, PT, R5.reuse, 0x59, P2 ;  /* 0x000000590500780c */ /* 0x040fe40001741670 */
[----:B------:R-:W-:Y:S01]  /*4ea0*/  ISETP.LT.OR P1, PT, R5, 0x5a, P1 ;  /* 0x0000005a0500780c */ /* 0x000fe20000f21670 */
[----:B-----5:R-:W-:Y:S01]  /*4eb0*/  FMUL.FTZ R6, R157, c[0x0][0x320] ;  /* 0x0000c8009d067a20 */ /* 0x020fe20000410000 */
[----:B------:R-:W1:Y:S01]  /*4ec0*/  MUFU.TANH R33, R3 ;  /* 0x0000000300217308 */ /* 0x000e620000002400 */
[----:B------:R-:W-:Y:S02]  /*4ed0*/  FSEL R206, R40, -INF , !P6 ;  /* 0xff80000028ce7808 */ /* 0x000fe40007000000 */
[----:B------:R-:W-:Y:S02]  /*4ee0*/  FSEL R207, R28, -INF , !P5 ;  /* 0xff8000001ccf7808 */ /* 0x000fe40006800000 */
[----:B------:R-:W-:-:S02]  /*4ef0*/  FSEL R225, R26, -INF , !P4 ;  /* 0xff8000001ae17808 */ /* 0x000fc40006000000 */
[----:B------:R-:W-:Y:S01]  /*4f00*/  FSEL R228, R25, -INF , !P2 ;  /* 0xff80000019e47808 */ /* 0x000fe20005000000 */
[----:B------:R5:W1:Y:S01]  /*4f10*/  MUFU.TANH R48, R6 ;  /* 0x0000000600307308 */ /* 0x000a620000002400 */
[----:B------:R-:W-:Y:S01]  /*4f20*/  FSEL R229, R17, -INF , !P1 ;  /* 0xff80000011e57808 */ /* 0x000fe20004800000 */
[----:B-----5:R-:W-:-:S06]  /*4f30*/  FMUL.FTZ R6, R104, c[0x0][0x320] ;  /* 0x0000c80068067a20 */ /* 0x020fcc0000410000 */
[----:B------:R5:W1:Y:S02]  /*4f40*/  MUFU.TANH R55, R6 ;  /* 0x0000000600377308 */ /* 0x000a640000002400 */
[----:B-----5:R-:W-:-:S06]  /*4f50*/  FMUL.FTZ R6, R165, c[0x0][0x320] ;  /* 0x0000c800a5067a20 */ /* 0x020fcc0000410000 */
[----:B------:R5:W1:Y:S02]  /*4f60*/  MUFU.TANH R34, R6 ;  /* 0x0000000600227308 */ /* 0x000a640000002400 */
[----:B-----5:R-:W5:Y:S02]  /*4f70*/  SHFL.IDX PT, R6, R18, 0x2, 0x1c1f ;  /* 0x005c1f0012067f89 */ /* 0x020f6400000e0000 */
[--C-:B-----5:R-:W-:Y:S02]  /*4f80*/  IMAD.IADD R5, R20, 0x1, R6.reuse ;  /* 0x0000000114057824 */ /* 0x120fe400078e0206 */
[----:B------:R-:W-:-:S03]  /*4f90*/  IMAD.IADD R3, R23, 0x1, R6 ;  /* 0x0000000117037824 */ /* 0x000fc600078e0206 */
[----:B------:R-:W-:Y:S01]  /*4fa0*/  IMNMX R5, R5, R22, PT ;  /* 0x0000001605057217 */ /* 0x000fe20003800200 */
[----:B------:R-:W-:Y:S05]  /*4fb0*/  @P0 BRA `(.L_x_250) ;  /* 0x0000015000000947 */ /* 0x000fea0003800000 */
[----:B-1234-:R-:W-:Y:S01]  /*4fc0*/  IMAD.U32 R7, RZ, RZ, UR12 ;  /* 0x0000000cff077e24 */ /* 0x01efe2000f8e00ff */
        /* <DEDUP_REMOVED lines=11> */
.L_x_252:
[----:B------:R-:W-:-:S04]  /*5080*/  MOV R7, c[0x0][0x32c] ;  /* 0x0000cb0000077a02 */ /* 0x000fc80000000f00 */
[----:B------:R-:W-:-:S13]  /*5090*/  ISETP.NE.AND P0, PT, R7, 0x1, PT ;  /* 0x000000010700780c */ /* 0x000fda0003f05270 */
[----:B------:R-:W-:-:S05]  /*50a0*/  @P0 IMAD.HI.U32 R7, R6, c[0x0][0x330], RZ ;  /* 0x0000cc0006070a27 */ /* 0x000fca00078e00ff */
[----:B------:R-:W-:Y:S02]  /*50b0*/  @P0 SHF.R.U32.HI R6, RZ, c[0x0][0x334], R7 ;  /* 0x0000cd00ff060a19 */ /* 0x000fe40000011607 */
.L_x_253:
[----:B------:R-:W-:Y:S05]  /*50c0*/  BSYNC B0 ;  /* 0x0000000000007941 */ /* 0x000fea0003800000 */
.L_x_251:
[----:B------:R-:W-:-:S05]  /*50d0*/  IMAD R6, R6, c[0x0][0x32c], R24 ;  /* 0x0000cb0006067a24 */ /* 0x000fca00078e0218 */
[----:B------:R-:W-:Y:S02]  /*50e0*/  IADD3 R7, R6, c[0x0][0x32c], RZ ;  /* 0x0000cb0006077a10 */ /* 0x000fe40007ffe0ff */
[----:B------:R-:W-:Y:S02]  /*50f0*/  IMNMX R3, R3, R6, !PT ;  /* 0x0000000603037217 */ /* 0x000fe40007800200 */
[----:B------:R-:W-:Y:S02]  /*5100*/  IMNMX R5, R5, R7, PT ;  /* 0x0000000705057217 */ /* 0x000fe40003800200 */
.L_x_250:
[----:B-1234-:R-:W-:Y:S01]  /*5110*/  FMUL.FTZ R6, R151, c[0x0][0x320] ;  /* 0x0000c80097067a20 */ /* 0x01efe20000410000 */
        /* <DEDUP_REMOVED lines=28> */
[----:B------:R-:W-:Y:S01]  /*52e0*/  FMUL.FTZ R10, R171, c[0x0][0x320] ;  /* 0x0000c800ab0a7a20 */ /* 0x000fe20000410000 */
[----:B------:R-:W-:Y:S01]  /*52f0*/  PLOP3.LUT P2, PT, PT, PT, UP1, 0x40, 0x0 ;  /* 0x000000000000781c */ /* 0x000fe20003f4e818 */
[----:B------:R-:W-:Y:S01]  /*5300*/  UISETP.NE.AND UP1, UPT, UR23, URZ, UPT ;  /* 0x0000003f1700728c */ /* 0x000fe2000bf25270 */
[----:B------:R-:W-:Y:S01]  /*5310*/  PLOP3.LUT P4, PT, PT, PT, UP2, 0x40, 0x0 ;  /* 0x000000000000781c */ /* 0x000fe20003f8e828 */
[----:B------:R-:W-:Y:S01]  /*5320*/  UISETP.NE.AND UP2, UPT, UR24, URZ, UPT ;  /* 0x0000003f1800728c */ /* 0x000fe2000bf45270 */
[----:B------:R-:W-:Y:S01]  /*5330*/  PLOP3.LUT P1, PT, PT, PT, UP0, 0x40, 0x0 ;  /* 0x000000000000781c */ /* 0x000fe20003f2e808 */
[----:B------:R-:W-:Y:S01]  /*5340*/  UISETP.NE.AND UP0, UPT, UR21, URZ, UPT ;  /* 0x0000003f1500728c */ /* 0x000fe2000bf05270 */
[----:B------:R-:W-:Y:S01]  /*5350*/  FSEL R120, R49, -INF , !P0 ;  /* 0xff80000031787808 */ /* 0x000fe20004000000 */
[----:B------:R5:W2:Y:S01]  /*5360*/  MUFU.TANH R19, R10 ;  /* 0x0000000a00137308 */ /* 0x000aa20000002400 */
[----:B------:R-:W-:Y:S01]  /*5370*/  PLOP3.LUT P0, PT, PT, PT, UP3, 0x40, 0x0 ;  /* 0x000000000000781c */ /* 0x000fe20003f0e838 */
[----:B------:R-:W-:Y:S01]  /*5380*/  UISETP.NE.AND UP3, UPT, UR22, URZ, UPT ;  /* 0x0000003f1600728c */ /* 0x000fe2000bf65270 */
[----:B-1----:R-:W-:Y:S01]  /*5390*/  FMUL.FTZ R6, R122, c[0x0][0x320] ;  /* 0x0000c8007a067a20 */ /* 0x002fe20000410000 */
[----:B------:R-:W-:Y:S01]  /*53a0*/  ISETP.LT.OR P5, PT, R5, 0x9, P5 ;  /* 0x000000090500780c */ /* 0x000fe20002fa1670 */
[----:B------:R-:W-:Y:S01]  /*53b0*/  FMUL.FTZ R17, R159, c[0x0][0x320] ;  /* 0x0000c8009f117a20 */ /* 0x000fe20000410000 */
[----:B------:R-:W-:Y:S01]  /*53c0*/  ISETP.LT.OR P6, PT, R5, 0x2, P6 ;  /* 0x000000020500780c */ /* 0x000fe200037c1670 */
[----:B------:R-:W-:Y:S01]  /*53d0*/  FMUL.FTZ R16, R114, c[0x0][0x320] ;  /* 0x0000c80072107a20 */ /* 0x000fe20000410000 */
[----:B------:R1:W1:Y:S01]  /*53e0*/  MUFU.TANH R28, R6 ;  /* 0x00000006001c7308 */ /* 0x0002620000002400 */
[----:B------:R-:W-:Y:S01]  /*53f0*/  ISETP.GT.AND P1, PT, R3, 0x11, P1 ;  /* 0x000000110300780c */ /* 0x000fe20000f24270 */
[----:B------:R-:W-:Y:S01]  /*5400*/  FMUL.FTZ R14, R163, c[0x0][0x320] ;  /* 0x0000c800a30e7a20 */ /* 0x000fe20000410000 */
[----:B------:R-:W-:Y:S01]  /*5410*/  FSEL R124, R37, -INF , !P5 ;  /* 0xff800000257c7808 */ /* 0x000fe20006800000 */
[----:B------:R-:W-:Y:S01]  /*5420*/  FMUL.FTZ R9, R150, c[0x0][0x320] ;  /* 0x0000c80096097a20 */ /* 0x000fe20000410000 */
[----:B------:R-:W-:Y:S01]  /*5430*/  ISETP.GT.AND P0, PT, R3, 0x18, P0 ;  /* 0x000000180300780c */ /* 0x000fe20000704270 */
[----:B------:R-:W-:Y:S01]  /*5440*/  FMUL.FTZ R8, R154, c[0x0][0x320] ;  /* 0x0000c8009a087a20 */ /* 0x000fe20000410000 */
[----:B------:R-:W-:Y:S01]  /*5450*/  FSEL R122, R45, -INF , !P6 ;  /* 0xff8000002d7a7808 */ /* 0x000fe20007000000 */
[----:B------:R-:W-:Y:S01]  /*5460*/  FMUL.FTZ R13, R155, c[0x0][0x320] ;  /* 0x0000c8009b0d7a20 */ /* 0x000fe20000410000 */
[----:B------:R-:W-:Y:S01]  /*5470*/  PLOP3.LUT P5, PT, PT, PT, UP1, 0x40, 0x0 ;  /* 0x000000000000781c */ /* 0x000fe20003fae818 */
[----:B------:R-:W-:Y:S01]  /*5480*/  UISETP.NE.AND UP1, UPT, UR20, URZ, UPT ;  /* 0x0000003f1400728c */ /* 0x000fe2000bf25270 */
[----:B------:R-:W-:Y:S01]  /*5490*/  PLOP3.LUT P6, PT, PT, PT, UP2, 0x40, 0x0 ;  /* 0x000000000000781c */ /* 0x000fe20003fce828 */
[----:B------:R-:W-:Y:S01]  /*54a0*/  UISETP.NE.AND UP2, UPT, UR19, URZ, UPT ;  /* 0x0000003f1300728c */ /* 0x000fe2000bf45270 */
[C---:B------:R-:W-:Y:S01]  /*54b0*/  ISETP.GT.AND P2, PT, R3.reuse, 0x10, P2 ;  /* 0x000000100300780c */ /* 0x040fe20001744270 */
[----:B-----5:R-:W-:Y:S01]  /*54c0*/  FMUL.FTZ R10, R166, c[0x0][0x320] ;  /* 0x0000c800a60a7a20 */ /* 0x020fe20000410000 */
[----:B------:R-:W-:Y:S01]  /*54d0*/  ISETP.GT.AND P4, PT, R3, 0x9, P4 ;  /* 0x000000090300780c */ /* 0x000fe20002784270 */
[----:B-1----:R-:W-:Y:S01]  /*54e0*/  FMUL.FTZ R6, R162, c[0x0][0x320] ;  /* 0x0000c800a2067a20 */ /* 0x002fe20000410000 */
[C---:B------:R-:W-:Y:S01]  /*54f0*/  ISETP.LT.OR P1, PT, R5.reuse, 0x12, P1 ;  /* 0x000000120500780c */ /* 0x040fe20000f21670 */
[----:B------:R-:W-:Y:S01]  /*5500*/  UISETP.NE.AND UP6, UPT, UR38, URZ, UPT ;  /* 0x0000003f2600728c */ /* 0x000fe2000bfc5270 */
[C---:B------:R-:W-:Y:S01]  /*5510*/  ISETP.LT.OR P0, PT, R5.reuse, 0x19, P0 ;  /* 0x000000190500780c */ /* 0x040fe20000701670 */
[----:B------:R1:W1:Y:S01]  /*5520*/  MUFU.TANH R27, R6 ;  /* 0x00000006001b7308 */ /* 0x0002620000002400 */
[----:B------:R-:W-:Y:S01]  /*5530*/  ISETP.LT.OR P2, PT, R5, 0x11, P2 ;  /* 0x000000110500780c */ /* 0x000fe20001741670 */
[----:B------:R-:W-:Y:S01]  /*5540*/  UISETP.NE.AND UP5, UPT, UR37, URZ, UPT ;  /* 0x0000003f2500728c */ /* 0x000fe2000bfa5270 */
[----:B------:R-:W-:Y:S01]  /*5550*/  ISETP.GT.AND P5, PT, R3, 0x20, P5 ;  /* 0x000000200300780c */ /* 0x000fe20002fa4270 */
[----:B------:R-:W-:Y:S01]  /*5560*/  UISETP.NE.AND UP4, UPT, UR36, URZ, UPT ;  /* 0x0000003f2400728c */ /* 0x000fe2000bf85270 */
[----:B------:R-:W-:Y:S01]  /*5570*/  ISETP.LT.OR P4, PT, R5, 0xa, P4 ;  /* 0x0000000a0500780c */ /* 0x000fe20002781670 */
[----:B------:R-:W-:Y:S01]  /*5580*/  FMUL.FTZ R7, R142, c[0x0][0x320] ;  /* 0x0000c8008e077a20 */ /* 0x000fe20000410000 */
[----:B------:R-:W-:Y:S01]  /*5590*/  FSEL R131, R34, -INF , !P1 ;  /* 0xff80000022837808 */ /* 0x000fe20004800000 */
[----:B------:R-:W2:Y:S01]  /*55a0*/  MUFU.TANH R136, R16 ;  /* 0x0000001000887308 */ /* 0x000ea20000002400 */
[----:B------:R-:W-:Y:S01]  /*55b0*/  PLOP3.LUT P1, PT, PT, PT, UP1, 0x40, 0x0 ;  /* 0x000000000000781c */ /* 0x000fe20003f2e818 */
[----:B------:R-:W-:Y:S01]  /*55c0*/  UISETP.NE.AND UP1, UPT, UR17, URZ, UPT ;  /* 0x0000003f1100728c */ /* 0x000fe2000bf25270 */
[----:B------:R-:W-:-:S02]  /*55d0*/  FSEL R141, R31, -INF , !P0 ;  /* 0xff8000001f8d7808 */ /* 0x000fc40004000000 */
[----:B------:R-:W-:Y:S02]  /*55e0*/  ISETP.GT.AND P6, PT, R3, 0x19, P6 ;  /* 0x000000190300780c */ /* 0x000fe400037c4270 */
[----:B------:R-:W-:Y:S01]  /*55f0*/  PLOP3.LUT P0, PT, PT, PT, UP2, 0x40, 0x0 ;  /* 0x000000000000781c */ /* 0x000fe20003f0e828 */
[----:B-1----:R-:W-:Y:S01]  /*5600*/  FMUL.FTZ R6, R158, c[0x0][0x320] ;  /* 0x0000c8009e067a20 */ /* 0x002fe20000410000 */
[----:B------:R-:W-:Y:S01]  /*5610*/  FSEL R129, R35, -INF , !P2 ;  /* 0xff80000023817808 */ /* 0x000fe20005000000 */
[----:B------:R-:W-:Y:S01]  /*5620*/  UISETP.NE.AND UP2, UPT, UR15, URZ, UPT ;  /* 0x0000003f0f00728c */ /* 0x000fe2000bf45270 */
[C---:B------:R-:W-:Y:S01]  /*5630*/  ISETP.LT.OR P5, PT, R5.reuse, 0x21, P5 ;  /* 0x000000210500780c */ /* 0x040fe20002fa1670 */
[----:B------:R1:W1:Y:S01]  /*5640*/  MUFU.TANH R26, R6 ;  /* 0x00000006001a7308 */ /* 0x0002620000002400 */
[----:B------:R-:W-:Y:S02]  /*5650*/  FSEL R125, R32, -INF , !P4 ;  /* 0xff800000207d7808 */ /* 0x000fe40006000000 */
[----:B------:R-:W-:Y:S01]  /*5660*/  PLOP3.LUT P2, PT, PT, PT, UP0, 0x40, 0x0 ;  /* 0x000000000000781c */ /* 0x000fe20003f4e808 */
[----:B------:R-:W-:Y:S01]  /*5670*/  UISETP.NE.AND UP0, UPT, UR18, URZ, UPT ;  /* 0x0000003f1200728c */ /* 0x000fe2000bf05270 */
[----:B------:R-:W-:Y:S01]  /*5680*/  PLOP3.LUT P4, PT, PT, PT, UP3, 0x40, 0x0 ;  /* 0x000000000000781c */ /* 0x000fe20003f8e838 */
[----:B------:R-:W-:Y:S01]  /*5690*/  UISETP.NE.AND UP3, UPT, UR16, URZ, UPT ;  /* 0x0000003f1000728c */ /* 0x000fe2000bf65270 */
[----:B------:R-:W-:Y:S01]  /*56a0*/  ISETP.LT.OR P6, PT, R5, 0x1a, P6 ;  /* 0x0000001a0500780c */ /* 0x000fe200037c1670 */
[----:B------:R-:W2:Y:S01]  /*56b0*/  MUFU.TANH R17, R17 ;  /* 0x0000001100117308 */ /* 0x000ea20000002400 */
[----:B------:R-:W-:-:S02]  /*56c0*/  ISETP.GT.AND P0, PT, R3, 0x30, P0 ;  /* 0x000000300300780c */ /* 0x000fc40000704270 */
[----:B------:R-:W-:Y:S02]  /*56d0*/  FSEL R186, R59, -INF , !P5 ;  /* 0xff8000003bba7808 */ /* 0x000fe40006800000 */
[----:B------:R-:W-:Y:S01]  /*56e0*/  PLOP3.LUT P5, PT, PT, PT, UP1, 0x40, 0x0 ;  /* 0x000000000000781c */ /* 0x000fe20003fae818 */
[----:B------:R-:W-:Y:S01]  /*56f0*/  UISETP.NE.AND UP1, UPT, UR13, URZ, UPT ;  /* 0x0000003f0d00728c */ /* 0x000fe2000bf25270 */
[C---:B------:R-:W-:Y:S01]  /*5700*/  ISETP.GT.AND P4, PT, R3.reuse, 0x21, P4 ;  /* 0x000000210300780c */ /* 0x040fe20002784270 */
[----:B-1----:R-:W-:Y:S01]  /*5710*/  FMUL.FTZ R6, R106, c[0x0][0x320] ;  /* 0x0000c8006a067a20 */ /* 0x002fe20000410000 */
[C---:B------:R-:W-:Y:S01]  /*5720*/  ISETP.GT.AND P2, PT, R3.reuse, 0x28, P2 ;  /* 0x000000280300780c */ /* 0x040fe20001744270 */
[----:B------:R-:W1:Y:S01]  /*5730*/  MUFU.TANH R14, R14 ;  /* 0x0000000e000e7308 */ /* 0x000e620000002400 */
[----:B------:R-:W-:Y:S02]  /*5740*/  ISETP.GT.AND P1, PT, R3, 0x29, P1 ;  /* 0x000000290300780c */ /* 0x000fe40000f24270 */
[----:B------:R-:W-:-:S02]  /*5750*/  FSEL R140, R48, -INF , !P6 ;  /* 0xff800000308c7808 */ /* 0x000fc40007000000 */
[C---:B------:R-:W-:Y:S02]  /*5760*/  ISETP.LT.OR P0, PT, R5.reuse, 0x31, P0 ;  /* 0x000000310500780c */ /* 0x040fe40000701670 */
[----:B------:R-:W-:Y:S01]  /*5770*/  PLOP3.LUT P6, PT, PT, PT, UP0, 0x40, 0x0 ;  /* 0x000000000000781c */ /* 0x000fe20003fce808 */
[----:B------:R5:W1:Y:S01]  /*5780*/  MUFU.TANH R135, R6 ;  /* 0x0000000600877308 */ /* 0x000a620000002400 */
[----:B------:R-:W-:Y:S01]  /*5790*/  UISETP.NE.AND UP0, UPT, UR14, URZ, UPT ;  /* 0x0000003f0e00728c */ /* 0x000fe2000bf05270 */
[C---:B------:R-:W-:Y:S02]  /*57a0*/  ISETP.LT.OR P4, PT, R5.reuse, 0x22, P4 ;  /* 0x000000220500780c */ /* 0x040fe40002781670 */
[C---:B------:R-:W-:Y:S02]  /*57b0*/  ISETP.LT.OR P2, PT, R5.reuse, 0x29, P2 ;  /* 0x000000290500780c */ /* 0x040fe40001741670 */
[----:B------:R-:W-:Y:S02]  /*57c0*/  ISETP.LT.OR P1, PT, R5, 0x2a, P1 ;  /* 0x0000002a0500780c */ /* 0x000fe40000f21670 */
[----:B------:R-:W-:Y:S01]  /*57d0*/  FSEL R199, R47, -INF , !P0 ;  /* 0xff8000002fc77808 */ /* 0x000fe20004000000 */
[----:B------:R-:W1:Y:S01]  /*57e0*/  MUFU.TANH R9, R9 ;  /* 0x0000000900097308 */ /* 0x000e620000002400 */
[----:B------:R-:W-:Y:S01]  /*57f0*/  PLOP3.LUT P0, PT, PT, PT, UP1, 0x40, 0x0 ;  /* 0x000000000000781c */ /* 0x000fe20003f0e818 */
[----:B------:R-:W-:Y:S01]  /*5800*/  UISETP.NE.AND UP1, UPT, UR32, URZ, UPT ;  /* 0x0000003f2000728c */ /* 0x000fe2000bf25270 */
[----:B------:R-:W-:-:S02]  /*5810*/  FSEL R185, R50, -INF , !P4 ;  /* 0xff80000032b97808 */ /* 0x000fc40006000000 */
        /* <DEDUP_REMOVED lines=10> */
[C---:B------:R-:W-:Y:S01]  /*58c0*/  ISETP.GT.AND P0, PT, R3.reuse, 0x48, P0 ;  /* 0x000000480300780c */ /* 0x040fe20000704270 */
[----:B------:R5:W1:Y:S01]  /*58d0*/  MUFU.TANH R138, R6 ;  /* 0x00000006008a7308 */ /* 0x000a620000002400 */
[----:B------:R-:W-:-:S02]  /*58e0*/  ISETP.GT.AND P6, PT, R3, 0x31, P6 ;  /* 0x000000310300780c */ /* 0x000fc400037c4270 */
[C---:B------:R-:W-:Y:S02]  /*58f0*/  ISETP.GT.AND P5, PT, R3.reuse, 0x38, P5 ;  /* 0x000000380300780c */ /* 0x040fe40002fa4270 */
[C---:B------:R-:W-:Y:S02]  /*5900*/  ISETP.GT.AND P4, PT, R3.reuse, 0x39, P4 ;  /* 0x000000390300780c */ /* 0x040fe40002784270 */
[C---:B------:R-:W-:Y:S01]  /*5910*/  ISETP.GT.AND P2, PT, R3.reuse, 0x40, P2 ;  /* 0x000000400300780c */ /* 0x040fe20001744270 */
[----:B------:R-:W1:Y:S01]  /*5920*/  MUFU.TANH R16, R7 ;  /* 0x0000000700107308 */ /* 0x000e620000002400 */
[----:B------:R-:W-:Y:S02]  /*5930*/  ISETP.GT.AND P1, PT, R3, 0x41, P1 ;  /* 0x000000410300780c */ /* 0x000fe40000f24270 */
[C---:B------:R-:W-:Y:S02]  /*5940*/  ISETP.LT.OR P0, PT, R5.reuse, 0x49, P0 ;  /* 0x000000490500780c */ /* 0x040fe40000701670 */
[----:B------:R-:W-:-:S02]  /*5950*/  ISETP.LT.OR P6, PT, R5, 0x32, P6 ;  /* 0x000000320500780c */ /* 0x000fc400037c1670 */
[----:B------:R-:W-:Y:S01]  /*5960*/  ISETP.LT.OR P5, PT, R5, 0x39, P5 ;  /* 0x000000390500780c */ /* 0x000fe20002fa1670 */
[----:B-----5:R-:W-:Y:S01]  /*5970*/  FMUL.FTZ R6, R167, c[0x0][0x320] ;  /* 0x0000c800a7067a20 */ /* 0x020fe20000410000 */
[C---:B------:R-:W-:Y:S01]  /*5980*/  ISETP.LT.OR P4, PT, R5.reuse, 0x3a, P4 ;  /* 0x0000003a0500780c */ /* 0x040fe20002781670 */
[----:B------:R-:W1:Y:S01]  /*5990*/  MUFU.TANH R13, R13 ;  /* 0x0000000d000d7308 */ /* 0x000e620000002400 */
[C---:B------:R-:W-:Y:S02]  /*59a0*/  ISETP.LT.OR P2, PT, R5.reuse, 0x41, P2 ;  /* 0x000000410500780c */ /* 0x040fe40001741670 */
[----:B------:R-:W-:Y:S02]  /*59b0*/  ISETP.LT.OR P1, PT, R5, 0x42, P1 ;  /* 0x000000420500780c */ /* 0x000fe40000f21670 */
[----:B------:R-:W-:Y:S02]  /*59c0*/  FSEL R236, R55, -INF , !P0 ;  /* 0xff80000037ec7808 */ /* 0x000fe40004000000 */
[----:B------:R-:W-:Y:S01]  /*59d0*/  PLOP3.LUT P0, PT, PT, PT, UP0, 0x40, 0x0 ;  /* 0x000000000000781c */ /* 0x000fe20003f0e808 */
[----:B------:R5:W1:Y:S01]  /*59e0*/  MUFU.TANH R25, R6 ;  /* 0x0000000600197308 */ /* 0x000a620000002400 */
[----:B------:R-:W-:-:S02]  /*59f0*/  FSEL R200, R42, -INF , !P6 ;  /* 0xff8000002ac87808 */ /* 0x000fc40007000000 */
[----:B------:R-:W-:Y:S02]  /*5a00*/  FSEL R201, R62, -INF , !P5 ;  /* 0xff8000003ec97808 */ /* 0x000fe40006800000 */
[----:B------:R-:W-:Y:S02]  /*5a10*/  FSEL R204, R63, -INF , !P4 ;  /* 0xff8000003fcc7808 */ /* 0x000fe40006000000 */
[----:B------:R-:W-:Y:S01]  /*5a20*/  FSEL R240, R61, -INF , !P2 ;  /* 0xff8000003df07808 */ /* 0x000fe20005000000 */
[----:B------:R-:W1:Y:S01]  /*5a30*/  MUFU.TANH R59, R12 ;  /* 0x0000000c003b7308 */ /* 0x000e620000002400 */
[----:B------:R-:W-:Y:S02]  /*5a40*/  FSEL R239, R60, -INF , !P1 ;  /* 0xff8000003cef7808 */ /* 0x000fe40004800000 */
[----:B------:R-:W-:Y:S02]  /*5a50*/  PLOP3.LUT P6, PT, PT, PT, UP6, 0x40, 0x0 ;  /* 0x000000000000781c */ /* 0x000fe40003fce868 */
[----:B------:R-:W-:-:S02]  /*5a60*/  PLOP3.LUT P5, PT, PT, PT, UP5, 0x40, 0x0 ;  /* 0x000000000000781c */ /* 0x000fc40003fae858 */
[----:B------:R-:W-:Y:S01]  /*5a70*/  PLOP3.LUT P4, PT, PT, PT, UP4, 0x40, 0x0 ;  /* 0x000000000000781c */ /* 0x000fe20003f8e848 */
[----:B-----5:R-:W-:Y:S01]  /*5a80*/  FMUL.FTZ R6, R110, c[0x0][0x320] ;  /* 0x0000c8006e067a20 */ /* 0x020fe20000410000 */
[----:B------:R-:W-:Y:S01]  /*5a90*/  PLOP3.LUT P2, PT, PT, PT, UP3, 0x40, 0x0 ;  /* 0x000000000000781c */ /* 0x000fe20003f4e838 */
[----:B------:R-:W1:Y:S01]  /*5aa0*/  MUFU.TANH R58, R11 ;  /* 0x0000000b003a7308 */ /* 0x000e620000002400 */
[----:B------:R-:W-:Y:S02]  /*5ab0*/  PLOP3.LUT P1, PT, PT, PT, UP2, 0x40, 0x0 ;  /* 0x000000000000781c */ /* 0x000fe40003f2e828 */
[C---:B------:R-:W-:Y:S02]  /*5ac0*/  ISETP.GT.AND P6, PT, R3.reuse, 0x49, P6 ;  /* 0x000000490300780c */ /* 0x040fe400037c4270 */
[C---:B------:R-:W-:Y:S02]  /*5ad0*/  ISETP.GT.AND P5, PT, R3.reuse, 0x50, P5 ;  /* 0x000000500300780c */ /* 0x040fe40002fa4270 */
[C---:B------:R-:W-:Y:S01]  /*5ae0*/  ISETP.GT.AND P4, PT, R3.reuse, 0x51, P4 ;  /* 0x000000510300780c */ /* 0x040fe20002784270 */
[----:B------:R5:W1:Y:S01]  /*5af0*/  MUFU.TANH R38, R6 ;  /* 0x0000000600267308 */ /* 0x000a620000002400 */
[----:B------:R-:W-:-:S02]  /*5b00*/  ISETP.GT.AND P2, PT, R3, 0x58, P2 ;  /* 0x000000580300780c */ /* 0x000fc40001744270 */
[----:B------:R-:W-:Y:S02]  /*5b10*/  ISETP.GT.AND P1, PT, R3, 0x59, P1 ;  /* 0x000000590300780c */ /* 0x000fe40000f24270 */
[C---:B------:R-:W-:Y:S02]  /*5b20*/  ISETP.LT.OR P6, PT, R5.reuse, 0x4a, P6 ;  /* 0x0000004a0500780c */ /* 0x040fe400037c1670 */
[C---:B------:R-:W-:Y:S01]  /*5b30*/  ISETP.LT.OR P5, PT, R5.reuse, 0x51, P5 ;  /* 0x000000510500780c */ /* 0x040fe20002fa1670 */
[----:B------:R-:W1:Y:S01]  /*5b40*/  MUFU.TANH R10, R10 ;  /* 0x0000000a000a7308 */ /* 0x000e620000002400 */
[C---:B------:R-:W-:Y:S02]  /*5b50*/  ISETP.LT.OR P4, PT, R5.reuse, 0x52, P4 ;  /* 0x000000520500780c */ /* 0x040fe40002781670 */
[C---:B------:R-:W-:Y:S02]  /*5b60*/  ISETP.LT.OR P2, PT, R5.reuse, 0x59, P2 ;  /* 0x000000590500780c */ /* 0x040fe40001741670 */
[----:B------:R-:W-:-:S02]  /*5b70*/  ISETP.LT.OR P1, PT, R5, 0x5a, P1 ;  /* 0x0000005a0500780c */ /* 0x000fc40000f21670 */
[----:B------:R-:W-:Y:S01]  /*5b80*/  FSEL R235, R54, -INF , !P6 ;  /* 0xff80000036eb7808 */ /* 0x000fe20007000000 */
[----:B-----5:R-:W-:Y:S01]  /*5b90*/  FMUL.FTZ R6, R111, c[0x0][0x320] ;  /* 0x0000c8006f067a20 */ /* 0x020fe20000410000 */
[----:B------:R-:W-:Y:S02]  /*5ba0*/  FSEL R237, R41, -INF , !P5 ;  /* 0xff80000029ed7808 */ /* 0x000fe40006800000 */
[----:B------:R-:W-:Y:S01]  /*5bb0*/  FSEL R238, R39, -INF , !P4 ;  /* 0xff80000027ee7808 */ /* 0x000fe20006000000 */
[----:B------:R5:W1:Y:S01]  /*5bc0*/  MUFU.TANH R40, R6 ;  /* 0x0000000600287308 */ /* 0x000a620000002400 */
[----:B------:R-:W-:Y:S02]  /*5bd0*/  FSEL R242, R36, -INF , !P2 ;  /* 0xff80000024f27808 */ /* 0x000fe40005000000 */
[----:B------:R-:W-:Y:S01]  /*5be0*/  FSEL R243, R33, -INF , !P1 ;  /* 0xff80000021f37808 */ /* 0x000fe20004800000 */
[----:B-----5:R-:W-:-:S04]  /*5bf0*/  FMUL.FTZ R6, R170, c[0x0][0x320] ;  /* 0x0000c800aa067a20 */ /* 0x020fc80000410000 */
[----:B------:R5:W1:Y:S02]  /*5c00*/  MUFU.TANH R21, R6 ;  /* 0x0000000600157308 */ /* 0x000a640000002400 */
[----:B-----5:R-:W-:-:S06]  /*5c10*/  FMUL.FTZ R6, R143, c[0x0][0x320] ;  /* 0x0000c8008f067a20 */ /* 0x020fcc0000410000 */
[----:B------:R5:W1:Y:S02]  /*5c20*/  MUFU.TANH R15, R6 ;  /* 0x00000006000f7308 */ /* 0x000a640000002400 */
[----:B-----5:R-:W5:Y:S02]  /*5c30*/  SHFL.IDX PT, R6, R18, 0x3, 0x1c1f ;  /* 0x007c1f0012067f89 */ /* 0x020f6400000e0000 */
[----:B-----5:R-:W-:-:S05]  /*5c40*/  IMAD.IADD R3, R20, 0x1, R6 ;  /* 0x0000000114037824 */ /* 0x020fca00078e0206 */
[----:B------:R-:W-:Y:S01]  /*5c50*/  IMNMX R5, R3, R22, PT ;  /* 0x0000001603057217 */ /* 0x000fe20003800200 */
[----:B------:R-:W-:Y:S01]  /*5c60*/  IMAD.IADD R3, R23, 0x1, R6 ;  /* 0x0000000117037824 */ /* 0x000fe200078e0206 */
        /* <DEDUP_REMOVED lines=13> */
.L_x_256:
[----:B------:R-:W-:-:S04]  /*5d40*/  MOV R7, c[0x0][0x32c] ;  /* 0x0000cb0000077a02 */ /* 0x000fc80000000f00 */
[----:B------:R-:W-:-:S13]  /*5d50*/  ISETP.NE.AND P0, PT, R7, 0x1, PT ;  /* 0x000000010700780c */ /* 0x000fda0003f05270 */
[----:B------:R-:W-:-:S05]  /*5d60*/  @P0 IMAD.HI.U32 R7, R6, c[0x0][0x330], RZ ;  /* 0x0000cc0006070a27 */ /* 0x000fca00078e00ff */
[----:B------:R-:W-:Y:S02]  /*5d70*/  @P0 SHF.R.U32.HI R6, RZ, c[0x0][0x334], R7 ;  /* 0x0000cd00ff060a19 */ /* 0x000fe40000011607 */
.L_x_257:
[----:B------:R-:W-:Y:S05]  /*5d80*/  BSYNC B0 ;  /* 0x0000000000007941 */ /* 0x000fea0003800000 */
.L_x_255:
[----:B------:R-:W-:-:S05]  /*5d90*/  IMAD R6, R6, c[0x0][0x32c], R24 ;  /* 0x0000cb0006067a24 */ /* 0x000fca00078e0218 */
[----:B------:R-:W-:Y:S02]  /*5da0*/  IADD3 R7, R6, c[0x0][0x32c], RZ ;  /* 0x0000cb0006077a10 */ /* 0x000fe40007ffe0ff */
[----:B------:R-:W-:Y:S02]  /*5db0*/  IMNMX R3, R3, R6, !PT ;  /* 0x0000000603037217 */ /* 0x000fe40007800200 */
[----:B------:R-:W-:Y:S02]  /*5dc0*/  IMNMX R5, R5, R7, PT ;  /* 0x0000000705057217 */ /* 0x000fe40003800200 */
.L_x_254:
[----:B-1234-:R-:W-:Y:S01]  /*5dd0*/  FMNMX.FTZ R7, R66, R70, !PT ;  /* 0x0000004642077209 */ /* 0x01efe20007810000 */
[----:B------:R-:W-:Y:S01]  /*5de0*/  UP2UR UR32, UPR, URZ, 0x40 ;  /* 0x000000403f207883 */ /* 0x000fe20008000000 */
[----:B------:R-:W-:Y:S01]  /*5df0*/  FMNMX.FTZ R6, R52, R51, !PT ;  /* 0x0000003334067209 */ /* 0x000fe20007810000 */
[----:B------:R-:W-:Y:S01]  /*5e00*/  UISETP.NE.AND UP6, UPT, UR30, URZ, UPT ;  /* 0x0000003f1e00728c */ /* 0x000fe2000bfc5270 */
[----:B------:R-:W-:Y:S01]  /*5e10*/  FMNMX.FTZ R7, R73, R7, !PT ;  /* 0x0000000749077209 */ /* 0x000fe20007810000 */
[----:B------:R-:W-:Y:S01]  /*5e20*/  IMAD.SHL.U32 R209, R0, 0x2, RZ ;  /* 0x0000000200d17824 */ /* 0x000fe200078e00ff */
[----:B------:R-:W-:Y:S01]  /*5e30*/  FMNMX.FTZ R6, R57, R6, !PT ;  /* 0x0000000639067209 */ /* 0x000fe20007810000 */
[----:B------:R-:W-:Y:S01]  /*5e40*/  UP2UR UR30, UPR, URZ, 0x40 ;  /* 0x000000403f1e7883 */ /* 0x000fe20008000000 */
[----:B------:R-:W-:Y:S01]  /*5e50*/  FMNMX.FTZ R72, R74, R7, !PT ;  /* 0x000000074a487209 */ /* 0x000fe20007810000 */
[----:B------:R-:W-:Y:S01]  /*5e60*/  UISETP.NE.AND UP6, UPT, UR31, URZ, UPT ;  /* 0x0000003f1f00728c */ /* 0x000fe2000bfc5270 */
        /* <DEDUP_REMOVED lines=25> */
[----:B------:R-:W-:Y:S01]  /*6000*/  IMAD R212, R2, 0x2, R209 ;  /* 0x0000000202d47824 */ /* 0x000fe200078e02d1 */
[----:B------:R-:W-:Y:S01]  /*6010*/  FMNMX.FTZ R72, R81, R72, !PT ;  /* 0x0000004851487209 */ /* 0x000fe20007810000 */
[----:B------:R-:W-:Y:S01]  /*6020*/  LDSM.16.MT88.4 R60, [R209+0x100] ;  /* 0x00010000d13c783b */ /* 0x000fe20000004200 */
[----:B------:R-:W-:-:S02]  /*6030*/  FMNMX.FTZ R6, R112, R6, !PT ;  /* 0x0000000670067209 */ /* 0x000fc40007810000 */
[----:B------:R-:W-:Y:S01]  /*6040*/  FMNMX.FTZ R72, R82, R72, !PT ;  /* 0x0000004852487209 */ /* 0x000fe20007810000 */
[----:B------:R-:W-:Y:S01]  /*6050*/  LDSM.16.MT88.4 R84, [R212+0x100] ;  /* 0x00010000d454783b */ /* 0x000fe20000004200 */
[----:B------:R-:W-:Y:S02]  /*6060*/  FMNMX.FTZ R6, R118, R6, !PT ;  /* 0x0000000676067209 */ /* 0x000fe40007810000 */
[----:B------:R-:W-:Y:S01]  /*6070*/  FMNMX.FTZ R72, R83, R72, !PT ;  /* 0x0000004853487209 */ /* 0x000fe20007810000 */
[----:B------:R-:W-:Y:S01]  /*6080*/  LDSM.16.MT88.4 R92, [R212+0x900] ;  /* 0x00090000d45c783b */ /* 0x000fe20000004200 */
[----:B------:R-:W-:Y:S02]  /*6090*/  FMNMX.FTZ R6, R126, R6, !PT ;  /* 0x000000067e067209 */ /* 0x000fe40007810000 */
        /* <DEDUP_REMOVED lines=25> */
[----:B------:R-:W-:Y:S01]  /*6230*/  PLOP3.LUT P6, PT, PT, PT, UP6, 0x40, 0x0 ;  /* 0x000000000000781c */ /* 0x000fe20003fce868 */
[----:B------:R-:W1:Y:S01]  /*6240*/  SHFL.BFLY PT, R6, R72, 0x2, 0x1f ;  /* 0x0c401f0048067f89 */ /* 0x000e6200000e0000 */
[----:B------:R-:W-:Y:S01]  /*6250*/  PLOP3.LUT P4, PT, PT, PT, UP5, 0x40, 0x0 ;  /* 0x000000000000781c */ /* 0x000fe20003f8e858 */
[----:B------:R-:W-:Y:S01]  /*6260*/  UISETP.NE.AND UP6, UPT, UR30, URZ, UPT ;  /* 0x0000003f1e00728c */ /* 0x000fe2000bfc5270 */
[C---:B------:R-:W-:Y:S01]  /*6270*/  ISETP.GT.AND P6, PT, R3.reuse, RZ, P6 ;  /* 0x000000ff0300720c */ /* 0x040fe200037c4270 */
[----:B------:R-:W2:Y:S01]  /*6280*/  SHFL.BFLY PT, R7, R71, 0x2, 0x1f ;  /* 0x0c401f0047077f89 */ /* 0x000ea200000e0000 */
[----:B------:R-:W-:Y:S01]  /*6290*/  ISETP.GT.AND P4, PT, R3, 0x8, P4 ;  /* 0x000000080300780c */ /* 0x000fe20002784270 */
[----:B------:R-:W-:Y:S01]  /*62a0*/  UISETP.NE.AND UP5, UPT, UR31, URZ, UPT ;  /* 0x0000003f1f00728c */ /* 0x000fe2000bfa5270 */
[----:B------:R-:W-:-:S02]  /*62b0*/  ISETP.LT.OR P6, PT, R5, 0x1, P6 ;  /* 0x000000010500780c */ /* 0x000fc400037c1670 */
[----:B------:R-:W-:Y:S01]  /*62c0*/  PLOP3.LUT P2, PT, PT, PT, UP0, 0x40, 0x0 ;  /* 0x000000000000781c */ /* 0x000fe20003f4e808 */
[----:B------:R-:W-:Y:S01]  /*62d0*/  UISETP.NE.AND UP0, UPT, UR23, URZ, UPT ;  /* 0x0000003f1700728c */ /* 0x000fe2000bf05270 */
[----:B------:R-:W-:Y:S02]  /*62e0*/  FSEL R116, R27, -INF , !P6 ;  /* 0xff8000001b747808 */ /* 0x000fe40007000000 */
[----:B------:R-:W-:Y:S01]  /*62f0*/  PLOP3.LUT P6, PT, PT, PT, UP2, 0x40, 0x0 ;  /* 0x000000000000781c */ /* 0x000fe20003fce828 */
[----:B------:R-:W-:Y:S01]  /*6300*/  UISETP.NE.AND UP2, UPT, UR21, URZ, UPT ;  /* 0x0000003f1500728c */ /* 0x000fe2000bf45270 */
[----:B------:R-:W-:Y:S02]  /*6310*/  ISETP.LT.OR P4, PT, R5, 0x9, P4 ;  /* 0x000000090500780c */ /* 0x000fe40002781670 */
[----:B------:R-:W-:Y:S02]  /*6320*/  ISETP.GT.AND P6, PT, R3, 0x18, P6 ;  /* 0x000000180300780c */ /* 0x000fe400037c4270 */
[----:B------:R-:W-:-:S02]  /*6330*/  FSEL R114, R21, -INF , !P4 ;  /* 0xff80000015727808 */ /* 0x000fc40006000000 */
[----:B------:R-:W-:Y:S01]  /*6340*/  PLOP3.LUT P4, PT, PT, PT, UP0, 0x40, 0x0 ;  /* 0x000000000000781c */ /* 0x000fe20003f8e808 */
[----:B------:R-:W-:Y:S01]  /*6350*/  UISETP.NE.AND UP0, UPT, UR19, URZ, UPT ;  /* 0x0000003f1300728c */ /* 0x000fe2000bf05270 */
[----:B------:R-:W-:Y:S02]  /*6360*/  ISETP.LT.OR P6, PT, R5, 0x19, P6 ;  /* 0x000000190500780c */ /* 0x000fe400037c1670 */
[----:B-1----:R-:W-:Y:S02]  /*6370*/  FMNMX.FTZ R72, R72, R6, !PT ;  /* 0x0000000648487209 */ /* 0x002fe40007810000 */
[----:B------:R-:W-:Y:S02]  /*6380*/  FSEL R121, R26, -INF , !P6 ;  /* 0xff8000001a797808 */ /* 0x000fe40007000000 */
[----:B--2---:R-:W-:Y:S01]  /*6390*/  FMNMX.FTZ R71, R71, R7, !PT ;  /* 0x0000000747477209 */ /* 0x004fe20007810000 */
[----:B------:R-:W1:Y:S01]  /*63a0*/  SHFL.BFLY PT, R6, R72, 0x1, 0x1f ;  /* 0x0c201f0048067f89 */ /* 0x000e6200000e0000 */
[----:B------:R-:W-:Y:S01]  /*63b0*/  PLOP3.LUT P6, PT, PT, PT, UP0, 0x40, 0x0 ;  /* 0x000000000000781c */ /* 0x000fe20003fce808 */
[----:B------:R-:W-:Y:S01]  /*63c0*/  UISETP.NE.AND UP0, UPT, UR14, URZ, UPT ;  /* 0x0000003f0e00728c */ /* 0x000fe2000bf05270 */
[----:B------:R-:W-:Y:S01]  /*63d0*/  PLOP3.LUT P5, PT, PT, PT, UP6, 0x40, 0x0 ;  /* 0x000000000000781c */ /* 0x000fe20003fae868 */
[----:B------:R-:W2:Y:S01]  /*63e0*/  SHFL.BFLY PT, R7, R71, 0x1, 0x1f ;  /* 0x0c201f0047077f89 */ /* 0x000ea200000e0000 */
[----:B------:R-:W-:Y:S01]  /*63f0*/  ISETP.GT.AND P6, PT, R3, 0x30, P6 ;  /* 0x000000300300780c */ /* 0x000fe200037c4270 */
[----:B------:R-:W-:Y:S01]  /*6400*/  UISETP.NE.AND UP6, UPT, UR32, URZ, UPT ;  /* 0x0000003f2000728c */ /* 0x000fe2000bfc5270 */
[----:B------:R-:W-:Y:S01]  /*6410*/  PLOP3.LUT P1, PT, PT, PT, UP1, 0x40, 0x0 ;  /* 0x000000000000781c */ /* 0x000fe20003f2e818 */
[----:B------:R-:W-:Y:S01]  /*6420*/  UISETP.NE.AND UP1, UPT, UR20, URZ, UPT ;  /* 0x0000003f1400728c */ /* 0x000fe2000bf25270 */
[----:B------:R-:W-:-:S02]  /*6430*/  ISETP.LT.OR P6, PT, R5, 0x31, P6 ;  /* 0x000000310500780c */ /* 0x000fc400037c1670 */
[----:B------:R-:W-:Y:S01]  /*6440*/  PLOP3.LUT P0, PT, PT, PT, UP3, 0x40, 0x0 ;  /* 0x000000000000781c */ /* 0x000fe20003f0e838 */
[----:B------:R-:W-:Y:S01]  /*6450*/  UISETP.NE.AND UP3, UPT, UR22, URZ, UPT ;  /* 0x0000003f1600728c */ /* 0x000fe2000bf65270 */
[----:B------:R-:W-:Y:S02]  /*6460*/  FSEL R193, R8, -INF , !P6 ;  /* 0xff80000008c17808 */ /* 0x000fe40007000000 */
[C---:B------:R-:W-:Y:S02]  /*6470*/  ISETP.GT.AND P5, PT, R3.reuse, 0x1, P5 ;  /* 0x000000010300780c */ /* 0x040fe40002fa4270 */
[C---:B------:R-:W-:Y:S02]  /*6480*/  ISETP.GT.AND P2, PT, R3.reuse, 0x9, P2 ;  /* 0x000000090300780c */ /* 0x040fe40001744270 */
[C---:B------:R-:W-:Y:S02]  /*6490*/  ISETP.GT.AND P1, PT, R3.reuse, 0x10, P1 ;  /* 0x000000100300780c */ /* 0x040fe40000f24270 */
[----:B------:R-:W-:-:S02]  /*64a0*/  ISETP.GT.AND P0, PT, R3, 0x11, P0 ;  /* 0x000000110300780c */ /* 0x000fc40000704270 */
[C---:B------:R-:W-:Y:S02]  /*64b0*/  ISETP.LT.OR P5, PT, R5.reuse, 0x2, P5 ;  /* 0x000000020500780c */ /* 0x040fe40002fa1670 */
[----:B-1----:R-:W-:Y:S02]  /*64c0*/  FMNMX.FTZ R72, R72, R6, !PT ;  /* 0x0000000648487209 */ /* 0x002fe40007810000 */
[----:B------:R-:W-:Y:S02]  /*64d0*/  ISETP.LT.OR P2, PT, R5, 0xa, P2 ;  /* 0x0000000a0500780c */ /* 0x000fe40001741670 */
[----:B--2---:R-:W-:Y:S01]  /*64e0*/  FMNMX.FTZ R71, R71, R7, !PT ;  /* 0x0000000747477209 */ /* 0x004fe20007810000 */
[C---:B------:R-:W-:Y:S01]  /*64f0*/  FMUL.FTZ R7, R72.reuse, c[0x0][0x2d0] ;  /* 0x0000b40048077a20 */ /* 0x040fe20000410000 */
[----:B------:R-:W-:Y:S02]  /*6500*/  FSETP.NEU.FTZ.AND P6, PT, R72, -INF , PT ;  /* 0xff8000004800780b */ /* 0x000fe40003fdd000 */
[----:B------:R-:W-:Y:S01]  /*6510*/  ISETP.LT.OR P1, PT, R5, 0x11, P1 ;  /* 0x000000110500780c */ /* 0x000fe20000f21670 */
[----:B------:R-:W-:Y:S01]  /*6520*/  FMUL.FTZ R6, R71, c[0x0][0x2d0] ;  /* 0x0000b40047067a20 */ /* 0x000fe20000410000 */
[----:B------:R-:W-:-:S02]  /*6530*/  FSEL R7, R7, RZ, P6 ;  /* 0x000000ff07077208 */ /* 0x000fc40003000000 */
[----:B------:R-:W-:Y:S02]  /*6540*/  FSETP.NEU.FTZ.AND P6, PT, R71, -INF , PT ;  /* 0xff8000004700780b */ /* 0x000fe40003fdd000 */
[----:B------:R-:W-:Y:S01]  /*6550*/  ISETP.LT.OR P0, PT, R5, 0x12, P0 ;  /* 0x000000120500780c */ /* 0x000fe20000701670 */
[--C-:B------:R-:W-:Y:S01]  /*6560*/  FFMA.FTZ R8, R66, c[0x0][0x2d0], -R7.reuse ;  /* 0x0000b40042087a23 */ /* 0x100fe20000010807 */
[----:B------:R-:W-:Y:S02]  /*6570*/  FSEL R6, R6, RZ, P6 ;  /* 0x000000ff06067208 */ /* 0x000fe40003000000 */
[----:B------:R-:W-:Y:S01]  /*6580*/  LEA R210, R4, R209, 0x1 ;  /* 0x000000d104d27211 */ /* 0x000fe200078e08ff */
[----:B------:R1:W-:Y:S01]  /*6590*/  MUFU.EX2 R151, R8 ;  /* 0x0000000800977308 */ /* 0x0003e20000000800 */
[----:B------:R-:W-:Y:S01]  /*65a0*/  FSEL R115, R14, -INF , !P5 ;  /* 0xff8000000e737808 */ /* 0x000fe20006800000 */
[----:B------:R-:W-:Y:S01]  /*65b0*/  FFMA.FTZ R0, R57, c[0x0][0x2d0], -R6 ;  /* 0x0000b40039007a23 */ /* 0x000fe20000010806 */
[----:B------:R-:W-:Y:S01]  /*65c0*/  FSEL R113, R19, -INF , !P2 ;  /* 0xff80000013717808 */ /* 0x000fe20005000000 */
[----:B------:R-:W-:Y:S01]  /*65d0*/  IMAD R211, R2, 0x2, R210 ;  /* 0x0000000202d37824 */ /* 0x000fe200078e02d2 */
[----:B------:R-:W-:Y:S01]  /*65e0*/  FSEL R117, R10, -INF , !P1 ;  /* 0xff8000000a757808 */ /* 0x000fe20004800000 */
[----:B------:R-:W2:Y:S01]  /*65f0*/  LDSM.16.MT88.4 R100, [R210+0x100] ;  /* 0x00010000d264783b */ /* 0x000ea20000004200 */
[----:B------:R-:W-:Y:S01]  /*6600*/  FSEL R119, R25, -INF , !P0 ;  /* 0xff80000019777808 */ /* 0x000fe20004000000 */
[----:B------:R3:W-:Y:S01]  /*6610*/  MUFU.EX2 R157, R0 ;  /* 0x00000000009d7308 */ /* 0x0007e20000000800 */
[----:B------:R-:W-:Y:S01]  /*6620*/  PLOP3.LUT P5, PT, PT, PT, UP4, 0x40, 0x0 ;  /* 0x000000000000781c */ /* 0x000fe20003fae848 */
[----:B------:R-:W-:Y:S01]  /*6630*/  UISETP.NE.AND UP4, UPT, UR18, URZ, UPT ;  /* 0x0000003f1200728c */ /* 0x000fe2000bf85270 */
[----:B------:R-:W-:Y:S01]  /*6640*/  PLOP3.LUT P2, PT, PT, PT, UP3, 0x40, 0x0 ;  /* 0x000000000000781c */ /* 0x000fe20003f4e838 */
[----:B------:R-:W-:Y:S01]  /*6650*/  UISETP.NE.AND UP3, UPT, UR17, URZ, UPT ;  /* 0x0000003f1100728c */ /* 0x000fe2000bf65270 */
[----:B------:R-:W-:Y:S01]  /*6660*/  PLOP3.LUT P1, PT, PT, PT, UP2, 0x40, 0x0 ;  /* 0x000000000000781c */ /* 0x000fe20003f2e828 */
[----:B------:R-:W-:Y:S01]  /*6670*/  UISETP.NE.AND UP2, UPT, UR16, URZ, UPT ;  /* 0x0000003f1000728c */ /* 0x000fe2000bf45270 */
[----:B------:R-:W-:Y:S01]  /*6680*/  PLOP3.LUT P0, PT, PT, PT, UP1, 0x40, 0x0 ;  /* 0x000000000000781c */ /* 0x000fe20003f0e818 */
[--C-:B-1----:R-:W-:Y:S01]  /*6690*/  FFMA.FTZ R8, R70, c[0x0][0x2d0], -R7.reuse ;  /* 0x0000b40046087a23 */ /* 0x102fe20000010807 */
[----:B------:R-:W-:Y:S01]  /*66a0*/  FMNMX.FTZ R2, R120, R122, !PT ;  /* 0x0000007a78027209 */ /* 0x000fe20007810000 */
[----:B------:R-:W-:Y:S01]  /*66b0*/  UISETP.NE.AND UP1, UPT, UR15, URZ, UPT ;  /* 0x0000003f0f00728c */ /* 0x000fe2000bf25270 */
[C---:B------:R-:W-:Y:S01]  /*66c0*/  ISETP.GT.AND P5, PT, R3.reuse, 0x19, P5 ;  /* 0x000000190300780c */ /* 0x040fe20002fa4270 */
[----:B------:R1:W4:Y:S01]  /*66d0*/  MUFU.EX2 R11, R8 ;  /* 0x00000008000b7308 */ /* 0x0003220000000800 */
[C---:B------:R-:W-:Y:S01]  /*66e0*/  ISETP.GT.AND P4, PT, R3.reuse, 0x20, P4 ;  /* 0x000000200300780c */ /* 0x040fe20002784270 */
[----:B------:R-:W5:Y:S01]  /*66f0*/  LDSM.16.MT88.4 R96, [R211+0x100] ;  /* 0x00010000d360783b */ /* 0x000f620000004200 */
[C---:B------:R-:W-:Y:S01]  /*6700*/  ISETP.GT.AND P2, PT, R3.reuse, 0x21, P2 ;  /* 0x000000210300780c */ /* 0x040fe20001744270 */
[----:B---3--:R-:W-:Y:S01]  /*6710*/  FFMA.FTZ R0, R56, c[0x0][0x2d0], -R6 ;  /* 0x0000b40038007a23 */ /* 0x008fe20000010806 */
[C---:B------:R-:W-:Y:S01]  /*6720*/  ISETP.GT.AND P1, PT, R3.reuse, 0x28, P1 ;  /* 0x000000280300780c */ /* 0x040fe20000f24270 */
[----:B------:R-:W3:Y:S01]  /*6730*/  LDSM.16.MT88.4 R88, [R210+0x900] ;  /* 0x00090000d258783b */ /* 0x000ee20000004200 */
[----:B------:R-:W-:Y:S01]  /*6740*/  ISETP.GT.AND P0, PT, R3, 0x29, P0 ;  /* 0x000000290300780c */ /* 0x000fe20000704270 */
[----:B------:R2:W-:Y:S01]  /*6750*/  MUFU.EX2 R70, R0 ;  /* 0x0000000000467308 */ /* 0x0005e20000000800 */
[----:B------:R-:W-:Y:S01]  /*6760*/  FMNMX.FTZ R2, R124, R2, !PT ;  /* 0x000000027c027209 */ /* 0x000fe20007810000 */
[----:B------:R-:W3:Y:S01]  /*6770*/  LDSM.16.MT88.4 R104, [R211+0x900] ;  /* 0x00090000d368783b */ /* 0x000ee20000004200 */
[C---:B------:R-:W-:Y:S01]  /*6780*/  ISETP.LT.OR P5, PT, R5.reuse, 0x1a, P5 ;  /* 0x0000001a0500780c */ /* 0x040fe20002fa1670 */
[----:B------:R-:W-:Y:S01]  /*6790*/  ULDC.64 UR14, c[0x0][0x2c8] ;  /* 0x0000b200000e7ab9 */ /* 0x000fe20000000a00 */
[C---:B------:R-:W-:Y:S01]  /*67a0*/  ISETP.LT.OR P4, PT, R5.reuse, 0x21, P4 ;  /* 0x000000210500780c */ /* 0x040fe20002781670 */
[----:B------:R-:W-:Y:S01]  /*67b0*/  UIMAD.WIDE.U32 UR16, UR11, UR14, URZ ;  /* 0x0000000e0b1072a5 */ /* 0x000fe2000f8e003f */
[----:B------:R-:W-:Y:S01]  /*67c0*/  ISETP.LT.OR P2, PT, R5, 0x22, P2 ;  /* 0x000000220500780c */ /* 0x000fe20001741670 */
[----:B-1----:R-:W-:Y:S01]  /*67d0*/  FFMA.FTZ R8, R73, c[0x0][0x2d0], -R7 ;  /* 0x0000b40049087a23 */ /* 0x002fe20000010807 */
[C---:B------:R-:W-:Y:S01]  /*67e0*/  ISETP.LT.OR P1, PT, R5.reuse, 0x29, P1 ;  /* 0x000000290500780c */ /* 0x040fe20000f21670 */
[----:B----4-:R-:W-:Y:S01]  /*67f0*/  IMAD.MOV.U32 R73, RZ, RZ, R11 ;  /* 0x000000ffff497224 */ /* 0x010fe200078e000b */
[----:B------:R-:W-:Y:S01]  /*6800*/  ISETP.LT.OR P0, PT, R5, 0x2a, P0 ;  /* 0x0000002a0500780c */ /* 0x000fe20000701670 */
[----:B------:R1:W-:Y:S01]  /*6810*/  MUFU.EX2 R156, R8 ;  /* 0x00000008009c7308 */ /* 0x0003e20000000800 */
[----:B------:R-:W-:-:S02]  /*6820*/  FSEL R123, R17, -INF , !P5 ;  /* 0xff800000117b7808 */ /* 0x000fc40006800000 */
[----:B------:R-:W-:Y:S01]  /*6830*/  FSEL R142, R9, -INF , !P4 ;  /* 0xff800000098e7808 */ /* 0x000fe20006000000 */
[--C-:B--2---:R-:W-:Y:S01]  /*6840*/  FFMA.FTZ R0, R75, c[0x0][0x2d0], -R7.reuse ;  /* 0x0000b4004b007a23 */ /* 0x104fe20000010807 */
[----:B------:R-:W-:Y:S02]  /*6850*/  FSEL R143, R30, -INF , !P2 ;  /* 0xff8000001e8f7808 */ /* 0x000fe40005000000 */
[----:B------:R-:W-:Y:S01]  /*6860*/  FSEL R144, R28, -INF , !P1 ;  /* 0xff8000001c907808 */ /* 0x000fe20004800000 */
[----:B------:R2:W-:Y:S01]  /*6870*/  MUFU.EX2 R154, R0 ;  /* 0x00000000009a7308 */ /* 0x0005e20000000800 */
[----:B------:R-:W-:Y:S02]  /*6880*/  FSEL R145, R29, -INF , !P0 ;  /* 0xff8000001d917808 */ /* 0x000fe40004000000 */
        /* <DEDUP_REMOVED lines=8> */
[----:B------:R-:W-:Y:S01]  /*6910*/  PLOP3.LUT P0, PT, PT, PT, UP0, 0x40, 0x0 ;  /* 0x000000000000781c */ /* 0x000fe20003f0e808 */
[----:B------:R-:W-:Y:S01]  /*6920*/  UISETP.NE.AND UP0, UPT, UR13, URZ, UPT ;  /* 0x0000003f0d00728c */ /* 0x000fe2000bf05270 */
[C---:B------:R-:W-:Y:S01]  /*6930*/  ISETP.GT.AND P5, PT, R3.reuse, 0x31, P5 ;  /* 0x000000310300780c */ /* 0x040fe20002fa4270 */
[----:B------:R1:W-:Y:S01]  /*6940*/  MUFU.EX2 R183, R8 ;  /* 0x0000000800b77308 */ /* 0x0003e20000000800 */
[C---:B------:R-:W-:Y:S01]  /*6950*/  ISETP.GT.AND P4, PT, R3.reuse, 0x38, P4 ;  /* 0x000000380300780c */ /* 0x040fe20002784270 */
[----:B--2---:R-:W-:Y:S01]  /*6960*/  FFMA.FTZ R0, R78, c[0x0][0x2d0], -R7 ;  /* 0x0000b4004e007a23 */ /* 0x004fe20000010807 */
[C---:B------:R-:W-:Y:S01]  /*6970*/  ISETP.GT.AND P2, PT, R3.reuse, 0x39, P2 ;  /* 0x000000390300780c */ /* 0x040fe20001744270 */
[----:B------:R-:W-:Y:S01]  /*6980*/  UISETP.NE.AND UP1, UPT, UR25, URZ, UPT ;  /* 0x0000003f1900728c */ /* 0x000fe2000bf25270 */
[----:B------:R-:W-:-:S02]  /*6990*/  ISETP.GT.AND P1, PT, R3, 0x40, P1 ;  /* 0x000000400300780c */ /* 0x000fc40000f24270 */
[----:B------:R-:W-:Y:S01]  /*69a0*/  ISETP.GT.AND P0, PT, R3, 0x41, P0 ;  /* 0x000000410300780c */ /* 0x000fe20000704270 */
[----:B------:R2:W-:Y:S01]  /*69b0*/  MUFU.EX2 R158, R0 ;  /* 0x00000000009e7308 */ /* 0x0005e20000000800 */
[C---:B------:R-:W-:Y:S02]  /*69c0*/  ISETP.LT.OR P5, PT, R5.reuse, 0x32, P5 ;  /* 0x000000320500780c */ /* 0x040fe40002fa1670 */
[C---:B------:R-:W-:Y:S02]  /*69d0*/  ISETP.LT.OR P4, PT, R5.reuse, 0x39, P4 ;  /* 0x000000390500780c */ /* 0x040fe40002781670 */
[C---:B------:R-:W-:Y:S02]  /*69e0*/  ISETP.LT.OR P2, PT, R5.reuse, 0x3a, P2 ;  /* 0x0000003a0500780c */ /* 0x040fe40001741670 */
[C---:B------:R-:W-:Y:S01]  /*69f0*/  ISETP.LT.OR P1, PT, R5.reuse, 0x41, P1 ;  /* 0x000000410500780c */ /* 0x040fe20000f21670 */
[--C-:B-1----:R-:W-:Y:S01]  /*6a00*/  FFMA.FTZ R8, R52, c[0x0][0x2d0], -R6.reuse ;  /* 0x0000b40034087a23 */ /* 0x102fe20000010806 */
[----:B------:R-:W-:Y:S01]  /*6a10*/  ISETP.LT.OR P0, PT, R5, 0x42, P0 ;  /* 0x000000420500780c */ /* 0x000fe20000701670 */
[----:B------:R-:W-:Y:S01]  /*6a20*/  @UP1 UMOV UR13, UR17 ;  /* 0x00000011000d1c82 */ /* 0x000fe20008000000 */
[----:B------:R-:W-:Y:S01]  /*6a30*/  FSEL R194, R13, -INF , !P5 ;  /* 0xff8000000dc27808 */ /* 0x000fe20006800000 */
[----:B------:R1:W-:Y:S01]  /*6a40*/  MUFU.EX2 R181, R8 ;  /* 0x0000000800b57308 */ /* 0x0003e20000000800 */
[----:B------:R-:W-:Y:S01]  /*6a50*/  FSEL R195, R38, -INF , !P4 ;  /* 0xff80000026c37808 */ /* 0x000fe20006000000 */
[----:B------:R-:W-:Y:S01]  /*6a60*/  @UP1 USHF.R.U32.HI UR11, URZ, UR15, UR13 ;  /* 0x0000000f3f0b1299 */ /* 0x000fe2000801160d */
[----:B------:R-:W-:Y:S01]  /*6a70*/  FSEL R196, R40, -INF , !P2 ;  /* 0xff80000028c47808 */ /* 0x000fe20005000000 */
[----:B--2---:R-:W-:Y:S01]  /*6a80*/  FFMA.FTZ R0, R79, c[0x0][0x2d0], -R7 ;  /* 0x0000b4004f007a23 */ /* 0x004fe20000010807 */
[----:B------:R-:W-:Y:S01]  /*6a90*/  FSEL R198, R16, -INF , !P1 ;  /* 0xff80000010c67808 */ /* 0x000fe20004800000 */
[----:B------:R-:W-:Y:S01]  /*6aa0*/  UIADD3 UR13, UR6, -0x2, URZ ;  /* 0xfffffffe060d7890 */ /* 0x000fe2000fffe03f */
[----:B------:R-:W-:Y:S01]  /*6ab0*/  FSEL R197, R15, -INF , !P0 ;  /* 0xff8000000fc57808 */ /* 0x000fe20004000000 */
[----:B------:R2:W-:Y:S01]  /*6ac0*/  MUFU.EX2 R152, R0 ;  /* 0x0000000000987308 */ /* 0x0005e20000000800 */
[----:B------:R-:W-:Y:S01]  /*6ad0*/  PLOP3.LUT P6, PT, PT, PT, UP0, 0x40, 0x0 ;  /* 0x000000000000781c */ /* 0x000fe20003fce808 */
[----:B------:R-:W-:Y:S01]  /*6ae0*/  UISETP.NE.AND UP0, UPT, UR27, URZ, UPT ;  /* 0x0000003f1b00728c */ /* 0x000fe2000bf05270 */
[----:B------:R-:W-:Y:S01]  /*6af0*/  PLOP3.LUT P5, PT, PT, PT, UP6, 0x40, 0x0 ;  /* 0x000000000000781c */ /* 0x000fe20003fae868 */
[----:B------:R-:W-:Y:S01]  /*6b00*/  UIADD3 UR14, UR5, UR11, URZ ;  /* 0x0000000b050e7290 */ /* 0x000fe2000fffe03f */
[----:B------:R-:W-:Y:S01]  /*6b10*/  PLOP3.LUT P4, PT, PT, PT, UP5, 0x40, 0x0 ;  /* 0x000000000000781c */ /* 0x000fe20003f8e858 */
[----:B------:R-:W-:Y:S01]  /*6b20*/  ULDC UR6, c[0x0][0x328] ;  /* 0x0000ca0000067ab9 */ /* 0x000fe20000000800 */
[----:B------:R-:W-:Y:S01]  /*6b30*/  PLOP3.LUT P2, PT, PT, PT, UP4, 0x40, 0x0 ;  /* 0x000000000000781c */ /* 0x000fe20003f4e848 */
[----:B-1----:R-:W-:Y:S01]  /*6b40*/  FFMA.FTZ R8, R51, c[0x0][0x2d0], -R6 ;  /* 0x0000b40033087a23 */ /* 0x002fe20000010806 */
[----:B------:R-:W-:Y:S01]  /*6b50*/  PLOP3.LUT P1, PT, PT, PT, UP3, 0x40, 0x0 ;  /* 0x000000000000781c */ /* 0x000fe20003f2e838 */
[----:B------:R-:W-:Y:S01]  /*6b60*/  UIADD3 UR6, UR14, UR6, URZ ;  /* 0x000000060e067290 */ /* 0x000fe2000fffe03f */
[----:B------:R-:W-:Y:S01]  /*6b70*/  PLOP3.LUT P0, PT, PT, PT, UP2, 0x40, 0x0 ;  /* 0x000000000000781c */ /* 0x000fe20003f0e828 */
[----:B------:R-:W-:Y:S01]  /*6b80*/  MUFU.EX2 R172, R8 ;  /* 0x0000000800ac7308 */ /* 0x000fe20000000800 */
[----:B------:R-:W-:-:S02]  /*6b90*/  ISETP.GT.AND P6, PT, R3, 0x48, P6 ;  /* 0x000000480300780c */ /* 0x000fc400037c4270 */
[----:B------:R-:W-:Y:S02]  /*6ba0*/  ISETP.GT.AND P5, PT, R3, 0x49, P5 ;  /* 0x000000490300780c */ /* 0x000fe40002fa4270 */
[----:B--2---:R-:W-:Y:S01]  /*6bb0*/  FMNMX.FTZ R0, R125, R2, !PT ;  /* 0x000000027d007209 */ /* 0x004fe20007810000 */
[----:B------:R-:W-:Y:S01]  /*6bc0*/  FFMA.FTZ R2, R77, c[0x0][0x2d0], -R7 ;  /* 0x0000b4004d027a23 */ /* 0x000fe20000010807 */
[----:B------:R-:W-:Y:S02]  /*6bd0*/  ISETP.GT.AND P4, PT, R3, 0x50, P4 ;  /* 0x000000500300780c */ /* 0x000fe40002784270 */
[----:B------:R-:W-:Y:S01]  /*6be0*/  FMNMX.FTZ R0, R129, R0, !PT ;  /* 0x0000000081007209 */ /* 0x000fe20007810000 */
[----:B------:R1:W2:Y:S01]  /*6bf0*/  MUFU.EX2 R148, R2 ;  /* 0x0000000200947308 */ /* 0x0002a20000000800 */
[----:B------:R-:W-:Y:S02]  /*6c00*/  ISETP.GT.AND P2, PT, R3, 0x51, P2 ;  /* 0x000000510300780c */ /* 0x000fe40001744270 */
[----:B------:R-:W-:-:S02]  /*6c10*/  FMNMX.FTZ R0, R131, R0, !PT ;  /* 0x0000000083007209 */ /* 0x000fc40007810000 */
[----:B------:R-:W-:Y:S02]  /*6c20*/  ISETP.GT.AND P1, PT, R3, 0x58, P1 ;  /* 0x000000580300780c */ /* 0x000fe40000f24270 */
[----:B------:R-:W-:Y:S02]  /*6c30*/  FMNMX.FTZ R0, R141, R0, !PT ;  /* 0x000000008d007209 */ /* 0x000fe40007810000 */
[----:B------:R-:W-:Y:S02]  /*6c40*/  ISETP.GT.AND P0, PT, R3, 0x59, P0 ;  /* 0x000000590300780c */ /* 0x000fe40000704270 */
[----:B------:R-:W-:Y:S02]  /*6c50*/  FMNMX.FTZ R0, R140, R0, !PT ;  /* 0x000000008c007209 */ /* 0x000fe40007810000 */
[----:B------:R-:W-:Y:S02]  /*6c60*/  FMNMX.FTZ R3, R116, R115, !PT ;  /* 0x0000007374037209 */ /* 0x000fe40007810000 */
[----:B------:R-:W-:Y:S01]  /*6c70*/  FMNMX.FTZ R0, R186, R0, !PT ;  /* 0x00000000ba007209 */ /* 0x000fe20007810000 */
[----:B-1----:R-:W-:Y:S01]  /*6c80*/  FFMA.FTZ R2, R64, c[0x0][0x2d0], -R6 ;  /* 0x0000b40040027a23 */ /* 0x002fe20000010806 */
[----:B------:R-:W-:-:S02]  /*6c90*/  FMNMX.FTZ R3, R114, R3, !PT ;  /* 0x0000000372037209 */ /* 0x000fc40007810000 */
[----:B------:R-:W-:Y:S01]  /*6ca0*/  FMNMX.FTZ R0, R185, R0, !PT ;  /* 0x00000000b9007209 */ /* 0x000fe20007810000 */
[----:B------:R1:W-:Y:S01]  /*6cb0*/  MUFU.EX2 R139, R2 ;  /* 0x00000002008b7308 */ /* 0x0003e20000000800 */
[----:B------:R-:W-:Y:S02]  /*6cc0*/  FMNMX.FTZ R3, R113, R3, !PT ;  /* 0x0000000371037209 */ /* 0x000fe40007810000 */
[----:B------:R-:W-:Y:S02]  /*6cd0*/  FMNMX.FTZ R0, R147, R0, !PT ;  /* 0x0000000093007209 */ /* 0x000fe40007810000 */
[----:B------:R-:W-:Y:S02]  /*6ce0*/  FMNMX.FTZ R3, R117, R3, !PT ;  /* 0x0000000375037209 */ /* 0x000fe40007810000 */
[----:B------:R-:W-:Y:S02]  /*6cf0*/  FMNMX.FTZ R0, R146, R0, !PT ;  /* 0x0000000092007209 */ /* 0x000fe40007810000 */
[----:B------:R-:W-:-:S02]  /*6d00*/  FMNMX.FTZ R3, R119, R3, !PT ;  /* 0x0000000377037209 */ /* 0x000fc40007810000 */
[----:B------:R-:W-:Y:S02]  /*6d10*/  FMNMX.FTZ R0, R199, R0, !PT ;  /* 0x00000000c7007209 */ /* 0x000fe40007810000 */
[----:B------:R-:W-:Y:S02]  /*6d20*/  ISETP.LT.OR P6, PT, R5, 0x49, P6 ;  /* 0x000000490500780c */ /* 0x000fe400037c1670 */
[----:B------:R-:W-:Y:S01]  /*6d30*/  FMNMX.FTZ R0, R200, R0, !PT ;  /* 0x00000000c8007209 */ /* 0x000fe20007810000 */
[----:B-1----:R-:W-:Y:S01]  /*6d40*/  FFMA.FTZ R2, R65, c[0x0][0x2d0], -R6 ;  /* 0x0000b40041027a23 */ /* 0x002fe20000010806 */
[----:B------:R-:W-:Y:S02]  /*6d50*/  ISETP.LT.OR P5, PT, R5, 0x4a, P5 ;  /* 0x0000004a0500780c */ /* 0x000fe40002fa1670 */
[----:B------:R-:W-:Y:S01]  /*6d60*/  FMNMX.FTZ R0, R201, R0, !PT ;  /* 0x00000000c9007209 */ /* 0x000fe20007810000 */
[----:B------:R1:W4:Y:S01]  /*6d70*/  MUFU.EX2 R164, R2 ;  /* 0x0000000200a47308 */ /* 0x0003220000000800 */
[----:B------:R-:W-:-:S02]  /*6d80*/  FSEL R188, R135, -INF , !P6 ;  /* 0xff80000087bc7808 */ /* 0x000fc40007000000 */
[----:B------:R-:W-:Y:S02]  /*6d90*/  FMNMX.FTZ R0, R204, R0, !PT ;  /* 0x00000000cc007209 */ /* 0x000fe40007810000 */
[C---:B------:R-:W-:Y:S02]  /*6da0*/  ISETP.LT.OR P4, PT, R5.reuse, 0x51, P4 ;  /* 0x000000510500780c */ /* 0x040fe40002781670 */
[----:B------:R-:W-:Y:S02]  /*6db0*/  FMNMX.FTZ R0, R240, R0, !PT ;  /* 0x00000000f0007209 */ /* 0x000fe40007810000 */
[----:B------:R-:W-:Y:S02]  /*6dc0*/  FSEL R187, R138, -INF , !P5 ;  /* 0xff8000008abb7808 */ /* 0x000fe40006800000 */
[----:B------:R-:W-:Y:S02]  /*6dd0*/  ISETP.LT.OR P2, PT, R5, 0x52, P2 ;  /* 0x000000520500780c */ /* 0x000fe40001741670 */
[----:B------:R-:W-:-:S02]  /*6de0*/  FSEL R190, R136, -INF , !P4 ;  /* 0xff80000088be7808 */ /* 0x000fc40006000000 */
[----:B------:R-:W-:Y:S01]  /*6df0*/  ISETP.LT.OR P1, PT, R5, 0x59, P1 ;  /* 0x000000590500780c */ /* 0x000fe20000f21670 */
[----:B-1----:R-:W-:Y:S01]  /*6e00*/  FFMA.FTZ R2, R67, c[0x0][0x2d0], -R6 ;  /* 0x0000b40043027a23 */ /* 0x002fe20000010806 */
[----:B------:R-:W-:Y:S01]  /*6e10*/  FSEL R192, R137, -INF , !P2 ;  /* 0xff80000089c07808 */ /* 0x000fe20005000000 */
[----:B------:R-:W-:Y:S01]  /*6e20*/  LDSM.16.MT88.4 R64, [R210+0x1100] ;  /* 0x00110000d240783b */ /* 0x000fe20000004200 */
[----:B------:R-:W-:Y:S01]  /*6e30*/  ISETP.LT.OR P0, PT, R5, 0x5a, P0 ;  /* 0x0000005a0500780c */ /* 0x000fe20000701670 */
[----:B------:R1:W-:Y:S01]  /*6e40*/  MUFU.EX2 R74, R2 ;  /* 0x00000002004a7308 */ /* 0x0003e20000000800 */
[----:B------:R-:W-:Y:S02]  /*6e50*/  FSEL R191, R59, -INF , !P1 ;  /* 0xff8000003bbf7808 */ /* 0x000fe40004800000 */
[----:B------:R-:W-:Y:S02]  /*6e60*/  FSEL R189, R58, -INF , !P0 ;  /* 0xff8000003abd7808 */ /* 0x000fe40004000000 */
[----:B--2---:R-:W-:Y:S01]  /*6e70*/  F2FP.BF16.PACK_AB R10, R148, R152 ;  /* 0x00000098940a723e */ /* 0x004fe200000010ff */
[----:B------:R-:W-:Y:S01]  /*6e80*/  LDSM.16.MT88.4 R56, [R211+0x1100] ;  /* 0x00110000d338783b */ /* 0x000fe20000004200 */
[----:B------:R-:W-:-:S02]  /*6e90*/  F2FP.BF16.PACK_AB R12, R73, R151 ;  /* 0x00000097490c723e */ /* 0x000fc400000010ff */
[----:B------:R-:W-:Y:S02]  /*6ea0*/  F2FP.BF16.PACK_AB R14, R183, R156 ;  /* 0x0000009cb70e723e */ /* 0x000fe400000010ff */
[----:B------:R-:W-:Y:S02]  /*6eb0*/  F2FP.BF16.PACK_AB R13, R172, R181 ;  /* 0x000000b5ac0d723e */ /* 0x000fe400000010ff */
[----:B------:R-:W-:Y:S02]  /*6ec0*/  F2FP.BF16.PACK_AB R15, R70, R157 ;  /* 0x0000009d460f723e */ /* 0x000fe400000010ff */
[----:B------:R-:W-:Y:S01]  /*6ed0*/  F2FP.BF16.PACK_AB R8, R158, R154 ;  /* 0x0000009a9e08723e */ /* 0x000fe200000010ff */
[----:B-1----:R-:W-:Y:S01]  /*6ee0*/  FFMA.FTZ R2, R46, c[0x0][0x2d0], -R6 ;  /* 0x0000b4002e027a23 */ /* 0x002fe20000010806 */
[----:B----4-:R-:W-:-:S03]  /*6ef0*/  F2FP.BF16.PACK_AB R9, R164, R139 ;  /* 0x0000008ba409723e */ /* 0x010fc600000010ff */
[----:B------:R1:W2:Y:S01]  /*6f00*/  MUFU.EX2 R150, R2 ;  /* 0x0000000200967308 */ /* 0x0002a20000000800 */
[C---:B------:R-:W-:Y:S08]  /*6f10*/  HMMA.16816.F32.BF16 R20, R12.reuse, R84, RZ ;  /* 0x000000540c14723c */ /* 0x040ff000000418ff */
[----:B------:R-:W-:Y:S01]  /*6f20*/  HMMA.16816.F32.BF16 R24, R12, R100, RZ ;  /* 0x000000640c18723c */ /* 0x000fe200000418ff */
[----:B-1----:R-:W-:Y:S01]  /*6f30*/  FMNMX.FTZ R2, R121, R3, !PT ;  /* 0x0000000379027209 */ /* 0x002fe20007810000 */
[----:B------:R-:W-:-:S06]  /*6f40*/  FFMA.FTZ R3, R76, c[0x0][0x2d0], -R7 ;  /* 0x0000b4004c037a23 */ /* 0x000fcc0000010807 */
[----:B------:R-:W-:Y:S01]  /*6f50*/  HMMA.16816.F32.BF16 R36, R12, R86, RZ ;  /* 0x000000560c24723c */ /* 0x000fe200000418ff */
[----:B------:R-:W-:Y:S01]  /*6f60*/  LDSM.16.MT88.4 R76, [R212+0x1100] ;  /* 0x00110000d44c783b */ /* 0x000fe20000004200 */
[----:B------:R-:W-:Y:S01]  /*6f70*/  FMNMX.FTZ R2, R123, R2, !PT ;  /* 0x000000027b027209 */ /* 0x000fe20007810000 */
[----:B------:R1:W-:Y:S01]  /*6f80*/  MUFU.EX2 R180, R3 ;  /* 0x0000000300b47308 */ /* 0x0003e20000000800 */
[----:B--2---:R-:W-:-:S04]  /*6f90*/  F2FP.BF16.PACK_AB R11, R150, R74 ;  /* 0x0000004a960b723e */ /* 0x004fc800000010ff */
[C---:B------:R-:W-:Y:S08]  /*6fa0*/  HMMA.16816.F32.BF16 R16, R12.reuse, R60, RZ ;  /* 0x0000003c0c10723c */ /* 0x040ff000000418ff */
[----:B------:R-:W-:Y:S01]  /*6fb0*/  HMMA.16816.F32.BF16 R32, R12, R62, RZ ;  /* 0x0000003e0c20723c */ /* 0x000fe200000418ff */
[----:B-1----:R-:W-:Y:S01]  /*6fc0*/  FMNMX.FTZ R3, R142, R2, !PT ;  /* 0x000000028e037209 */ /* 0x002fe20007810000 */
[----:B------:R-:W-:-:S03]  /*6fd0*/  FFMA.FTZ R2, R80, c[0x0][0x2d0], -R7 ;  /* 0x0000b40050027a23 */ /* 0x000fc60000010807 */
[----:B------:R-:W-:Y:S01]  /*6fe0*/  FMNMX.FTZ R3, R143, R3, !PT ;  /* 0x000000038f037209 */ /* 0x000fe20007810000 */
[----:B------:R1:W2:Y:S02]  /*6ff0*/  MUFU.EX2 R159, R2 ;  /* 0x00000002009f7308 */ /* 0x0002a40000000800 */
[C---:B-----5:R-:W-:Y:S08]  /*7000*/  HMMA.16816.F32.BF16 R28, R12.reuse, R96, RZ ;  /* 0x000000600c1c723c */ /* 0x060ff000000418ff */
[----:B------:R-:W-:Y:S01]  /*7010*/  HMMA.16816.F32.BF16 R48, R12, R102, RZ ;  /* 0x000000660c30723c */ /* 0x000fe200000418ff */
[----:B-1----:R-:W-:Y:S01]  /*7020*/  FMNMX.FTZ R2, R239, R0, !PT ;  /* 0x00000000ef027209 */ /* 0x002fe20007810000 */
[----:B------:R-:W-:-:S06]  /*7030*/  FFMA.FTZ R0, R81, c[0x0][0x2d0], -R7 ;  /* 0x0000b40051007a23 */ /* 0x000fcc0000010807 */
[----:B------:R-:W-:Y:S01]  /*7040*/  HMMA.16816.F32.BF16 R44, R12, R98, RZ ;  /* 0x000000620c2c723c */ /* 0x000fe200000418ff */
[----:B------:R1:W-:Y:S07]  /*7050*/  MUFU.EX2 R167, R0 ;  /* 0x0000000000a77308 */ /* 0x0003ee0000000800 */
[C---:B------:R-:W-:Y:S08]  /*7060*/  HMMA.16816.F32.BF16 R40, R8.reuse, R92, R20 ;  /* 0x0000005c0828723c */ /* 0x040ff00000041814 */
[----:B---3--:R-:W-:Y:S01]  /*7070*/  HMMA.16816.F32.BF16 R20, R8, R88, R24 ;  /* 0x000000580814723c */ /* 0x008fe20000041818 */
[----:B-1----:R-:W-:-:S02]  /*7080*/  FMNMX.FTZ R0, R236, R2, !PT ;  /* 0x00000002ec007209 */ /* 0x002fc40007810000 */
[----:B------:R-:W-:Y:S01]  /*7090*/  FMNMX.FTZ R2, R144, R3, !PT ;  /* 0x0000000390027209 */ /* 0x000fe20007810000 */
[----:B------:R-:W-:Y:S01]  /*70a0*/  FFMA.FTZ R3, R82, c[0x0][0x2d0], -R7 ;  /* 0x0000b40052037a23 */ /* 0x000fe20000010807 */
[----:B------:R-:W-:-:S03]  /*70b0*/  FMNMX.FTZ R0, R235, R0, !PT ;  /* 0x00000000eb007209 */ /* 0x000fc60007810000 */
[C---:B------:R-:W-:Y:S01]  /*70c0*/  HMMA.16816.F32.BF16 R36, R8.reuse, R94, R36 ;  /* 0x0000005e0824723c */ /* 0x040fe20000041824 */
[----:B------:R-:W-:Y:S01]  /*70d0*/  FMNMX.FTZ R2, R145, R2, !PT ;  /* 0x0000000291027209 */ /* 0x000fe20007810000 */
[----:B------:R1:W-:Y:S01]  /*70e0*/  MUFU.EX2 R153, R3 ;  /* 0x0000000300997308 */ /* 0x0003e20000000800 */
[----:B------:R-:W-:Y:S02]  /*70f0*/  FMNMX.FTZ R0, R237, R0, !PT ;  /* 0x00000000ed007209 */ /* 0x000fe40007810000 */
[----:B------:R-:W-:Y:S02]  /*7100*/  FMNMX.FTZ R2, R193, R2, !PT ;  /* 0x00000002c1027209 */ /* 0x000fe40007810000 */
[----:B------:R-:W-:Y:S01]  /*7110*/  FMNMX.FTZ R0, R238, R0, !PT ;  /* 0x00000000ee007209 */ /* 0x000fe20007810000 */
[----:B------:R-:W-:Y:S01]  /*7120*/  HMMA.16816.F32.BF16 R52, R8, R108, R16 ;  /* 0x0000006c0834723c */ /* 0x000fe20000041810 */
[----:B------:R-:W-:Y:S02]  /*7130*/  FMNMX.FTZ R2, R194, R2, !PT ;  /* 0x00000002c2027209 */ /* 0x000fe40007810000 */
[----:B------:R-:W-:-:S04]  /*7140*/  FMNMX.FTZ R0, R242, R0, !PT ;  /* 0x00000000f2007209 */ /* 0x000fc80007810000 */
[----:B------:R-:W-:Y:S01]  /*7150*/  FMNMX.FTZ R0, R243, R0, !PT ;  /* 0x00000000f3007209 */ /* 0x000fe20007810000 */
[----:B------:R-:W-:Y:S01]  /*7160*/  HMMA.16816.F32.BF16 R16, R8, R110, R32 ;  /* 0x0000006e0810723c */ /* 0x000fe20000041820 */
[----:B-1----:R-:W-:-:S03]  /*7170*/  FFMA.FTZ R3, R83, c[0x0][0x2d0], -R7 ;  /* 0x0000b40053037a23 */ /* 0x002fc60000010807 */
[----:B------:R-:W1:Y:S01]  /*7180*/  SHFL.BFLY PT, R4, R0, 0x2, 0x1f ;  /* 0x0c401f0000047f89 */ /* 0x000e6200000e0000 */
[----:B------:R3:W-:Y:S03]  /*7190*/  MUFU.EX2 R149, R3 ;  /* 0x0000000300957308 */ /* 0x0007e60000000800 */
[----:B------:R-:W-:Y:S01]  /*71a0*/  LDSM.16.MT88.4 R80, [R209+0x1100] ;  /* 0x00110000d150783b */ /* 0x000fe20000004200 */
[C---:B------:R-:W-:Y:S08]  /*71b0*/  HMMA.16816.F32.BF16 R12, R8.reuse, R104, R28 ;  /* 0x00000068080c723c */ /* 0x040ff0000004181c */
[----:B------:R-:W-:Y:S01]  /*71c0*/  HMMA.16816.F32.BF16 R24, R8, R90, R48 ;  /* 0x0000005a0818723c */ /* 0x000fe20000041830 */
[----:B---3--:R-:W-:Y:S01]  /*71d0*/  FMNMX.FTZ R3, R195, R2, !PT ;  /* 0x00000002c3037209 */ /* 0x008fe20007810000 */
[----:B------:R-:W-:-:S02]  /*71e0*/  FFMA.FTZ R2, R68, c[0x0][0x2d0], -R6 ;  /* 0x0000b40044027a23 */ /* 0x000fc40000010806 */
[----:B------:R-:W-:-:S04]  /*71f0*/  IMAD.MOV.U32 R68, RZ, RZ, R152 ;  /* 0x000000ffff447224 */ /* 0x000fc800078e0098 */
[----:B------:R-:W-:Y:S01]  /*7200*/  HMMA.16816.F32.BF16 R32, R8, R106, R44 ;  /* 0x0000006a0820723c */ /* 0x000fe2000004182c */
[----:B------:R3:W-:Y:S01]  /*7210*/  MUFU.EX2 R182, R2 ;  /* 0x0000000200b67308 */ /* 0x0007e20000000800 */
[----:B-1----:R-:W-:-:S05]  /*7220*/  FMNMX.FTZ R0, R0, R4, !PT ;  /* 0x0000000400007209 */ /* 0x002fca0007810000 */
[----:B------:R-:W1:Y:S01]  /*7230*/  SHFL.BFLY PT, R5, R0, 0x1, 0x1f ;  /* 0x0c201f0000057f89 */ /* 0x000e6200000e0000 */
[----:B--2---:R-:W-:Y:S02]  /*7240*/  F2FP.BF16.PACK_AB R8, R159, R180 ;  /* 0x000000b49f08723e */ /* 0x004fe400000010ff */
[----:B---3--:R-:W-:Y:S01]  /*7250*/  FMNMX.FTZ R2, R196, R3, !PT ;  /* 0x00000003c4027209 */ /* 0x008fe20007810000 */
[----:B------:R-:W-:Y:S01]  /*7260*/  FFMA.FTZ R3, R69, c[0x0][0x2d0], -R6 ;  /* 0x0000b40045037a23 */ /* 0x000fe20000010806 */
[----:B------:R-:W-:Y:S02]  /*7270*/  MOV R69, R70 ;  /* 0x0000004600457202 */ /* 0x000fe40000000f00 */
[----:B------:R-:W-:Y:S01]  /*7280*/  FMNMX.FTZ R2, R198, R2, !PT ;  /* 0x00000002c6027209 */ /* 0x000fe20007810000 */
[----:B------:R2:W3:Y:S03]  /*7290*/  MUFU.EX2 R166, R3 ;  /* 0x0000000300a67308 */ /* 0x0004e60000000800 */
[----:B------:R-:W-:-:S04]  /*72a0*/  FMNMX.FTZ R2, R197, R2, !PT ;  /* 0x00000002c5027209 */ /* 0x000fc80007810000 */
[----:B------:R-:W-:Y:S02]  /*72b0*/  FMNMX.FTZ R2, R188, R2, !PT ;  /* 0x00000002bc027209 */ /* 0x000fe40007810000 */
[----:B-1----:R-:W-:Y:S01]  /*72c0*/  FMNMX.FTZ R70, R0, R5, !PT ;  /* 0x0000000500467209 */ /* 0x002fe20007810000 */
[----:B------:R-:W-:Y:S01]  /*72d0*/  FFMA.FTZ R0, R128, c[0x0][0x2d0], -R6 ;  /* 0x0000b40080007a23 */ /* 0x000fe20000010806 */
[----:B------:R-:W-:Y:S01]  /*72e0*/  FMNMX.FTZ R2, R187, R2, !PT ;  /* 0x00000002bb027209 */ /* 0x000fe20007810000 */
[----:B------:R-:W-:Y:S01]  /*72f0*/  IMAD.MOV.U32 R128, RZ, RZ, R164 ;  /* 0x000000ffff807224 */ /* 0x000fe200078e00a4 */
[----:B------:R-:W-:Y:S01]  /*7300*/  FSETP.NEU.FTZ.AND P0, PT, R70, -INF , PT ;  /* 0xff8000004600780b */ /* 0x000fe20003f1d000 */
[----:B------:R-:W-:Y:S01]  /*7310*/  IMAD.MOV.U32 R5, RZ, RZ, R181 ;  /* 0x000000ffff057224 */ /* 0x000fe200078e00b5 */
[----:B------:R-:W-:Y:S01]  /*7320*/  FMNMX.FTZ R2, R190, R2, !PT ;  /* 0x00000002be027209 */ /* 0x000fe20007810000 */
[----:B--2---:R-:W-:Y:S01]  /*7330*/  FFMA.FTZ R3, R112, c[0x0][0x2d0], -R6 ;  /* 0x0000b40070037a23 */ /* 0x004fe20000010806 */
[----:B---3--:R-:W-:Y:S01]  /*7340*/  F2FP.BF16.PACK_AB R9, R166, R182 ;  /* 0x000000b6a609723e */ /* 0x008fe200000010ff */
[----:B------:R-:W-:-:S02]  /*7350*/  IMAD.MOV.U32 R112, RZ, RZ, R151 ;  /* 0x000000ffff707224 */ /* 0x000fc400078e0097 */
[----:B------:R1:W-:Y:S08]  /*7360*/  MUFU.EX2 R165, R3 ;  /* 0x0000000300a57308 */ /* 0x0003f00000000800 */
[----:B------:R2:W-:Y:S01]  /*7370*/  MUFU.EX2 R151, R0 ;  /* 0x0000000000977308 */ /* 0x0005e20000000800 */
[----:B-1----:R-:W-:Y:S02]  /*7380*/  FFMA.FTZ R3, R118, c[0x0][0x2d0], -R6 ;  /* 0x0000b40076037a23 */ /* 0x002fe40000010806 */
[----:B------:R-:W-:-:S05]  /*7390*/  IMAD.MOV.U32 R118, RZ, RZ, R153 ;  /* 0x000000ffff767224 */ /* 0x000fca00078e0099 */
[----:B------:R1:W3:Y:S01]  /*73a0*/  MUFU.EX2 R246, R3 ;  /* 0x0000000300f67308 */ /* 0x0002e20000000800 */
[----:B------:R-:W-:Y:S01]  /*73b0*/  F2FP.BF16.PACK_AB R10, R118, R167 ;  /* 0x000000a7760a723e */ /* 0x000fe200000010ff */
[----:B--2---:R-:W-:Y:S01]  /*73c0*/  FFMA.FTZ R0, R130, c[0x0][0x2d0], -R6 ;  /* 0x0000b40082007a23 */ /* 0x004fe20000010806 */
[----:B------:R-:W-:-:S05]  /*73d0*/  MOV R130, R159 ;  /* 0x0000009f00827202 */ /* 0x000fca0000000f00 */
[----:B------:R-:W-:Y:S01]  /*73e0*/  MUFU.EX2 R245, R0 ;  /* 0x0000000000f57308 */ /* 0x000fe20000000800 */
[----:B-1----:R-:W-:Y:S01]  /*73f0*/  FMNMX.FTZ R3, R192, R2, !PT ;  /* 0x00000002c0037209 */ /* 0x002fe20007810000 */
[----:B------:R-:W-:Y:S01]  /*7400*/  FFMA.FTZ R2, R132, c[0x0][0x2d0], -R7 ;  /* 0x0000b40084027a23 */ /* 0x000fe20000010807 */
[----:B---3--:R-:W-:Y:S02]  /*7410*/  F2FP.BF16.PACK_AB R11, R246, R165 ;  /* 0x000000a5f60b723e */ /* 0x008fe400000010ff */
[----:B------:R-:W-:-:S03]  /*7420*/  FMNMX.FTZ R3, R191, R3, !PT ;  /* 0x00000003bf037209 */ /* 0x000fc60007810000 */
[----:B------:R1:W-:Y:S01]  /*7430*/  MUFU.EX2 R152, R2 ;  /* 0x0000000200987308 */ /* 0x0003e20000000800 */
[----:B------:R-:W-:Y:S01]  /*7440*/  FMNMX.FTZ R3, R189, R3, !PT ;  /* 0x00000003bd037209 */ /* 0x000fe20007810000 */
[C---:B------:R-:W-:Y:S04]  /*7450*/  HMMA.16816.F32.BF16 R44, R8.reuse, R76, R40 ;  /* 0x0000004c082c723c */ /* 0x040fe80000041828 */
[----:B------:R-:W2:Y:S04]  /*7460*/  SHFL.BFLY PT, R4, R3, 0x2, 0x1f ;  /* 0x0c401f0003047f89 */ /* 0x000ea800000e0000 */
[----:B------:R-:W-:Y:S01]  /*7470*/  HMMA.16816.F32.BF16 R40, R8, R64, R20 ;  /* 0x000000400828723c */ /* 0x000fe20000041814 */
[----:B-1----:R-:W-:-:S04]  /*7480*/  FFMA.FTZ R2, R133, c[0x0][0x2d0], -R7 ;  /* 0x0000b40085027a23 */ /* 0x002fc80000010807 */
[----:B------:R1:W-:Y:S03]  /*7490*/  MUFU.EX2 R155, R2 ;  /* 0x00000002009b7308 */ /* 0x0003e60000000800 */
[C---:B------:R-:W-:Y:S07]  /*74a0*/  HMMA.16816.F32.BF16 R20, R8.reuse, R78, R36 ;  /* 0x0000004e0814723c */ /* 0x040fee0000041824 */
[----:B------:R-:W-:Y:S01]  /*74b0*/  IMAD.MOV.U32 R38, RZ, RZ, R156 ;  /* 0x000000ffff267224 */ /* 0x000fe200078e009c */
[----:B------:R-:W-:Y:S01]  /*74c0*/  HMMA.16816.F32.BF16 R48, R8, R80, R52 ;  /* 0x000000500830723c */ /* 0x000fe20000041834 */
[----:B------:R-:W-:Y:S01]  /*74d0*/  IMAD.MOV.U32 R36, RZ, RZ, R130 ;  /* 0x000000ffff247224 */ /* 0x000fe200078e0082 */
[----:B--2---:R-:W-:Y:S01]  /*74e0*/  FMNMX.FTZ R3, R3, R4, !PT ;  /* 0x0000000403037209 */ /* 0x004fe20007810000 */
[----:B------:R-:W-:-:S02]  /*74f0*/  IMAD.MOV.U32 R130, RZ, RZ, R180 ;  /* 0x000000ffff827224 */ /* 0x000fc400078e00b4 */
[----:B-1----:R-:W-:Y:S02]  /*7500*/  FFMA.FTZ R2, R134, c[0x0][0x2d0], -R7 ;  /* 0x0000b40086027a23 */ /* 0x002fe40000010807 */
[----:B------:R-:W1:Y:S01]  /*7510*/  SHFL.BFLY PT, R4, R3, 0x1, 0x1f ;  /* 0x0c201f0003047f89 */ /* 0x000e6200000e0000 */
[----:B------:R-:W-:Y:S01]  /*7520*/  IMAD.MOV.U32 R55, RZ, RZ, R172 ;  /* 0x000000ffff377224 */ /* 0x000fe200078e00ac */
[----:B------:R-:W-:Y:S01]  /*7530*/  HMMA.16816.F32.BF16 R28, R8, R56, R12 ;  /* 0x00000038081c723c */ /* 0x000fe2000004180c */
[----:B------:R2:W3:Y:S01]  /*7540*/  MUFU.EX2 R135, R2 ;  /* 0x0000000200877308 */ /* 0x0004e20000000800 */
[----:B------:R-:W-:Y:S01]  /*7550*/  LDSM.16.MT88.4 R172, [R211+0x1900] ;  /* 0x00190000d3ac783b */ /* 0x000fe20000004200 */
[----:B------:R-:W-:Y:S01]  /*7560*/  MOV R54, R167 ;  /* 0x000000a700367202 */ /* 0x000fe20000000f00 */
[----:B------:R-:W-:Y:S02]  /*7570*/  IMAD.MOV.U32 R52, RZ, RZ, R165 ;  /* 0x000000ffff347224 */ /* 0x000fe400078e00a5 */
[----:B------:R-:W-:-:S02]  /*7580*/  IMAD.MOV.U32 R53, RZ, RZ, R166 ;  /* 0x000000ffff357224 */ /* 0x000fc400078e00a6 */
[C---:B------:R-:W-:Y:S08]  /*7590*/  HMMA.16816.F32.BF16 R16, R8.reuse, R82, R16 ;  /* 0x000000520810723c */ /* 0x040ff00000041810 */
[----:B------:R-:W-:Y:S01]  /*75a0*/  HMMA.16816.F32.BF16 R24, R8, R66, R24 ;  /* 0x000000420818723c */ /* 0x000fe20000041818 */
[----:B--2---:R-:W-:Y:S02]  /*75b0*/  FFMA.FTZ R2, R126, c[0x0][0x2d0], -R6 ;  /* 0x0000b4007e027a23 */ /* 0x004fe40000010806 */
[----:B---3--:R-:W-:-:S02]  /*75c0*/  IMAD.MOV.U32 R39, RZ, RZ, R135 ;  /* 0x000000ffff277224 */ /* 0x008fc400078e0087 */
[----:B------:R2:W-:Y:S01]  /*75d0*/  MUFU.EX2 R75, R2 ;  /* 0x00000002004b7308 */ /* 0x0005e20000000800 */
[----:B-1----:R-:W-:Y:S02]  /*75e0*/  FMNMX.FTZ R3, R3, R4, !PT ;  /* 0x0000000403037209 */ /* 0x002fe40007810000 */
[----:B------:R-:W-:Y:S07]  /*75f0*/  HMMA.16816.F32.BF16 R12, R8, R58, R32 ;  /* 0x0000003a080c723c */ /* 0x000fee0000041820 */
[----:B------:R-:W-:-:S02]  /*7600*/  F2FP.BF16.PACK_AB R8, R152, R149 ;  /* 0x000000959808723e */ /* 0x000fc400000010ff */
[----:B------:R-:W-:Y:S02]  /*7610*/  F2FP.BF16.PACK_AB R10, R39, R155 ;  /* 0x0000009b270a723e */ /* 0x000fe400000010ff */
[----:B------:R-:W-:Y:S01]  /*7620*/  F2FP.BF16.PACK_AB R11, R245, R151 ;  /* 0x00000097f50b723e */ /* 0x000fe200000010ff */
[----:B--2---:R-:W-:-:S04]  /*7630*/  FFMA.FTZ R2, R127, c[0x0][0x2d0], -R6 ;  /* 0x0000b4007f027a23 */ /* 0x004fc80000010806 */
[----:B------:R1:W2:Y:S02]  /*7640*/  MUFU.EX2 R153, R2 ;  /* 0x0000000200997308 */ /* 0x0002a40000000800 */
[----:B-1----:R-:W-:Y:S01]  /*7650*/  FMUL.FTZ R2, R70, c[0x0][0x2d0] ;  /* 0x0000b40046027a20 */ /* 0x002fe20000410000 */
[----:B--2---:R-:W-:-:S04]  /*7660*/  F2FP.BF16.PACK_AB R9, R153, R75 ;  /* 0x0000004b9909723e */ /* 0x004fc800000010ff */
[----:B------:R-:W-:Y:S02]  /*7670*/  FSEL R2, R2, RZ, P0 ;  /* 0x000000ff02027208 */ /* 0x000fe40000000000 */
[----:B------:R-:W-:Y:S01]  /*7680*/  FSETP.NEU.FTZ.AND P0, PT, R3, -INF , PT ;  /* 0xff8000000300780b */ /* 0x000fe20003f1d000 */
[C---:B------:R-:W-:Y:S02]  /*7690*/  HMMA.16816.F32.BF16 R176, R8.reuse, R168, R48 ;  /* 0x000000a808b0723c */ /* 0x040fe40000041830 */
[----:B------:R-:W-:Y:S02]  /*76a0*/  FFMA.FTZ R0, R120, c[0x0][0x2d0], -R2 ;  /* 0x0000b40078007a23 */ /* 0x000fe40000010802 */
[----:B------:R-:W-:Y:S02]  /*76b0*/  IMAD.MOV.U32 R120, RZ, RZ, R158 ;  /* 0x000000ffff787224 */ /* 0x000fe400078e009e */
[----:B------:R1:W-:Y:S01]  /*76c0*/  MUFU.EX2 R252, R0 ;  /* 0x0000000000fc7308 */ /* 0x0003e20000000800 */
[----:B------:R-:W-:Y:S01]  /*76d0*/  FFMA.FTZ R4, R131, c[0x0][0x2d0], -R2 ;  /* 0x0000b40083047a23 */ /* 0x000fe20000010802 */
[----:B------:R-:W-:Y:S01]  /*76e0*/  MOV R50, R52 ;  /* 0x0000003400327202 */ /* 0x000fe20000000f00 */
[----:B------:R-:W-:Y:S01]  /*76f0*/  IMAD.MOV.U32 R51, RZ, RZ, R128 ;  /* 0x000000ffff337224 */ /* 0x000fe200078e0080 */
[----:B------:R-:W-:Y:S01]  /*7700*/  HMMA.16816.F32.BF16 R164, R8, R170, R16 ;  /* 0x000000aa08a4723c */ /* 0x000fe20000041810 */
[----:B------:R-:W-:-:S02]  /*7710*/  IMAD.MOV.U32 R128, RZ, RZ, R182 ;  /* 0x000000ffff807224 */ /* 0x000fc400078e00b6 */
[----:B------:R-:W-:Y:S01]  /*7720*/  IMAD.MOV.U32 R37, RZ, RZ, R120 ;  /* 0x000000ffff257224 */ /* 0x000fe200078e0078 */
[----:B------:R-:W-:Y:S01]  /*7730*/  MUFU.EX2 R247, R4 ;  /* 0x0000000400f77308 */ /* 0x000fe20000000800 */
[----:B------:R-:W-:Y:S01]  /*7740*/  MOV R120, R246 ;  /* 0x000000f600787202 */ /* 0x000fe20000000f00 */
[----:B------:R-:W-:Y:S02]  /*7750*/  IMAD.MOV.U32 R49, RZ, RZ, R53 ;  /* 0x000000ffff317224 */ /* 0x000fe400078e0035 */
[----:B------:R-:W-:Y:S01]  /*7760*/  IMAD.MOV.U32 R48, RZ, RZ, R54 ;  /* 0x000000ffff307224 */ /* 0x000fe200078e0036 */
[----:B------:R-:W-:Y:S01]  /*7770*/  HMMA.16816.F32.BF16 R132, R8, R162, R20 ;  /* 0x000000a20884723c */ /* 0x000fe20000041814 */
[----:B------:R-:W-:Y:S02]  /*7780*/  IMAD.MOV.U32 R131, RZ, RZ, R154 ;  /* 0x000000ffff837224 */ /* 0x000fe400078e009a */
[----:B-1----:R-:W-:Y:S02]  /*7790*/  FFMA.FTZ R0, R122, c[0x0][0x2d0], -R2 ;  /* 0x0000b4007a007a23 */ /* 0x002fe40000010802 */
[----:B------:R-:W-:-:S02]  /*77a0*/  IMAD.MOV.U32 R122, RZ, RZ, R157 ;  /* 0x000000ffff7a7224 */ /* 0x000fc400078e009d */
[----:B------:R1:W2:Y:S01]  /*77b0*/  MUFU.EX2 R250, R0 ;  /* 0x0000000000fa7308 */ /* 0x0002a20000000800 */
[----:B------:R-:W3:Y:S01]  /*77c0*/  LDSM.16.MT88.4 R156, [R210+0x1900] ;  /* 0x00190000d29c783b */ /* 0x000ee20000004200 */
[----:B-1----:R-:W-:-:S06]  /*77d0*/  FFMA.FTZ R0, R124, c[0x0][0x2d0], -R2 ;  /* 0x0000b4007c007a23 */ /* 0x002fcc0000010802 */
[----:B------:R1:W-:Y:S02]  /*77e0*/  MUFU.EX2 R251, R0 ;  /* 0x0000000000fb7308 */ /* 0x0003e40000000800 */
[----:B-1----:R-:W-:Y:S02]  /*77f0*/  FFMA.FTZ R0, R125, c[0x0][0x2d0], -R2 ;  /* 0x0000b4007d007a23 */ /* 0x002fe40000010802 */
[----:B------:R-:W-:Y:S04]  /*7800*/  HMMA.16816.F32.BF16 R124, R8, R160, R44 ;  /* 0x000000a0087c723c */ /* 0x000fe8000004182c */
[----:B------:R1:W4:Y:S03]  /*7810*/  MUFU.EX2 R248, R0 ;  /* 0x0000000000f87308 */ /* 0x0003260000000800 */
[----:B------:R-:W-:Y:S01]  /*7820*/  IMAD.MOV.U32 R45, RZ, RZ, R75 ;  /* 0x000000ffff2d7224 */ /* 0x000fe200078e004b */
[----:B------:R-:W-:Y:S01]  /*7830*/  MOV R47, R148 ;  /* 0x00000094002f7202 */ /* 0x000fe20000000f00 */
[----:B------:R-:W-:-:S02]  /*7840*/  IMAD.MOV.U32 R44, RZ, RZ, R150 ;  /* 0x000000ffff2c7224 */ /* 0x000fc400078e0096 */
[----:B------:R-:W-:Y:S02]  /*7850*/  IMAD.MOV.U32 R46, RZ, RZ, R149 ;  /* 0x000000ffff2e7224 */ /* 0x000fe400078e0095 */
[----:B-1----:R-:W-:Y:S01]  /*7860*/  FFMA.FTZ R0, R129, c[0x0][0x2d0], -R2 ;  /* 0x0000b40081007a23 */ /* 0x002fe20000010802 */
[----:B------:R-:W-:-:S03]  /*7870*/  MOV R129, R155 ;  /* 0x0000009b00817202 */ /* 0x000fc60000000f00 */
[----:B------:R1:W-:Y:S02]  /*7880*/  MUFU.EX2 R249, R0 ;  /* 0x0000000000f97308 */ /* 0x0003e40000000800 */
[----:B-1----:R-:W-:-:S05]  /*7890*/  FMUL.FTZ R0, R3, c[0x0][0x2d0] ;  /* 0x0000b40003007a20 */ /* 0x002fca0000410000 */
[----:B------:R-:W-:Y:S02]  /*78a0*/  FSEL R0, R0, RZ, P0 ;  /* 0x000000ff00007208 */ /* 0x000fe40000000000 */
[----:B------:R-:W-:-:S03]  /*78b0*/  PLOP3.LUT P0, PT, PT, PT, UP0, 0x40, 0x0 ;  /* 0x000000000000781c */ /* 0x000fc60003f0e808 */
[--C-:B------:R-:W-:Y:S02]  /*78c0*/  FFMA.FTZ R4, R116, c[0x0][0x2d0], -R0.reuse ;  /* 0x0000b40074047a23 */ /* 0x100fe40000010800 */
[----:B------:R-:W-:Y:S02]  /*78d0*/  IMAD.MOV.U32 R116, RZ, RZ, R245 ;  /* 0x000000ffff747224 */ /* 0x000fe400078e00f5 */
[----:B------:R1:W-:Y:S02]  /*78e0*/  MUFU.EX2 R184, R4 ;  /* 0x0000000400b87308 */ /* 0x0003e40000000800 */
[----:B-1----:R-:W-:Y:S01]  /*78f0*/  FFMA.FTZ R4, R115, c[0x0][0x2d0], -R0 ;  /* 0x0000b40073047a23 */ /* 0x002fe20000010800 */
[----:B------:R-:W-:-:S05]  /*7900*/  MOV R115, R183 ;  /* 0x000000b700737202 */ /* 0x000fca0000000f00 */
[----:B------:R1:W5:Y:S02]  /*7910*/  MUFU.EX2 R183, R4 ;  /* 0x0000000400b77308 */ /* 0x0003640000000800 */
[----:B-1----:R-:W-:Y:S02]  /*7920*/  FFMA.FTZ R4, R114, c[0x0][0x2d0], -R0 ;  /* 0x0000b40072047a23 */ /* 0x002fe40000010800 */
[----:B------:R-:W-:-:S04]  /*7930*/  IMAD.MOV.U32 R114, RZ, RZ, R139 ;  /* 0x000000ffff727224 */ /* 0x000fc800078e008b */
[----:B------:R1:W-:Y:S01]  /*7940*/  MUFU.EX2 R181, R4 ;  /* 0x0000000400b57308 */ /* 0x0003e20000000800 */
[C---:B---3--:R-:W-:Y:S07]  /*7950*/  HMMA.16816.F32.BF16 R136, R8.reuse, R156, R40 ;  /* 0x0000009c0888723c */ /* 0x048fee0000041828 */
[----:B------:R-:W-:Y:S01]  /*7960*/  IMAD.MOV.U32 R41, RZ, RZ, R153 ;  /* 0x000000ffff297224 */ /* 0x000fe200078e0099 */
[----:B------:R-:W-:Y:S01]  /*7970*/  MOV R43, R151 ;  /* 0x00000097002b7202 */ /* 0x000fe20000000f00 */
[----:B------:R-:W-:Y:S01]  /*7980*/  IMAD.MOV.U32 R42, RZ, RZ, R152 ;  /* 0x000000ffff2a7224 */ /* 0x000fe200078e0098 */
[----:B------:R-:W-:Y:S01]  /*7990*/  HMMA.16816.F32.BF16 R148, R8, R158, R24 ;  /* 0x0000009e0894723c */ /* 0x000fe20000041818 */
[----:B-1----:R-:W-:-:S02]  /*79a0*/  FFMA.FTZ R4, R113, c[0x0][0x2d0], -R0 ;  /* 0x0000b40071047a23 */ /* 0x002fc40000010800 */
[----:B------:R-:W-:Y:S01]  /*79b0*/  IMAD.MOV.U32 R113, RZ, RZ, R38 ;  /* 0x000000ffff717224 */ /* 0x000fe200078e0026 */
[----:B------:R-:W-:Y:S01]  /*79c0*/  MOV R38, R122 ;  /* 0x0000007a00267202 */ /* 0x000fe20000000f00 */
[----:B------:R1:W3:Y:S01]  /*79d0*/  MUFU.EX2 R182, R4 ;  /* 0x0000000400b67308 */ /* 0x0002e20000000800 */
[----:B------:R-:W-:Y:S02]  /*79e0*/  IMAD.MOV.U32 R122, RZ, RZ, R55 ;  /* 0x000000ffff7a7224 */ /* 0x000fe400078e0037 */
[C---:B------:R-:W-:Y:S08]  /*79f0*/  HMMA.16816.F32.BF16 R152, R8.reuse, R172, R28 ;  /* 0x000000ac0898723c */ /* 0x040ff0000004181c */
[----:B------:R-:W-:Y:S01]  /*7a00*/  HMMA.16816.F32.BF16 R52, R8, R174, R12 ;  /* 0x000000ae0834723c */ /* 0x000fe2000004180c */
[----:B-1----:R-:W-:-:S06]  /*7a10*/  FFMA.FTZ R4, R141, c[0x0][0x2d0], -R2 ;  /* 0x0000b4008d047a23 */ /* 0x002fcc0000010802 */
[----:B--2---:R-:W-:Y:S01]  /*7a20*/  F2FP.BF16.PACK_AB R8, R250, R252 ;  /* 0x000000fcfa08723e */ /* 0x004fe200000010ff */
[----:B------:R-:W-:Y:S01]  /*7a30*/  IMAD.MOV.U32 R141, RZ, RZ, R47 ;  /* 0x000000ffff8d7224 */ /* 0x000fe200078e002f */
[----:B----4-:R-:W-:Y:S01]  /*7a40*/  F2FP.BF16.PACK_AB R10, R248, R251 ;  /* 0x000000fbf80a723e */ /* 0x010fe200000010ff */
[----:B------:R1:W-:Y:S01]  /*7a50*/  MUFU.EX2 R246, R4 ;  /* 0x0000000400f67308 */ /* 0x0003e20000000800 */
[----:B-----5:R-:W-:Y:S02]  /*7a60*/  F2FP.BF16.PACK_AB R9, R183, R184 ;  /* 0x000000b8b709723e */ /* 0x020fe400000010ff */
[----:B---3--:R-:W-:-:S07]  /*7a70*/  F2FP.BF16.PACK_AB R11, R182, R181 ;  /* 0x000000b5b60b723e */ /* 0x008fce00000010ff */
[----:B------:R-:W-:Y:S01]  /*7a80*/  HMMA.16816.F32.BF16 R24, R8, R84, RZ ;  /* 0x000000540818723c */ /* 0x000fe200000418ff */
[----:B-1----:R-:W-:-:S07]  /*7a90*/  FFMA.FTZ R4, R140, c[0x0][0x2d0], -R2 ;  /* 0x0000b4008c047a23 */ /* 0x002fce0000010802 */
[C---:B------:R-:W-:Y:S01]  /*7aa0*/  HMMA.16816.F32.BF16 R20, R8.reuse, R86, RZ ;  /* 0x000000560814723c */ /* 0x040fe200000418ff */
[----:B------:R-:W-:Y:S01]  /*7ab0*/  IMAD.MOV.U32 R140, RZ, RZ, R46 ;  /* 0x000000ffff8c7224 */ /* 0x000fe200078e002e */
[----:B------:R1:W2:Y:S05]  /*7ac0*/  MUFU.EX2 R245, R4 ;  /* 0x0000000400f57308 */ /* 0x0002aa0000000800 */
[----:B------:R-:W-:Y:S01]  /*7ad0*/  IMAD.MOV.U32 R87, RZ, RZ, R36 ;  /* 0x000000ffff577224 */ /* 0x000fe200078e0024 */
[----:B------:R-:W-:Y:S01]  /*7ae0*/  HMMA.16816.F32.BF16 R28, R8, R62, RZ ;  /* 0x0000003e081c723c */ /* 0x000fe200000418ff */
[----:B------:R-:W-:-:S06]  /*7af0*/  IMAD.MOV.U32 R86, RZ, RZ, R37 ;  /* 0x000000ffff567224 */ /* 0x000fcc00078e0025 */
[----:B------:R-:W-:Y:S01]  /*7b00*/  IMAD.MOV.U32 R62, RZ, RZ, R42 ;  /* 0x000000ffff3e7224 */ /* 0x000fe200078e002a */
[C---:B------:R-:W-:Y:S01]  /*7b10*/  HMMA.16816.F32.BF16 R16, R8.reuse, R100, RZ ;  /* 0x000000640810723c */ /* 0x040fe200000418ff */
[----:B------:R-:W-:Y:S02]  /*7b20*/  IMAD.MOV.U32 R63, RZ, RZ, R43 ;  /* 0x000000ffff3f7224 */ /* 0x000fe400078e002b */
[----:B-1----:R-:W-:Y:S02]  /*7b30*/  FFMA.FTZ R4, R117, c[0x0][0x2d0], -R0 ;  /* 0x0000b40075047a23 */ /* 0x002fe40000010800 */
[----:B------:R-:W-:Y:S02]  /*7b40*/  IMAD.MOV.U32 R117, RZ, RZ, R49 ;  /* 0x000000ffff757224 */ /* 0x000fe400078e0031 */
[----:B------:R1:W-:Y:S01]  /*7b50*/  MUFU.EX2 R75, R4 ;  /* 0x00000004004b7308 */ /* 0x0003e20000000800 */
[----:B------:R-:W-:Y:S01]  /*7b60*/  HMMA.16816.F32.BF16 R12, R8, R96, RZ ;  /* 0x00000060080c723c */ /* 0x000fe200000418ff */
[----:B------:R-:W-:Y:S01]  /*7b70*/  IMAD.MOV.U32 R101, RZ, RZ, R41 ;  /* 0x000000ffff657224 */ /* 0x000fe200078e0029 */
[----:B------:R-:W-:Y:S01]  /*7b80*/  MOV R100, R116 ;  /* 0x0000007400647202 */ /* 0x000fe20000000f00 */
[----:B------:R-:W-:-:S04]  /*7b90*/  IMAD.MOV.U32 R116, RZ, RZ, R48 ;  /* 0x000000ffff747224 */ /* 0x000fc800078e0030 */
[----:B------:R-:W-:Y:S01]  /*7ba0*/  MOV R97, R39 ;  /* 0x0000002700617202 */ /* 0x000fe20000000f00 */
[----:B------:R-:W-:Y:S01]  /*7bb0*/  HMMA.16816.F32.BF16 R32, R8, R60, RZ ;  /* 0x0000003c0820723c */ /* 0x000fe200000418ff */
[----:B-1----:R-:W-:-:S07]  /*7bc0*/  FFMA.FTZ R4, R119, c[0x0][0x2d0], -R0 ;  /* 0x0000b40077047a23 */ /* 0x002fce0000010800 */
[----:B------:R-:W-:Y:S01]  /*7bd0*/  HMMA.16816.F32.BF16 R40, R8, R98, RZ ;  /* 0x000000620828723c */ /* 0x000fe200000418ff */
[----:B------:R-:W-:Y:S01]  /*7be0*/  MOV R60, R44 ;  /* 0x0000002c003c7202 */ /* 0x000fe20000000f00 */
[----:B------:R-:W-:Y:S01]  /*7bf0*/  IMAD.MOV.U32 R61, RZ, RZ, R45 ;  /* 0x000000ffff3d7224 */ /* 0x000fe200078e002d */
[----:B------:R1:W3:Y:S01]  /*7c00*/  MUFU.EX2 R180, R4 ;  /* 0x0000000400b47308 */ /* 0x0002e20000000800 */
[----:B------:R-:W-:-:S03]  /*7c10*/  IMAD.MOV.U32 R119, RZ, RZ, R50 ;  /* 0x000000ffff777224 */ /* 0x000fc600078e0032 */
[----:B------:R-:W-:Y:S02]  /*7c20*/  IMAD.MOV.U32 R98, RZ, RZ, R101 ;  /* 0x000000ffff627224 */ /* 0x000fe400078e0065 */
[----:B-1----:R-:W-:Y:S01]  /*7c30*/  FFMA.FTZ R4, R121, c[0x0][0x2d0], -R0 ;  /* 0x0000b40079047a23 */ /* 0x002fe20000010800 */
[----:B------:R-:W-:-:S03]  /*7c40*/  MOV R121, R51 ;  /* 0x0000003300797202 */ /* 0x000fc60000000f00 */
[----:B------:R1:W-:Y:S02]  /*7c50*/  MUFU.EX2 R84, R4 ;  /* 0x0000000400547308 */ /* 0x0003e40000000800 */
[----:B-1----:R-:W-:Y:S02]  /*7c60*/  FFMA.FTZ R4, R123, c[0x0][0x2d0], -R0 ;  /* 0x0000b4007b047a23 */ /* 0x002fe40000010800 */
[----:B------:R-:W-:-:S04]  /*7c70*/  IMAD.MOV.U32 R123, RZ, RZ, R38 ;  /* 0x000000ffff7b7224 */ /* 0x000fc800078e0026 */
[----:B------:R1:W4:Y:S01]  /*7c80*/  MUFU.EX2 R85, R4 ;  /* 0x0000000400557308 */ /* 0x0003220000000800 */
[----:B------:R-:W-:Y:S07]  /*7c90*/  HMMA.16816.F32.BF16 R36, R8, R102, RZ ;  /* 0x000000660824723c */ /* 0x000fee00000418ff */
[----:B------:R-:W-:Y:S02]  /*7ca0*/  F2FP.BF16.PACK_AB R8, R247, R249 ;  /* 0x000000f9f708723e */ /* 0x000fe400000010ff */
[----:B--2---:R-:W-:-:S02]  /*7cb0*/  F2FP.BF16.PACK_AB R10, R245, R246 ;  /* 0x000000f6f50a723e */ /* 0x004fc400000010ff */
[----:B---3--:R-:W-:Y:S01]  /*7cc0*/  F2FP.BF16.PACK_AB R9, R180, R75 ;  /* 0x0000004bb409723e */ /* 0x008fe200000010ff */
[----:B-1----:R-:W-:Y:S01]  /*7cd0*/  FFMA.FTZ R4, R226, c[0x0][0x2d0], -R7 ;  /* 0x0000b400e2047a23 */ /* 0x002fe20000010807 */
[----:B----4-:R-:W-:-:S03]  /*7ce0*/  F2FP.BF16.PACK_AB R11, R85, R84 ;  /* 0x00000054550b723e */ /* 0x010fc600000010ff */
[----:B------:R1:W-:Y:S04]  /*7cf0*/  MUFU.EX2 R226, R4 ;  /* 0x0000000400e27308 */ /* 0x0003e80000000800 */
[C---:B------:R-:W-:Y:S07]  /*7d00*/  HMMA.16816.F32.BF16 R20, R8.reuse, R94, R20 ;  /* 0x0000005e0814723c */ /* 0x040fee0000041814 */
[----:B------:R-:W-:Y:S01]  /*7d10*/  IMAD.MOV.U32 R94, RZ, RZ, R74 ;  /* 0x000000ffff5e7224 */ /* 0x000fe200078e004a */
[----:B------:R-:W-:Y:S01]  /*7d20*/  HMMA.16816.F32.BF16 R44, R8, R92, R24 ;  /* 0x0000005c082c723c */ /* 0x000fe20000041818 */
[----:B-1----:R-:W-:-:S02]  /*7d30*/  FFMA.FTZ R4, R186, c[0x0][0x2d0], -R2 ;  /* 0x0000b400ba047a23 */ /* 0x002fc40000010802 */
[----:B------:R-:W-:-:S04]  /*7d40*/  IMAD.MOV.U32 R186, RZ, RZ, R100 ;  /* 0x000000ffffba7224 */ /* 0x000fc800078e0064 */
[----:B------:R-:W-:Y:S01]  /*7d50*/  MOV R93, R113 ;  /* 0x00000071005d7202 */ /* 0x000fe20000000f00 */
[----:B------:R1:W-:Y:S01]  /*7d60*/  MUFU.EX2 R95, R4 ;  /* 0x00000004005f7308 */ /* 0x0003e20000000800 */
[----:B------:R-:W-:Y:S01]  /*7d70*/  HMMA.16816.F32.BF16 R24, R8, R104, R12 ;  /* 0x000000680818723c */ /* 0x000fe2000004180c */
[----:B------:R-:W-:-:S06]  /*7d80*/  IMAD.MOV.U32 R92, RZ, RZ, R114 ;  /* 0x000000ffff5c7224 */ /* 0x000fcc00078e0072 */
[----:B------:R-:W-:Y:S01]  /*7d90*/  IMAD.MOV.U32 R105, RZ, RZ, R68 ;  /* 0x000000ffff697224 */ /* 0x000fe200078e0044 */
[----:B------:R-:W-:Y:S01]  /*7da0*/  HMMA.16816.F32.BF16 R48, R8, R108, R32 ;  /* 0x0000006c0830723c */ /* 0x000fe20000041820 */
[----:B------:R-:W-:Y:S01]  /*7db0*/  MOV R104, R73 ;  /* 0x0000004900687202 */ /* 0x000fe20000000f00 */
[----:B-1----:R-:W-:-:S06]  /*7dc0*/  FFMA.FTZ R4, R185, c[0x0][0x2d0], -R2 ;  /* 0x0000b400b9047a23 */ /* 0x002fcc0000010802 */
[C---:B------:R-:W-:Y:S01]  /*7dd0*/  HMMA.16816.F32.BF16 R32, R8.reuse, R88, R16 ;  /* 0x000000580820723c */ /* 0x040fe20000041810 */
[----:B------:R-:W-:Y:S01]  /*7de0*/  IMAD.MOV.U32 R185, RZ, RZ, R97 ;  /* 0x000000ffffb97224 */ /* 0x000fe200078e0061 */
[----:B------:R1:W2:Y:S05]  /*7df0*/  MUFU.EX2 R96, R4 ;  /* 0x0000000400607308 */ /* 0x0002aa0000000800 */
[----:B------:R-:W-:Y:S01]  /*7e00*/  MOV R88, R69 ;  /* 0x0000004500587202 */ /* 0x000fe20000000f00 */
[----:B------:R-:W-:Y:S01]  /*7e10*/  HMMA.16816.F32.BF16 R28, R8, R110, R28 ;  /* 0x0000006e081c723c */ /* 0x000fe2000004181c */
[----:B------:R-:W-:-:S07]  /*7e20*/  IMAD.MOV.U32 R89, RZ, RZ, R115 ;  /* 0x000000ffff597224 */ /* 0x000fce00078e0073 */
[----:B------:R-:W-:Y:S01]  /*7e30*/  HMMA.16816.F32.BF16 R16, R8, R90, R36 ;  /* 0x0000005a0810723c */ /* 0x000fe20000041824 */
[----:B------:R-:W3:Y:S01]  /*7e40*/  LDSM.16.MT88.4 R36, [R209+0x2100] ;  /* 0x00210000d124783b */ /* 0x000ee20000004200 */
[----:B-1----:R-:W-:-:S04]  /*7e50*/  FFMA.FTZ R4, R147, c[0x0][0x2d0], -R2 ;  /* 0x0000b40093047a23 */ /* 0x002fc80000010802 */
[----:B------:R1:W-:Y:S02]  /*7e60*/  MUFU.EX2 R97, R4 ;  /* 0x0000000400617308 */ /* 0x0003e40000000800 */
[----:B------:R-:W-:Y:S07]  /*7e70*/  HMMA.16816.F32.BF16 R12, R8, R106, R40 ;  /* 0x0000006a080c723c */ /* 0x000fee0000041828 */
[----:B--2---:R-:W-:Y:S01]  /*7e80*/  F2FP.BF16.PACK_AB R8, R96, R95 ;  /* 0x0000005f6008723e */ /* 0x004fe200000010ff */
[----:B------:R-:W-:Y:S01]  /*7e90*/  IMAD.MOV.U32 R41, RZ, RZ, R140 ;  /* 0x000000ffff297224 */ /* 0x000fe200078e008c */
[----:B------:R-:W-:Y:S01]  /*7ea0*/  MOV R42, R141 ;  /* 0x0000008d002a7202 */ /* 0x000fe20000000f00 */
[----:B------:R-:W-:-:S02]  /*7eb0*/  IMAD.MOV.U32 R43, RZ, RZ, R131 ;  /* 0x000000ffff2b7224 */ /* 0x000fc400078e0083 */
[----:B------:R-:W-:Y:S02]  /*7ec0*/  IMAD.MOV.U32 R40, RZ, RZ, R61 ;  /* 0x000000ffff287224 */ /* 0x000fe400078e003d */
[----:B-1----:R-:W-:-:S04]  /*7ed0*/  FFMA.FTZ R4, R146, c[0x0][0x2d0], -R2 ;  /* 0x0000b40092047a23 */ /* 0x002fc80000010802 */
        /* <DEDUP_REMOVED lines=12> */
[----:B--2---:R-:W-:Y:S01]  /*7fa0*/  F2FP.BF16.PACK_AB R11, R74, R73 ;  /* 0x000000494a0b723e */ /* 0x004fe200000010ff */
[----:B------:R-:W-:-:S04]  /*7fb0*/  IMAD.MOV.U32 R231, RZ, RZ, R63 ;  /* 0x000000ffffe77224 */ /* 0x000fc800078e003f */
[----:B------:R1:W2:Y:S02]  /*7fc0*/  MUFU.EX2 R103, R4 ;  /* 0x0000000400677308 */ /* 0x0002a40000000800 */
[C---:B------:R-:W-:Y:S07]  /*7fd0*/  HMMA.16816.F32.BF16 R108, R8.reuse, R80, R48 ;  /* 0x00000050086c723c */ /* 0x040fee0000041830 */
[----:B------:R-:W-:Y:S01]  /*7fe0*/  IMAD.MOV.U32 R80, RZ, RZ, R93 ;  /* 0x000000ffff507224 */ /* 0x000fe200078e005d */
[C---:B------:R-:W-:Y:S01]  /*7ff0*/  HMMA.16816.F32.BF16 R44, R8.reuse, R76, R44 ;  /* 0x0000004c082c723c */ /* 0x040fe2000004182c */
[----:B------:R-:W-:Y:S01]  /*8000*/  IMAD.MOV.U32 R50, RZ, RZ, R88 ;  /* 0x000000ffff327224 */ /* 0x000fe200078e0058 */
[----:B------:R-:W-:Y:S01]  /*8010*/  MOV R49, R60 ;  /* 0x0000003c00317202 */ /* 0x000fe20000000f00 */
[----:B------:R-:W-:Y:S01]  /*8020*/  IMAD.MOV.U32 R81, RZ, RZ, R62 ;  /* 0x000000ffff517224 */ /* 0x000fe200078e003e */
[----:B------:R-:W-:Y:S01]  /*8030*/  MOV R48, R104 ;  /* 0x0000006800307202 */ /* 0x000fe20000000f00 */
[----:B-1----:R-:W-:Y:S01]  /*8040*/  FFMA.FTZ R4, R230, c[0x0][0x2d0], -R7 ;  /* 0x0000b400e6047a23 */ /* 0x002fe20000010807 */
[----:B------:R-:W-:Y:S01]  /*8050*/  MOV R51, R89 ;  /* 0x0000005900337202 */ /* 0x000fe20000000f00 */
[----:B------:R-:W-:Y:S01]  /*8060*/  IMAD.MOV.U32 R230, RZ, RZ, R129 ;  /* 0x000000ffffe67224 */ /* 0x000fe200078e0081 */
[----:B------:R-:W-:Y:S01]  /*8070*/  MOV R76, R130 ;  /* 0x00000082004c7202 */ /* 0x000fe20000000f00 */
[----:B------:R1:W-:Y:S01]  /*8080*/  MUFU.EX2 R101, R4 ;  /* 0x0000000400657308 */ /* 0x0003e20000000800 */
[----:B------:R-:W-:Y:S01]  /*8090*/  IMAD.MOV.U32 R77, RZ, RZ, R128 ;  /* 0x000000ffff4d7224 */ /* 0x000fe200078e0080 */
[C---:B------:R-:W-:Y:S01]  /*80a0*/  HMMA.16816.F32.BF16 R140, R8.reuse, R64, R32 ;  /* 0x00000040088c723c */ /* 0x040fe20000041820 */
[----:B------:R-:W4:Y:S06]  /*80b0*/  LDSM.16.MT88.4 R32, [R212+0x2100] ;  /* 0x00210000d420783b */ /* 0x000f2c0000004200 */
[----:B------:R-:W-:Y:S01]  /*80c0*/  IMAD.MOV.U32 R65, RZ, RZ, R87 ;  /* 0x000000ffff417224 */ /* 0x000fe200078e0057 */
[----:B------:R-:W-:Y:S01]  /*80d0*/  HMMA.16816.F32.BF16 R128, R8, R78, R20 ;  /* 0x0000004e0880723c */ /* 0x000fe20000041814 */
[----:B------:R-:W-:Y:S01]  /*80e0*/  LDSM.16.MT88.4 R20, [R211+0x2100] ;  /* 0x00210000d314783b */ /* 0x000fe20000004200 */
[----:B------:R-:W-:-:S02]  /*80f0*/  IMAD.MOV.U32 R64, RZ, RZ, R121 ;  /* 0x000000ffff407224 */ /* 0x000fc400078e0079 */
[----:B-1----:R-:W-:Y:S01]  /*8100*/  FFMA.FTZ R4, R232, c[0x0][0x2d0], -R7 ;  /* 0x0000b400e8047a23 */ /* 0x002fe20000010807 */
[----:B------:R-:W-:-:S03]  /*8110*/  MOV R232, R98 ;  /* 0x0000006200e87202 */ /* 0x000fc60000000f00 */
[C---:B------:R-:W-:Y:S01]  /*8120*/  HMMA.16816.F32.BF16 R60, R8.reuse, R56, R24 ;  /* 0x00000038083c723c */ /* 0x040fe20000041818 */
[----:B------:R-:W-:Y:S01]  /*8130*/  MOV R78, R86 ;  /* 0x00000056004e7202 */ /* 0x000fe20000000f00 */
[----:B------:R1:W5:Y:S01]  /*8140*/  MUFU.EX2 R102, R4 ;  /* 0x0000000400667308 */ /* 0x0003620000000800 */
[----:B------:R-:W-:Y:S01]  /*8150*/  IMAD.MOV.U32 R79, RZ, RZ, R116 ;  /* 0x000000ffff4f7224 */ /* 0x000fe200078e0074 */
[----:B------:R-:W-:Y:S04]  /*8160*/  LDSM.16.MT88.4 R24, [R212+0x2900] ;  /* 0x00290000d418783b */ /* 0x000fe80000004200 */
[C---:B------:R-:W-:Y:S07]  /*8170*/  HMMA.16816.F32.BF16 R144, R8.reuse, R66, R16 ;  /* 0x000000420890723c */ /* 0x040fee0000041810 */
[----:B------:R-:W-:Y:S01]  /*8180*/  MOV R67, R64 ;  /* 0x0000004000437202 */ /* 0x000fe20000000f00 */
[----:B------:R-:W-:Y:S01]  /*8190*/  HMMA.16816.F32.BF16 R56, R8, R58, R12 ;  /* 0x0000003a0838723c */ /* 0x000fe2000004180c */
[----:B-1----:R-:W-:-:S02]  /*81a0*/  FFMA.FTZ R4, R233, c[0x0][0x2d0], -R7 ;  /* 0x0000b400e9047a23 */ /* 0x002fc40000010807 */
[----:B------:R-:W-:Y:S02]  /*81b0*/  IMAD.MOV.U32 R233, RZ, RZ, R112 ;  /* 0x000000ffffe97224 */ /* 0x000fe400078e0070 */
[----:B------:R1:W-:Y:S02]  /*81c0*/  MUFU.EX2 R100, R4 ;  /* 0x0000000400647308 */ /* 0x0003e40000000800 */
[----:B------:R-:W-:Y:S01]  /*81d0*/  MOV R12, R42 ;  /* 0x0000002a000c7202 */ /* 0x000fe20000000f00 */
[----:B------:R-:W-:Y:S01]  /*81e0*/  HMMA.16816.F32.BF16 R112, R8, R82, R28 ;  /* 0x000000520870723c */ /* 0x000fe2000004181c */
[----:B------:R-:W3:Y:S01]  /*81f0*/  LDSM.16.MT88.4 R28, [R210+0x2100] ;  /* 0x00210000d21c783b */ /* 0x000ee20000004200 */
[----:B------:R-:W-:-:S05]  /*8200*/  IMAD.MOV.U32 R13, RZ, RZ, R43 ;  /* 0x000000ffff0d7224 */ /* 0x000fca00078e002b */
[----:B------:R-:W-:Y:S01]  /*8210*/  IMAD.MOV.U32 R83, RZ, RZ, R94 ;  /* 0x000000ffff537224 */ /* 0x000fe200078e005e */
[----:B--2---:R-:W-:Y:S01]  /*8220*/  F2FP.BF16.PACK_AB R8, R103, R226 ;  /* 0x000000e26708723e */ /* 0x004fe200000010ff */
[----:B------:R-:W-:Y:S01]  /*8230*/  IMAD.MOV.U32 R82, RZ, RZ, R105 ;  /* 0x000000ffff527224 */ /* 0x000fe200078e0069 */
[----:B-----5:R-:W-:-:S03]  /*8240*/  F2FP.BF16.PACK_AB R10, R102, R101 ;  /* 0x00000065660a723e */ /* 0x020fc600000010ff */
[----:B------:R-:W-:Y:S02]  /*8250*/  IMAD.MOV.U32 R19, RZ, RZ, R82 ;  /* 0x000000ffff137224 */ /* 0x000fe400078e0052 */
[----:B-1----:R-:W-:Y:S02]  /*8260*/  FFMA.FTZ R4, R234, c[0x0][0x2d0], -R7 ;  /* 0x0000b400ea047a23 */ /* 0x002fe40000010807 */
[----:B------:R-:W-:Y:S02]  /*8270*/  IMAD.MOV.U32 R234, RZ, RZ, R92 ;  /* 0x000000ffffea7224 */ /* 0x000fe400078e005c */
[----:B------:R1:W-:Y:S01]  /*8280*/  MUFU.EX2 R98, R4 ;  /* 0x0000000400627308 */ /* 0x0003e20000000800 */
[----:B------:R-:W-:Y:S02]  /*8290*/  IMAD.MOV.U32 R15, RZ, RZ, R19 ;  /* 0x000000ffff0f7224 */ /* 0x000fe400078e0013 */
[----:B------:R-:W-:Y:S02]  /*82a0*/  IMAD.MOV.U32 R18, RZ, RZ, R234 ;  /* 0x000000ffff127224 */ /* 0x000fe400078e00ea */
[----:B------:R-:W-:-:S02]  /*82b0*/  IMAD.MOV.U32 R234, RZ, RZ, R120 ;  /* 0x000000ffffea7224 */ /* 0x000fc400078e0078 */
[----:B-1----:R-:W-:Y:S01]  /*82c0*/  FFMA.FTZ R4, R202, c[0x0][0x2d0], -R6 ;  /* 0x0000b400ca047a23 */ /* 0x002fe20000010806 */
[----:B------:R-:W-:-:S03]  /*82d0*/  MOV R202, R122 ;  /* 0x0000007a00ca7202 */ /* 0x000fc60000000f00 */
[----:B------:R1:W-:Y:S02]  /*82e0*/  MUFU.EX2 R94, R4 ;  /* 0x00000004005e7308 */ /* 0x0003e40000000800 */
[----:B-1----:R-:W-:Y:S02]  /*82f0*/  FFMA.FTZ R4, R205, c[0x0][0x2d0], -R6 ;  /* 0x0000b400cd047a23 */ /* 0x002fe40000010806 */
[----:B------:R-:W-:-:S04]  /*8300*/  IMAD.MOV.U32 R205, RZ, RZ, R117 ;  /* 0x000000ffffcd7224 */ /* 0x000fc800078e0075 */
[----:B------:R1:W2:Y:S01]  /*8310*/  MUFU.EX2 R93, R4 ;  /* 0x00000004005d7308 */ /* 0x0002a20000000800 */
[----:B------:R-:W-:Y:S02]  /*8320*/  IMAD.MOV.U32 R66, RZ, RZ, R205 ;  /* 0x000000ffff427224 */ /* 0x000fe400078e00cd */
[----:B------:R-:W-:Y:S02]  /*8330*/  IMAD.MOV.U32 R205, RZ, RZ, R234 ;  /* 0x000000ffffcd7224 */ /* 0x000fe400078e00ea */
[----:B------:R-:W-:Y:S02]  /*8340*/  IMAD.MOV.U32 R234, RZ, RZ, R40 ;  /* 0x000000ffffea7224 */ /* 0x000fe400078e0028 */
[--C-:B-1----:R-:W-:Y:S01]  /*8350*/  FFMA.FTZ R4, R203, c[0x0][0x2d0], -R6.reuse ;  /* 0x0000b400cb047a23 */ /* 0x102fe20000010806 */
[----:B--2---:R-:W-:Y:S02]  /*8360*/  F2FP.BF16.PACK_AB R9, R93, R94 ;  /* 0x0000005e5d09723e */ /* 0x004fe400000010ff */
[----:B------:R-:W-:Y:S01]  /*8370*/  MOV R203, R119 ;  /* 0x0000007700cb7202 */ /* 0x000fe20000000f00 */
[----:B------:R1:W-:Y:S02]  /*8380*/  MUFU.EX2 R92, R4 ;  /* 0x00000004005c7308 */ /* 0x0003e40000000800 */
[----:B-1----:R-:W-:Y:S01]  /*8390*/  FFMA.FTZ R4, R206, c[0x0][0x2d0], -R6 ;  /* 0x0000b400ce047a23 */ /* 0x002fe20000010806 */
[----:B------:R-:W-:-:S05]  /*83a0*/  MOV R206, R83 ;  /* 0x0000005300ce7202 */ /* 0x000fca0000000f00 */
[----:B------:R1:W2:Y:S01]  /*83b0*/  MUFU.EX2 R90, R4 ;  /* 0x00000004005a7308 */ /* 0x0002a20000000800 */
[----:B------:R-:W-:Y:S02]  /*83c0*/  IMAD.MOV.U32 R14, RZ, RZ, R206 ;  /* 0x000000ffff0e7224 */ /* 0x000fe400078e00ce */
[----:B------:R-:W-:Y:S02]  /*83d0*/  IMAD.MOV.U32 R206, RZ, RZ, R203 ;  /* 0x000000ffffce7224 */ /* 0x000fe400078e00cb */
[--C-:B-1----:R-:W-:Y:S01]  /*83e0*/  FFMA.FTZ R4, R241, c[0x0][0x2d0], -R7.reuse ;  /* 0x0000b400f1047a23 */ /* 0x102fe20000010807 */
[----:B--2---:R-:W-:Y:S01]  /*83f0*/  F2FP.BF16.PACK_AB R11, R90, R92 ;  /* 0x0000005c5a0b723e */ /* 0x004fe200000010ff */
[----:B------:R-:W-:Y:S01]  /*8400*/  FFMA.FTZ R7, R244, c[0x0][0x2d0], -R7 ;  /* 0x0000b400f4077a23 */ /* 0x000fe20000010807 */
[----:B------:R-:W-:Y:S01]  /*8410*/  MOV R241, R79 ;  /* 0x0000004f00f17202 */ /* 0x000fe20000000f00 */
[----:B------:R1:W-:Y:S01]  /*8420*/  MUFU.EX2 R91, R4 ;  /* 0x00000004005b7308 */ /* 0x0003e20000000800 */
[----:B------:R-:W-:-:S02]  /*8430*/  IMAD.MOV.U32 R244, RZ, RZ, R202 ;  /* 0x000000fffff47224 */ /* 0x000fc400078e00ca */
[----:B------:R-:W-:Y:S01]  /*8440*/  IMAD.MOV.U32 R202, RZ, RZ, R41 ;  /* 0x000000ffffca7224 */ /* 0x000fe200078e0029 */
[C---:B---3--:R-:W-:Y:S01]  /*8450*/  HMMA.16816.F32.BF16 R104, R8.reuse, R36, R176 ;  /* 0x000000240868723c */ /* 0x048fe200000418b0 */
[----:B------:R-:W2:Y:S03]  /*8460*/  LDSM.16.MT88.4 R40, [R210+0x2900] ;  /* 0x00290000d228783b */ /* 0x000ea60000004200 */
[----:B------:R3:W5:Y:S03]  /*8470*/  MUFU.EX2 R89, R7 ;  /* 0x0000000700597308 */ /* 0x0007660000000800 */
[----:B------:R-:W-:Y:S01]  /*8480*/  MOV R179, R77 ;  /* 0x0000004d00b37202 */ /* 0x000fe20000000f00 */
[----:B------:R-:W-:Y:S01]  /*8490*/  IMAD.MOV.U32 R77, RZ, RZ, R233 ;  /* 0x000000ffff4d7224 */ /* 0x000fe200078e00e9 */
[----:B----4-:R-:W-:Y:S01]  /*84a0*/  HMMA.16816.F32.BF16 R132, R8, R34, R132 ;  /* 0x000000220884723c */ /* 0x010fe20000041884 */
[----:B------:R-:W-:-:S02]  /*84b0*/  IMAD.MOV.U32 R233, RZ, RZ, R118 ;  /* 0x000000ffffe97224 */ /* 0x000fc400078e0076 */
[----:B-1----:R-:W-:Y:S02]  /*84c0*/  FFMA.FTZ R4, R207, c[0x0][0x2d0], -R6 ;  /* 0x0000b400cf047a23 */ /* 0x002fe40000010806 */
[----:B------:R-:W-:Y:S01]  /*84d0*/  IMAD.MOV.U32 R178, RZ, RZ, R76 ;  /* 0x000000ffffb27224 */ /* 0x000fe200078e004c */
[----:B------:R-:W-:Y:S01]  /*84e0*/  MOV R203, R233 ;  /* 0x000000e900cb7202 */ /* 0x000fe20000000f00 */
[----:B------:R1:W-:Y:S01]  /*84f0*/  MUFU.EX2 R88, R4 ;  /* 0x0000000400587308 */ /* 0x0003e20000000800 */
[----:B------:R-:W-:Y:S01]  /*8500*/  IMAD.MOV.U32 R233, RZ, RZ, R81 ;  /* 0x000000ffffe97224 */ /* 0x000fe200078e0051 */
[----:B------:R-:W-:Y:S01]  /*8510*/  HMMA.16816.F32.BF16 R116, R8, R38, R164 ;  /* 0x000000260874723c */ /* 0x000fe200000418a4 */
[----:B------:R-:W-:Y:S01]  /*8520*/  IMAD.MOV.U32 R76, RZ, RZ, R123 ;  /* 0x000000ffff4c7224 */ /* 0x000fe200078e007b */
[----:B---3--:R-:W-:Y:S01]  /*8530*/  MOV R7, R49 ;  /* 0x0000003100077202 */ /* 0x008fe20000000f00 */
[----:B------:R-:W-:Y:S02]  /*8540*/  IMAD.MOV.U32 R207, RZ, RZ, R80 ;  /* 0x000000ffffcf7224 */ /* 0x000fe400078e0050 */
[----:B------:R-:W-:Y:S01]  /*8550*/  IMAD.MOV.U32 R176, RZ, RZ, R12 ;  /* 0x000000ffffb07224 */ /* 0x000fe200078e000c */
[----:B------:R-:W-:-:S02]  /*8560*/  MOV R177, R7 ;  /* 0x0000000700b17202 */ /* 0x000fc40000000f00 */
[----:B------:R-:W-:Y:S01]  /*8570*/  HMMA.16816.F32.BF16 R120, R8, R32, R124 ;  /* 0x000000200878723c */ /* 0x000fe2000004187c */
[----:B------:R-:W-:Y:S02]  /*8580*/  F2FP.BF16.PACK_AB R164, R98, R100 ;  /* 0x0000006462a4723e */ /* 0x000fe400000010ff */
[----:B-----5:R-:W-:Y:S01]  /*8590*/  F2FP.BF16.PACK_AB R166, R89, R91 ;  /* 0x0000005b59a6723e */ /* 0x020fe200000010ff */
[----:B-1----:R-:W-:Y:S01]  /*85a0*/  FFMA.FTZ R4, R225, c[0x0][0x2d0], -R6 ;  /* 0x0000b400e1047a23 */ /* 0x002fe20000010806 */
[----:B------:R-:W-:-:S03]  /*85b0*/  MOV R225, R14 ;  /* 0x0000000e00e17202 */ /* 0x000fc60000000f00 */
[C---:B------:R-:W-:Y:S01]  /*85c0*/  HMMA.16816.F32.BF16 R136, R8.reuse, R28, R136 ;  /* 0x0000001c0888723c */ /* 0x040fe20000041888 */
[----:B------:R1:W3:Y:S07]  /*85d0*/  MUFU.EX2 R87, R4 ;  /* 0x0000000400577308 */ /* 0x0002ee0000000800 */
[C---:B------:R-:W-:Y:S08]  /*85e0*/  HMMA.16816.F32.BF16 R148, R8.reuse, R30, R148 ;  /* 0x0000001e0894723c */ /* 0x040ff00000041894 */
[----:B------:R-:W-:Y:S01]  /*85f0*/  HMMA.16816.F32.BF16 R152, R8, R20, R152 ;  /* 0x000000140898723c */ /* 0x000fe20000041898 */
[--C-:B-1----:R-:W-:Y:S01]  /*8600*/  FFMA.FTZ R4, R228, c[0x0][0x2d0], -R6.reuse ;  /* 0x0000b400e4047a23 */ /* 0x102fe20000010806 */
[----:B---3--:R-:W-:Y:S01]  /*8610*/  F2FP.BF16.PACK_AB R165, R87, R88 ;  /* 0x0000005857a5723e */ /* 0x008fe200000010ff */
[----:B------:R-:W-:-:S02]  /*8620*/  FFMA.FTZ R6, R229, c[0x0][0x2d0], -R6 ;  /* 0x0000b400e5067a23 */ /* 0x000fc40000010806 */
[----:B------:R1:W-:Y:S01]  /*8630*/  MUFU.EX2 R86, R4 ;  /* 0x0000000400567308 */ /* 0x0003e20000000800 */
[----:B------:R-:W-:Y:S02]  /*8640*/  IMAD.MOV.U32 R229, RZ, RZ, R67 ;  /* 0x000000ffffe57224 */ /* 0x000fe400078e0043 */
[----:B------:R-:W-:Y:S01]  /*8650*/  HMMA.16816.F32.BF16 R8, R8, R22, R52 ;  /* 0x000000160808723c */ /* 0x000fe20000041834 */
[----:B------:R-:W3:Y:S01]  /*8660*/  LDSM.16.MT88.4 R52, [R211+0x2900] ;  /* 0x00290000d334783b */ /* 0x000ee20000004200 */
[----:B------:R-:W-:-:S03]  /*8670*/  IMAD.MOV.U32 R228, RZ, RZ, R15 ;  /* 0x000000ffffe47224 */ /* 0x000fc600078e000f */
[----:B------:R-:W4:Y:S01]  /*8680*/  MUFU.EX2 R83, R6 ;  /* 0x0000000600537308 */ /* 0x000f220000000800 */
[----:B-1----:R-:W-:Y:S01]  /*8690*/  FFMA.FTZ R4, R199, c[0x0][0x2d0], -R2 ;  /* 0x0000b400c7047a23 */ /* 0x002fe20000010802 */
[----:B------:R-:W-:-:S06]  /*86a0*/  MOV R199, R78 ;  /* 0x0000004e00c77202 */ /* 0x000fcc0000000f00 */
[----:B------:R1:W-:Y:S01]  /*86b0*/  MUFU.EX2 R82, R4 ;  /* 0x0000000400527308 */ /* 0x0003e20000000800 */
[----:B----4-:R-:W-:-:S07]  /*86c0*/  F2FP.BF16.PACK_AB R167, R83, R86 ;  /* 0x0000005653a7723e */ /* 0x010fce00000010ff */
[C---:B------:R-:W-:Y:S01]  /*86d0*/  HMMA.16816.F32.BF16 R120, R164.reuse, R24, R120 ;  /* 0x00000018a478723c */ /* 0x040fe20000041878 */
[--C-:B-1----:R-:W-:Y:S01]  /*86e0*/  FFMA.FTZ R4, R200, c[0x0][0x2d0], -R2.reuse ;  /* 0x0000b400c8047a23 */ /* 0x102fe20000010802 */
[----:B------:R-:W-:Y:S02]  /*86f0*/  MOV R200, R18 ;  /* 0x0000001200c87202 */ /* 0x000fe40000000f00 */
[----:B------:R-:W1:Y:S01]  /*8700*/  LDSM.16.MT88.4 R16, [R209+0x2900] ;  /* 0x00290000d110783b */ /* 0x000e620000004200 */
[----:B------:R4:W-:Y:S03]  /*8710*/  MUFU.EX2 R81, R4 ;  /* 0x0000000400517308 */ /* 0x0009e60000000800 */
[C---:B------:R-:W-:Y:S08]  /*8720*/  HMMA.16816.F32.BF16 R132, R164.reuse, R26, R132 ;  /* 0x0000001aa484723c */ /* 0x040ff00000041884 */
[----:B--2---:R-:W-:Y:S01]  /*8730*/  HMMA.16816.F32.BF16 R136, R164, R40, R136 ;  /* 0x00000028a488723c */ /* 0x004fe20000041888 */
[----:B----4-:R-:W-:-:S07]  /*8740*/  FFMA.FTZ R4, R201, c[0x0][0x2d0], -R2 ;  /* 0x0000b400c9047a23 */ /* 0x010fce0000010802 */
[C---:B------:R-:W-:Y:S01]  /*8750*/  HMMA.16816.F32.BF16 R148, R164.reuse, R42, R148 ;  /* 0x0000002aa494723c */ /* 0x040fe20000041894 */
[----:B------:R-:W-:Y:S01]  /*8760*/  IMAD.MOV.U32 R201, RZ, RZ, R13 ;  /* 0x000000ffffc97224 */ /* 0x000fe200078e000d */
[----:B------:R2:W-:Y:S06]  /*8770*/  MUFU.EX2 R80, R4 ;  /* 0x0000000400507308 */ /* 0x0005ec0000000800 */
[----:B---3--:R-:W-:Y:S01]  /*8780*/  HMMA.16816.F32.BF16 R152, R164, R52, R152 ;  /* 0x00000034a498723c */ /* 0x008fe20000041898 */
[----:B--2---:R-:W-:Y:S02]  /*8790*/  FFMA.FTZ R4, R204, c[0x0][0x2d0], -R2 ;  /* 0x0000b400cc047a23 */ /* 0x004fe40000010802 */
[----:B------:R-:W-:-:S05]  /*87a0*/  IMAD.MOV.U32 R204, RZ, RZ, R50 ;  /* 0x000000ffffcc7224 */ /* 0x000fca00078e0032 */
[C---:B-1----:R-:W-:Y:S01]  /*87b0*/  HMMA.16816.F32.BF16 R104, R164.reuse, R16, R104 ;  /* 0x00000010a468723c */ /* 0x042fe20000041868 */
[----:B------:R1:W2:Y:S07]  /*87c0*/  MUFU.EX2 R79, R4 ;  /* 0x00000004004f7308 */ /* 0x0002ae0000000800 */
[C---:B------:R-:W-:Y:S08]  /*87d0*/  HMMA.16816.F32.BF16 R116, R164.reuse, R18, R116 ;  /* 0x00000012a474723c */ /* 0x040ff00000041874 */
[----:B------:R-:W-:Y:S01]  /*87e0*/  HMMA.16816.F32.BF16 R164, R164, R54, R8 ;  /* 0x00000036a4a4723c */ /* 0x000fe20000041808 */
[----:B-1----:R-:W-:Y:S01]  /*87f0*/  FFMA.FTZ R4, R193, c[0x0][0x2d0], -R0 ;  /* 0x0000b400c1047a23 */ /* 0x002fe20000010800 */
[----:B------:R-:W-:-:S02]  /*8800*/  MOV R193, R51 ;  /* 0x0000003300c17202 */ /* 0x000fc40000000f00 */
[----:B--2---:R-:W-:Y:S01]  /*8810*/  F2FP.BF16.PACK_AB R6, R79, R80 ;  /* 0x000000504f06723e */ /* 0x004fe200000010ff */
[----:B------:R1:W-:Y:S02]  /*8820*/  MUFU.EX2 R49, R4 ;  /* 0x0000000400317308 */ /* 0x0003e40000000800 */
[----:B------:R-:W-:Y:S02]  /*8830*/  FFMA.FTZ R8, R240, c[0x0][0x2d0], -R2 ;  /* 0x0000b400f0087a23 */ /* 0x000fe40000010802 */
[----:B-1----:R-:W-:Y:S02]  /*8840*/  FFMA.FTZ R4, R194, c[0x0][0x2d0], -R0 ;  /* 0x0000b400c2047a23 */ /* 0x002fe40000010800 */
[----:B------:R-:W-:Y:S02]  /*8850*/  IMAD.MOV.U32 R194, RZ, RZ, R76 ;  /* 0x000000ffffc27224 */ /* 0x000fe400078e004c */
[----:B------:R1:W2:Y:S02]  /*8860*/  MUFU.EX2 R64, R4 ;  /* 0x0000000400407308 */ /* 0x0002a40000000800 */
[----:B-1----:R-:W-:-:S02]  /*8870*/  FFMA.FTZ R4, R195, c[0x0][0x2d0], -R0 ;  /* 0x0000b400c3047a23 */ /* 0x002fc40000010800 */
[----:B------:R-:W-:-:S04]  /*8880*/  IMAD.MOV.U32 R195, RZ, RZ, R207 ;  /* 0x000000ffffc37224 */ /* 0x000fc800078e00cf */
[----:B------:R1:W-:Y:S01]  /*8890*/  MUFU.EX2 R51, R4 ;  /* 0x0000000400337308 */ /* 0x0003e20000000800 */
[----:B------:R-:W-:-:S07]  /*88a0*/  IMAD.MOV.U32 R207, RZ, RZ, R65 ;  /* 0x000000ffffcf7224 */ /* 0x000fce00078e0041 */
[----:B------:R3:W-:Y:S01]  /*88b0*/  MUFU.EX2 R65, R8 ;  /* 0x0000000800417308 */ /* 0x0007e20000000800 */
[----:B-1----:R-:W-:Y:S02]  /*88c0*/  FFMA.FTZ R4, R196, c[0x0][0x2d0], -R0 ;  /* 0x0000b400c4047a23 */ /* 0x002fe40000010800 */
[----:B------:R-:W-:Y:S01]  /*88d0*/  IMAD.MOV.U32 R196, RZ, RZ, R5 ;  /* 0x000000ffffc47224 */ /* 0x000fe200078e0005 */
[----:B--2---:R-:W-:-:S04]  /*88e0*/  F2FP.BF16.PACK_AB R5, R64, R49 ;  /* 0x000000314005723e */ /* 0x004fc800000010ff */
[----:B------:R1:W2:Y:S01]  /*88f0*/  MUFU.EX2 R50, R4 ;  /* 0x0000000400327308 */ /* 0x0002a20000000800 */
[----:B---3--:R-:W-:Y:S01]  /*8900*/  FFMA.FTZ R8, R239, c[0x0][0x2d0], -R2 ;  /* 0x0000b400ef087a23 */ /* 0x008fe20000010802 */
[----:B-1----:R-:W-:Y:S02]  /*8910*/  F2FP.BF16.PACK_AB R4, R81, R82 ;  /* 0x000000525104723e */ /* 0x002fe400000010ff */
[----:B--2---:R-:W-:-:S07]  /*8920*/  F2FP.BF16.PACK_AB R7, R50, R51 ;  /* 0x000000333207723e */ /* 0x004fce00000010ff */
[C---:B------:R-:W-:Y:S07]  /*8930*/  HMMA.16816.F32.BF16 R108, R4.reuse, R168, R108 ;  /* 0x000000a8046c723c */ /* 0x040fee000004186c */
[----:B------:R-:W-:Y:S01]  /*8940*/  IMAD.MOV.U32 R169, RZ, RZ, R244 ;  /* 0x000000ffffa97224 */ /* 0x000fe200078e00f4 */
[----:B------:R-:W-:Y:S01]  /*8950*/  MOV R244, R66 ;  /* 0x0000004200f47202 */ /* 0x000fe20000000f00 */
[----:B------:R-:W-:Y:S01]  /*8960*/  IMAD.MOV.U32 R168, RZ, RZ, R77 ;  /* 0x000000ffffa87224 */ /* 0x000fe200078e004d */
[----:B------:R1:W-:Y:S01]  /*8970*/  MUFU.EX2 R66, R8 ;  /* 0x0000000800427308 */ /* 0x0003e20000000800 */
[C---:B------:R-:W-:Y:S08]  /*8980*/  HMMA.16816.F32.BF16 R124, R4.reuse, R160, R44 ;  /* 0x000000a0047c723c */ /* 0x040ff0000004182c */
[----:B------:R-:W-:Y:S01]  /*8990*/  HMMA.16816.F32.BF16 R112, R4, R170, R112 ;  /* 0x000000aa0470723c */ /* 0x000fe20000041870 */
[----:B-1----:R-:W-:-:S06]  /*89a0*/  FFMA.FTZ R8, R236, c[0x0][0x2d0], -R2 ;  /* 0x0000b400ec087a23 */ /* 0x002fcc0000010802 */
[----:B------:R-:W-:Y:S01]  /*89b0*/  MOV R171, R48 ;  /* 0x0000003000ab7202 */ /* 0x000fe20000000f00 */
[C---:B------:R-:W-:Y:S01]  /*89c0*/  HMMA.16816.F32.BF16 R12, R4.reuse, R172, R60 ;  /* 0x000000ac040c723c */ /* 0x040fe2000004183c */
[----:B------:R1:W-:Y:S07]  /*89d0*/  MUFU.EX2 R67, R8 ;  /* 0x0000000800437308 */ /* 0x0003ee0000000800 */
        /* <DEDUP_REMOVED lines=14> */
[----:B-1----:R-:W-:-:S06]  /*8ac0*/  FFMA.FTZ R8, R188, c[0x0][0x2d0], -R0 ;  /* 0x0000b400bc087a23 */ /* 0x002fcc0000010800 */
[----:B------:R1:W-:Y:S02]  /*8ad0*/  MUFU.EX2 R47, R8 ;  /* 0x00000008002f7308 */ /* 0x0003e40000000800 */
[----:B-1----:R-:W-:-:S06]  /*8ae0*/  FFMA.FTZ R8, R187, c[0x0][0x2d0], -R0 ;  /* 0x0000b400bb087a23 */ /* 0x002fcc0000010800 */
[----:B------:R1:W3:Y:S02]  /*8af0*/  MUFU.EX2 R48, R8 ;  /* 0x0000000800307308 */ /* 0x0002e40000000800 */
[--C-:B-1----:R-:W-:Y:S02]  /*8b00*/  FFMA.FTZ R8, R242, c[0x0][0x2d0], -R2.reuse ;  /* 0x0000b400f2087a23 */ /* 0x102fe40000010802 */
[----:B------:R-:W-:-:S04]  /*8b10*/  FFMA.FTZ R2, R243, c[0x0][0x2d0], -R2 ;  /* 0x0000b400f3027a23 */ /* 0x000fc80000010802 */
[----:B------:R1:W-:Y:S02]  /*8b20*/  MUFU.EX2 R60, R8 ;  /* 0x00000008003c7308 */ /* 0x0003e40000000800 */
[----:B-1----:R-:W-:Y:S06]  /*8b30*/  HMMA.16816.F32.BF16 R8, R4, R174, R56 ;  /* 0x000000ae0408723c */ /* 0x002fec0000041838 */
[----:B------:R1:W4:Y:S01]  /*8b40*/  MUFU.EX2 R56, R2 ;  /* 0x0000000200387308 */ /* 0x0003220000000800 */
[----:B------:R-:W-:Y:S02]  /*8b50*/  F2FP.BF16.PACK_AB R4, R66, R65 ;  /* 0x000000414204723e */ /* 0x000fe400000010ff */
[----:B------:R-:W-:-:S02]  /*8b60*/  F2FP.BF16.PACK_AB R6, R76, R67 ;  /* 0x000000434c06723e */ /* 0x000fc400000010ff */
[----:B--2---:R-:W-:Y:S02]  /*8b70*/  F2FP.BF16.PACK_AB R5, R45, R44 ;  /* 0x0000002c2d05723e */ /* 0x004fe400000010ff */
[----:B---3--:R-:W-:Y:S01]  /*8b80*/  F2FP.BF16.PACK_AB R7, R48, R47 ;  /* 0x0000002f3007723e */ /* 0x008fe200000010ff */
[----:B-1----:R-:W-:Y:S01]  /*8b90*/  FFMA.FTZ R2, R190, c[0x0][0x2d0], -R0 ;  /* 0x0000b400be027a23 */ /* 0x002fe20000010800 */
[----:B----4-:R-:W-:-:S05]  /*8ba0*/  F2FP.BF16.PACK_AB R162, R56, R60 ;  /* 0x0000003c38a2723e */ /* 0x010fca00000010ff */
[C---:B------:R-:W-:Y:S01]  /*8bb0*/  HMMA.16816.F32.BF16 R108, R4.reuse, R36, R108 ;  /* 0x00000024046c723c */ /* 0x040fe2000004186c */
[----:B------:R1:W-:Y:S07]  /*8bc0*/  MUFU.EX2 R46, R2 ;  /* 0x00000002002e7308 */ /* 0x0003ee0000000800 */
[C---:B------:R-:W-:Y:S08]  /*8bd0*/  HMMA.16816.F32.BF16 R124, R4.reuse, R32, R124 ;  /* 0x00000020047c723c */ /* 0x040ff0000004187c */
[----:B------:R-:W-:Y:S01]  /*8be0*/  HMMA.16816.F32.BF16 R112, R4, R38, R112 ;  /* 0x000000260470723c */ /* 0x000fe20000041870 */
[----:B-1----:R-:W-:-:S04]  /*8bf0*/  FFMA.FTZ R2, R192, c[0x0][0x2d0], -R0 ;  /* 0x0000b400c0027a23 */ /* 0x002fc80000010800 */
[----:B------:R1:W2:Y:S03]  /*8c00*/  MUFU.EX2 R37, R2 ;  /* 0x0000000200257308 */ /* 0x0002a60000000800 */
[C---:B------:R-:W-:Y:S08]  /*8c10*/  HMMA.16816.F32.BF16 R128, R4.reuse, R34, R128 ;  /* 0x000000220480723c */ /* 0x040ff00000041880 */
[----:B------:R-:W-:Y:S01]  /*8c20*/  HMMA.16816.F32.BF16 R140, R4, R28, R140 ;  /* 0x0000001c048c723c */ /* 0x000fe2000004188c */
[--C-:B-1----:R-:W-:Y:S01]  /*8c30*/  FFMA.FTZ R2, R191, c[0x0][0x2d0], -R0.reuse ;  /* 0x0000b400bf027a23 */ /* 0x102fe20000010800 */
[----:B--2---:R-:W-:Y:S01]  /*8c40*/  F2FP.BF16.PACK_AB R161, R37, R46 ;  /* 0x0000002e25a1723e */ /* 0x004fe200000010ff */
[----:B------:R-:W-:-:S05]  /*8c50*/  FFMA.FTZ R0, R189, c[0x0][0x2d0], -R0 ;  /* 0x0000b400bd007a23 */ /* 0x000fca0000010800 */
[C---:B------:R-:W-:Y:S01]  /*8c60*/  HMMA.16816.F32.BF16 R144, R4.reuse, R30, R144 ;  /* 0x0000001e0490723c */ /* 0x040fe20000041890 */
[----:B------:R1:W-:Y:S07]  /*8c70*/  MUFU.EX2 R36, R2 ;  /* 0x0000000200247308 */ /* 0x0003ee0000000800 */
[C---:B------:R-:W-:Y:S01]  /*8c80*/  HMMA.16816.F32.BF16 R12, R4.reuse, R20, R12 ;  /* 0x00000014040c723c */ /* 0x040fe2000004180c */
[----:B------:R2:W3:Y:S07]  /*8c90*/  MUFU.EX2 R32, R0 ;  /* 0x0000000000207308 */ /* 0x0004ee0000000800 */
[----:B------:R-:W-:Y:S01]  /*8ca0*/  HMMA.16816.F32.BF16 R8, R4, R22, R8 ;  /* 0x000000160408723c */ /* 0x000fe20000041808 */
[----:B-1----:R-:W-:-:S04]  /*8cb0*/  FADD.FTZ R2, R196, R169 ;  /* 0x000000a9c4027221 */ /* 0x002fc80000010000 */
[----:B------:R-:W-:Y:S02]  /*8cc0*/  FADD.FTZ R2, R194, R2 ;  /* 0x00000002c2027221 */ /* 0x000fe40000010000 */
[----:B------:R-:W-:Y:S02]  /*8cd0*/  FADD.FTZ R6, R252, R250 ;  /* 0x000000fafc067221 */ /* 0x000fe40000010000 */
[----:B--2---:R-:W-:Y:S01]  /*8ce0*/  FADD.FTZ R0, R168, R171 ;  /* 0x000000aba8007221 */ /* 0x004fe20000010000 */
[----:B---3--:R-:W-:Y:S01]  /*8cf0*/  F2FP.BF16.PACK_AB R163, R32, R36 ;  /* 0x0000002420a3723e */ /* 0x008fe200000010ff */
        /* <DEDUP_REMOVED lines=96> */
[----:B------:R-:W-:-:S02]  /*9300*/  FADD.FTZ R0, R32, R0 ;  /* 0x0000000020007221 */ /* 0x000fc40000010000 */
[----:B------:R-:W-:Y:S01]  /*9310*/  IMAD.U32 R225, RZ, RZ, UR13 ;  /* 0x0000000dffe17e24 */ /* 0x000fe2000f8e00ff */
[----:B------:R1:W-:Y:S04]  /*9320*/  STL [R1+0x14], R4 ;  /* 0x0000140401007387 */ /* 0x0003e80000100800 */
[----:B------:R1:W-:Y:S04]  /*9330*/  STL [R1+0x18], R2 ;  /* 0x0000180201007387 */ /* 0x0003e80000100800 */
[----:B------:R1:W-:Y:S01]  /*9340*/  STL [R1+0x1c], R0 ;  /* 0x00001c0001007387 */ /* 0x0003e20000100800 */
[----:B------:R-:W-:Y:S05]  /*9350*/  @P0 BRA `(.L_x_258) ;  /* 0x0000015000000947 */ /* 0x000fea0003800000 */
[----:B------:R-:W-:Y:S01]  /*9360*/  ISETP.LT.AND P0, PT, RZ, UR14, PT ;  /* 0x0000000eff007c0c */ /* 0x000fe2000bf01270 */
        /* <DEDUP_REMOVED lines=11> */
.L_x_259:
[----:B------:R-:W-:Y:S02]  /*9420*/  UISETP.NE.AND UP2, UPT, UR5, 0x1, UPT ;  /* 0x000000010500788c */ /* 0x000fe4000bf45270 */
[----:B------:R-:W-:Y:S02]  /*9430*/  ULDC.64 UR14, c[0x0][0x330] ;  /* 0x0000cc00000e7ab9 */ /* 0x000fe40000000a00 */
[----:B------:R-:W-:-:S07]  /*9440*/  UIMAD.WIDE.U32 UR16, UR11, UR14, URZ ;  /* 0x0000000e0b1072a5 */ /* 0x000fce000f8e003f */
[----:B------:R-:W-:Y:S02]  /*9450*/  @UP2 UMOV UR13, UR17 ;  /* 0x00000011000d2c82 */ /* 0x000fe40008000000 */
[----:B------:R-:W-:-:S03]  /*9460*/  @UP2 USHF.R.U32.HI UR11, URZ, UR15, UR13 ;  /* 0x0000000f3f0b2299 */ /* 0x000fc6000801160d */
.L_x_260:
[----:B------:R-:W-:Y:S02]  /*9470*/  ULDC UR13, c[0x0][0x32c] ;  /* 0x0000cb00000d7ab9 */ /* 0x000fe40000000800 */
[----:B------:R-:W-:-:S04]  /*9480*/  UIMAD UR13, UR11, UR5, UR13 ;  /* 0x000000050b0d72a4 */ /* 0x000fc8000f8e020d */
[----:B------:R-:W-:-:S04]  /*9490*/  UISETP.LT.AND UP2, UPT, UR6, UR13, UPT ;  /* 0x0000000d0600728c */ /* 0x000fc8000bf41270 */
[----:B------:R-:W-:-:S04]  /*94a0*/  USEL UR6, UR6, UR13, UP2 ;  /* 0x0000000d06067287 */ /* 0x000fc80009000000 */
.L_x_258:
[----:B------:R-:W-:-:S07]  /*94b0*/  UIMAD.WIDE UR14, UR6, 0x2aaaaaab, URZ ;  /* 0x2aaaaaab060e78a5 */ /* 0x000fce000f8e023f */
[----:B------:R-:W-:Y:S02]  /*94c0*/  UMOV UR11, UR15 ;  /* 0x0000000f000b7c82 */ /* 0x000fe40008000000 */
[----:B------:R-:W-:-:S04]  /*94d0*/  USHF.R.U32.HI UR5, URZ, 0x1f, UR11 ;  /* 0x0000001f3f057899 */ /* 0x000fc8000801160b */
[----:B------:R-:W-:-:S04]  /*94e0*/  ULEA.HI.SX32 UR5, UR11, UR5, 0x1c ;  /* 0x000000050b057291 */ /* 0x000fc8000f8fe23f */
[----:B------:R-:W-:-:S04]  /*94f0*/  UISETP.LT.AND UP2, UPT, UR4, UR5, UPT ;  /* 0x000000050400728c */ /* 0x000fc8000bf41270 */
[----:B------:R-:W-:-:S06]  /*9500*/  USEL UR5, UR4, UR5, !UP2 ;  /* 0x0000000504057287 */ /* 0x000fcc000d000000 */
[----:B------:R-:W-:-:S13]  /*9510*/  ISETP.GE.AND P0, PT, R225, UR5, PT ;  /* 0x00000005e1007c0c */ /* 0x000fda000bf06270 */
[----:B------:R-:W-:Y:S05]  /*9520*/  @!P0 BRA `(.L_x_261) ;  /* 0x0000680000008947 */ /* 0x000fea0003800000 */
[----:B-1----:R-:W2:Y:S01]  /*9530*/  LDL R0, [R1+0x24] ;  /* 0x0000240001007983 */ /* 0x002ea20000100800 */
        /* <DEDUP_REMOVED lines=9> */
.L_x_278:
[----:B------:R-:W-:Y:S04]  /*95d0*/  DEPBAR.LE SB0, 0x0 ;  /* 0x000080000000791a */ /* 0x000fe80000000000 */
[----:B------:R-:W-:Y:S01]  /*95e0*/  BAR.SYNC.DEFER_BLOCKING 0x0 ;  /* 0x0000000000007b1d */ /* 0x000fe20000010000 */
[C---:B------:R-:W-:Y:S02]  /*95f0*/  ISETP.LT.AND P2, PT, R225.reuse, UR4, PT ;  /* 0x00000004e1007c0c */ /* 0x040fe4000bf41270 */
[C---:B------:R-:W-:Y:S02]  /*9600*/  ISETP.GT.AND P4, PT, R225.reuse, UR4, PT ;  /* 0x00000004e1007c0c */ /* 0x040fe4000bf84270 */
[----:B------:R-:W-:Y:S02]  /*9610*/  MOV R228, c[0x0][0x1e0] ;  /* 0x0000780000e47a02 */ /* 0x000fe40000000f00 */
[----:B------:R-:W-:Y:S07]  /*9620*/  MOV R230, c[0x0][0x1e4] ;  /* 0x0000790000e67a02 */ /* 0x000fee0000000f00 */
[----:B-1----:R-:W-:Y:S05]  /*9630*/  @!P2 SHF.R.S32.HI R0, RZ, 0x1f, R225 ;  /* 0x0000001fff00a819 */ /* 0x002fea00000114e1 */
[----:B------:R-:W-:Y:S04]  /*9640*/  @!P2 IMAD R0, R0, c[0x0][0x208], RZ ;  /* 0x000082000000aa24 */ /* 0x000fe800078e02ff */
[C---:B------:R-:W-:Y:S01]  /*9650*/  @!P2 IMAD R0, R225.reuse, c[0x0][0x20c], R0 ;  /* 0x00008300e100aa24 */ /* 0x040fe200078e0200 */
[----:B------:R-:W-:Y:S08]  /*9660*/  LDSM.16.M88.4 R96, [R215+0x6100] ;  /* 0x00610000d760783b */ /* 0x000ff00000000200 */
[----:B------:R-:W1:Y:S08]  /*9670*/  LDSM.16.M88.4 R16, [R208+0x3100] ;  /* 0x00310000d010783b */ /* 0x000e700000000200 */
[----:B------:R-:W2:Y:S08]  /*9680*/  LDSM.16.M88.4 R92, [R215+0x8100] ;  /* 0x00810000d75c783b */ /* 0x000eb00000000200 */
[----:B------:R-:W3:Y:S06]  /*9690*/  LDL.64 R194, [R1+0x38] ;  /* 0x0000380001c27983 */ /* 0x000eec0000100a00 */
[----:B------:R-:W3:Y:S06]  /*96a0*/  LDL.64 R2, [R1+0x40] ;  /* 0x0000400001027983 */ /* 0x000eec0000100a00 */
[----:B------:R-:W4:Y:S08]  /*96b0*/  LDSM.16.M88.4 R32, [R208+0x3900] ;  /* 0x00390000d020783b */ /* 0x000f300000000200 */
[----:B------:R-:W5:Y:S08]  /*96c0*/  LDSM.16.M88.4 R48, [R208+0x4100] ;  /* 0x00410000d030783b */ /* 0x000f700000000200 */
[----:B------:R-:W1:Y:S08]  /*96d0*/  LDSM.16.M88.4 R64, [R208+0x4900] ;  /* 0x00490000d040783b */ /* 0x000e700000000200 */
[----:B------:R-:W1:Y:S08]  /*96e0*/  LDSM.16.M88.4 R80, [R208+0x5100] ;  /* 0x00510000d050783b */ /* 0x000e700000000200 */
[----:B------:R-:W1:Y:S08]  /*96f0*/  LDSM.16.M88.4 R168, [R208+0x5900] ;  /* 0x00590000d0a8783b */ /* 0x000e700000000200 */
[----:B------:R-:W-:Y:S08]  /*9700*/  LDSM.16.M88.4 R172, [R218+0x6100] ;  /* 0x00610000daac783b */ /* 0x000ff00000000200 */
[----:B------:R-:W2:Y:S08]  /*9710*/  LDSM.16.M88.4 R176, [R219] ;  /* 0x00000000dbb0783b */ /* 0x000eb00000000200 */
[----:B------:R-:W4:Y:S08]  /*9720*/  LDSM.16.M88.4 R180, [R218+0x8100] ;  /* 0x00810000dab4783b */ /* 0x000f300000000200 */
[----:B------:R-:W3:Y:S08]  /*9730*/  LDSM.16.M88.4 R184, [R224] ;  /* 0x00000000e0b8783b */ /* 0x000ef00000000200 */
[----:B------:R-:W3:Y:S06]  /*9740*/  LDL.64 R248, [R1+0x28] ;  /* 0x0000280001f87983 */ /* 0x000eec0000100a00 */
[----:B------:R-:W3:Y:S08]  /*9750*/  LDSM.16.M88.4 R188, [R223] ;  /* 0x00000000dfbc783b */ /* 0x000ef00000000200 */
[----:B------:R-:W3:Y:S01]  /*9760*/  LDL.64 R242, [R1+0x30] ;  /* 0x0000300001f27983 */ /* 0x000ee20000100a00 */
        /* <DEDUP_REMOVED lines=8> */
[-C--:B-----5:R-:W-:Y:S08]  /*97f0*/  HMMA.16816.F32.BF16 R36, R96, R48.reuse, RZ ;  /* 0x000000306024723c */ /* 0x0a0ff000000418ff */
        /* <DEDUP_REMOVED lines=31> */
[----:B------:R-:W-:Y:S02]  /*99f0*/  @!P2 LEA.HI.X R193, R2, c[0x0][0x1fc], R0, 0x1, P1 ;  /* 0x00007f0002c1aa11 */ /* 0x000fe400008f0c00 */
[----:B------:R-:W-:Y:S02]  /*9a00*/  @P4 IADD3 R0, R225, -0x1, RZ ;  /* 0xffffffffe1004810 */ /* 0x000fe40007ffe0ff */
        /* <DEDUP_REMOVED lines=23> */
[----:B------:R5:W-:Y:S03]  /*9b80*/  @!P2 LDGSTS.E.BYPASS.LTC128B.128 [R227+0x1900], [R168.64], !P3 ;  /* 0x01900000a8e3afae */ /* 0x000be6000d901d68 */
[----:B------:R-:W-:Y:S02]  /*9b90*/  @!P2 IADD3.X R3, R169, UR8, RZ, P1, !PT ;  /* 0x00000008a903ac10 */ /* 0x000fe40008ffe4ff */
[----:B----4-:R-:W-:Y:S02]  /*9ba0*/  @!P2 IADD3 R192, P0, R2, UR9, RZ ;  /* 0x0000000902c0ac10 */ /* 0x010fe4000ff1e0ff */
[-C--:B--2---:R-:W-:Y:S01]  /*9bb0*/  HMMA.16816.F32.BF16 R68, R172, R176.reuse, R68 ;  /* 0x000000b0ac44723c */ /* 0x084fe20000041844 */
[----:B------:R2:W-:Y:S03]  /*9bc0*/  @!P2 LDGSTS.E.BYPASS.LTC128B.128 [R227+0x2100], [R2.64], !P3 ;  /* 0x0210000002e3afae */ /* 0x0005e6000d901d68 */
[----:B------:R-:W-:Y:S04]  /*9bd0*/  @!P2 IADD3.X R193, R3, UR8, RZ, P0, !PT ;  /* 0x0000000803c1ac10 */ /* 0x000fe800087fe4ff */
[C---:B------:R-:W-:Y:S01]  /*9be0*/  HMMA.16816.F32.BF16 R72, R180.reuse, R176, R72 ;  /* 0x000000b0b448723c */ /* 0x040fe20000041848 */
[----:B------:R4:W-:Y:S07]  /*9bf0*/  @!P2 LDGSTS.E.BYPASS.LTC128B.128 [R227+0x2900], [R192.64], !P3 ;  /* 0x02900000c0e3afae */ /* 0x0009ee000d901d68 */
[-C--:B------:R-:W-:Y:S01]  /*9c00*/  HMMA.16816.F32.BF16 R76, R180, R178.reuse, R76 ;  /* 0x000000b2b44c723c */ /* 0x080fe2000004184c */
[----:B-1----:R-:W-:Y:S07]  /*9c10*/  LDSM.16.M88.4 R188, [R214+0x3100] ;  /* 0x00310000d6bc783b */ /* 0x002fee0000000200 */
[C---:B------:R-:W-:Y:S01]  /*9c20*/  HMMA.16816.F32.BF16 R80, R172.reuse, R178, R80 ;  /* 0x000000b2ac50723c */ /* 0x040fe20000041850 */
[----:B------:R-:W0:Y:S03]  /*9c30*/  LDGDEPBAR ;  /* 0x00000000000079af */ /* 0x000e260000000000 */
[----:B--2---:R-:W-:Y:S02]  /*9c40*/  @P4 SHF.R.S32.HI R2, RZ, 0x1f, R0 ;  /* 0x0000001fff024819 */ /* 0x004fe40000011400 */
[----:B------:R-:W-:Y:S02]  /*9c50*/  @P4 MOV R3, R249 ;  /* 0x000000f900034202 */ /* 0x000fe40000000f00 */
[-C--:B---3--:R-:W-:Y:S01]  /*9c60*/  HMMA.16816.F32.BF16 R84, R172, R184.reuse, R84 ;  /* 0x000000b8ac54723c */ /* 0x088fe20000041854 */
[----:B-----5:R-:W1:Y:S03]  /*9c70*/  LDSM.16.M88.4 R168, [R216+0x6100] ;  /* 0x00610000d8a8783b */ /* 0x020e660000000200 */
[----:B------:R-:W-:Y:S04]  /*9c80*/  @P4 IMAD R2, R2, c[0x0][0x1e0], RZ ;  /* 0x0000780002024a24 */ /* 0x000fe800078e02ff */
[C---:B------:R-:W-:Y:S01]  /*9c90*/  HMMA.16816.F32.BF16 R88, R180.reuse, R184, R88 ;  /* 0x000000b8b458723c */ /* 0x040fe20000041858 */
[----:B----4-:R-:W2:Y:S03]  /*9ca0*/  LDSM.16.M88.4 R192, [R216+0x8100] ;  /* 0x00810000d8c0783b */ /* 0x010ea60000000200 */
[----:B------:R-:W-:Y:S04]  /*9cb0*/  @P4 IMAD R2, R0, c[0x0][0x1e4], R2 ;  /* 0x0000790000024a24 */ /* 0x000fe800078e0202 */
[-C--:B------:R-:W-:Y:S01]  /*9cc0*/  HMMA.16816.F32.BF16 R92, R180, R186.reuse, R92 ;  /* 0x000000bab45c723c */ /* 0x080fe2000004185c */
[----:B------:R-:W3:Y:S07]  /*9cd0*/  LDSM.16.M88.4 R196, [R214+0x3900] ;  /* 0x00390000d6c4783b */ /* 0x000eee0000000200 */
[----:B------:R-:W-:Y:S01]  /*9ce0*/  HMMA.16816.F32.BF16 R96, R172, R186, R96 ;  /* 0x000000baac60723c */ /* 0x000fe20000041860 */
[----:B------:R-:W4:Y:S08]  /*9cf0*/  LDSM.16.M88.4 R200, [R214+0x4100] ;  /* 0x00410000d6c8783b */ /* 0x000f300000000200 */
[----:B------:R-:W5:Y:S08]  /*9d00*/  LDSM.16.M88.4 R176, [R214+0x4900] ;  /* 0x00490000d6b0783b */ /* 0x000f700000000200 */
        /* <DEDUP_REMOVED lines=17> */
[-C--:B-----5:R-:W-:Y:S08]  /*9e20*/  HMMA.16816.F32.BF16 R52, R168, R176.reuse, R52 ;  /* 0x000000b0a834723c */ /* 0x0a0ff00000041834 */
        /* <DEDUP_REMOVED lines=33> */
[----:B------:R4:W1:Y:S01]  /*a040*/  MUFU.TANH R229, R7 ;  /* 0x0000000700e57308 */ /* 0x0008620000002400 */
[----:B------:R-:W-:Y:S09]  /*a050*/  FMUL.FTZ R19, R19, c[0x0][0x320] ;  /* 0x0000c80013137a20 */ /* 0x000ff20000410000 */
[----:B------:R-:W1:Y:S10]  /*a060*/  MUFU.TANH R247, R8 ;  /* 0x0000000800f77308 */ /* 0x000e740000002400 */
[----:B------:R-:W1:Y:S01]  /*a070*/  MUFU.TANH R240, R9 ;  /* 0x0000000900f07308 */ /* 0x000e620000002400 */
[----:B----4-:R-:W4:Y:S09]  /*a080*/  LDSM.16.M88.4 R4, [R213+0x800] ;  /* 0x00080000d504783b */ /* 0x010f320000000200 */
[----:B------:R-:W1:Y:S10]  /*a090*/  MUFU.TANH R251, R10 ;  /* 0x0000000a00fb7308 */ /* 0x000e740000002400 */
[----:B------:R5:W1:Y:S10]  /*a0a0*/  MUFU.TANH R250, R11 ;  /* 0x0000000b00fa7308 */ /* 0x000a740000002400 */
[----:B------:R-:W1:Y:S10]  /*a0b0*/  MUFU.TANH R238, R12 ;  /* 0x0000000c00ee7308 */ /* 0x000e740000002400 */
[----:B------:R-:W1:Y:S01]  /*a0c0*/  MUFU.TANH R237, R13 ;  /* 0x0000000d00ed7308 */ /* 0x000e620000002400 */
[----:B-----5:R-:W5:Y:S01]  /*a0d0*/  LDSM.16.M88.4 R8, [R213+0x1000] ;  /* 0x00100000d508783b */ /* 0x020f620000000200 */
[-C--:B----4-:R-:W-:Y:S08]  /*a0e0*/  HMMA.16816.F32.BF16 R20, R172, R4.reuse, R20 ;  /* 0x00000004ac14723c */ /* 0x090ff00000041814 */
[----:B------:R-:W4:Y:S01]  /*a0f0*/  MUFU.TANH R245, R14 ;  /* 0x0000000e00f57308 */ /* 0x000f220000002400 */
[C---:B------:R-:W-:Y:S09]  /*a100*/  HMMA.16816.F32.BF16 R24, R188.reuse, R4, R24 ;  /* 0x00000004bc18723c */ /* 0x040ff20000041818 */
[----:B------:R-:W1:Y:S01]  /*a110*/  MUFU.TANH R244, R15 ;  /* 0x0000000f00f47308 */ /* 0x000e620000002400 */
[-C--:B------:R-:W-:Y:S08]  /*a120*/  HMMA.16816.F32.BF16 R28, R188, R6.reuse, R28 ;  /* 0x00000006bc1c723c */ /* 0x080ff0000004181c */
[C---:B------:R-:W-:Y:S01]  /*a130*/  HMMA.16816.F32.BF16 R32, R172.reuse, R6, R32 ;  /* 0x00000006ac20723c */ /* 0x040fe20000041820 */
[----:B------:R-:W1:Y:S01]  /*a140*/  MUFU.TANH R16, R16 ;  /* 0x0000001000107308 */ /* 0x000e620000002400 */
[----:B------:R-:W1:Y:S02]  /*a150*/  LDSM.16.M88.4 R4, [R213+0x1800] ;  /* 0x00180000d504783b */ /* 0x000e640000000200 */
[----:B------:R-:W-:Y:S02]  /*a160*/  FMUL.FTZ R20, R20, c[0x0][0x320] ;  /* 0x0000c80014147a20 */ /* 0x000fe40000410000 */
[----:B------:R-:W-:Y:S02]  /*a170*/  FMUL.FTZ R21, R21, c[0x0][0x320] ;  /* 0x0000c80015157a20 */ /* 0x000fe40000410000 */
[----:B------:R-:W-:Y:S03]  /*a180*/  FMUL.FTZ R27, R27, c[0x0][0x320] ;  /* 0x0000c8001b1b7a20 */ /* 0x000fe60000410000 */
[----:B------:R-:W1:Y:S01]  /*a190*/  MUFU.TANH R17, R17 ;  /* 0x0000001100117308 */ /* 0x000e620000002400 */
[----:B------:R-:W-:Y:S02]  /*a1a0*/  FMUL.FTZ R22, R22, c[0x0][0x320] ;  /* 0x0000c80016167a20 */ /* 0x000fe40000410000 */
[----:B------:R-:W-:Y:S01]  /*a1b0*/  FMUL.FTZ R23, R23, c[0x0][0x320] ;  /* 0x0000c80017177a20 */ /* 0x000fe20000410000 */
[-C--:B-----5:R-:W-:Y:S03]  /*a1c0*/  HMMA.16816.F32.BF16 R36, R172, R8.reuse, R36 ;  /* 0x00000008ac24723c */ /* 0x0a0fe60000041824 */
[----:B------:R-:W-:Y:S02]  /*a1d0*/  FMUL.FTZ R28, R28, c[0x0][0x320] ;  /* 0x0000c8001c1c7a20 */ /* 0x000fe40000410000 */
[----:B------:R-:W-:Y:S01]  /*a1e0*/  FMUL.FTZ R29, R29, c[0x0][0x320] ;  /* 0x0000c8001d1d7a20 */ /* 0x000fe20000410000 */
[----:B------:R5:W1:Y:S01]  /*a1f0*/  MUFU.TANH R234, R27 ;  /* 0x0000001b00ea7308 */ /* 0x000a620000002400 */
[----:B------:R-:W-:Y:S01]  /*a200*/  FMUL.FTZ R30, R30, c[0x0][0x320] ;  /* 0x0000c8001e1e7a20 */ /* 0x000fe20000410000 */
[C---:B------:R-:W-:Y:S04]  /*a210*/  HMMA.16816.F32.BF16 R40, R188.reuse, R8, R40 ;  /* 0x00000008bc28723c */ /* 0x040fe80000041828 */
[----:B------:R-:W-:Y:S02]  /*a220*/  FMUL.FTZ R33, R33, c[0x0][0x320] ;  /* 0x0000c80021217a20 */ /* 0x000fe40000410000 */
[----:B------:R-:W-:Y:S02]  /*a230*/  FMUL.FTZ R34, R34, c[0x0][0x320] ;  /* 0x0000c80022227a20 */ /* 0x000fe40000410000 */
[----:B------:R2:W2:Y:S01]  /*a240*/  MUFU.TANH R203, R28 ;  /* 0x0000001c00cb7308 */ /* 0x0004a20000002400 */
[-C--:B------:R-:W-:Y:S03]  /*a250*/  HMMA.16816.F32.BF16 R44, R188, R10.reuse, R44 ;  /* 0x0000000abc2c723c */ /* 0x080fe6000004182c */
[----:B------:R-:W-:Y:S02]  /*a260*/  FMUL.FTZ R24, R24, c[0x0][0x320] ;  /* 0x0000c80018187a20 */ /* 0x000fe40000410000 */
[----:B------:R-:W-:Y:S02]  /*a270*/  FMUL.FTZ R25, R25, c[0x0][0x320] ;  /* 0x0000c80019197a20 */ /* 0x000fe40000410000 */
[----:B------:R-:W-:Y:S01]  /*a280*/  FMUL.FTZ R37, R37, c[0x0][0x320] ;  /* 0x0000c80025257a20 */ /* 0x000fe20000410000 */
[C---:B------:R-:W-:Y:S01]  /*a290*/  HMMA.16816.F32.BF16 R48, R172.reuse, R10, R48 ;  /* 0x0000000aac30723c */ /* 0x040fe20000041830 */
[----:B------:R-:W2:Y:S01]  /*a2a0*/  MUFU.TANH R202, R29 ;  /* 0x0000001d00ca7308 */ /* 0x000ea20000002400 */
[----:B------:R-:W2:Y:S02]  /*a2b0*/  LDSM.16.M88.4 R8, [R213+0x2000] ;  /* 0x00200000d508783b */ /* 0x000ea40000000200 */
[----:B------:R-:W-:Y:S02]  /*a2c0*/  FMUL.FTZ R26, R26, c[0x0][0x320] ;  /* 0x0000c8001a1a7a20 */ /* 0x000fe40000410000 */
[----:B------:R-:W-:Y:S02]  /*a2d0*/  FMUL.FTZ R31, R31, c[0x0][0x320] ;  /* 0x0000c8001f1f7a20 */ /* 0x000fe40000410000 */
[-C--:B-1----:R-:W-:Y:S03]  /*a2e0*/  HMMA.16816.F32.BF16 R52, R172, R4.reuse, R52 ;  /* 0x00000004ac34723c */ /* 0x082fe60000041834 */
[----:B------:R1:W1:Y:S01]  /*a2f0*/  MUFU.TANH R232, R30 ;  /* 0x0000001e00e87308 */ /* 0x0002620000002400 */
[----:B------:R-:W-:Y:S02]  /*a300*/  FMUL.FTZ R32, R32, c[0x0][0x320] ;  /* 0x0000c80020207a20 */ /* 0x000fe40000410000 */
[----:B------:R-:W-:Y:S02]  /*a310*/  FMUL.FTZ R35, R35, c[0x0][0x320] ;  /* 0x0000c80023237a20 */ /* 0x000fe40000410000 */
[C---:B------:R-:W-:Y:S04]  /*a320*/  HMMA.16816.F32.BF16 R56, R188.reuse, R4, R56 ;  /* 0x00000004bc38723c */ /* 0x040fe80000041838 */
[----:B------:R-:W-:Y:S01]  /*a330*/  FMUL.FTZ R36, R36, c[0x0][0x320] ;  /* 0x0000c80024247a20 */ /* 0x000fe20000410000 */
[----:B------:R1:W1:Y:S01]  /*a340*/  MUFU.TANH R205, R18 ;  /* 0x0000001200cd7308 */ /* 0x0002620000002400 */
[----:B------:R-:W-:Y:S02]  /*a350*/  FMUL.FTZ R38, R38, c[0x0][0x320] ;  /* 0x0000c80026267a20 */ /* 0x000fe40000410000 */
[-C--:B------:R-:W-:Y:S04]  /*a360*/  HMMA.16816.F32.BF16 R60, R188, R6.reuse, R60 ;  /* 0x00000006bc3c723c */ /* 0x080fe8000004183c */
[----:B------:R-:W-:Y:S02]  /*a370*/  FMUL.FTZ R48, R48, c[0x0][0x320] ;  /* 0x0000c80030307a20 */ /* 0x000fe40000410000 */
[----:B------:R-:W-:Y:S01]  /*a380*/  FMUL.FTZ R49, R49, c[0x0][0x320] ;  /* 0x0000c80031317a20 */ /* 0x000fe20000410000 */
[----:B------:R1:W1:Y:S01]  /*a390*/  MUFU.TANH R194, R19 ;  /* 0x0000001300c27308 */ /* 0x0002620000002400 */
[C---:B------:R-:W-:Y:S01]  /*a3a0*/  HMMA.16816.F32.BF16 R64, R172.reuse, R6, R64 ;  /* 0x00000006ac40723c */ /* 0x040fe20000041840 */
[----:B------:R-:W1:Y:S01]  /*a3b0*/  LDSM.16.M88.4 R4, [R213+0x2800] ;  /* 0x00280000d504783b */ /* 0x000e620000000200 */
[----:B------:R-:W-:Y:S04]  /*a3c0*/  DEPBAR.LE SB0, 0x0 ;  /* 0x000080000000791a */ /* 0x000fe80000000000 */
[----:B------:R-:W-:Y:S02]  /*a3d0*/  FMUL.FTZ R50, R50, c[0x0][0x320] ;  /* 0x0000c80032327a20 */ /* 0x000fe40000410000 */
[----:B------:R-:W-:Y:S01]  /*a3e0*/  FMUL.FTZ R51, R51, c[0x0][0x320] ;  /* 0x0000c80033337a20 */ /* 0x000fe20000410000 */
[----:B------:R-:W1:Y:S01]  /*a3f0*/  MUFU.TANH R20, R20 ;  /* 0x0000001400147308 */ /* 0x000e620000002400 */
[----:B------:R-:W-:Y:S01]  /*a400*/  BAR.SYNC.DEFER_BLOCKING 0x0 ;  /* 0x0000000000007b1d */ /* 0x000fe20000010000 */
[-C--:B--2---:R-:W-:Y:S05]  /*a410*/  HMMA.16816.F32.BF16 R68, R172, R8.reuse, R68 ;  /* 0x00000008ac44723c */ /* 0x084fea0000041844 */
[----:B------:R-:W-:Y:S02]  /*a420*/  FMUL.FTZ R52, R52, c[0x0][0x320] ;  /* 0x0000c80034347a20 */ /* 0x000fe40000410000 */
[----:B------:R-:W-:Y:S01]  /*a430*/  FMUL.FTZ R53, R53, c[0x0][0x320] ;  /* 0x0000c80035357a20 */ /* 0x000fe20000410000 */
[----:B------:R-:W2:Y:S01]  /*a440*/  MUFU.TANH R21, R21 ;  /* 0x0000001500157308 */ /* 0x000ea20000002400 */
[C---:B------:R-:W-:Y:S04]  /*a450*/  HMMA.16816.F32.BF16 R72, R188.reuse, R8, R72 ;  /* 0x00000008bc48723c */ /* 0x040fe80000041848 */
[----:B------:R-:W-:Y:S02]  /*a460*/  FMUL.FTZ R54, R54, c[0x0][0x320] ;  /* 0x0000c80036367a20 */ /* 0x000fe40000410000 */
[----:B------:R-:W-:Y:S02]  /*a470*/  FMUL.FTZ R55, R55, c[0x0][0x320] ;  /* 0x0000c80037377a20 */ /* 0x000fe40000410000 */
[-C--:B------:R-:W-:Y:S01]  /*a480*/  HMMA.16816.F32.BF16 R76, R188, R10.reuse, R76 ;  /* 0x0000000abc4c723c */ /* 0x080fe2000004184c */
[----:B------:R2:W2:Y:S03]  /*a490*/  MUFU.TANH R193, R22 ;  /* 0x0000001600c17308 */ /* 0x0004a60000002400 */
[----:B------:R-:W-:Y:S02]  /*a4a0*/  FMUL.FTZ R56, R56, c[0x0][0x320] ;  /* 0x0000c80038387a20 */ /* 0x000fe40000410000 */
[----:B------:R-:W-:Y:S02]  /*a4b0*/  FMUL.FTZ R59, R59, c[0x0][0x320] ;  /* 0x0000c8003b3b7a20 */ /* 0x000fe40000410000 */
[C---:B------:R-:W-:Y:S01]  /*a4c0*/  HMMA.16816.F32.BF16 R80, R172.reuse, R10, R80 ;  /* 0x0000000aac50723c */ /* 0x040fe20000041850 */
[----:B------:R-:W2:Y:S02]  /*a4d0*/  LDL R10, [R1] ;  /* 0x00000000010a7983 */ /* 0x000ea40000100800 */
[----:B------:R2:W2:Y:S01]  /*a4e0*/  MUFU.TANH R185, R23 ;  /* 0x0000001700b97308 */ /* 0x0004a20000002400 */
[----:B------:R-:W-:Y:S01]  /*a4f0*/  FMUL.FTZ R60, R60, c[0x0][0x320] ;  /* 0x0000c8003c3c7a20 */ /* 0x000fe20000410000 */
[----:B------:R-:W2:Y:S01]  /*a500*/  LDL R11, [R1+0x20] ;  /* 0x00002000010b7983 */ /* 0x000ea20000100800 */
[----:B------:R-:W-:Y:S02]  /*a510*/  FMUL.FTZ R61, R61, c[0x0][0x320] ;  /* 0x0000c8003d3d7a20 */ /* 0x000fe40000410000 */
[-C--:B-1----:R-:W-:Y:S04]  /*a520*/  HMMA.16816.F32.BF16 R84, R172, R4.reuse, R84 ;  /* 0x00000004ac54723c */ /* 0x082fe80000041854 */
        /* <DEDUP_REMOVED lines=11> */
[----:B------:R1:W2:Y:S02]  /*a5e0*/  LDL R6, [R1+0x24] ;  /* 0x0000240001067983 */ /* 0x0002a40000100800 */
[----:B------:R-:W-:Y:S01]  /*a5f0*/  @P4 IADD3 R0, R5, R2, RZ ;  /* 0x0000000205004210 */ /* 0x000fe20007ffe0ff */
[----:B------:R-:W-:Y:S01]  /*a600*/  FMUL.FTZ R67, R67, c[0x0][0x320] ;  /* 0x0000c80043437a20 */ /* 0x000fe20000410000 */
[----:B------:R-:W-:Y:S01]  /*a610*/  @P4 MOV R2, R242 ;  /* 0x000000f200024202 */ /* 0x000fe20000000f00 */
[----:B------:R-:W-:Y:S01]  /*a620*/  FMUL.FTZ R68, R68, c[0x0][0x320] ;  /* 0x0000c80044447a20 */ /* 0x000fe20000410000 */
[----:B------:R-:W-:Y:S01]  /*a630*/  @P4 SHF.L.U32 R7, R228, 0x5, RZ ;  /* 0x00000005e4074819 */ /* 0x000fe200000006ff */
[----:B------:R-:W-:Y:S02]  /*a640*/  @P4 IMAD R0, R0, 0x60, RZ ;  /* 0x0000006000004824 */ /* 0x000fe400078e02ff */
[----:B------:R1:W1:Y:S01]  /*a650*/  MUFU.TANH R231, R31 ;  /* 0x0000001f00e77308 */ /* 0x0002620000002400 */
[----:B------:R-:W-:Y:S04]  /*a660*/  @P4 IMAD.WIDE.U32 R2, R4, 0x60, R2 ;  /* 0x0000006004024825 */ /* 0x000fe800078e0002 */
[----:B------:R-:W-:Y:S01]  /*a670*/  FMUL.FTZ R69, R69, c[0x0][0x320] ;  /* 0x0000c80045457a20 */ /* 0x000fe20000410000 */
[----:B------:R-:W-:Y:S01]  /*a680*/  @P4 LEA R4, P0, R2, c[0x0][0x1c8], 0x1 ;  /* 0x0000720002044a11 */ /* 0x000fe200078008ff */
[----:B------:R-:W-:Y:S01]  /*a690*/  FMUL.FTZ R70, R70, c[0x0][0x320] ;  /* 0x0000c80046467a20 */ /* 0x000fe20000410000 */
[----:B------:R-:W-:Y:S01]  /*a6a0*/  @P4 IADD3 R0, R3, R0, RZ ;  /* 0x0000000003004210 */ /* 0x000fe20007ffe0ff */
[----:B------:R-:W-:Y:S01]  /*a6b0*/  FMUL.FTZ R71, R71, c[0x0][0x320] ;  /* 0x0000c80047477a20 */ /* 0x000fe20000410000 */
[----:B------:R1:W1:Y:S01]  /*a6c0*/  MUFU.TANH R13, R32 ;  /* 0x00000020000d7308 */ /* 0x0002620000002400 */
[----:B------:R-:W-:Y:S01]  /*a6d0*/  FMUL.FTZ R72, R72, c[0x0][0x320] ;  /* 0x0000c80048487a20 */ /* 0x000fe20000410000 */
[----:B------:R-:W-:Y:S01]  /*a6e0*/  @P4 LEA.HI.X R5, R2, c[0x0][0x1cc], R0, 0x1, P0 ;  /* 0x0000730002054a11 */ /* 0x000fe200000f0c00 */
[----:B------:R-:W-:Y:S01]  /*a6f0*/  FMUL.FTZ R73, R73, c[0x0][0x320] ;  /* 0x0000c80049497a20 */ /* 0x000fe20000410000 */
[-C--:B------:R-:W-:Y:S01]  /*a700*/  @P4 IADD3 R2, P2, R4, R7.reuse, RZ ;  /* 0x0000000704024210 */ /* 0x080fe20007f5e0ff */
[----:B------:R-:W-:Y:S01]  /*a710*/  FMUL.FTZ R74, R74, c[0x0][0x320] ;  /* 0x0000c8004a4a7a20 */ /* 0x000fe20000410000 */
[----:B------:R-:W-:Y:S01]  /*a720*/  @P4 SHF.L.U64.HI R0, R228, 0x5, R230 ;  /* 0x00000005e4004819 */ /* 0x000fe200000102e6 */
[----:B------:R-:W-:Y:S01]  /*a730*/  @!PT LDS RZ, [RZ] ;  /* 0x00000000fffff984 */ /* 0x000fe20000000800 */
[----:B------:R-:W-:Y:S01]  /*a740*/  @!PT LDS RZ, [RZ] ;  /* 0x00000000fffff984 */ /* 0x000fe20000000800 */
[----:B------:R-:W-:Y:S01]  /*a750*/  @!PT LDS RZ, [RZ] ;  /* 0x00000000fffff984 */ /* 0x000fe20000000800 */
[----:B------:R1:W-:Y:S01]  /*a760*/  @P4 LDGSTS.E.BYPASS.LTC128B.128 [R227+0x3100], [R4.64], !P3 ;  /* 0x0310000004e34fae */ /* 0x0003e2000d901d68 */
[-C--:B------:R-:W-:Y:S01]  /*a770*/  @P4 IADD3 R8, P1, R2, R7.reuse, RZ ;  /* 0x0000000702084210 */ /* 0x080fe20007f3e0ff */
[----:B------:R-:W-:Y:S01]  /*a780*/  FMUL.FTZ R75, R75, c[0x0][0x320] ;  /* 0x0000c8004b4b7a20 */ /* 0x000fe20000410000 */
[----:B------:R-:W1:Y:S01]  /*a790*/  MUFU.TANH R33, R33 ;  /* 0x0000002100217308 */ /* 0x000e620000002400 */
[-C--:B------:R-:W-:Y:S01]  /*a7a0*/  @P4 IADD3.X R3, R5, R0.reuse, RZ, P2, !PT ;  /* 0x0000000005034210 */ /* 0x080fe200017fe4ff */
[----:B------:R-:W-:Y:S01]  /*a7b0*/  FMUL.FTZ R76, R76, c[0x0][0x320] ;  /* 0x0000c8004c4c7a20 */ /* 0x000fe20000410000 */
[----:B------:R-:W-:Y:S01]  /*a7c0*/  PLOP3.LUT P0, PT, PT, PT, UP1, 0x80, 0x0 ;  /* 0x000000000000781c */ /* 0x000fe20003f0f018 */
[----:B------:R-:W-:Y:S01]  /*a7d0*/  FMUL.FTZ R77, R77, c[0x0][0x320] ;  /* 0x0000c8004d4d7a20 */ /* 0x000fe20000410000 */
[-C--:B------:R-:W-:Y:S01]  /*a7e0*/  @P4 IADD3.X R9, R3, R0.reuse, RZ, P1, !PT ;  /* 0x0000000003094210 */ /* 0x080fe20000ffe4ff */
[----:B------:R3:W-:Y:S01]  /*a7f0*/  @P4 LDGSTS.E.BYPASS.LTC128B.128 [R227+0x3900], [R2.64], !P3 ;  /* 0x0390000002e34fae */ /* 0x0007e2000d901d68 */
[----:B------:R-:W-:Y:S02]  /*a800*/  FMUL.FTZ R78, R78, c[0x0][0x320] ;  /* 0x0000c8004e4e7a20 */ /* 0x000fe40000410000 */
[----:B------:R-:W-:Y:S01]  /*a810*/  FMUL.FTZ R79, R79, c[0x0][0x320] ;  /* 0x0000c8004f4f7a20 */ /* 0x000fe20000410000 */
[----:B------:R2:W2:Y:S01]  /*a820*/  MUFU.TANH R183, R34 ;  /* 0x0000002200b77308 */ /* 0x0004a20000002400 */
[----:B------:R-:W-:Y:S02]  /*a830*/  FMUL.FTZ R80, R80, c[0x0][0x320] ;  /* 0x0000c80050507a20 */ /* 0x000fe40000410000 */
[----:B------:R-:W-:Y:S01]  /*a840*/  FMUL.FTZ R81, R81, c[0x0][0x320] ;  /* 0x0000c80051517a20 */ /* 0x000fe20000410000 */
[----:B------:R2:W-:Y:S01]  /*a850*/  @P4 LDGSTS.E.BYPASS.LTC128B.128 [R227+0x4100], [R8.64], !P3 ;  /* 0x0410000008e34fae */ /* 0x0005e2000d901d68 */
[----:B------:R-:W-:Y:S02]  /*a860*/  FMUL.FTZ R82, R82, c[0x0][0x320] ;  /* 0x0000c80052527a20 */ /* 0x000fe40000410000 */
[----:B------:R-:W-:Y:S02]  /*a870*/  FMUL.FTZ R83, R83, c[0x0][0x320] ;  /* 0x0000c80053537a20 */ /* 0x000fe40000410000 */
[----:B------:R-:W-:Y:S01]  /*a880*/  FMUL.FTZ R84, R84, c[0x0][0x320] ;  /* 0x0000c80054547a20 */ /* 0x000fe20000410000 */
[----:B------:R2:W2:Y:S01]  /*a890*/  MUFU.TANH R171, R35 ;  /* 0x0000002300ab7308 */ /* 0x0004a20000002400 */
[----:B------:R-:W-:Y:S02]  /*a8a0*/  FMUL.FTZ R85, R85, c[0x0][0x320] ;  /* 0x0000c80055557a20 */ /* 0x000fe40000410000 */
[----:B------:R-:W-:Y:S01]  /*a8b0*/  FMUL.FTZ R86, R86, c[0x0][0x320] ;  /* 0x0000c80056567a20 */ /* 0x000fe20000410000 */
[-C--:B-1----:R-:W-:Y:S01]  /*a8c0*/  @P4 IADD3 R4, P2, R8, R7.reuse, RZ ;  /* 0x0000000708044210 */ /* 0x082fe20007f5e0ff */
[----:B------:R-:W-:Y:S02]  /*a8d0*/  FMUL.FTZ R87, R87, c[0x0][0x320] ;  /* 0x0000c80057577a20 */ /* 0x000fe40000410000 */
[----:B------:R-:W-:Y:S01]  /*a8e0*/  FMUL.FTZ R88, R88, c[0x0][0x320] ;  /* 0x0000c80058587a20 */ /* 0x000fe20000410000 */
[-C--:B------:R-:W-:Y:S01]  /*a8f0*/  @P4 IADD3.X R5, R9, R0.reuse, RZ, P2, !PT ;  /* 0x0000000009054210 */ /* 0x080fe200017fe4ff */
[----:B------:R-:W-:Y:S01]  /*a900*/  FMUL.FTZ R89, R89, c[0x0][0x320] ;  /* 0x0000c80059597a20 */ /* 0x000fe20000410000 */
[----:B------:R1:W1:Y:S01]  /*a910*/  MUFU.TANH R12, R36 ;  /* 0x00000024000c7308 */ /* 0x0002620000002400 */
[----:B------:R-:W-:Y:S02]  /*a920*/  FMUL.FTZ R91, R91, c[0x0][0x320] ;  /* 0x0000c8005b5b7a20 */ /* 0x000fe40000410000 */
[----:B------:R1:W-:Y:S01]  /*a930*/  @P4 LDGSTS.E.BYPASS.LTC128B.128 [R227+0x4900], [R4.64], !P3 ;  /* 0x0490000004e34fae */ /* 0x0003e2000d901d68 */
[-C--:B---3--:R-:W-:Y:S01]  /*a940*/  @P4 IADD3 R2, P1, R4, R7.reuse, RZ ;  /* 0x0000000704024210 */ /* 0x088fe20007f3e0ff */
[----:B------:R-:W-:Y:S02]  /*a950*/  FMUL.FTZ R92, R92, c[0x0][0x320] ;  /* 0x0000c8005c5c7a20 */ /* 0x000fe40000410000 */
[----:B------:R-:W-:Y:S01]  /*a960*/  FMUL.FTZ R93, R93, c[0x0][0x320] ;  /* 0x0000c8005d5d7a20 */ /* 0x000fe20000410000 */
[----:B------:R-:W-:Y:S01]  /*a970*/  @P4 IADD3.X R3, R5, R0, RZ, P1, !PT ;  /* 0x0000000005034210 */ /* 0x000fe20000ffe4ff */
[----:B-----5:R-:W-:Y:S01]  /*a980*/  FMUL.FTZ R27, R96, c[0x0][0x320] ;  /* 0x0000c800601b7a20 */ /* 0x020fe20000410000 */
[----:B------:R-:W3:Y:S01]  /*a990*/  MUFU.TANH R37, R37 ;  /* 0x0000002500257308 */ /* 0x000ee20000002400 */
[----:B------:R-:W-:Y:S02]  /*a9a0*/  FMUL.FTZ R28, R97, c[0x0][0x320] ;  /* 0x0000c800611c7a20 */ /* 0x000fe40000410000 */
[----:B------:R5:W-:Y:S01]  /*a9b0*/  @P4 LDGSTS.E.BYPASS.LTC128B.128 [R227+0x5100], [R2.64], !P3 ;  /* 0x0510000002e34fae */ /* 0x000be2000d901d68 */
[----:B------:R-:W-:Y:S02]  /*a9c0*/  FMUL.FTZ R30, R98, c[0x0][0x320] ;  /* 0x0000c800621e7a20 */ /* 0x000fe40000410000 */
[----:B------:R-:W-:Y:S02]  /*a9d0*/  FMUL.FTZ R29, R99, c[0x0][0x320] ;  /* 0x0000c800631d7a20 */ /* 0x000fe40000410000 */
[----:B------:R-:W-:Y:S02]  /*a9e0*/  FMUL.FTZ R39, R39, c[0x0][0x320] ;  /* 0x0000c80027277a20 */ /* 0x000fe40000410000 */
[----:B------:R2:W2:Y:S01]  /*a9f0*/  MUFU.TANH R169, R38 ;  /* 0x0000002600a97308 */ /* 0x0004a20000002400 */
[----:B------:R-:W-:Y:S02]  /*aa00*/  FMUL.FTZ R40, R40, c[0x0][0x320] ;  /* 0x0000c80028287a20 */ /* 0x000fe40000410000 */
[----:B------:R-:W-:Y:S02]  /*aa10*/  FMUL.FTZ R41, R41, c[0x0][0x320] ;  /* 0x0000c80029297a20 */ /* 0x000fe40000410000 */
[----:B------:R-:W-:Y:S02]  /*aa20*/  FMUL.FTZ R42, R42, c[0x0][0x320] ;  /* 0x0000c8002a2a7a20 */ /* 0x000fe40000410000 */
[----:B------:R-:W-:Y:S02]  /*aa30*/  FMUL.FTZ R43, R43, c[0x0][0x320] ;  /* 0x0000c8002b2b7a20 */ /* 0x000fe40000410000 */
[----:B------:R-:W-:Y:S01]  /*aa40*/  FMUL.FTZ R44, R44, c[0x0][0x320] ;  /* 0x0000c8002c2c7a20 */ /* 0x000fe20000410000 */
[----:B------:R2:W2:Y:S01]  /*aa50*/  MUFU.TANH R34, R39 ;  /* 0x0000002700227308 */ /* 0x0004a20000002400 */
[----:B------:R-:W-:Y:S01]  /*aa60*/  FMUL.FTZ R45, R45, c[0x0][0x320] ;  /* 0x0000c8002d2d7a20 */ /* 0x000fe20000410000 */
[----:B-1----:R-:W-:Y:S01]  /*aa70*/  MOV R4, UR12 ;  /* 0x0000000c00047c02 */ /* 0x002fe20008000f00 */
        /* <DEDUP_REMOVED lines=8> */
[----:B------:R-:W-:Y:S03]  /*ab00*/  FMUL.FTZ R95, R95, c[0x0][0x320] ;  /* 0x0000c8005f5f7a20 */ /* 0x000fe60000410000 */
[----:B------:R1:W1:Y:S10]  /*ab10*/  MUFU.TANH R192, R41 ;  /* 0x0000002900c07308 */ /* 0x0002740000002400 */
[----:B------:R1:W1:Y:S10]  /*ab20*/  MUFU.TANH R201, R42 ;  /* 0x0000002a00c97308 */ /* 0x0002740000002400 */
[----:B------:R1:W1:Y:S10]  /*ab30*/  MUFU.TANH R200, R43 ;  /* 0x0000002b00c87308 */ /* 0x0002740000002400 */
[----:B------:R1:W1:Y:S10]  /*ab40*/  MUFU.TANH R184, R44 ;  /* 0x0000002c00b87308 */ /* 0x0002740000002400 */
[----:B------:R1:W1:Y:S10]  /*ab50*/  MUFU.TANH R170, R45 ;  /* 0x0000002d00aa7308 */ /* 0x0002740000002400 */
[----:B------:R1:W1:Y:S10]  /*ab60*/  MUFU.TANH R199, R46 ;  /* 0x0000002e00c77308 */ /* 0x0002740000002400 */
        /* <DEDUP_REMOVED lines=13> */
[----:B------:R-:W1:Y:S01]  /*ac40*/  MUFU.TANH R60, R60 ;  /* 0x0000003c003c7308 */ /* 0x000e620000002400 */
[----:B--2---:R-:W-:Y:S02]  /*ac50*/  @P0 MOV R6, R10 ;  /* 0x0000000a00060202 */ /* 0x004fe40000000f00 */
[----:B------:R-:W-:Y:S03]  /*ac60*/  @P4 IADD3 R8, P0, R2, R7, RZ ;  /* 0x0000000702084210 */ /* 0x000fe60007f1e0ff */
[----:B------:R-:W5:Y:S01]  /*ac70*/  SHFL.IDX PT, R5, R6, RZ, 0x1c1f ;  /* 0x001c1fff06057589 */ /* 0x000f6200000e0000 */
[----:B------:R-:W-:Y:S01]  /*ac80*/  @P4 IADD3.X R9, R3, R0, RZ, P0, !PT ;  /* 0x0000000003094210 */ /* 0x000fe200007fe4ff */
[----:B------:R-:W-:Y:S01]  /*ac90*/  IMAD R0, R225, -0x60, RZ ;  /* 0xffffffa0e1007824 */ /* 0x000fe200078e02ff */
[----:B------:R-:W-:Y:S01]  /*aca0*/  PLOP3.LUT P0, PT, PT, PT, UP0, 0x40, 0x0 ;  /* 0x000000000000781c */ /* 0x000fe20003f0e808 */
[----:B------:R-:W2:Y:S04]  /*acb0*/  MUFU.TANH R61, R61 ;  /* 0x0000003d003d7308 */ /* 0x000ea80000002400 */
[----:B------:R1:W-:Y:S06]  /*acc0*/  @P4 LDGSTS.E.BYPASS.LTC128B.128 [R227+0x5900], [R8.64], !P3 ;  /* 0x0590000008e34fae */ /* 0x0003ec000d901d68 */
[----:B------:R2:W2:Y:S02]  /*acd0*/  MUFU.TANH R179, R62 ;  /* 0x0000003e00b37308 */ /* 0x0004a40000002400 */
[----:B------:R-:W0:Y:S08]  /*ace0*/  LDGDEPBAR ;  /* 0x00000000000079af */ /* 0x000e300000000000 */
[----:B------:R2:W2:Y:S10]  /*acf0*/  MUFU.TANH R178, R63 ;  /* 0x0000003f00b27308 */ /* 0x0004b40000002400 */
[----:B------:R-:W2:Y:S01]  /*ad00*/  MUFU.TANH R64, R64 ;  /* 0x0000004000407308 */ /* 0x000ea20000002400 */
[----:B-1----:R-:W-:Y:S04]  /*ad10*/  IADD3 R8, -R11, 0x1, R0 ;  /* 0x000000010b087810 */ /* 0x002fe80007ffe100 */
[----:B------:R-:W-:Y:S04]  /*ad20*/  IADD3 R4, -R4, UR7, R8 ;  /* 0x0000000704047c10 */ /* 0x000fe8000fffe108 */
[C---:B------:R-:W-:Y:S01]  /*ad30*/  IADD3 R7, R4.reuse, c[0x0][0x328], RZ ;  /* 0x0000ca0004077a10 */ /* 0x040fe20007ffe0ff */
[----:B------:R-:W1:Y:S01]  /*ad40*/  MUFU.TANH R65, R65 ;  /* 0x0000004100417308 */ /* 0x000e620000002400 */
[----:B------:R-:W-:Y:S02]  /*ad50*/  IADD3 R9, R4, UR10, RZ ;  /* 0x0000000a04097c10 */ /* 0x000fe4000fffe0ff */
[----:B-----5:R-:W-:Y:S02]  /*ad60*/  IADD3 R3, R7, R5, RZ ;  /* 0x0000000507037210 */ /* 0x020fe40007ffe0ff */
[----:B------:R-:W-:Y:S05]  /*ad70*/  IADD3 R2, R5, R9, RZ ;  /* 0x0000000905027210 */ /* 0x000fea0007ffe0ff */
        /* <DEDUP_REMOVED lines=35> */
[----:B--234-:R-:W-:Y:S01]  /*afb0*/  IMAD.U32 R10, RZ, RZ, UR12 ;  /* 0x0000000cff0a7e24 */ /* 0x01cfe2000f8e00ff */
[----:B------:R-:W-:Y:S04]  /*afc0*/  BSSY B0, `(.L_x_263) ;  /* 0x0000012000007945 */ /* 0x000fe80003800000 */
[----:B------:R-:W-:Y:S04]  /*afd0*/  IADD3 R5, -R10, UR7, R5 ;  /* 0x000000070a057c10 */ /* 0x000fe8000fffe105 */
        /* <DEDUP_REMOVED lines=11> */
.L_x_264:
[----:B------:R-:W-:Y:S04]  /*b090*/  MOV R10, c[0x0][0x32c] ;  /* 0x0000cb00000a7a02 */ /* 0x000fe80000000f00 */
[----:B------:R-:W-:Y:S11]  /*b0a0*/  ISETP.NE.AND P0, PT, R10, 0x1, PT ;  /* 0x000000010a00780c */ /* 0x000ff60003f05270 */
[----:B------:R-:W-:Y:S02]  /*b0b0*/  @!UPT UIADD3 URZ, URZ, URZ, URZ ;  /* 0x0000003f3f3ff290 */ /* 0x000fe4000fffe03f */
[----:B------:R-:W-:Y:S05]  /*b0c0*/  @P0 IMAD.HI.U32 R10, R5, c[0x0][0x330], RZ ;  /* 0x0000cc00050a0a27 */ /* 0x000fea00078e00ff */
[----:B------:R-:W-:Y:S02]  /*b0d0*/  @P0 SHF.R.U32.HI R5, RZ, c[0x0][0x334], R10 ;  /* 0x0000cd00ff050a19 */ /* 0x000fe4000001160a */
.L_x_265:
[----:B------:R-:W-:Y:S05]  /*b0e0*/  BSYNC B0 ;  /* 0x0000000000007941 */ /* 0x000fea0003800000 */
.L_x_263:
[----:B------:R-:W-:Y:S04]  /*b0f0*/  IMAD.IADD R10, R0, 0x1, -R11 ;  /* 0x00000001000a7824 */ /* 0x000fe800078e0a0b */
[----:B------:R-:W-:Y:S05]  /*b100*/  IMAD R5, R5, c[0x0][0x32c], R10 ;  /* 0x0000cb0005057a24 */ /* 0x000fea00078e020a */
[----:B------:R-:W-:Y:S02]  /*b110*/  IADD3 R10, R5, c[0x0][0x32c], RZ ;  /* 0x0000cb00050a7a10 */ /* 0x000fe40007ffe0ff */
[----:B------:R-:W-:Y:S02]  /*b120*/  IMNMX R2, R2, R5, !PT ;  /* 0x0000000502027217 */ /* 0x000fe40007800200 */
[----:B------:R-:W-:Y:S02]  /*b130*/  IMNMX R3, R3, R10, PT ;  /* 0x0000000a03037217 */ /* 0x000fe40003800200 */
.L_x_262:
        /* <DEDUP_REMOVED lines=90> */
[C---:B------:R-:W-:Y:S02]  /*b6e0*/  ISETP.GE.AND P6, PT, R0.reuse, 0x51, PT ;  /* 0x000000510000780c */ /* 0x040fe40003fc6270 */
        /* <DEDUP_REMOVED lines=13> */
[C---:B------:R-:W-:Y:S04]  /*b7c0*/  ISETP.GT.AND P0, PT, R2.reuse, 0x58, !P4 ;  /* 0x000000580200780c */ /* 0x040fe80006704270 */
[----:B------:R-:W-:Y:S04]  /*b7d0*/  ISETP.LT.OR P0, PT, R3, 0x59, P0 ;  /* 0x000000590300780c */ /* 0x000fe80000701670 */
[----:B------:R-:W-:Y:S02]  /*b7e0*/  FSEL R252, R27, -INF , !P0 ;  /* 0xff8000001bfc7808 */ /* 0x000fe40004000000 */
[----:B------:R-:W-:Y:S02]  /*b7f0*/  ISETP.GT.AND P0, PT, R2, RZ, !P2 ;  /* 0x000000ff0200720c */ /* 0x000fe40005704270 */
[----:B------:R-:W-:Y:S02]  /*b800*/  P2R R27, PR, RZ, 0x4 ;  /* 0x00000004ff1b7803 */ /* 0x000fe40000000000 */
[C---:B------:R-:W-:Y:S04]  /*b810*/  ISETP.LT.OR P0, PT, R3.reuse, 0x1, P0 ;  /* 0x000000010300780c */ /* 0x040fe80000701670 */
[----:B------:R-:W-:Y:S02]  /*b820*/  FSEL R31, R206, -INF , !P0 ;  /* 0xff800000ce1f7808 */ /* 0x000fe40004000000 */
[----:B------:R-:W-:Y:S04]  /*b830*/  ISETP.GE.AND P0, PT, R0, 0x5a, PT ;  /* 0x0000005a0000780c */ /* 0x000fe80003f06270 */
        /* <DEDUP_REMOVED lines=8> */
[----:B------:R-:W-:Y:S01]  /*b8c0*/  IMAD.U32 R0, RZ, RZ, UR12 ;  /* 0x0000000cff007e24 */ /* 0x000fe2000f8e00ff */
        /* <DEDUP_REMOVED lines=13> */
.L_x_268:
[----:B------:R-:W-:Y:S04]  /*b9a0*/  MOV R2, c[0x0][0x32c] ;  /* 0x0000cb0000027a02 */ /* 0x000fe80000000f00 */
[----:B------:R-:W-:Y:S11]  /*b9b0*/  ISETP.NE.AND P2, PT, R2, 0x1, PT ;  /* 0x000000010200780c */ /* 0x000ff60003f45270 */
[----:B------:R-:W-:Y:S02]  /*b9c0*/  @!UPT UIADD3 URZ, URZ, URZ, URZ ;  /* 0x0000003f3f3ff290 */ /* 0x000fe4000fffe03f */
[----:B------:R-:W-:Y:S05]  /*b9d0*/  @P2 IMAD.HI.U32 R2, R0, c[0x0][0x330], RZ ;  /* 0x0000cc0000022a27 */ /* 0x000fea00078e00ff */
[----:B------:R-:W-:Y:S02]  /*b9e0*/  @P2 SHF.R.U32.HI R0, RZ, c[0x0][0x334], R2 ;  /* 0x0000cd00ff002a19 */ /* 0x000fe40000011602 */
.L_x_269:
[----:B------:R-:W-:Y:S05]  /*b9f0*/  BSYNC B0 ;  /* 0x0000000000007941 */ /* 0x000fea0003800000 */
.L_x_267:
[----:B------:R-:W-:Y:S02]  /*ba00*/  IADD3 R2, R8, -0x1, RZ ;  /* 0xffffffff08027810 */ /* 0x000fe40007ffe0ff */
[C-C-:B------:R-:W-:Y:S02]  /*ba10*/  IADD3 R28, R3.reuse, UR10, R4.reuse ;  /* 0x0000000a031c7c10 */ /* 0x140fe4000fffe004 */
[----:B------:R-:W-:Y:S01]  /*ba20*/  IADD3 R3, R3, c[0x0][0x328], R4 ;  /* 0x0000ca0003037a10 */ /* 0x000fe20007ffe004 */
[----:B------:R-:W-:Y:S05]  /*ba30*/  IMAD R0, R0, c[0x0][0x32c], R2 ;  /* 0x0000cb0000007a24 */ /* 0x000fea00078e0202 */
[----:B------:R-:W-:Y:S02]  /*ba40*/  IADD3 R2, R0, c[0x0][0x32c], RZ ;  /* 0x0000cb0000027a10 */ /* 0x000fe40007ffe0ff */
[----:B------:R-:W-:Y:S02]  /*ba50*/  IMNMX R0, R28, R0, !PT ;  /* 0x000000001c007217 */ /* 0x000fe40007800200 */
[----:B------:R-:W-:Y:S02]  /*ba60*/  IMNMX R2, R3, R2, PT ;  /* 0x0000000203027217 */ /* 0x000fe40003800200 */
.L_x_266:
        /* <DEDUP_REMOVED lines=86> */
[----:B------:R-:W-:Y:S04]  /*bfd0*/  ISETP.GT.AND P2, PT, R0, RZ, !P2 ;  /* 0x000000ff0000720c */ /* 0x000fe80005744270 */
[----:B------:R-:W-:Y:S04]  /*bfe0*/  ISETP.LT.OR P2, PT, R2, 0x1, P2 ;  /* 0x000000010200780c */ /* 0x000fe80001741670 */
[----:B------:R-:W-:Y:S02]  /*bff0*/  FSEL R30, R239, -INF , !P2 ;  /* 0xff800000ef1e7808 */ /* 0x000fe40005000000 */
        /* <DEDUP_REMOVED lines=22> */
.L_x_272:
[----:B------:R-:W-:Y:S04]  /*c160*/  MOV R2, c[0x0][0x32c] ;  /* 0x0000cb0000027a02 */ /* 0x000fe80000000f00 */
[----:B------:R-:W-:Y:S11]  /*c170*/  ISETP.NE.AND P2, PT, R2, 0x1, PT ;  /* 0x000000010200780c */ /* 0x000ff60003f45270 */
[----:B------:R-:W-:Y:S02]  /*c180*/  @!UPT UIADD3 URZ, URZ, URZ, URZ ;  /* 0x0000003f3f3ff290 */ /* 0x000fe4000fffe03f */
[----:B------:R-:W-:Y:S05]  /*c190*/  @P2 IMAD.HI.U32 R2, R0, c[0x0][0x330], RZ ;  /* 0x0000cc0000022a27 */ /* 0x000fea00078e00ff */
[----:B------:R-:W-:Y:S02]  /*c1a0*/  @P2 SHF.R.U32.HI R0, RZ, c[0x0][0x334], R2 ;  /* 0x0000cd00ff002a19 */ /* 0x000fe40000011602 */
.L_x_273:
[----:B------:R-:W-:Y:S05]  /*c1b0*/  BSYNC B0 ;  /* 0x0000000000007941 */ /* 0x000fea0003800000 */
.L_x_271:
[----:B------:R-:W-:Y:S02]  /*c1c0*/  IADD3 R2, R8, -0x1, RZ ;  /* 0xffffffff08027810 */ /* 0x000fe40007ffe0ff */
[C-C-:B------:R-:W-:Y:S02]  /*c1d0*/  IADD3 R28, R3.reuse, UR10, R4.reuse ;  /* 0x0000000a031c7c10 */ /* 0x140fe4000fffe004 */
[----:B------:R-:W-:Y:S01]  /*c1e0*/  IADD3 R3, R3, c[0x0][0x328], R4 ;  /* 0x0000ca0003037a10 */ /* 0x000fe20007ffe004 */
[----:B------:R-:W-:Y:S05]  /*c1f0*/  IMAD R0, R0, c[0x0][0x32c], R2 ;  /* 0x0000cb0000007a24 */ /* 0x000fea00078e0202 */
[----:B------:R-:W-:Y:S02]  /*c200*/  IADD3 R2, R0, c[0x0][0x32c], RZ ;  /* 0x0000cb0000027a10 */ /* 0x000fe40007ffe0ff */
[----:B------:R-:W-:Y:S02]  /*c210*/  IMNMX R0, R28, R0, !PT ;  /* 0x000000001c007217 */ /* 0x000fe40007800200 */
[----:B------:R-:W-:Y:S02]  /*c220*/  IMNMX R2, R3, R2, PT ;  /* 0x0000000203027217 */ /* 0x000fe40003800200 */
.L_x_270:
        /* <DEDUP_REMOVED lines=111> */
.L_x_276:
[----:B------:R-:W-:Y:S04]  /*c920*/  MOV R2, c[0x0][0x32c] ;  /* 0x0000cb0000027a02 */ /* 0x000fe80000000f00 */
[----:B------:R-:W-:Y:S11]  /*c930*/  ISETP.NE.AND P2, PT, R2, 0x1, PT ;  /* 0x000000010200780c */ /* 0x000ff60003f45270 */
[----:B------:R-:W-:Y:S02]  /*c940*/  @!UPT UIADD3 URZ, URZ, URZ, URZ ;  /* 0x0000003f3f3ff290 */ /* 0x000fe4000fffe03f */
[----:B------:R-:W-:Y:S05]  /*c950*/  @P2 IMAD.HI.U32 R2, R0, c[0x0][0x330], RZ ;  /* 0x0000cc0000022a27 */ /* 0x000fea00078e00ff */
[----:B------:R-:W-:Y:S02]  /*c960*/  @P2 SHF.R.U32.HI R0, RZ, c[0x0][0x334], R2 ;  /* 0x0000cd00ff002a19 */ /* 0x000fe40000011602 */
.L_x_277:
[----:B------:R-:W-:Y:S05]  /*c970*/  BSYNC B0 ;  /* 0x0000000000007941 */ /* 0x000fea0003800000 */
.L_x_275:
[----:B------:R-:W-:Y:S02]  /*c980*/  IADD3 R8, R8, -0x1, RZ ;  /* 0xffffffff08087810 */ /* 0x000fe40007ffe0ff */
[C-C-:B------:R-:W-:Y:S02]  /*c990*/  IADD3 R6, R3.reuse, UR10, R4.reuse ;  /* 0x0000000a03067c10 */ /* 0x140fe4000fffe004 */
[----:B------:R-:W-:Y:S01]  /*c9a0*/  IADD3 R3, R3, c[0x0][0x328], R4 ;  /* 0x0000ca0003037a10 */ /* 0x000fe20007ffe004 */
[----:B------:R-:W-:Y:S05]  /*c9b0*/  IMAD R0, R0, c[0x0][0x32c], R8 ;  /* 0x0000cb0000007a24 */ /* 0x000fea00078e0208 */
[----:B------:R-:W-:Y:S02]  /*c9c0*/  IADD3 R2, R0, c[0x0][0x32c], RZ ;  /* 0x0000cb0000027a10 */ /* 0x000fe40007ffe0ff */
[----:B------:R-:W-:Y:S02]  /*c9d0*/  IMNMX R0, R6, R0, !PT ;  /* 0x0000000006007217 */ /* 0x000fe40007800200 */
[----:B------:R-:W-:Y:S02]  /*c9e0*/  IMNMX R2, R3, R2, PT ;  /* 0x0000000203027217 */ /* 0x000fe40003800200 */
.L_x_274:
[----:B------:R-:W-:Y:S02]  /*c9f0*/  ISETP.NE.AND P2, PT, R27, RZ, PT ;  /* 0x000000ff1b00720c */ /* 0x000fe40003f45270 */
[----:B------:R-:W-:Y:S02]  /*ca00*/  FMNMX.FTZ R72, R31, R100, !PT ;  /* 0x000000641f487209 */ /* 0x000fe40007810000 */
[----:B------:R-:W-:Y:S02]  /*ca10*/  ISETP.GT.AND P2, PT, R0, RZ, !P2 ;  /* 0x000000ff0000720c */ /* 0x000fe40005744270 */
        /* <DEDUP_REMOVED lines=125> */
[----:B------:R-:W-:Y:S01]  /*d1f0*/  SHFL.BFLY PT, R6, R3, 0x2, 0x1f ;  /* 0x0c401f0003067f89 */ /* 0x000fe200000e0000 */
[----:B------:R-:W-:Y:S02]  /*d200*/  FMNMX.FTZ R4, R50, R4, !PT ;  /* 0x0000000432047209 */ /* 0x000fe40007810000 */
[----:B------:R-:W-:Y:S02]  /*d210*/  ISETP.GT.AND P2, PT, R0, 0x48, !P2 ;  /* 0x000000480000780c */ /* 0x000fe40005744270 */
[----:B------:R-:W-:Y:S02]  /*d220*/  FMNMX.FTZ R4, R51, R4, !PT ;  /* 0x0000000433047209 */ /* 0x000fe40007810000 */
[----:B------:R-:W-:Y:S01]  /*d230*/  ISETP.LT.OR P2, PT, R2, 0x49, P2 ;  /* 0x000000490200780c */ /* 0x000fe20001741670 */
[----:B------:R-:W1:Y:S01]  /*d240*/  SHFL.BFLY PT, R5, R72, 0x2, 0x1f ;  /* 0x0c401f0048057f89 */ /* 0x000e6200000e0000 */
[----:B------:R-:W-:Y:S02]  /*d250*/  FMNMX.FTZ R4, R99, R4, !PT ;  /* 0x0000000463047209 */ /* 0x000fe40007810000 */
[----:B------:R-:W-:Y:S02]  /*d260*/  FSEL R190, R186, -INF , !P2 ;  /* 0xff800000babe7808 */ /* 0x000fe40005000000 */
[----:B------:R-:W-:Y:S02]  /*d270*/  FMNMX.FTZ R4, R171, R4, !PT ;  /* 0x00000004ab047209 */ /* 0x000fe40007810000 */
[----:B------:R-:W-:Y:S02]  /*d280*/  ISETP.GT.AND P1, PT, R0, 0x49, !P1 ;  /* 0x000000490000780c */ /* 0x000fe40004f24270 */
[----:B------:R-:W-:Y:S02]  /*d290*/  FMNMX.FTZ R4, R172, R4, !PT ;  /* 0x00000004ac047209 */ /* 0x000fe40007810000 */
[----:B------:R-:W-:Y:S02]  /*d2a0*/  ISETP.LT.OR P1, PT, R2, 0x4a, P1 ;  /* 0x0000004a0200780c */ /* 0x000fe40000f21670 */
[----:B------:R-:W-:Y:S02]  /*d2b0*/  FMNMX.FTZ R4, R174, R4, !PT ;  /* 0x00000004ae047209 */ /* 0x000fe40007810000 */
[----:B------:R-:W-:Y:S02]  /*d2c0*/  FSEL R186, R79, -INF , !P1 ;  /* 0xff8000004fba7808 */ /* 0x000fe40004800000 */
[----:B------:R-:W-:Y:S02]  /*d2d0*/  FMNMX.FTZ R4, R184, R4, !PT ;  /* 0x00000004b8047209 */ /* 0x000fe40007810000 */
[----:B------:R-:W-:Y:S02]  /*d2e0*/  ISETP.GT.AND P6, PT, R0, 0x50, !P6 ;  /* 0x000000500000780c */ /* 0x000fe400077c4270 */
[----:B------:R-:W-:Y:S02]  /*d2f0*/  FMNMX.FTZ R4, R188, R4, !PT ;  /* 0x00000004bc047209 */ /* 0x000fe40007810000 */
[----:B------:R-:W-:Y:S02]  /*d300*/  ISETP.GT.AND P5, PT, R0, 0x51, !P5 ;  /* 0x000000510000780c */ /* 0x000fe40006fa4270 */
[----:B-1----:R-:W-:Y:S02]  /*d310*/  FMNMX.FTZ R72, R72, R5, !PT ;  /* 0x0000000548487209 */ /* 0x002fe40007810000 */
[----:B------:R-:W-:Y:S02]  /*d320*/  FMNMX.FTZ R5, R8, R103, !PT ;  /* 0x0000006708057209 */ /* 0x000fe40007810000 */
[----:B------:R-:W-:Y:S01]  /*d330*/  FMNMX.FTZ R3, R3, R6, !PT ;  /* 0x0000000603037209 */ /* 0x000fe20007810000 */
[----:B------:R-:W1:Y:S01]  /*d340*/  SHFL.BFLY PT, R7, R72, 0x1, 0x1f ;  /* 0x0c201f0048077f89 */ /* 0x000e6200000e0000 */
[----:B------:R-:W-:Y:S02]  /*d350*/  FMNMX.FTZ R5, R9, R5, !PT ;  /* 0x0000000509057209 */ /* 0x000fe40007810000 */
[----:B------:R-:W-:Y:S02]  /*d360*/  FMNMX.FTZ R4, R189, R4, !PT ;  /* 0x00000004bd047209 */ /* 0x000fe40007810000 */
[----:B------:R-:W-:Y:S02]  /*d370*/  FMNMX.FTZ R5, R25, R5, !PT ;  /* 0x0000000519057209 */ /* 0x000fe40007810000 */
[----:B------:R-:W-:Y:S01]  /*d380*/  FMNMX.FTZ R4, R191, R4, !PT ;  /* 0x00000004bf047209 */ /* 0x000fe20007810000 */
[----:B------:R-:W2:Y:S01]  /*d390*/  SHFL.BFLY PT, R71, R3, 0x1, 0x1f ;  /* 0x0c201f0003477f89 */ /* 0x000ea200000e0000 */
        /* <DEDUP_REMOVED lines=8> */
[----:B-1----:R-:W-:Y:S02]  /*d420*/  FMNMX.FTZ R72, R72, R7, !PT ;  /* 0x0000000748487209 */ /* 0x002fe40007810000 */
[----:B------:R-:W-:Y:S02]  /*d430*/  FMNMX.FTZ R5, R88, R5, !PT ;  /* 0x0000000558057209 */ /* 0x000fe40007810000 */
[C---:B------:R-:W-:Y:S01]  /*d440*/  FSETP.NEU.FTZ.AND P2, PT, R72.reuse, -INF , PT ;  /* 0xff8000004800780b */ /* 0x040fe20003f5d000 */
[----:B------:R-:W-:Y:S01]  /*d450*/  FMUL.FTZ R74, R72, c[0x0][0x2d0] ;  /* 0x0000b400484a7a20 */ /* 0x000fe20000410000 */
[----:B------:R-:W-:Y:S02]  /*d460*/  FMNMX.FTZ R6, R98, R5, !PT ;  /* 0x0000000562067209 */ /* 0x000fe40007810000 */
[----:B------:R-:W-:Y:S02]  /*d470*/  FMNMX.FTZ R4, R237, R4, !PT ;  /* 0x00000004ed047209 */ /* 0x000fe40007810000 */
[----:B------:R-:W-:Y:S02]  /*d480*/  FSEL R74, R74, RZ, P2 ;  /* 0x000000ff4a4a7208 */ /* 0x000fe40001000000 */
[----:B--2---:R-:W-:Y:S02]  /*d490*/  FMNMX.FTZ R71, R3, R71, !PT ;  /* 0x0000004703477209 */ /* 0x004fe40007810000 */
[----:B------:R-:W-:Y:S01]  /*d4a0*/  FMNMX.FTZ R4, R238, R4, !PT ;  /* 0x00000004ee047209 */ /* 0x000fe20007810000 */
[--C-:B------:R-:W-:Y:S01]  /*d4b0*/  FFMA.FTZ R5, R31, c[0x0][0x2d0], -R74.reuse ;  /* 0x0000b4001f057a23 */ /* 0x100fe2000001084a */
[----:B------:R-:W-:Y:S01]  /*d4c0*/  FMNMX.FTZ R6, R168, R6, !PT ;  /* 0x00000006a8067209 */ /* 0x000fe20007810000 */
[--C-:B------:R-:W-:Y:S01]  /*d4d0*/  FFMA.FTZ R3, R36, c[0x0][0x2d0], -R74.reuse ;  /* 0x0000b40024037a23 */ /* 0x100fe2000001084a */
[C---:B------:R-:W-:Y:S01]  /*d4e0*/  ISETP.LT.OR P6, PT, R2.reuse, 0x51, P6 ;  /* 0x000000510200780c */ /* 0x040fe200037c1670 */
[----:B------:R1:W-:Y:S01]  /*d4f0*/  MUFU.EX2 R55, R5 ;  /* 0x0000000500377308 */ /* 0x0003e20000000800 */
[----:B------:R-:W-:Y:S01]  /*d500*/  ISETP.LT.OR P5, PT, R2, 0x52, P5 ;  /* 0x000000520200780c */ /* 0x000fe20002fa1670 */
[--C-:B------:R-:W-:Y:S01]  /*d510*/  FFMA.FTZ R16, R45, c[0x0][0x2d0], -R74.reuse ;  /* 0x0000b4002d107a23 */ /* 0x100fe2000001084a */
[----:B------:R-:W-:Y:S01]  /*d520*/  FSEL R192, R78, -INF , !P6 ;  /* 0xff8000004ec07808 */ /* 0x000fe20007000000 */
[----:B------:R-:W-:Y:S01]  /*d530*/  FMUL.FTZ R75, R71, c[0x0][0x2d0] ;  /* 0x0000b400474b7a20 */ /* 0x000fe20000410000 */
[----:B------:R-:W-:Y:S02]  /*d540*/  FSEL R195, R91, -INF , !P5 ;  /* 0xff8000005bc37808 */ /* 0x000fe40006800000 */
[----:B------:R-:W-:Y:S02]  /*d550*/  FSETP.NEU.FTZ.AND P1, PT, R71, -INF , PT ;  /* 0xff8000004700780b */ /* 0x000fe40003f3d000 */
[----:B------:R-:W-:Y:S01]  /*d560*/  ISETP.GT.AND P4, PT, R0, 0x58, !P4 ;  /* 0x000000580000780c */ /* 0x000fe20006784270 */
[----:B------:R2:W-:Y:S01]  /*d570*/  MUFU.EX2 R92, R3 ;  /* 0x00000003005c7308 */ /* 0x0005e20000000800 */
[----:B------:R-:W-:Y:S02]  /*d580*/  FMNMX.FTZ R4, R239, R4, !PT ;  /* 0x00000004ef047209 */ /* 0x000fe40007810000 */
[----:B------:R-:W-:Y:S02]  /*d590*/  FSEL R75, R75, RZ, P1 ;  /* 0x000000ff4b4b7208 */ /* 0x000fe40000800000 */
[----:B------:R-:W-:Y:S02]  /*d5a0*/  FMNMX.FTZ R4, R240, R4, !PT ;  /* 0x00000004f0047209 */ /* 0x000fe40007810000 */
[----:B------:R-:W-:Y:S01]  /*d5b0*/  ISETP.GT.AND P0, PT, R0, 0x59, !P0 ;  /* 0x000000590000780c */ /* 0x000fe20004704270 */
[--C-:B------:R-:W-:Y:S01]  /*d5c0*/  FFMA.FTZ R0, R35, c[0x0][0x2d0], -R75.reuse ;  /* 0x0000b40023007a23 */ /* 0x100fe2000001084b */
[C---:B------:R-:W-:Y:S01]  /*d5d0*/  ISETP.LT.OR P4, PT, R2.reuse, 0x59, P4 ;  /* 0x000000590200780c */ /* 0x040fe20002781670 */
[----:B------:R-:W3:Y:S01]  /*d5e0*/  SHFL.BFLY PT, R7, R4, 0x2, 0x1f ;  /* 0x0c401f0004077f89 */ /* 0x000ee200000e0000 */
[----:B------:R-:W-:Y:S01]  /*d5f0*/  ISETP.LT.OR P0, PT, R2, 0x5a, P0 ;  /* 0x0000005a0200780c */ /* 0x000fe20000701670 */
[----:B------:R4:W-:Y:S01]  /*d600*/  MUFU.EX2 R60, R0 ;  /* 0x00000000003c7308 */ /* 0x0009e20000000800 */
[--C-:B------:R-:W-:Y:S01]  /*d610*/  FFMA.FTZ R2, R37, c[0x0][0x2d0], -R75.reuse ;  /* 0x0000b40025027a23 */ /* 0x100fe2000001084b */
[----:B-1----:R-:W-:Y:S01]  /*d620*/  FMNMX.FTZ R5, R169, R6, !PT ;  /* 0x00000006a9057209 */ /* 0x002fe20007810000 */
[--C-:B------:R-:W-:Y:S01]  /*d630*/  FFMA.FTZ R6, R32, c[0x0][0x2d0], -R74.reuse ;  /* 0x0000b40020067a23 */ /* 0x100fe2000001084a */
[----:B------:R-:W-:Y:S01]  /*d640*/  FSEL R73, R59, -INF , !P0 ;  /* 0xff8000003b497808 */ /* 0x000fe20004000000 */
[--C-:B------:R-:W-:Y:S01]  /*d650*/  FFMA.FTZ R12, R43, c[0x0][0x2d0], -R75.reuse ;  /* 0x0000b4002b0c7a23 */ /* 0x100fe2000001084b */
[----:B------:R-:W-:Y:S02]  /*d660*/  FMNMX.FTZ R5, R170, R5, !PT ;  /* 0x00000005aa057209 */ /* 0x000fe40007810000 */
[----:B------:R-:W-:Y:S02]  /*d670*/  FSEL R197, R63, -INF , !P4 ;  /* 0xff8000003fc57808 */ /* 0x000fe40006000000 */
[----:B------:R-:W-:Y:S01]  /*d680*/  MUFU.EX2 R89, R2 ;  /* 0x0000000200597308 */ /* 0x000fe20000000800 */
[----:B------:R-:W-:Y:S04]  /*d690*/  FMNMX.FTZ R5, R181, R5, !PT ;  /* 0x00000005b5057209 */ /* 0x000fe80007810000 */
[----:B------:R-:W-:Y:S04]  /*d6a0*/  FMNMX.FTZ R5, R180, R5, !PT ;  /* 0x00000005b4057209 */ /* 0x000fe80007810000 */
[----:B--2---:R-:W-:Y:S01]  /*d6b0*/  FMNMX.FTZ R3, R179, R5, !PT ;  /* 0x00000005b3037209 */ /* 0x004fe20007810000 */
[----:B------:R-:W-:Y:S01]  /*d6c0*/  MUFU.EX2 R61, R6 ;  /* 0x00000006003d7308 */ /* 0x000fe20000000800 */
[----:B------:R-:W-:Y:S01]  /*d6d0*/  FFMA.FTZ R5, R38, c[0x0][0x2d0], -R74 ;  /* 0x0000b40026057a23 */ /* 0x000fe2000001084a */
[----:B---3--:R-:W-:Y:S02]  /*d6e0*/  FMNMX.FTZ R4, R4, R7, !PT ;  /* 0x0000000704047209 */ /* 0x008fe40007810000 */
[----:B------:R-:W-:Y:S03]  /*d6f0*/  FMNMX.FTZ R3, R178, R3, !PT ;  /* 0x00000003b2037209 */ /* 0x000fe60007810000 */
[----:B------:R-:W1:Y:S01]  /*d700*/  SHFL.BFLY PT, R70, R4, 0x1, 0x1f ;  /* 0x0c201f0004467f89 */ /* 0x000e6200000e0000 */
[----:B------:R-:W-:Y:S02]  /*d710*/  FMNMX.FTZ R3, R199, R3, !PT ;  /* 0x00000003c7037209 */ /* 0x000fe40007810000 */
[----:B------:R2:W3:Y:S02]  /*d720*/  MUFU.EX2 R86, R5 ;  /* 0x0000000500567308 */ /* 0x0004e40000000800 */
[----:B------:R-:W-:Y:S04]  /*d730*/  FMNMX.FTZ R3, R200, R3, !PT ;  /* 0x00000003c8037209 */ /* 0x000fe80007810000 */
[----:B------:R-:W-:Y:S04]  /*d740*/  FMNMX.FTZ R3, R190, R3, !PT ;  /* 0x00000003be037209 */ /* 0x000fe80007810000 */
[----:B------:R-:W-:Y:S04]  /*d750*/  FMNMX.FTZ R3, R186, R3, !PT ;  /* 0x00000003ba037209 */ /* 0x000fe80007810000 */
[----:B------:R-:W-:Y:S04]  /*d760*/  FMNMX.FTZ R3, R192, R3, !PT ;  /* 0x00000003c0037209 */ /* 0x000fe80007810000 */
[----:B----4-:R-:W-:Y:S01]  /*d770*/  FMNMX.FTZ R0, R195, R3, !PT ;  /* 0x00000003c3007209 */ /* 0x010fe20007810000 */
[--C-:B------:R-:W-:Y:S02]  /*d780*/  FFMA.FTZ R3, R39, c[0x0][0x2d0], -R75.reuse ;  /* 0x0000b40027037a23 */ /* 0x100fe4000001084b */
[----:B------:R-:W-:Y:S01]  /*d790*/  LDSM.16.MT88.4 R36, [R212+0x100] ;  /* 0x00010000d424783b */ /* 0x000fe20000004200 */
[----:B------:R-:W-:Y:S01]  /*d7a0*/  FMNMX.FTZ R0, R197, R0, !PT ;  /* 0x00000000c5007209 */ /* 0x000fe20007810000 */
[----:B------:R4:W5:Y:S01]  /*d7b0*/  MUFU.EX2 R85, R3 ;  /* 0x0000000300557308 */ /* 0x0009620000000800 */
[----:B-1----:R-:W-:Y:S01]  /*d7c0*/  FMNMX.FTZ R70, R4, R70, !PT ;  /* 0x0000004604467209 */ /* 0x002fe20007810000 */
[--C-:B--2---:R-:W-:Y:S01]  /*d7d0*/  FFMA.FTZ R5, R30, c[0x0][0x2d0], -R75.reuse ;  /* 0x0000b4001e057a23 */ /* 0x104fe2000001084b */
[----:B------:R-:W-:Y:S02]  /*d7e0*/  FMNMX.FTZ R0, R73, R0, !PT ;  /* 0x0000000049007209 */ /* 0x000fe40007810000 */
[C---:B------:R-:W-:Y:S01]  /*d7f0*/  FSETP.NEU.FTZ.AND P0, PT, R70.reuse, -INF , PT ;  /* 0xff8000004600780b */ /* 0x040fe20003f1d000 */
[----:B------:R-:W-:Y:S01]  /*d800*/  FMUL.FTZ R96, R70, c[0x0][0x2d0] ;  /* 0x0000b40046607a20 */ /* 0x000fe20000410000 */
[----:B---3--:R-:W-:Y:S01]  /*d810*/  F2FP.BF16.PACK_AB R78, R86, R92 ;  /* 0x0000005c564e723e */ /* 0x008fe200000010ff */
[----:B------:R-:W1:Y:S02]  /*d820*/  SHFL.BFLY PT, R2, R0, 0x2, 0x1f ;  /* 0x0c401f0000027f89 */ /* 0x000e6400000e0000 */
[----:B------:R-:W2:Y:S01]  /*d830*/  MUFU.EX2 R54, R5 ;  /* 0x0000000500367308 */ /* 0x000ea20000000800 */
[----:B------:R-:W-:Y:S05]  /*d840*/  FSEL R96, R96, RZ, P0 ;  /* 0x000000ff60607208 */ /* 0x000fea0000000000 */
[--C-:B------:R-:W-:Y:S02]  /*d850*/  FFMA.FTZ R4, R34, c[0x0][0x2d0], -R96.reuse ;  /* 0x0000b40022047a23 */ /* 0x100fe40000010860 */
[--C-:B------:R-:W-:Y:S02]  /*d860*/  FFMA.FTZ R32, R46, c[0x0][0x2d0], -R96.reuse ;  /* 0x0000b4002e207a23 */ /* 0x100fe40000010860 */
[----:B------:R-:W-:Y:S01]  /*d870*/  MUFU.EX2 R52, R4 ;  /* 0x0000000400347308 */ /* 0x000fe20000000800 */
[--C-:B----4-:R-:W-:Y:S01]  /*d880*/  FFMA.FTZ R3, R28, c[0x0][0x2d0], -R96.reuse ;  /* 0x0000b4001c037a23 */ /* 0x110fe20000010860 */
[----:B-----5:R-:W-:Y:S01]  /*d890*/  F2FP.BF16.PACK_AB R79, R85, R89 ;  /* 0x00000059554f723e */ /* 0x020fe200000010ff */
[----:B------:R-:W-:Y:S07]  /*d8a0*/  FFMA.FTZ R28, R49, c[0x0][0x2d0], -R75 ;  /* 0x0000b400311c7a23 */ /* 0x000fee000001084b */
[----:B------:R3:W-:Y:S02]  /*d8b0*/  MUFU.EX2 R53, R3 ;  /* 0x0000000300357308 */ /* 0x0007e40000000800 */
[--C-:B---3--:R-:W-:Y:S08]  /*d8c0*/  FFMA.FTZ R3, R29, c[0x0][0x2d0], -R96.reuse ;  /* 0x0000b4001d037a23 */ /* 0x108ff00000010860 */
[----:B------:R3:W-:Y:S02]  /*d8d0*/  MUFU.EX2 R93, R3 ;  /* 0x00000003005d7308 */ /* 0x0007e40000000800 */
[----:B---3--:R-:W-:Y:S08]  /*d8e0*/  FFMA.FTZ R3, R33, c[0x0][0x2d0], -R96 ;  /* 0x0000b40021037a23 */ /* 0x008ff00000010860 */
[----:B------:R-:W-:Y:S10]  /*d8f0*/  MUFU.EX2 R33, R16 ;  /* 0x0000001000217308 */ /* 0x000ff40000000800 */
[----:B------:R1:W-:Y:S02]  /*d900*/  MUFU.EX2 R87, R3 ;  /* 0x0000000300577308 */ /* 0x0003e40000000800 */
[----:B-1----:R-:W-:Y:S01]  /*d910*/  FMNMX.FTZ R3, R0, R2, !PT ;  /* 0x0000000200037209 */ /* 0x002fe20007810000 */
[----:B------:R-:W-:Y:S01]  /*d920*/  FFMA.FTZ R2, R40, c[0x0][0x2d0], -R74 ;  /* 0x0000b40028027a23 */ /* 0x000fe2000001084a */
[----:B------:R-:W-:Y:S01]  /*d930*/  FSEL R0, R72, RZ, P2 ;  /* 0x000000ff48007208 */ /* 0x000fe20001000000 */
[----:B------:R-:W-:Y:S05]  /*d940*/  FFMA.FTZ R40, R50, c[0x0][0x2d0], -R96 ;  /* 0x0000b40032287a23 */ /* 0x000fea0000010860 */
[----:B------:R1:W-:Y:S01]  /*d950*/  MUFU.EX2 R80, R2 ;  /* 0x0000000200507308 */ /* 0x0003e20000000800 */
[----:B------:R-:W3:Y:S01]  /*d960*/  SHFL.BFLY PT, R4, R3, 0x1, 0x1f ;  /* 0x0c201f0003047f89 */ /* 0x000ee200000e0000 */
[----:B------:R-:W-:Y:S01]  /*d970*/  FADD.FTZ R0, -R0, R100 ;  /* 0x0000006400007221 */ /* 0x000fe20000010100 */
[----:B------:R-:W-:Y:S03]  /*d980*/  MOV R100, R55 ;  /* 0x0000003700647202 */ /* 0x000fe60000000f00 */
[----:B------:R-:W-:Y:S01]  /*d990*/  FMUL.FTZ R0, R0, c[0x0][0x2d0] ;  /* 0x0000b40000007a20 */ /* 0x000fe20000410000 */
[----:B------:R-:W-:Y:S03]  /*d9a0*/  F2FP.BF16.PACK_AB R76, R61, R100 ;  /* 0x000000643d4c723e */ /* 0x000fe600000010ff */
[----:B------:R4:W5:Y:S01]  /*d9b0*/  MUFU.EX2 R69, R0 ;  /* 0x0000000000457308 */ /* 0x0009620000000800 */
[----:B-1----:R-:W-:Y:S02]  /*d9c0*/  FSEL R2, R71, RZ, P1 ;  /* 0x000000ff47027208 */ /* 0x002fe40000800000 */
[----:B---3--:R-:W-:Y:S03]  /*d9d0*/  FMNMX.FTZ R3, R3, R4, !PT ;  /* 0x0000000403037209 */ /* 0x008fe60007810000 */
[----:B------:R-:W-:Y:S02]  /*d9e0*/  FADD.FTZ R2, -R2, R101 ;  /* 0x0000006502027221 */ /* 0x000fe40000010100 */
[C---:B------:R-:W-:Y:S02]  /*d9f0*/  FMUL.FTZ R97, R3.reuse, c[0x0][0x2d0] ;  /* 0x0000b40003617a20 */ /* 0x040fe40000410000 */
[----:B------:R-:W-:Y:S01]  /*da00*/  FMUL.FTZ R2, R2, c[0x0][0x2d0] ;  /* 0x0000b40002027a20 */ /* 0x000fe20000410000 */
[----:B----4-:R-:W-:Y:S01]  /*da10*/  FSEL R0, R70, RZ, P0 ;  /* 0x000000ff46007208 */ /* 0x010fe20000000000 */
[----:B--2---:R-:W-:Y:S01]  /*da20*/  IMAD.MOV.U32 R101, RZ, RZ, R54 ;  /* 0x000000ffff657224 */ /* 0x004fe200078e0036 */
[----:B------:R-:W-:Y:S01]  /*da30*/  FSETP.NEU.FTZ.AND P0, PT, R3, -INF , PT ;  /* 0xff8000000300780b */ /* 0x000fe20003f1d000 */
[----:B------:R-:W1:Y:S01]  /*da40*/  MUFU.EX2 R68, R2 ;  /* 0x0000000200447308 */ /* 0x000e620000000800 */
[----:B-----5:R-:W-:Y:S01]  /*da50*/  FMUL.FTZ R16, R69, R116 ;  /* 0x0000007445107220 */ /* 0x020fe20000410000 */
[----:B------:R-:W-:Y:S01]  /*da60*/  MOV R116, R61 ;  /* 0x0000003d00747202 */ /* 0x000fe20000000f00 */
[----:B------:R-:W-:Y:S01]  /*da70*/  FADD.FTZ R0, -R0, R102 ;  /* 0x0000006600007221 */ /* 0x000fe20000010100 */
[----:B------:R-:W-:Y:S01]  /*da80*/  FSEL R97, R97, RZ, P0 ;  /* 0x000000ff61617208 */ /* 0x000fe20000000000 */
[----:B------:R-:W-:Y:S01]  /*da90*/  FMUL.FTZ R17, R69, R117 ;  /* 0x0000007545117220 */ /* 0x000fe20000410000 */
[----:B------:R-:W-:Y:S01]  /*daa0*/  F2FP.BF16.PACK_AB R77, R60, R101 ;  /* 0x000000653c4d723e */ /* 0x000fe200000010ff */
[----:B------:R-:W-:Y:S01]  /*dab0*/  FMUL.FTZ R0, R0, c[0x0][0x2d0] ;  /* 0x0000b40000007a20 */ /* 0x000fe20000410000 */
[----:B------:R-:W-:Y:S01]  /*dac0*/  MOV R102, R53 ;  /* 0x0000003500667202 */ /* 0x000fe20000000f00 */
[----:B------:R-:W-:Y:S02]  /*dad0*/  IMAD.MOV.U32 R117, RZ, RZ, R60 ;  /* 0x000000ffff757224 */ /* 0x000fe400078e003c */
[----:B------:R2:W3:Y:S01]  /*dae0*/  MUFU.EX2 R2, R0 ;  /* 0x0000000000027308 */ /* 0x0004e20000000800 */
[--C-:B------:R-:W-:Y:S01]  /*daf0*/  FFMA.FTZ R4, R25, c[0x0][0x2d0], -R97.reuse ;  /* 0x0000b40019047a23 */ /* 0x100fe20000010861 */
[----:B------:R-:W-:Y:S01]  /*db00*/  F2FP.BF16.PACK_AB R64, R93, R102 ;  /* 0x000000665d40723e */ /* 0x000fe200000010ff */
[--C-:B------:R-:W-:Y:S02]  /*db10*/  FFMA.FTZ R58, R58, c[0x0][0x2d0], -R97.reuse ;  /* 0x0000b4003a3a7a23 */ /* 0x100fe40000010861 */
[----:B------:R-:W-:Y:S02]  /*db20*/  FMUL.FTZ R49, R69, R149 ;  /* 0x0000009545317220 */ /* 0x000fe40000410000 */
[--C-:B------:R-:W-:Y:S03]  /*db30*/  FFMA.FTZ R62, R62, c[0x0][0x2d0], -R97.reuse ;  /* 0x0000b4003e3e7a23 */ /* 0x100fe60000010861 */
[----:B------:R4:W-:Y:S01]  /*db40*/  MUFU.EX2 R5, R4 ;  /* 0x0000000400057308 */ /* 0x0009e20000000800 */
[C---:B-1----:R-:W-:Y:S02]  /*db50*/  FMUL.FTZ R18, R68.reuse, R118 ;  /* 0x0000007644127220 */ /* 0x042fe40000410000 */
[C---:B------:R-:W-:Y:S02]  /*db60*/  FMUL.FTZ R19, R68.reuse, R119 ;  /* 0x0000007744137220 */ /* 0x040fe40000410000 */
[C---:B------:R-:W-:Y:S02]  /*db70*/  FMUL.FTZ R34, R68.reuse, R134 ;  /* 0x0000008644227220 */ /* 0x040fe40000410000 */
[C---:B------:R-:W-:Y:S03]  /*db80*/  FMUL.FTZ R35, R68.reuse, R135 ;  /* 0x0000008744237220 */ /* 0x040fe60000410000 */
[----:B------:R1:W-:Y:S01]  /*db90*/  MUFU.EX2 R119, R40 ;  /* 0x0000002800777308 */ /* 0x0003e20000000800 */
[----:B------:R-:W-:Y:S02]  /*dba0*/  FMUL.FTZ R50, R68, R150 ;  /* 0x0000009644327220 */ /* 0x000fe40000410000 */
[----:B--2---:R-:W-:Y:S02]  /*dbb0*/  FFMA.FTZ R0, R8, c[0x0][0x2d0], -R97 ;  /* 0x0000b40008007a23 */ /* 0x004fe40000010861 */
[C---:B---3--:R-:W-:Y:S02]  /*dbc0*/  FMUL.FTZ R60, R2.reuse, R160 ;  /* 0x000000a0023c7220 */ /* 0x048fe40000410000 */
[----:B------:R-:W2:Y:S01]  /*dbd0*/  LDL.LU R160, [R1+0x10] ;  /* 0x0000100001a07983 */ /* 0x000ea20000300800 */
[----:B------:R-:W-:Y:S02]  /*dbe0*/  FMUL.FTZ R13, R2, R113 ;  /* 0x00000071020d7220 */ /* 0x000fe40000410000 */
[----:B------:R3:W-:Y:S01]  /*dbf0*/  MUFU.EX2 R59, R0 ;  /* 0x00000000003b7308 */ /* 0x0007e20000000800 */
[----:B------:R-:W-:Y:S02]  /*dc00*/  FFMA.FTZ R8, R41, c[0x0][0x2d0], -R75 ;  /* 0x0000b40029087a23 */ /* 0x000fe4000001084b */
[----:B------:R-:W-:Y:S02]  /*dc10*/  IMAD.MOV.U32 R113, RZ, RZ, R89 ;  /* 0x000000ffff717224 */ /* 0x000fe400078e0059 */
[----:B----4-:R-:W-:Y:S02]  /*dc20*/  FFMA.FTZ R4, R24, c[0x0][0x2d0], -R97 ;  /* 0x0000b40018047a23 */ /* 0x010fe40000010861 */
[C---:B------:R-:W-:Y:S02]  /*dc30*/  FMUL.FTZ R45, R2.reuse, R145 ;  /* 0x00000091022d7220 */ /* 0x040fe40000410000 */
[C---:B------:R-:W-:Y:S01]  /*dc40*/  FMUL.FTZ R25, R2.reuse, R125 ;  /* 0x0000007d02197220 */ /* 0x040fe20000410000 */
[----:B------:R4:W-:Y:S01]  /*dc50*/  MUFU.EX2 R6, R4 ;  /* 0x0000000400067308 */ /* 0x0009e20000000800 */
[C---:B------:R-:W-:Y:S02]  /*dc60*/  FMUL.FTZ R29, R2.reuse, R129 ;  /* 0x00000081021d7220 */ /* 0x040fe40000410000 */
[C---:B------:R-:W-:Y:S02]  /*dc70*/  FMUL.FTZ R41, R2.reuse, R141 ;  /* 0x0000008d02297220 */ /* 0x040fe40000410000 */
[C---:B-1----:R-:W-:Y:S02]  /*dc80*/  FMUL.FTZ R40, R2.reuse, R140 ;  /* 0x0000008c02287220 */ /* 0x042fe40000410000 */
[----:B------:R-:W-:Y:S01]  /*dc90*/  FMUL.FTZ R61, R2, R161 ;  /* 0x000000a1023d7220 */ /* 0x000fe20000410000 */
[----:B------:R-:W-:Y:S01]  /*dca0*/  MOV R161, R100 ;  /* 0x0000006400a17202 */ /* 0x000fe20000000f00 */
[----:B------:R-:W-:Y:S01]  /*dcb0*/  FFMA.FTZ R24, R44, c[0x0][0x2d0], -R75 ;  /* 0x0000b4002c187a23 */ /* 0x000fe2000001084b */
[----:B------:R1:W5:Y:S01]  /*dcc0*/  MUFU.EX2 R31, R8 ;  /* 0x00000008001f7308 */ /* 0x0003620000000800 */
[----:B------:R-:W-:Y:S02]  /*dcd0*/  FFMA.FTZ R44, R51, c[0x0][0x2d0], -R96 ;  /* 0x0000b400332c7a23 */ /* 0x000fe40000010860 */
[----:B------:R-:W-:Y:S02]  /*dce0*/  FMUL.FTZ R51, R68, R151 ;  /* 0x0000009744337220 */ /* 0x000fe40000410000 */
[----:B---3--:R-:W-:Y:S02]  /*dcf0*/  FFMA.FTZ R0, R9, c[0x0][0x2d0], -R97 ;  /* 0x0000b40009007a23 */ /* 0x008fe40000010861 */
[----:B------:R-:W-:Y:S01]  /*dd00*/  FMUL.FTZ R9, R2, R109 ;  /* 0x0000006d02097220 */ /* 0x000fe20000410000 */
[----:B------:R-:W-:Y:S02]  /*dd10*/  MOV R109, R86 ;  /* 0x00000056006d7202 */ /* 0x000fe40000000f00 */
[----:B------:R3:W3:Y:S01]  /*dd20*/  MUFU.EX2 R7, R0 ;  /* 0x0000000000077308 */ /* 0x0006e20000000800 */
[----:B----4-:R-:W-:Y:S09]  /*dd30*/  FFMA.FTZ R4, R42, c[0x0][0x2d0], -R74 ;  /* 0x0000b4002a047a23 */ /* 0x010ff2000001084a */
[----:B------:R4:W-:Y:S01]  /*dd40*/  MUFU.EX2 R63, R4 ;  /* 0x00000004003f7308 */ /* 0x0009e20000000800 */
[----:B-1----:R-:W-:Y:S02]  /*dd50*/  FMUL.FTZ R8, R2, R108 ;  /* 0x0000006c02087220 */ /* 0x002fe40000410000 */
[----:B-----5:R-:W-:Y:S07]  /*dd60*/  IMAD.MOV.U32 R125, RZ, RZ, R31 ;  /* 0x000000ffff7d7224 */ /* 0x020fee00078e001f */
[----:B------:R-:W1:Y:S01]  /*dd70*/  MUFU.EX2 R30, R24 ;  /* 0x00000018001e7308 */ /* 0x000e620000000800 */
[----:B---3--:R-:W-:Y:S02]  /*dd80*/  FSEL R0, R3, RZ, P0 ;  /* 0x000000ff03007208 */ /* 0x008fe40000000000 */
[C---:B------:R-:W-:Y:S02]  /*dd90*/  ISETP.GT.AND P0, PT, R225.reuse, UR5, PT ;  /* 0x00000005e1007c0c */ /* 0x040fe4000bf04270 */
[----:B------:R-:W-:Y:S01]  /*dda0*/  IADD3 R225, R225, -0x1, RZ ;  /* 0xffffffffe1e17810 */ /* 0x000fe20007ffe0ff */
[----:B------:R-:W-:Y:S04]  /*ddb0*/  FADD.FTZ R0, -R0, R103 ;  /* 0x0000006700007221 */ /* 0x000fe80000010100 */
[----:B------:R3:W5:Y:S01]  /*ddc0*/  MUFU.EX2 R108, R44 ;  /* 0x0000002c006c7308 */ /* 0x0007620000000800 */
[----:B------:R-:W-:Y:S02]  /*ddd0*/  IMAD.MOV.U32 R103, RZ, RZ, R6 ;  /* 0x000000ffff677224 */ /* 0x000fe400078e0006 */
[----:B------:R-:W-:Y:S02]  /*dde0*/  FMUL.FTZ R0, R0, c[0x0][0x2d0] ;  /* 0x0000b40000007a20 */ /* 0x000fe40000410000 */
[C---:B----4-:R-:W-:Y:S01]  /*ddf0*/  FMUL.FTZ R4, R69.reuse, R104 ;  /* 0x0000006845047220 */ /* 0x050fe20000410000 */
[----:B------:R-:W-:Y:S01]  /*de00*/  MOV R104, R5 ;  /* 0x0000000500687202 */ /* 0x000fe20000000f00 */
[----:B------:R-:W-:Y:S02]  /*de10*/  FMUL.FTZ R5, R69, R105 ;  /* 0x0000006945057220 */ /* 0x000fe40000410000 */
[C---:B------:R-:W-:Y:S01]  /*de20*/  FMUL.FTZ R6, R68.reuse, R106 ;  /* 0x0000006a44067220 */ /* 0x040fe20000410000 */
[----:B------:R-:W4:Y:S01]  /*de30*/  MUFU.EX2 R0, R0 ;  /* 0x0000000000007308 */ /* 0x000f220000000800 */
[----:B------:R-:W-:Y:S01]  /*de40*/  IMAD.MOV.U32 R106, RZ, RZ, R7 ;  /* 0x000000ffff6a7224 */ /* 0x000fe200078e0007 */
[----:B------:R-:W-:Y:S01]  /*de50*/  F2FP.BF16.PACK_AB R67, R103, R104 ;  /* 0x000000686743723e */ /* 0x000fe200000010ff */
[----:B------:R-:W-:Y:S01]  /*de60*/  FMUL.FTZ R7, R68, R107 ;  /* 0x0000006b44077220 */ /* 0x000fe20000410000 */
[----:B------:R-:W-:Y:S01]  /*de70*/  MOV R107, R52 ;  /* 0x00000034006b7202 */ /* 0x000fe20000000f00 */
[----:B-1----:R-:W-:Y:S01]  /*de80*/  IMAD.MOV.U32 R129, RZ, RZ, R30 ;  /* 0x000000ffff817224 */ /* 0x002fe200078e001e */
[----:B------:R-:W1:Y:S01]  /*de90*/  LDSM.16.MT88.4 R52, [R210+0x100] ;  /* 0x00010000d234783b */ /* 0x000e620000004200 */
[----:B------:R-:W-:Y:S01]  /*dea0*/  F2FP.BF16.PACK_AB R65, R106, R59 ;  /* 0x0000003b6a41723e */ /* 0x000fe200000010ff */
[C---:B------:R-:W-:Y:S01]  /*deb0*/  FMUL.FTZ R24, R2.reuse, R124 ;  /* 0x0000007c02187220 */ /* 0x040fe20000410000 */
[----:B------:R-:W-:Y:S01]  /*dec0*/  F2FP.BF16.PACK_AB R66, R107, R87 ;  /* 0x000000576b42723e */ /* 0x000fe200000010ff */
[-C--:B------:R-:W-:Y:S01]  /*ded0*/  HMMA.16816.F32.BF16 R4, R76, R20.reuse, R4 ;  /* 0x000000144c04723c */ /* 0x080fe20000041804 */
[----:B------:R-:W1:Y:S04]  /*dee0*/  MUFU.EX2 R105, R28 ;  /* 0x0000001c00697308 */ /* 0x000e680000000800 */
[----:B---3--:R-:W-:Y:S02]  /*def0*/  FMUL.FTZ R44, R2, R144 ;  /* 0x00000090022c7220 */ /* 0x008fe40000410000 */
[----:B-----5:R-:W-:Y:S02]  /*df00*/  IMAD.MOV.U32 R149, RZ, RZ, R108 ;  /* 0x000000ffff957224 */ /* 0x020fe400078e006c */
[----:B------:R-:W-:Y:S02]  /*df10*/  IMAD.MOV.U32 R108, RZ, RZ, R85 ;  /* 0x000000ffff6c7224 */ /* 0x000fe400078e0055 */
[----:B------:R-:W-:Y:S01]  /*df20*/  MUFU.EX2 R124, R32 ;  /* 0x00000020007c7308 */ /* 0x000fe20000000800 */
[C---:B----4-:R-:W-:Y:S02]  /*df30*/  FMUL.FTZ R10, R0.reuse, R110 ;  /* 0x0000006e000a7220 */ /* 0x050fe40000410000 */
[C---:B------:R-:W-:Y:S02]  /*df40*/  FMUL.FTZ R11, R0.reuse, R111 ;  /* 0x0000006f000b7220 */ /* 0x040fe40000410000 */
[C---:B------:R-:W-:Y:S02]  /*df50*/  FMUL.FTZ R27, R0.reuse, R127 ;  /* 0x0000007f001b7220 */ /* 0x040fe40000410000 */
[----:B------:R-:W3:Y:S03]  /*df60*/  LDL.LU R127, [R1+0x14] ;  /* 0x00001400017f7983 */ /* 0x000ee60000300800 */
[----:B------:R4:W-:Y:S01]  /*df70*/  MUFU.EX2 R110, R12 ;  /* 0x0000000c006e7308 */ /* 0x0009e20000000800 */
[----:B------:R-:W-:Y:S01]  /*df80*/  IMAD.MOV.U32 R111, RZ, RZ, R87 ;  /* 0x000000ffff6f7224 */ /* 0x000fe200078e0057 */
[C---:B------:R-:W-:Y:S04]  /*df90*/  HMMA.16816.F32.BF16 R8, R64.reuse, R20, R8 ;  /* 0x000000144008723c */ /* 0x040fe80000041808 */
[C---:B------:R-:W-:Y:S01]  /*dfa0*/  FMUL.FTZ R15, R0.reuse, R115 ;  /* 0x00000073000f7220 */ /* 0x040fe20000410000 */
[----:B-1----:R-:W-:Y:S01]  /*dfb0*/  MOV R150, R105 ;  /* 0x0000006900967202 */ /* 0x002fe20000000f00 */
[C---:B------:R-:W-:Y:S01]  /*dfc0*/  FMUL.FTZ R14, R0.reuse, R114 ;  /* 0x00000072000e7220 */ /* 0x040fe20000410000 */
[----:B------:R-:W-:Y:S01]  /*dfd0*/  MOV R105, R63 ;  /* 0x0000003f00697202 */ /* 0x000fe20000000f00 */
[----:B------:R-:W-:Y:S01]  /*dfe0*/  FFMA.FTZ R20, R47, c[0x0][0x2d0], -R74 ;  /* 0x0000b4002f147a23 */ /* 0x000fe2000001084a */
[----:B------:R-:W-:Y:S03]  /*dff0*/  MOV R114, R92 ;  /* 0x0000005c00727202 */ /* 0x000fe60000000f00 */
[----:B------:R-:W1:Y:S01]  /*e000*/  MUFU.EX2 R91, R20 ;  /* 0x00000014005b7308 */ /* 0x000e620000000800 */
[C---:B------:R-:W-:Y:S01]  /*e010*/  FMUL.FTZ R21, R69.reuse, R121 ;  /* 0x0000007945157220 */ /* 0x040fe20000410000 */
[----:B------:R-:W-:Y:S01]  /*e020*/  MOV R121, R84 ;  /* 0x0000005400797202 */ /* 0x000fe20000000f00 */
[----:B------:R-:W-:Y:S01]  /*e030*/  FMUL.FTZ R26, R0, R126 ;  /* 0x0000007e001a7220 */ /* 0x000fe20000410000 */
[----:B------:R-:W-:Y:S01]  /*e040*/  MOV R126, R80 ;  /* 0x00000050007e7202 */ /* 0x000fe20000000f00 */
[----:B------:R-:W-:Y:S01]  /*e050*/  FMUL.FTZ R28, R2, R128 ;  /* 0x00000080021c7220 */ /* 0x000fe20000410000 */
[----:B------:R-:W5:Y:S01]  /*e060*/  LDSM.16.MT88.4 R80, [R211+0x100] ;  /* 0x00010000d350783b */ /* 0x000f620000004200 */
[C---:B------:R-:W-:Y:S01]  /*e070*/  FMUL.FTZ R30, R0.reuse, R130 ;  /* 0x00000082001e7220 */ /* 0x040fe20000410000 */
[----:B------:R-:W-:Y:S01]  /*e080*/  MOV R130, R33 ;  /* 0x0000002100827202 */ /* 0x000fe20000000f00 */
[----:B------:R-:W-:Y:S01]  /*e090*/  FMUL.FTZ R31, R0, R131 ;  /* 0x00000083001f7220 */ /* 0x000fe20000410000 */
[----:B------:R-:W-:Y:S01]  /*e0a0*/  MOV R131, R101 ;  /* 0x0000006500837202 */ /* 0x000fe20000000f00 */
[----:B----4-:R-:W-:Y:S01]  /*e0b0*/  FMUL.FTZ R12, R2, R112 ;  /* 0x00000070020c7220 */ /* 0x010fe20000410000 */
[----:B------:R-:W-:Y:S01]  /*e0c0*/  MOV R112, R59 ;  /* 0x0000003b00707202 */ /* 0x000fe20000000f00 */
[C---:B------:R-:W-:Y:S01]  /*e0d0*/  FMUL.FTZ R32, R69.reuse, R132 ;  /* 0x0000008445207220 */ /* 0x040fe20000410000 */
[----:B------:R-:W4:Y:S01]  /*e0e0*/  LDSM.16.MT88.4 R84, [R209+0x900] ;  /* 0x00090000d154783b */ /* 0x000f220000004200 */
[----:B------:R-:W-:Y:S02]  /*e0f0*/  FMUL.FTZ R33, R69, R133 ;  /* 0x0000008545217220 */ /* 0x000fe40000410000 */
[----:B------:R-:W-:Y:S01]  /*e100*/  FFMA.FTZ R92, R95, c[0x0][0x2d0], -R75 ;  /* 0x0000b4005f5c7a23 */ /* 0x000fe2000001084b */
[-C--:B------:R-:W-:Y:S03]  /*e110*/  HMMA.16816.F32.BF16 R12, R64, R22.reuse, R12 ;  /* 0x00000016400c723c */ /* 0x080fe6000004180c */
[----:B------:R-:W-:Y:S01]  /*e120*/  IMAD.MOV.U32 R115, RZ, RZ, R93 ;  /* 0x000000ffff737224 */ /* 0x000fe200078e005d */
[----:B------:R-:W-:Y:S01]  /*e130*/  LDSM.16.MT88.4 R132, [R212+0x2900] ;  /* 0x00290000d484783b */ /* 0x000fe20000004200 */
[C---:B------:R-:W-:Y:S02]  /*e140*/  FMUL.FTZ R42, R0.reuse, R142 ;  /* 0x0000008e002a7220 */ /* 0x040fe40000410000 */
[----:B-1----:R-:W-:Y:S01]  /*e150*/  IMAD.MOV.U32 R151, RZ, RZ, R91 ;  /* 0x000000ffff977224 */ /* 0x002fe200078e005b */
[C---:B------:R-:W-:Y:S04]  /*e160*/  HMMA.16816.F32.BF16 R16, R76.reuse, R22, R16 ;  /* 0x000000164c10723c */ /* 0x040fe80000041810 */
[C---:B------:R-:W-:Y:S02]  /*e170*/  FMUL.FTZ R20, R69.reuse, R120 ;  /* 0x0000007845147220 */ /* 0x040fe40000410000 */
[----:B------:R-:W-:Y:S02]  /*e180*/  FMUL.FTZ R43, R0, R143 ;  /* 0x0000008f002b7220 */ /* 0x000fe40000410000 */
[C---:B------:R-:W-:Y:S02]  /*e190*/  FMUL.FTZ R22, R68.reuse, R122 ;  /* 0x0000007a44167220 */ /* 0x040fe40000410000 */
[----:B------:R1:W-:Y:S02]  /*e1a0*/  MUFU.EX2 R122, R62 ;  /* 0x0000003e007a7308 */ /* 0x0003e40000000800 */
[----:B------:R-:W-:Y:S02]  /*e1b0*/  FMUL.FTZ R23, R68, R123 ;  /* 0x0000007b44177220 */ /* 0x000fe40000410000 */
[C---:B------:R-:W-:Y:S02]  /*e1c0*/  FMUL.FTZ R46, R0.reuse, R146 ;  /* 0x00000092002e7220 */ /* 0x040fe40000410000 */
[C---:B------:R-:W-:Y:S02]  /*e1d0*/  FMUL.FTZ R47, R0.reuse, R147 ;  /* 0x00000093002f7220 */ /* 0x040fe40000410000 */
[C---:B------:R-:W-:Y:S01]  /*e1e0*/  FMUL.FTZ R59, R0.reuse, R159 ;  /* 0x0000009f003b7220 */ /* 0x040fe20000410000 */
[-C--:B------:R-:W-:Y:S03]  /*e1f0*/  HMMA.16816.F32.BF16 R20, R76, R36.reuse, R20 ;  /* 0x000000244c14723c */ /* 0x080fe60000041814 */
[----:B------:R-:W-:Y:S02]  /*e200*/  FMUL.FTZ R63, R0, R163 ;  /* 0x000000a3003f7220 */ /* 0x000fe40000410000 */
[----:B------:R-:W-:Y:S03]  /*e210*/  IMAD.MOV.U32 R123, RZ, RZ, R102 ;  /* 0x000000ffff7b7224 */ /* 0x000fe600078e0066 */
[C---:B------:R-:W-:Y:S07]  /*e220*/  HMMA.16816.F32.BF16 R24, R64.reuse, R36, R24 ;  /* 0x000000244018723c */ /* 0x040fee0000041818 */
[----:B------:R-:W-:Y:S01]  /*e230*/  FFMA.FTZ R36, R48, c[0x0][0x2d0], -R96 ;  /* 0x0000b40030247a23 */ /* 0x000fe20000010860 */
[-C--:B------:R-:W-:Y:S03]  /*e240*/  HMMA.16816.F32.BF16 R28, R64, R38.reuse, R28 ;  /* 0x00000026401c723c */ /* 0x080fe6000004181c */
[----:B------:R4:W-:Y:S01]  /*e250*/  MUFU.EX2 R128, R36 ;  /* 0x0000002400807308 */ /* 0x0009e20000000800 */
[----:B------:R-:W-:Y:S02]  /*e260*/  FMUL.FTZ R37, R69, R137 ;  /* 0x0000008945257220 */ /* 0x000fe40000410000 */
[--C-:B------:R-:W-:Y:S02]  /*e270*/  FFMA.FTZ R48, R57, c[0x0][0x2d0], -R74.reuse ;  /* 0x0000b40039307a23 */ /* 0x100fe4000001084a */
[C---:B------:R-:W-:Y:S04]  /*e280*/  HMMA.16816.F32.BF16 R32, R76.reuse, R38, R32 ;  /* 0x000000264c20723c */ /* 0x040fe80000041820 */
[----:B------:R-:W-:Y:S01]  /*e290*/  FMUL.FTZ R57, R2, R157 ;  /* 0x0000009d02397220 */ /* 0x000fe20000410000 */
[----:B------:R5:W-:Y:S01]  /*e2a0*/  MUFU.EX2 R118, R48 ;  /* 0x0000003000767308 */ /* 0x000be20000000800 */
[----:B-1----:R-:W-:Y:S02]  /*e2b0*/  FMUL.FTZ R62, R0, R162 ;  /* 0x000000a2003e7220 */ /* 0x002fe40000410000 */
[C---:B------:R-:W-:Y:S04]  /*e2c0*/  FMUL.FTZ R38, R68.reuse, R138 ;  /* 0x0000008a44267220 */ /* 0x040fe80000410000 */
[----:B------:R-:W-:Y:S03]  /*e2d0*/  FMUL.FTZ R39, R68, R139 ;  /* 0x0000008b44277220 */ /* 0x000fe60000410000 */
[----:B------:R-:W-:Y:S01]  /*e2e0*/  MUFU.EX2 R138, R92 ;  /* 0x0000005c008a7308 */ /* 0x000fe20000000800 */
[C---:B----4-:R-:W-:Y:S07]  /*e2f0*/  FMUL.FTZ R36, R69.reuse, R136 ;  /* 0x0000008845247220 */ /* 0x050fee0000410000 */
[-C--:B------:R-:W-:Y:S03]  /*e300*/  HMMA.16816.F32.BF16 R36, R76, R52.reuse, R36 ;  /* 0x000000344c24723c */ /* 0x080fe60000041824 */
[C---:B-----5:R-:W-:Y:S02]  /*e310*/  FMUL.FTZ R48, R69.reuse, R148 ;  /* 0x0000009445307220 */ /* 0x060fe40000410000 */
[----:B------:R1:W-:Y:S03]  /*e320*/  MUFU.EX2 R148, R58 ;  /* 0x0000003a00947308 */ /* 0x0003e60000000800 */
[C---:B------:R-:W-:Y:S07]  /*e330*/  HMMA.16816.F32.BF16 R40, R64.reuse, R52, R40 ;  /* 0x000000344028723c */ /* 0x040fee0000041828 */
[--C-:B------:R-:W-:Y:S01]  /*e340*/  FFMA.FTZ R52, R56, c[0x0][0x2d0], -R97.reuse ;  /* 0x0000b40038347a23 */ /* 0x100fe20000010861 */
[-C--:B------:R-:W-:Y:S03]  /*e350*/  HMMA.16816.F32.BF16 R44, R64, R54.reuse, R44 ;  /* 0x00000036402c723c */ /* 0x080fe6000004182c */
[----:B------:R4:W5:Y:S01]  /*e360*/  MUFU.EX2 R120, R52 ;  /* 0x0000003400787308 */ /* 0x0009620000000800 */
[----:B------:R-:W-:Y:S02]  /*e370*/  FMUL.FTZ R56, R2, R156 ;  /* 0x0000009c02387220 */ /* 0x000fe40000410000 */
[C---:B------:R-:W-:Y:S02]  /*e380*/  FMUL.FTZ R53, R69.reuse, R153 ;  /* 0x0000009945357220 */ /* 0x040fe40000410000 */
[C---:B------:R-:W-:Y:S04]  /*e390*/  HMMA.16816.F32.BF16 R48, R76.reuse, R54, R48 ;  /* 0x000000364c30723c */ /* 0x040fe80000041830 */
[----:B-1----:R-:W-:Y:S03]  /*e3a0*/  FMUL.FTZ R58, R0, R158 ;  /* 0x0000009e003a7220 */ /* 0x002fe60000410000 */
[C---:B------:R-:W-:Y:S02]  /*e3b0*/  FMUL.FTZ R54, R68.reuse, R154 ;  /* 0x0000009a44367220 */ /* 0x040fe40000410000 */
[----:B------:R-:W-:Y:S03]  /*e3c0*/  FMUL.FTZ R55, R68, R155 ;  /* 0x0000009b44377220 */ /* 0x000fe60000410000 */
[C---:B----4-:R-:W-:Y:S07]  /*e3d0*/  FMUL.FTZ R52, R69.reuse, R152 ;  /* 0x0000009845347220 */ /* 0x050fee0000410000 */
[-C--:B------:R-:W-:Y:S08]  /*e3e0*/  HMMA.16816.F32.BF16 R52, R76, R80.reuse, R52 ;  /* 0x000000504c34723c */ /* 0x080ff00000041834 */
[C---:B------:R-:W-:Y:S07]  /*e3f0*/  HMMA.16816.F32.BF16 R56, R64.reuse, R80, R56 ;  /* 0x000000504038723c */ /* 0x040fee0000041838 */
[----:B------:R-:W-:Y:S01]  /*e400*/  FFMA.FTZ R80, R88, c[0x0][0x2d0], -R97 ;  /* 0x0000b40058507a23 */ /* 0x000fe20000010861 */
[-C--:B------:R-:W-:Y:S03]  /*e410*/  HMMA.16816.F32.BF16 R60, R64, R82.reuse, R60 ;  /* 0x00000052403c723c */ /* 0x080fe6000004183c */
[----:B------:R1:W4:Y:S01]  /*e420*/  MUFU.EX2 R251, R80 ;  /* 0x0000005000fb7308 */ /* 0x0003220000000800 */
[----:B-----5:R-:W-:Y:S03]  /*e430*/  F2FP.BF16.PACK_AB R81, R148, R120 ;  /* 0x000000789451723e */ /* 0x020fe600000010ff */
[C---:B------:R-:W-:Y:S02]  /*e440*/  FMUL.FTZ R64, R69.reuse, R164 ;  /* 0x000000a445407220 */ /* 0x040fe40000410000 */
[C---:B------:R-:W-:Y:S03]  /*e450*/  FMUL.FTZ R65, R69.reuse, R165 ;  /* 0x000000a545417220 */ /* 0x040fe60000410000 */
[C---:B------:R-:W-:Y:S02]  /*e460*/  FMUL.FTZ R66, R68.reuse, R166 ;  /* 0x000000a644427220 */ /* 0x040fe40000410000 */
[----:B------:R-:W-:Y:S07]  /*e470*/  FMUL.FTZ R67, R68, R167 ;  /* 0x000000a744437220 */ /* 0x000fee0000410000 */
[----:B------:R-:W-:Y:S04]  /*e480*/  HMMA.16816.F32.BF16 R64, R76, R82, R64 ;  /* 0x000000524c40723c */ /* 0x000fe80000041840 */
[----:B--2---:R-:W-:Y:S02]  /*e490*/  FFMA.FTZ R69, R69, R160, R161 ;  /* 0x000000a045457223 */ /* 0x004fe400000100a1 */
[--C-:B-1----:R-:W-:Y:S01]  /*e4a0*/  FFMA.FTZ R80, R90, c[0x0][0x2d0], -R74.reuse ;  /* 0x0000b4005a507a23 */ /* 0x102fe2000001084a */
[----:B------:R-:W-:Y:S01]  /*e4b0*/  F2FP.BF16.PACK_AB R78, R151, R130 ;  /* 0x00000082974e723e */ /* 0x000fe200000010ff */
[----:B------:R-:W1:Y:S01]  /*e4c0*/  LDSM.16.MT88.4 R88, [R212+0x900] ;  /* 0x00090000d458783b */ /* 0x000e620000004200 */
[----:B------:R-:W-:Y:S01]  /*e4d0*/  F2FP.BF16.PACK_AB R79, R150, R129 ;  /* 0x00000081964f723e */ /* 0x000fe200000010ff */
[----:B------:R2:W-:Y:S02]  /*e4e0*/  MUFU.EX2 R250, R80 ;  /* 0x0000005000fa7308 */ /* 0x0005e40000000800 */
[----:B------:R-:W-:Y:S02]  /*e4f0*/  F2FP.BF16.PACK_AB R76, R105, R126 ;  /* 0x0000007e694c723e */ /* 0x000fe400000010ff */
[----:B------:R-:W-:Y:S02]  /*e500*/  F2FP.BF16.PACK_AB R77, R110, R125 ;  /* 0x0000007d6e4d723e */ /* 0x000fe400000010ff */
[----:B------:R-:W-:Y:S02]  /*e510*/  F2FP.BF16.PACK_AB R82, R149, R119 ;  /* 0x000000779552723e */ /* 0x000fe400000010ff */
[----:B----4-:R-:W-:Y:S03]  /*e520*/  F2FP.BF16.PACK_AB R83, R251, R122 ;  /* 0x0000007afb53723e */ /* 0x010fe600000010ff */
[-C--:B------:R-:W-:Y:S03]  /*e530*/  HMMA.16816.F32.BF16 R4, R76, R84.reuse, R4 ;  /* 0x000000544c04723c */ /* 0x080fe60000041804 */
[----:B--2---:R-:W-:Y:S02]  /*e540*/  FFMA.FTZ R80, R94, c[0x0][0x2d0], -R75 ;  /* 0x0000b4005e507a23 */ /* 0x004fe4000001084b */
[----:B------:R-:W2:Y:S02]  /*e550*/  LDSM.16.MT88.4 R92, [R210+0x900] ;  /* 0x00090000d25c783b */ /* 0x000ea40000004200 */
[----:B------:R4:W-:Y:S02]  /*e560*/  MUFU.EX2 R139, R80 ;  /* 0x00000050008b7308 */ /* 0x0009e40000000800 */
[----:B----4-:R-:W-:Y:S07]  /*e570*/  F2FP.BF16.PACK_AB R80, R128, R124 ;  /* 0x0000007c8050723e */ /* 0x010fee00000010ff */
[C---:B------:R-:W-:Y:S07]  /*e580*/  HMMA.16816.F32.BF16 R8, R80.reuse, R84, R8 ;  /* 0x000000545008723c */ /* 0x040fee0000041808 */
[--C-:B------:R-:W-:Y:S01]  /*e590*/  FFMA.FTZ R84, R176, c[0x0][0x2d0], -R74.reuse ;  /* 0x0000b400b0547a23 */ /* 0x100fe2000001084a */
[-C--:B------:R-:W-:Y:S03]  /*e5a0*/  HMMA.16816.F32.BF16 R12, R80, R86.reuse, R12 ;  /* 0x00000056500c723c */ /* 0x080fe6000004180c */
[----:B------:R4:W-:Y:S05]  /*e5b0*/  MUFU.EX2 R247, R84 ;  /* 0x0000005400f77308 */ /* 0x0009ea0000000800 */
[C---:B------:R-:W-:Y:S08]  /*e5c0*/  HMMA.16816.F32.BF16 R16, R76.reuse, R86, R16 ;  /* 0x000000564c10723c */ /* 0x040ff00000041810 */
[-C--:B-1----:R-:W-:Y:S08]  /*e5d0*/  HMMA.16816.F32.BF16 R20, R76, R88.reuse, R20 ;  /* 0x000000584c14723c */ /* 0x082ff00000041814 */
[C---:B------:R-:W-:Y:S04]  /*e5e0*/  HMMA.16816.F32.BF16 R24, R80.reuse, R88, R24 ;  /* 0x000000585018723c */ /* 0x040fe80000041818 */
[----:B----4-:R-:W-:Y:S02]  /*e5f0*/  FFMA.FTZ R84, R177, c[0x0][0x2d0], -R74 ;  /* 0x0000b400b1547a23 */ /* 0x010fe4000001084a */
[----:B---3--:R-:W-:Y:S01]  /*e600*/  FFMA.FTZ R68, R68, R127, R131 ;  /* 0x0000007f44447223 */ /* 0x008fe20000010083 */
[----:B------:R-:W-:Y:S01]  /*e610*/  MOV R127, R106 ;  /* 0x0000006a007f7202 */ /* 0x000fe20000000f00 */
[-C--:B------:R-:W-:Y:S01]  /*e620*/  HMMA.16816.F32.BF16 R28, R80, R90.reuse, R28 ;  /* 0x0000005a501c723c */ /* 0x080fe2000004181c */
[----:B------:R1:W-:Y:S03]  /*e630*/  MUFU.EX2 R245, R84 ;  /* 0x0000005400f57308 */ /* 0x0003e60000000800 */
[--C-:B------:R-:W-:Y:S04]  /*e640*/  FFMA.FTZ R88, R171, c[0x0][0x2d0], -R96.reuse ;  /* 0x0000b400ab587a23 */ /* 0x100fe80000010860 */
        /* <DEDUP_REMOVED lines=10> */
[----:B------:R2:W-:Y:S10]  /*e6f0*/  MUFU.EX2 R142, R88 ;  /* 0x00000058008e7308 */ /* 0x0005f40000000800 */
        /* <DEDUP_REMOVED lines=58> */
[----:B--2---:R-:W-:Y:S02]  /*eaa0*/  FFMA.FTZ R84, R188, c[0x0][0x2d0], -R96 ;  /* 0x0000b400bc547a23 */ /* 0x004fe40000010860 */
[----:B------:R-:W-:Y:S01]  /*eab0*/  IMAD.MOV.U32 R188, RZ, RZ, R120 ;  /* 0x000000ffffbc7224 */ /* 0x000fe200078e0078 */
[----:B------:R-:W-:Y:S01]  /*eac0*/  MOV R120, R103 ;  /* 0x0000006700787202 */ /* 0x000fe20000000f00 */
[C---:B------:R-:W-:Y:S03]  /*ead0*/  HMMA.16816.F32.BF16 R48, R76.reuse, R94, R48 ;  /* 0x0000005e4c30723c */ /* 0x040fe60000041830 */
[----:B------:R2:W-:Y:S01]  /*eae0*/  MUFU.EX2 R185, R84 ;  /* 0x0000005400b97308 */ /* 0x0005e20000000800 */
[----:B------:R-:W-:Y:S01]  /*eaf0*/  IMAD.MOV.U32 R131, RZ, RZ, R120 ;  /* 0x000000ffff837224 */ /* 0x000fe200078e0078 */
[----:B------:R-:W-:Y:S08]  /*eb00*/  MOV R120, R112 ;  /* 0x0000007000787202 */ /* 0x000ff00000000f00 */
[----:B------:R3:W-:Y:S01]  /*eb10*/  MUFU.EX2 R155, R92 ;  /* 0x0000005c009b7308 */ /* 0x0007e20000000800 */
[----:B-1----:R-:W-:Y:S01]  /*eb20*/  FFMA.FTZ R88, R194, c[0x0][0x2d0], -R75 ;  /* 0x0000b400c2587a23 */ /* 0x002fe2000001084b */
[----:B------:R-:W-:Y:S08]  /*eb30*/  MOV R194, R118 ;  /* 0x0000007600c27202 */ /* 0x000ff00000000f00 */
[----:B------:R1:W-:Y:S01]  /*eb40*/  MUFU.EX2 R193, R88 ;  /* 0x0000005800c17308 */ /* 0x0003e20000000800 */
[--C-:B--2---:R-:W-:Y:S01]  /*eb50*/  FFMA.FTZ R84, R189, c[0x0][0x2d0], -R96.reuse ;  /* 0x0000b400bd547a23 */ /* 0x104fe20000010860 */
[----:B------:R-:W-:Y:S08]  /*eb60*/  MOV R189, R119 ;  /* 0x0000007700bd7202 */ /* 0x000ff00000000f00 */
[----:B------:R2:W-:Y:S01]  /*eb70*/  MUFU.EX2 R183, R84 ;  /* 0x0000005400b77308 */ /* 0x0005e20000000800 */
[----:B---3--:R-:W-:Y:S09]  /*eb80*/  FFMA.FTZ R92, R179, c[0x0][0x2d0], -R97 ;  /* 0x0000b400b35c7a23 */ /* 0x008ff20000010861 */
[----:B------:R3:W-:Y:S01]  /*eb90*/  MUFU.EX2 R154, R92 ;  /* 0x0000005c009a7308 */ /* 0x0007e20000000800 */
[----:B-1----:R-:W1:Y:S01]  /*eba0*/  LDSM.16.MT88.4 R88, [R211+0x1100] ;  /* 0x00110000d358783b */ /* 0x002e620000004200 */
[----:B--2---:R-:W-:Y:S02]  /*ebb0*/  FFMA.FTZ R84, R191, c[0x0][0x2d0], -R96 ;  /* 0x0000b400bf547a23 */ /* 0x004fe40000010860 */
[----:B------:R-:W-:Y:S06]  /*ebc0*/  IMAD.MOV.U32 R191, RZ, RZ, R117 ;  /* 0x000000ffffbf7224 */ /* 0x000fec00078e0075 */
[----:B------:R2:W4:Y:S01]  /*ebd0*/  MUFU.EX2 R184, R84 ;  /* 0x0000005400b87308 */ /* 0x0005220000000800 */
[----:B---3--:R-:W-:Y:S02]  /*ebe0*/  FFMA.FTZ R92, R206, c[0x0][0x2d0], -R75 ;  /* 0x0000b400ce5c7a23 */ /* 0x008fe4000001084b */
[----:B------:R-:W-:Y:S02]  /*ebf0*/  IMAD.MOV.U32 R206, RZ, RZ, R110 ;  /* 0x000000ffffce7224 */ /* 0x000fe400078e006e */
[--C-:B--2---:R-:W-:Y:S01]  /*ec00*/  FFMA.FTZ R84, R204, c[0x0][0x2d0], -R74.reuse ;  /* 0x0000b400cc547a23 */ /* 0x104fe2000001084a */
[----:B------:R-:W-:Y:S01]  /*ec10*/  MOV R204, R116 ;  /* 0x0000007400cc7202 */ /* 0x000fe20000000f00 */
[-C--:B-1----:R-:W-:Y:S01]  /*ec20*/  HMMA.16816.F32.BF16 R52, R76, R88.reuse, R52 ;  /* 0x000000584c34723c */ /* 0x082fe20000041834 */
[----:B------:R-:W-:Y:S02]  /*ec30*/  LDSM.16.MT88.4 R116, [R209+0x2900] ;  /* 0x00290000d174783b */ /* 0x000fe40000004200 */
[----:B------:R1:W-:Y:S05]  /*ec40*/  MUFU.EX2 R182, R84 ;  /* 0x0000005400b67308 */ /* 0x0003ea0000000800 */
[C---:B------:R-:W-:Y:S07]  /*ec50*/  HMMA.16816.F32.BF16 R56, R80.reuse, R88, R56 ;  /* 0x000000585038723c */ /* 0x040fee0000041838 */
[--C-:B------:R-:W-:Y:S01]  /*ec60*/  FFMA.FTZ R88, R178, c[0x0][0x2d0], -R97.reuse ;  /* 0x0000b400b2587a23 */ /* 0x100fe20000010861 */
[-C--:B------:R-:W-:Y:S01]  /*ec70*/  HMMA.16816.F32.BF16 R60, R80, R90.reuse, R60 ;  /* 0x0000005a503c723c */ /* 0x080fe2000004183c */
[----:B------:R2:W-:Y:S06]  /*ec80*/  MUFU.EX2 R178, R92 ;  /* 0x0000005c00b27308 */ /* 0x0005ec0000000800 */
[----:B------:R-:W-:Y:S01]  /*ec90*/  FFMA.FTZ R80, R228, c[0x0][0x2d0], -R74 ;  /* 0x0000b400e4507a23 */ /* 0x000fe2000001084a */
[----:B------:R-:W-:Y:S03]  /*eca0*/  HMMA.16816.F32.BF16 R64, R76, R90, R64 ;  /* 0x0000005a4c40723c */ /* 0x000fe60000041840 */
[----:B------:R3:W-:Y:S01]  /*ecb0*/  MUFU.EX2 R179, R80 ;  /* 0x0000005000b37308 */ /* 0x0007e20000000800 */
[----:B-1----:R-:W-:Y:S01]  /*ecc0*/  FFMA.FTZ R84, R181, c[0x0][0x2d0], -R97 ;  /* 0x0000b400b5547a23 */ /* 0x002fe20000010861 */
[----:B----4-:R-:W-:Y:S02]  /*ecd0*/  F2FP.BF16.PACK_AB R82, R184, R183 ;  /* 0x000000b7b852723e */ /* 0x010fe400000010ff */
[----:B------:R-:W-:Y:S02]  /*ece0*/  F2FP.BF16.PACK_AB R76, R147, R236 ;  /* 0x000000ec934c723e */ /* 0x000fe400000010ff */
[----:B------:R-:W-:Y:S03]  /*ecf0*/  F2FP.BF16.PACK_AB R77, R145, R146 ;  /* 0x00000092914d723e */ /* 0x000fe600000010ff */
[----:B------:R-:W-:Y:S01]  /*ed00*/  F2FP.BF16.PACK_AB R78, R196, R201 ;  /* 0x000000c9c44e723e */ /* 0x000fe200000010ff */
[----:B------:R1:W4:Y:S01]  /*ed10*/  MUFU.EX2 R181, R84 ;  /* 0x0000005400b57308 */ /* 0x0003220000000800 */
[----:B------:R-:W-:Y:S02]  /*ed20*/  F2FP.BF16.PACK_AB R79, R193, R187 ;  /* 0x000000bbc14f723e */ /* 0x000fe400000010ff */
[----:B------:R-:W-:Y:S01]  /*ed30*/  MOV R228, R188 ;  /* 0x000000bc00e47202 */ /* 0x000fe20000000f00 */
[----:B--2---:R-:W-:Y:S01]  /*ed40*/  LDSM.16.MT88.4 R92, [R210+0x1900] ;  /* 0x00190000d25c783b */ /* 0x004fe20000004200 */
[----:B------:R-:W-:Y:S05]  /*ed50*/  IMAD.MOV.U32 R188, RZ, RZ, R148 ;  /* 0x000000ffffbc7224 */ /* 0x000fea00078e0094 */
[----:B------:R2:W5:Y:S01]  /*ed60*/  MUFU.EX2 R180, R88 ;  /* 0x0000005800b47308 */ /* 0x0005620000000800 */
[--C-:B---3--:R-:W-:Y:S01]  /*ed70*/  FFMA.FTZ R80, R205, c[0x0][0x2d0], -R75.reuse ;  /* 0x0000b400cd507a23 */ /* 0x108fe2000001084b */
[----:B------:R-:W-:Y:S02]  /*ed80*/  MOV R205, R189 ;  /* 0x000000bd00cd7202 */ /* 0x000fe40000000f00 */
[----:B------:R-:W-:Y:S06]  /*ed90*/  MOV R189, R149 ;  /* 0x0000009500bd7202 */ /* 0x000fec0000000f00 */
[----:B------:R3:W-:Y:S01]  /*eda0*/  MUFU.EX2 R153, R80 ;  /* 0x0000005000997308 */ /* 0x0007e20000000800 */
[----:B-1----:R-:W1:Y:S01]  /*edb0*/  LDSM.16.MT88.4 R84, [R209+0x1900] ;  /* 0x00190000d154783b */ /* 0x002e620000004200 */
[----:B----4-:R-:W-:Y:S07]  /*edc0*/  F2FP.BF16.PACK_AB R81, R155, R181 ;  /* 0x000000b59b51723e */ /* 0x010fee00000010ff */
[----:B--2---:R-:W2:Y:S01]  /*edd0*/  LDSM.16.MT88.4 R88, [R212+0x1900] ;  /* 0x00190000d458783b */ /* 0x004ea20000004200 */
[----:B-----5:R-:W-:Y:S02]  /*ede0*/  F2FP.BF16.PACK_AB R83, R180, R154 ;  /* 0x0000009ab453723e */ /* 0x020fe400000010ff */
[----:B---3--:R-:W-:Y:S01]  /*edf0*/  F2FP.BF16.PACK_AB R80, R185, R144 ;  /* 0x00000090b950723e */ /* 0x008fe200000010ff */
[-C--:B-1----:R-:W-:Y:S08]  /*ee00*/  HMMA.16816.F32.BF16 R4, R76, R84.reuse, R4 ;  /* 0x000000544c04723c */ /* 0x082ff00000041804 */
[C---:B------:R-:W-:Y:S07]  /*ee10*/  HMMA.16816.F32.BF16 R8, R80.reuse, R84, R8 ;  /* 0x000000545008723c */ /* 0x040fee0000041808 */
[--C-:B------:R-:W-:Y:S01]  /*ee20*/  FFMA.FTZ R84, R233, c[0x0][0x2d0], -R74.reuse ;  /* 0x0000b400e9547a23 */ /* 0x100fe2000001084a */
[-C--:B------:R-:W-:Y:S03]  /*ee30*/  HMMA.16816.F32.BF16 R12, R80, R86.reuse, R12 ;  /* 0x00000056500c723c */ /* 0x080fe6000004180c */
[----:B------:R1:W-:Y:S01]  /*ee40*/  MUFU.EX2 R159, R84 ;  /* 0x00000054009f7308 */ /* 0x0003e20000000800 */
[----:B------:R-:W-:Y:S04]  /*ee50*/  MOV R233, R105 ;  /* 0x0000006900e97202 */ /* 0x000fe80000000f00 */
[C---:B------:R-:W-:Y:S08]  /*ee60*/  HMMA.16816.F32.BF16 R16, R76.reuse, R86, R16 ;  /* 0x000000564c10723c */ /* 0x040ff00000041810 */
[-C--:B--2---:R-:W-:Y:S08]  /*ee70*/  HMMA.16816.F32.BF16 R20, R76, R88.reuse, R20 ;  /* 0x000000584c14723c */ /* 0x084ff00000041814 */
        /* <DEDUP_REMOVED lines=11> */
[----:B-1----:R-:W-:Y:S02]  /*ef30*/  FFMA.FTZ R84, R229, c[0x0][0x2d0], -R75 ;  /* 0x0000b400e5547a23 */ /* 0x002fe4000001084b */
[----:B------:R-:W-:Y:S02]  /*ef40*/  IMAD.MOV.U32 R229, RZ, RZ, R107 ;  /* 0x000000ffffe57224 */ /* 0x000fe400078e006b */
[-C--:B------:R-:W-:Y:S01]  /*ef50*/  HMMA.16816.F32.BF16 R44, R80, R94.reuse, R44 ;  /* 0x0000005e502c723c */ /* 0x080fe2000004182c */
[----:B------:R1:W-:Y:S03]  /*ef60*/  MUFU.EX2 R158, R84 ;  /* 0x00000054009e7308 */ /* 0x0003e60000000800 */
[--C-:B--2---:R-:W-:Y:S02]  /*ef70*/  FFMA.FTZ R88, R207, c[0x0][0x2d0], -R96.reuse ;  /* 0x0000b400cf587a23 */ /* 0x104fe40000010860 */
[----:B------:R-:W-:Y:S02]  /*ef80*/  FFMA.FTZ R92, R200, c[0x0][0x2d0], -R97 ;  /* 0x0000b400c85c7a23 */ /* 0x000fe40000010861 */
[C---:B------:R-:W-:Y:S03]  /*ef90*/  HMMA.16816.F32.BF16 R48, R76.reuse, R94, R48 ;  /* 0x0000005e4c30723c */ /* 0x040fe60000041830 */
[----:B------:R2:W-:Y:S10]  /*efa0*/  MUFU.EX2 R175, R88 ;  /* 0x0000005800af7308 */ /* 0x0005f40000000800 */
[----:B------:R3:W-:Y:S01]  /*efb0*/  MUFU.EX2 R172, R92 ;  /* 0x0000005c00ac7308 */ /* 0x0007e20000000800 */
[----:B-1----:R-:W-:Y:S01]  /*efc0*/  FFMA.FTZ R84, R230, c[0x0][0x2d0], -R75 ;  /* 0x0000b400e6547a23 */ /* 0x002fe2000001084b */
[----:B------:R-:W-:Y:S08]  /*efd0*/  MOV R230, R108 ;  /* 0x0000006c00e67202 */ /* 0x000ff00000000f00 */
[----:B------:R1:W-:Y:S01]  /*efe0*/  MUFU.EX2 R176, R84 ;  /* 0x0000005400b07308 */ /* 0x0003e20000000800 */
[--C-:B--2---:R-:W-:Y:S09]  /*eff0*/  FFMA.FTZ R88, R226, c[0x0][0x2d0], -R96.reuse ;  /* 0x0000b400e2587a23 */ /* 0x104ff20000010860 */
[----:B------:R2:W4:Y:S01]  /*f000*/  MUFU.EX2 R174, R88 ;  /* 0x0000005800ae7308 */ /* 0x0005220000000800 */
[----:B---3--:R-:W-:Y:S09]  /*f010*/  FFMA.FTZ R92, R190, c[0x0][0x2d0], -R97 ;  /* 0x0000b400be5c7a23 */ /* 0x008ff20000010861 */
[----:B------:R3:W-:Y:S01]  /*f020*/  MUFU.EX2 R99, R92 ;  /* 0x0000005c00637308 */ /* 0x0007e20000000800 */
[----:B-1----:R-:W-:Y:S01]  /*f030*/  FFMA.FTZ R84, R202, c[0x0][0x2d0], -R96 ;  /* 0x0000b400ca547a23 */ /* 0x002fe20000010860 */
[----:B------:R-:W-:Y:S08]  /*f040*/  MOV R202, R109 ;  /* 0x0000006d00ca7202 */ /* 0x000ff00000000f00 */
        /* <DEDUP_REMOVED lines=18> */
[----:B------:R4:W4:Y:S01]  /*f170*/  MUFU.EX2 R171, R80 ;  /* 0x0000005000ab7308 */ /* 0x0009220000000800 */
        /* <DEDUP_REMOVED lines=8> */
[--C-:B----4-:R-:W-:Y:S01]  /*f200*/  FFMA.FTZ R80, R242, c[0x0][0x2d0], -R75.reuse ;  /* 0x0000b400f2507a23 */ /* 0x110fe2000001084b */
[----:B------:R-:W-:Y:S03]  /*f210*/  F2FP.BF16.PACK_AB R164, R171, R173 ;  /* 0x000000adaba4723e */ /* 0x000fe600000010ff */
[----:B------:R2:W3:Y:S02]  /*f220*/  MUFU.EX2 R170, R80 ;  /* 0x0000005000aa7308 */ /* 0x0004e40000000800 */
[----:B--2---:R-:W-:Y:S03]  /*f230*/  F2FP.BF16.PACK_AB R80, R157, R152 ;  /* 0x000000989d50723e */ /* 0x004fe600000010ff */
[----:B---3--:R-:W-:Y:S04]  /*f240*/  F2FP.BF16.PACK_AB R165, R168, R170 ;  /* 0x000000aaa8a5723e */ /* 0x008fe800000010ff */
[C---:B------:R-:W-:Y:S07]  /*f250*/  HMMA.16816.F32.BF16 R8, R80.reuse, R88, R8 ;  /* 0x000000585008723c */ /* 0x040fee0000041808 */
[--C-:B------:R-:W-:Y:S01]  /*f260*/  FFMA.FTZ R88, R252, c[0x0][0x2d0], -R74.reuse ;  /* 0x0000b400fc587a23 */ /* 0x100fe2000001084a */
[-C--:B------:R-:W-:Y:S03]  /*f270*/  HMMA.16816.F32.BF16 R12, R80, R90.reuse, R12 ;  /* 0x0000005a500c723c */ /* 0x080fe6000004180c */
[----:B------:R2:W-:Y:S01]  /*f280*/  MUFU.EX2 R169, R88 ;  /* 0x0000005800a97308 */ /* 0x0005e20000000800 */
[----:B------:R-:W-:Y:S02]  /*f290*/  FFMA.FTZ R74, R121, c[0x0][0x2d0], -R74 ;  /* 0x0000b400794a7a23 */ /* 0x000fe4000001084a */
[----:B------:R-:W3:Y:S02]  /*f2a0*/  LDL.LU R121, [R1+0x18] ;  /* 0x0000180001797983 */ /* 0x000ee40000300800 */
[C---:B------:R-:W-:Y:S05]  /*f2b0*/  HMMA.16816.F32.BF16 R16, R76.reuse, R90, R16 ;  /* 0x0000005a4c10723c */ /* 0x040fea0000041810 */
[----:B------:R4:W5:Y:S03]  /*f2c0*/  MUFU.EX2 R103, R74 ;  /* 0x0000004a00677308 */ /* 0x0009660000000800 */
[-C--:B-1----:R-:W-:Y:S08]  /*f2d0*/  HMMA.16816.F32.BF16 R20, R76, R84.reuse, R20 ;  /* 0x000000544c14723c */ /* 0x082ff00000041814 */
[C---:B------:R-:W-:Y:S01]  /*f2e0*/  HMMA.16816.F32.BF16 R24, R80.reuse, R84, R24 ;  /* 0x000000545018723c */ /* 0x040fe20000041818 */
[----:B--2---:R-:W1:Y:S07]  /*f2f0*/  LDSM.16.MT88.4 R88, [R211+0x2100] ;  /* 0x00210000d358783b */ /* 0x004e6e0000004200 */
[-C--:B------:R-:W-:Y:S04]  /*f300*/  HMMA.16816.F32.BF16 R28, R80, R86.reuse, R28 ;  /* 0x00000056501c723c */ /* 0x080fe8000004181c */
[--C-:B----4-:R-:W-:Y:S01]  /*f310*/  FFMA.FTZ R74, R248, c[0x0][0x2d0], -R75.reuse ;  /* 0x0000b400f84a7a23 */ /* 0x110fe2000001084b */
[----:B-----5:R-:W-:Y:S01]  /*f320*/  F2FP.BF16.PACK_AB R166, R103, R169 ;  /* 0x000000a967a6723e */ /* 0x020fe200000010ff */
[----:B------:R-:W-:Y:S02]  /*f330*/  FFMA.FTZ R75, R249, c[0x0][0x2d0], -R75 ;  /* 0x0000b400f94b7a23 */ /* 0x000fe4000001084b */
[C---:B------:R-:W-:Y:S01]  /*f340*/  HMMA.16816.F32.BF16 R32, R76.reuse, R86, R32 ;  /* 0x000000564c20723c */ /* 0x040fe20000041820 */
[----:B------:R2:W-:Y:S07]  /*f350*/  MUFU.EX2 R102, R74 ;  /* 0x0000004a00667308 */ /* 0x0005ee0000000800 */
[-C--:B------:R-:W-:Y:S03]  /*f360*/  HMMA.16816.F32.BF16 R36, R76, R92.reuse, R36 ;  /* 0x0000005c4c24723c */ /* 0x080fe60000041824 */
[----:B------:R-:W4:Y:S05]  /*f370*/  MUFU.EX2 R101, R75 ;  /* 0x0000004b00657308 */ /* 0x000f2a0000000800 */
[C---:B------:R-:W-:Y:S08]  /*f380*/  HMMA.16816.F32.BF16 R40, R80.reuse, R92, R40 ;  /* 0x0000005c5028723c */ /* 0x040ff00000041828 */
[-C--:B------:R-:W-:Y:S04]  /*f390*/  HMMA.16816.F32.BF16 R44, R80, R94.reuse, R44 ;  /* 0x0000005e502c723c */ /* 0x080fe8000004182c */
[--C-:B--2---:R-:W-:Y:S04]  /*f3a0*/  FFMA.FTZ R74, R237, c[0x0][0x2d0], -R96.reuse ;  /* 0x0000b400ed4a7a23 */ /* 0x104fe80000010860 */
[----:B------:R2:W-:Y:S01]  /*f3b0*/  MUFU.EX2 R100, R74 ;  /* 0x0000004a00647308 */ /* 0x0005e20000000800 */
[C---:B------:R-:W-:Y:S04]  /*f3c0*/  HMMA.16816.F32.BF16 R48, R76.reuse, R94, R48 ;  /* 0x0000005e4c30723c */ /* 0x040fe80000041830 */
[----:B----4-:R-:W-:Y:S04]  /*f3d0*/  F2FP.BF16.PACK_AB R167, R101, R102 ;  /* 0x0000006665a7723e */ /* 0x010fe800000010ff */
[-C--:B-1----:R-:W-:Y:S08]  /*f3e0*/  HMMA.16816.F32.BF16 R52, R76, R88.reuse, R52 ;  /* 0x000000584c34723c */ /* 0x082ff00000041834 */
[C---:B------:R-:W-:Y:S04]  /*f3f0*/  HMMA.16816.F32.BF16 R56, R80.reuse, R88, R56 ;  /* 0x000000585038723c */ /* 0x040fe80000041838 */
[----:B--2---:R-:W-:Y:S04]  /*f400*/  FFMA.FTZ R74, R238, c[0x0][0x2d0], -R96 ;  /* 0x0000b400ee4a7a23 */ /* 0x004fe80000010860 */
[-C--:B------:R-:W-:Y:S01]  /*f410*/  HMMA.16816.F32.BF16 R60, R80, R90.reuse, R60 ;  /* 0x0000005a503c723c */ /* 0x080fe2000004183c */
[----:B------:R1:W2:Y:S07]  /*f420*/  MUFU.EX2 R85, R74 ;  /* 0x0000004a00557308 */ /* 0x0002ae0000000800 */
[----:B------:R-:W-:Y:S08]  /*f430*/  HMMA.16816.F32.BF16 R64, R76, R90, R64 ;  /* 0x0000005a4c40723c */ /* 0x000ff00000041840 */
[-C--:B------:R-:W-:Y:S07]  /*f440*/  HMMA.16816.F32.BF16 R104, R164, R116.reuse, R4 ;  /* 0x00000074a468723c */ /* 0x080fee0000041804 */
[----:B------:R-:W-:Y:S02]  /*f450*/  FADD.FTZ R4, R204, R69 ;  /* 0x00000045cc047221 */ /* 0x000fe40000010000 */
[----:B------:R-:W-:Y:S03]  /*f460*/  FADD.FTZ R6, R191, R68 ;  /* 0x00000044bf067221 */ /* 0x000fe60000010000 */
[--C-:B-1----:R-:W-:Y:S01]  /*f470*/  FFMA.FTZ R74, R239, c[0x0][0x2d0], -R96.reuse ;  /* 0x0000b400ef4a7a23 */ /* 0x102fe20000010860 */
[----:B------:R-:W-:Y:S01]  /*f480*/  MOV R191, R150 ;  /* 0x0000009600bf7202 */ /* 0x000fe20000000f00 */
[----:B------:R-:W-:Y:S01]  /*f490*/  FFMA.FTZ R96, R240, c[0x0][0x2d0], -R96 ;  /* 0x0000b400f0607a23 */ /* 0x000fe20000010860 */
[----:B--2---:R-:W-:Y:S01]  /*f4a0*/  F2FP.BF16.PACK_AB R160, R85, R100 ;  /* 0x0000006455a0723e */ /* 0x004fe200000010ff */
[----:B------:R-:W-:Y:S01]  /*f4b0*/  IMAD.MOV.U32 R204, RZ, RZ, R151 ;  /* 0x000000ffffcc7224 */ /* 0x000fe200078e0097 */
[----:B------:R1:W-:Y:S01]  /*f4c0*/  MUFU.EX2 R86, R74 ;  /* 0x0000004a00567308 */ /* 0x0003e20000000800 */
[----:B------:R-:W-:Y:S01]  /*f4d0*/  FADD.FTZ R4, R198, R4 ;  /* 0x00000004c6047221 */ /* 0x000fe20000010000 */
[----:B------:R-:W2:Y:S01]  /*f4e0*/  LDSM.16.MT88.4 R148, [R210+0x2900] ;  /* 0x00290000d294783b */ /* 0x000ea20000004200 */
[----:B------:R-:W-:Y:S02]  /*f4f0*/  MOV R198, R122 ;  /* 0x0000007a00c67202 */ /* 0x000fe40000000f00 */
[----:B------:R-:W-:Y:S05]  /*f500*/  FADD.FTZ R4, R202, R4 ;  /* 0x00000004ca047221 */ /* 0x000fea0000010000 */
[----:B------:R-:W4:Y:S01]  /*f510*/  MUFU.EX2 R96, R96 ;  /* 0x0000006000607308 */ /* 0x000f220000000800 */
[--C-:B-1----:R-:W-:Y:S09]  /*f520*/  FFMA.FTZ R74, R192, c[0x0][0x2d0], -R97.reuse ;  /* 0x0000b400c04a7a23 */ /* 0x102ff20000010861 */
[----:B------:R1:W-:Y:S01]  /*f530*/  MUFU.EX2 R75, R74 ;  /* 0x0000004a004b7308 */ /* 0x0003e20000000800 */
[----:B----4-:R-:W-:Y:S01]  /*f540*/  F2FP.BF16.PACK_AB R162, R96, R86 ;  /* 0x0000005660a2723e */ /* 0x010fe200000010ff */
[--C-:B-1----:R-:W-:Y:S08]  /*f550*/  FFMA.FTZ R74, R195, c[0x0][0x2d0], -R97.reuse ;  /* 0x0000b400c34a7a23 */ /* 0x102ff00000010861 */
[----:B------:R1:W4:Y:S02]  /*f560*/  MUFU.EX2 R84, R74 ;  /* 0x0000004a00547308 */ /* 0x0003240000000800 */
[--C-:B-1----:R-:W-:Y:S01]  /*f570*/  FFMA.FTZ R74, R197, c[0x0][0x2d0], -R97.reuse ;  /* 0x0000b400c54a7a23 */ /* 0x102fe20000010861 */
[----:B----4-:R-:W-:Y:S01]  /*f580*/  F2FP.BF16.PACK_AB R161, R84, R75 ;  /* 0x0000004b54a1723e */ /* 0x010fe200000010ff */
[----:B------:R-:W-:Y:S02]  /*f590*/  FFMA.FTZ R97, R73, c[0x0][0x2d0], -R97 ;  /* 0x0000b40049617a23 */ /* 0x000fe40000010861 */
[----:B------:R-:W4:Y:S04]  /*f5a0*/  LDL.LU R73, [R1+0x1c] ;  /* 0x00001c0001497983 */ /* 0x000f280000300800 */
[----:B------:R-:W-:Y:S10]  /*f5b0*/  MUFU.EX2 R74, R74 ;  /* 0x0000004a004a7308 */ /* 0x000ff40000000800 */
[----:B------:R-:W1:Y:S02]  /*f5c0*/  MUFU.EX2 R97, R97 ;  /* 0x0000006100617308 */ /* 0x000e640000000800 */
[----:B-1----:R-:W-:Y:S01]  /*f5d0*/  F2FP.BF16.PACK_AB R163, R97, R74 ;  /* 0x0000004a61a3723e */ /* 0x002fe200000010ff */
[----:B---3--:R-:W-:Y:S01]  /*f5e0*/  FFMA.FTZ R2, R2, R121, R123 ;  /* 0x0000007902027223 */ /* 0x008fe2000001007b */
[----:B------:R-:W-:Y:S01]  /*f5f0*/  MOV R121, R111 ;  /* 0x0000006f00797202 */ /* 0x000fe20000000f00 */
[----:B------:R-:W-:Y:S04]  /*f600*/  IMAD.MOV.U32 R123, RZ, RZ, R113 ;  /* 0x000000ffff7b7224 */ /* 0x000fe800078e0071 */
[C---:B------:R-:W-:Y:S04]  /*f610*/  HMMA.16816.F32.BF16 R108, R160.reuse, R116, R8 ;  /* 0x00000074a06c723c */ /* 0x040fe80000041808 */
[----:B------:R-:W-:Y:S02]  /*f620*/  FADD.FTZ R2, R203, R2 ;  /* 0x00000002cb027221 */ /* 0x000fe40000010000 */
[----:B------:R-:W-:Y:S02]  /*f630*/  FADD.FTZ R6, R123, R6 ;  /* 0x000000067b067221 */ /* 0x000fe40000010000 */
[----:B------:R-:W-:Y:S01]  /*f640*/  FADD.FTZ R5, R121, R2 ;  /* 0x0000000279057221 */ /* 0x000fe20000010000 */
[-C--:B------:R-:W-:Y:S03]  /*f650*/  HMMA.16816.F32.BF16 R112, R160, R118.reuse, R12 ;  /* 0x00000076a070723c */ /* 0x080fe6000004180c */
[----:B------:R-:W-:Y:S02]  /*f660*/  FADD.FTZ R2, R230, R6 ;  /* 0x00000006e6027221 */ /* 0x000fe40000010000 */
[----:B------:R-:W-:Y:S03]  /*f670*/  FADD.FTZ R6, R126, R4 ;  /* 0x000000047e067221 */ /* 0x000fe60000010000 */
[C---:B------:R-:W-:Y:S04]  /*f680*/  HMMA.16816.F32.BF16 R116, R164.reuse, R118, R16 ;  /* 0x00000076a474723c */ /* 0x040fe80000041810 */
[----:B----4-:R-:W-:Y:S02]  /*f690*/  FFMA.FTZ R8, R0, R73, R120 ;  /* 0x0000004900087223 */ /* 0x010fe40000010078 */
[----:B------:R-:W-:Y:S02]  /*f6a0*/  FADD.FTZ R0, R229, R5 ;  /* 0x00000005e5007221 */ /* 0x000fe40000010000 */
[-C--:B------:R-:W-:Y:S04]  /*f6b0*/  HMMA.16816.F32.BF16 R120, R164, R132.reuse, R20 ;  /* 0x00000084a478723c */ /* 0x080fe80000041814 */
[----:B------:R-:W-:Y:S02]  /*f6c0*/  FADD.FTZ R8, R127, R8 ;  /* 0x000000087f087221 */ /* 0x000fe40000010000 */
[----:B------:R-:W-:Y:S02]  /*f6d0*/  FADD.FTZ R5, R125, R2 ;  /* 0x000000027d057221 */ /* 0x000fe40000010000 */
[----:B------:R-:W-:Y:S04]  /*f6e0*/  FADD.FTZ R7, R124, R0 ;  /* 0x000000007c077221 */ /* 0x000fe80000010000 */
        /* <DEDUP_REMOVED lines=67> */
[----:B------:R-:W-:Y:S03]  /*fb20*/  FADD.FTZ R0, R177, R11 ;  /* 0x0000000bb1007221 */ /* 0x000fe60000010000 */
        /* <DEDUP_REMOVED lines=16> */
[----:B------:R-:W-:Y:S01]  /*fc30*/  MOV R102, R70 ;  /* 0x0000004600667202 */ /* 0x000fe20000000f00 */
[----:B------:R-:W-:Y:S01]  /*fc40*/  FADD.FTZ R6, R103, R0 ;  /* 0x0000000067067221 */ /* 0x000fe20000010000 */
[----:B------:R-:W-:Y:S01]  /*fc50*/  MOV R103, R3 ;  /* 0x0000000300677202 */ /* 0x000fe20000000f00 */
[----:B------:R-:W-:Y:S01]  /*fc60*/  FADD.FTZ R5, R101, R5 ;  /* 0x0000000565057221 */ /* 0x000fe20000010000 */
[----:B------:R-:W-:Y:S01]  /*fc70*/  MOV R101, R71 ;  /* 0x0000004700657202 */ /* 0x000fe20000000f00 */
        /* <DEDUP_REMOVED lines=11> */
.L_x_261:
[----:B------:R-:W2:Y:S01]  /*fd30*/  S2UR UR5, SR_CTAID.X ;  /* 0x00000000000579c3 */ /* 0x000ea20000002500 */
[----:B------:R-:W-:Y:S01]  /*fd40*/  ULDC.64 UR14, c[0x0][0x2c8] ;  /* 0x0000b200000e7ab9 */ /* 0x000fe20000000a00 */
[----:B------:R-:W-:Y:S01]  /*fd50*/  PLOP3.LUT P0, PT, PT, PT, UP0, 0x40, 0x0 ;  /* 0x000000000000781c */ /* 0x000fe20003f0e808 */
[----:B------:R-:W-:-:S02]  /*fd60*/  UIADD3 UR6, UR7, 0x1, -UR12 ;  /* 0x0000000107067890 */ /* 0x000fc4000fffe80c */
[----:B--2---:R-:W-:-:S04]  /*fd70*/  ULEA UR5, UR5, 0x7f, 0x7 ;  /* 0x0000007f05057891 */ /* 0x004fc8000f8e383f */
[----:B------:R-:W-:-:S04]  /*fd80*/  UIMAD.WIDE.U32 UR16, UR5, UR14, URZ ;  /* 0x0000000e051072a5 */ /* 0x000fc8000f8e003f */
[----:B------:R-:W-:-:S04]  /*fd90*/  @UP1 USHF.R.U32.HI UR5, URZ, UR15, UR17 ;  /* 0x0000000f3f051299 */ /* 0x000fc80008011611 */
[----:B------:R-:W-:-:S03]  /*fda0*/  UIADD3 UR6, UR6, UR5, URZ ;  /* 0x0000000506067290 */ /* 0x000fc6000fffe03f */
        /* <DEDUP_REMOVED lines=15> */
.L_x_280:
[----:B------:R-:W-:Y:S02]  /*fea0*/  ULDC UR11, c[0x0][0x32c] ;  /* 0x0000cb00000b7ab9 */ /* 0x000fe40000000800 */
[----:B------:R-:W-:Y:S02]  /*feb0*/  UISETP.NE.AND UP2, UPT, UR11, 0x1, UPT ;  /* 0x000000010b00788c */ /* 0x000fe4000bf45270 */
[----:B------:R-:W-:Y:S02]  /*fec0*/  ULDC.64 UR14, c[0x0][0x330] ;  /* 0x0000cc00000e7ab9 */ /* 0x000fe40000000a00 */
[----:B------:R-:W-:-:S07]  /*fed0*/  UIMAD.WIDE.U32 UR16, UR6, UR14, URZ ;  /* 0x0000000e061072a5 */ /* 0x000fce000f8e003f */
[----:B------:R-:W-:Y:S02]  /*fee0*/  @UP2 UMOV UR11, UR17 ;  /* 0x00000011000b2c82 */ /* 0x000fe40008000000 */
[----:B------:R-:W-:-:S03]  /*fef0*/  @UP2 USHF.R.U32.HI UR6, URZ, UR15, UR11 ;  /* 0x0000000f3f062299 */ /* 0x000fc6000801160b */
.L_x_281:
[----:B------:R-:W-:Y:S02]  /*ff00*/  ULDC UR11, c[0x0][0x32c] ;  /* 0x0000cb00000b7ab9 */ /* 0x000fe40000000800 */
[----:B------:R-:W-:-:S04]  /*ff10*/  UIMAD UR11, UR6, UR11, URZ ;  /* 0x0000000b060b72a4 */ /* 0x000fc8000f8e023f */
[----:B------:R-:W-:-:S04]  /*ff20*/  UISETP.LT.AND UP2, UPT, UR5, UR11, UPT ;  /* 0x0000000b0500728c */ /* 0x000fc8000bf41270 */
[----:B------:R-:W-:-:S04]  /*ff30*/  USEL UR5, UR5, UR11, !UP2 ;  /* 0x0000000b05057287 */ /* 0x000fc8000d000000 */
.L_x_279:
[----:B------:R-:W-:-:S04]  /*ff40*/  UIADD3 UR5, UR5, 0x5f, URZ ;  /* 0x0000005f05057890 */ /* 0x000fc8000fffe03f */
        /* <DEDUP_REMOVED lines=13> */
.L_x_283:
[----:B------:R-:W-:Y:S04]  /*10020*/  DEPBAR.LE SB0, 0x0 ;  /* 0x000080000000791a */ /* 0x000fe80000000000 */
[----:B------:R-:W-:Y:S01]  /*10030*/  BAR.SYNC.DEFER_BLOCKING 0x0 ;  /* 0x0000000000007b1d */ /* 0x000fe20000010000 */
[C---:B------:R-:W-:Y:S02]  /*10040*/  ISETP.LT.AND P2, PT, R103.reuse, UR4, PT ;  /* 0x0000000467007c0c */ /* 0x040fe4000bf41270 */
[C---:B------:R-:W-:Y:S11]  /*10050*/  ISETP.GT.AND P4, PT, R103.reuse, UR4, PT ;  /* 0x0000000467007c0c */ /* 0x040ff6000bf84270 */
        /* <DEDUP_REMOVED lines=98> */
[----:B------:R2:W-:Y:S07]  /*10680*/  @!P2 LDGSTS.E.BYPASS.LTC128B.128 [R227+0x2900], [R194.64], !P3 ;  /* 0x02900000c2e3afae */ /* 0x0005ee000d901d68 */
        /* <DEDUP_REMOVED lines=148> */
[----:B------:R-:W-:Y:S01]  /*10fd0*/  MUFU.TANH R201, R44 ;  /* 0x0000002c00c97308 */ /* 0x000fe20000002400 */
[C---:B------:R-:W-:Y:S04]  /*10fe0*/  HMMA.16816.F32.BF16 R88, R188.reuse, R4, R88 ;  /* 0x00000004bc58723c */ /* 0x040fe80000041858 */
[----:B------:R-:W-:Y:S02]  /*10ff0*/  FMUL.FTZ R67, R67, c[0x0][0x320] ;  /* 0x0000c80043437a20 */ /* 0x000fe40000410000 */
[----:B------:R-:W-:Y:S01]  /*11000*/  FMUL.FTZ R68, R68, c[0x0][0x320] ;  /* 0x0000c80044447a20 */ /* 0x000fe20000410000 */
[----:B------:R-:W-:Y:S01]  /*11010*/  FMNMX.FTZ R5, R180, R101, !PT ;  /* 0x00000065b4057209 */ /* 0x000fe20007810000 */
[-C--:B------:R-:W-:Y:S01]  /*11020*/  HMMA.16816.F32.BF16 R92, R188, R6.reuse, R92 ;  /* 0x00000006bc5c723c */ /* 0x080fe2000004185c */
[----:B------:R-:W-:Y:S03]  /*11030*/  MUFU.TANH R44, R72 ;  /* 0x00000048002c7308 */ /* 0x000fe60000002400 */
[----:B----4-:R-:W-:Y:S01]  /*11040*/  FMNMX.FTZ R4, R16, R0, !PT ;  /* 0x0000000010047209 */ /* 0x010fe20007810000 */
[----:B------:R-:W-:Y:S02]  /*11050*/  FMUL.FTZ R82, R82, c[0x0][0x320] ;  /* 0x0000c80052527a20 */ /* 0x000fe40000410000 */
[----:B------:R-:W-:Y:S01]  /*11060*/  FMUL.FTZ R80, R80, c[0x0][0x320] ;  /* 0x0000c80050507a20 */ /* 0x000fe20000410000 */
[----:B------:R-:W-:Y:S01]  /*11070*/  FMNMX.FTZ R4, R17, R4, !PT ;  /* 0x0000000411047209 */ /* 0x000fe20007810000 */
[----:B------:R-:W-:Y:S01]  /*11080*/  FMUL.FTZ R84, R84, c[0x0][0x320] ;  /* 0x0000c80054547a20 */ /* 0x000fe20000410000 */
[----:B------:R-:W-:Y:S01]  /*11090*/  HMMA.16816.F32.BF16 R96, R172, R6, R96 ;  /* 0x00000006ac60723c */ /* 0x000fe20000041860 */
[----:B------:R-:W-:Y:S03]  /*110a0*/  MUFU.TANH R200, R39 ;  /* 0x0000002700c87308 */ /* 0x000fe60000002400 */
[----:B------:R-:W-:Y:S01]  /*110b0*/  FMNMX.FTZ R4, R20, R4, !PT ;  /* 0x0000000414047209 */ /* 0x000fe20007810000 */
[----:B------:R-:W-:Y:S02]  /*110c0*/  FMUL.FTZ R83, R83, c[0x0][0x320] ;  /* 0x0000c80053537a20 */ /* 0x000fe40000410000 */
[----:B------:R-:W-:Y:S01]  /*110d0*/  FMUL.FTZ R81, R81, c[0x0][0x320] ;  /* 0x0000c80051517a20 */ /* 0x000fe20000410000 */
[----:B------:R-:W-:Y:S01]  /*110e0*/  FMNMX.FTZ R4, R21, R4, !PT ;  /* 0x0000000415047209 */ /* 0x000fe20007810000 */
[----:B------:R-:W-:Y:S02]  /*110f0*/  FMUL.FTZ R86, R86, c[0x0][0x320] ;  /* 0x0000c80056567a20 */ /* 0x000fe40000410000 */
[----:B------:R-:W1:Y:S01]  /*11100*/  MUFU.TANH R3, R84 ;  /* 0x0000005400037308 */ /* 0x000e620000002400 */
[----:B------:R-:W-:Y:S02]  /*11110*/  FMUL.FTZ R87, R87, c[0x0][0x320] ;  /* 0x0000c80057577a20 */ /* 0x000fe40000410000 */
[----:B------:R-:W-:Y:S02]  /*11120*/  FMUL.FTZ R85, R85, c[0x0][0x320] ;  /* 0x0000c80055557a20 */ /* 0x000fe40000410000 */
[----:B------:R-:W-:Y:S02]  /*11130*/  FMUL.FTZ R88, R88, c[0x0][0x320] ;  /* 0x0000c80058587a20 */ /* 0x000fe40000410000 */
[----:B------:R-:W-:Y:S02]  /*11140*/  FMUL.FTZ R89, R89, c[0x0][0x320] ;  /* 0x0000c80059597a20 */ /* 0x000fe40000410000 */
[----:B------:R-:W-:Y:S01]  /*11150*/  FMUL.FTZ R90, R90, c[0x0][0x320] ;  /* 0x0000c8005a5a7a20 */ /* 0x000fe20000410000 */
[----:B------:R2:W4:Y:S01]  /*11160*/  MUFU.TANH R195, R37 ;  /* 0x0000002500c37308 */ /* 0x0005220000002400 */
        /* <DEDUP_REMOVED lines=8> */
[----:B-1----:R-:W-:Y:S01]  /*111f0*/  MOV R189, R3 ;  /* 0x0000000300bd7202 */ /* 0x002fe20000000f00 */
[----:B------:R-:W-:Y:S01]  /*11200*/  FMUL.FTZ R61, R61, c[0x0][0x320] ;  /* 0x0000c8003d3d7a20 */ /* 0x000fe20000410000 */
[----:B------:R-:W-:Y:S01]  /*11210*/  FMNMX.FTZ R3, R177, R100, !PT ;  /* 0x00000064b1037209 */ /* 0x000fe20007810000 */
[----:B------:R-:W-:Y:S02]  /*11220*/  FMUL.FTZ R73, R73, c[0x0][0x320] ;  /* 0x0000c80049497a20 */ /* 0x000fe40000410000 */
[----:B------:R-:W-:Y:S01]  /*11230*/  FMUL.FTZ R77, R77, c[0x0][0x320] ;  /* 0x0000c8004d4d7a20 */ /* 0x000fe20000410000 */
[----:B------:R-:W1:Y:S01]  /*11240*/  MUFU.TANH R184, R48 ;  /* 0x0000003000b87308 */ /* 0x000e620000002400 */
[----:B------:R-:W-:Y:S01]  /*11250*/  FMNMX.FTZ R3, R170, R3, !PT ;  /* 0x00000003aa037209 */ /* 0x000fe20007810000 */
[----:B------:R-:W-:Y:S01]  /*11260*/  FMUL.FTZ R74, R74, c[0x0][0x320] ;  /* 0x0000c8004a4a7a20 */ /* 0x000fe20000410000 */
[----:B--2---:R-:W2:Y:S02]  /*11270*/  LDL.64 R36, [R1+0x28] ;  /* 0x0000280001247983 */ /* 0x004ea40000100a00 */
[----:B------:R-:W-:Y:S01]  /*11280*/  FMNMX.FTZ R0, R18, R3, !PT ;  /* 0x0000000312007209 */ /* 0x000fe20007810000 */
[----:B------:R-:W-:Y:S01]  /*11290*/  FMUL.FTZ R92, R92, c[0x0][0x320] ;  /* 0x0000c8005c5c7a20 */ /* 0x000fe20000410000 */
[----:B------:R-:W-:Y:S01]  /*112a0*/  FMNMX.FTZ R3, R171, R5, !PT ;  /* 0x00000005ab037209 */ /* 0x000fe20007810000 */
[----:B------:R-:W-:Y:S01]  /*112b0*/  FMUL.FTZ R79, R79, c[0x0][0x320] ;  /* 0x0000c8004f4f7a20 */ /* 0x000fe20000410000 */
[----:B------:R-:W-:Y:S01]  /*112c0*/  FMNMX.FTZ R0, R19, R0, !PT ;  /* 0x0000000013007209 */ /* 0x000fe20007810000 */
[----:B------:R1:W-:Y:S01]  /*112d0*/  MUFU.TANH R238, R74 ;  /* 0x0000004a00ee7308 */ /* 0x0003e20000002400 */
        /* <DEDUP_REMOVED lines=9> */
[----:B------:R-:W1:Y:S01]  /*11370*/  MUFU.TANH R198, R51 ;  /* 0x0000003300c67308 */ /* 0x000e620000002400 */
        /* <DEDUP_REMOVED lines=10> */
[----:B------:R-:W-:Y:S01]  /*11420*/  FMUL.FTZ R24, R24, c[0x0][0x320] ;  /* 0x0000c80018187a20 */ /* 0x000fe20000410000 */
[----:B----4-:R-:W-:Y:S01]  /*11430*/  FMNMX.FTZ R72, R195, R72, !PT ;  /* 0x00000048c3487209 */ /* 0x010fe20007810000 */
[----:B------:R-:W-:Y:S01]  /*11440*/  FMUL.FTZ R76, R76, c[0x0][0x320] ;  /* 0x0000c8004c4c7a20 */ /* 0x000fe20000410000 */
[----:B------:R-:W-:Y:S01]  /*11450*/  FMNMX.FTZ R0, R200, R0, !PT ;  /* 0x00000000c8007209 */ /* 0x000fe20007810000 */
[----:B-1----:R-:W-:Y:S01]  /*11460*/  FMUL.FTZ R74, R94, c[0x0][0x320] ;  /* 0x0000c8005e4a7a20 */ /* 0x002fe20000410000 */
[----:B------:R-:W-:Y:S01]  /*11470*/  FMNMX.FTZ R72, R184, R72, !PT ;  /* 0x00000048b8487209 */ /* 0x000fe20007810000 */
[----:B------:R-:W-:Y:S01]  /*11480*/  FMUL.FTZ R62, R62, c[0x0][0x320] ;  /* 0x0000c8003e3e7a20 */ /* 0x000fe20000410000 */
[----:B------:R-:W-:Y:S01]  /*11490*/  FMNMX.FTZ R0, R197, R0, !PT ;  /* 0x00000000c5007209 */ /* 0x000fe20007810000 */
[----:B------:R-:W-:Y:S01]  /*114a0*/  FMUL.FTZ R63, R63, c[0x0][0x320] ;  /* 0x0000c8003f3f7a20 */ /* 0x000fe20000410000 */
[----:B------:R-:W1:Y:S01]  /*114b0*/  MUFU.TANH R228, R54 ;  /* 0x0000003600e47308 */ /* 0x000e620000002400 */
[----:B------:R-:W-:Y:S02]  /*114c0*/  FMUL.FTZ R75, R75, c[0x0][0x320] ;  /* 0x0000c8004b4b7a20 */ /* 0x000fe40000410000 */
[----:B------:R-:W-:Y:S01]  /*114d0*/  FMUL.FTZ R78, R78, c[0x0][0x320] ;  /* 0x0000c8004e4e7a20 */ /* 0x000fe20000410000 */
[----:B------:R-:W-:Y:S01]  /*114e0*/  FMNMX.FTZ R0, R198, R0, !PT ;  /* 0x00000000c6007209 */ /* 0x000fe20007810000 */
[----:B------:R-:W-:Y:S02]  /*114f0*/  FMUL.FTZ R25, R25, c[0x0][0x320] ;  /* 0x0000c80019197a20 */ /* 0x000fe40000410000 */
[----:B------:R-:W-:Y:S02]  /*11500*/  FMUL.FTZ R28, R28, c[0x0][0x320] ;  /* 0x0000c8001c1c7a20 */ /* 0x000fe40000410000 */
[----:B------:R-:W-:Y:S01]  /*11510*/  FMUL.FTZ R29, R29, c[0x0][0x320] ;  /* 0x0000c8001d1d7a20 */ /* 0x000fe20000410000 */
[----:B------:R-:W4:Y:S01]  /*11520*/  MUFU.TANH R52, R52 ;  /* 0x0000003400347308 */ /* 0x000f220000002400 */
[----:B------:R-:W-:Y:S02]  /*11530*/  FMUL.FTZ R43, R43, c[0x0][0x320] ;  /* 0x0000c8002b2b7a20 */ /* 0x000fe40000410000 */
[----:B------:R-:W-:Y:S01]  /*11540*/  FMUL.FTZ R71, R71, c[0x0][0x320] ;  /* 0x0000c80047477a20 */ /* 0x000fe20000410000 */
[----:B------:R-:W-:Y:S06]  /*11550*/  FMNMX.FTZ R72, R183, R72, !PT ;  /* 0x00000048b7487209 */ /* 0x000fec0007810000 */
[----:B------:R-:W-:Y:S01]  /*11560*/  MUFU.TANH R226, R40 ;  /* 0x0000002800e27308 */ /* 0x000fe20000002400 */
[----:B-1----:R-:W-:Y:S09]  /*11570*/  FMNMX.FTZ R0, R228, R0, !PT ;  /* 0x00000000e4007209 */ /* 0x002ff20007810000 */
[----:B------:R-:W1:Y:S01]  /*11580*/  MUFU.TANH R40, R55 ;  /* 0x0000003700287308 */ /* 0x000e620000002400 */
[----:B----4-:R-:W-:Y:S09]  /*11590*/  FMNMX.FTZ R72, R52, R72, !PT ;  /* 0x0000004834487209 */ /* 0x010ff20007810000 */
[----:B------:R-:W4:Y:S10]  /*115a0*/  MUFU.TANH R24, R24 ;  /* 0x0000001800187308 */ /* 0x000f340000002400 */
[----:B------:R-:W4:Y:S01]  /*115b0*/  MUFU.TANH R234, R53 ;  /* 0x0000003500ea7308 */ /* 0x000f220000002400 */
[----:B-1----:R-:W-:Y:S09]  /*115c0*/  FMNMX.FTZ R0, R40, R0, !PT ;  /* 0x0000000028007209 */ /* 0x002ff20007810000 */
[----:B------:R-:W1:Y:S01]  /*115d0*/  MUFU.TANH R221, R66 ;  /* 0x0000004200dd7308 */ /* 0x000e620000002400 */
[----:B----4-:R-:W-:Y:S09]  /*115e0*/  FMNMX.FTZ R4, R24, R5, !PT ;  /* 0x0000000518047209 */ /* 0x010ff20007810000 */
[----:B------:R-:W4:Y:S01]  /*115f0*/  MUFU.TANH R25, R25 ;  /* 0x0000001900197308 */ /* 0x000f220000002400 */
[----:B------:R-:W-:Y:S09]  /*11600*/  FMNMX.FTZ R72, R234, R72, !PT ;  /* 0x00000048ea487209 */ /* 0x000ff20007810000 */
        /* <DEDUP_REMOVED lines=12> */
[----:B------:R-:W3:Y:S01]  /*116d0*/  MUFU.TANH R51, R68 ;  /* 0x0000004400337308 */ /* 0x000ee20000002400 */
[----:B-1----:R-:W-:Y:S09]  /*116e0*/  FMNMX.FTZ R0, R223, R0, !PT ;  /* 0x00000000df007209 */ /* 0x002ff20007810000 */
[----:B------:R-:W1:Y:S01]  /*116f0*/  MUFU.TANH R222, R69 ;  /* 0x0000004500de7308 */ /* 0x000e620000002400 */
[----:B----4-:R-:W-:Y:S02]  /*11700*/  FMNMX.FTZ R3, R29, R4, !PT ;  /* 0x000000041d037209 */ /* 0x010fe40007810000 */
[----:B------:R-:W-:Y:S02]  /*11710*/  FMNMX.FTZ R4, R176, R102, !PT ;  /* 0x00000066b0047209 */ /* 0x000fe40007810000 */
[----:B------:R-:W-:Y:S05]  /*11720*/  FMNMX.FTZ R3, R226, R3, !PT ;  /* 0x00000003e2037209 */ /* 0x000fea0007810000 */
[----:B------:R-:W-:Y:S01]  /*11730*/  MUFU.TANH R236, R43 ;  /* 0x0000002b00ec7308 */ /* 0x000fe20000002400 */
[----:B------:R-:W-:Y:S02]  /*11740*/  FMNMX.FTZ R4, R178, R4, !PT ;  /* 0x00000004b2047209 */ /* 0x000fe40007810000 */
[----:B---3--:R-:W-:Y:S07]  /*11750*/  FMNMX.FTZ R72, R51, R72, !PT ;  /* 0x0000004833487209 */ /* 0x008fee0007810000 */
[----:B------:R-:W3:Y:S01]  /*11760*/  MUFU.TANH R43, R71 ;  /* 0x00000047002b7308 */ /* 0x000ee20000002400 */
[----:B------:R-:W-:Y:S02]  /*11770*/  MOV R23, c[0x0][0x1e4] ;  /* 0x0000790000177a02 */ /* 0x000fe40000000f00 */
[----:B-1----:R-:W-:Y:S04]  /*11780*/  MOV R191, R222 ;  /* 0x000000de00bf7202 */ /* 0x002fe80000000f00 */
[----:B------:R-:W-:Y:S03]  /*11790*/  FMNMX.FTZ R72, R191, R72, !PT ;  /* 0x00000048bf487209 */ /* 0x000fe60007810000 */
[----:B------:R-:W1:Y:S10]  /*117a0*/  MUFU.TANH R230, R82 ;  /* 0x0000005200e67308 */ /* 0x000e740000002400 */
[----:B------:R-:W4:Y:S01]  /*117b0*/  MUFU.TANH R14, R14 ;  /* 0x0000000e000e7308 */ /* 0x000f220000002400 */
[----:B---3--:R-:W-:Y:S09]  /*117c0*/  FMNMX.FTZ R0, R43, R0, !PT ;  /* 0x000000002b007209 */ /* 0x008ff20007810000 */
[----:B------:R-:W3:Y:S01]  /*117d0*/  MUFU.TANH R219, R80 ;  /* 0x0000005000db7308 */ /* 0x000ee20000002400 */
[----:B-1----:R-:W-:Y:S09]  /*117e0*/  FMNMX.FTZ R0, R230, R0, !PT ;  /* 0x00000000e6007209 */ /* 0x002ff20007810000 */
[----:B------:R-:W1:Y:S01]  /*117f0*/  MUFU.TANH R225, R46 ;  /* 0x0000002e00e17308 */ /* 0x000e620000002400 */
[----:B----4-:R-:W-:Y:S04]  /*11800*/  FMNMX.FTZ R4, R14, R4, !PT ;  /* 0x000000040e047209 */ /* 0x010fe80007810000 */
[----:B------:R-:W-:Y:S05]  /*11810*/  FMNMX.FTZ R4, R179, R4, !PT ;  /* 0x00000004b3047209 */ /* 0x000fea0007810000 */
[----:B------:R-:W4:Y:S01]  /*11820*/  MUFU.TANH R46, R83 ;  /* 0x00000053002e7308 */ /* 0x000f220000002400 */
[----:B---3--:R-:W-:Y:S09]  /*11830*/  FMNMX.FTZ R72, R219, R72, !PT ;  /* 0x00000048db487209 */ /* 0x008ff20007810000 */
[----:B------:R-:W3:Y:S01]  /*11840*/  MUFU.TANH R204, R81 ;  /* 0x0000005100cc7308 */ /* 0x000ee20000002400 */
[----:B-1----:R-:W-:Y:S02]  /*11850*/  MOV R48, R225 ;  /* 0x000000e100307202 */ /* 0x002fe40000000f00 */
[----:B------:R-:W-:Y:S07]  /*11860*/  IADD3 R225, R103, -0x1, RZ ;  /* 0xffffffff67e17810 */ /* 0x000fee0007ffe0ff */
[----:B------:R-:W1:Y:S01]  /*11870*/  MUFU.TANH R220, R86 ;  /* 0x0000005600dc7308 */ /* 0x000e620000002400 */
[----:B----4-:R-:W-:Y:S09]  /*11880*/  FMNMX.FTZ R0, R46, R0, !PT ;  /* 0x000000002e007209 */ /* 0x010ff20007810000 */
[----:B------:R-:W4:Y:S01]  /*11890*/  MUFU.TANH R182, R26 ;  /* 0x0000001a00b67308 */ /* 0x000f220000002400 */
[----:B---3--:R-:W-:Y:S04]  /*118a0*/  FMNMX.FTZ R72, R204, R72, !PT ;  /* 0x00000048cc487209 */ /* 0x008fe80007810000 */
[----:B------:R-:W-:Y:S05]  /*118b0*/  FMNMX.FTZ R72, R189, R72, !PT ;  /* 0x00000048bd487209 */ /* 0x000fea0007810000 */
[----:B------:R-:W3:Y:S01]  /*118c0*/  MUFU.TANH R202, R41 ;  /* 0x0000002900ca7308 */ /* 0x000ee20000002400 */
[----:B-1----:R-:W-:Y:S09]  /*118d0*/  FMNMX.FTZ R0, R220, R0, !PT ;  /* 0x00000000dc007209 */ /* 0x002ff20007810000 */
[----:B------:R-:W-:Y:S01]  /*118e0*/  MUFU.TANH R196, R31 ;  /* 0x0000001f00c47308 */ /* 0x000fe20000002400 */
[----:B----4-:R-:W-:Y:S09]  /*118f0*/  FMNMX.FTZ R4, R182, R4, !PT ;  /* 0x00000004b6047209 */ /* 0x010ff20007810000 */
[----:B------:R-:W1:Y:S01]  /*11900*/  MUFU.TANH R31, R87 ;  /* 0x00000057001f7308 */ /* 0x000e620000002400 */
[----:B---3--:R-:W-:Y:S04]  /*11910*/  FMNMX.FTZ R3, R202, R3, !PT ;  /* 0x00000003ca037209 */ /* 0x008fe80007810000 */
[----:B------:R-:W-:Y:S05]  /*11920*/  FMNMX.FTZ R3, R201, R3, !PT ;  /* 0x00000003c9037209 */ /* 0x000fea0007810000 */
[----:B------:R-:W3:Y:S10]  /*11930*/  MUFU.TANH R192, R27 ;  /* 0x0000001b00c07308 */ /* 0x000ef40000002400 */
[----:B------:R-:W-:Y:S01]  /*11940*/  MUFU.TANH R41, R42 ;  /* 0x0000002a00297308 */ /* 0x000fe20000002400 */
[----:B-1----:R-:W-:Y:S09]  /*11950*/  FMNMX.FTZ R0, R31, R0, !PT ;  /* 0x000000001f007209 */ /* 0x002ff20007810000 */
[----:B------:R-:W1:Y:S01]  /*11960*/  MUFU.TANH R42, R85 ;  /* 0x00000055002a7308 */ /* 0x000e620000002400 */
[----:B---3--:R-:W-:Y:S09]  /*11970*/  FMNMX.FTZ R4, R192, R4, !PT ;  /* 0x00000004c0047209 */ /* 0x008ff20007810000 */
[----:B------:R-:W3:Y:S10]  /*11980*/  MUFU.TANH R27, R98 ;  /* 0x00000062001b7308 */ /* 0x000ef40000002400 */
[----:B------:R-:W4:Y:S01]  /*11990*/  MUFU.TANH R193, R30 ;  /* 0x0000001e00c17308 */ /* 0x000f220000002400 */
[----:B-1----:R-:W-:Y:S09]  /*119a0*/  FMNMX.FTZ R72, R42, R72, !PT ;  /* 0x000000482a487209 */ /* 0x002ff20007810000 */
[----:B------:R-:W1:Y:S01]  /*119b0*/  MUFU.TANH R30, R45 ;  /* 0x0000002d001e7308 */ /* 0x000e620000002400 */
[----:B---3--:R-:W-:Y:S09]  /*119c0*/  FMNMX.FTZ R0, R27, R0, !PT ;  /* 0x000000001b007209 */ /* 0x008ff20007810000 */
[----:B------:R-:W3:Y:S01]  /*119d0*/  MUFU.TANH R173, R96 ;  /* 0x0000006000ad7308 */ /* 0x000ee20000002400 */
[----:B----4-:R-:W-:Y:S04]  /*119e0*/  FMNMX.FTZ R4, R193, R4, !PT ;  /* 0x00000004c1047209 */ /* 0x010fe80007810000 */
[----:B------:R-:W-:Y:S05]  /*119f0*/  FMNMX.FTZ R4, R196, R4, !PT ;  /* 0x00000004c4047209 */ /* 0x000fea0007810000 */
[----:B------:R4:W2:Y:S01]  /*11a00*/  MUFU.TANH R175, R99 ;  /* 0x0000006300af7308 */ /* 0x0008a20000002400 */
[----:B------:R-:W-:Y:S02]  /*11a10*/  FMNMX.FTZ R4, R41, R4, !PT ;  /* 0x0000000429047209 */ /* 0x000fe40007810000 */
[----:B-1----:R-:W-:Y:S02]  /*11a20*/  FMNMX.FTZ R3, R30, R3, !PT ;  /* 0x000000031e037209 */ /* 0x002fe40007810000 */
[----:B------:R-:W-:Y:S05]  /*11a30*/  MOV R45, R236 ;  /* 0x000000ec002d7202 */ /* 0x000fea0000000f00 */
[----:B------:R-:W1:Y:S01]  /*11a40*/  MUFU.TANH R218, R56 ;  /* 0x0000003800da7308 */ /* 0x000e620000002400 */
[----:B------:R-:W-:Y:S02]  /*11a50*/  FMNMX.FTZ R4, R45, R4, !PT ;  /* 0x000000042d047209 */ /* 0x000fe40007810000 */
[----:B---3--:R-:W-:Y:S02]  /*11a60*/  FMNMX.FTZ R72, R173, R72, !PT ;  /* 0x00000048ad487209 */ /* 0x008fe40007810000 */
[----:B------:R-:W-:Y:S05]  /*11a70*/  FMNMX.FTZ R4, R48, R4, !PT ;  /* 0x0000000430047209 */ /* 0x000fea0007810000 */
[----:B------:R-:W3:Y:S01]  /*11a80*/  MUFU.TANH R172, R97 ;  /* 0x0000006100ac7308 */ /* 0x000ee20000002400 */
[----:B----4-:R-:W-:Y:S02]  /*11a90*/  MOV R99, R238 ;  /* 0x000000ee00637202 */ /* 0x010fe40000000f00 */
[----:B--2---:R-:W-:Y:S07]  /*11aa0*/  FMNMX.FTZ R0, R175, R0, !PT ;  /* 0x00000000af007209 */ /* 0x004fee0007810000 */
[----:B------:R-:W2:Y:S01]  /*11ab0*/  MUFU.TANH R224, R57 ;  /* 0x0000003900e07308 */ /* 0x000ea20000002400 */
[----:B------:R-:W4:Y:S01]  /*11ac0*/  SHFL.BFLY PT, R71, R0, 0x2, 0x1f ;  /* 0x0c401f0000477f89 */ /* 0x000f2200000e0000 */
[----:B-1----:R-:W-:Y:S08]  /*11ad0*/  FMNMX.FTZ R3, R218, R3, !PT ;  /* 0x00000003da037209 */ /* 0x002ff00007810000 */
[----:B------:R-:W1:Y:S01]  /*11ae0*/  MUFU.TANH R233, R60 ;  /* 0x0000003c00e97308 */ /* 0x000e620000002400 */
[----:B---3--:R-:W-:Y:S05]  /*11af0*/  FMNMX.FTZ R72, R172, R72, !PT ;  /* 0x00000048ac487209 */ /* 0x008fea0007810000 */
[----:B------:R-:W3:Y:S04]  /*11b00*/  SHFL.BFLY PT, R5, R72, 0x2, 0x1f ;  /* 0x0c401f0048057f89 */ /* 0x000ee800000e0000 */
[----:B------:R-:W3:Y:S01]  /*11b10*/  MUFU.TANH R215, R47 ;  /* 0x0000002f00d77308 */ /* 0x000ee20000002400 */
[----:B--2---:R-:W-:Y:S02]  /*11b20*/  FMNMX.FTZ R3, R224, R3, !PT ;  /* 0x00000003e0037209 */ /* 0x004fe40007810000 */
[----:B----4-:R-:W-:Y:S07]  /*11b30*/  FMNMX.FTZ R71, R0, R71, !PT ;  /* 0x0000004700477209 */ /* 0x010fee0007810000 */
[----:B------:R-:W2:Y:S01]  /*11b40*/  MUFU.TANH R235, R61 ;  /* 0x0000003d00eb7308 */ /* 0x000ea20000002400 */
[----:B-1----:R-:W-:Y:S09]  /*11b50*/  FMNMX.FTZ R3, R233, R3, !PT ;  /* 0x00000003e9037209 */ /* 0x002ff20007810000 */
[----:B------:R-:W1:Y:S01]  /*11b60*/  MUFU.TANH R229, R58 ;  /* 0x0000003a00e57308 */ /* 0x000e620000002400 */
[----:B---3--:R-:W-:Y:S02]  /*11b70*/  FMNMX.FTZ R72, R72, R5, !PT ;  /* 0x0000000548487209 */ /* 0x008fe40007810000 */
[----:B------:R-:W-:Y:S01]  /*11b80*/  MOV R50, R215 ;  /* 0x000000d700327202 */ /* 0x000fe20000000f00 */
[----:B------:R-:W3:Y:S03]  /*11b90*/  SHFL.BFLY PT, R5, R71, 0x1, 0x1f ;  /* 0x0c201f0047057f89 */ /* 0x000ee600000e0000 */
[----:B------:R-:W-:Y:S03]  /*11ba0*/  FMNMX.FTZ R4, R50, R4, !PT ;  /* 0x0000000432047209 */ /* 0x000fe60007810000 */
[----:B------:R-:W4:Y:S01]  /*11bb0*/  MUFU.TANH R231, R73 ;  /* 0x0000004900e77308 */ /* 0x000f220000002400 */
[----:B--2---:R-:W-:Y:S01]  /*11bc0*/  MOV R94, R235 ;  /* 0x000000eb005e7202 */ /* 0x004fe20000000f00 */
[----:B------:R-:W2:Y:S01]  /*11bd0*/  SHFL.BFLY PT, R7, R72, 0x1, 0x1f ;  /* 0x0c201f0048077f89 */ /* 0x000ea200000e0000 */
[----:B------:R-:W-:Y:S07]  /*11be0*/  FMNMX.FTZ R3, R235, R3, !PT ;  /* 0x00000003eb037209 */ /* 0x000fee0007810000 */
[----:B------:R-:W2:Y:S01]  /*11bf0*/  MUFU.TANH R232, R59 ;  /* 0x0000003b00e87308 */ /* 0x000ea20000002400 */
[----:B------:R-:W-:Y:S02]  /*11c00*/  FMNMX.FTZ R3, R44, R3, !PT ;  /* 0x000000032c037209 */ /* 0x000fe40007810000 */
[----:B-1----:R-:W-:Y:S07]  /*11c10*/  FMNMX.FTZ R4, R229, R4, !PT ;  /* 0x00000004e5047209 */ /* 0x002fee0007810000 */
[----:B------:R-:W1:Y:S01]  /*11c20*/  MUFU.TANH R47, R76 ;  /* 0x0000004c002f7308 */ /* 0x000e620000002400 */
[----:B---3--:R-:W-:Y:S02]  /*11c30*/  FMNMX.FTZ R71, R71, R5, !PT ;  /* 0x0000000547477209 */ /* 0x008fe40007810000 */
[----:B----4-:R-:W-:Y:S02]  /*11c40*/  FMNMX.FTZ R3, R231, R3, !PT ;  /* 0x00000003e7037209 */ /* 0x010fe40007810000 */
[----:B--2---:R-:W-:Y:S05]  /*11c50*/  FMNMX.FTZ R72, R72, R7, !PT ;  /* 0x0000000748487209 */ /* 0x004fea0007810000 */
        /* <DEDUP_REMOVED lines=16> */
[----:B--2---:R-:W-:Y:S07]  /*11d60*/  FMNMX.FTZ R3, R174, R3, !PT ;  /* 0x00000003ae037209 */ /* 0x004fee0007810000 */
[----:B------:R-:W2:Y:S01]  /*11d70*/  MUFU.TANH R237, R75 ;  /* 0x0000004b00ed7308 */ /* 0x000ea20000002400 */
[----:B-1----:R-:W-:Y:S09]  /*11d80*/  FMNMX.FTZ R3, R222, R3, !PT ;  /* 0x00000003de037209 */ /* 0x002ff20007810000 */
[----:B------:R1:W-:Y:S01]  /*11d90*/  MUFU.TANH R75, R0 ;  /* 0x00000000004b7308 */ /* 0x0003e20000002400 */
[----:B---3--:R-:W-:Y:S02]  /*11da0*/  FMNMX.FTZ R3, R97, R3, !PT ;  /* 0x0000000361037209 */ /* 0x008fe40007810000 */
[----:B------:R-:W-:Y:S02]  /*11db0*/  MOV R92, R226 ;  /* 0x000000e2005c7202 */ /* 0x000fe40000000f00 */
[----:B------:R-:W-:Y:S05]  /*11dc0*/  FMNMX.FTZ R3, R26, R3, !PT ;  /* 0x000000031a037209 */ /* 0x000fea0007810000 */
[----:B------:R-:W3:Y:S01]  /*11dd0*/  MUFU.TANH R98, R78 ;  /* 0x0000004e00627308 */ /* 0x000ee20000002400 */
[----:B------:R-:W4:Y:S01]  /*11de0*/  SHFL.BFLY PT, R6, R3, 0x2, 0x1f ;  /* 0x0c401f0003067f89 */ /* 0x000f2200000e0000 */
[----:B--2---:R-:W-:Y:S04]  /*11df0*/  MOV R190, R237 ;  /* 0x000000ed00be7202 */ /* 0x004fe80000000f00 */
[----:B------:R-:W-:Y:S04]  /*11e00*/  FMNMX.FTZ R4, R190, R4, !PT ;  /* 0x00000004be047209 */ /* 0x000fe80007810000 */
[----:B------:R-:W2:Y:S01]  /*11e10*/  MUFU.TANH R96, R79 ;  /* 0x0000004f00607308 */ /* 0x000ea20000002400 */
[----:B-1----:R-:W-:Y:S04]  /*11e20*/  FADD.FTZ R0, -R72, R2 ;  /* 0x0000000248007221 */ /* 0x002fe80000010100 */
[----:B------:R-:W-:Y:S05]  /*11e30*/  FMUL.FTZ R2, R0, c[0x0][0x2d0] ;  /* 0x0000b40000027a20 */ /* 0x000fea0000410000 */
        /* <DEDUP_REMOVED lines=9> */
[----:B------:R-:W2:Y:S01]  /*11ed0*/  MUFU.TANH R74, R74 ;  /* 0x0000004a004a7308 */ /* 0x000ea20000002400 */
[----:B-1----:R-:W-:Y:S09]  /*11ee0*/  FMNMX.FTZ R4, R215, R4, !PT ;  /* 0x00000004d7047209 */ /* 0x002ff20007810000 */
[----:B------:R1:W1:Y:S01]  /*11ef0*/  MUFU.EX2 R73, R2 ;  /* 0x0000000200497308 */ /* 0x0002620000000800 */
[----:B---3--:R-:W-:Y:S02]  /*11f00*/  FMNMX.FTZ R0, R208, R4, !PT ;  /* 0x00000004d0007209 */ /* 0x008fe40007810000 */
[----:B----4-:R-:W-:Y:S02]  /*11f10*/  FMNMX.FTZ R70, R3, R70, !PT ;  /* 0x0000004603467209 */ /* 0x010fe40007810000 */
[----:B--2---:R-:W-:Y:S04]  /*11f20*/  FMNMX.FTZ R0, R74, R0, !PT ;  /* 0x000000004a007209 */ /* 0x004fe80007810000 */
[----:B------:R-:W-:Y:S05]  /*11f30*/  FMNMX.FTZ R0, R75, R0, !PT ;  /* 0x000000004b007209 */ /* 0x000fea0007810000 */
[----:B------:R-:W2:Y:S01]  /*11f40*/  SHFL.BFLY PT, R3, R0, 0x2, 0x1f ;  /* 0x0c401f0000037f89 */ /* 0x000ea200000e0000 */
[----:B-1----:R-:W-:Y:S02]  /*11f50*/  FADD.FTZ R2, -R71, R100 ;  /* 0x0000006447027221 */ /* 0x002fe40000010100 */
[----:B------:R-:W-:Y:S02]  /*11f60*/  FMUL.FTZ R100, R72, c[0x0][0x2d0] ;  /* 0x0000b40048647a20 */ /* 0x000fe40000410000 */
[----:B------:R-:W-:Y:S02]  /*11f70*/  FMUL.FTZ R2, R2, c[0x0][0x2d0] ;  /* 0x0000b40002027a20 */ /* 0x000fe40000410000 */
[--C-:B------:R-:W-:Y:S01]  /*11f80*/  FFMA.FTZ R4, R169, c[0x0][0x2d0], -R100.reuse ;  /* 0x0000b400a9047a23 */ /* 0x100fe20000010864 */
[----:B------:R-:W-:Y:S01]  /*11f90*/  MOV R169, R42 ;  /* 0x0000002a00a97202 */ /* 0x000fe20000000f00 */
[----:B------:R1:W-:Y:S01]  /*11fa0*/  MUFU.EX2 R69, R2 ;  /* 0x0000000200457308 */ /* 0x0003e20000000800 */
[--C-:B------:R-:W-:Y:S09]  /*11fb0*/  FFMA.FTZ R56, R183, c[0x0][0x2d0], -R100.reuse ;  /* 0x0000b400b7387a23 */ /* 0x100ff20000010864 */
[----:B------:R-:W-:Y:S01]  /*11fc0*/  MUFU.EX2 R245, R4 ;  /* 0x0000000400f57308 */ /* 0x000fe20000000800 */
[----:B--2---:R-:W-:Y:S01]  /*11fd0*/  FMNMX.FTZ R0, R0, R3, !PT ;  /* 0x0000000300007209 */ /* 0x004fe20007810000 */
[--C-:B------:R-:W-:Y:S02]  /*11fe0*/  FFMA.FTZ R3, R17, c[0x0][0x2d0], -R100.reuse ;  /* 0x0000b40011037a23 */ /* 0x100fe40000010864 */
[----:B------:R-:W-:Y:S01]  /*11ff0*/  FMUL.FTZ R17, R73, R117 ;  /* 0x0000007549117220 */ /* 0x000fe20000410000 */
[----:B------:R-:W-:Y:S05]  /*12000*/  MOV R117, R229 ;  /* 0x000000e500757202 */ /* 0x000fea0000000f00 */
[----:B------:R2:W-:Y:S01]  /*12010*/  MUFU.EX2 R252, R3 ;  /* 0x0000000300fc7308 */ /* 0x0005e20000000800 */
[----:B-1----:R-:W-:Y:S02]  /*12020*/  FADD.FTZ R2, -R70, R101 ;  /* 0x0000006546027221 */ /* 0x002fe40000010100 */
[----:B------:R-:W-:Y:S02]  /*12030*/  FMUL.FTZ R101, R71, c[0x0][0x2d0] ;  /* 0x0000b40047657a20 */ /* 0x000fe40000410000 */
[----:B------:R-:W-:Y:S02]  /*12040*/  FMUL.FTZ R2, R2, c[0x0][0x2d0] ;  /* 0x0000b40002027a20 */ /* 0x000fe40000410000 */
[--C-:B------:R-:W-:Y:S03]  /*12050*/  FFMA.FTZ R60, R199, c[0x0][0x2d0], -R101.reuse ;  /* 0x0000b400c73c7a23 */ /* 0x100fe60000010865 */
[----:B------:R1:W3:Y:S01]  /*12060*/  MUFU.EX2 R68, R2 ;  /* 0x0000000200447308 */ /* 0x0002e20000000800 */
[--C-:B--2---:R-:W-:Y:S01]  /*12070*/  FFMA.FTZ R3, R177, c[0x0][0x2d0], -R101.reuse ;  /* 0x0000b400b1037a23 */ /* 0x104fe20000010865 */
[----:B------:R-:W-:Y:S08]  /*12080*/  MOV R177, R31 ;  /* 0x0000001f00b17202 */ /* 0x000ff00000000f00 */
[----:B------:R2:W-:Y:S01]  /*12090*/  MUFU.EX2 R244, R3 ;  /* 0x0000000300f47308 */ /* 0x0005e20000000800 */
[--C-:B-1----:R-:W-:Y:S01]  /*120a0*/  FFMA.FTZ R2, R168, c[0x0][0x2d0], -R100.reuse ;  /* 0x0000b400a8027a23 */ /* 0x102fe20000010864 */
[----:B------:R-:W-:Y:S01]  /*120b0*/  MOV R168, R27 ;  /* 0x0000001b00a87202 */ /* 0x000fe20000000f00 */
[C---:B---3--:R-:W-:Y:S07]  /*120c0*/  FMUL.FTZ R57, R68.reuse, R157 ;  /* 0x0000009d44397220 */ /* 0x048fee0000410000 */
[----:B------:R1:W3:Y:S01]  /*120d0*/  MUFU.EX2 R251, R2 ;  /* 0x0000000200fb7308 */ /* 0x0002e20000000800 */
[----:B------:R-:W-:Y:S02]  /*120e0*/  FMUL.FTZ R61, R68, R161 ;  /* 0x000000a1443d7220 */ /* 0x000fe40000410000 */
[--C-:B--2---:R-:W-:Y:S01]  /*120f0*/  FFMA.FTZ R3, R170, c[0x0][0x2d0], -R101.reuse ;  /* 0x0000b400aa037a23 */ /* 0x104fe20000010865 */
[----:B------:R-:W-:Y:S06]  /*12100*/  MOV R170, R43 ;  /* 0x0000002b00aa7202 */ /* 0x000fec0000000f00 */
[----:B------:R2:W4:Y:S01]  /*12110*/  MUFU.EX2 R247, R3 ;  /* 0x0000000300f77308 */ /* 0x0005220000000800 */
[----:B-1----:R-:W-:Y:S01]  /*12120*/  FFMA.FTZ R2, R16, c[0x0][0x2d0], -R100 ;  /* 0x0000b40010027a23 */ /* 0x002fe20000010864 */
[----:B---3--:R-:W-:Y:S08]  /*12130*/  F2FP.BF16.PACK_AB R76, R251, R245 ;  /* 0x000000f5fb4c723e */ /* 0x008ff000000010ff */
[----:B------:R1:W3:Y:S01]  /*12140*/  MUFU.EX2 R250, R2 ;  /* 0x0000000200fa7308 */ /* 0x0002e20000000800 */
[--C-:B--2---:R-:W-:Y:S01]  /*12150*/  FFMA.FTZ R3, R18, c[0x0][0x2d0], -R101.reuse ;  /* 0x0000b40012037a23 */ /* 0x104fe20000010865 */
[----:B----4-:R-:W-:Y:S01]  /*12160*/  F2FP.BF16.PACK_AB R77, R247, R244 ;  /* 0x000000f4f74d723e */ /* 0x010fe200000010ff */
[----:B------:R-:W-:Y:S01]  /*12170*/  FMUL.FTZ R18, R69, R118 ;  /* 0x0000007645127220 */ /* 0x000fe20000410000 */
[----:B------:R-:W-:Y:S06]  /*12180*/  MOV R118, R49 ;  /* 0x0000003100767202 */ /* 0x000fec0000000f00 */
[----:B------:R2:W-:Y:S01]  /*12190*/  MUFU.EX2 R249, R3 ;  /* 0x0000000300f97308 */ /* 0x0005e20000000800 */
[----:B------:R-:W-:Y:S01]  /*121a0*/  FMUL.FTZ R49, R73, R149 ;  /* 0x0000009549317220 */ /* 0x000fe20000410000 */
[----:B-1----:R-:W2:Y:S01]  /*121b0*/  SHFL.BFLY PT, R2, R0, 0x1, 0x1f ;  /* 0x0c201f0000027f89 */ /* 0x002ea200000e0000 */
[----:B---3--:R-:W-:Y:S02]  /*121c0*/  F2FP.BF16.PACK_AB R78, R252, R250 ;  /* 0x000000fafc4e723e */ /* 0x008fe400000010ff */
[----:B--2---:R-:W-:Y:S01]  /*121d0*/  FMNMX.FTZ R3, R0, R2, !PT ;  /* 0x0000000200037209 */ /* 0x004fe20007810000 */
        /* <DEDUP_REMOVED lines=17> */
[----:B------:R1:W3:Y:S01]  /*122f0*/  MUFU.EX2 R242, R2 ;  /* 0x0000000200f27308 */ /* 0x0002e20000000800 */
[C---:B--2---:R-:W-:Y:S02]  /*12300*/  FMUL.FTZ R27, R0.reuse, R127 ;  /* 0x0000007f001b7220 */ /* 0x044fe40000410000 */
[C---:B------:R-:W-:Y:S02]  /*12310*/  FMUL.FTZ R31, R0.reuse, R131 ;  /* 0x00000083001f7220 */ /* 0x040fe40000410000 */
[C---:B------:R-:W-:Y:S02]  /*12320*/  FMUL.FTZ R42, R0.reuse, R142 ;  /* 0x0000008e002a7220 */ /* 0x040fe40000410000 */
[C---:B------:R-:W-:Y:S02]  /*12330*/  FMUL.FTZ R43, R0.reuse, R143 ;  /* 0x0000008f002b7220 */ /* 0x040fe40000410000 */
[C---:B------:R-:W-:Y:S02]  /*12340*/  FMUL.FTZ R47, R0.reuse, R147 ;  /* 0x00000093002f7220 */ /* 0x040fe40000410000 */
[C---:B------:R-:W-:Y:S02]  /*12350*/  FMUL.FTZ R58, R0.reuse, R158 ;  /* 0x0000009e003a7220 */ /* 0x040fe40000410000 */
[C---:B------:R-:W-:Y:S02]  /*12360*/  FMUL.FTZ R59, R0.reuse, R159 ;  /* 0x0000009f003b7220 */ /* 0x040fe40000410000 */
[C---:B------:R-:W-:Y:S02]  /*12370*/  FMUL.FTZ R62, R0.reuse, R162 ;  /* 0x000000a2003e7220 */ /* 0x040fe40000410000 */
[----:B------:R-:W-:Y:S02]  /*12380*/  FMUL.FTZ R63, R0, R163 ;  /* 0x000000a3003f7220 */ /* 0x000fe40000410000 */
[--C-:B-1----:R-:W-:Y:S01]  /*12390*/  FFMA.FTZ R2, R12, c[0x0][0x2d0], -R102.reuse ;  /* 0x0000b4000c027a23 */ /* 0x102fe20000010866 */
        /* <DEDUP_REMOVED lines=11> */
[----:B------:R-:W-:Y:S01]  /*12450*/  FMUL.FTZ R14, R0, R114 ;  /* 0x00000072000e7220 */ /* 0x000fe20000410000 */
[----:B------:R-:W-:Y:S01]  /*12460*/  MOV R114, R52 ;  /* 0x0000003400727202 */ /* 0x000fe20000000f00 */
[--C-:B------:R-:W-:Y:S05]  /*12470*/  FFMA.FTZ R74, R74, c[0x0][0x2d0], -R2.reuse ;  /* 0x0000b4004a4a7a23 */ /* 0x100fea0000010802 */
[----:B------:R2:W-:Y:S10]  /*12480*/  MUFU.EX2 R185, R4 ;  /* 0x0000000400b97308 */ /* 0x0005f40000000800 */
[----:B------:R3:W-:Y:S01]  /*12490*/  MUFU.EX2 R188, R7 ;  /* 0x0000000700bc7308 */ /* 0x0007e20000000800 */
[----:B-1----:R-:W-:Y:S01]  /*124a0*/  FMUL.FTZ R16, R73, R116 ;  /* 0x0000007449107220 */ /* 0x002fe20000410000 */
[----:B------:R-:W-:Y:S01]  /*124b0*/  MOV R116, R50 ;  /* 0x0000003200747202 */ /* 0x000fe20000000f00 */
[----:B------:R-:W-:Y:S07]  /*124c0*/  FMUL.FTZ R50, R69, R150 ;  /* 0x0000009645327220 */ /* 0x000fee0000410000 */
[----:B------:R-:W1:Y:S01]  /*124d0*/  MUFU.EX2 R186, R8 ;  /* 0x0000000800ba7308 */ /* 0x000e620000000800 */
[----:B--2---:R-:W-:Y:S01]  /*124e0*/  FFMA.FTZ R4, R178, c[0x0][0x2d0], -R2 ;  /* 0x0000b400b2047a23 */ /* 0x004fe20000010802 */
[----:B------:R-:W-:Y:S08]  /*124f0*/  MOV R178, R232 ;  /* 0x000000e800b27202 */ /* 0x000ff00000000f00 */
[----:B------:R2:W4:Y:S01]  /*12500*/  MUFU.EX2 R187, R4 ;  /* 0x0000000400bb7308 */ /* 0x0005220000000800 */
[----:B---3--:R-:W-:Y:S02]  /*12510*/  @P4 MOV R7, R37 ;  /* 0x0000002500074202 */ /* 0x008fe40000000f00 */
[----:B-1----:R-:W-:Y:S01]  /*12520*/  F2FP.BF16.PACK_AB R67, R186, R188 ;  /* 0x000000bcba43723e */ /* 0x002fe200000010ff */
[----:B--2---:R-:W-:Y:S01]  /*12530*/  @P4 IMAD.WIDE.U32 R4, R225, c[0x0][0x1e0], RZ ;  /* 0x00007800e1044a25 */ /* 0x004fe200078e00ff */
        /* <DEDUP_REMOVED lines=23> */
[----:B--2---:R-:W-:Y:S01]  /*126b0*/  @P4 IADD3 R4, P1, R6, R13, RZ ;  /* 0x0000000d06044210 */ /* 0x004fe20007f3e0ff */
[----:B---3--:R-:W-:Y:S02]  /*126c0*/  FFMA.FTZ R11, R32, c[0x0][0x2d0], -R100 ;  /* 0x0000b400200b7a23 */ /* 0x008fe40000010864 */
[----:B------:R-:W-:Y:S06]  /*126d0*/  FFMA.FTZ R32, R192, c[0x0][0x2d0], -R2 ;  /* 0x0000b400c0207a23 */ /* 0x000fec0000010802 */
[----:B------:R2:W-:Y:S01]  /*126e0*/  MUFU.EX2 R238, R11 ;  /* 0x0000000b00ee7308 */ /* 0x0005e20000000800 */
[----:B----4-:R-:W-:Y:S01]  /*126f0*/  FMUL.FTZ R8, R68, R108 ;  /* 0x0000006c44087220 */ /* 0x010fe20000410000 */
[----:B------:R-:W-:Y:S01]  /*12700*/  MOV R108, R44 ;  /* 0x0000002c006c7202 */ /* 0x000fe20000000f00 */
[----:B------:R-:W-:Y:S01]  /*12710*/  FFMA.FTZ R44, R194, c[0x0][0x2d0], -R100 ;  /* 0x0000b400c22c7a23 */ /* 0x000fe20000010864 */
[-C--:B-1----:R-:W-:Y:S01]  /*12720*/  @P4 IADD3.X R7, R9, R12.reuse, RZ, P0, !PT ;  /* 0x0000000c09074210 */ /* 0x082fe200007fe4ff */
[----:B------:R-:W-:Y:S01]  /*12730*/  FMUL.FTZ R9, R68, R109 ;  /* 0x0000006d44097220 */ /* 0x000fe20000410000 */
[----:B------:R-:W-:Y:S01]  /*12740*/  @P4 IADD3 R10, P0, R4, R13, RZ ;  /* 0x0000000d040a4210 */ /* 0x000fe20007f1e0ff */
[----:B------:R-:W-:Y:S01]  /*12750*/  FMUL.FTZ R13, R68, R113 ;  /* 0x00000071440d7220 */ /* 0x000fe20000410000 */
[----:B------:R-:W-:Y:S01]  /*12760*/  @P4 IADD3.X R5, R7, R12, RZ, P1, !PT ;  /* 0x0000000c07054210 */ /* 0x000fe20000ffe4ff */
[----:B------:R1:W-:Y:S01]  /*12770*/  @P4 LDGSTS.E.BYPASS.LTC128B.128 [R227+0x4900], [R6.64], !P3 ;  /* 0x0490000006e34fae */ /* 0x0003e2000d901d68 */
[----:B------:R-:W-:Y:S01]  /*12780*/  MOV R109, R40 ;  /* 0x00000028006d7202 */ /* 0x000fe20000000f00 */
[----:B------:R-:W-:Y:S01]  /*12790*/  FFMA.FTZ R40, R196, c[0x0][0x2d0], -R2 ;  /* 0x0000b400c4287a23 */ /* 0x000fe20000010802 */
[----:B------:R-:W-:Y:S01]  /*127a0*/  MOV R113, R51 ;  /* 0x0000003300717202 */ /* 0x000fe20000000f00 */
[----:B------:R-:W-:Y:S04]  /*127b0*/  FMUL.FTZ R51, R69, R151 ;  /* 0x0000009745337220 */ /* 0x000fe80000410000 */
[----:B------:R3:W-:Y:S01]  /*127c0*/  @P4 LDGSTS.E.BYPASS.LTC128B.128 [R227+0x5100], [R4.64], !P3 ;  /* 0x0510000004e34fae */ /* 0x0007e2000d901d68 */
[----:B--2---:R-:W-:Y:S01]  /*127d0*/  @P4 IADD3.X R11, R5, R12, RZ, P0, !PT ;  /* 0x0000000c050b4210 */ /* 0x004fe200007fe4ff */
[--C-:B------:R-:W-:Y:S01]  /*127e0*/  FFMA.FTZ R12, R24, c[0x0][0x2d0], -R102.reuse ;  /* 0x0000b400180c7a23 */ /* 0x100fe20000010866 */
[----:B------:R-:W-:Y:S01]  /*127f0*/  ISETP.GT.AND P0, PT, R103, UR5, PT ;  /* 0x0000000567007c0c */ /* 0x000fe2000bf04270 */
[----:B------:R-:W-:Y:S01]  /*12800*/  FFMA.FTZ R24, R29, c[0x0][0x2d0], -R102 ;  /* 0x0000b4001d187a23 */ /* 0x000fe20000010866 */
[----:B------:R-:W-:Y:S03]  /*12810*/  MOV R103, R225 ;  /* 0x000000e100677202 */ /* 0x000fe60000000f00 */
[----:B------:R2:W-:Y:S01]  /*12820*/  @P4 LDGSTS.E.BYPASS.LTC128B.128 [R227+0x5900], [R10.64], !P3 ;  /* 0x059000000ae34fae */ /* 0x0005e2000d901d68 */
[----:B------:R4:W-:Y:S01]  /*12830*/  MUFU.EX2 R232, R12 ;  /* 0x0000000c00e87308 */ /* 0x0009e20000000800 */
[C---:B------:R-:W-:Y:S06]  /*12840*/  FMUL.FTZ R29, R68.reuse, R129 ;  /* 0x00000081441d7220 */ /* 0x040fec0000410000 */
        /* <DEDUP_REMOVED lines=11> */
[----:B----4-:R-:W-:Y:S01]  /*12900*/  FMUL.FTZ R12, R68, R112 ;  /* 0x00000070440c7220 */ /* 0x010fe20000410000 */
[----:B------:R-:W4:Y:S01]  /*12910*/  LDSM.16.MT88.4 R52, [R210+0x100] ;  /* 0x00010000d234783b */ /* 0x000f220000004200 */
[C---:B--2---:R-:W-:Y:S01]  /*12920*/  FMUL.FTZ R10, R0.reuse, R110 ;  /* 0x0000006e000a7220 */ /* 0x044fe20000410000 */
[----:B------:R-:W-:Y:S01]  /*12930*/  MOV R110, R46 ;  /* 0x0000002e006e7202 */ /* 0x000fe20000000f00 */
[C---:B------:R-:W-:Y:S01]  /*12940*/  FMUL.FTZ R11, R0.reuse, R111 ;  /* 0x0000006f000b7220 */ /* 0x040fe20000410000 */
[----:B------:R-:W-:Y:S01]  /*12950*/  MOV R111, R205 ;  /* 0x000000cd006f7202 */ /* 0x000fe20000000f00 */
[C---:B------:R-:W-:Y:S01]  /*12960*/  FMUL.FTZ R46, R0.reuse, R146 ;  /* 0x00000092002e7220 */ /* 0x040fe20000410000 */
[----:B------:R-:W-:Y:S02]  /*12970*/  MOV R112, R203 ;  /* 0x000000cb00707202 */ /* 0x000fe40000000f00 */
[----:B------:R2:W-:Y:S01]  /*12980*/  MUFU.EX2 R230, R24 ;  /* 0x0000001800e67308 */ /* 0x0005e20000000800 */
[----:B------:R-:W4:Y:S01]  /*12990*/  LDSM.16.MT88.4 R80, [R211+0x100] ;  /* 0x00010000d350783b */ /* 0x000f220000004200 */
[----:B-1----:R-:W-:Y:S01]  /*129a0*/  FMUL.FTZ R6, R69, R106 ;  /* 0x0000006a45067220 */ /* 0x002fe20000410000 */
[----:B------:R-:W-:Y:S01]  /*129b0*/  MOV R106, R26 ;  /* 0x0000001a006a7202 */ /* 0x000fe20000000f00 */
[C---:B------:R-:W-:Y:S05]  /*129c0*/  FMUL.FTZ R26, R0.reuse, R126 ;  /* 0x0000007e001a7220 */ /* 0x040fea0000410000 */
[----:B------:R-:W1:Y:S01]  /*129d0*/  LDSM.16.MT88.4 R84, [R209+0x900] ;  /* 0x00090000d154783b */ /* 0x000e620000004200 */
[----:B------:R4:W-:Y:S01]  /*129e0*/  MUFU.EX2 R181, R32 ;  /* 0x0000002000b57308 */ /* 0x0009e20000000800 */
[--C-:B---3--:R-:W-:Y:S02]  /*129f0*/  FFMA.FTZ R4, R15, c[0x0][0x2d0], -R101.reuse ;  /* 0x0000b4000f047a23 */ /* 0x108fe40000010865 */
[----:B------:R-:W-:Y:S01]  /*12a00*/  FMUL.FTZ R15, R0, R115 ;  /* 0x00000073000f7220 */ /* 0x000fe20000410000 */
[----:B------:R-:W-:Y:S03]  /*12a10*/  MOV R115, R206 ;  /* 0x000000ce00737202 */ /* 0x000fe60000000f00 */
[----:B------:R-:W3:Y:S03]  /*12a20*/  LDSM.16.MT88.4 R88, [R212+0x900] ;  /* 0x00090000d458783b */ /* 0x000ee60000004200 */
[----:B------:R4:W-:Y:S01]  /*12a30*/  MUFU.EX2 R234, R4 ;  /* 0x0000000400ea7308 */ /* 0x0009e20000000800 */
[----:B--2---:R-:W-:Y:S04]  /*12a40*/  FMUL.FTZ R24, R68, R124 ;  /* 0x0000007c44187220 */ /* 0x004fe80000410000 */
[----:B------:R-:W0:Y:S05]  /*12a50*/  LDGDEPBAR ;  /* 0x00000000000079af */ /* 0x000e2a0000000000 */
[----:B------:R2:W-:Y:S01]  /*12a60*/  MUFU.EX2 R206, R56 ;  /* 0x0000003800ce7308 */ /* 0x0005e20000000800 */
[----:B----4-:R-:W-:Y:S02]  /*12a70*/  FMUL.FTZ R32, R73, R132 ;  /* 0x0000008449207220 */ /* 0x010fe40000410000 */
[--C-:B------:R-:W-:Y:S02]  /*12a80*/  FFMA.FTZ R4, R34, c[0x0][0x2d0], -R101.reuse ;  /* 0x0000b40022047a23 */ /* 0x100fe40000010865 */
[----:B------:R-:W-:Y:S05]  /*12a90*/  FMUL.FTZ R34, R69, R134 ;  /* 0x0000008645227220 */ /* 0x000fea0000410000 */
[----:B------:R4:W-:Y:S01]  /*12aa0*/  MUFU.EX2 R235, R4 ;  /* 0x0000000400eb7308 */ /* 0x0009e20000000800 */
[----:B--2---:R-:W-:Y:S02]  /*12ab0*/  FMUL.FTZ R56, R68, R156 ;  /* 0x0000009c44387220 */ /* 0x004fe40000410000 */
[--C-:B----4-:R-:W-:Y:S02]  /*12ac0*/  FFMA.FTZ R4, R35, c[0x0][0x2d0], -R101.reuse ;  /* 0x0000b40023047a23 */ /* 0x110fe40000010865 */
[----:B------:R-:W-:Y:S05]  /*12ad0*/  FMUL.FTZ R35, R69, R135 ;  /* 0x0000008745237220 */ /* 0x000fea0000410000 */
[----:B------:R2:W-:Y:S01]  /*12ae0*/  MUFU.EX2 R236, R4 ;  /* 0x0000000400ec7308 */ /* 0x0005e20000000800 */
[----:B------:R-:W-:Y:S01]  /*12af0*/  LDSM.16.MT88.4 R132, [R212+0x2900] ;  /* 0x00290000d484783b */ /* 0x000fe20000004200 */
[C---:B--2---:R-:W-:Y:S01]  /*12b00*/  FMUL.FTZ R4, R73.reuse, R104 ;  /* 0x0000006849047220 */ /* 0x044fe20000410000 */
        /* <DEDUP_REMOVED lines=9> */
[----:B--2---:R-:W-:Y:S02]  /*12ba0*/  FMUL.FTZ R44, R68, R144 ;  /* 0x00000090442c7220 */ /* 0x004fe40000410000 */
[C---:B------:R-:W-:Y:S04]  /*12bb0*/  HMMA.16816.F32.BF16 R16, R76.reuse, R22, R16 ;  /* 0x000000164c10723c */ /* 0x040fe80000041810 */
[----:B------:R-:W-:Y:S01]  /*12bc0*/  FFMA.FTZ R28, R182, c[0x0][0x2d0], -R2 ;  /* 0x0000b400b61c7a23 */ /* 0x000fe20000010802 */
[----:B------:R-:W-:Y:S01]  /*12bd0*/  MOV R124, R121 ;  /* 0x00000079007c7202 */ /* 0x000fe20000000f00 */
[----:B------:R-:W-:Y:S01]  /*12be0*/  FMUL.FTZ R45, R68, R145 ;  /* 0x00000091442d7220 */ /* 0x000fe20000410000 */
[----:B------:R-:W-:Y:S01]  /*12bf0*/  MOV R121, R114 ;  /* 0x0000007200797202 */ /* 0x000fe20000000f00 */
[C---:B------:R-:W-:Y:S01]  /*12c00*/  FMUL.FTZ R22, R69.reuse, R122 ;  /* 0x0000007a45167220 */ /* 0x040fe20000410000 */
[----:B------:R2:W1:Y:S03]  /*12c10*/  MUFU.EX2 R182, R28 ;  /* 0x0000001c00b67308 */ /* 0x0004660000000800 */
[----:B------:R-:W-:Y:S01]  /*12c20*/  FMUL.FTZ R23, R69, R123 ;  /* 0x0000007b45177220 */ /* 0x000fe20000410000 */
[----:B------:R-:W-:Y:S01]  /*12c30*/  MOV R123, R30 ;  /* 0x0000001e007b7202 */ /* 0x000fe20000000f00 */
[----:B------:R-:W-:Y:S01]  /*12c40*/  FMUL.FTZ R30, R0, R130 ;  /* 0x00000082001e7220 */ /* 0x000fe20000410000 */
[----:B------:R-:W-:Y:S01]  /*12c50*/  MOV R122, R41 ;  /* 0x00000029007a7202 */ /* 0x000fe20000000f00 */
[C---:B------:R-:W-:Y:S01]  /*12c60*/  FMUL.FTZ R41, R68.reuse, R141 ;  /* 0x0000008d44297220 */ /* 0x040fe20000410000 */
[----:B------:R-:W-:Y:S01]  /*12c70*/  MOV R126, R123 ;  /* 0x0000007b007e7202 */ /* 0x000fe20000000f00 */
[----:B----4-:R-:W-:Y:S01]  /*12c80*/  FMUL.FTZ R20, R73, R120 ;  /* 0x0000007849147220 */ /* 0x010fe20000410000 */
        /* <DEDUP_REMOVED lines=8> */
[C---:B--2---:R-:W-:Y:S02]  /*12d10*/  FMUL.FTZ R28, R68.reuse, R128 ;  /* 0x00000080441c7220 */ /* 0x044fe40000410000 */
        /* <DEDUP_REMOVED lines=8> */
[----:B----4-:R-:W-:Y:S02]  /*12da0*/  FMUL.FTZ R48, R73, R148 ;  /* 0x0000009449307220 */ /* 0x010fe40000410000 */
[C---:B------:R-:W-:Y:S01]  /*12db0*/  HMMA.16816.F32.BF16 R32, R76.reuse, R38, R32 ;  /* 0x000000264c20723c */ /* 0x040fe20000041820 */
[----:B------:R-:W-:Y:S03]  /*12dc0*/  LDSM.16.MT88.4 R148, [R210+0x2900] ;  /* 0x00290000d294783b */ /* 0x000fe60000004200 */
[----:B------:R-:W-:Y:S01]  /*12dd0*/  MOV R171, R94 ;  /* 0x0000005e00ab7202 */ /* 0x000fe20000000f00 */
[----:B------:R4:W1:Y:S02]  /*12de0*/  MUFU.EX2 R137, R40 ;  /* 0x0000002800897308 */ /* 0x0008640000000800 */
[C---:B------:R-:W-:Y:S02]  /*12df0*/  FMUL.FTZ R38, R69.reuse, R138 ;  /* 0x0000008a45267220 */ /* 0x040fe40000410000 */
[----:B------:R-:W-:Y:S06]  /*12e00*/  FMUL.FTZ R39, R69, R139 ;  /* 0x0000008b45277220 */ /* 0x000fec0000410000 */
[----:B------:R1:W-:Y:S01]  /*12e10*/  MUFU.EX2 R139, R60 ;  /* 0x0000003c008b7308 */ /* 0x0003e20000000800 */
[C---:B--2---:R-:W-:Y:S09]  /*12e20*/  FMUL.FTZ R36, R73.reuse, R136 ;  /* 0x0000008849247220 */ /* 0x044ff20000410000 */
[----:B------:R2:W-:Y:S01]  /*12e30*/  MUFU.EX2 R138, R92 ;  /* 0x0000005c008a7308 */ /* 0x0005e20000000800 */
[-C--:B------:R-:W-:Y:S03]  /*12e40*/  HMMA.16816.F32.BF16 R36, R76, R52.reuse, R36 ;  /* 0x000000344c24723c */ /* 0x080fe60000041824 */
[C---:B----4-:R-:W-:Y:S07]  /*12e50*/  FMUL.FTZ R40, R68.reuse, R140 ;  /* 0x0000008c44287220 */ /* 0x050fee0000410000 */
[C---:B------:R-:W-:Y:S04]  /*12e60*/  HMMA.16816.F32.BF16 R40, R64.reuse, R52, R40 ;  /* 0x000000344028723c */ /* 0x040fe80000041828 */
[----:B-1----:R-:W-:Y:S03]  /*12e70*/  FMUL.FTZ R60, R68, R160 ;  /* 0x000000a0443c7220 */ /* 0x002fe60000410000 */
[----:B------:R-:W-:Y:S01]  /*12e80*/  FFMA.FTZ R52, R184, c[0x0][0x2d0], -R100 ;  /* 0x0000b400b8347a23 */ /* 0x000fe20000010864 */
[-C--:B------:R-:W-:Y:S03]  /*12e90*/  HMMA.16816.F32.BF16 R44, R64, R54.reuse, R44 ;  /* 0x00000036402c723c */ /* 0x080fe6000004182c */
[----:B------:R1:W4:Y:S01]  /*12ea0*/  MUFU.EX2 R207, R52 ;  /* 0x0000003400cf7308 */ /* 0x0003220000000800 */
[----:B------:R-:W-:Y:S01]  /*12eb0*/  FMUL.FTZ R53, R73, R153 ;  /* 0x0000009949357220 */ /* 0x000fe20000410000 */
[----:B--2---:R-:W2:Y:S03]  /*12ec0*/  LDSM.16.MT88.4 R92, [R210+0x900] ;  /* 0x00090000d25c783b */ /* 0x004ea60000004200 */
[C---:B------:R-:W-:Y:S07]  /*12ed0*/  HMMA.16816.F32.BF16 R48, R76.reuse, R54, R48 ;  /* 0x000000364c30723c */ /* 0x040fee0000041830 */
[C---:B------:R-:W-:Y:S02]  /*12ee0*/  FMUL.FTZ R54, R69.reuse, R154 ;  /* 0x0000009a45367220 */ /* 0x040fe40000410000 */
[----:B------:R-:W-:Y:S03]  /*12ef0*/  FMUL.FTZ R55, R69, R155 ;  /* 0x0000009b45377220 */ /* 0x000fe60000410000 */
[----:B-1----:R-:W-:Y:S07]  /*12f00*/  FMUL.FTZ R52, R73, R152 ;  /* 0x0000009849347220 */ /* 0x002fee0000410000 */
        /* <DEDUP_REMOVED lines=20> */
[--C-:B-1----:R-:W-:Y:S04]  /*13050*/  FFMA.FTZ R80, R198, c[0x0][0x2d0], -R101.reuse ;  /* 0x0000b400c6507a23 */ /* 0x102fe80000010865 */
[----:B------:R1:W1:Y:S02]  /*13060*/  MUFU.EX2 R203, R80 ;  /* 0x0000005000cb7308 */ /* 0x0002640000000800 */
[----:B-1----:R-:W-:Y:S07]  /*13070*/  F2FP.BF16.PACK_AB R80, R231, R232 ;  /* 0x000000e8e750723e */ /* 0x002fee00000010ff */
[C---:B------:R-:W-:Y:S07]  /*13080*/  HMMA.16816.F32.BF16 R8, R80.reuse, R84, R8 ;  /* 0x000000545008723c */ /* 0x040fee0000041808 */
[--C-:B------:R-:W-:Y:S01]  /*13090*/  FFMA.FTZ R84, R202, c[0x0][0x2d0], -R102.reuse ;  /* 0x0000b400ca547a23 */ /* 0x100fe20000010866 */
[-C--:B------:R-:W-:Y:S03]  /*130a0*/  HMMA.16816.F32.BF16 R12, R80, R86.reuse, R12 ;  /* 0x00000056500c723c */ /* 0x080fe6000004180c */
[----:B------:R1:W-:Y:S05]  /*130b0*/  MUFU.EX2 R143, R84 ;  /* 0x00000054008f7308 */ /* 0x0003ea0000000800 */
[C---:B------:R-:W-:Y:S08]  /*130c0*/  HMMA.16816.F32.BF16 R16, R76.reuse, R86, R16 ;  /* 0x000000564c10723c */ /* 0x040ff00000041810 */
[-C--:B---3--:R-:W-:Y:S08]  /*130d0*/  HMMA.16816.F32.BF16 R20, R76, R88.reuse, R20 ;  /* 0x000000584c14723c */ /* 0x088ff00000041814 */
[C---:B------:R-:W-:Y:S04]  /*130e0*/  HMMA.16816.F32.BF16 R24, R80.reuse, R88, R24 ;  /* 0x000000585018723c */ /* 0x040fe80000041818 */
[--C-:B-1----:R-:W-:Y:S04]  /*130f0*/  FFMA.FTZ R84, R201, c[0x0][0x2d0], -R102.reuse ;  /* 0x0000b400c9547a23 */ /* 0x102fe80000010866 */
[-C--:B------:R-:W-:Y:S01]  /*13100*/  HMMA.16816.F32.BF16 R28, R80, R90.reuse, R28 ;  /* 0x0000005a501c723c */ /* 0x080fe2000004181c */
[----:B------:R1:W-:Y:S07]  /*13110*/  MUFU.EX2 R142, R84 ;  /* 0x00000054008e7308 */ /* 0x0003ee0000000800 */
[C---:B------:R-:W-:Y:S08]  /*13120*/  HMMA.16816.F32.BF16 R32, R76.reuse, R90, R32 ;  /* 0x0000005a4c20723c */ /* 0x040ff00000041820 */
[-C--:B--2---:R-:W-:Y:S08]  /*13130*/  HMMA.16816.F32.BF16 R36, R76, R92.reuse, R36 ;  /* 0x0000005c4c24723c */ /* 0x084ff00000041824 */
[C---:B------:R-:W-:Y:S04]  /*13140*/  HMMA.16816.F32.BF16 R40, R80.reuse, R92, R40 ;  /* 0x0000005c5028723c */ /* 0x040fe80000041828 */
[----:B-1----:R-:W-:Y:S01]  /*13150*/  FFMA.FTZ R84, R126, c[0x0][0x2d0], -R102 ;  /* 0x0000b4007e547a23 */ /* 0x002fe20000010866 */
        /* <DEDUP_REMOVED lines=24> */
[----:B------:R1:W1:Y:S01]  /*132e0*/  MUFU.EX2 R141, R88 ;  /* 0x00000058008d7308 */ /* 0x0002620000000800 */
[----:B------:R-:W-:Y:S02]  /*132f0*/  MOV R124, R123 ;  /* 0x0000007b007c7202 */ /* 0x000fe40000000f00 */
[----:B------:R-:W-:Y:S02]  /*13300*/  MOV R121, R120 ;  /* 0x0000007800797202 */ /* 0x000fe40000000f00 */
[----:B------:R-:W-:Y:S02]  /*13310*/  MOV R123, R122 ;  /* 0x0000007a007b7202 */ /* 0x000fe40000000f00 */
[----:B------:R-:W-:Y:S02]  /*13320*/  MOV R122, R121 ;  /* 0x00000079007a7202 */ /* 0x000fe40000000f00 */
[----:B------:R-:W-:Y:S02]  /*13330*/  MOV R120, R119 ;  /* 0x0000007700787202 */ /* 0x000fe40000000f00 */
[----:B------:R-:W-:Y:S02]  /*13340*/  MOV R119, R112 ;  /* 0x0000007000777202 */ /* 0x000fe40000000f00 */
[----:B------:R-:W-:Y:S01]  /*13350*/  MOV R112, R109 ;  /* 0x0000006d00707202 */ /* 0x000fe20000000f00 */
[----:B---3--:R-:W3:Y:S01]  /*13360*/  LDSM.16.MT88.4 R84, [R211+0x900] ;  /* 0x00090000d354783b */ /* 0x008ee20000004200 */
[----:B------:R-:W-:Y:S02]  /*13370*/  MOV R121, R120 ;  /* 0x0000007800797202 */ /* 0x000fe40000000f00 */
[----:B------:R-:W-:Y:S02]  /*13380*/  MOV R120, R119 ;  /* 0x0000007700787202 */ /* 0x000fe40000000f00 */
[----:B------:R-:W-:Y:S02]  /*13390*/  MOV R119, R112 ;  /* 0x0000007000777202 */ /* 0x000fe40000000f00 */
[----:B------:R-:W-:Y:S02]  /*133a0*/  MOV R109, R221 ;  /* 0x000000dd006d7202 */ /* 0x000fe40000000f00 */
[----:B------:R2:W5:Y:S01]  /*133b0*/  LDL.LU R221, [R1+0x68] ;  /* 0x0000680001dd7983 */ /* 0x0005620000300800 */
[--C-:B-1----:R-:W-:Y:S01]  /*133c0*/  FFMA.FTZ R88, R126, c[0x0][0x2d0], -R2.reuse ;  /* 0x0000b4007e587a23 */ /* 0x102fe20000010802 */
        /* <DEDUP_REMOVED lines=15> */
[----:B-1----:R-:W-:Y:S01]  /*134c0*/  FFMA.FTZ R88, R126, c[0x0][0x2d0], -R2 ;  /* 0x0000b4007e587a23 */ /* 0x002fe20000010802 */
[----:B------:R-:W-:Y:S01]  /*134d0*/  MOV R126, R125 ;  /* 0x0000007d007e7202 */ /* 0x000fe20000000f00 */
[-C--:B---3--:R-:W-:Y:S01]  /*134e0*/  HMMA.16816.F32.BF16 R52, R76, R84.reuse, R52 ;  /* 0x000000544c34723c */ /* 0x088fe20000041834 */
[----:B------:R1:W5:Y:S01]  /*134f0*/  LDL.LU R223, [R1+0x60] ;  /* 0x0000600001df7983 */ /* 0x0003620000300800 */
[----:B------:R3:W1:Y:S01]  /*13500*/  MUFU.EX2 R144, R88 ;  /* 0x0000005800907308 */ /* 0x0006620000000800 */
        /* <DEDUP_REMOVED lines=10> */
[--C-:B---3--:R-:W-:Y:S01]  /*135b0*/  FFMA.FTZ R88, R126, c[0x0][0x2d0], -R100.reuse ;  /* 0x0000b4007e587a23 */ /* 0x108fe20000010864 */
        /* <DEDUP_REMOVED lines=8> */
[----:B----4-:R-:W-:Y:S02]  /*13640*/  F2FP.BF16.PACK_AB R78, R206, R207 ;  /* 0x000000cfce4e723e */ /* 0x010fe400000010ff */
[----:B------:R-:W-:Y:S02]  /*13650*/  F2FP.BF16.PACK_AB R77, R205, R139 ;  /* 0x0000008bcd4d723e */ /* 0x000fe400000010ff */
[----:B------:R-:W-:Y:S02]  /*13660*/  F2FP.BF16.PACK_AB R79, R203, R204 ;  /* 0x000000cccb4f723e */ /* 0x000fe400000010ff */
[----:B------:R-:W-:Y:S02]  /*13670*/  MOV R118, R117 ;  /* 0x0000007500767202 */ /* 0x000fe40000000f00 */
[----:B------:R-:W-:Y:S02]  /*13680*/  MOV R117, R224 ;  /* 0x000000e000757202 */ /* 0x000fe40000000f00 */
[----:B------:R-:W-:Y:S01]  /*13690*/  MOV R120, R119 ;  /* 0x0000007700787202 */ /* 0x000fe20000000f00 */
[----:B------:R4:W5:Y:S01]  /*136a0*/  LDL.LU R224, [R1+0x5c] ;  /* 0x00005c0001e07983 */ /* 0x0009620000300800 */
[--C-:B---3--:R-:W-:Y:S01]  /*136b0*/  FFMA.FTZ R88, R126, c[0x0][0x2d0], -R100.reuse ;  /* 0x0000b4007e587a23 */ /* 0x108fe20000010864 */
        /* <DEDUP_REMOVED lines=14> */
[----:B--2---:R-:W-:Y:S01]  /*137a0*/  F2FP.BF16.PACK_AB R82, R202, R142 ;  /* 0x0000008eca52723e */ /* 0x004fe200000010ff */
[----:B------:R2:W5:Y:S01]  /*137b0*/  LDL.LU R218, [R1+0x58] ;  /* 0x0000580001da7983 */ /* 0x0005620000300800 */
[----:B------:R-:W-:Y:S02]  /*137c0*/  F2FP.BF16.PACK_AB R81, R141, R136 ;  /* 0x000000888d51723e */ /* 0x000fe400000010ff */
[----:B-1----:R-:W-:Y:S01]  /*137d0*/  F2FP.BF16.PACK_AB R83, R144, R140 ;  /* 0x0000008c9053723e */ /* 0x002fe200000010ff */
[----:B---3--:R-:W1:Y:S01]  /*137e0*/  LDSM.16.MT88.4 R88, [R209+0x1100] ;  /* 0x00110000d158783b */ /* 0x008e620000004200 */
        /* <DEDUP_REMOVED lines=25> */
[--C-:B---3--:R-:W-:Y:S01]  /*13980*/  FFMA.FTZ R92, R123, c[0x0][0x2d0], -R101.reuse ;  /* 0x0000b4007b5c7a23 */ /* 0x108fe20000010865 */
        /* <DEDUP_REMOVED lines=12> */
[----:B--2---:R-:W2:Y:S08]  /*13a50*/  LDSM.16.MT88.4 R84, [R212+0x1100] ;  /* 0x00110000d454783b */ /* 0x004eb00000004200 */
[----:B-1----:R-:W1:Y:S01]  /*13a60*/  LDSM.16.MT88.4 R92, [R210+0x1100] ;  /* 0x00110000d25c783b */ /* 0x002e620000004200 */
[----:B----4-:R-:W-:Y:S07]  /*13a70*/  F2FP.BF16.PACK_AB R80, R143, R138 ;  /* 0x0000008a8f50723e */ /* 0x010fee00000010ff */
[C---:B------:R-:W-:Y:S07]  /*13a80*/  HMMA.16816.F32.BF16 R8, R80.reuse, R88, R8 ;  /* 0x000000585008723c */ /* 0x040fee0000041808 */
[--C-:B------:R-:W-:Y:S01]  /*13a90*/  FFMA.FTZ R88, R122, c[0x0][0x2d0], -R102.reuse ;  /* 0x0000b4007a587a23 */ /* 0x100fe20000010866 */
[-C--:B------:R-:W-:Y:S03]  /*13aa0*/  HMMA.16816.F32.BF16 R12, R80, R90.reuse, R12 ;  /* 0x0000005a500c723c */ /* 0x080fe6000004180c */
[----:B------:R4:W-:Y:S05]  /*13ab0*/  MUFU.EX2 R145, R88 ;  /* 0x0000005800917308 */ /* 0x0009ea0000000800 */
[C---:B------:R-:W-:Y:S08]  /*13ac0*/  HMMA.16816.F32.BF16 R16, R76.reuse, R90, R16 ;  /* 0x0000005a4c10723c */ /* 0x040ff00000041810 */
[-C--:B--2---:R-:W-:Y:S08]  /*13ad0*/  HMMA.16816.F32.BF16 R20, R76, R84.reuse, R20 ;  /* 0x000000544c14723c */ /* 0x084ff00000041814 */
        /* <DEDUP_REMOVED lines=9> */
[----:B--2---:R-:W-:Y:S03]  /*13b70*/  FFMA.FTZ R88, R120, c[0x0][0x2d0], -R102 ;  /* 0x0000b40078587a23 */ /* 0x004fe60000010866 */
        /* <DEDUP_REMOVED lines=9> */
[----:B--2---:R-:W-:Y:S02]  /*13c10*/  FFMA.FTZ R84, R116, c[0x0][0x2d0], -R2 ;  /* 0x0000b40074547a23 */ /* 0x004fe40000010802 */
[----:B------:R-:W-:Y:S07]  /*13c20*/  LDSM.16.MT88.4 R116, [R209+0x2900] ;  /* 0x00290000d174783b */ /* 0x000fee0000004200 */
[----:B------:R2:W-:Y:S01]  /*13c30*/  MUFU.EX2 R154, R84 ;  /* 0x00000054009a7308 */ /* 0x0005e20000000800 */
[----:B----4-:R-:W-:Y:S09]  /*13c40*/  FFMA.FTZ R92, R114, c[0x0][0x2d0], -R100 ;  /* 0x0000b400725c7a23 */ /* 0x010ff20000010864 */
[----:B------:R-:W-:Y:S01]  /*13c50*/  MUFU.EX2 R192, R92 ;  /* 0x0000005c00c07308 */ /* 0x000fe20000000800 */
[----:B-1----:R-:W1:Y:S01]  /*13c60*/  LDSM.16.MT88.4 R88, [R211+0x1100] ;  /* 0x00110000d358783b */ /* 0x002e620000004200 */
[----:B--2---:R-:W-:Y:S08]  /*13c70*/  FFMA.FTZ R84, R115, c[0x0][0x2d0], -R2 ;  /* 0x0000b40073547a23 */ /* 0x004ff00000010802 */
[----:B------:R2:W4:Y:S02]  /*13c80*/  MUFU.EX2 R152, R84 ;  /* 0x0000005400987308 */ /* 0x0005240000000800 */
[--C-:B--2---:R-:W-:Y:S01]  /*13c90*/  FFMA.FTZ R84, R113, c[0x0][0x2d0], -R100.reuse ;  /* 0x0000b40071547a23 */ /* 0x104fe20000010864 */
[----:B------:R-:W-:Y:S01]  /*13ca0*/  MOV R113, R112 ;  /* 0x0000007000717202 */ /* 0x000fe20000000f00 */
[-C--:B-1----:R-:W-:Y:S03]  /*13cb0*/  HMMA.16816.F32.BF16 R52, R76, R88.reuse, R52 ;  /* 0x000000584c34723c */ /* 0x082fe60000041834 */
[----:B------:R-:W-:Y:S02]  /*13cc0*/  MOV R112, R109 ;  /* 0x0000006d00707202 */ /* 0x000fe40000000f00 */
[----:B------:R-:W-:Y:S02]  /*13cd0*/  MOV R109, R108 ;  /* 0x0000006c006d7202 */ /* 0x000fe40000000f00 */
[----:B------:R-:W-:Y:S01]  /*13ce0*/  MOV R108, R176 ;  /* 0x000000b0006c7202 */ /* 0x000fe20000000f00 */
[C---:B------:R-:W-:Y:S04]  /*13cf0*/  HMMA.16816.F32.BF16 R56, R80.reuse, R88, R56 ;  /* 0x000000585038723c */ /* 0x040fe80000041838 */
[----:B------:R-:W-:Y:S02]  /*13d00*/  MOV R176, R189 ;  /* 0x000000bd00b07202 */ /* 0x000fe40000000f00 */
[----:B------:R1:W-:Y:S01]  /*13d10*/  MUFU.EX2 R189, R84 ;  /* 0x0000005400bd7308 */ /* 0x0003e20000000800 */
[----:B------:R-:W-:Y:S01]  /*13d20*/  FFMA.FTZ R88, R111, c[0x0][0x2d0], -R100 ;  /* 0x0000b4006f587a23 */ /* 0x000fe20000010864 */
[-C--:B------:R-:W-:Y:S04]  /*13d30*/  HMMA.16816.F32.BF16 R60, R80, R90.reuse, R60 ;  /* 0x0000005a503c723c */ /* 0x080fe8000004183c */
[----:B------:R-:W-:Y:S02]  /*13d40*/  MOV R111, R107 ;  /* 0x0000006b006f7202 */ /* 0x000fe40000000f00 */
[----:B------:R-:W-:Y:S01]  /*13d50*/  MOV R107, R190 ;  /* 0x000000be006b7202 */ /* 0x000fe20000000f00 */
[--C-:B------:R-:W-:Y:S01]  /*13d60*/  FFMA.FTZ R80, R113, c[0x0][0x2d0], -R101.reuse ;  /* 0x0000b40071507a23 */ /* 0x100fe20000010865 */
[----:B------:R-:W-:Y:S01]  /*13d70*/  HMMA.16816.F32.BF16 R64, R76, R90, R64 ;  /* 0x0000005a4c40723c */ /* 0x000fe20000041840 */
[----:B------:R2:W-:Y:S03]  /*13d80*/  MUFU.EX2 R190, R88 ;  /* 0x0000005800be7308 */ /* 0x0005e60000000800 */
[----:B------:R-:W-:Y:S01]  /*13d90*/  F2FP.BF16.PACK_AB R82, R193, R195 ;  /* 0x000000c3c152723e */ /* 0x000fe200000010ff */
[--C-:B------:R-:W-:Y:S01]  /*13da0*/  FFMA.FTZ R92, R111, c[0x0][0x2d0], -R101.reuse ;  /* 0x0000b4006f5c7a23 */ /* 0x100fe20000010865 */
[----:B------:R-:W-:Y:S02]  /*13db0*/  F2FP.BF16.PACK_AB R81, R153, R155 ;  /* 0x0000009b9951723e */ /* 0x000fe400000010ff */
[----:B------:R-:W-:Y:S03]  /*13dc0*/  F2FP.BF16.PACK_AB R76, R201, R147 ;  /* 0x00000093c94c723e */ /* 0x000fe600000010ff */
[----:B------:R3:W-:Y:S01]  /*13dd0*/  MUFU.EX2 R159, R80 ;  /* 0x00000050009f7308 */ /* 0x0007e20000000800 */
[----:B------:R-:W-:Y:S01]  /*13de0*/  F2FP.BF16.PACK_AB R78, R200, R199 ;  /* 0x000000c7c84e723e */ /* 0x000fe200000010ff */
[----:B-1----:R-:W1:Y:S01]  /*13df0*/  LDSM.16.MT88.4 R84, [R209+0x1900] ;  /* 0x00190000d154783b */ /* 0x002e620000004200 */
[----:B------:R-:W-:Y:S02]  /*13e00*/  F2FP.BF16.PACK_AB R77, R198, R146 ;  /* 0x00000092c64d723e */ /* 0x000fe400000010ff */
[----:B------:R-:W-:Y:S02]  /*13e10*/  F2FP.BF16.PACK_AB R79, R197, R196 ;  /* 0x000000c4c54f723e */ /* 0x000fe400000010ff */
[----:B----4-:R-:W-:Y:S03]  /*13e20*/  F2FP.BF16.PACK_AB R83, R152, R154 ;  /* 0x0000009a9853723e */ /* 0x010fe600000010ff */
[----:B------:R4:W-:Y:S01]  /*13e30*/  MUFU.EX2 R184, R92 ;  /* 0x0000005c00b87308 */ /* 0x0009e20000000800 */
[----:B--2---:R-:W2:Y:S01]  /*13e40*/  LDSM.16.MT88.4 R88, [R212+0x1900] ;  /* 0x00190000d458783b */ /* 0x004ea20000004200 */
[--C-:B---3--:R-:W-:Y:S08]  /*13e50*/  FFMA.FTZ R80, R112, c[0x0][0x2d0], -R101.reuse ;  /* 0x0000b40070507a23 */ /* 0x108ff00000010865 */
[----:B------:R3:W-:Y:S01]  /*13e60*/  MUFU.EX2 R158, R80 ;  /* 0x00000050009e7308 */ /* 0x0007e20000000800 */
        /* <DEDUP_REMOVED lines=15> */
[----:B------:R-:W-:Y:S04]  /*13f60*/  MOV R104, R97 ;  /* 0x0000006100687202 */ /* 0x000fe80000000f00 */
        /* <DEDUP_REMOVED lines=11> */
[----:B------:R-:W-:Y:S02]  /*14020*/  FFMA.FTZ R92, R176, c[0x0][0x2d0], -R100 ;  /* 0x0000b400b05c7a23 */ /* 0x000fe40000010864 */
[C---:B------:R-:W-:Y:S03]  /*14030*/  HMMA.16816.F32.BF16 R48, R76.reuse, R94, R48 ;  /* 0x0000005e4c30723c */ /* 0x040fe60000041830 */
[----:B------:R2:W-:Y:S01]  /*14040*/  MUFU.EX2 R99, R88 ;  /* 0x0000005800637308 */ /* 0x0005e20000000800 */
[----:B-1----:R-:W-:Y:S09]  /*14050*/  FFMA.FTZ R84, R180, c[0x0][0x2d0], -R102 ;  /* 0x0000b400b4547a23 */ /* 0x002ff20000010866 */
[----:B------:R1:W-:Y:S01]  /*14060*/  MUFU.EX2 R180, R84 ;  /* 0x0000005400b47308 */ /* 0x0003e20000000800 */
[--C-:B--2---:R-:W-:Y:S01]  /*14070*/  FFMA.FTZ R88, R107, c[0x0][0x2d0], -R2.reuse ;  /* 0x0000b4006b587a23 */ /* 0x104fe20000010802 */
[----:B------:R-:W-:Y:S02]  /*14080*/  MOV R107, R106 ;  /* 0x0000006a006b7202 */ /* 0x000fe40000000f00 */
[----:B------:R-:W-:Y:S06]  /*14090*/  MOV R106, R177 ;  /* 0x000000b1006a7202 */ /* 0x000fec0000000f00 */
[----:B------:R2:W-:Y:S01]  /*140a0*/  MUFU.EX2 R97, R88 ;  /* 0x0000005800617308 */ /* 0x0005e20000000800 */
[----:B------:R-:W-:Y:S02]  /*140b0*/  MOV R110, R107 ;  /* 0x0000006b006e7202 */ /* 0x000fe40000000f00 */
[----:B------:R-:W3:Y:S07]  /*140c0*/  LDL.LU R107, [R1+0x10] ;  /* 0x00001000016b7983 */ /* 0x000eee0000300800 */
[----:B------:R4:W-:Y:S01]  /*140d0*/  MUFU.EX2 R177, R92 ;  /* 0x0000005c00b17308 */ /* 0x0009e20000000800 */
[----:B-1----:R-:W1:Y:S01]  /*140e0*/  LDSM.16.MT88.4 R84, [R211+0x1900] ;  /* 0x00190000d354783b */ /* 0x002e620000004200 */
[----:B--2---:R-:W-:Y:S08]  /*140f0*/  FFMA.FTZ R88, R98, c[0x0][0x2d0], -R2 ;  /* 0x0000b40062587a23 */ /* 0x004ff00000010802 */
[----:B------:R2:W-:Y:S01]  /*14100*/  MUFU.EX2 R98, R88 ;  /* 0x0000005800627308 */ /* 0x0005e20000000800 */
[----:B----4-:R-:W-:Y:S01]  /*14110*/  FFMA.FTZ R92, R170, c[0x0][0x2d0], -R100 ;  /* 0x0000b400aa5c7a23 */ /* 0x010fe20000010864 */
[----:B------:R-:W-:Y:S08]  /*14120*/  MOV R170, R175 ;  /* 0x000000af00aa7202 */ /* 0x000ff00000000f00 */
[----:B------:R4:W4:Y:S01]  /*14130*/  MUFU.EX2 R175, R92 ;  /* 0x0000005c00af7308 */ /* 0x0009220000000800 */
[----:B--2---:R-:W-:Y:S01]  /*14140*/  FFMA.FTZ R88, R96, c[0x0][0x2d0], -R2 ;  /* 0x0000b40060587a23 */ /* 0x004fe20000010802 */
[-C--:B-1----:R-:W-:Y:S08]  /*14150*/  HMMA.16816.F32.BF16 R52, R76, R84.reuse, R52 ;  /* 0x000000544c34723c */ /* 0x082ff00000041834 */
[----:B------:R1:W2:Y:S01]  /*14160*/  MUFU.EX2 R96, R88 ;  /* 0x0000005800607308 */ /* 0x0002a20000000800 */
[C---:B------:R-:W-:Y:S04]  /*14170*/  HMMA.16816.F32.BF16 R56, R80.reuse, R84, R56 ;  /* 0x000000545038723c */ /* 0x040fe80000041838 */
[--C-:B----4-:R-:W-:Y:S01]  /*14180*/  FFMA.FTZ R92, R106, c[0x0][0x2d0], -R101.reuse ;  /* 0x0000b4006a5c7a23 */ /* 0x110fe20000010865 */
[----:B------:R-:W-:Y:S01]  /*14190*/  F2FP.BF16.PACK_AB R164, R175, R177 ;  /* 0x000000b1afa4723e */ /* 0x000fe200000010ff */
[----:B------:R-:W4:Y:S01]  /*141a0*/  LDL.LU R106, [R1+0x14] ;  /* 0x00001400016a7983 */ /* 0x000f220000300800 */
[--C-:B------:R-:W-:Y:S01]  /*141b0*/  FFMA.FTZ R84, R173, c[0x0][0x2d0], -R100.reuse ;  /* 0x0000b400ad547a23 */ /* 0x100fe20000010864 */
[-C--:B------:R-:W-:Y:S03]  /*141c0*/  HMMA.16816.F32.BF16 R60, R80, R86.reuse, R60 ;  /* 0x00000056503c723c */ /* 0x080fe6000004183c */
[----:B------:R2:W-:Y:S04]  /*141d0*/  MUFU.EX2 R176, R84 ;  /* 0x0000005400b07308 */ /* 0x0005e80000000800 */
[----:B------:R-:W-:Y:S01]  /*141e0*/  FFMA.FTZ R80, R172, c[0x0][0x2d0], -R100 ;  /* 0x0000b400ac507a23 */ /* 0x000fe20000010864 */
[----:B------:R-:W-:Y:S01]  /*141f0*/  HMMA.16816.F32.BF16 R64, R76, R86, R64 ;  /* 0x000000564c40723c */ /* 0x000fe20000041840 */
[----:B-1----:R-:W1:Y:S03]  /*14200*/  LDSM.16.MT88.4 R88, [R209+0x2100] ;  /* 0x00210000d158783b */ /* 0x002e660000004200 */
[----:B------:R-:W-:Y:S01]  /*14210*/  F2FP.BF16.PACK_AB R82, R178, R180 ;  /* 0x000000b4b252723e */ /* 0x000fe200000010ff */
[----:B------:R2:W2:Y:S01]  /*14220*/  MUFU.EX2 R174, R80 ;  /* 0x0000005000ae7308 */ /* 0x0004a20000000800 */
[----:B------:R-:W-:Y:S02]  /*14230*/  F2FP.BF16.PACK_AB R81, R97, R99 ;  /* 0x000000636151723e */ /* 0x000fe400000010ff */
[----:B------:R-:W-:Y:S04]  /*14240*/  F2FP.BF16.PACK_AB R76, R191, R189 ;  /* 0x000000bdbf4c723e */ /* 0x000fe800000010ff */
[----:B------:R-:W-:Y:S02]  /*14250*/  F2FP.BF16.PACK_AB R78, R190, R192 ;  /* 0x000000c0be4e723e */ /* 0x000fe400000010ff */
[----:B------:R-:W-:Y:S02]  /*14260*/  F2FP.BF16.PACK_AB R77, R158, R159 ;  /* 0x0000009f9e4d723e */ /* 0x000fe400000010ff */
[----:B------:R-:W-:Y:S02]  /*14270*/  F2FP.BF16.PACK_AB R79, R183, R184 ;  /* 0x000000b8b74f723e */ /* 0x000fe400000010ff */
[----:B--2---:R-:W-:Y:S01]  /*14280*/  F2FP.BF16.PACK_AB R83, R96, R98 ;  /* 0x000000626053723e */ /* 0x004fe200000010ff */
[----:B------:R-:W2:Y:S01]  /*14290*/  LDSM.16.MT88.4 R84, [R212+0x2100] ;  /* 0x00210000d454783b */ /* 0x000ea20000004200 */
[--C-:B------:R-:W-:Y:S01]  /*142a0*/  FFMA.FTZ R80, R109, c[0x0][0x2d0], -R101.reuse ;  /* 0x0000b4006d507a23 */ /* 0x100fe20000010865 */
[----:B------:R-:W-:Y:S02]  /*142b0*/  MOV R109, R108 ;  /* 0x0000006c006d7202 */ /* 0x000fe40000000f00 */
[----:B------:R-:W-:Y:S01]  /*142c0*/  MOV R108, R171 ;  /* 0x000000ab006c7202 */ /* 0x000fe20000000f00 */
[----:B------:R2:W-:Y:S01]  /*142d0*/  MUFU.EX2 R173, R80 ;  /* 0x0000005000ad7308 */ /* 0x0005e20000000800 */
[----:B------:R-:W-:Y:S01]  /*142e0*/  F2FP.BF16.PACK_AB R166, R174, R176 ;  /* 0x000000b0aea6723e */ /* 0x000fe200000010ff */
[-C--:B-1----:R-:W-:Y:S08]  /*142f0*/  HMMA.16816.F32.BF16 R4, R76, R88.reuse, R4 ;  /* 0x000000584c04723c */ /* 0x082ff00000041804 */
[----:B------:R1:W1:Y:S01]  /*14300*/  MUFU.EX2 R171, R92 ;  /* 0x0000005c00ab7308 */ /* 0x0002620000000800 */
[----:B--2---:R-:W-:Y:S07]  /*14310*/  F2FP.BF16.PACK_AB R80, R156, R157 ;  /* 0x0000009d9c50723e */ /* 0x004fee00000010ff */
[C---:B------:R-:W-:Y:S01]  /*14320*/  HMMA.16816.F32.BF16 R8, R80.reuse, R88, R8 ;  /* 0x000000585008723c */ /* 0x040fe20000041808 */
[----:B-1----:R-:W1:Y:S03]  /*14330*/  LDSM.16.MT88.4 R92, [R210+0x2100] ;  /* 0x00210000d25c783b */ /* 0x002e660000004200 */
[----:B------:R-:W-:Y:S03]  /*14340*/  F2FP.BF16.PACK_AB R165, R171, R173 ;  /* 0x000000adaba5723e */ /* 0x000fe600000010ff */
        /* <DEDUP_REMOVED lines=10> */
[----:B------:R-:W2:Y:S01]  /*143f0*/  LDL.LU R104, [R1+0x1c] ;  /* 0x00001c0001687983 */ /* 0x000ea20000300800 */
[----:B------:R1:W1:Y:S06]  /*14400*/  MUFU.EX2 R170, R88 ;  /* 0x0000005800aa7308 */ /* 0x00026c0000000800 */
[C---:B------:R-:W-:Y:S04]  /*14410*/  HMMA.16816.F32.BF16 R32, R76.reuse, R86, R32 ;  /* 0x000000564c20723c */ /* 0x040fe80000041820 */
        /* <DEDUP_REMOVED lines=20> */
[----:B------:R-:W3:Y:S10]  /*14560*/  MUFU.EX2 R86, R84 ;  /* 0x0000005400567308 */ /* 0x000ef40000000800 */
[----:B------:R-:W-:Y:S10]  /*14570*/  MUFU.EX2 R84, R74 ;  /* 0x0000004a00547308 */ /* 0x000ff40000000800 */
[----:B------:R-:W1:Y:S01]  /*14580*/  MUFU.EX2 R74, R2 ;  /* 0x00000002004a7308 */ /* 0x000e620000000800 */
[----:B---3--:R-:W-:Y:S01]  /*14590*/  FFMA.FTZ R73, R73, R107, R245 ;  /* 0x0000006b49497223 */ /* 0x008fe200000100f5 */
[----:B------:R-:W-:Y:S01]  /*145a0*/  F2FP.BF16.PACK_AB R161, R86, R85 ;  /* 0x0000005556a1723e */ /* 0x000fe200000010ff */
[-C--:B-1----:R-:W-:Y:S08]  /*145b0*/  HMMA.16816.F32.BF16 R52, R76, R88.reuse, R52 ;  /* 0x000000584c34723c */ /* 0x082ff00000041834 */
[C---:B------:R-:W-:Y:S08]  /*145c0*/  HMMA.16816.F32.BF16 R56, R80.reuse, R88, R56 ;  /* 0x000000585038723c */ /* 0x040ff00000041838 */
[-C--:B------:R-:W-:Y:S04]  /*145d0*/  HMMA.16816.F32.BF16 R60, R80, R90.reuse, R60 ;  /* 0x0000005a503c723c */ /* 0x080fe8000004183c */
[----:B------:R-:W-:Y:S04]  /*145e0*/  F2FP.BF16.PACK_AB R163, R74, R84 ;  /* 0x000000544aa3723e */ /* 0x000fe800000010ff */
[----:B------:R-:W-:Y:S04]  /*145f0*/  HMMA.16816.F32.BF16 R64, R76, R90, R64 ;  /* 0x0000005a4c40723c */ /* 0x000fe80000041840 */
[----:B----4-:R-:W-:Y:S02]  /*14600*/  FFMA.FTZ R69, R69, R106, R244 ;  /* 0x0000006a45457223 */ /* 0x010fe400000100f4 */
[----:B--2---:R-:W-:Y:S06]  /*14610*/  FFMA.FTZ R2, R68, R105, R241 ;  /* 0x0000006944027223 */ /* 0x004fec00000100f1 */
[----:B------:R-:W-:Y:S04]  /*14620*/  FADD.FTZ R2, R242, R2 ;  /* 0x00000002f2027221 */ /* 0x000fe80000010000 */
[----:B------:R-:W-:Y:S02]  /*14630*/  FADD.FTZ R2, R243, R2 ;  /* 0x00000002f3027221 */ /* 0x000fe40000010000 */
[----:B------:R-:W-:Y:S02]  /*14640*/  FFMA.FTZ R0, R0, R104, R185 ;  /* 0x0000006800007223 */ /* 0x000fe400000100b9 */
[-C--:B------:R-:W-:Y:S05]  /*14650*/  HMMA.16816.F32.BF16 R104, R164, R116.reuse, R4 ;  /* 0x00000074a468723c */ /* 0x080fea0000041804 */
        /* <DEDUP_REMOVED lines=30> */
[----:B------:R-:W1:Y:S03]  /*14840*/  LDSM.16.MT88.4 R4, [R211+0x2900] ;  /* 0x00290000d304783b */ /* 0x000e660000004200 */
        /* <DEDUP_REMOVED lines=83> */
.L_x_282:
        /* <DEDUP_REMOVED lines=18> */
[----:B------:R1:W-:Y:S04]  /*14ea0*/  STL.64 [R1+0x8], R2 ;  /* 0x0000080201007387 */ /* 0x0003e80000100a00 */
.L_x_301:
[----:B------:R-:W-:Y:S04]  /*14eb0*/  DEPBAR.LE SB0, 0x0 ;  /* 0x000080000000791a */ /* 0x000fe80000000000 */
[----:B------:R-:W-:Y:S01]  /*14ec0*/  BAR.SYNC.DEFER_BLOCKING 0x0 ;  /* 0x0000000000007b1d */ /* 0x000fe20000010000 */
[C---:B------:R-:W-:Y:S01]  /*14ed0*/  ISETP.GT.AND P4, PT, R225.reuse, UR4, PT ;  /* 0x00000004e1007c0c */ /* 0x040fe2000bf84270 */
[C---:B--2---:R-:W-:Y:S01]  /*14ee0*/  IMAD R0, R225.reuse, UR15, RZ ;  /* 0x0000000fe1007c24 */ /* 0x044fe2000f8e02ff */
[----:B-1----:R-:W-:Y:S05]  /*14ef0*/  SHF.R.S32.HI R2, RZ, 0x1f, R225 ;  /* 0x0000001fff027819 */ /* 0x002fea00000114e1 */
[----:B------:R-:W-:Y:S01]  /*14f00*/  IMAD R0, R2, UR18, R0 ;  /* 0x0000001202007c24 */ /* 0x000fe2000f8e0200 */
[----:B-----5:R-:W-:Y:S08]  /*14f10*/  LDSM.16.M88.4 R96, [R215+0x6100] ;  /* 0x00610000d760783b */ /* 0x020ff00000000200 */
[----:B------:R-:W2:Y:S06]  /*14f20*/  LDL.64 R196, [R1+0x8] ;  /* 0x0000080001c47983 */ /* 0x000eac0000100a00 */
[----:B------:R-:W1:Y:S08]  /*14f30*/  LDSM.16.M88.4 R16, [R208+0x3100] ;  /* 0x00310000d010783b */ /* 0x000e700000000200 */
[----:B------:R-:W3:Y:S08]  /*14f40*/  LDSM.16.M88.4 R92, [R215+0x8100] ;  /* 0x00810000d75c783b */ /* 0x000ef00000000200 */
[----:B------:R-:W4:Y:S08]  /*14f50*/  LDSM.16.M88.4 R32, [R208+0x3900] ;  /* 0x00390000d020783b */ /* 0x000f300000000200 */
[----:B------:R-:W2:Y:S06]  /*14f60*/  LDL.64 R244, [R1+0x28] ;  /* 0x0000280001f47983 */ /* 0x000eac0000100a00 */
[----:B------:R-:W1:Y:S08]  /*14f70*/  LDSM.16.M88.4 R48, [R208+0x4100] ;  /* 0x00410000d030783b */ /* 0x000e700000000200 */
[----:B------:R-:W2:Y:S06]  /*14f80*/  LDL.64 R240, [R1+0x30] ;  /* 0x0000300001f07983 */ /* 0x000eac0000100a00 */
[----:B------:R-:W1:Y:S08]  /*14f90*/  LDSM.16.M88.4 R64, [R208+0x4900] ;  /* 0x00490000d040783b */ /* 0x000e700000000200 */
[----:B------:R-:W2:Y:S04]  /*14fa0*/  LDL R226, [R1+0x24] ;  /* 0x0000240001e27983 */ /* 0x000ea80000100800 */
[----:B------:R-:W1:Y:S08]  /*14fb0*/  LDSM.16.M88.4 R80, [R208+0x5100] ;  /* 0x00510000d050783b */ /* 0x000e700000000200 */
[----:B------:R-:W1:Y:S08]  /*14fc0*/  LDSM.16.M88.4 R168, [R208+0x5900] ;  /* 0x00590000d0a8783b */ /* 0x000e700000000200 */
[----:B------:R-:W-:Y:S08]  /*14fd0*/  LDSM.16.M88.4 R172, [R218+0x6100] ;  /* 0x00610000daac783b */ /* 0x000ff00000000200 */
[----:B------:R-:W3:Y:S08]  /*14fe0*/  LDSM.16.M88.4 R176, [R219] ;  /* 0x00000000dbb0783b */ /* 0x000ef00000000200 */
[----:B------:R-:W4:Y:S08]  /*14ff0*/  LDSM.16.M88.4 R180, [R218+0x8100] ;  /* 0x00810000dab4783b */ /* 0x000f300000000200 */
[----:B------:R-:W2:Y:S08]  /*15000*/  LDSM.16.M88.4 R184, [R224] ;  /* 0x00000000e0b8783b */ /* 0x000eb00000000200 */
[----:B------:R-:W2:Y:S08]  /*15010*/  LDSM.16.M88.4 R188, [R223] ;  /* 0x00000000dfbc783b */ /* 0x000eb00000000200 */
[----:B------:R-:W2:Y:S01]  /*15020*/  LDSM.16.M88.4 R192, [R222] ;  /* 0x00000000dec0783b */ /* 0x000ea20000000200 */
        /* <DEDUP_REMOVED lines=27> */
[----:B--2---:R-:W-:Y:S01]  /*151e0*/  IMAD.WIDE.U32 R176, R225, UR18, R196 ;  /* 0x00000012e1b07c25 */ /* 0x004fe2000f8e00c4 */
        /* <DEDUP_REMOVED lines=36> */
[----:B------:R-:W-:Y:S02]  /*15430*/  PLOP3.LUT P0, PT, PT, PT, UP1, 0x80, 0x0 ;  /* 0x000000000000781c */ /* 0x000fe40003f0f018 */
        /* <DEDUP_REMOVED lines=75> */
[----:B------:R-:W1:Y:S01]  /*158f0*/  MUFU.TANH R238, R6 ;  /* 0x0000000600ee7308 */ /* 0x000e620000002400 */
[----:B------:R-:W-:Y:S09]  /*15900*/  FMUL.FTZ R19, R19, c[0x0][0x320] ;  /* 0x0000c80013137a20 */ /* 0x000ff20000410000 */
[----:B------:R1:W1:Y:S01]  /*15910*/  MUFU.TANH R228, R7 ;  /* 0x0000000700e47308 */ /* 0x0002620000002400 */
[----:B---3--:R-:W3:Y:S09]  /*15920*/  LDL R15, [R1+0x20] ;  /* 0x00002000010f7983 */ /* 0x008ef20000100800 */
[----:B------:R-:W2:Y:S10]  /*15930*/  MUFU.TANH R246, R8 ;  /* 0x0000000800f67308 */ /* 0x000eb40000002400 */
[----:B------:R-:W2:Y:S01]  /*15940*/  MUFU.TANH R239, R9 ;  /* 0x0000000900ef7308 */ /* 0x000ea20000002400 */
[----:B-1----:R-:W1:Y:S09]  /*15950*/  LDSM.16.M88.4 R4, [R213+0x800] ;  /* 0x00080000d504783b */ /* 0x002e720000000200 */
[----:B------:R-:W1:Y:S10]  /*15960*/  MUFU.TANH R248, R10 ;  /* 0x0000000a00f87308 */ /* 0x000e740000002400 */
[----:B------:R1:W1:Y:S10]  /*15970*/  MUFU.TANH R247, R11 ;  /* 0x0000000b00f77308 */ /* 0x0002740000002400 */
[----:B------:R-:W2:Y:S10]  /*15980*/  MUFU.TANH R237, R12 ;  /* 0x0000000c00ed7308 */ /* 0x000eb40000002400 */
[----:B------:R-:W2:Y:S01]  /*15990*/  MUFU.TANH R236, R13 ;  /* 0x0000000d00ec7308 */ /* 0x000ea20000002400 */
[----:B-1----:R-:W1:Y:S01]  /*159a0*/  LDSM.16.M88.4 R8, [R213+0x1000] ;  /* 0x00100000d508783b */ /* 0x002e620000000200 */
[-C--:B------:R-:W-:Y:S08]  /*159b0*/  HMMA.16816.F32.BF16 R20, R172, R4.reuse, R20 ;  /* 0x00000004ac14723c */ /* 0x080ff00000041814 */
[----:B------:R-:W1:Y:S01]  /*159c0*/  MUFU.TANH R243, R14 ;  /* 0x0000000e00f37308 */ /* 0x000e620000002400 */
        /* <DEDUP_REMOVED lines=15> */
[----:B------:R1:W1:Y:S01]  /*15ac0*/  MUFU.TANH R234, R26 ;  /* 0x0000001a00ea7308 */ /* 0x0002620000002400 */
[----:B------:R-:W-:Y:S01]  /*15ad0*/  FMUL.FTZ R23, R23, c[0x0][0x320] ;  /* 0x0000c80017177a20 */ /* 0x000fe20000410000 */
[C---:B------:R-:W-:Y:S04]  /*15ae0*/  HMMA.16816.F32.BF16 R40, R188.reuse, R8, R40 ;  /* 0x00000008bc28723c */ /* 0x040fe80000041828 */
[----:B------:R-:W-:Y:S02]  /*15af0*/  FMUL.FTZ R33, R33, c[0x0][0x320] ;  /* 0x0000c80021217a20 */ /* 0x000fe40000410000 */
[----:B------:R-:W-:Y:S02]  /*15b00*/  FMUL.FTZ R34, R34, c[0x0][0x320] ;  /* 0x0000c80022227a20 */ /* 0x000fe40000410000 */
[----:B------:R1:W1:Y:S01]  /*15b10*/  MUFU.TANH R233, R27 ;  /* 0x0000001b00e97308 */ /* 0x0002620000002400 */
        /* <DEDUP_REMOVED lines=15> */
[----:B------:R2:W2:Y:S01]  /*15c10*/  MUFU.TANH R193, R19 ;  /* 0x0000001300c17308 */ /* 0x0004a20000002400 */
[----:B------:R-:W-:Y:S02]  /*15c20*/  FMUL.FTZ R38, R38, c[0x0][0x320] ;  /* 0x0000c80026267a20 */ /* 0x000fe40000410000 */
[-C--:B------:R-:W-:Y:S04]  /*15c30*/  HMMA.16816.F32.BF16 R60, R188, R6.reuse, R60 ;  /* 0x00000006bc3c723c */ /* 0x080fe8000004183c */
[----:B------:R-:W-:Y:S02]  /*15c40*/  FMUL.FTZ R48, R48, c[0x0][0x320] ;  /* 0x0000c80030307a20 */ /* 0x000fe40000410000 */
[----:B------:R-:W-:Y:S01]  /*15c50*/  FMUL.FTZ R49, R49, c[0x0][0x320] ;  /* 0x0000c80031317a20 */ /* 0x000fe20000410000 */
[----:B------:R-:W2:Y:S01]  /*15c60*/  MUFU.TANH R20, R20 ;  /* 0x0000001400147308 */ /* 0x000ea20000002400 */
        /* <DEDUP_REMOVED lines=32> */
[----:B------:R-:W-:Y:S01]  /*15e70*/  FMUL.FTZ R67, R67, c[0x0][0x320] ;  /* 0x0000c80043437a20 */ /* 0x000fe20000410000 */
[----:B------:R-:W-:Y:S01]  /*15e80*/  @P4 MOV R5, R245 ;  /* 0x000000f500054202 */ /* 0x000fe20000000f00 */
[----:B------:R-:W-:Y:S01]  /*15e90*/  FMUL.FTZ R68, R68, c[0x0][0x320] ;  /* 0x0000c80044447a20 */ /* 0x000fe20000410000 */
[----:B------:R-:W-:Y:S01]  /*15ea0*/  HMMA.16816.F32.BF16 R96, R172, R6, R96 ;  /* 0x00000006ac60723c */ /* 0x000fe20000041860 */
[----:B------:R2:W1:Y:S03]  /*15eb0*/  MUFU.TANH R229, R31 ;  /* 0x0000001f00e57308 */ /* 0x0004660000002400 */
[----:B------:R-:W-:Y:S04]  /*15ec0*/  @P4 IMAD.WIDE.U32 R4, R2, 0x60, R4 ;  /* 0x0000006002044825 */ /* 0x000fe800078e0004 */
[----:B------:R-:W-:Y:S01]  /*15ed0*/  @P1 IMAD.HI.U32 R6, R226, c[0x0][0x2c8], RZ ;  /* 0x0000b200e2061a27 */ /* 0x000fe200078e00ff */
[----:B------:R-:W-:Y:S02]  /*15ee0*/  @P4 LEA R2, P2, R4, c[0x0][0x1c8], 0x1 ;  /* 0x0000720004024a11 */ /* 0x000fe400078408ff */
[----:B------:R2:W1:Y:S01]  /*15ef0*/  MUFU.TANH R13, R32 ;  /* 0x00000020000d7308 */ /* 0x0004620000002400 */
[----:B------:R-:W-:Y:S01]  /*15f00*/  @P4 IADD3 R0, R5, R0, RZ ;  /* 0x0000000005004210 */ /* 0x000fe20007ffe0ff */
[----:B------:R-:W-:Y:S01]  /*15f10*/  FMUL.FTZ R69, R69, c[0x0][0x320] ;  /* 0x0000c80045457a20 */ /* 0x000fe20000410000 */
[----:B------:R-:W-:Y:S01]  /*15f20*/  @P4 IADD3 R10, P1, R2, UR16, RZ ;  /* 0x00000010020a4c10 */ /* 0x000fe2000ff3e0ff */
[----:B------:R-:W-:Y:S01]  /*15f30*/  FMUL.FTZ R70, R70, c[0x0][0x320] ;  /* 0x0000c80046467a20 */ /* 0x000fe20000410000 */
[----:B------:R-:W-:Y:S01]  /*15f40*/  @P4 LEA.HI.X R3, R4, c[0x0][0x1cc], R0, 0x1, P2 ;  /* 0x0000730004034a11 */ /* 0x000fe200010f0c00 */
[----:B------:R-:W-:Y:S01]  /*15f50*/  FMUL.FTZ R71, R71, c[0x0][0x320] ;  /* 0x0000c80047477a20 */ /* 0x000fe20000410000 */
[----:B------:R-:W-:Y:S01]  /*15f60*/  MOV R5, R226 ;  /* 0x000000e200057202 */ /* 0x000fe20000000f00 */
[----:B------:R-:W-:Y:S01]  /*15f70*/  FMUL.FTZ R72, R72, c[0x0][0x320] ;  /* 0x0000c80048487a20 */ /* 0x000fe20000410000 */
[----:B------:R-:W-:Y:S01]  /*15f80*/  @P4 IADD3.X R11, R3, UR17, RZ, P1, !PT ;  /* 0x00000011030b4c10 */ /* 0x000fe20008ffe4ff */
[----:B------:R-:W1:Y:S01]  /*15f90*/  MUFU.TANH R33, R33 ;  /* 0x0000002100217308 */ /* 0x000e620000002400 */
[----:B------:R-:W-:Y:S01]  /*15fa0*/  @!PT LDS RZ, [RZ] ;  /* 0x00000000fffff984 */ /* 0x000fe20000000800 */
[----:B------:R-:W-:Y:S01]  /*15fb0*/  @!PT LDS RZ, [RZ] ;  /* 0x00000000fffff984 */ /* 0x000fe20000000800 */
[----:B------:R-:W-:Y:S01]  /*15fc0*/  @!PT LDS RZ, [RZ] ;  /* 0x00000000fffff984 */ /* 0x000fe20000000800 */
[----:B------:R1:W-:Y:S01]  /*15fd0*/  @P4 LDGSTS.E.BYPASS.LTC128B.128 [R227+0x3100], [R2.64], !P3 ;  /* 0x0310000002e34fae */ /* 0x0003e2000d901d68 */
[----:B------:R-:W-:Y:S01]  /*15fe0*/  @P0 SHF.R.U32.HI R5, RZ, c[0x0][0x2cc], R6 ;  /* 0x0000b300ff050a19 */ /* 0x000fe20000011606 */
[----:B------:R-:W-:Y:S01]  /*15ff0*/  FMUL.FTZ R73, R73, c[0x0][0x320] ;  /* 0x0000c80049497a20 */ /* 0x000fe20000410000 */
[----:B------:R-:W-:Y:S01]  /*16000*/  @P4 IADD3 R8, P0, R10, UR16, RZ ;  /* 0x000000100a084c10 */ /* 0x000fe2000ff1e0ff */
[----:B------:R-:W-:Y:S02]  /*16010*/  FMUL.FTZ R74, R74, c[0x0][0x320] ;  /* 0x0000c8004a4a7a20 */ /* 0x000fe40000410000 */
[----:B------:R-:W-:Y:S01]  /*16020*/  FMUL.FTZ R75, R75, c[0x0][0x320] ;  /* 0x0000c8004b4b7a20 */ /* 0x000fe20000410000 */
[----:B------:R-:W-:Y:S01]  /*16030*/  @P4 IADD3.X R9, R11, UR17, RZ, P0, !PT ;  /* 0x000000110b094c10 */ /* 0x000fe200087fe4ff */
[----:B------:R2:W-:Y:S01]  /*16040*/  @P4 LDGSTS.E.BYPASS.LTC128B.128 [R227+0x3900], [R10.64], !P3 ;  /* 0x039000000ae34fae */ /* 0x0005e2000d901d68 */
[----:B------:R2:W2:Y:S01]  /*16050*/  MUFU.TANH R171, R34 ;  /* 0x0000002200ab7308 */ /* 0x0004a20000002400 */
[----:B------:R-:W-:Y:S01]  /*16060*/  @P4 IADD3 R6, P1, R8, UR16, RZ ;  /* 0x0000001008064c10 */ /* 0x000fe2000ff3e0ff */
[----:B------:R-:W-:Y:S02]  /*16070*/  FMUL.FTZ R76, R76, c[0x0][0x320] ;  /* 0x0000c8004c4c7a20 */ /* 0x000fe40000410000 */
[----:B------:R-:W-:Y:S01]  /*16080*/  FMUL.FTZ R77, R77, c[0x0][0x320] ;  /* 0x0000c8004d4d7a20 */ /* 0x000fe20000410000 */
[----:B------:R-:W-:Y:S01]  /*16090*/  @P4 IADD3.X R7, R9, UR17, RZ, P1, !PT ;  /* 0x0000001109074c10 */ /* 0x000fe20008ffe4ff */
[----:B------:R-:W-:Y:S01]  /*160a0*/  FMUL.FTZ R78, R78, c[0x0][0x320] ;  /* 0x0000c8004e4e7a20 */ /* 0x000fe20000410000 */
[----:B------:R2:W-:Y:S01]  /*160b0*/  @P4 LDGSTS.E.BYPASS.LTC128B.128 [R227+0x4100], [R8.64], !P3 ;  /* 0x0410000008e34fae */ /* 0x0005e2000d901d68 */
[----:B------:R-:W-:Y:S02]  /*160c0*/  FMUL.FTZ R79, R79, c[0x0][0x320] ;  /* 0x0000c8004f4f7a20 */ /* 0x000fe40000410000 */
[----:B------:R2:W2:Y:S01]  /*160d0*/  MUFU.TANH R170, R35 ;  /* 0x0000002300aa7308 */ /* 0x0004a20000002400 */
[----:B------:R-:W-:Y:S02]  /*160e0*/  FMUL.FTZ R80, R80, c[0x0][0x320] ;  /* 0x0000c80050507a20 */ /* 0x000fe40000410000 */
[----:B------:R-:W-:Y:S02]  /*160f0*/  FMUL.FTZ R81, R81, c[0x0][0x320] ;  /* 0x0000c80051517a20 */ /* 0x000fe40000410000 */
[----:B------:R4:W-:Y:S01]  /*16100*/  @P4 LDGSTS.E.BYPASS.LTC128B.128 [R227+0x4900], [R6.64], !P3 ;  /* 0x0490000006e34fae */ /* 0x0009e2000d901d68 */
[----:B------:R-:W-:Y:S01]  /*16110*/  FMUL.FTZ R82, R82, c[0x0][0x320] ;  /* 0x0000c80052527a20 */ /* 0x000fe20000410000 */
[----:B-1----:R-:W-:Y:S01]  /*16120*/  @P4 IADD3 R2, P0, R6, UR16, RZ ;  /* 0x0000001006024c10 */ /* 0x002fe2000ff1e0ff */
[----:B------:R-:W-:Y:S02]  /*16130*/  FMUL.FTZ R83, R83, c[0x0][0x320] ;  /* 0x0000c80053537a20 */ /* 0x000fe40000410000 */
[----:B------:R1:W1:Y:S01]  /*16140*/  MUFU.TANH R12, R36 ;  /* 0x00000024000c7308 */ /* 0x0002620000002400 */
[----:B------:R-:W-:Y:S01]  /*16150*/  FMUL.FTZ R84, R84, c[0x0][0x320] ;  /* 0x0000c80054547a20 */ /* 0x000fe20000410000 */
[----:B------:R-:W-:Y:S01]  /*16160*/  @P4 IADD3.X R3, R7, UR17, RZ, P0, !PT ;  /* 0x0000001107034c10 */ /* 0x000fe200087fe4ff */
[----:B------:R-:W-:Y:S01]  /*16170*/  FMUL.FTZ R85, R85, c[0x0][0x320] ;  /* 0x0000c80055557a20 */ /* 0x000fe20000410000 */
[----:B------:R-:W1:Y:S01]  /*16180*/  SHFL.IDX PT, R4, R5, RZ, 0x1c1f ;  /* 0x001c1fff05047589 */ /* 0x000e6200000e0000 */
[----:B------:R-:W-:Y:S01]  /*16190*/  FMUL.FTZ R86, R86, c[0x0][0x320] ;  /* 0x0000c80056567a20 */ /* 0x000fe20000410000 */
[----:B------:R-:W-:Y:S01]  /*161a0*/  PLOP3.LUT P0, PT, PT, PT, UP0, 0x40, 0x0 ;  /* 0x000000000000781c */ /* 0x000fe20003f0e808 */
[----:B------:R-:W-:Y:S02]  /*161b0*/  FMUL.FTZ R87, R87, c[0x0][0x320] ;  /* 0x0000c80057577a20 */ /* 0x000fe40000410000 */
[----:B------:R-:W-:Y:S01]  /*161c0*/  FMUL.FTZ R88, R88, c[0x0][0x320] ;  /* 0x0000c80058587a20 */ /* 0x000fe20000410000 */
[----:B------:R-:W1:Y:S01]  /*161d0*/  MUFU.TANH R37, R37 ;  /* 0x0000002500257308 */ /* 0x000e620000002400 */
[----:B------:R-:W-:Y:S01]  /*161e0*/  FMUL.FTZ R89, R89, c[0x0][0x320] ;  /* 0x0000c80059597a20 */ /* 0x000fe20000410000 */
[----:B------:R3:W-:Y:S01]  /*161f0*/  @P4 LDGSTS.E.BYPASS.LTC128B.128 [R227+0x5100], [R2.64], !P3 ;  /* 0x0510000002e34fae */ /* 0x0007e2000d901d68 */
[----:B------:R-:W-:Y:S01]  /*16200*/  FMUL.FTZ R91, R91, c[0x0][0x320] ;  /* 0x0000c8005b5b7a20 */ /* 0x000fe20000410000 */
[----:B--2---:R-:W-:Y:S01]  /*16210*/  @P4 IADD3 R8, P1, R2, UR16, RZ ;  /* 0x0000001002084c10 */ /* 0x004fe2000ff3e0ff */
[----:B------:R-:W-:Y:S02]  /*16220*/  FMUL.FTZ R92, R92, c[0x0][0x320] ;  /* 0x0000c8005c5c7a20 */ /* 0x000fe40000410000 */
[----:B------:R-:W-:Y:S01]  /*16230*/  FMUL.FTZ R93, R93, c[0x0][0x320] ;  /* 0x0000c8005d5d7a20 */ /* 0x000fe20000410000 */
[----:B------:R-:W-:Y:S01]  /*16240*/  @P4 IADD3.X R9, R3, UR17, RZ, P1, !PT ;  /* 0x0000001103094c10 */ /* 0x000fe20008ffe4ff */
[----:B------:R-:W-:Y:S01]  /*16250*/  FMUL.FTZ R26, R96, c[0x0][0x320] ;  /* 0x0000c800601a7a20 */ /* 0x000fe20000410000 */
[----:B------:R2:W1:Y:S01]  /*16260*/  MUFU.TANH R169, R38 ;  /* 0x0000002600a97308 */ /* 0x0004620000002400 */
[----:B------:R-:W-:Y:S01]  /*16270*/  FMUL.FTZ R27, R97, c[0x0][0x320] ;  /* 0x0000c800611b7a20 */ /* 0x000fe20000410000 */
[----:B----4-:R-:W-:Y:S01]  /*16280*/  MOV R7, UR12 ;  /* 0x0000000c00077c02 */ /* 0x010fe20008000f00 */
[----:B------:R4:W-:Y:S01]  /*16290*/  @P4 LDGSTS.E.BYPASS.LTC128B.128 [R227+0x5900], [R8.64], !P3 ;  /* 0x0590000008e34fae */ /* 0x0009e2000d901d68 */
[----:B------:R-:W-:Y:S02]  /*162a0*/  FMUL.FTZ R29, R98, c[0x0][0x320] ;  /* 0x0000c800621d7a20 */ /* 0x000fe40000410000 */
[----:B------:R-:W-:Y:S02]  /*162b0*/  FMUL.FTZ R28, R99, c[0x0][0x320] ;  /* 0x0000c800631c7a20 */ /* 0x000fe40000410000 */
[----:B------:R-:W-:Y:S02]  /*162c0*/  FMUL.FTZ R39, R39, c[0x0][0x320] ;  /* 0x0000c80027277a20 */ /* 0x000fe40000410000 */
[----:B------:R-:W1:Y:S01]  /*162d0*/  MUFU.TANH R48, R48 ;  /* 0x0000003000307308 */ /* 0x000e620000002400 */
[----:B------:R-:W0:Y:S01]  /*162e0*/  LDGDEPBAR ;  /* 0x00000000000079af */ /* 0x000e220000000000 */
[----:B------:R-:W-:Y:S02]  /*162f0*/  FMUL.FTZ R40, R40, c[0x0][0x320] ;  /* 0x0000c80028287a20 */ /* 0x000fe40000410000 */
[----:B------:R-:W-:Y:S02]  /*16300*/  FMUL.FTZ R41, R41, c[0x0][0x320] ;  /* 0x0000c80029297a20 */ /* 0x000fe40000410000 */
[----:B------:R-:W-:Y:S02]  /*16310*/  FMUL.FTZ R42, R42, c[0x0][0x320] ;  /* 0x0000c8002a2a7a20 */ /* 0x000fe40000410000 */
[----:B------:R-:W-:Y:S02]  /*16320*/  FMUL.FTZ R43, R43, c[0x0][0x320] ;  /* 0x0000c8002b2b7a20 */ /* 0x000fe40000410000 */
        /* <DEDUP_REMOVED lines=12> */
[----:B------:R2:W2:Y:S01]  /*163f0*/  MUFU.TANH R192, R41 ;  /* 0x0000002900c07308 */ /* 0x0004a20000002400 */
[----:B------:R-:W-:Y:S05]  /*16400*/  IMAD R0, R225, -0x60, RZ ;  /* 0xffffffa0e1007824 */ /* 0x000fea00078e02ff */
[C---:B---3--:R-:W-:Y:S02]  /*16410*/  IADD3 R2, -R15.reuse, 0x1, R0 ;  /* 0x000000010f027810 */ /* 0x048fe40007ffe100 */
[----:B----4-:R-:W-:Y:S02]  /*16420*/  IADD3 R8, -R15, R0, RZ ;  /* 0x000000000f087210 */ /* 0x010fe40007ffe1ff */
[----:B------:R3:W4:Y:S01]  /*16430*/  MUFU.TANH R200, R42 ;  /* 0x0000002a00c87308 */ /* 0x0007220000002400 */
[----:B------:R-:W-:Y:S04]  /*16440*/  IADD3 R7, -R7, UR7, R2 ;  /* 0x0000000707077c10 */ /* 0x000fe8000fffe102 */
[C---:B------:R-:W-:Y:S02]  /*16450*/  IADD3 R6, R7.reuse, c[0x0][0x328], RZ ;  /* 0x0000ca0007067a10 */ /* 0x040fe40007ffe0ff */
[----:B------:R-:W-:Y:S02]  /*16460*/  IADD3 R7, R7, UR10, RZ ;  /* 0x0000000a07077c10 */ /* 0x000fe4000fffe0ff */
[-C--:B-1----:R-:W-:Y:S01]  /*16470*/  IADD3 R3, R6, R4.reuse, RZ ;  /* 0x0000000406037210 */ /* 0x082fe20007ffe0ff */
[----:B------:R3:W1:Y:S01]  /*16480*/  MUFU.TANH R199, R43 ;  /* 0x0000002b00c77308 */ /* 0x0006620000002400 */
[----:B------:R-:W-:Y:S09]  /*16490*/  IADD3 R2, R7, R4, RZ ;  /* 0x0000000407027210 */ /* 0x000ff20007ffe0ff */
        /* <DEDUP_REMOVED lines=70> */
.L_x_287:
[----:B------:R-:W-:Y:S04]  /*16900*/  MOV R9, c[0x0][0x32c] ;  /* 0x0000cb0000097a02 */ /* 0x000fe80000000f00 */
[----:B------:R-:W-:Y:S11]  /*16910*/  ISETP.NE.AND P0, PT, R9, 0x1, PT ;  /* 0x000000010900780c */ /* 0x000ff60003f05270 */
[----:B------:R-:W-:Y:S02]  /*16920*/  @!UPT UIADD3 URZ, URZ, URZ, URZ ;  /* 0x0000003f3f3ff290 */ /* 0x000fe4000fffe03f */
[----:B------:R-:W-:Y:S05]  /*16930*/  @P0 IMAD.HI.U32 R9, R4, c[0x0][0x330], RZ ;  /* 0x0000cc0004090a27 */ /* 0x000fea00078e00ff */
[----:B------:R-:W-:Y:S02]  /*16940*/  @P0 SHF.R.U32.HI R4, RZ, c[0x0][0x334], R9 ;  /* 0x0000cd00ff040a19 */ /* 0x000fe40000011609 */
.L_x_288:
[----:B------:R-:W-:Y:S05]  /*16950*/  BSYNC B0 ;  /* 0x0000000000007941 */ /* 0x000fea0003800000 */
.L_x_286:
[----:B------:R-:W-:Y:S05]  /*16960*/  IMAD R4, R4, c[0x0][0x32c], R8 ;  /* 0x0000cb0004047a24 */ /* 0x000fea00078e0208 */
[----:B------:R-:W-:Y:S02]  /*16970*/  IADD3 R9, R4, c[0x0][0x32c], RZ ;  /* 0x0000cb0004097a10 */ /* 0x000fe40007ffe0ff */
[----:B------:R-:W-:Y:S02]  /*16980*/  IMNMX R2, R2, R4, !PT ;  /* 0x0000000402027217 */ /* 0x000fe40007800200 */
[----:B------:R-:W-:Y:S02]  /*16990*/  IMNMX R3, R3, R9, PT ;  /* 0x0000000903037217 */ /* 0x000fe40003800200 */
.L_x_285:
        /* <DEDUP_REMOVED lines=134> */
.L_x_291:
[----:B------:R-:W-:Y:S04]  /*17200*/  MOV R27, c[0x0][0x32c] ;  /* 0x0000cb00001b7a02 */ /* 0x000fe80000000f00 */
[----:B------:R-:W-:Y:S11]  /*17210*/  ISETP.NE.AND P2, PT, R27, 0x1, PT ;  /* 0x000000011b00780c */ /* 0x000ff60003f45270 */
[----:B------:R-:W-:Y:S02]  /*17220*/  @!UPT UIADD3 URZ, URZ, URZ, URZ ;  /* 0x0000003f3f3ff290 */ /* 0x000fe4000fffe03f */
[----:B------:R-:W-:Y:S05]  /*17230*/  @P2 IMAD.HI.U32 R27, R3, c[0x0][0x330], RZ ;  /* 0x0000cc00031b2a27 */ /* 0x000fea00078e00ff */
[----:B------:R-:W-:Y:S02]  /*17240*/  @P2 SHF.R.U32.HI R3, RZ, c[0x0][0x334], R27 ;  /* 0x0000cd00ff032a19 */ /* 0x000fe4000001161b */
.L_x_292:
[----:B------:R-:W-:Y:S05]  /*17250*/  BSYNC B0 ;  /* 0x0000000000007941 */ /* 0x000fea0003800000 */
.L_x_290:
[----:B------:R-:W-:Y:S05]  /*17260*/  IMAD R3, R3, c[0x0][0x32c], R8 ;  /* 0x0000cb0003037a24 */ /* 0x000fea00078e0208 */
[----:B------:R-:W-:Y:S02]  /*17270*/  IADD3 R27, R3, c[0x0][0x32c], RZ ;  /* 0x0000cb00031b7a10 */ /* 0x000fe40007ffe0ff */
[----:B------:R-:W-:Y:S02]  /*17280*/  IMNMX R0, R0, R3, !PT ;  /* 0x0000000300007217 */ /* 0x000fe40007800200 */
[----:B------:R-:W-:Y:S02]  /*17290*/  IMNMX R2, R2, R27, PT ;  /* 0x0000001b02027217 */ /* 0x000fe40003800200 */
.L_x_289:
        /* <DEDUP_REMOVED lines=111> */
.L_x_295:
[----:B------:R-:W-:Y:S04]  /*17990*/  MOV R27, c[0x0][0x32c] ;  /* 0x0000cb00001b7a02 */ /* 0x000fe80000000f00 */
[----:B------:R-:W-:Y:S11]  /*179a0*/  ISETP.NE.AND P2, PT, R27, 0x1, PT ;  /* 0x000000011b00780c */ /* 0x000ff60003f45270 */
[----:B------:R-:W-:Y:S02]  /*179b0*/  @!UPT UIADD3 URZ, URZ, URZ, URZ ;  /* 0x0000003f3f3ff290 */ /* 0x000fe4000fffe03f */
[----:B------:R-:W-:Y:S05]  /*179c0*/  @P2 IMAD.HI.U32 R27, R3, c[0x0][0x330], RZ ;  /* 0x0000cc00031b2a27 */ /* 0x000fea00078e00ff */
[----:B------:R-:W-:Y:S02]  /*179d0*/  @P2 SHF.R.U32.HI R3, RZ, c[0x0][0x334], R27 ;  /* 0x0000cd00ff032a19 */ /* 0x000fe4000001161b */
.L_x_296:
[----:B------:R-:W-:Y:S05]  /*179e0*/  BSYNC B0 ;  /* 0x0000000000007941 */ /* 0x000fea0003800000 */
.L_x_294:
[----:B------:R-:W-:Y:S05]  /*179f0*/  IMAD R3, R3, c[0x0][0x32c], R8 ;  /* 0x0000cb0003037a24 */ /* 0x000fea00078e0208 */
[----:B------:R-:W-:Y:S02]  /*17a00*/  IADD3 R27, R3, c[0x0][0x32c], RZ ;  /* 0x0000cb00031b7a10 */ /* 0x000fe40007ffe0ff */
[----:B------:R-:W-:Y:S02]  /*17a10*/  IMNMX R0, R0, R3, !PT ;  /* 0x0000000300007217 */ /* 0x000fe40007800200 */
[----:B------:R-:W-:Y:S02]  /*17a20*/  IMNMX R2, R2, R27, PT ;  /* 0x0000001b02027217 */ /* 0x000fe40003800200 */
.L_x_293:
        /* <DEDUP_REMOVED lines=111> */
.L_x_299:
[----:B------:R-:W-:Y:S04]  /*18120*/  MOV R5, c[0x0][0x32c] ;  /* 0x0000cb0000057a02 */ /* 0x000fe80000000f00 */
[----:B------:R-:W-:Y:S11]  /*18130*/  ISETP.NE.AND P2, PT, R5, 0x1, PT ;  /* 0x000000010500780c */ /* 0x000ff60003f45270 */
[----:B------:R-:W-:Y:S02]  /*18140*/  @!UPT UIADD3 URZ, URZ, URZ, URZ ;  /* 0x0000003f3f3ff290 */ /* 0x000fe4000fffe03f */
[----:B------:R-:W-:Y:S05]  /*18150*/  @P2 IMAD.HI.U32 R5, R3, c[0x0][0x330], RZ ;  /* 0x0000cc0003052a27 */ /* 0x000fea00078e00ff */
[----:B------:R-:W-:Y:S02]  /*18160*/  @P2 SHF.R.U32.HI R3, RZ, c[0x0][0x334], R5 ;  /* 0x0000cd00ff032a19 */ /* 0x000fe40000011605 */
.L_x_300:
[----:B------:R-:W-:Y:S05]  /*18170*/  BSYNC B0 ;  /* 0x0000000000007941 */ /* 0x000fea0003800000 */
.L_x_298:
[----:B------:R-:W-:Y:S05]  /*18180*/  IMAD R8, R3, c[0x0][0x32c], R8 ;  /* 0x0000cb0003087a24 */ /* 0x000fea00078e0208 */
[----:B------:R-:W-:Y:S02]  /*18190*/  IADD3 R3, R8, c[0x0][0x32c], RZ ;  /* 0x0000cb0008037a10 */ /* 0x000fe40007ffe0ff */
[----:B------:R-:W-:Y:S02]  /*181a0*/  IMNMX R0, R0, R8, !PT ;  /* 0x0000000800007217 */ /* 0x000fe40007800200 */
[----:B------:R-:W-:Y:S02]  /*181b0*/  IMNMX R2, R2, R3, PT ;  /* 0x0000000302027217 */ /* 0x000fe40003800200 */
.L_x_297:
        /* <DEDUP_REMOVED lines=95> */
[----:B------:R-:W-:Y:S01]  /*187b0*/  FMNMX.FTZ R3, R204, R3, !PT ;  /* 0x00000003cc037209 */ /* 0x000fe20007810000 */
[----:B------:R-:W1:Y:S01]  /*187c0*/  SHFL.BFLY PT, R5, R72, 0x2, 0x1f ;  /* 0x0c401f0048057f89 */ /* 0x000e6200000e0000 */
        /* <DEDUP_REMOVED lines=15> */
[----:B-1----:R-:W-:Y:S02]  /*188c0*/  FMNMX.FTZ R72, R72, R5, !PT ;  /* 0x0000000548487209 */ /* 0x002fe40007810000 */
[----:B------:R-:W-:Y:S02]  /*188d0*/  FSEL R185, R63, -INF , !P2 ;  /* 0xff8000003fb97808 */ /* 0x000fe40005000000 */
[----:B------:R-:W-:Y:S01]  /*188e0*/  ISETP.NE.AND P2, PT, R10, RZ, PT ;  /* 0x000000ff0a00720c */ /* 0x000fe20003f45270 */
[----:B------:R-:W1:Y:S01]  /*188f0*/  SHFL.BFLY PT, R7, R72, 0x1, 0x1f ;  /* 0x0c201f0048077f89 */ /* 0x000e6200000e0000 */
[----:B------:R-:W-:Y:S02]  /*18900*/  FMNMX.FTZ R3, R250, R3, !PT ;  /* 0x00000003fa037209 */ /* 0x000fe40007810000 */
[----:B------:R-:W-:Y:S02]  /*18910*/  ISETP.GT.AND P2, PT, R0, 0x40, !P2 ;  /* 0x000000400000780c */ /* 0x000fe40005744270 */
[----:B------:R-:W-:Y:S02]  /*18920*/  FMNMX.FTZ R5, R8, R103, !PT ;  /* 0x0000006708057209 */ /* 0x000fe40007810000 */
[----:B------:R-:W-:Y:S01]  /*18930*/  ISETP.LT.OR P2, PT, R2, 0x41, P2 ;  /* 0x000000410200780c */ /* 0x000fe20001741670 */
[----:B------:R-:W2:Y:S01]  /*18940*/  SHFL.BFLY PT, R6, R3, 0x2, 0x1f ;  /* 0x0c401f0003067f89 */ /* 0x000ea200000e0000 */
        /* <DEDUP_REMOVED lines=13> */
[----:B-1----:R-:W-:Y:S02]  /*18a20*/  FMNMX.FTZ R72, R72, R7, !PT ;  /* 0x0000000748487209 */ /* 0x002fe40007810000 */
[----:B------:R-:W-:Y:S02]  /*18a30*/  FMNMX.FTZ R4, R34, R4, !PT ;  /* 0x0000000422047209 */ /* 0x000fe40007810000 */
[----:B------:R-:W-:Y:S01]  /*18a40*/  ISETP.LT.OR P2, PT, R2, 0x49, P2 ;  /* 0x000000490200780c */ /* 0x000fe20001741670 */
[----:B------:R-:W-:Y:S01]  /*18a50*/  FMUL.FTZ R74, R72, c[0x0][0x2d0] ;  /* 0x0000b400484a7a20 */ /* 0x000fe20000410000 */
[----:B------:R-:W-:Y:S02]  /*18a60*/  FMNMX.FTZ R4, R35, R4, !PT ;  /* 0x0000000423047209 */ /* 0x000fe40007810000 */
[----:B--2---:R-:W-:Y:S02]  /*18a70*/  FMNMX.FTZ R3, R3, R6, !PT ;  /* 0x0000000603037209 */ /* 0x004fe40007810000 */
[----:B------:R-:W-:Y:S02]  /*18a80*/  FMNMX.FTZ R4, R45, R4, !PT ;  /* 0x000000042d047209 */ /* 0x000fe40007810000 */
[----:B------:R-:W-:Y:S01]  /*18a90*/  FMNMX.FTZ R5, R58, R5, !PT ;  /* 0x000000053a057209 */ /* 0x000fe20007810000 */
[----:B------:R-:W1:Y:S01]  /*18aa0*/  SHFL.BFLY PT, R71, R3, 0x1, 0x1f ;  /* 0x0c201f0003477f89 */ /* 0x000e6200000e0000 */
[----:B------:R-:W-:Y:S02]  /*18ab0*/  FMNMX.FTZ R4, R48, R4, !PT ;  /* 0x0000000430047209 */ /* 0x000fe40007810000 */
[----:B------:R-:W-:Y:S02]  /*18ac0*/  FSEL R192, R183, -INF , !P2 ;  /* 0xff800000b7c07808 */ /* 0x000fe40005000000 */
[----:B------:R-:W-:Y:S02]  /*18ad0*/  FMNMX.FTZ R4, R49, R4, !PT ;  /* 0x0000000431047209 */ /* 0x000fe40007810000 */
[----:B------:R-:W-:Y:S02]  /*18ae0*/  FSETP.NEU.FTZ.AND P2, PT, R72, -INF , PT ;  /* 0xff8000004800780b */ /* 0x000fe40003f5d000 */
[----:B------:R-:W-:Y:S02]  /*18af0*/  FMNMX.FTZ R4, R50, R4, !PT ;  /* 0x0000000432047209 */ /* 0x000fe40007810000 */
[----:B------:R-:W-:Y:S02]  /*18b00*/  FMNMX.FTZ R5, R62, R5, !PT ;  /* 0x000000053e057209 */ /* 0x000fe40007810000 */
[----:B------:R-:W-:Y:S02]  /*18b10*/  FMNMX.FTZ R4, R99, R4, !PT ;  /* 0x0000000463047209 */ /* 0x000fe40007810000 */
[----:B------:R-:W-:Y:S02]  /*18b20*/  FSEL R74, R74, RZ, P2 ;  /* 0x000000ff4a4a7208 */ /* 0x000fe40001000000 */
[----:B------:R-:W-:Y:S02]  /*18b30*/  FMNMX.FTZ R4, R170, R4, !PT ;  /* 0x00000004aa047209 */ /* 0x000fe40007810000 */
[----:B------:R-:W-:Y:S01]  /*18b40*/  FMNMX.FTZ R5, R88, R5, !PT ;  /* 0x0000000558057209 */ /* 0x000fe20007810000 */
[--C-:B------:R-:W-:Y:S01]  /*18b50*/  FFMA.FTZ R16, R43, c[0x0][0x2d0], -R74.reuse ;  /* 0x0000b4002b107a23 */ /* 0x100fe2000001084a */
[----:B------:R-:W-:Y:S02]  /*18b60*/  FMNMX.FTZ R4, R173, R4, !PT ;  /* 0x00000004ad047209 */ /* 0x000fe40007810000 */
[----:B------:R-:W-:Y:S01]  /*18b70*/  FMNMX.FTZ R6, R98, R5, !PT ;  /* 0x0000000562067209 */ /* 0x000fe20007810000 */
[--C-:B------:R-:W-:Y:S01]  /*18b80*/  FFMA.FTZ R5, R30, c[0x0][0x2d0], -R74.reuse ;  /* 0x0000b4001e057a23 */ /* 0x100fe2000001084a */
[----:B------:R-:W-:Y:S02]  /*18b90*/  FMNMX.FTZ R4, R175, R4, !PT ;  /* 0x00000004af047209 */ /* 0x000fe40007810000 */
[----:B------:R-:W-:Y:S01]  /*18ba0*/  FMNMX.FTZ R6, R168, R6, !PT ;  /* 0x00000006a8067209 */ /* 0x000fe20007810000 */
[----:B------:R2:W-:Y:S01]  /*18bb0*/  MUFU.EX2 R55, R5 ;  /* 0x0000000500377308 */ /* 0x0005e20000000800 */
[----:B------:R-:W-:Y:S02]  /*18bc0*/  FMNMX.FTZ R4, R184, R4, !PT ;  /* 0x00000004b8047209 */ /* 0x000fe40007810000 */
[----:B-1----:R-:W-:Y:S01]  /*18bd0*/  FMNMX.FTZ R71, R3, R71, !PT ;  /* 0x0000004703477209 */ /* 0x002fe20007810000 */
[--C-:B------:R-:W-:Y:S01]  /*18be0*/  FFMA.FTZ R3, R32, c[0x0][0x2d0], -R74.reuse ;  /* 0x0000b40020037a23 */ /* 0x100fe2000001084a */
[----:B------:R-:W-:Y:S02]  /*18bf0*/  FMNMX.FTZ R4, R188, R4, !PT ;  /* 0x00000004bc047209 */ /* 0x000fe40007810000 */
[----:B------:R-:W-:Y:S01]  /*18c00*/  ISETP.GT.AND P1, PT, R0, 0x49, !P1 ;  /* 0x000000490000780c */ /* 0x000fe20004f24270 */
[----:B------:R-:W-:Y:S01]  /*18c10*/  FMUL.FTZ R75, R71, c[0x0][0x2d0] ;  /* 0x0000b400474b7a20 */ /* 0x000fe20000410000 */
[----:B------:R-:W-:Y:S01]  /*18c20*/  FMNMX.FTZ R4, R189, R4, !PT ;  /* 0x00000004bd047209 */ /* 0x000fe20007810000 */
[----:B------:R1:W-:Y:S01]  /*18c30*/  MUFU.EX2 R84, R3 ;  /* 0x0000000300547308 */ /* 0x0003e20000000800 */
[----:B------:R-:W-:Y:S02]  /*18c40*/  ISETP.LT.OR P1, PT, R2, 0x4a, P1 ;  /* 0x0000004a0200780c */ /* 0x000fe40000f21670 */
[----:B------:R-:W-:Y:S02]  /*18c50*/  FMNMX.FTZ R4, R191, R4, !PT ;  /* 0x00000004bf047209 */ /* 0x000fe40007810000 */
[----:B------:R-:W-:Y:S02]  /*18c60*/  FSEL R183, R79, -INF , !P1 ;  /* 0xff8000004fb77808 */ /* 0x000fe40004800000 */
[----:B------:R-:W-:Y:S02]  /*18c70*/  FMNMX.FTZ R4, R201, R4, !PT ;  /* 0x00000004c9047209 */ /* 0x000fe40007810000 */
[----:B------:R-:W-:Y:S02]  /*18c80*/  FSETP.NEU.FTZ.AND P1, PT, R71, -INF , PT ;  /* 0xff8000004700780b */ /* 0x000fe40003f3d000 */
[----:B------:R-:W-:Y:S02]  /*18c90*/  FMNMX.FTZ R4, R202, R4, !PT ;  /* 0x00000004ca047209 */ /* 0x000fe40007810000 */
[----:B------:R-:W-:Y:S02]  /*18ca0*/  FSEL R75, R75, RZ, P1 ;  /* 0x000000ff4b4b7208 */ /* 0x000fe40000800000 */
[----:B------:R-:W-:Y:S02]  /*18cb0*/  FMNMX.FTZ R4, R205, R4, !PT ;  /* 0x00000004cd047209 */ /* 0x000fe40007810000 */
[----:B--2---:R-:W-:Y:S01]  /*18cc0*/  FMNMX.FTZ R5, R169, R6, !PT ;  /* 0x00000006a9057209 */ /* 0x004fe20007810000 */
[--C-:B------:R-:W-:Y:S01]  /*18cd0*/  FFMA.FTZ R6, R31, c[0x0][0x2d0], -R74.reuse ;  /* 0x0000b4001f067a23 */ /* 0x100fe2000001084a */
[----:B------:R-:W-:Y:S01]  /*18ce0*/  FMNMX.FTZ R4, R207, R4, !PT ;  /* 0x00000004cf047209 */ /* 0x000fe20007810000 */
[--C-:B------:R-:W-:Y:S01]  /*18cf0*/  FFMA.FTZ R12, R42, c[0x0][0x2d0], -R75.reuse ;  /* 0x0000b4002a0c7a23 */ /* 0x100fe2000001084b */
[----:B------:R-:W-:Y:S01]  /*18d00*/  FMNMX.FTZ R5, R172, R5, !PT ;  /* 0x00000005ac057209 */ /* 0x000fe20007810000 */
[----:B------:R-:W-:Y:S01]  /*18d10*/  MUFU.EX2 R89, R6 ;  /* 0x0000000600597308 */ /* 0x000fe20000000800 */
[----:B------:R-:W-:Y:S02]  /*18d20*/  FMNMX.FTZ R4, R236, R4, !PT ;  /* 0x00000004ec047209 */ /* 0x000fe40007810000 */
[----:B------:R-:W-:Y:S02]  /*18d30*/  FMNMX.FTZ R5, R180, R5, !PT ;  /* 0x00000005b4057209 */ /* 0x000fe40007810000 */
[----:B------:R-:W-:Y:S02]  /*18d40*/  FMNMX.FTZ R4, R237, R4, !PT ;  /* 0x00000004ed047209 */ /* 0x000fe40007810000 */
[----:B------:R-:W-:Y:S02]  /*18d50*/  FMNMX.FTZ R5, R179, R5, !PT ;  /* 0x00000005b3057209 */ /* 0x000fe40007810000 */
[----:B------:R-:W-:Y:S01]  /*18d60*/  FMNMX.FTZ R4, R238, R4, !PT ;  /* 0x00000004ee047209 */ /* 0x000fe20007810000 */
[----:B------:R-:W-:Y:S01]  /*18d70*/  MUFU.EX2 R63, R12 ;  /* 0x0000000c003f7308 */ /* 0x000fe20000000800 */
[----:B-1----:R-:W-:Y:S01]  /*18d80*/  FMNMX.FTZ R3, R178, R5, !PT ;  /* 0x00000005b2037209 */ /* 0x002fe20007810000 */
[----:B------:R-:W-:Y:S01]  /*18d90*/  FFMA.FTZ R5, R36, c[0x0][0x2d0], -R74 ;  /* 0x0000b40024057a23 */ /* 0x000fe2000001084a */
[----:B------:R-:W-:Y:S02]  /*18da0*/  FMNMX.FTZ R4, R239, R4, !PT ;  /* 0x00000004ef047209 */ /* 0x000fe40007810000 */
[C---:B------:R-:W-:Y:S02]  /*18db0*/  ISETP.GT.AND P6, PT, R0.reuse, 0x50, !P6 ;  /* 0x000000500000780c */ /* 0x040fe400077c4270 */
[C---:B------:R-:W-:Y:S01]  /*18dc0*/  ISETP.GT.AND P5, PT, R0.reuse, 0x51, !P5 ;  /* 0x000000510000780c */ /* 0x040fe20006fa4270 */
[----:B------:R-:W1:Y:S01]  /*18dd0*/  SHFL.BFLY PT, R7, R4, 0x2, 0x1f ;  /* 0x0c401f0004077f89 */ /* 0x000e6200000e0000 */
[C---:B------:R-:W-:Y:S01]  /*18de0*/  ISETP.GT.AND P4, PT, R0.reuse, 0x58, !P4 ;  /* 0x000000580000780c */ /* 0x040fe20006784270 */
[----:B------:R2:W3:Y:S01]  /*18df0*/  MUFU.EX2 R87, R5 ;  /* 0x0000000500577308 */ /* 0x0004e20000000800 */
[----:B------:R-:W-:Y:S01]  /*18e00*/  ISETP.GT.AND P0, PT, R0, 0x59, !P0 ;  /* 0x000000590000780c */ /* 0x000fe20004704270 */
[--C-:B------:R-:W-:Y:S01]  /*18e10*/  FFMA.FTZ R0, R33, c[0x0][0x2d0], -R75.reuse ;  /* 0x0000b40021007a23 */ /* 0x100fe2000001084b */
[----:B------:R-:W-:Y:S02]  /*18e20*/  FMNMX.FTZ R3, R185, R3, !PT ;  /* 0x00000003b9037209 */ /* 0x000fe40007810000 */
[C---:B------:R-:W-:Y:S02]  /*18e30*/  ISETP.LT.OR P6, PT, R2.reuse, 0x51, P6 ;  /* 0x000000510200780c */ /* 0x040fe400037c1670 */
[----:B------:R-:W-:Y:S02]  /*18e40*/  ISETP.LT.OR P5, PT, R2, 0x52, P5 ;  /* 0x000000520200780c */ /* 0x000fe40002fa1670 */
[----:B------:R-:W-:Y:S01]  /*18e50*/  FSEL R194, R78, -INF , !P6 ;  /* 0xff8000004ec27808 */ /* 0x000fe20007000000 */
[----:B------:R4:W-:Y:S01]  /*18e60*/  MUFU.EX2 R60, R0 ;  /* 0x00000000003c7308 */ /* 0x0009e20000000800 */
[----:B------:R-:W-:Y:S02]  /*18e70*/  FMNMX.FTZ R3, R199, R3, !PT ;  /* 0x00000003c7037209 */ /* 0x000fe40007810000 */
[----:B------:R-:W-:Y:S02]  /*18e80*/  FSEL R195, R91, -INF , !P5 ;  /* 0xff8000005bc37808 */ /* 0x000fe40006800000 */
[----:B------:R-:W-:Y:S02]  /*18e90*/  FMNMX.FTZ R3, R200, R3, !PT ;  /* 0x00000003c8037209 */ /* 0x000fe40007810000 */
[----:B------:R-:W-:Y:S02]  /*18ea0*/  ISETP.LT.OR P0, PT, R2, 0x5a, P0 ;  /* 0x0000005a0200780c */ /* 0x000fe40000701670 */
[----:B------:R-:W-:Y:S01]  /*18eb0*/  FMNMX.FTZ R3, R192, R3, !PT ;  /* 0x00000003c0037209 */ /* 0x000fe20007810000 */
[----:B------:R-:W-:Y:S01]  /*18ec0*/  MUFU.EX2 R33, R16 ;  /* 0x0000001000217308 */ /* 0x000fe20000000800 */
[----:B------:R-:W-:Y:S02]  /*18ed0*/  FSEL R73, R57, -INF , !P0 ;  /* 0xff80000039497808 */ /* 0x000fe40004000000 */
[----:B-1----:R-:W-:Y:S01]  /*18ee0*/  FMNMX.FTZ R4, R4, R7, !PT ;  /* 0x0000000704047209 */ /* 0x002fe20007810000 */
[--C-:B--2---:R-:W-:Y:S01]  /*18ef0*/  FFMA.FTZ R5, R29, c[0x0][0x2d0], -R75.reuse ;  /* 0x0000b4001d057a23 */ /* 0x104fe2000001084b */
[----:B------:R-:W-:Y:S02]  /*18f00*/  FMNMX.FTZ R3, R183, R3, !PT ;  /* 0x00000003b7037209 */ /* 0x000fe40007810000 */
[----:B------:R-:W-:Y:S01]  /*18f10*/  ISETP.LT.OR P4, PT, R2, 0x59, P4 ;  /* 0x000000590200780c */ /* 0x000fe20002781670 */
[----:B------:R-:W1:Y:S01]  /*18f20*/  SHFL.BFLY PT, R70, R4, 0x1, 0x1f ;  /* 0x0c201f0004467f89 */ /* 0x000e6200000e0000 */
[----:B------:R-:W-:Y:S01]  /*18f30*/  FMNMX.FTZ R3, R194, R3, !PT ;  /* 0x00000003c2037209 */ /* 0x000fe20007810000 */
[----:B------:R-:W2:Y:S01]  /*18f40*/  MUFU.EX2 R86, R5 ;  /* 0x0000000500567308 */ /* 0x000ea20000000800 */
[--C-:B------:R-:W-:Y:S01]  /*18f50*/  FFMA.FTZ R2, R37, c[0x0][0x2d0], -R75.reuse ;  /* 0x0000b40025027a23 */ /* 0x100fe2000001084b */
[----:B---3--:R-:W-:Y:S02]  /*18f60*/  F2FP.BF16.PACK_AB R78, R87, R84 ;  /* 0x00000054574e723e */ /* 0x008fe400000010ff */
[----:B----4-:R-:W-:Y:S01]  /*18f70*/  FMNMX.FTZ R0, R195, R3, !PT ;  /* 0x00000003c3007209 */ /* 0x010fe20007810000 */
[--C-:B------:R-:W-:Y:S01]  /*18f80*/  FFMA.FTZ R3, R38, c[0x0][0x2d0], -R75.reuse ;  /* 0x0000b40026037a23 */ /* 0x100fe2000001084b */
[----:B------:R-:W-:Y:S04]  /*18f90*/  FSEL R197, R59, -INF , !P4 ;  /* 0xff8000003bc57808 */ /* 0x000fe80006000000 */
[----:B------:R3:W-:Y:S01]  /*18fa0*/  MUFU.EX2 R53, R3 ;  /* 0x0000000300357308 */ /* 0x0007e20000000800 */
[----:B------:R-:W-:Y:S04]  /*18fb0*/  FMNMX.FTZ R0, R197, R0, !PT ;  /* 0x00000000c5007209 */ /* 0x000fe80007810000 */
[----:B------:R-:W-:Y:S05]  /*18fc0*/  FMNMX.FTZ R0, R73, R0, !PT ;  /* 0x0000000049007209 */ /* 0x000fea0007810000 */
[----:B------:R4:W-:Y:S01]  /*18fd0*/  MUFU.EX2 R85, R2 ;  /* 0x0000000200557308 */ /* 0x0009e20000000800 */
[----:B-1----:R-:W-:Y:S02]  /*18fe0*/  FMNMX.FTZ R70, R4, R70, !PT ;  /* 0x0000004604467209 */ /* 0x002fe40007810000 */
[----:B--2---:R-:W-:Y:S02]  /*18ff0*/  F2FP.BF16.PACK_AB R77, R60, R86 ;  /* 0x000000563c4d723e */ /* 0x004fe400000010ff */
[C---:B------:R-:W-:Y:S01]  /*19000*/  FSETP.NEU.FTZ.AND P0, PT, R70.reuse, -INF , PT ;  /* 0xff8000004600780b */ /* 0x040fe20003f1d000 */
[----:B------:R-:W-:Y:S05]  /*19010*/  FMUL.FTZ R96, R70, c[0x0][0x2d0] ;  /* 0x0000b40046607a20 */ /* 0x000fea0000410000 */
[----:B------:R-:W-:Y:S05]  /*19020*/  FSEL R96, R96, RZ, P0 ;  /* 0x000000ff60607208 */ /* 0x000fea0000000000 */
[--C-:B---3--:R-:W-:Y:S02]  /*19030*/  FFMA.FTZ R3, R27, c[0x0][0x2d0], -R96.reuse ;  /* 0x0000b4001b037a23 */ /* 0x108fe40000010860 */
[--C-:B------:R-:W-:Y:S02]  /*19040*/  FFMA.FTZ R4, R35, c[0x0][0x2d0], -R96.reuse ;  /* 0x0000b40023047a23 */ /* 0x100fe40000010860 */
[----:B------:R1:W-:Y:S01]  /*19050*/  MUFU.EX2 R92, R3 ;  /* 0x00000003005c7308 */ /* 0x0003e20000000800 */
[--C-:B------:R-:W-:Y:S01]  /*19060*/  FFMA.FTZ R32, R45, c[0x0][0x2d0], -R96.reuse ;  /* 0x0000b4002d207a23 */ /* 0x100fe20000010860 */
[----:B----4-:R-:W2:Y:S08]  /*19070*/  SHFL.BFLY PT, R2, R0, 0x2, 0x1f ;  /* 0x0c401f0000027f89 */ /* 0x010eb000000e0000 */
[----:B------:R-:W-:Y:S01]  /*19080*/  MUFU.EX2 R54, R4 ;  /* 0x0000000400367308 */ /* 0x000fe20000000800 */
[--C-:B-1----:R-:W-:Y:S02]  /*19090*/  FFMA.FTZ R3, R28, c[0x0][0x2d0], -R96.reuse ;  /* 0x0000b4001c037a23 */ /* 0x102fe40000010860 */
[----:B------:R-:W-:Y:S07]  /*190a0*/  FFMA.FTZ R28, R47, c[0x0][0x2d0], -R75 ;  /* 0x0000b4002f1c7a23 */ /* 0x000fee000001084b */
[----:B------:R1:W3:Y:S02]  /*190b0*/  MUFU.EX2 R61, R3 ;  /* 0x00000003003d7308 */ /* 0x0002e40000000800 */
[----:B-1----:R-:W-:Y:S01]  /*190c0*/  FFMA.FTZ R3, R34, c[0x0][0x2d0], -R96 ;  /* 0x0000b40022037a23 */ /* 0x002fe20000010860 */
[----:B---3--:R-:W-:Y:S07]  /*190d0*/  F2FP.BF16.PACK_AB R64, R61, R92 ;  /* 0x0000005c3d40723e */ /* 0x008fee00000010ff */
[----:B------:R2:W-:Y:S02]  /*190e0*/  MUFU.EX2 R52, R3 ;  /* 0x0000000300347308 */ /* 0x0005e40000000800 */
[----:B--2---:R-:W-:Y:S01]  /*190f0*/  FMNMX.FTZ R3, R0, R2, !PT ;  /* 0x0000000200037209 */ /* 0x004fe20007810000 */
[----:B------:R-:W-:Y:S01]  /*19100*/  FFMA.FTZ R2, R39, c[0x0][0x2d0], -R74 ;  /* 0x0000b40027027a23 */ /* 0x000fe2000001084a */
[----:B------:R-:W-:Y:S01]  /*19110*/  FSEL R0, R72, RZ, P2 ;  /* 0x000000ff48007208 */ /* 0x000fe20001000000 */
[----:B------:R-:W-:Y:S05]  /*19120*/  LDSM.16.MT88.4 R36, [R212+0x100] ;  /* 0x00010000d424783b */ /* 0x000fea0000004200 */
[----:B------:R1:W-:Y:S01]  /*19130*/  MUFU.EX2 R80, R2 ;  /* 0x0000000200507308 */ /* 0x0003e20000000800 */
[----:B------:R-:W-:Y:S01]  /*19140*/  FADD.FTZ R0, -R0, R100 ;  /* 0x0000006400007221 */ /* 0x000fe20000010100 */
[----:B------:R-:W-:Y:S03]  /*19150*/  MOV R100, R55 ;  /* 0x0000003700647202 */ /* 0x000fe60000000f00 */
[----:B------:R-:W-:Y:S01]  /*19160*/  FMUL.FTZ R0, R0, c[0x0][0x2d0] ;  /* 0x0000b40000007a20 */ /* 0x000fe20000410000 */
[----:B------:R-:W-:Y:S01]  /*19170*/  F2FP.BF16.PACK_AB R76, R89, R100 ;  /* 0x00000064594c723e */ /* 0x000fe200000010ff */
[----:B------:R-:W2:Y:S03]  /*19180*/  SHFL.BFLY PT, R4, R3, 0x1, 0x1f ;  /* 0x0c201f0003047f89 */ /* 0x000ea600000e0000 */
        /* <DEDUP_REMOVED lines=14> */
[----:B------:R-:W-:Y:S02]  /*19270*/  IMAD.MOV.U32 R102, RZ, RZ, R54 ;  /* 0x000000ffff667224 */ /* 0x000fe400078e0036 */
[----:B------:R2:W3:Y:S01]  /*19280*/  MUFU.EX2 R2, R0 ;  /* 0x0000000000027308 */ /* 0x0004e20000000800 */
[----:B------:R-:W-:Y:S02]  /*19290*/  FFMA.FTZ R4, R24, c[0x0][0x2d0], -R97 ;  /* 0x0000b40018047a23 */ /* 0x000fe40000010861 */
[----:B------:R-:W-:Y:S02]  /*192a0*/  IMAD.MOV.U32 R116, RZ, RZ, R89 ;  /* 0x000000ffff747224 */ /* 0x000fe400078e0059 */
[----:B------:R-:W-:Y:S02]  /*192b0*/  FMUL.FTZ R17, R69, R117 ;  /* 0x0000007545117220 */ /* 0x000fe40000410000 */
[--C-:B------:R-:W-:Y:S02]  /*192c0*/  FFMA.FTZ R58, R58, c[0x0][0x2d0], -R97.reuse ;  /* 0x0000b4003a3a7a23 */ /* 0x100fe40000010861 */
[----:B------:R-:W-:Y:S01]  /*192d0*/  FFMA.FTZ R62, R62, c[0x0][0x2d0], -R97 ;  /* 0x0000b4003e3e7a23 */ /* 0x000fe20000010861 */
[----:B------:R4:W-:Y:S01]  /*192e0*/  MUFU.EX2 R59, R4 ;  /* 0x00000004003b7308 */ /* 0x0009e20000000800 */
[----:B------:R-:W-:Y:S02]  /*192f0*/  FFMA.FTZ R24, R44, c[0x0][0x2d0], -R75 ;  /* 0x0000b4002c187a23 */ /* 0x000fe4000001084b */
[C---:B-1----:R-:W-:Y:S02]  /*19300*/  FMUL.FTZ R7, R68.reuse, R107 ;  /* 0x0000006b44077220 */ /* 0x042fe40000410000 */
[C---:B------:R-:W-:Y:S02]  /*19310*/  FMUL.FTZ R34, R68.reuse, R134 ;  /* 0x0000008644227220 */ /* 0x040fe40000410000 */
[C---:B------:R-:W-:Y:S02]  /*19320*/  FMUL.FTZ R35, R68.reuse, R135 ;  /* 0x0000008744237220 */ /* 0x040fe40000410000 */
[C---:B------:R-:W-:Y:S01]  /*19330*/  FMUL.FTZ R18, R68.reuse, R118 ;  /* 0x0000007644127220 */ /* 0x040fe20000410000 */
[----:B------:R1:W5:Y:S01]  /*19340*/  MUFU.EX2 R30, R24 ;  /* 0x00000018001e7308 */ /* 0x0003620000000800 */
[----:B------:R-:W-:Y:S02]  /*19350*/  FMUL.FTZ R19, R68, R119 ;  /* 0x0000007744137220 */ /* 0x000fe40000410000 */
[----:B------:R-:W-:Y:S02]  /*19360*/  FFMA.FTZ R44, R50, c[0x0][0x2d0], -R96 ;  /* 0x0000b400322c7a23 */ /* 0x000fe40000010860 */
[----:B--2---:R-:W-:Y:S02]  /*19370*/  FFMA.FTZ R0, R8, c[0x0][0x2d0], -R97 ;  /* 0x0000b40008007a23 */ /* 0x004fe40000010861 */
[----:B------:R-:W-:Y:S02]  /*19380*/  IMAD.MOV.U32 R118, RZ, RZ, R60 ;  /* 0x000000ffff767224 */ /* 0x000fe400078e003c */
[----:B---3--:R-:W-:Y:S01]  /*19390*/  FMUL.FTZ R45, R2, R145 ;  /* 0x00000091022d7220 */ /* 0x008fe20000410000 */
[----:B------:R2:W3:Y:S01]  /*193a0*/  MUFU.EX2 R6, R0 ;  /* 0x0000000000067308 */ /* 0x0004e20000000800 */
[----:B------:R-:W-:Y:S02]  /*193b0*/  FFMA.FTZ R8, R40, c[0x0][0x2d0], -R75 ;  /* 0x0000b40028087a23 */ /* 0x000fe4000001084b */
[----:B------:R-:W-:Y:S02]  /*193c0*/  FMUL.FTZ R50, R68, R150 ;  /* 0x0000009644327220 */ /* 0x000fe40000410000 */
[----:B----4-:R-:W-:Y:S02]  /*193d0*/  FFMA.FTZ R4, R26, c[0x0][0x2d0], -R97 ;  /* 0x0000b4001a047a23 */ /* 0x010fe40000010861 */
[C---:B------:R-:W-:Y:S01]  /*193e0*/  FMUL.FTZ R9, R2.reuse, R109 ;  /* 0x0000006d02097220 */ /* 0x040fe20000410000 */
[----:B------:R-:W-:Y:S01]  /*193f0*/  MOV R109, R61 ;  /* 0x0000003d006d7202 */ /* 0x000fe20000000f00 */
[C---:B------:R-:W-:Y:S01]  /*19400*/  FMUL.FTZ R12, R2.reuse, R112 ;  /* 0x00000070020c7220 */ /* 0x040fe20000410000 */
[----:B------:R-:W4:Y:S01]  /*19410*/  MUFU.EX2 R57, R4 ;  /* 0x0000000400397308 */ /* 0x000f220000000800 */
[----:B------:R-:W-:Y:S01]  /*19420*/  MOV R112, R92 ;  /* 0x0000005c00707202 */ /* 0x000fe20000000f00 */
[----:B------:R-:W-:Y:S02]  /*19430*/  FFMA.FTZ R92, R95, c[0x0][0x2d0], -R75 ;  /* 0x0000b4005f5c7a23 */ /* 0x000fe4000001084b */
[C---:B------:R-:W-:Y:S02]  /*19440*/  FMUL.FTZ R13, R2.reuse, R113 ;  /* 0x00000071020d7220 */ /* 0x040fe40000410000 */
[C---:B-1----:R-:W-:Y:S02]  /*19450*/  FMUL.FTZ R24, R2.reuse, R124 ;  /* 0x0000007c02187220 */ /* 0x042fe40000410000 */
[----:B------:R-:W-:Y:S02]  /*19460*/  FMUL.FTZ R29, R2, R129 ;  /* 0x00000081021d7220 */ /* 0x000fe40000410000 */
[----:B------:R1:W1:Y:S01]  /*19470*/  MUFU.EX2 R31, R8 ;  /* 0x00000008001f7308 */ /* 0x0002620000000800 */
[----:B-----5:R-:W-:Y:S02]  /*19480*/  IMAD.MOV.U32 R129, RZ, RZ, R30 ;  /* 0x000000ffff817224 */ /* 0x020fe400078e001e */
[----:B------:R-:W-:Y:S02]  /*19490*/  FFMA.FTZ R40, R49, c[0x0][0x2d0], -R96 ;  /* 0x0000b40031287a23 */ /* 0x000fe40000010860 */
[----:B--2---:R-:W-:Y:S02]  /*194a0*/  FFMA.FTZ R0, R25, c[0x0][0x2d0], -R97 ;  /* 0x0000b40019007a23 */ /* 0x004fe40000010861 */
[----:B------:R-:W-:Y:S02]  /*194b0*/  FMUL.FTZ R49, R69, R149 ;  /* 0x0000009545317220 */ /* 0x000fe40000410000 */
[----:B---3--:R-:W-:Y:S01]  /*194c0*/  IMAD.MOV.U32 R105, RZ, RZ, R6 ;  /* 0x000000ffff697224 */ /* 0x008fe200078e0006 */
[----:B------:R2:W3:Y:S01]  /*194d0*/  MUFU.EX2 R101, R0 ;  /* 0x0000000000657308 */ /* 0x0004e20000000800 */
[----:B------:R-:W-:Y:S01]  /*194e0*/  FMUL.FTZ R6, R68, R106 ;  /* 0x0000006a44067220 */ /* 0x000fe20000410000 */
[----:B------:R-:W-:Y:S01]  /*194f0*/  MOV R106, R52 ;  /* 0x00000034006a7202 */ /* 0x000fe20000000f00 */
[----:B------:R-:W-:Y:S01]  /*19500*/  FMUL.FTZ R25, R2, R125 ;  /* 0x0000007d02197220 */ /* 0x000fe20000410000 */
[----:B----4-:R-:W-:Y:S01]  /*19510*/  F2FP.BF16.PACK_AB R67, R57, R59 ;  /* 0x0000003b3943723e */ /* 0x010fe200000010ff */
[----:B------:R-:W-:Y:S01]  /*19520*/  FFMA.FTZ R4, R41, c[0x0][0x2d0], -R74 ;  /* 0x0000b40029047a23 */ /* 0x000fe2000001084a */
[----:B------:R-:W-:Y:S01]  /*19530*/  F2FP.BF16.PACK_AB R66, R102, R106 ;  /* 0x0000006a6642723e */ /* 0x000fe200000010ff */
[C---:B------:R-:W-:Y:S01]  /*19540*/  FMUL.FTZ R41, R2.reuse, R141 ;  /* 0x0000008d02297220 */ /* 0x040fe20000410000 */
[----:B------:R-:W-:Y:S01]  /*19550*/  MOV R117, R57 ;  /* 0x0000003900757202 */ /* 0x000fe20000000f00 */
[C---:B------:R-:W-:Y:S01]  /*19560*/  FMUL.FTZ R57, R2.reuse, R157 ;  /* 0x0000009d02397220 */ /* 0x040fe20000410000 */
[----:B------:R4:W-:Y:S01]  /*19570*/  MUFU.EX2 R91, R4 ;  /* 0x00000004005b7308 */ /* 0x0009e20000000800 */
[----:B------:R-:W-:Y:S02]  /*19580*/  IMAD.MOV.U32 R113, RZ, RZ, R59 ;  /* 0x000000ffff717224 */ /* 0x000fe400078e003b */
[C---:B------:R-:W-:Y:S02]  /*19590*/  FMUL.FTZ R60, R2.reuse, R160 ;  /* 0x000000a0023c7220 */ /* 0x040fe40000410000 */
[C---:B-1----:R-:W-:Y:S02]  /*195a0*/  FMUL.FTZ R8, R2.reuse, R108 ;  /* 0x0000006c02087220 */ /* 0x042fe40000410000 */
[----:B------:R-:W-:Y:S02]  /*195b0*/  IMAD.MOV.U32 R125, RZ, RZ, R31 ;  /* 0x000000ffff7d7224 */ /* 0x000fe400078e001f */
[----:B------:R-:W-:Y:S01]  /*195c0*/  IMAD.MOV.U32 R108, RZ, RZ, R84 ;  /* 0x000000ffff6c7224 */ /* 0x000fe200078e0054 */
[----:B------:R1:W-:Y:S01]  /*195d0*/  MUFU.EX2 R124, R32 ;  /* 0x00000020007c7308 */ /* 0x0003e20000000800 */
[----:B------:R-:W-:Y:S01]  /*195e0*/  FMUL.FTZ R61, R2, R161 ;  /* 0x000000a1023d7220 */ /* 0x000fe20000410000 */
[----:B--2---:R-:W-:Y:S02]  /*195f0*/  FSEL R0, R3, RZ, P0 ;  /* 0x000000ff03007208 */ /* 0x004fe40000000000 */
[----:B---3--:R-:W-:Y:S02]  /*19600*/  F2FP.BF16.PACK_AB R65, R101, R105 ;  /* 0x000000696541723e */ /* 0x008fe400000010ff */
[----:B------:R-:W-:Y:S01]  /*19610*/  ISETP.GT.AND P0, PT, R225, UR4, PT ;  /* 0x00000004e1007c0c */ /* 0x000fe2000bf04270 */
[----:B------:R-:W-:Y:S01]  /*19620*/  FADD.FTZ R0, -R0, R103 ;  /* 0x0000006700007221 */ /* 0x000fe20000010100 */
[----:B------:R-:W-:Y:S02]  /*19630*/  MOV R103, R53 ;  /* 0x0000003500677202 */ /* 0x000fe40000000f00 */
[----:B------:R2:W-:Y:S01]  /*19640*/  MUFU.EX2 R107, R44 ;  /* 0x0000002c006b7308 */ /* 0x0005e20000000800 */
[----:B------:R-:W3:Y:S01]  /*19650*/  LDSM.16.MT88.4 R52, [R210+0x100] ;  /* 0x00010000d234783b */ /* 0x000ee20000004200 */
[----:B------:R-:W-:Y:S01]  /*19660*/  FMUL.FTZ R0, R0, c[0x0][0x2d0] ;  /* 0x0000b40000007a20 */ /* 0x000fe20000410000 */
[----:B------:R-:W-:Y:S01]  /*19670*/  F2FP.BF16.PACK_AB R79, R103, R85 ;  /* 0x00000055674f723e */ /* 0x000fe200000010ff */
[C---:B----4-:R-:W-:Y:S06]  /*19680*/  FMUL.FTZ R4, R69.reuse, R104 ;  /* 0x0000006845047220 */ /* 0x050fec0000410000 */
[----:B------:R-:W4:Y:S01]  /*19690*/  MUFU.EX2 R0, R0 ;  /* 0x0000000000007308 */ /* 0x000f220000000800 */
[-C--:B------:R-:W-:Y:S01]  /*196a0*/  HMMA.16816.F32.BF16 R4, R76, R20.reuse, R4 ;  /* 0x000000144c04723c */ /* 0x080fe20000041804 */
[C---:B-1----:R-:W-:Y:S08]  /*196b0*/  FMUL.FTZ R32, R69.reuse, R132 ;  /* 0x0000008445207220 */ /* 0x042ff00000410000 */
[----:B------:R-:W1:Y:S03]  /*196c0*/  MUFU.EX2 R104, R28 ;  /* 0x0000001c00687308 */ /* 0x000e660000000800 */
[----:B--2---:R-:W-:Y:S02]  /*196d0*/  FMUL.FTZ R44, R2, R144 ;  /* 0x00000090022c7220 */ /* 0x004fe40000410000 */
[C---:B----4-:R-:W-:Y:S02]  /*196e0*/  FMUL.FTZ R11, R0.reuse, R111 ;  /* 0x0000006f000b7220 */ /* 0x050fe40000410000 */
[C---:B------:R-:W-:Y:S02]  /*196f0*/  FMUL.FTZ R10, R0.reuse, R110 ;  /* 0x0000006e000a7220 */ /* 0x040fe40000410000 */
[----:B------:R-:W-:Y:S02]  /*19700*/  IMAD.MOV.U32 R111, RZ, RZ, R86 ;  /* 0x000000ffff6f7224 */ /* 0x000fe400078e0056 */
[C---:B------:R-:W-:Y:S01]  /*19710*/  FMUL.FTZ R14, R0.reuse, R114 ;  /* 0x00000072000e7220 */ /* 0x040fe20000410000 */
[----:B------:R-:W-:Y:S01]  /*19720*/  MOV R114, R91 ;  /* 0x0000005b00727202 */ /* 0x000fe20000000f00 */
[C---:B------:R-:W-:Y:S01]  /*19730*/  FMUL.FTZ R26, R0.reuse, R126 ;  /* 0x0000007e001a7220 */ /* 0x040fe20000410000 */
[C---:B------:R-:W-:Y:S01]  /*19740*/  HMMA.16816.F32.BF16 R8, R64.reuse, R20, R8 ;  /* 0x000000144008723c */ /* 0x040fe20000041808 */
[C---:B------:R-:W-:Y:S01]  /*19750*/  FMUL.FTZ R15, R0.reuse, R115 ;  /* 0x00000073000f7220 */ /* 0x040fe20000410000 */
[----:B------:R-:W-:Y:S01]  /*19760*/  MOV R126, R80 ;  /* 0x00000050007e7202 */ /* 0x000fe20000000f00 */
[C---:B------:R-:W-:Y:S01]  /*19770*/  FMUL.FTZ R31, R0.reuse, R131 ;  /* 0x00000083001f7220 */ /* 0x040fe20000410000 */
[----:B------:R-:W2:Y:S01]  /*19780*/  LDSM.16.MT88.4 R80, [R211+0x100] ;  /* 0x00010000d350783b */ /* 0x000ea20000004200 */
[----:B-1----:R-:W-:Y:S01]  /*19790*/  MOV R149, R104 ;  /* 0x0000006800957202 */ /* 0x002fe20000000f00 */
[----:B------:R-:W-:Y:S01]  /*197a0*/  FMUL.FTZ R27, R0, R127 ;  /* 0x0000007f001b7220 */ /* 0x000fe20000410000 */
[----:B------:R-:W-:Y:S01]  /*197b0*/  MOV R104, R87 ;  /* 0x0000005700687202 */ /* 0x000fe20000000f00 */
[-C--:B------:R-:W-:Y:S01]  /*197c0*/  HMMA.16816.F32.BF16 R12, R64, R22.reuse, R12 ;  /* 0x00000016400c723c */ /* 0x080fe2000004180c */
[----:B------:R-:W-:Y:S03]  /*197d0*/  FFMA.FTZ R20, R46, c[0x0][0x2d0], -R74 ;  /* 0x0000b4002e147a23 */ /* 0x000fe6000001084a */
[----:B------:R-:W-:Y:S01]  /*197e0*/  MOV R131, R117 ;  /* 0x0000007500837202 */ /* 0x000fe20000000f00 */
[----:B------:R1:W4:Y:S01]  /*197f0*/  MUFU.EX2 R93, R20 ;  /* 0x00000014005d7308 */ /* 0x0003220000000800 */
[C---:B------:R-:W-:Y:S02]  /*19800*/  FMUL.FTZ R21, R69.reuse, R121 ;  /* 0x0000007945157220 */ /* 0x040fe40000410000 */
[C---:B------:R-:W-:Y:S01]  /*19810*/  HMMA.16816.F32.BF16 R16, R76.reuse, R22, R16 ;  /* 0x000000164c10723c */ /* 0x040fe20000041810 */
[----:B------:R-:W-:Y:S03]  /*19820*/  FMUL.FTZ R28, R2, R128 ;  /* 0x00000080021c7220 */ /* 0x000fe60000410000 */
[----:B------:R-:W-:Y:S01]  /*19830*/  FMUL.FTZ R30, R0, R130 ;  /* 0x00000082001e7220 */ /* 0x000fe20000410000 */
[----:B------:R-:W-:Y:S01]  /*19840*/  MOV R130, R33 ;  /* 0x0000002100827202 */ /* 0x000fe20000000f00 */
[C---:B------:R-:W-:Y:S01]  /*19850*/  FMUL.FTZ R33, R69.reuse, R133 ;  /* 0x0000008545217220 */ /* 0x040fe20000410000 */
[----:B------:R5:W-:Y:S01]  /*19860*/  MUFU.EX2 R121, R62 ;  /* 0x0000003e00797308 */ /* 0x000be20000000800 */
[C---:B------:R-:W-:Y:S01]  /*19870*/  FMUL.FTZ R22, R68.reuse, R122 ;  /* 0x0000007a44167220 */ /* 0x040fe20000410000 */
[----:B------:R-:W-:Y:S03]  /*19880*/  LDSM.16.MT88.4 R132, [R212+0x2900] ;  /* 0x00290000d484783b */ /* 0x000fe60000004200 */
[----:B------:R-:W-:Y:S02]  /*19890*/  FMUL.FTZ R23, R68, R123 ;  /* 0x0000007b44177220 */ /* 0x000fe40000410000 */
[C---:B------:R-:W-:Y:S02]  /*198a0*/  FMUL.FTZ R42, R0.reuse, R142 ;  /* 0x0000008e002a7220 */ /* 0x040fe40000410000 */
[C---:B------:R-:W-:Y:S01]  /*198b0*/  FMUL.FTZ R43, R0.reuse, R143 ;  /* 0x0000008f002b7220 */ /* 0x040fe20000410000 */
[----:B------:R2:W-:Y:S01]  /*198c0*/  MUFU.EX2 R122, R40 ;  /* 0x00000028007a7308 */ /* 0x0005e20000000800 */
[C---:B------:R-:W-:Y:S02]  /*198d0*/  FMUL.FTZ R46, R0.reuse, R146 ;  /* 0x00000092002e7220 */ /* 0x040fe40000410000 */
[C---:B------:R-:W-:Y:S02]  /*198e0*/  FMUL.FTZ R47, R0.reuse, R147 ;  /* 0x00000093002f7220 */ /* 0x040fe40000410000 */
[C---:B-1----:R-:W-:Y:S02]  /*198f0*/  FMUL.FTZ R20, R69.reuse, R120 ;  /* 0x0000007845147220 */ /* 0x042fe40000410000 */
[----:B----4-:R-:W-:Y:S02]  /*19900*/  IMAD.MOV.U32 R150, RZ, RZ, R93 ;  /* 0x000000ffff967224 */ /* 0x010fe400078e005d */
[C---:B------:R-:W-:Y:S01]  /*19910*/  FMUL.FTZ R59, R0.reuse, R159 ;  /* 0x0000009f003b7220 */ /* 0x040fe20000410000 */
[----:B------:R1:W-:Y:S01]  /*19920*/  MUFU.EX2 R120, R58 ;  /* 0x0000003a00787308 */ /* 0x0003e20000000800 */
[----:B------:R-:W-:Y:S01]  /*19930*/  IMAD.MOV.U32 R115, RZ, RZ, R63 ;  /* 0x000000ffff737224 */ /* 0x000fe200078e003f */
[-C--:B------:R-:W-:Y:S01]  /*19940*/  HMMA.16816.F32.BF16 R20, R76, R36.reuse, R20 ;  /* 0x000000244c14723c */ /* 0x080fe20000041814 */
[C---:B------:R-:W-:Y:S02]  /*19950*/  FMUL.FTZ R63, R0.reuse, R163 ;  /* 0x000000a3003f7220 */ /* 0x040fe40000410000 */
[----:B-----5:R-:W-:Y:S05]  /*19960*/  FMUL.FTZ R62, R0, R162 ;  /* 0x000000a2003e7220 */ /* 0x020fea0000410000 */
[C---:B------:R-:W-:Y:S01]  /*19970*/  HMMA.16816.F32.BF16 R24, R64.reuse, R36, R24 ;  /* 0x000000244018723c */ /* 0x040fe20000041818 */
[----:B--2---:R-:W-:Y:S06]  /*19980*/  FMUL.FTZ R40, R2, R140 ;  /* 0x0000008c02287220 */ /* 0x004fec0000410000 */
[----:B------:R-:W-:Y:S01]  /*19990*/  FFMA.FTZ R36, R48, c[0x0][0x2d0], -R96 ;  /* 0x0000b40030247a23 */ /* 0x000fe20000010860 */
[-C--:B------:R-:W-:Y:S01]  /*199a0*/  HMMA.16816.F32.BF16 R28, R64, R38.reuse, R28 ;  /* 0x00000026401c723c */ /* 0x080fe2000004181c */
[----:B------:R-:W-:Y:S02]  /*199b0*/  FMUL.FTZ R37, R69, R137 ;  /* 0x0000008945257220 */ /* 0x000fe40000410000 */
[----:B------:R2:W-:Y:S01]  /*199c0*/  MUFU.EX2 R128, R36 ;  /* 0x0000002400807308 */ /* 0x0005e20000000800 */
[--C-:B------:R-:W-:Y:S02]  /*199d0*/  FFMA.FTZ R48, R51, c[0x0][0x2d0], -R74.reuse ;  /* 0x0000b40033307a23 */ /* 0x100fe4000001084a */
[----:B------:R-:W-:Y:S02]  /*199e0*/  FMUL.FTZ R51, R68, R151 ;  /* 0x0000009744337220 */ /* 0x000fe40000410000 */
[C---:B------:R-:W-:Y:S01]  /*199f0*/  HMMA.16816.F32.BF16 R32, R76.reuse, R38, R32 ;  /* 0x000000264c20723c */ /* 0x040fe20000041820 */
[----:B-1----:R-:W-:Y:S04]  /*19a00*/  FMUL.FTZ R58, R0, R158 ;  /* 0x0000009e003a7220 */ /* 0x002fe80000410000 */
[----:B------:R1:W-:Y:S02]  /*19a10*/  MUFU.EX2 R119, R48 ;  /* 0x0000003000777308 */ /* 0x0003e40000000800 */
[C---:B------:R-:W-:Y:S02]  /*19a20*/  FMUL.FTZ R38, R68.reuse, R138 ;  /* 0x0000008a44267220 */ /* 0x040fe40000410000 */
[----:B------:R-:W-:Y:S06]  /*19a30*/  FMUL.FTZ R39, R68, R139 ;  /* 0x0000008b44277220 */ /* 0x000fec0000410000 */
[----:B------:R-:W-:Y:S01]  /*19a40*/  MUFU.EX2 R138, R92 ;  /* 0x0000005c008a7308 */ /* 0x000fe20000000800 */
[C---:B--2---:R-:W-:Y:S07]  /*19a50*/  FMUL.FTZ R36, R69.reuse, R136 ;  /* 0x0000008845247220 */ /* 0x044fee0000410000 */
[-C--:B---3--:R-:W-:Y:S01]  /*19a60*/  HMMA.16816.F32.BF16 R36, R76, R52.reuse, R36 ;  /* 0x000000344c24723c */ /* 0x088fe20000041824 */
[C---:B-1----:R-:W-:Y:S02]  /*19a70*/  FMUL.FTZ R48, R69.reuse, R148 ;  /* 0x0000009445307220 */ /* 0x042fe40000410000 */
[----:B------:R-:W-:Y:S01]  /*19a80*/  IMAD.MOV.U32 R148, RZ, RZ, R107 ;  /* 0x000000ffff947224 */ /* 0x000fe200078e006b */
[----:B------:R-:W-:Y:S04]  /*19a90*/  MOV R107, R85 ;  /* 0x00000055006b7202 */ /* 0x000fe80000000f00 */
[C---:B------:R-:W-:Y:S01]  /*19aa0*/  HMMA.16816.F32.BF16 R40, R64.reuse, R52, R40 ;  /* 0x000000344028723c */ /* 0x040fe20000041828 */
[----:B------:R-:W1:Y:S03]  /*19ab0*/  LDSM.16.MT88.4 R84, [R209+0x900] ;  /* 0x00090000d154783b */ /* 0x000e660000004200 */
[----:B------:R-:W-:Y:S03]  /*19ac0*/  IMAD.MOV.U32 R123, RZ, RZ, R107 ;  /* 0x000000ffff7b7224 */ /* 0x000fe600078e006b */
[--C-:B------:R-:W-:Y:S01]  /*19ad0*/  FFMA.FTZ R52, R56, c[0x0][0x2d0], -R97.reuse ;  /* 0x0000b40038347a23 */ /* 0x100fe20000010861 */
[-C--:B------:R-:W-:Y:S01]  /*19ae0*/  HMMA.16816.F32.BF16 R44, R64, R54.reuse, R44 ;  /* 0x00000036402c723c */ /* 0x080fe2000004182c */
[----:B------:R-:W-:Y:S02]  /*19af0*/  FMUL.FTZ R56, R2, R156 ;  /* 0x0000009c02387220 */ /* 0x000fe40000410000 */
[----:B------:R2:W3:Y:S01]  /*19b00*/  MUFU.EX2 R151, R52 ;  /* 0x0000003400977308 */ /* 0x0004e20000000800 */
[C---:B------:R-:W-:Y:S04]  /*19b10*/  FMUL.FTZ R53, R69.reuse, R153 ;  /* 0x0000009945357220 */ /* 0x040fe80000410000 */
[C---:B------:R-:W-:Y:S07]  /*19b20*/  HMMA.16816.F32.BF16 R48, R76.reuse, R54, R48 ;  /* 0x000000364c30723c */ /* 0x040fee0000041830 */
[C---:B------:R-:W-:Y:S02]  /*19b30*/  FMUL.FTZ R54, R68.reuse, R154 ;  /* 0x0000009a44367220 */ /* 0x040fe40000410000 */
[----:B------:R-:W-:Y:S03]  /*19b40*/  FMUL.FTZ R55, R68, R155 ;  /* 0x0000009b44377220 */ /* 0x000fe60000410000 */
[C---:B--2---:R-:W-:Y:S07]  /*19b50*/  FMUL.FTZ R52, R69.reuse, R152 ;  /* 0x0000009845347220 */ /* 0x044fee0000410000 */
[-C--:B------:R-:W-:Y:S08]  /*19b60*/  HMMA.16816.F32.BF16 R52, R76, R80.reuse, R52 ;  /* 0x000000504c34723c */ /* 0x080ff00000041834 */
[C---:B------:R-:W-:Y:S07]  /*19b70*/  HMMA.16816.F32.BF16 R56, R64.reuse, R80, R56 ;  /* 0x000000504038723c */ /* 0x040fee0000041838 */
[----:B------:R-:W-:Y:S01]  /*19b80*/  FFMA.FTZ R80, R88, c[0x0][0x2d0], -R97 ;  /* 0x0000b40058507a23 */ /* 0x000fe20000010861 */
[-C--:B------:R-:W-:Y:S01]  /*19b90*/  HMMA.16816.F32.BF16 R60, R64, R82.reuse, R60 ;  /* 0x00000052403c723c */ /* 0x080fe2000004183c */
[----:B---3--:R-:W-:Y:S02]  /*19ba0*/  F2FP.BF16.PACK_AB R81, R120, R151 ;  /* 0x000000977851723e */ /* 0x008fe400000010ff */
[----:B------:R2:W3:Y:S04]  /*19bb0*/  MUFU.EX2 R110, R80 ;  /* 0x00000050006e7308 */ /* 0x0004e80000000800 */
[C---:B------:R-:W-:Y:S02]  /*19bc0*/  FMUL.FTZ R64, R69.reuse, R164 ;  /* 0x000000a445407220 */ /* 0x040fe40000410000 */
[----:B------:R-:W-:Y:S03]  /*19bd0*/  FMUL.FTZ R65, R69, R165 ;  /* 0x000000a545417220 */ /* 0x000fe60000410000 */
[C---:B------:R-:W-:Y:S02]  /*19be0*/  FMUL.FTZ R66, R68.reuse, R166 ;  /* 0x000000a644427220 */ /* 0x040fe40000410000 */
[----:B------:R-:W-:Y:S07]  /*19bf0*/  FMUL.FTZ R67, R68, R167 ;  /* 0x000000a744437220 */ /* 0x000fee0000410000 */
[----:B------:R-:W-:Y:S01]  /*19c00*/  HMMA.16816.F32.BF16 R64, R76, R82, R64 ;  /* 0x000000524c40723c */ /* 0x000fe20000041840 */
[--C-:B--2---:R-:W-:Y:S06]  /*19c10*/  FFMA.FTZ R80, R90, c[0x0][0x2d0], -R74.reuse ;  /* 0x0000b4005a507a23 */ /* 0x104fec000001084a */
[----:B------:R-:W-:Y:S01]  /*19c20*/  F2FP.BF16.PACK_AB R76, R114, R126 ;  /* 0x0000007e724c723e */ /* 0x000fe200000010ff */
[----:B------:R-:W2:Y:S01]  /*19c30*/  LDSM.16.MT88.4 R88, [R212+0x900] ;  /* 0x00090000d458783b */ /* 0x000ea20000004200 */
[----:B------:R-:W-:Y:S01]  /*19c40*/  F2FP.BF16.PACK_AB R78, R150, R130 ;  /* 0x00000082964e723e */ /* 0x000fe200000010ff */
[----:B------:R4:W-:Y:S02]  /*19c50*/  MUFU.EX2 R248, R80 ;  /* 0x0000005000f87308 */ /* 0x0009e40000000800 */
[----:B------:R-:W-:Y:S02]  /*19c60*/  F2FP.BF16.PACK_AB R79, R149, R129 ;  /* 0x00000081954f723e */ /* 0x000fe400000010ff */
[----:B------:R-:W-:Y:S02]  /*19c70*/  F2FP.BF16.PACK_AB R77, R115, R125 ;  /* 0x0000007d734d723e */ /* 0x000fe400000010ff */
[----:B------:R-:W-:Y:S02]  /*19c80*/  F2FP.BF16.PACK_AB R82, R148, R122 ;  /* 0x0000007a9452723e */ /* 0x000fe400000010ff */
[----:B---3--:R-:W-:Y:S03]  /*19c90*/  F2FP.BF16.PACK_AB R83, R110, R121 ;  /* 0x000000796e53723e */ /* 0x008fe600000010ff */
[-C--:B-1----:R-:W-:Y:S01]  /*19ca0*/  HMMA.16816.F32.BF16 R4, R76, R84.reuse, R4 ;  /* 0x000000544c04723c */ /* 0x082fe20000041804 */
[--C-:B----4-:R-:W-:Y:S02]  /*19cb0*/  FFMA.FTZ R80, R94, c[0x0][0x2d0], -R75.reuse ;  /* 0x0000b4005e507a23 */ /* 0x110fe4000001084b */
[----:B------:R-:W1:Y:S02]  /*19cc0*/  LDSM.16.MT88.4 R92, [R210+0x900] ;  /* 0x00090000d25c783b */ /* 0x000e640000004200 */
[----:B------:R3:W-:Y:S02]  /*19cd0*/  MUFU.EX2 R139, R80 ;  /* 0x00000050008b7308 */ /* 0x0007e40000000800 */
[----:B---3--:R-:W-:Y:S07]  /*19ce0*/  F2FP.BF16.PACK_AB R80, R128, R124 ;  /* 0x0000007c8050723e */ /* 0x008fee00000010ff */
[C---:B------:R-:W-:Y:S07]  /*19cf0*/  HMMA.16816.F32.BF16 R8, R80.reuse, R84, R8 ;  /* 0x000000545008723c */ /* 0x040fee0000041808 */
[--C-:B------:R-:W-:Y:S01]  /*19d00*/  FFMA.FTZ R84, R176, c[0x0][0x2d0], -R74.reuse ;  /* 0x0000b400b0547a23 */ /* 0x100fe2000001084a */
[-C--:B------:R-:W-:Y:S03]  /*19d10*/  HMMA.16816.F32.BF16 R12, R80, R86.reuse, R12 ;  /* 0x00000056500c723c */ /* 0x080fe6000004180c */
[----:B------:R3:W-:Y:S05]  /*19d20*/  MUFU.EX2 R247, R84 ;  /* 0x0000005400f77308 */ /* 0x0007ea0000000800 */
[C---:B------:R-:W-:Y:S08]  /*19d30*/  HMMA.16816.F32.BF16 R16, R76.reuse, R86, R16 ;  /* 0x000000564c10723c */ /* 0x040ff00000041810 */
[-C--:B--2---:R-:W-:Y:S08]  /*19d40*/  HMMA.16816.F32.BF16 R20, R76, R88.reuse, R20 ;  /* 0x000000584c14723c */ /* 0x084ff00000041814 */
[C---:B------:R-:W-:Y:S01]  /*19d50*/  HMMA.16816.F32.BF16 R24, R80.reuse, R88, R24 ;  /* 0x000000585018723c */ /* 0x040fe20000041818 */
[----:B---3--:R-:W-:Y:S06]  /*19d60*/  FFMA.FTZ R84, R177, c[0x0][0x2d0], -R74 ;  /* 0x0000b400b1547a23 */ /* 0x008fec000001084a */
[--C-:B------:R-:W-:Y:S01]  /*19d70*/  FFMA.FTZ R88, R170, c[0x0][0x2d0], -R96.reuse ;  /* 0x0000b400aa587a23 */ /* 0x100fe20000010860 */
[-C--:B------:R-:W-:Y:S01]  /*19d80*/  HMMA.16816.F32.BF16 R28, R80, R90.reuse, R28 ;  /* 0x0000005a501c723c */ /* 0x080fe2000004181c */
[----:B------:R2:W-:Y:S07]  /*19d90*/  MUFU.EX2 R246, R84 ;  /* 0x0000005400f67308 */ /* 0x0005ee0000000800 */
[C---:B------:R-:W-:Y:S03]  /*19da0*/  HMMA.16816.F32.BF16 R32, R76.reuse, R90, R32 ;  /* 0x0000005a4c20723c */ /* 0x040fe60000041820 */
[----:B------:R3:W-:Y:S05]  /*19db0*/  MUFU.EX2 R136, R88 ;  /* 0x0000005800887308 */ /* 0x0007ea0000000800 */
[-C--:B-1----:R-:W-:Y:S08]  /*19dc0*/  HMMA.16816.F32.BF16 R36, R76, R92.reuse, R36 ;  /* 0x0000005c4c24723c */ /* 0x082ff00000041824 */
[C---:B------:R-:W-:Y:S01]  /*19dd0*/  HMMA.16816.F32.BF16 R40, R80.reuse, R92, R40 ;  /* 0x0000005c5028723c */ /* 0x040fe20000041828 */
[----:B--2---:R-:W-:Y:S04]  /*19de0*/  FFMA.FTZ R84, R171, c[0x0][0x2d0], -R75 ;  /* 0x0000b400ab547a23 */ /* 0x004fe8000001084b */
        /* <DEDUP_REMOVED lines=52> */
[----:B------:R-:W-:Y:S04]  /*1a130*/  IMAD.MOV.U32 R198, RZ, RZ, R110 ;  /* 0x000000ffffc67224 */ /* 0x000fe800078e006e */
[-C--:B------:R-:W-:Y:S01]  /*1a140*/  HMMA.16816.F32.BF16 R28, R80, R86.reuse, R28 ;  /* 0x00000056501c723c */ /* 0x080fe2000004181c */
[--C-:B------:R-:W-:Y:S01]  /*1a150*/  FFMA.FTZ R84, R184, c[0x0][0x2d0], -R96.reuse ;  /* 0x0000b400b8547a23 */ /* 0x100fe20000010860 */
[----:B------:R1:W-:Y:S06]  /*1a160*/  MUFU.EX2 R196, R88 ;  /* 0x0000005800c47308 */ /* 0x0003ec0000000800 */
[C---:B------:R-:W-:Y:S04]  /*1a170*/  HMMA.16816.F32.BF16 R32, R76.reuse, R86, R32 ;  /* 0x000000564c20723c */ /* 0x040fe80000041820 */
[----:B------:R2:W-:Y:S04]  /*1a180*/  MUFU.EX2 R144, R84 ;  /* 0x0000005400907308 */ /* 0x0005e80000000800 */
[-C--:B------:R-:W-:Y:S08]  /*1a190*/  HMMA.16816.F32.BF16 R36, R76, R92.reuse, R36 ;  /* 0x0000005c4c24723c */ /* 0x080ff00000041824 */
[C---:B------:R-:W-:Y:S01]  /*1a1a0*/  HMMA.16816.F32.BF16 R40, R80.reuse, R92, R40 ;  /* 0x0000005c5028723c */ /* 0x040fe20000041828 */
[----:B-1----:R-:W-:Y:S06]  /*1a1b0*/  FFMA.FTZ R88, R190, c[0x0][0x2d0], -R75 ;  /* 0x0000b400be587a23 */ /* 0x002fec000001084b */
[----:B------:R-:W-:Y:S01]  /*1a1c0*/  FFMA.FTZ R92, R179, c[0x0][0x2d0], -R97 ;  /* 0x0000b400b35c7a23 */ /* 0x000fe20000010861 */
[-C--:B------:R-:W-:Y:S01]  /*1a1d0*/  HMMA.16816.F32.BF16 R44, R80, R94.reuse, R44 ;  /* 0x0000005e502c723c */ /* 0x080fe2000004182c */
[----:B------:R1:W-:Y:S03]  /*1a1e0*/  MUFU.EX2 R190, R88 ;  /* 0x0000005800be7308 */ /* 0x0003e60000000800 */
[--C-:B--2---:R-:W-:Y:S01]  /*1a1f0*/  FFMA.FTZ R84, R188, c[0x0][0x2d0], -R96.reuse ;  /* 0x0000b400bc547a23 */ /* 0x104fe20000010860 */
[----:B------:R-:W-:Y:S03]  /*1a200*/  MOV R188, R108 ;  /* 0x0000006c00bc7202 */ /* 0x000fe60000000f00 */
[C---:B------:R-:W-:Y:S03]  /*1a210*/  HMMA.16816.F32.BF16 R48, R76.reuse, R94, R48 ;  /* 0x0000005e4c30723c */ /* 0x040fe60000041830 */
[----:B------:R2:W-:Y:S10]  /*1a220*/  MUFU.EX2 R187, R84 ;  /* 0x0000005400bb7308 */ /* 0x0005f40000000800 */
[----:B------:R3:W-:Y:S01]  /*1a230*/  MUFU.EX2 R155, R92 ;  /* 0x0000005c009b7308 */ /* 0x0007e20000000800 */
[----:B-1----:R-:W-:Y:S09]  /*1a240*/  FFMA.FTZ R88, R193, c[0x0][0x2d0], -R75 ;  /* 0x0000b400c1587a23 */ /* 0x002ff2000001084b */
        /* <DEDUP_REMOVED lines=8> */
[----:B------:R-:W-:Y:S01]  /*1a2d0*/  IMAD.MOV.U32 R191, RZ, RZ, R120 ;  /* 0x000000ffffbf7224 */ /* 0x000fe200078e0078 */
[----:B------:R-:W-:Y:S05]  /*1a2e0*/  MOV R120, R105 ;  /* 0x0000006900787202 */ /* 0x000fea0000000f00 */
[----:B------:R2:W4:Y:S01]  /*1a2f0*/  MUFU.EX2 R186, R84 ;  /* 0x0000005400ba7308 */ /* 0x0005220000000800 */
[----:B---3--:R-:W-:Y:S02]  /*1a300*/  FFMA.FTZ R92, R206, c[0x0][0x2d0], -R75 ;  /* 0x0000b400ce5c7a23 */ /* 0x008fe4000001084b */
[----:B------:R-:W-:Y:S07]  /*1a310*/  IMAD.MOV.U32 R206, RZ, RZ, R114 ;  /* 0x000000ffffce7224 */ /* 0x000fee00078e0072 */
[----:B------:R3:W-:Y:S01]  /*1a320*/  MUFU.EX2 R178, R92 ;  /* 0x0000005c00b27308 */ /* 0x0007e20000000800 */
[----:B--2---:R-:W-:Y:S01]  /*1a330*/  FFMA.FTZ R84, R203, c[0x0][0x2d0], -R74 ;  /* 0x0000b400cb547a23 */ /* 0x004fe2000001084a */
[----:B------:R-:W-:Y:S01]  /*1a340*/  MOV R203, R122 ;  /* 0x0000007a00cb7202 */ /* 0x000fe20000000f00 */
[-C--:B-1----:R-:W-:Y:S01]  /*1a350*/  HMMA.16816.F32.BF16 R52, R76, R88.reuse, R52 ;  /* 0x000000584c34723c */ /* 0x082fe20000041834 */
[----:B------:R-:W-:Y:S06]  /*1a360*/  MOV R122, R106 ;  /* 0x0000006a007a7202 */ /* 0x000fec0000000f00 */
[----:B------:R1:W-:Y:S01]  /*1a370*/  MUFU.EX2 R182, R84 ;  /* 0x0000005400b67308 */ /* 0x0003e20000000800 */
[C---:B------:R-:W-:Y:S01]  /*1a380*/  HMMA.16816.F32.BF16 R56, R80.reuse, R88, R56 ;  /* 0x000000585038723c */ /* 0x040fe20000041838 */
[----:B---3--:R-:W-:Y:S06]  /*1a390*/  LDSM.16.MT88.4 R92, [R210+0x1900] ;  /* 0x00190000d25c783b */ /* 0x008fec0000004200 */
[--C-:B------:R-:W-:Y:S01]  /*1a3a0*/  FFMA.FTZ R88, R185, c[0x0][0x2d0], -R97.reuse ;  /* 0x0000b400b9587a23 */ /* 0x100fe20000010861 */
[-C--:B------:R-:W-:Y:S01]  /*1a3b0*/  HMMA.16816.F32.BF16 R60, R80, R90.reuse, R60 ;  /* 0x0000005a503c723c */ /* 0x080fe2000004183c */
[----:B------:R-:W-:Y:S06]  /*1a3c0*/  IMAD.MOV.U32 R185, RZ, RZ, R118 ;  /* 0x000000ffffb97224 */ /* 0x000fec00078e0076 */
[----:B------:R-:W-:Y:S01]  /*1a3d0*/  FFMA.FTZ R80, R226, c[0x0][0x2d0], -R74 ;  /* 0x0000b400e2507a23 */ /* 0x000fe2000001084a */
[----:B------:R-:W-:Y:S01]  /*1a3e0*/  HMMA.16816.F32.BF16 R64, R76, R90, R64 ;  /* 0x0000005a4c40723c */ /* 0x000fe20000041840 */
[----:B----4-:R-:W-:Y:S02]  /*1a3f0*/  F2FP.BF16.PACK_AB R82, R186, R184 ;  /* 0x000000b8ba52723e */ /* 0x010fe400000010ff */
[----:B------:R2:W-:Y:S01]  /*1a400*/  MUFU.EX2 R179, R80 ;  /* 0x0000005000b37308 */ /* 0x0005e20000000800 */
[----:B-1----:R-:W-:Y:S02]  /*1a410*/  FFMA.FTZ R84, R180, c[0x0][0x2d0], -R97 ;  /* 0x0000b400b4547a23 */ /* 0x002fe40000010861 */
[----:B------:R-:W-:Y:S01]  /*1a420*/  IMAD.MOV.U32 R226, RZ, RZ, R116 ;  /* 0x000000ffffe27224 */ /* 0x000fe200078e0074 */
[----:B------:R-:W-:Y:S01]  /*1a430*/  F2FP.BF16.PACK_AB R76, R147, R242 ;  /* 0x000000f2934c723e */ /* 0x000fe200000010ff */
[----:B------:R-:W-:Y:S01]  /*1a440*/  LDSM.16.MT88.4 R116, [R209+0x2900] ;  /* 0x00290000d174783b */ /* 0x000fe20000004200 */
[----:B------:R-:W-:Y:S03]  /*1a450*/  F2FP.BF16.PACK_AB R77, R145, R146 ;  /* 0x00000092914d723e */ /* 0x000fe600000010ff */
[----:B------:R-:W-:Y:S01]  /*1a460*/  F2FP.BF16.PACK_AB R78, R196, R229 ;  /* 0x000000e5c44e723e */ /* 0x000fe200000010ff */
[----:B------:R1:W3:Y:S01]  /*1a470*/  MUFU.EX2 R181, R84 ;  /* 0x0000005400b57308 */ /* 0x0002e20000000800 */
[----:B------:R-:W-:Y:S09]  /*1a480*/  F2FP.BF16.PACK_AB R79, R193, R190 ;  /* 0x000000bec14f723e */ /* 0x000ff200000010ff */
[----:B------:R4:W5:Y:S01]  /*1a490*/  MUFU.EX2 R180, R88 ;  /* 0x0000005800b47308 */ /* 0x0009620000000800 */
[----:B--2---:R-:W-:Y:S01]  /*1a4a0*/  FFMA.FTZ R80, R204, c[0x0][0x2d0], -R75 ;  /* 0x0000b400cc507a23 */ /* 0x004fe2000001084b */
[----:B------:R-:W-:Y:S02]  /*1a4b0*/  MOV R204, R115 ;  /* 0x0000007300cc7202 */ /* 0x000fe40000000f00 */
[----:B------:R-:W-:Y:S06]  /*1a4c0*/  MOV R115, R100 ;  /* 0x0000006400737202 */ /* 0x000fec0000000f00 */
[----:B------:R2:W-:Y:S01]  /*1a4d0*/  MUFU.EX2 R153, R80 ;  /* 0x0000005000997308 */ /* 0x0005e20000000800 */
[----:B-1----:R-:W1:Y:S01]  /*1a4e0*/  LDSM.16.MT88.4 R84, [R209+0x1900] ;  /* 0x00190000d154783b */ /* 0x002e620000004200 */
[----:B---3--:R-:W-:Y:S07]  /*1a4f0*/  F2FP.BF16.PACK_AB R81, R155, R181 ;  /* 0x000000b59b51723e */ /* 0x008fee00000010ff */
[----:B----4-:R-:W3:Y:S01]  /*1a500*/  LDSM.16.MT88.4 R88, [R212+0x1900] ;  /* 0x00190000d458783b */ /* 0x010ee20000004200 */
[----:B-----5:R-:W-:Y:S02]  /*1a510*/  F2FP.BF16.PACK_AB R83, R180, R154 ;  /* 0x0000009ab453723e */ /* 0x020fe400000010ff */
[----:B--2---:R-:W-:Y:S01]  /*1a520*/  F2FP.BF16.PACK_AB R80, R187, R144 ;  /* 0x00000090bb50723e */ /* 0x004fe200000010ff */
[-C--:B-1----:R-:W-:Y:S08]  /*1a530*/  HMMA.16816.F32.BF16 R4, R76, R84.reuse, R4 ;  /* 0x000000544c04723c */ /* 0x082ff00000041804 */
[C---:B------:R-:W-:Y:S07]  /*1a540*/  HMMA.16816.F32.BF16 R8, R80.reuse, R84, R8 ;  /* 0x000000545008723c */ /* 0x040fee0000041808 */
[--C-:B------:R-:W-:Y:S01]  /*1a550*/  FFMA.FTZ R84, R232, c[0x0][0x2d0], -R74.reuse ;  /* 0x0000b400e8547a23 */ /* 0x100fe2000001084a */
[-C--:B------:R-:W-:Y:S01]  /*1a560*/  HMMA.16816.F32.BF16 R12, R80, R86.reuse, R12 ;  /* 0x00000056500c723c */ /* 0x080fe2000004180c */
[----:B------:R-:W-:Y:S02]  /*1a570*/  MOV R232, R113 ;  /* 0x0000007100e87202 */ /* 0x000fe40000000f00 */
[----:B------:R1:W-:Y:S01]  /*1a580*/  MUFU.EX2 R159, R84 ;  /* 0x00000054009f7308 */ /* 0x0003e20000000800 */
[----:B------:R-:W-:Y:S04]  /*1a590*/  MOV R113, R101 ;  /* 0x0000006500717202 */ /* 0x000fe80000000f00 */
[C---:B------:R-:W-:Y:S01]  /*1a5a0*/  HMMA.16816.F32.BF16 R16, R76.reuse, R86, R16 ;  /* 0x000000564c10723c */ /* 0x040fe20000041810 */
[----:B------:R-:W-:Y:S07]  /*1a5b0*/  IMAD.MOV.U32 R127, RZ, RZ, R113 ;  /* 0x000000ffff7f7224 */ /* 0x000fee00078e0071 */
[-C--:B---3--:R-:W-:Y:S08]  /*1a5c0*/  HMMA.16816.F32.BF16 R20, R76, R88.reuse, R20 ;  /* 0x000000584c14723c */ /* 0x088ff00000041814 */
[C---:B------:R-:W-:Y:S01]  /*1a5d0*/  HMMA.16816.F32.BF16 R24, R80.reuse, R88, R24 ;  /* 0x000000585018723c */ /* 0x040fe20000041818 */
[----:B-1----:R-:W-:Y:S02]  /*1a5e0*/  FFMA.FTZ R84, R235, c[0x0][0x2d0], -R74 ;  /* 0x0000b400eb547a23 */ /* 0x002fe4000001084a */
[----:B------:R-:W2:Y:S04]  /*1a5f0*/  LDL.LU R235, [R1+0x18] ;  /* 0x0000180001eb7983 */ /* 0x000ea80000300800 */
        /* <DEDUP_REMOVED lines=9> */
[----:B------:R-:W-:Y:S01]  /*1a690*/  IMAD.MOV.U32 R228, RZ, RZ, R112 ;  /* 0x000000ffffe47224 */ /* 0x000fe200078e0070 */
[----:B------:R1:W-:Y:S01]  /*1a6a0*/  MUFU.EX2 R158, R84 ;  /* 0x00000054009e7308 */ /* 0x0003e20000000800 */
[----:B------:R-:W-:Y:S02]  /*1a6b0*/  IMAD.MOV.U32 R112, RZ, RZ, R102 ;  /* 0x000000ffff707224 */ /* 0x000fe400078e0066 */
[-C--:B------:R-:W-:Y:S01]  /*1a6c0*/  HMMA.16816.F32.BF16 R44, R80, R94.reuse, R44 ;  /* 0x0000005e502c723c */ /* 0x080fe2000004182c */
[----:B------:R-:W-:Y:S03]  /*1a6d0*/  FFMA.FTZ R92, R200, c[0x0][0x2d0], -R97 ;  /* 0x0000b400c85c7a23 */ /* 0x000fe60000010861 */
[--C-:B---3--:R-:W-:Y:S01]  /*1a6e0*/  FFMA.FTZ R88, R205, c[0x0][0x2d0], -R96.reuse ;  /* 0x0000b400cd587a23 */ /* 0x108fe20000010860 */
[----:B------:R-:W-:Y:S02]  /*1a6f0*/  MOV R205, R109 ;  /* 0x0000006d00cd7202 */ /* 0x000fe40000000f00 */
[----:B------:R3:W-:Y:S01]  /*1a700*/  MUFU.EX2 R172, R92 ;  /* 0x0000005c00ac7308 */ /* 0x0007e20000000800 */
[C---:B------:R-:W-:Y:S09]  /*1a710*/  HMMA.16816.F32.BF16 R48, R76.reuse, R94, R48 ;  /* 0x0000005e4c30723c */ /* 0x040ff20000041830 */
[----:B------:R4:W-:Y:S03]  /*1a720*/  MUFU.EX2 R175, R88 ;  /* 0x0000005800af7308 */ /* 0x0009e60000000800 */
[----:B-1----:R-:W-:Y:S01]  /*1a730*/  FFMA.FTZ R84, R231, c[0x0][0x2d0], -R75 ;  /* 0x0000b400e7547a23 */ /* 0x002fe2000001084b */
[----:B------:R-:W-:Y:S06]  /*1a740*/  MOV R231, R112 ;  /* 0x0000007000e77202 */ /* 0x000fec0000000f00 */
[----:B------:R1:W-:Y:S01]  /*1a750*/  MUFU.EX2 R176, R84 ;  /* 0x0000005400b07308 */ /* 0x0003e20000000800 */
[----:B---3--:R-:W-:Y:S09]  /*1a760*/  FFMA.FTZ R92, R192, c[0x0][0x2d0], -R97 ;  /* 0x0000b400c05c7a23 */ /* 0x008ff20000010861 */
[----:B------:R3:W-:Y:S01]  /*1a770*/  MUFU.EX2 R99, R92 ;  /* 0x0000005c00637308 */ /* 0x0007e20000000800 */
[--C-:B----4-:R-:W-:Y:S02]  /*1a780*/  FFMA.FTZ R88, R207, c[0x0][0x2d0], -R96.reuse ;  /* 0x0000b400cf587a23 */ /* 0x110fe40000010860 */
[----:B------:R-:W4:Y:S07]  /*1a790*/  LDL.LU R207, [R1+0x14] ;  /* 0x0000140001cf7983 */ /* 0x000f2e0000300800 */
[----:B------:R5:W5:Y:S01]  /*1a7a0*/  MUFU.EX2 R174, R88 ;  /* 0x0000005800ae7308 */ /* 0x000b620000000800 */
[----:B------:R-:W4:Y:S01]  /*1a7b0*/  LDL.LU R114, [R1+0x10] ;  /* 0x0000100001727983 */ /* 0x000f220000300800 */
[----:B-1----:R-:W-:Y:S08]  /*1a7c0*/  FFMA.FTZ R84, R201, c[0x0][0x2d0], -R96 ;  /* 0x0000b400c9547a23 */ /* 0x002ff00000010860 */
[----:B------:R1:W-:Y:S01]  /*1a7d0*/  MUFU.EX2 R152, R84 ;  /* 0x0000005400987308 */ /* 0x0003e20000000800 */
[----:B---3--:R-:W-:Y:S09]  /*1a7e0*/  FFMA.FTZ R92, R244, c[0x0][0x2d0], -R75 ;  /* 0x0000b400f45c7a23 */ /* 0x008ff2000001084b */
[----:B------:R3:W-:Y:S01]  /*1a7f0*/  MUFU.EX2 R168, R92 ;  /* 0x0000005c00a87308 */ /* 0x0007e20000000800 */
[--C-:B-----5:R-:W-:Y:S01]  /*1a800*/  FFMA.FTZ R88, R240, c[0x0][0x2d0], -R74.reuse ;  /* 0x0000b400f0587a23 */ /* 0x120fe2000001084a */
[----:B------:R-:W-:Y:S02]  /*1a810*/  MOV R240, R111 ;  /* 0x0000006f00f07202 */ /* 0x000fe40000000f00 */
[----:B------:R-:W-:Y:S06]  /*1a820*/  MOV R111, R103 ;  /* 0x00000067006f7202 */ /* 0x000fec0000000f00 */
[----:B------:R5:W-:Y:S01]  /*1a830*/  MUFU.EX2 R173, R88 ;  /* 0x0000005800ad7308 */ /* 0x000be20000000800 */
[----:B------:R-:W-:Y:S01]  /*1a840*/  MOV R201, R111 ;  /* 0x0000006f00c97202 */ /* 0x000fe20000000f00 */
[----:B-1----:R-:W1:Y:S08]  /*1a850*/  LDSM.16.MT88.4 R84, [R211+0x1900] ;  /* 0x00190000d354783b */ /* 0x002e700000004200 */
[----:B---3--:R-:W-:Y:S01]  /*1a860*/  LDSM.16.MT88.4 R92, [R210+0x2100] ;  /* 0x00210000d25c783b */ /* 0x008fe20000004200 */
[--C-:B-----5:R-:W-:Y:S04]  /*1a870*/  FFMA.FTZ R88, R199, c[0x0][0x2d0], -R97.reuse ;  /* 0x0000b400c7587a23 */ /* 0x120fe80000010861 */
[----:B------:R3:W5:Y:S01]  /*1a880*/  MUFU.EX2 R156, R88 ;  /* 0x00000058009c7308 */ /* 0x0007620000000800 */
[-C--:B-1----:R-:W-:Y:S08]  /*1a890*/  HMMA.16816.F32.BF16 R52, R76, R84.reuse, R52 ;  /* 0x000000544c34723c */ /* 0x082ff00000041834 */
[C---:B------:R-:W-:Y:S01]  /*1a8a0*/  HMMA.16816.F32.BF16 R56, R80.reuse, R84, R56 ;  /* 0x000000545038723c */ /* 0x040fe20000041838 */
[----:B---3--:R-:W1:Y:S06]  /*1a8b0*/  LDSM.16.MT88.4 R88, [R209+0x2100] ;  /* 0x00210000d158783b */ /* 0x008e6c0000004200 */
[----:B------:R-:W-:Y:S01]  /*1a8c0*/  FFMA.FTZ R84, R183, c[0x0][0x2d0], -R97 ;  /* 0x0000b400b7547a23 */ /* 0x000fe20000010861 */
[-C--:B------:R-:W-:Y:S03]  /*1a8d0*/  HMMA.16816.F32.BF16 R60, R80, R86.reuse, R60 ;  /* 0x00000056503c723c */ /* 0x080fe6000004183c */
[----:B------:R3:W3:Y:S04]  /*1a8e0*/  MUFU.EX2 R98, R84 ;  /* 0x0000005400627308 */ /* 0x0006e80000000800 */
[--C-:B------:R-:W-:Y:S01]  /*1a8f0*/  FFMA.FTZ R80, R245, c[0x0][0x2d0], -R74.reuse ;  /* 0x0000b400f5507a23 */ /* 0x100fe2000001084a */
[----:B------:R-:W-:Y:S01]  /*1a900*/  HMMA.16816.F32.BF16 R64, R76, R86, R64 ;  /* 0x000000564c40723c */ /* 0x000fe20000041840 */
[----:B------:R-:W-:Y:S03]  /*1a910*/  F2FP.BF16.PACK_AB R82, R174, R175 ;  /* 0x000000afae52723e */ /* 0x000fe600000010ff */
[----:B-----5:R-:W-:Y:S01]  /*1a920*/  F2FP.BF16.PACK_AB R81, R172, R156 ;  /* 0x0000009cac51723e */ /* 0x020fe200000010ff */
[----:B------:R5:W5:Y:S02]  /*1a930*/  MUFU.EX2 R171, R80 ;  /* 0x0000005000ab7308 */ /* 0x000b640000000800 */
[----:B------:R-:W-:Y:S02]  /*1a940*/  F2FP.BF16.PACK_AB R76, R179, R182 ;  /* 0x000000b6b34c723e */ /* 0x000fe400000010ff */
[----:B------:R-:W-:Y:S03]  /*1a950*/  F2FP.BF16.PACK_AB R77, R178, R153 ;  /* 0x00000099b24d723e */ /* 0x000fe600000010ff */
[----:B------:R-:W-:Y:S02]  /*1a960*/  F2FP.BF16.PACK_AB R78, R177, R159 ;  /* 0x0000009fb14e723e */ /* 0x000fe400000010ff */
[----:B------:R-:W-:Y:S01]  /*1a970*/  F2FP.BF16.PACK_AB R79, R176, R158 ;  /* 0x0000009eb04f723e */ /* 0x000fe200000010ff */
[----:B---3--:R-:W3:Y:S01]  /*1a980*/  LDSM.16.MT88.4 R84, [R212+0x2100] ;  /* 0x00210000d454783b */ /* 0x008ee20000004200 */
[----:B------:R-:W-:Y:S05]  /*1a990*/  F2FP.BF16.PACK_AB R83, R98, R99 ;  /* 0x000000636253723e */ /* 0x000fea00000010ff */
[-C--:B-1----:R-:W-:Y:S01]  /*1a9a0*/  HMMA.16816.F32.BF16 R4, R76, R88.reuse, R4 ;  /* 0x000000584c04723c */ /* 0x082fe20000041804 */
[--C-:B-----5:R-:W-:Y:S01]  /*1a9b0*/  FFMA.FTZ R80, R241, c[0x0][0x2d0], -R75.reuse ;  /* 0x0000b400f1507a23 */ /* 0x120fe2000001084b */
[----:B------:R-:W-:Y:S03]  /*1a9c0*/  F2FP.BF16.PACK_AB R164, R171, R173 ;  /* 0x000000adaba4723e */ /* 0x000fe600000010ff */
[----:B------:R1:W5:Y:S02]  /*1a9d0*/  MUFU.EX2 R170, R80 ;  /* 0x0000005000aa7308 */ /* 0x0003640000000800 */
[----:B-1----:R-:W-:Y:S02]  /*1a9e0*/  F2FP.BF16.PACK_AB R80, R157, R152 ;  /* 0x000000989d50723e */ /* 0x002fe400000010ff */
[----:B-----5:R-:W-:Y:S05]  /*1a9f0*/  F2FP.BF16.PACK_AB R165, R168, R170 ;  /* 0x000000aaa8a5723e */ /* 0x020fea00000010ff */
[C---:B------:R-:W-:Y:S07]  /*1aa00*/  HMMA.16816.F32.BF16 R8, R80.reuse, R88, R8 ;  /* 0x000000585008723c */ /* 0x040fee0000041808 */
[--C-:B------:R-:W-:Y:S01]  /*1aa10*/  FFMA.FTZ R88, R251, c[0x0][0x2d0], -R74.reuse ;  /* 0x0000b400fb587a23 */ /* 0x100fe2000001084a */
[-C--:B------:R-:W-:Y:S01]  /*1aa20*/  HMMA.16816.F32.BF16 R12, R80, R90.reuse, R12 ;  /* 0x0000005a500c723c */ /* 0x080fe2000004180c */
[----:B------:R-:W-:Y:S02]  /*1aa30*/  FFMA.FTZ R74, R252, c[0x0][0x2d0], -R74 ;  /* 0x0000b400fc4a7a23 */ /* 0x000fe4000001084a */
[----:B------:R1:W-:Y:S05]  /*1aa40*/  MUFU.EX2 R169, R88 ;  /* 0x0000005800a97308 */ /* 0x0003ea0000000800 */
[C---:B------:R-:W-:Y:S05]  /*1aa50*/  HMMA.16816.F32.BF16 R16, R76.reuse, R90, R16 ;  /* 0x0000005a4c10723c */ /* 0x040fea0000041810 */
[----:B------:R5:W5:Y:S03]  /*1aa60*/  MUFU.EX2 R103, R74 ;  /* 0x0000004a00677308 */ /* 0x000b660000000800 */
[-C--:B---3--:R-:W-:Y:S08]  /*1aa70*/  HMMA.16816.F32.BF16 R20, R76, R84.reuse, R20 ;  /* 0x000000544c14723c */ /* 0x088ff00000041814 */
[C---:B------:R-:W-:Y:S01]  /*1aa80*/  HMMA.16816.F32.BF16 R24, R80.reuse, R84, R24 ;  /* 0x000000545018723c */ /* 0x040fe20000041818 */
[----:B-1----:R-:W1:Y:S07]  /*1aa90*/  LDSM.16.MT88.4 R88, [R211+0x2100] ;  /* 0x00210000d358783b */ /* 0x002e6e0000004200 */
[-C--:B------:R-:W-:Y:S01]  /*1aaa0*/  HMMA.16816.F32.BF16 R28, R80, R86.reuse, R28 ;  /* 0x00000056501c723c */ /* 0x080fe2000004181c */
[--C-:B-----5:R-:W-:Y:S03]  /*1aab0*/  FFMA.FTZ R74, R249, c[0x0][0x2d0], -R75.reuse ;  /* 0x0000b400f94a7a23 */ /* 0x120fe6000001084b */
[----:B------:R-:W-:Y:S01]  /*1aac0*/  F2FP.BF16.PACK_AB R166, R103, R169 ;  /* 0x000000a967a6723e */ /* 0x000fe200000010ff */
[----:B------:R-:W-:Y:S03]  /*1aad0*/  FFMA.FTZ R75, R250, c[0x0][0x2d0], -R75 ;  /* 0x0000b400fa4b7a23 */ /* 0x000fe6000001084b */
[C---:B------:R-:W-:Y:S01]  /*1aae0*/  HMMA.16816.F32.BF16 R32, R76.reuse, R86, R32 ;  /* 0x000000564c20723c */ /* 0x040fe20000041820 */
[----:B------:R3:W-:Y:S07]  /*1aaf0*/  MUFU.EX2 R102, R74 ;  /* 0x0000004a00667308 */ /* 0x0007ee0000000800 */
[-C--:B------:R-:W-:Y:S01]  /*1ab00*/  HMMA.16816.F32.BF16 R36, R76, R92.reuse, R36 ;  /* 0x0000005c4c24723c */ /* 0x080fe20000041824 */
[----:B--2---:R-:W-:Y:S02]  /*1ab10*/  FFMA.FTZ R2, R2, R235, R228 ;  /* 0x000000eb02027223 */ /* 0x004fe400000100e4 */
[----:B------:R-:W2:Y:S01]  /*1ab20*/  MUFU.EX2 R101, R75 ;  /* 0x0000004b00657308 */ /* 0x000ea20000000800 */
[----:B------:R-:W-:Y:S01]  /*1ab30*/  MOV R228, R232 ;  /* 0x000000e800e47202 */ /* 0x000fe20000000f00 */
[----:B------:R-:W-:Y:S01]  /*1ab40*/  IMAD.MOV.U32 R232, RZ, RZ, R204 ;  /* 0x000000ffffe87224 */ /* 0x000fe200078e00cc */
[----:B------:R-:W-:Y:S01]  /*1ab50*/  MOV R204, R151 ;  /* 0x0000009700cc7202 */ /* 0x000fe20000000f00 */
[----:B------:R-:W-:Y:S01]  /*1ab60*/  FADD.FTZ R2, R205, R2 ;  /* 0x00000002cd027221 */ /* 0x000fe20000010000 */
[----:B------:R-:W-:Y:S01]  /*1ab70*/  MOV R235, R206 ;  /* 0x000000ce00eb7202 */ /* 0x000fe20000000f00 */
[C---:B------:R-:W-:Y:S03]  /*1ab80*/  HMMA.16816.F32.BF16 R40, R80.reuse, R92, R40 ;  /* 0x0000005c5028723c */ /* 0x040fe60000041828 */
[----:B------:R-:W-:Y:S02]  /*1ab90*/  MOV R206, R203 ;  /* 0x000000cb00ce7202 */ /* 0x000fe40000000f00 */
[----:B------:R-:W-:Y:S01]  /*1aba0*/  MOV R203, R148 ;  /* 0x0000009400cb7202 */ /* 0x000fe20000000f00 */
[--C-:B---3--:R-:W-:Y:S02]  /*1abb0*/  FFMA.FTZ R74, R236, c[0x0][0x2d0], -R96.reuse ;  /* 0x0000b400ec4a7a23 */ /* 0x108fe40000010860 */
[-C--:B------:R-:W-:Y:S02]  /*1abc0*/  HMMA.16816.F32.BF16 R44, R80, R94.reuse, R44 ;  /* 0x0000005e502c723c */ /* 0x080fe4000004182c */
[----:B------:R3:W-:Y:S06]  /*1abd0*/  MUFU.EX2 R100, R74 ;  /* 0x0000004a00647308 */ /* 0x0007ec0000000800 */
[C---:B------:R-:W-:Y:S01]  /*1abe0*/  HMMA.16816.F32.BF16 R48, R76.reuse, R94, R48 ;  /* 0x0000005e4c30723c */ /* 0x040fe20000041830 */
[----:B--2---:R-:W-:Y:S07]  /*1abf0*/  F2FP.BF16.PACK_AB R167, R101, R102 ;  /* 0x0000006665a7723e */ /* 0x004fee00000010ff */
[-C--:B-1----:R-:W-:Y:S08]  /*1ac00*/  HMMA.16816.F32.BF16 R52, R76, R88.reuse, R52 ;  /* 0x000000584c34723c */ /* 0x082ff00000041834 */
[C---:B------:R-:W-:Y:S01]  /*1ac10*/  HMMA.16816.F32.BF16 R56, R80.reuse, R88, R56 ;  /* 0x000000585038723c */ /* 0x040fe20000041838 */
[--C-:B---3--:R-:W-:Y:S04]  /*1ac20*/  FFMA.FTZ R74, R237, c[0x0][0x2d0], -R96.reuse ;  /* 0x0000b400ed4a7a23 */ /* 0x108fe80000010860 */
[----:B------:R1:W2:Y:S03]  /*1ac30*/  MUFU.EX2 R85, R74 ;  /* 0x0000004a00557308 */ /* 0x0002a60000000800 */
[-C--:B------:R-:W-:Y:S08]  /*1ac40*/  HMMA.16816.F32.BF16 R60, R80, R90.reuse, R60 ;  /* 0x0000005a503c723c */ /* 0x080ff0000004183c */
[----:B------:R-:W-:Y:S08]  /*1ac50*/  HMMA.16816.F32.BF16 R64, R76, R90, R64 ;  /* 0x0000005a4c40723c */ /* 0x000ff00000041840 */
[-C--:B------:R-:W-:Y:S01]  /*1ac60*/  HMMA.16816.F32.BF16 R104, R164, R116.reuse, R4 ;  /* 0x00000074a468723c */ /* 0x080fe20000041804 */
[--C-:B-1----:R-:W-:Y:S03]  /*1ac70*/  FFMA.FTZ R74, R238, c[0x0][0x2d0], -R96.reuse ;  /* 0x0000b400ee4a7a23 */ /* 0x102fe60000010860 */
[----:B--2---:R-:W-:Y:S01]  /*1ac80*/  F2FP.BF16.PACK_AB R160, R85, R100 ;  /* 0x0000006455a0723e */ /* 0x004fe200000010ff */
[----:B------:R-:W-:Y:S01]  /*1ac90*/  FFMA.FTZ R96, R239, c[0x0][0x2d0], -R96 ;  /* 0x0000b400ef607a23 */ /* 0x000fe20000010860 */
[----:B------:R1:W-:Y:S01]  /*1aca0*/  MUFU.EX2 R86, R74 ;  /* 0x0000004a00567308 */ /* 0x0003e20000000800 */
[----:B----4-:R-:W-:Y:S02]  /*1acb0*/  FFMA.FTZ R68, R68, R207, R240 ;  /* 0x000000cf44447223 */ /* 0x010fe400000100f0 */
[----:B------:R-:W-:Y:S03]  /*1acc0*/  FADD.FTZ R5, R122, R2 ;  /* 0x000000027a057221 */ /* 0x000fe60000010000 */
[----:B------:R-:W-:Y:S02]  /*1acd0*/  FFMA.FTZ R69, R69, R114, R115 ;  /* 0x0000007245457223 */ /* 0x000fe40000010073 */
[----:B------:R-:W-:Y:S01]  /*1ace0*/  FADD.FTZ R6, R185, R68 ;  /* 0x00000044b9067221 */ /* 0x000fe20000010000 */
[----:B------:R-:W-:Y:S01]  /*1acf0*/  MOV R185, R149 ;  /* 0x0000009500b97202 */ /* 0x000fe20000000f00 */
[----:B------:R-:W-:Y:S01]  /*1ad00*/  FADD.FTZ R4, R226, R69 ;  /* 0x00000045e2047221 */ /* 0x000fe20000010000 */
[----:B------:R-:W2:Y:S01]  /*1ad10*/  MUFU.EX2 R96, R96 ;  /* 0x0000006000607308 */ /* 0x000ea20000000800 */
[----:B------:R-:W-:Y:S02]  /*1ad20*/  IMAD.MOV.U32 R226, RZ, RZ, R150 ;  /* 0x000000ffffe27224 */ /* 0x000fe400078e0096 */
[----:B------:R-:W-:Y:S01]  /*1ad30*/  FADD.FTZ R4, R188, R4 ;  /* 0x00000004bc047221 */ /* 0x000fe20000010000 */
[----:B------:R-:W3:Y:S01]  /*1ad40*/  LDSM.16.MT88.4 R148, [R210+0x2900] ;  /* 0x00290000d294783b */ /* 0x000ee20000004200 */
[----:B------:R-:W-:Y:S02]  /*1ad50*/  FADD.FTZ R6, R123, R6 ;  /* 0x000000067b067221 */ /* 0x000fe40000010000 */
[----:B------:R-:W-:Y:S02]  /*1ad60*/  FADD.FTZ R4, R202, R4 ;  /* 0x00000004ca047221 */ /* 0x000fe40000010000 */
[----:B------:R-:W-:Y:S02]  /*1ad70*/  FADD.FTZ R2, R201, R6 ;  /* 0x00000006c9027221 */ /* 0x000fe40000010000 */
[----:B------:R-:W-:Y:S02]  /*1ad80*/  FADD.FTZ R6, R126, R4 ;  /* 0x000000047e067221 */ /* 0x000fe40000010000 */
[----:B------:R-:W-:Y:S02]  /*1ad90*/  IMAD.MOV.U32 R188, RZ, RZ, R121 ;  /* 0x000000ffffbc7224 */ /* 0x000fe400078e0079 */
[--C-:B-1----:R-:W-:Y:S04]  /*1ada0*/  FFMA.FTZ R74, R194, c[0x0][0x2d0], -R97.reuse ;  /* 0x0000b400c24a7a23 */ /* 0x102fe80000010861 */
        /* <DEDUP_REMOVED lines=8> */
[----:B------:R-:W-:Y:S10]  /*1ae30*/  MUFU.EX2 R74, R74 ;  /* 0x0000004a004a7308 */ /* 0x000ff40000000800 */
[----:B------:R-:W1:Y:S02]  /*1ae40*/  MUFU.EX2 R97, R97 ;  /* 0x0000006100617308 */ /* 0x000e640000000800 */
[----:B-1----:R-:W-:Y:S07]  /*1ae50*/  F2FP.BF16.PACK_AB R163, R97, R74 ;  /* 0x0000004a61a3723e */ /* 0x002fee00000010ff */
[C---:B------:R-:W-:Y:S08]  /*1ae60*/  HMMA.16816.F32.BF16 R108, R160.reuse, R116, R8 ;  /* 0x00000074a06c723c */ /* 0x040ff00000041808 */
[-C--:B------:R-:W-:Y:S08]  /*1ae70*/  HMMA.16816.F32.BF16 R112, R160, R118.reuse, R12 ;  /* 0x00000076a070723c */ /* 0x080ff0000004180c */
[C---:B------:R-:W-:Y:S01]  /*1ae80*/  HMMA.16816.F32.BF16 R116, R164.reuse, R118, R16 ;  /* 0x00000076a474723c */ /* 0x040fe20000041810 */
[----:B--2---:R-:W-:Y:S03]  /*1ae90*/  FFMA.FTZ R8, R0, R73, R120 ;  /* 0x0000004900087223 */ /* 0x004fe60000010078 */
[----:B------:R-:W-:Y:S04]  /*1aea0*/  FADD.FTZ R0, R231, R5 ;  /* 0x00000005e7007221 */ /* 0x000fe80000010000 */
[-C--:B------:R-:W-:Y:S01]  /*1aeb0*/  HMMA.16816.F32.BF16 R120, R164, R132.reuse, R20 ;  /* 0x00000084a478723c */ /* 0x080fe20000041814 */
[----:B------:R-:W-:Y:S03]  /*1aec0*/  FADD.FTZ R8, R127, R8 ;  /* 0x000000087f087221 */ /* 0x000fe60000010000 */
[----:B------:R-:W-:Y:S02]  /*1aed0*/  FADD.FTZ R5, R125, R2 ;  /* 0x000000027d057221 */ /* 0x000fe40000010000 */
[----:B------:R-:W-:Y:S02]  /*1aee0*/  FADD.FTZ R7, R124, R0 ;  /* 0x000000007c077221 */ /* 0x000fe40000010000 */
[----:B------:R-:W-:Y:S01]  /*1aef0*/  FADD.FTZ R4, R228, R8 ;  /* 0x00000008e4047221 */ /* 0x000fe20000010000 */
[C---:B------:R-:W-:Y:S03]  /*1af00*/  HMMA.16816.F32.BF16 R124, R160.reuse, R132, R24 ;  /* 0x00000084a07c723c */ /* 0x040fe60000041818 */
[----:B------:R-:W-:Y:S02]  /*1af10*/  FADD.FTZ R2, R235, R6 ;  /* 0x00000006eb027221 */ /* 0x000fe40000010000 */
[----:B------:R-:W-:Y:S02]  /*1af20*/  FADD.FTZ R0, R232, R5 ;  /* 0x00000005e8007221 */ /* 0x000fe40000010000 */
[----:B------:R-:W-:Y:S02]  /*1af30*/  FADD.FTZ R7, R128, R7 ;  /* 0x0000000780077221 */ /* 0x000fe40000010000 */
[----:B------:R-:W-:Y:S03]  /*1af40*/  FADD.FTZ R4, R131, R4 ;  /* 0x0000000483047221 */ /* 0x000fe60000010000 */
[----:B------:R-:W-:Y:S02]  /*1af50*/  FADD.FTZ R6, R130, R2 ;  /* 0x0000000282067221 */ /* 0x000fe40000010000 */
        /* <DEDUP_REMOVED lines=56> */
[----:B------:R-:W-:Y:S03]  /*1b2e0*/  FADD.FTZ R8, R156, R8 ;  /* 0x000000089c087221 */ /* 0x000fe60000010000 */
[----:B------:R-:W-:Y:S02]  /*1b2f0*/  FADD.FTZ R9, R158, R0 ;  /* 0x000000009e097221 */ /* 0x000fe40000010000 */
[----:B------:R-:W-:Y:S01]  /*1b300*/  FADD.FTZ R2, R175, R10 ;  /* 0x0000000aaf027221 */ /* 0x000fe20000010000 */
[C---:B------:R-:W-:Y:S01]  /*1b310*/  HMMA.16816.F32.BF16 R156, R160.reuse, R4, R56 ;  /* 0x00000004a09c723c */ /* 0x040fe20000041838 */
[----:B------:R-:W-:Y:S06]  /*1b320*/  FADD.FTZ R0, R177, R11 ;  /* 0x0000000bb1007221 */ /* 0x000fec0000010000 */
[----:B------:R-:W-:Y:S01]  /*1b330*/  FADD.FTZ R4, R172, R8 ;  /* 0x00000008ac047221 */ /* 0x000fe20000010000 */
[-C--:B------:R-:W-:Y:S01]  /*1b340*/  HMMA.16816.F32.BF16 R160, R160, R6.reuse, R60 ;  /* 0x00000006a0a0723c */ /* 0x080fe2000004183c */
[----:B------:R-:W-:Y:S03]  /*1b350*/  FADD.FTZ R8, R176, R9 ;  /* 0x00000009b0087221 */ /* 0x000fe60000010000 */
[----:B------:R-:W-:Y:S02]  /*1b360*/  FADD.FTZ R9, R174, R2 ;  /* 0x00000002ae097221 */ /* 0x000fe40000010000 */
[----:B------:R-:W-:Y:S02]  /*1b370*/  FADD.FTZ R4, R99, R4 ;  /* 0x0000000463047221 */ /* 0x000fe40000010000 */
[----:B------:R-:W-:Y:S01]  /*1b380*/  FADD.FTZ R5, R173, R0 ;  /* 0x00000000ad057221 */ /* 0x000fe20000010000 */
[----:B------:R-:W-:Y:S03]  /*1b390*/  HMMA.16816.F32.BF16 R164, R164, R6, R64 ;  /* 0x00000006a4a4723c */ /* 0x000fe60000041840 */
[----:B------:R-:W-:Y:S02]  /*1b3a0*/  FADD.FTZ R2, R170, R8 ;  /* 0x00000008aa027221 */ /* 0x000fe40000010000 */
[----:B------:R-:W-:Y:S02]  /*1b3b0*/  FADD.FTZ R4, R98, R4 ;  /* 0x0000000462047221 */ /* 0x000fe40000010000 */
[----:B------:R-:W-:Y:S02]  /*1b3c0*/  FADD.FTZ R0, R100, R9 ;  /* 0x0000000964007221 */ /* 0x000fe40000010000 */
[----:B------:R-:W-:Y:S03]  /*1b3d0*/  FADD.FTZ R5, R171, R5 ;  /* 0x00000005ab057221 */ /* 0x000fe60000010000 */
        /* <DEDUP_REMOVED lines=23> */
.L_x_284:
        /* <DEDUP_REMOVED lines=30> */
[----:B------:R-:W-:-:S05]  /*1b730*/  FSETP.NE.FTZ.AND P1, PT, R7, RZ, PT ;  /* 0x000000ff0700720b */ /* 0x000fca0003f35000 */
        /* <DEDUP_REMOVED lines=90> */
.L_x_226:
[----:B------:R-:W-:Y:S05]  /*1bce0*/  @P4 BRA `(.L_x_302) ;  /* 0x0000131000004947 */ /* 0x000fea0003800000 */
        /* <DEDUP_REMOVED lines=121> */
.L_x_303:
[----:B----4-:R-:W-:Y:S01]  /*1c480*/  IMAD.MOV.U32 R4, RZ, RZ, c[0x0][0x4e8] ;  /* 0x00013a00ff047624 */ /* 0x010fe200078e00ff */
[----:B------:R-:W-:Y:S01]  /*1c490*/  LEA.HI R6, R18, R18, RZ, 0x1 ;  /* 0x0000001212067211 */ /* 0x000fe200078f08ff */
[----:B------:R-:W1:Y:S01]  /*1c4a0*/  S2R R19, SR_CTAID.Y ;  /* 0x0000000000137919 */ /* 0x000e620000002600 */
[----:B------:R-:W-:Y:S01]  /*1c4b0*/  SHF.R.S32.HI R8, RZ, 0x1f, R35 ;  /* 0x0000001fff087819 */ /* 0x000fe20000011423 */
[----:B------:R-:W-:Y:S01]  /*1c4c0*/  IMAD R7, R3, c[0x0][0x3a0], RZ ;  /* 0x0000e80003077a24 */ /* 0x000fe200078e02ff */
[----:B------:R-:W-:Y:S01]  /*1c4d0*/  LOP3.LUT R0, R6, 0x1ffffffe, RZ, 0xc0, !PT ;  /* 0x1ffffffe06007812 */ /* 0x000fe200078ec0ff */
[----:B------:R-:W2:Y:S01]  /*1c4e0*/  S2R R23, SR_CTAID.X ;  /* 0x0000000000177919 */ /* 0x000ea20000002500 */
[----:B------:R-:W-:Y:S01]  /*1c4f0*/  ISETP.NE.AND P2, PT, R4, 0x1, PT ;  /* 0x000000010400780c */ /* 0x000fe20003f45270 */
[----:B------:R-:W-:Y:S01]  /*1c500*/  IMAD.SHL.U32 R6, R6, 0x20, RZ ;  /* 0x0000002006067824 */ /* 0x000fe200078e00ff */
[----:B------:R-:W-:Y:S01]  /*1c510*/  LOP3.LUT R4, R36, 0xffffffe0, RZ, 0xc0, !PT ;  /* 0xffffffe024047812 */ /* 0x000fe200078ec0ff */
[----:B------:R-:W-:Y:S01]  /*1c520*/  IMAD.IADD R11, R18, 0x1, -R0 ;  /* 0x00000001120b7824 */ /* 0x000fe200078e0a00 */
[----:B------:R-:W-:Y:S01]  /*1c530*/  LEA.HI R20, R42, R41, RZ, 0x3 ;  /* 0x000000292a147211 */ /* 0x000fe200078f18ff */
[----:B------:R-:W-:Y:S01]  /*1c540*/  IMAD R7, R2, c[0x0][0x3a4], R7 ;  /* 0x0000e90002077a24 */ /* 0x000fe200078e0207 */
[----:B------:R-:W-:Y:S01]  /*1c550*/  LEA.HI R8, R8, R35, RZ, 0x2 ;  /* 0x0000002308087211 */ /* 0x000fe200078f10ff */
[----:B------:R-:W-:Y:S01]  /*1c560*/  IMAD.IADD R0, R41, 0x1, -R4 ;  /* 0x0000000129007824 */ /* 0x000fe200078e0a04 */
[----:B------:R-:W-:-:S02]  /*1c570*/  LOP3.LUT R5, R20, 0xfffffff8, RZ, 0xc0, !PT ;  /* 0xfffffff814057812 */ /* 0x000fc400078ec0ff */
[----:B------:R-:W-:Y:S02]  /*1c580*/  LOP3.LUT R9, R8, 0xffffffc, RZ, 0xc0, !PT ;  /* 0x0ffffffc08097812 */ /* 0x000fe400078ec0ff */
[----:B------:R-:W-:Y:S01]  /*1c590*/  SHF.R.S32.HI R10, RZ, 0x1f, R0 ;  /* 0x0000001fff0a7819 */ /* 0x000fe20000011400 */
[----:B------:R-:W-:Y:S01]  /*1c5a0*/  IMAD.IADD R13, R41, 0x1, -R5 ;  /* 0x00000001290d7824 */ /* 0x000fe200078e0a05 */
[----:B------:R-:W-:Y:S01]  /*1c5b0*/  LOP3.LUT R8, R6, 0xffffffc0, RZ, 0xc0, !PT ;  /* 0xffffffc006087812 */ /* 0x000fe200078ec0ff */
[----:B------:R-:W-:Y:S01]  /*1c5c0*/  IMAD.WIDE.U32 R4, R2, c[0x0][0x3a0], RZ ;  /* 0x0000e80002047a25 */ /* 0x000fe200078e00ff */
[----:B------:R-:W-:Y:S02]  /*1c5d0*/  LEA.HI R10, R10, R0, RZ, 0x2 ;  /* 0x000000000a0a7211 */ /* 0x000fe400078f10ff */
[----:B------:R-:W-:Y:S01]  /*1c5e0*/  LOP3.LUT P1, RZ, R0, 0x3, RZ, 0xc0, !PT ;  /* 0x0000000300ff7812 */ /* 0x000fe2000782c0ff */
[----:B------:R-:W-:Y:S01]  /*1c5f0*/  IMAD.IADD R0, R35, 0x1, -R9 ;  /* 0x0000000123007824 */ /* 0x000fe200078e0a09 */
[----:B------:R-:W-:Y:S01]  /*1c600*/  SHF.R.S32.HI R6, RZ, 0x2, R10 ;  /* 0x00000002ff067819 */ /* 0x000fe2000001140a */
[----:B------:R-:W-:Y:S01]  /*1c610*/  IMAD.IADD R5, R5, 0x1, R7 ;  /* 0x0000000105057824 */ /* 0x000fe200078e0207 */
[----:B-1----:R-:W-:Y:S01]  /*1c620*/  SHF.R.S32.HI R7, RZ, 0x1f, R19 ;  /* 0x0000001fff077819 */ /* 0x002fe20000011413 */
[----:B------:R-:W-:Y:S01]  /*1c630*/  IMAD R8, R11, 0x8, R8 ;  /* 0x000000080b087824 */ /* 0x000fe200078e0208 */
[----:B------:R-:W-:Y:S01]  /*1c640*/  SHF.R.S32.HI R20, RZ, 0x3, R20 ;  /* 0x00000003ff147819 */ /* 0x000fe20000011414 */
[----:B------:R-:W-:Y:S01]  /*1c650*/  IMAD R16, R0, 0x10, R6 ;  /* 0x0000001000107824 */ /* 0x000fe200078e0206 */
[----:B------:R-:W-:Y:S01]  /*1c660*/  LEA.HI R22, R42, R41, RZ, 0x6 ;  /* 0x000000292a167211 */ /* 0x000fe200078f30ff */
[----:B------:R-:W-:-:S02]  /*1c670*/  IMAD R9, R7, c[0x0][0x490], RZ ;  /* 0x0001240007097a24 */ /* 0x000fc400078e02ff */
[----:B------:R-:W-:Y:S02]  /*1c680*/  IMAD.IADD R0, R16, 0x1, R8 ;  /* 0x0000000110007824 */ /* 0x000fe400078e0208 */
[----:B------:R-:W-:Y:S02]  /*1c690*/  IMAD R12, R7, c[0x0][0x3e8], RZ ;  /* 0x0000fa00070c7a24 */ /* 0x000fe400078e02ff */
[----:B------:R-:W-:Y:S02]  /*1c6a0*/  IMAD.SHL.U32 R7, R20, 0x40, RZ ;  /* 0x0000004014077824 */ /* 0x000fe400078e00ff */
[----:B--2---:R-:W-:Y:S02]  /*1c6b0*/  IMAD R6, R23, 0x80, R0 ;  /* 0x0000008017067824 */ /* 0x004fe400078e0200 */
[----:B------:R-:W-:Y:S01]  /*1c6c0*/  IMAD.WIDE.U32 R14, R19, c[0x0][0x490], R2 ;  /* 0x00012400130e7a25 */ /* 0x000fe200078e0002 */
[----:B------:R-:W-:-:S03]  /*1c6d0*/  LOP3.LUT R7, R7, 0x1c0, RZ, 0xc0, !PT ;  /* 0x000001c007077812 */ /* 0x000fc600078ec0ff */
[----:B------:R-:W-:Y:S02]  /*1c6e0*/  IMAD R9, R19, c[0x0][0x494], R9 ;  /* 0x0001250013097a24 */ /* 0x000fe400078e0209 */
        /* <DEDUP_REMOVED lines=34> */
[----:B------:R-:W-:-:S03]  /*1c910*/  IMAD.WIDE.U32 R4, R7, c[0x0][0x488], R4 ;  /* 0x0001220007047a25 */ /* 0x000fc600078e0004 */
[----:B------:R-:W-:Y:S01]  /*1c920*/  SHF.R.S32.HI R13, RZ, 0x1f, R6 ;  /* 0x0000001fff0d7819 */ /* 0x000fe20000011406 */
[----:B------:R-:W-:Y:S01]  /*1c930*/  IMAD R9, R7, c[0x0][0x48c], R0 ;  /* 0x0001230007097a24 */ /* 0x000fe200078e0200 */
[----:B------:R-:W-:Y:S01]  /*1c940*/  LEA R7, P0, R4, c[0x0][0x450], 0x2 ;  /* 0x0001140004077a11 */ /* 0x000fe200078010ff */
[----:B------:R-:W-:-:S04]  /*1c950*/  IMAD.WIDE.U32 R2, R10, c[0x0][0x3f0], R2 ;  /* 0x0000fc000a027a25 */ /* 0x000fc800078e0002 */
[----:B------:R-:W-:Y:S01]  /*1c960*/  IMAD.IADD R5, R5, 0x1, R9 ;  /* 0x0000000105057824 */ /* 0x000fe200078e0209 */
[----:B------:R-:W-:Y:S01]  /*1c970*/  SHFL.IDX PT, R14, R7, 0x1, 0x1c1f ;  /* 0x003c1f00070e7f89 */ /* 0x000fe200000e0000 */
[----:B------:R-:W-:Y:S02]  /*1c980*/  IMAD R0, R13, c[0x0][0x3e0], RZ ;  /* 0x0000f8000d007a24 */ /* 0x000fe400078e02ff */
[----:B------:R-:W-:Y:S01]  /*1c990*/  IMAD.MOV R10, RZ, RZ, -R6 ;  /* 0x000000ffff0a7224 */ /* 0x000fe200078e0a06 */
[----:B------:R-:W-:Y:S01]  /*1c9a0*/  LEA.HI.X R4, R4, c[0x0][0x454], R5, 0x2, P0 ;  /* 0x0001150004047a11 */ /* 0x000fe200000f1405 */
[----:B------:R-:W-:Y:S02]  /*1c9b0*/  IMAD R9, R6, c[0x0][0x3e4], R0 ;  /* 0x0000f90006097a24 */ /* 0x000fe400078e0200 */
        /* <DEDUP_REMOVED lines=12> */
[----:B------:R-:W-:Y:S02]  /*1ca80*/  SHFL.IDX PT, R12, R7, 0x2, 0x1c1f ;  /* 0x005c1f00070c7f89 */ /* 0x000fe400000e0000 */
[----:B------:R-:W-:Y:S01]  /*1ca90*/  IMAD R6, R6, c[0x0][0x3d8], RZ ;  /* 0x0000f60006067a24 */ /* 0x000fe200078e02ff */
[----:B------:R-:W-:Y:S01]  /*1caa0*/  ISETP.GE.OR P3, PT, R9, R0, P1 ;  /* 0x000000000900720c */ /* 0x000fe20000f66670 */
[----:B------:R-:W2:Y:S01]  /*1cab0*/  SHFL.IDX PT, R13, R4, 0x2, 0x1c1f ;  /* 0x005c1f00040d7f89 */ /* 0x000ea200000e0000 */
[----:B------:R-:W-:-:S02]  /*1cac0*/  IMAD.SHL.U32 R9, R22, 0x8, RZ ;  /* 0x0000000816097824 */ /* 0x000fc400078e00ff */
[----:B------:R-:W-:Y:S01]  /*1cad0*/  IMAD R19, R18, c[0x0][0x3dc], R6 ;  /* 0x0000f70012137a24 */ /* 0x000fe200078e0206 */
[----:B------:R3:W-:Y:S04]  /*1cae0*/  SHFL.IDX PT, R11, R4, 0x3, 0x1c1f ;  /* 0x007c1f00040b7f89 */ /* 0x0007e800000e0000 */
[----:B------:R4:W2:Y:S04]  /*1caf0*/  SHFL.IDX PT, R10, R7, 0x3, 0x1c1f ;  /* 0x007c1f00070a7f89 */ /* 0x0008a800000e0000 */
[----:B-1----:R-:W-:Y:S04]  /*1cb00*/  @!P4 ST.E [R16.64], R37 ;  /* 0x000000251000c985 */ /* 0x002fe8000c101928 */
[----:B------:R-:W-:Y:S01]  /*1cb10*/  @!P3 ST.E [R14.64], R38 ;  /* 0x000000260e00b985 */ /* 0x000fe2000c101928 */
[----:B---3--:R-:W-:-:S04]  /*1cb20*/  IADD3 R4, R5, 0x40, RZ ;  /* 0x0000004005047810 */ /* 0x008fc80007ffe0ff */
[-C--:B------:R-:W-:Y:S01]  /*1cb30*/  ISETP.GE.OR P2, PT, R4, R0.reuse, P1 ;  /* 0x000000000400720c */ /* 0x080fe20000f46670 */
[----:B----4-:R-:W-:Y:S01]  /*1cb40*/  IMAD.WIDE.U32 R6, R18, c[0x0][0x3d8], R2 ;  /* 0x0000f60012067a25 */ /* 0x010fe200078e0002 */
[----:B------:R-:W-:Y:S02]  /*1cb50*/  IADD3 R18, R5, 0x48, RZ ;  /* 0x0000004805127810 */ /* 0x000fe40007ffe0ff */
[----:B------:R-:W-:Y:S01]  /*1cb60*/  LOP3.LUT R5, R21, 0x7ffffe00, R9, 0xf8, !PT ;  /* 0x7ffffe0015057812 */ /* 0x000fe200078ef809 */
[----:B------:R-:W-:Y:S01]  /*1cb70*/  IMAD.IADD R3, R7, 0x1, R19 ;  /* 0x0000000107037824 */ /* 0x000fe200078e0213 */
[----:B------:R-:W-:Y:S01]  /*1cb80*/  LEA R4, P0, R6, c[0x0][0x380], 0x1 ;  /* 0x0000e00006047a11 */ /* 0x000fe200078008ff */
[----:B------:R-:W-:Y:S01]  /*1cb90*/  IMAD R2, R23, 0x80, R20 ;  /* 0x0000008017027824 */ /* 0x000fe200078e0214 */
[-C--:B------:R-:W-:Y:S01]  /*1cba0*/  ISETP.GE.OR P1, PT, R18, R0.reuse, P1 ;  /* 0x000000001200720c */ /* 0x080fe20000f26670 */
[----:B------:R-:W-:Y:S01]  /*1cbb0*/  IMAD.SHL.U32 R5, R5, 0x2, RZ ;  /* 0x0000000205057824 */ /* 0x000fe200078e00ff */
[----:B------:R-:W-:Y:S01]  /*1cbc0*/  LEA.HI.X R3, R6, c[0x0][0x384], R3, 0x1, P0 ;  /* 0x0000e10006037a11 */ /* 0x000fe200000f0c03 */
[----:B------:R-:W-:Y:S01]  /*1cbd0*/  SHFL.IDX PT, R7, R4, 0x1, 0x181f ;  /* 0x00381f0004077f89 */ /* 0x000fe200000e0000 */
[----:B------:R-:W-:-:S02]  /*1cbe0*/  ISETP.GE.OR P3, PT, R2, R0, P6 ;  /* 0x000000000200720c */ /* 0x000fc40003766670 */
[C---:B------:R-:W-:Y:S01]  /*1cbf0*/  IADD3 R6, R2.reuse, 0x10, RZ ;  /* 0x0000001002067810 */ /* 0x040fe20007ffe0ff */
[----:B--2---:R-:W-:Y:S01]  /*1cc00*/  @!P2 ST.E [R12.64], R39 ;  /* 0x000000270c00a985 */ /* 0x004fe2000c101928 */
[----:B------:R-:W-:Y:S02]  /*1cc10*/  IADD3 R32, R2, 0x40, RZ ;  /* 0x0000004002207810 */ /* 0x000fe40007ffe0ff */
[-C--:B------:R-:W-:Y:S01]  /*1cc20*/  ISETP.GE.OR P2, PT, R6, R0.reuse, P6 ;  /* 0x000000000600720c */ /* 0x080fe20003746670 */
[----:B------:R-:W1:Y:S01]  /*1cc30*/  SHFL.IDX PT, R12, R4, RZ, 0x181f ;  /* 0x00181fff040c7589 */ /* 0x000e6200000e0000 */
[C---:B------:R-:W-:Y:S02]  /*1cc40*/  IADD3 R6, R2.reuse, 0x20, RZ ;  /* 0x0000002002067810 */ /* 0x040fe40007ffe0ff */
[----:B------:R-:W-:Y:S01]  /*1cc50*/  IADD3 R54, R2, 0x60, RZ ;  /* 0x0000006002367810 */ /* 0x000fe20007ffe0ff */
[----:B------:R-:W2:Y:S04]  /*1cc60*/  SHFL.IDX PT, R9, R3, RZ, 0x181f ;  /* 0x00181fff03097589 */ /* 0x000ea800000e0000 */
[----:B------:R3:W-:Y:S01]  /*1cc70*/  @!P1 ST.E [R10.64], R40 ;  /* 0x000000280a009985 */ /* 0x0007e2000c101928 */
[----:B------:R-:W-:-:S02]  /*1cc80*/  ISETP.GE.OR P1, PT, R6, R0, P6 ;  /* 0x000000000600720c */ /* 0x000fc40003726670 */
[----:B------:R-:W-:Y:S01]  /*1cc90*/  IADD3 R6, R2, 0x30, RZ ;  /* 0x0000003002067810 */ /* 0x000fe20007ffe0ff */
[----:B------:R-:W-:Y:S03]  /*1cca0*/  LDS.128 R24, [R5+0x80] ;  /* 0x0000800005187984 */ /* 0x000fe60000000c00 */
[----:B------:R-:W-:Y:S01]  /*1ccb0*/  ISETP.GE.OR P0, PT, R6, R0, P6 ;  /* 0x000000000600720c */ /* 0x000fe20003706670 */
[----:B------:R-:W4:Y:S04]  /*1ccc0*/  SHFL.IDX PT, R11, R3, 0x1, 0x181f ;  /* 0x00381f00030b7f89 */ /* 0x000f2800000e0000 */
[----:B------:R-:W4:Y:S04]  /*1ccd0*/  SHFL.IDX PT, R14, R4, 0x2, 0x181f ;  /* 0x00581f00040e7f89 */ /* 0x000f2800000e0000 */
[----:B------:R-:W4:Y:S01]  /*1cce0*/  SHFL.IDX PT, R44, R3, 0x2, 0x181f ;  /* 0x00581f00032c7f89 */ /* 0x000f2200000e0000 */
[----:B-1----:R-:W-:-:S03]  /*1ccf0*/  @!P3 LEA R12, P5, R8, R12, 0x1 ;  /* 0x0000000c080cb211 */ /* 0x002fc600078a08ff */
[----:B------:R-:W1:Y:S01]  /*1cd00*/  SHFL.IDX PT, R15, R4, 0x3, 0x181f ;  /* 0x00781f00040f7f89 */ /* 0x000e6200000e0000 */
[----:B--2---:R-:W-:Y:S02]  /*1cd10*/  @!P3 LEA.HI.X R13, R8, R9, R53, 0x1, P5 ;  /* 0x00000009080db211 */ /* 0x004fe400028f0c35 */
[----:B------:R-:W-:Y:S01]  /*1cd20*/  ISETP.GE.OR P5, PT, R32, R0, P6 ;  /* 0x000000002000720c */ /* 0x000fe200037a6670 */
[----:B------:R-:W-:Y:S01]  /*1cd30*/  LDS.128 R20, [R5+0x880] ;  /* 0x0008800005147984 */ /* 0x000fe20000000c00 */
[----:B---3--:R-:W-:-:S03]  /*1cd40*/  @!P2 LEA R10, P4, R8, R7, 0x1 ;  /* 0x00000007080aa211 */ /* 0x008fc600078808ff */
[----:B------:R-:W-:Y:S04]  /*1cd50*/  LDS.128 R16, [R5+0x1080] ;  /* 0x0010800005107984 */ /* 0x000fe80000000c00 */
[----:B------:R-:W2:Y:S01]  /*1cd60*/  SHFL.IDX PT, R45, R3, 0x3, 0x181f ;  /* 0x00781f00032d7f89 */ /* 0x000ea200000e0000 */
[----:B----4-:R-:W-:-:S03]  /*1cd70*/  @!P2 LEA.HI.X R11, R8, R11, R53, 0x1, P4 ;  /* 0x0000000b080ba211 */ /* 0x010fc600020f0c35 */
[----:B------:R-:W3:Y:S01]  /*1cd80*/  LDS.128 R28, [R5+0x1880] ;  /* 0x00188000051c7984 */ /* 0x000ee20000000c00 */
[----:B------:R-:W-:-:S03]  /*1cd90*/  @!P1 LEA R6, P4, R8, R14, 0x1 ;  /* 0x0000000e08069211 */ /* 0x000fc600078808ff */
[----:B------:R-:W-:Y:S01]  /*1cda0*/  LDS.128 R32, [R5+0x2080] ;  /* 0x0020800005207984 */ /* 0x000fe20000000c00 */
[--C-:B------:R-:W-:Y:S02]  /*1cdb0*/  @!P1 LEA.HI.X R7, R8, R44, R53.reuse, 0x1, P4 ;  /* 0x0000002c08079211 */ /* 0x100fe400020f0c35 */
[----:B------:R-:W-:Y:S01]  /*1cdc0*/  IADD3 R44, R2, 0x50, RZ ;  /* 0x00000050022c7810 */ /* 0x000fe20007ffe0ff */
[----:B------:R-:W-:Y:S01]  /*1cdd0*/  LDS.128 R36, [R5+0x2880] ;  /* 0x0028800005247984 */ /* 0x000fe20000000c00 */
[----:B-1----:R-:W-:Y:S02]  /*1cde0*/  @!P0 LEA R14, P4, R8, R15, 0x1 ;  /* 0x0000000f080e8211 */ /* 0x002fe400078808ff */
[----:B------:R-:W-:Y:S01]  /*1cdf0*/  IADD3 R2, R2, 0x70, RZ ;  /* 0x0000007002027810 */ /* 0x000fe20007ffe0ff */
[----:B------:R-:W-:Y:S04]  /*1ce00*/  LDS.128 R40, [R5+0x3080] ;  /* 0x0030800005287984 */ /* 0x000fe80000000c00 */
[----:B------:R-:W1:Y:S04]  /*1ce10*/  SHFL.IDX PT, R48, R4, 0x4, 0x181f ;  /* 0x00981f0004307f89 */ /* 0x000e6800000e0000 */
[----:B------:R-:W4:Y:S01]  /*1ce20*/  SHFL.IDX PT, R9, R4, 0x5, 0x181f ;  /* 0x00b81f0004097f89 */ /* 0x000f2200000e0000 */
[----:B--2---:R-:W-:-:S02]  /*1ce30*/  @!P0 LEA.HI.X R15, R8, R45, R53, 0x1, P4 ;  /* 0x0000002d080f8211 */ /* 0x004fc400020f0c35 */
[-C--:B------:R-:W-:Y:S01]  /*1ce40*/  ISETP.GE.OR P4, PT, R44, R0.reuse, P6 ;  /* 0x000000002c00720c */ /* 0x080fe20003786670 */
[----:B------:R-:W-:Y:S04]  /*1ce50*/  SHFL.IDX PT, R49, R4, 0x6, 0x181f ;  /* 0x00d81f0004317f89 */ /* 0x000fe800000e0000 */
[----:B------:R-:W2:Y:S04]  /*1ce60*/  SHFL.IDX PT, R52, R3, 0x4, 0x181f ;  /* 0x00981f0003347f89 */ /* 0x000ea800000e0000 */
[----:B------:R-:W1:Y:S04]  /*1ce70*/  SHFL.IDX PT, R51, R3, 0x5, 0x181f ;  /* 0x00b81f0003337f89 */ /* 0x000e6800000e0000 */
[----:B------:R-:W1:Y:S04]  /*1ce80*/  SHFL.IDX PT, R50, R3, 0x6, 0x181f ;  /* 0x00d81f0003327f89 */ /* 0x000e6800000e0000 */
[----:B------:R-:W2:Y:S04]  /*1ce90*/  LDS.128 R44, [R5+0x3880] ;  /* 0x00388000052c7984 */ /* 0x000ea80000000c00 */
[----:B------:R1:W-:Y:S01]  /*1cea0*/  @!P3 ST.E.128 [R12.64], R24 ;  /* 0x000000180c00b985 */ /* 0x0003e2000c101d28 */
[----:B------:R-:W-:-:S02]  /*1ceb0*/  ISETP.GE.OR P3, PT, R54, R0, P6 ;  /* 0x000000003600720c */ /* 0x000fc40003766670 */
[----:B------:R-:W-:Y:S01]  /*1cec0*/  ISETP.GE.OR P6, PT, R2, R0, P6 ;  /* 0x000000000200720c */ /* 0x000fe200037c6670 */
[----:B------:R4:W-:Y:S04]  /*1ced0*/  @!P2 ST.E.128 [R10.64], R20 ;  /* 0x000000140a00a985 */ /* 0x0009e8000c101d28 */
[----:B------:R2:W-:Y:S04]  /*1cee0*/  @!P1 ST.E.128 [R6.64], R16 ;  /* 0x0000001006009985 */ /* 0x0005e8000c101d28 */
[----:B---3--:R3:W-:Y:S04]  /*1cef0*/  @!P0 ST.E.128 [R14.64], R28 ;  /* 0x0000001c0e008985 */ /* 0x0087e8000c101d28 */
[----:B------:R-:W2:Y:S04]  /*1cf00*/  SHFL.IDX PT, R4, R4, 0x7, 0x181f ;  /* 0x00f81f0004047f89 */ /* 0x000ea800000e0000 */
[----:B------:R-:W3:Y:S01]  /*1cf10*/  SHFL.IDX PT, R3, R3, 0x7, 0x181f ;  /* 0x00f81f0003037f89 */ /* 0x000ee200000e0000 */
[----:B-1----:R-:W-:-:S02]  /*1cf20*/  @!P5 LEA R12, P2, R8, R48, 0x1 ;  /* 0x00000030080cd211 */ /* 0x002fc400078408ff */
[C---:B----4-:R-:W-:Y:S02]  /*1cf30*/  @!P4 LEA R10, P1, R8.reuse, R9, 0x1 ;  /* 0x00000009080ac211 */ /* 0x050fe400078208ff */
[C-C-:B--2---:R-:W-:Y:S02]  /*1cf40*/  @!P5 LEA.HI.X R13, R8.reuse, R52, R53.reuse, 0x1, P2 ;  /* 0x00000034080dd211 */ /* 0x144fe400010f0c35 */
[C---:B------:R-:W-:Y:S02]  /*1cf50*/  @!P3 LEA R6, P0, R8.reuse, R49, 0x1 ;  /* 0x000000310806b211 */ /* 0x040fe400078008ff */
[C-C-:B------:R-:W-:Y:S01]  /*1cf60*/  @!P4 LEA.HI.X R11, R8.reuse, R51, R53.reuse, 0x1, P1 ;  /* 0x00000033080bc211 */ /* 0x140fe200008f0c35 */
[----:B------:R1:W-:Y:S01]  /*1cf70*/  @!P5 ST.E.128 [R12.64], R32 ;  /* 0x000000200c00d985 */ /* 0x0003e2000c101d28 */
[----:B------:R-:W-:-:S03]  /*1cf80*/  @!P3 LEA.HI.X R7, R8, R50, R53, 0x1, P0 ;  /* 0x000000320807b211 */ /* 0x000fc600000f0c35 */
[----:B------:R1:W-:Y:S04]  /*1cf90*/  @!P4 ST.E.128 [R10.64], R36 ;  /* 0x000000240a00c985 */ /* 0x0003e8000c101d28 */
[----:B------:R1:W-:Y:S01]  /*1cfa0*/  @!P3 ST.E.128 [R6.64], R40 ;  /* 0x000000280600b985 */ /* 0x0003e2000c101d28 */
[----:B------:R-:W-:Y:S05]  /*1cfb0*/  @P6 EXIT ;  /* 0x000000000000694d */ /* 0x000fea0003800000 */
[----:B---3--:R-:W-:-:S04]  /*1cfc0*/  LEA R2, P0, R8, R4, 0x1 ;  /* 0x0000000408027211 */ /* 0x008fc800078008ff */
[----:B------:R-:W-:-:S05]  /*1cfd0*/  LEA.HI.X R3, R8, R3, R53, 0x1, P0 ;  /* 0x0000000308037211 */ /* 0x000fca00000f0c35 */
[----:B------:R-:W-:Y:S01]  /*1cfe0*/  ST.E.128 [R2.64], R44 ;  /* 0x0000002c02007985 */ /* 0x000fe2000c101d28 */
[----:B------:R-:W-:Y:S05]  /*1cff0*/  EXIT ;  /* 0x000000000000794d */ /* 0x000fea0003800000 */
.L_x_302:
        /* <DEDUP_REMOVED lines=19> */
.L_x_304:
[----:B-1----:R-:W1:Y:S01]  /*1d130*/  S2R R12, SR_TID.X ;  /* 0x00000000000c7919 */ /* 0x002e620000002100 */
[----:B------:R-:W-:Y:S01]  /*1d140*/  SHF.R.S32.HI R0, RZ, 0x1f, R8 ;  /* 0x0000001fff007819 */ /* 0x000fe20000011408 */
[----:B------:R-:W-:Y:S01]  /*1d150*/  BSSY B0, `(.L_x_305) ;  /* 0x0000028000007945 */ /* 0x000fe20003800000 */
[----:B------:R-:W-:-:S02]  /*1d160*/  SEL R10, R8, RZ, !P1 ;  /* 0x000000ff080a7207 */ /* 0x000fc40004800000 */
[----:B------:R-:W-:Y:S02]  /*1d170*/  SEL R11, R0, RZ, !P1 ;  /* 0x000000ff000b7207 */ /* 0x000fe40004800000 */
[----:B-1----:R-:W-:-:S13]  /*1d180*/  ISETP.GT.AND P0, PT, R12, 0x7f, PT ;  /* 0x0000007f0c00780c */ /* 0x002fda0003f04270 */
        /* <DEDUP_REMOVED lines=36> */
.L_x_306:
[----:B------:R-:W-:Y:S05]  /*1d3d0*/  BSYNC B0 ;  /* 0x0000000000007941 */ /* 0x000fea0003800000 */
.L_x_305:
        /* <DEDUP_REMOVED lines=103> */
.L_x_307:
        /* <DEDUP_REMOVED lines=11> */
.L_x_1474:


//--------------------- .text._ZN7cutlass13device_kernelIN5flash19enable_sm80_to_sm89INS1_16FlashAttnFwdSm80INS1_25CollectiveMainloopFwdSm80ILi4ELi1ELb0EN4cute5tupleIJNS5_1CILi128EEENS7_ILi96EEENS7_ILi64EEEEEELi64ENS_10bfloat16_tEfNS_4arch4Sm80ELb0ELb1ELb1ELb1ELb0ELb1ELb1ELb0EEENS1_21CollectiveEpilogueFwdINS6_IJS8_SA_S9_EEENS6_IJNS7_ILi1EEESI_SI_EEESC_SE_Li128ELb1ELb1ELb0ELb0EEENS1_19SingleTileSchedulerILb1ELb0ELb1ELi128EEEEEEEEEvNT_6ParamsE --------------------------
	.section	.text._ZN7cutlass13device_kernelIN5flash19enable_sm80_to_sm89INS1_16FlashAttnFwdSm80INS1_25CollectiveMainloopFwdSm80ILi4ELi1ELb0EN4cute5tupleIJNS5_1CILi128EEENS7_ILi96EEENS7_ILi64EEEEEELi64ENS_10bfloat16_tEfNS_4arch4Sm80ELb0ELb1ELb1ELb1ELb0ELb1ELb1ELb0EEENS1_21CollectiveEpilogueFwdINS6_IJS8_SA_S9_EEENS6_IJNS7_ILi1EEESI_SI_EEESC_SE_Li128ELb1ELb1ELb0ELb0EEENS1_19SingleTileSchedulerILb1ELb0ELb1ELi128EEEEEEEEEvNT_6ParamsE,"ax",@progbits
	.sectioninfo	@"SHI_REGISTERS=255"
	.align	128
.text._ZN7cutlass13device_kernelIN5flash19enable_sm80_to_sm89INS1_16FlashAttnFwdSm80INS1_25CollectiveMainloopFwdSm80ILi4ELi1ELb0EN4cute5tupleIJNS5_1CILi128EEENS7_ILi96EEENS7_ILi64EEEEEELi64ENS_10bfloat16_tEfNS_4arch4Sm80ELb0ELb1ELb1ELb1ELb0ELb1ELb1ELb0EEENS1_21CollectiveEpilogueFwdINS6_IJS8_SA_S9_EEENS6_IJNS7_ILi1EEESI_SI_EEESC_SE_Li128ELb1ELb1ELb0ELb0EEENS1_19SingleTileSchedulerILb1ELb0ELb1ELi128EEEEEEEEEvNT_6ParamsE:
        .type           _ZN7cutlass13device_kernelIN5flash19enable_sm80_to_sm89INS1_16FlashAttnFwdSm80INS1_25CollectiveMainloopFwdSm80ILi4ELi1ELb0EN4cute5tupleIJNS5_1CILi128EEENS7_ILi96EEENS7_ILi64EEEEEELi64ENS_10bfloat16_tEfNS_4arch4Sm80ELb0ELb1ELb1ELb1ELb0ELb1ELb1ELb0EEENS1_21CollectiveEpilogueFwdINS6_IJS8_SA_S9_EEENS6_IJNS7_ILi1EEESI_SI_EEESC_SE_Li128ELb1ELb1ELb0ELb0EEENS1_19SingleTileSchedulerILb1ELb0ELb1ELi128EEEEEEEEEvNT_6ParamsE,@function
        .size           _ZN7cutlass13device_kernelIN5flash19enable_sm80_to_sm89INS1_16FlashAttnFwdSm80INS1_25CollectiveMainloopFwdSm80ILi4ELi1ELb0EN4cute5tupleIJNS5_1CILi128EEENS7_ILi96EEENS7_ILi64EEEEEELi64ENS_10bfloat16_tEfNS_4arch4Sm80ELb0ELb1ELb1ELb1ELb0ELb1ELb1ELb0EEENS1_21CollectiveEpilogueFwdINS6_IJS8_SA_S9_EEENS6_IJNS7_ILi1EEESI_SI_EEESC_SE_Li128ELb1ELb1ELb0ELb0EEENS1_19SingleTileSchedulerILb1ELb0ELb1ELi128EEEEEEEEEvNT_6ParamsE,(.L_x_1475 - _ZN7cutlass13device_kernelIN5flash19enable_sm80_to_sm89INS1_16FlashAttnFwdSm80INS1_25CollectiveMainloopFwdSm80ILi4ELi1ELb0EN4cute5tupleIJNS5_1CILi128EEENS7_ILi96EEENS7_ILi64EEEEEELi64ENS_10bfloat16_tEfNS_4arch4Sm80ELb0ELb1ELb1ELb1ELb0ELb1ELb1ELb0EEENS1_21CollectiveEpilogueFwdINS6_IJS8_SA_S9_EEENS6_IJNS7_ILi1EEESI_SI_EEESC_SE_Li128ELb1ELb1ELb0ELb0EEENS1_19SingleTileSchedulerILb1ELb0ELb1ELi128EEEEEEEEEvNT_6ParamsE)
        .other          _ZN7cutlass13device_kernelIN5flash19enable_sm80_to_sm89INS1_16FlashAttnFwdSm80INS1_25CollectiveMainloopFwdSm80ILi4ELi1ELb0EN4cute5tupleIJNS5_1CILi128EEENS7_ILi96EEENS7_ILi64EEEEEELi64ENS_10bfloat16_tEfNS_4arch4Sm80ELb0ELb1ELb1ELb1ELb0ELb1ELb1ELb0EEENS1_21CollectiveEpilogueFwdINS6_IJS8_SA_S9_EEENS6_IJNS7_ILi1EEESI_SI_EEESC_SE_Li128ELb1ELb1ELb0ELb0EEENS1_19SingleTileSchedulerILb1ELb0ELb1ELi128EEEEEEEEEvNT_6ParamsE,@"STO_CUDA_ENTRY STV_DEFAULT"
_ZN7cutlass13device_kernelIN5flash19enable_sm80_to_sm89INS1_16FlashAttnFwdSm80INS1_25CollectiveMainloopFwdSm80ILi4ELi1ELb0EN4cute5tupleIJNS5_1CILi128EEENS7_ILi96EEENS7_ILi64EEEEEELi64ENS_10bfloat16_tEfNS_4arch4Sm80ELb0ELb1ELb1ELb1ELb0ELb1ELb1ELb0EEENS1_21CollectiveEpilogueFwdINS6_IJS8_SA_S9_EEENS6_IJNS7_ILi1EEESI_SI_EEESC_SE_Li128ELb1ELb1ELb0ELb0EEENS1_19SingleTileSchedulerILb1ELb0ELb1ELi128EEEEEEEEEvNT_6ParamsE:
        /* <DEDUP_REMOVED lines=17> */
.L_x_309:
        /* <DEDUP_REMOVED lines=8> */
.L_x_311:
[----:B------:R-:W-:-:S04]  /*0190*/  MOV R0, c[0x0][0x54c] ;  /* 0x0001530000007a02 */ /* 0x000fc80000000f00 */
.L_x_310:
[----:B------:R-:W-:Y:S01]  /*01a0*/  USHF.L.U32 UR4, UR4, 0x7, URZ ;  /* 0x0000000704047899 */ /* 0x000fe2000800063f */
[----:B-----5:R-:W-:-:S05]  /*01b0*/  IMAD R0, R0, c[0x0][0x548], RZ ;  /* 0x0001520000007a24 */ /* 0x020fca00078e02ff */
[----:B------:R-:W-:-:S04]  /*01c0*/  MOV R12, UR4 ;  /* 0x00000004000c7c02 */ /* 0x000fc80008000f00 */
[----:B------:R-:W-:-:S04]  /*01d0*/  ISETP.GE.AND P0, PT, R12, R0, PT ;  /* 0x000000000c00720c */ /* 0x000fc80003f06270 */
[----:B------:R-:W-:-:S05]  /*01e0*/  SEL R0, R5, 0xffffffff, !P0 ;  /* 0xffffffff05007807 */ /* 0x000fca0004000000 */
[----:B------:R2:W-:Y:S01]  /*01f0*/  STL [R1+0x64], R0 ;  /* 0x0000640001007387 */ /* 0x0005e20000100800 */
[----:B------:R-:W-:Y:S05]  /*0200*/  BRA `(.L_x_312) ;  /* 0x0000014000007947 */ /* 0x000fea0003800000 */
.L_x_308:
[----:B------:R-:W-:-:S04]  /*0210*/  ISETP.NE.U32.AND P0, PT, RZ, c[0x0][0x568], PT ;  /* 0x00015a00ff007a0c */ /* 0x000fc80003f05070 */
[----:B------:R-:W-:-:S13]  /*0220*/  ISETP.NE.AND.EX P0, PT, RZ, c[0x0][0x56c], PT, P0 ;  /* 0x00015b00ff007a0c */ /* 0x000fda0003f05300 */
[----:B------:R-:W-:Y:S05]  /*0230*/  @!P0 BRA `(.L_x_313) ;  /* 0x0000002000008947 */ /* 0x000fea0003800000 */
[----:B------:R1:W5:Y:S01]  /*0240*/  LDG.E R0, [R2.64] ;  /* 0x0000000802007981 */ /* 0x000362000c1e1900 */
[----:B------:R-:W-:Y:S05]  /*0250*/  BRA `(.L_x_314) ;  /* 0x0000009000007947 */ /* 0x000fea0003800000 */
.L_x_313:
        /* <DEDUP_REMOVED lines=8> */
.L_x_315:
[----:B------:R-:W-:-:S04]  /*02e0*/  MOV R0, c[0x0][0x54c] ;  /* 0x0001530000007a02 */ /* 0x000fc80000000f00 */
.L_x_314:
[----:B------:R-:W-:Y:S01]  /*02f0*/  USHF.L.U32 UR4, UR4, 0x7, URZ ;  /* 0x0000000704047899 */ /* 0x000fe2000800063f */
[----:B-----5:R-:W-:-:S05]  /*0300*/  IMAD R0, R0, c[0x0][0x548], RZ ;  /* 0x0001520000007a24 */ /* 0x020fca00078e02ff */
[----:B------:R-:W-:-:S04]  /*0310*/  MOV R12, UR4 ;  /* 0x00000004000c7c02 */ /* 0x000fc80008000f00 */
[----:B------:R-:W-:-:S04]  /*0320*/  ISETP.GE.AND P0, PT, R12, R0, PT ;  /* 0x000000000c00720c */ /* 0x000fc80003f06270 */
[----:B------:R-:W-:-:S05]  /*0330*/  SEL R0, R5, 0xffffffff, !P0 ;  /* 0xffffffff05007807 */ /* 0x000fca0004000000 */
[----:B------:R2:W-:Y:S04]  /*0340*/  STL [R1+0x64], R0 ;  /* 0x0000640001007387 */ /* 0x0005e80000100800 */
.L_x_312:
[----:B------:R-:W3:Y:S02]  /*0350*/  LDL R15, [R1+0x64] ;  /* 0x00006400010f7983 */ /* 0x000ee40000100800 */
[----:B---3--:R-:W-:-:S13]  /*0360*/  ISETP.GE.AND P0, PT, R15, RZ, PT ;  /* 0x000000ff0f00720c */ /* 0x008fda0003f06270 */
[----:B------:R-:W-:Y:S05]  /*0370*/  @!P0 EXIT ;  /* 0x000000000000894d */ /* 0x000fea0003800000 */
[----:B------:R-:W-:Y:S01]  /*0380*/  ISETP.NE.U32.AND P0, PT, RZ, c[0x0][0x370], PT ;  /* 0x0000dc00ff007a0c */ /* 0x000fe20003f05070 */
[----:B--2---:R-:W-:Y:S01]  /*0390*/  IMAD.MOV.U32 R0, RZ, RZ, c[0x0][0x168] ;  /* 0x00005a00ff007624 */ /* 0x004fe200078e00ff */
[----:B------:R-:W-:Y:S01]  /*03a0*/  ISETP.NE.U32.AND P1, PT, RZ, c[0x0][0x360], PT ;  /* 0x0000d800ff007a0c */ /* 0x000fe20003f25070 */
[----:B------:R-:W-:Y:S01]  /*03b0*/  CS2R R166, SRZ ;  /* 0x0000000000a67805 */ /* 0x000fe2000001ff00 */
        /* <DEDUP_REMOVED lines=11> */
[----:B-1----:R-:W-:Y:S01]  /*0470*/  IMAD.WIDE R2, R15, R14, c[0x0][0x358] ;  /* 0x0000d6000f027625 */ /* 0x002fe200078e020e */
[----:B------:R-:W-:-:S03]  /*0480*/  ISETP.NE.AND.EX P3, PT, RZ, c[0x0][0x35c], PT, P3 ;  /* 0x0000d700ff007a0c */ /* 0x000fc60003f65330 */
[CC--:B------:R-:W-:Y:S01]  /*0490*/  @P0 IMAD.WIDE R8, R15.reuse, R14.reuse, c[0x0][0x360] ;  /* 0x0000d8000f080625 */ /* 0x0c0fe200078e020e */
[----:B------:R-:W1:Y:S03]  /*04a0*/  S2R R35, SR_CTAID.Y ;  /* 0x0000000000237919 */ /* 0x000e660000002600 */
[----:B------:R-:W-:Y:S01]  /*04b0*/  @P2 IMAD.WIDE R10, R15, R14, c[0x0][0x370] ;  /* 0x0000dc000f0a2625 */ /* 0x000fe200078e020e */
[----:B------:R-:W2:Y:S04]  /*04c0*/  @P0 LDG.E R0, [R8.64] ;  /* 0x0000000808000981 */ /* 0x000ea8000c1e1900 */
[----:B------:R3:W5:Y:S04]  /*04d0*/  @P1 LDG.E R168, [R6.64] ;  /* 0x0000000806a81981 */ /* 0x000768000c1e1900 */
[----:B------:R3:W5:Y:S04]  /*04e0*/  @P4 LDG.E R166, [R4.64] ;  /* 0x0000000804a64981 */ /* 0x000768000c1e1900 */
[----:B------:R3:W5:Y:S04]  /*04f0*/  @P3 LDG.E R13, [R2.64] ;  /* 0x00000008020d3981 */ /* 0x000768000c1e1900 */
[----:B------:R4:W5:Y:S01]  /*0500*/  @P2 LDG.E R167, [R10.64] ;  /* 0x000000080aa72981 */ /* 0x000962000c1e1900 */
[----:B-1----:R-:W-:Y:S01]  /*0510*/  SHF.R.S32.HI R188, RZ, 0x1f, R35 ;  /* 0x0000001fffbc7819 */ /* 0x002fe20000011423 */
[----:B----4-:R-:W-:-:S02]  /*0520*/  IMAD.MOV.U32 R10, RZ, RZ, c[0x0][0x1d0] ;  /* 0x00007400ff0a7624 */ /* 0x010fc400078e00ff */
[----:B--2---:R1:W-:Y:S01]  /*0530*/  STL [R1+0x30], R0 ;  /* 0x0000300001007387 */ /* 0x0043e20000100800 */
[----:B------:R-:W-:Y:S02]  /*0540*/  IMAD.MOV.U32 R9, RZ, RZ, R0 ;  /* 0x000000ffff097224 */ /* 0x000fe400078e0000 */
[----:B-1----:R-:W-:Y:S01]  /*0550*/  IMAD.MOV.U32 R0, RZ, RZ, c[0x0][0x228] ;  /* 0x00008a00ff007624 */ /* 0x002fe200078e00ff */
[----:B------:R-:W-:Y:S05]  /*0560*/  @P0 BRA `(.L_x_316) ;  /* 0x0000005000000947 */ /* 0x000fea0003800000 */
[----:B---3--:R-:W-:Y:S05]  /*0570*/  @!P1 BRA `(.L_x_316) ;  /* 0x0000004000009947 */ /* 0x008fea0003800000 */
[----:B------:R1:W2:Y:S04]  /*0580*/  LDG.E R8, [R6.64] ;  /* 0x0000000806087981 */ /* 0x0002a8000c1e1900 */
[----:B-1----:R-:W2:Y:S02]  /*0590*/  LDG.E R6, [R6.64+0x4] ;  /* 0x0000040806067981 */ /* 0x002ea4000c1e1900 */
[----:B--2---:R-:W-:-:S05]  /*05a0*/  IADD3 R9, -R8, R6, RZ ;  /* 0x0000000608097210 */ /* 0x004fca0007ffe1ff */
[----:B------:R1:W-:Y:S02]  /*05b0*/  STL [R1+0x30], R9 ;  /* 0x0000300901007387 */ /* 0x0003e40000100800 */
.L_x_316:
[----:B---3--:R-:W-:-:S04]  /*05c0*/  ISETP.NE.U32.AND P0, PT, RZ, c[0x0][0x368], PT ;  /* 0x0000da00ff007a0c */ /* 0x008fc80003f05070 */
[----:B------:R-:W-:-:S13]  /*05d0*/  ISETP.NE.AND.EX P0, PT, RZ, c[0x0][0x36c], PT, P0 ;  /* 0x0000db00ff007a0c */ /* 0x000fda0003f05300 */
[----:B------:R-:W-:Y:S05]  /*05e0*/  @!P0 BRA `(.L_x_317) ;  /* 0x0000003000008947 */ /* 0x000fea0003800000 */
[----:B------:R-:W-:-:S05]  /*05f0*/  IMAD.WIDE R4, R15, R14, c[0x0][0x368] ;  /* 0x0000da000f047625 */ /* 0x000fca00078e020e */
[----:B------:R2:W5:Y:S01]  /*0600*/  LDG.E R10, [R4.64] ;  /* 0x00000008040a7981 */ /* 0x000562000c1e1900 */
[----:B------:R-:W-:Y:S05]  /*0610*/  BRA `(.L_x_318) ;  /* 0x0000004000007947 */ /* 0x000fea0003800000 */
.L_x_317:
[----:B------:R-:W-:Y:S05]  /*0620*/  @!P4 BRA `(.L_x_318) ;  /* 0x000000300000c947 */ /* 0x000fea0003800000 */
[----:B------:R2:W3:Y:S04]  /*0630*/  LDG.E R6, [R4.64] ;  /* 0x0000000804067981 */ /* 0x0004e8000c1e1900 */
[----:B--2---:R-:W3:Y:S02]  /*0640*/  LDG.E R4, [R4.64+0x4] ;  /* 0x0000040804047981 */ /* 0x004ee4000c1e1900 */
[----:B---3--:R-:W-:Y:S02]  /*0650*/  IADD3 R10, -R6, R4, RZ ;  /* 0x00000004060a7210 */ /* 0x008fe40007ffe1ff */
.L_x_318:
[----:B--2---:R2:W3:Y:S04]  /*0660*/  @P3 LDG.E R5, [R2.64] ;  /* 0x0000000802053981 */ /* 0x0044e8000c1e1900 */
[----:B------:R2:W3:Y:S01]  /*0670*/  @P3 LDG.E R4, [R2.64+0x4] ;  /* 0x0000040802043981 */ /* 0x0004e2000c1e1900 */
[----:B------:R-:W-:Y:S01]  /*0680*/  ISETP.NE.U32.AND P0, PT, RZ, c[0x0][0x378], PT ;  /* 0x0000de00ff007a0c */ /* 0x000fe20003f05070 */
[----:B------:R-:W-:-:S02]  /*0690*/  IMAD.MOV.U32 R6, RZ, RZ, c[0x0][0x2c4] ;  /* 0x0000b100ff067624 */ /* 0x000fc400078e00ff */
[----:B-----5:R-:W-:Y:S01]  /*06a0*/  IMAD.MOV.U32 R147, RZ, RZ, R10 ;  /* 0x000000ffff937224 */ /* 0x020fe200078e000a */
[----:B------:R-:W-:Y:S02]  /*06b0*/  ISETP.NE.AND.EX P0, PT, RZ, c[0x0][0x37c], PT, P0 ;  /* 0x0000df00ff007a0c */ /* 0x000fe40003f05300 */
[----:B------:R-:W-:Y:S01]  /*06c0*/  ISETP.NE.AND P2, PT, R6, 0x1, PT ;  /* 0x000000010600780c */ /* 0x000fe20003f45270 */
[----:B------:R-:W-:Y:S02]  /*06d0*/  IMAD.IADD R6, R10, 0x1, -R167 ;  /* 0x000000010a067824 */ /* 0x000fe400078e0aa7 */
[----:B------:R-:W-:Y:S02]  /*06e0*/  IMAD.MOV.U32 R226, RZ, RZ, R12 ;  /* 0x000000ffffe27224 */ /* 0x000fe400078e000c */
[----:B------:R-:W-:-:S06]  /*06f0*/  IMAD.MOV.U32 R7, RZ, RZ, c[0x0][0x32c] ;  /* 0x0000cb00ff077624 */ /* 0x000fcc00078e00ff */
[----:B--2---:R-:W-:-:S05]  /*0700*/  @P0 IMAD.WIDE R2, R15, R14, c[0x0][0x378] ;  /* 0x0000de000f020625 */ /* 0x004fca00078e020e */
[----:B------:R2:W5:Y:S01]  /*0710*/  @P0 LDG.E R147, [R2.64] ;  /* 0x0000000802930981 */ /* 0x000562000c1e1900 */
[----:B------:R-:W-:Y:S02]  /*0720*/  ISETP.GE.AND P1, PT, R7, 0x1, PT ;  /* 0x000000010700780c */ /* 0x000fe40003f26270 */
[----:B------:R-:W-:-:S04]  /*0730*/  LOP3.LUT R225, R225, 0xffefffff, RZ, 0xc0, !PT ;  /* 0xffefffffe1e17812 */ /* 0x000fc800078ec0ff */
[----:B------:R-:W-:-:S04]  /*0740*/  @P2 LOP3.LUT R225, R225, 0x100000, RZ, 0xfc, !PT ;  /* 0x00100000e1e12812 */ /* 0x000fc800078efcff */
[----:B------:R-:W-:-:S04]  /*0750*/  LOP3.LUT R225, R225, 0xfff7ffff, RZ, 0xc0, !PT ;  /* 0xfff7ffffe1e17812 */ /* 0x000fc800078ec0ff */
[----:B------:R-:W-:Y:S02]  /*0760*/  @P1 LOP3.LUT R225, R225, 0x80000, RZ, 0xfc, !PT ;  /* 0x00080000e1e11812 */ /* 0x000fe400078efcff */
[----:B--2---:R-:W-:-:S05]  /*0770*/  @P2 IADD3 R2, R226, 0x7f, RZ ;  /* 0x0000007fe2022810 */ /* 0x004fca0007ffe0ff */
[----:B------:R-:W-:Y:S01]  /*0780*/  @P2 IMAD.HI.U32 R3, R2, c[0x0][0x2c8], RZ ;  /* 0x0000b20002032a27 */ /* 0x000fe200078e00ff */
[----:B------:R-:W-:-:S04]  /*0790*/  IADD3 R2, R12, 0x7f, RZ ;  /* 0x0000007f0c027810 */ /* 0x000fc80007ffe0ff */
[----:B------:R-:W-:Y:S01]  /*07a0*/  @P2 SHF.R.U32.HI R2, RZ, c[0x0][0x2cc], R3 ;  /* 0x0000b300ff022a19 */ /* 0x000fe20000011603 */
[----:B---3--:R-:W-:-:S04]  /*07b0*/  @P3 IMAD.IADD R0, R4, 0x1, -R5 ;  /* 0x0000000104003824 */ /* 0x008fc800078e0a05 */
[----:B------:R-:W-:-:S05]  /*07c0*/  IMAD.IADD R8, R6, 0x1, R0 ;  /* 0x0000000106087824 */ /* 0x000fca00078e0200 */
[----:B------:R2:W-:Y:S01]  /*07d0*/  STL [R1+0x2c], R8 ;  /* 0x00002c0801007387 */ /* 0x0005e20000100800 */
[----:B------:R-:W-:-:S05]  /*07e0*/  IADD3 R178, R8, 0x1, -R9 ;  /* 0x0000000108b27810 */ /* 0x000fca0007ffe809 */
[----:B------:R-:W-:-:S05]  /*07f0*/  IMAD.IADD R2, R178, 0x1, R2 ;  /* 0x00000001b2027824 */ /* 0x000fca00078e0202 */
[----:B------:R-:W-:Y:S01]  /*0800*/  IADD3 R5, R2, c[0x0][0x328], RZ ;  /* 0x0000ca0002057a10 */ /* 0x000fe20007ffe0ff */
[----:B------:R-:W-:Y:S05]  /*0810*/  @!P1 BRA `(.L_x_319) ;  /* 0x000000e000009947 */ /* 0x000fea0003800000 */
[C---:B------:R-:W-:Y:S02]  /*0820*/  ISETP.GT.AND P0, PT, R2.reuse, RZ, PT ;  /* 0x000000ff0200720c */ /* 0x040fe40003f04270 */
[----:B------:R-:W-:-:S11]  /*0830*/  IADD3 R3, R2, -0x1, RZ ;  /* 0xffffffff02037810 */ /* 0x000fd60007ffe0ff */
[----:B------:R-:W-:Y:S05]  /*0840*/  @P0 BRA `(.L_x_320) ;  /* 0x0000006000000947 */ /* 0x000fea0003800000 */
[----:B------:R-:W-:Y:S01]  /*0850*/  ISETP.NE.AND P0, PT, R7, 0x1, PT ;  /* 0x000000010700780c */ /* 0x000fe20003f05270 */
[----:B------:R-:W-:-:S12]  /*0860*/  IMAD.MOV R2, RZ, RZ, -R2 ;  /* 0x000000ffff027224 */ /* 0x000fd800078e0a02 */
[----:B------:R-:W-:-:S05]  /*0870*/  @P0 IMAD.HI.U32 R3, R2, c[0x0][0x330], RZ ;  /* 0x0000cc0002030a27 */ /* 0x000fca00078e00ff */
[----:B------:R-:W-:-:S04]  /*0880*/  @P0 SHF.R.U32.HI R2, RZ, c[0x0][0x334], R3 ;  /* 0x0000cd00ff020a19 */ /* 0x000fc80000011603 */
[----:B------:R-:W-:Y:S01]  /*0890*/  LOP3.LUT R3, RZ, R2, RZ, 0x33, !PT ;  /* 0x00000002ff037212 */ /* 0x000fe200078e33ff */
[----:B------:R-:W-:Y:S05]  /*08a0*/  BRA `(.L_x_321) ;  /* 0x0000003000007947 */ /* 0x000fea0003800000 */
.L_x_320:
[----:B------:R-:W-:-:S13]  /*08b0*/  ISETP.NE.AND P0, PT, R7, 0x1, PT ;  /* 0x000000010700780c */ /* 0x000fda0003f05270 */
[----:B------:R-:W-:-:S05]  /*08c0*/  @P0 IMAD.HI.U32 R2, R3, c[0x0][0x330], RZ ;  /* 0x0000cc0003020a27 */ /* 0x000fca00078e00ff */
[----:B------:R-:W-:-:S05]  /*08d0*/  @P0 SHF.R.U32.HI R3, RZ, c[0x0][0x334], R2 ;  /* 0x0000cd00ff030a19 */ /* 0x000fca0000011602 */
.L_x_321:
[----:B------:R-:W-:-:S05]  /*08e0*/  IMAD R3, R3, R7, c[0x0][0x32c] ;  /* 0x0000cb0003037624 */ /* 0x000fca00078e0207 */
[----:B------:R-:W-:Y:S02]  /*08f0*/  IMNMX R5, R5, R3, PT ;  /* 0x0000000305057217 */ /* 0x000fe40003800200 */
.L_x_319:
[C---:B------:R-:W-:Y:S01]  /*0900*/  IADD3 R3, R8.reuse, 0x5f, RZ ;  /* 0x0000005f08037810 */ /* 0x040fe20007ffe0ff */
[----:B--2---:R-:W-:Y:S02]  /*0910*/  IMAD.IADD R8, R8, 0x1, -R9 ;  /* 0x0000000108087824 */ /* 0x004fe400078e0a09 */
[----:B------:R-:W-:-:S03]  /*0920*/  @P2 IMAD.HI.U32 R4, R226, c[0x0][0x2c8], RZ ;  /* 0x0000b200e2042a27 */ /* 0x000fc600078e00ff */
[----:B------:R2:W-:Y:S01]  /*0930*/  STL [R1+0x14], R8 ;  /* 0x0000140801007387 */ /* 0x0005e20000100800 */
[----:B------:R-:W-:Y:S01]  /*0940*/  IMAD.MOV.U32 R2, RZ, RZ, R226 ;  /* 0x000000ffff027224 */ /* 0x000fe200078e00e2 */
[----:B------:R-:W-:Y:S01]  /*0950*/  @P2 SHF.R.U32.HI R2, RZ, c[0x0][0x2cc], R4 ;  /* 0x0000b300ff022a19 */ /* 0x000fe20000011604 */
[----:B------:R-:W-:-:S04]  /*0960*/  IMAD.HI R3, R3, 0x2aaaaaab, RZ ;  /* 0x2aaaaaab03037827 */ /* 0x000fc800078e02ff */
[----:B------:R-:W-:Y:S01]  /*0970*/  IMAD.IADD R2, R8, 0x1, R2 ;  /* 0x0000000108027824 */ /* 0x000fe200078e0202 */
[----:B------:R-:W-:-:S04]  /*0980*/  SHF.R.U32.HI R4, RZ, 0x1f, R3 ;  /* 0x0000001fff047819 */ /* 0x000fc80000011603 */
[----:B------:R-:W-:Y:S02]  /*0990*/  LEA.HI.SX32 R179, R3, R4, 0x1c ;  /* 0x0000000403b37211 */ /* 0x000fe400078fe2ff */
[----:B------:R-:W-:Y:S01]  /*09a0*/  IADD3 R4, R2, -c[0x0][0x324], RZ ;  /* 0x8000c90002047a10 */ /* 0x000fe20007ffe0ff */
[----:B------:R-:W-:Y:S05]  /*09b0*/  @!P1 BRA `(.L_x_322) ;  /* 0x000000d000009947 */ /* 0x000fea0003800000 */
[----:B------:R-:W-:-:S13]  /*09c0*/  ISETP.GT.AND P0, PT, R2, -0x1, PT ;  /* 0xffffffff0200780c */ /* 0x000fda0003f04270 */
[----:B------:R-:W-:Y:S05]  /*09d0*/  @P0 BRA `(.L_x_323) ;  /* 0x0000006000000947 */ /* 0x000fea0003800000 */
[----:B------:R-:W-:Y:S02]  /*09e0*/  ISETP.NE.AND P0, PT, R7, 0x1, PT ;  /* 0x000000010700780c */ /* 0x000fe40003f05270 */
[----:B------:R-:W-:-:S11]  /*09f0*/  LOP3.LUT R2, RZ, R2, RZ, 0x33, !PT ;  /* 0x00000002ff027212 */ /* 0x000fd600078e33ff */
[----:B------:R-:W-:-:S05]  /*0a00*/  @P0 IMAD.HI.U32 R3, R2, c[0x0][0x330], RZ ;  /* 0x0000cc0002030a27 */ /* 0x000fca00078e00ff */
[----:B------:R-:W-:-:S04]  /*0a10*/  @P0 SHF.R.U32.HI R2, RZ, c[0x0][0x334], R3 ;  /* 0x0000cd00ff020a19 */ /* 0x000fc80000011603 */
[----:B------:R-:W-:Y:S01]  /*0a20*/  LOP3.LUT R2, RZ, R2, RZ, 0x33, !PT ;  /* 0x00000002ff027212 */ /* 0x000fe200078e33ff */
[----:B------:R-:W-:Y:S05]  /*0a30*/  BRA `(.L_x_324) ;  /* 0x0000003000007947 */ /* 0x000fea0003800000 */
.L_x_323:
[----:B------:R-:W-:-:S13]  /*0a40*/  ISETP.NE.AND P0, PT, R7, 0x1, PT ;  /* 0x000000010700780c */ /* 0x000fda0003f05270 */
[----:B------:R-:W-:-:S05]  /*0a50*/  @P0 IMAD.HI.U32 R3, R2, c[0x0][0x330], RZ ;  /* 0x0000cc0002030a27 */ /* 0x000fca00078e00ff */
[----:B------:R-:W-:-:S05]  /*0a60*/  @P0 SHF.R.U32.HI R2, RZ, c[0x0][0x334], R3 ;  /* 0x0000cd00ff020a19 */ /* 0x000fca0000011603 */
.L_x_324:
[----:B------:R-:W-:-:S05]  /*0a70*/  IMAD R2, R2, c[0x0][0x32c], RZ ;  /* 0x0000cb0002027a24 */ /* 0x000fca00078e02ff */
[----:B------:R-:W-:-:S04]  /*0a80*/  IMNMX R4, R4, R2, !PT ;  /* 0x0000000204047217 */ /* 0x000fc80007800200 */
.L_x_322:
[----:B------:R-:W-:Y:S01]  /*0a90*/  IADD3 R3, R5, 0x5f, RZ ;  /* 0x0000005f05037810 */ /* 0x000fe20007ffe0ff */
[----:B------:R-:W-:-:S04]  /*0aa0*/  IMAD.HI R2, R4, 0x2aaaaaab, RZ ;  /* 0x2aaaaaab04027827 */ /* 0x000fc800078e02ff */
[----:B------:R-:W-:Y:S01]  /*0ab0*/  IMAD.HI R4, R3, 0x2aaaaaab, RZ ;  /* 0x2aaaaaab03047827 */ /* 0x000fe200078e02ff */
[----:B------:R-:W-:-:S04]  /*0ac0*/  SHF.R.U32.HI R3, RZ, 0x1f, R2 ;  /* 0x0000001fff037819 */ /* 0x000fc80000011602 */
[----:B------:R-:W-:Y:S02]  /*0ad0*/  SHF.R.U32.HI R5, RZ, 0x1f, R4 ;  /* 0x0000001fff057819 */ /* 0x000fe40000011604 */
[----:B------:R-:W-:Y:S02]  /*0ae0*/  LEA.HI.SX32 R2, R2, R3, 0x1c ;  /* 0x0000000302027211 */ /* 0x000fe400078fe2ff */
[----:B------:R-:W-:Y:S02]  /*0af0*/  LEA.HI.SX32 R4, R4, R5, 0x1c ;  /* 0x0000000504047211 */ /* 0x000fe400078fe2ff */
[----:B------:R-:W-:Y:S02]  /*0b00*/  IMNMX R3, RZ, R2, !PT ;  /* 0x00000002ff037217 */ /* 0x000fe40007800200 */
[----:B------:R-:W-:-:S03]  /*0b10*/  IMNMX R2, R4, R179, PT ;  /* 0x000000b304027217 */ /* 0x000fc60003800200 */
[--C-:B------:R-:W-:Y:S02]  /*0b20*/  IMAD R3, R3, 0x60, -R6.reuse ;  /* 0x0000006003037824 */ /* 0x100fe400078e0a06 */
[----:B------:R-:W-:-:S03]  /*0b30*/  IMAD R2, R2, 0x60, -R6 ;  /* 0x0000006002027824 */ /* 0x000fc600078e0a06 */
[----:B------:R-:W-:Y:S02]  /*0b40*/  IMNMX R3, RZ, R3, !PT ;  /* 0x00000003ff037217 */ /* 0x000fe40007800200 */
[----:B------:R-:W-:-:S03]  /*0b50*/  IMNMX R2, R2, R0, PT ;  /* 0x0000000002027217 */ /* 0x000fc60003800200 */
[----:B------:R-:W-:Y:S01]  /*0b60*/  IMAD.WIDE.U32 R4, R3, -0x55555555, RZ ;  /* 0xaaaaaaab03047825 */ /* 0x000fe200078e00ff */
[----:B------:R-:W-:-:S04]  /*0b70*/  ISETP.GT.AND P0, PT, R2, R3, PT ;  /* 0x000000030200720c */ /* 0x000fc80003f04270 */
[----:B------:R-:W-:-:S05]  /*0b80*/  SHF.R.U32.HI R144, RZ, 0x6, R5 ;  /* 0x00000006ff907819 */ /* 0x000fca0000011605 */
[----:B------:R-:W-:-:S04]  /*0b90*/  IMAD.MOV.U32 R6, RZ, RZ, R144 ;  /* 0x000000ffff067224 */ /* 0x000fc800078e0090 */
[----:B------:R-:W-:-:S05]  /*0ba0*/  @P0 IADD3 R2, R2, 0x5f, RZ ;  /* 0x0000005f02020810 */ /* 0x000fca0007ffe0ff */
[----:B------:R-:W-:-:S05]  /*0bb0*/  @P0 IMAD.HI R2, R2, 0x2aaaaaab, RZ ;  /* 0x2aaaaaab02020827 */ /* 0x000fca00078e02ff */
[----:B------:R-:W-:-:S04]  /*0bc0*/  @P0 SHF.R.U32.HI R3, RZ, 0x1f, R2 ;  /* 0x0000001fff030819 */ /* 0x000fc80000011602 */
[----:B------:R-:W-:-:S04]  /*0bd0*/  @P0 LEA.HI.SX32 R6, R2, R3, 0x1c ;  /* 0x0000000302060211 */ /* 0x000fc800078fe2ff */
[----:B------:R-:W-:-:S13]  /*0be0*/  ISETP.GT.AND P0, PT, R6, R144, PT ;  /* 0x000000900600720c */ /* 0x000fda0003f04270 */
[----:B------:R-:W-:Y:S05]  /*0bf0*/  @!P0 BRA `(.L_x_325) ;  /* 0x00005e8000008947 */ /* 0x000fea0003800000 */
[----:B------:R-:W-:-:S04]  /*0c00*/  ISETP.NE.U32.AND P0, PT, RZ, c[0x0][0x340], PT ;  /* 0x0000d000ff007a0c */ /* 0x000fc80003f05070 */
[----:B------:R-:W-:-:S13]  /*0c10*/  ISETP.NE.AND.EX P2, PT, RZ, c[0x0][0x344], PT, P0 ;  /* 0x0000d100ff007a0c */ /* 0x000fda0003f45300 */
[----:B------:R-:W-:-:S05]  /*0c20*/  @P2 IMAD.WIDE R2, R15, R14, c[0x0][0x340] ;  /* 0x0000d0000f022625 */ /* 0x000fca00078e020e */
[----:B-1----:R1:W3:Y:S01]  /*0c30*/  @P2 LDG.E R9, [R2.64] ;  /* 0x0000000802092981 */ /* 0x0022e2000c1e1900 */
[----:B------:R-:W-:Y:S01]  /*0c40*/  SHF.R.S32.HI R32, RZ, 0x1f, R212 ;  /* 0x0000001fff207819 */ /* 0x000fe200000114d4 */
[----:B------:R-:W-:Y:S01]  /*0c50*/  IMAD.MOV.U32 R152, RZ, RZ, 0x60 ;  /* 0x00000060ff987424 */ /* 0x000fe200078e00ff */
[----:B--2---:R-:W-:Y:S01]  /*0c60*/  SHF.R.S32.HI R8, RZ, 0x1f, R15 ;  /* 0x0000001fff087819 */ /* 0x004fe2000001140f */
[----:B------:R-:W-:Y:S01]  /*0c70*/  IMAD.MOV.U32 R148, RZ, RZ, c[0x0][0x238] ;  /* 0x00008e00ff947624 */ /* 0x000fe200078e00ff */
[-C--:B------:R-:W-:Y:S01]  /*0c80*/  LEA.HI R5, R32, R212.reuse, RZ, 0x3 ;  /* 0x000000d420057211 */ /* 0x080fe200078f18ff */
[----:B------:R-:W-:Y:S01]  /*0c90*/  IMAD R180, R152, c[0x0][0x23c], RZ ;  /* 0x00008f0098b47a24 */ /* 0x000fe200078e02ff */
[----:B------:R-:W-:Y:S01]  /*0ca0*/  IADD3 R33, R6, -0x1, RZ ;  /* 0xffffffff06217810 */ /* 0x000fe20007ffe0ff */
[----:B------:R-:W-:Y:S01]  /*0cb0*/  IMAD.WIDE.U32 R158, R152, c[0x0][0x238], RZ ;  /* 0x00008e00989e7a25 */ /* 0x000fe200078e00ff */
[----:B------:R-:W-:Y:S01]  /*0cc0*/  SEL R28, R8, RZ, !P3 ;  /* 0x000000ff081c7207 */ /* 0x000fe20005800000 */
[----:B------:R-:W-:Y:S01]  /*0cd0*/  ULDC.U8 UR4, c[0x0][0x298] ;  /* 0x0000a60000047ab9 */ /* 0x000fe20000000000 */
[----:B------:R-:W-:Y:S01]  /*0ce0*/  SEL R88, R15, RZ, !P3 ;  /* 0x000000ff0f587207 */ /* 0x000fe20005800000 */
[----:B------:R-:W-:Y:S01]  /*0cf0*/  IMAD.IADD R180, R159, 0x1, R180 ;  /* 0x000000019fb47824 */ /* 0x000fe200078e02b4 */
[----:B------:R-:W-:Y:S01]  /*0d00*/  LEA.HI R21, R32, R212, RZ, 0x2 ;  /* 0x000000d420157211 */ /* 0x000fe200078f10ff */
[----:B------:R-:W-:Y:S01]  /*0d10*/  IMAD.MOV.U32 R34, RZ, RZ, c[0x0][0x23c] ;  /* 0x00008f00ff227624 */ /* 0x000fe200078e00ff */
[----:B------:R-:W-:Y:S01]  /*0d20*/  IADD3 R22, R166, R10, RZ ;  /* 0x0000000aa6167210 */ /* 0x000fe20007ffe0ff */
[----:B------:R-:W-:Y:S01]  /*0d30*/  IMAD.MOV.U32 R187, RZ, RZ, c[0x0][0x27c] ;  /* 0x00009f00ffbb7624 */ /* 0x000fe200078e00ff */
[----:B------:R-:W-:Y:S01]  /*0d40*/  LOP3.LUT R26, R21, 0xfffffffc, RZ, 0xc0, !PT ;  /* 0xfffffffc151a7812 */ /* 0x000fe200078ec0ff */
[----:B------:R-:W-:Y:S01]  /*0d50*/  IMAD.SHL.U32 R11, R34, 0x20, RZ ;  /* 0x00000020220b7824 */ /* 0x000fe200078e00ff */
[----:B------:R-:W-:Y:S01]  /*0d60*/  SHF.R.S32.HI R30, RZ, 0x1f, R22 ;  /* 0x0000001fff1e7819 */ /* 0x000fe20000011416 */
[----:B------:R-:W-:Y:S01]  /*0d70*/  IMAD R20, R188, c[0x0][0x260], RZ ;  /* 0x00009800bc147a24 */ /* 0x000fe200078e02ff */
[----:B------:R-:W-:Y:S01]  /*0d80*/  SHF.R.S32.HI R87, RZ, 0x2, R21 ;  /* 0x00000002ff577819 */ /* 0x000fe20000011415 */
[----:B------:R-:W-:Y:S01]  /*0d90*/  IMAD.IADD R26, R212, 0x1, -R26 ;  /* 0x00000001d41a7824 */ /* 0x000fe200078e0a1a */
[----:B------:R-:W-:Y:S01]  /*0da0*/  MOV R160, 0x6 ;  /* 0x0000000600a07802 */ /* 0x000fe20000000f00 */
[----:B------:R-:W-:Y:S01]  /*0db0*/  IMAD R10, R30, c[0x0][0x1e0], RZ ;  /* 0x000078001e0a7a24 */ /* 0x000fe200078e02ff */
[----:B-1----:R-:W-:Y:S01]  /*0dc0*/  LOP3.LUT R2, R5, 0x1ffffff8, RZ, 0xc0, !PT ;  /* 0x1ffffff805027812 */ /* 0x002fe200078ec0ff */
[C---:B------:R-:W-:Y:S01]  /*0dd0*/  IMAD.SHL.U32 R24, R26.reuse, 0x8, RZ ;  /* 0x000000081a187824 */ /* 0x040fe200078e00ff */
[----:B------:R-:W-:Y:S01]  /*0de0*/  SHF.R.S32.HI R5, RZ, 0x3, R5 ;  /* 0x00000003ff057819 */ /* 0x000fe20000011405 */
[----:B------:R-:W-:Y:S01]  /*0df0*/  IMAD.SHL.U32 R26, R26, 0x4, RZ ;  /* 0x000000041a1a7824 */ /* 0x000fe200078e00ff */
[----:B------:R-:W-:Y:S01]  /*0e00*/  SHF.R.S32.HI R3, RZ, 0x1f, R13 ;  /* 0x0000001fff037819 */ /* 0x000fe2000001140d */
[----:B------:R-:W-:Y:S01]  /*0e10*/  IMAD.IADD R2, R212, 0x1, -R2 ;  /* 0x00000001d4027824 */ /* 0x000fe200078e0a02 */
[C---:B------:R-:W-:Y:S01]  /*0e20*/  IADD3 R143, P0, R5.reuse, R13, RZ ;  /* 0x0000000d058f7210 */ /* 0x040fe20007f1e0ff */
[----:B------:R-:W-:Y:S01]  /*0e30*/  IMAD.IADD R119, R0, 0x1, -R5 ;  /* 0x0000000100777824 */ /* 0x000fe200078e0a05 */
[----:B------:R-:W-:Y:S01]  /*0e40*/  SHF.R.S32.HI R31, RZ, 0x1f, R87 ;  /* 0x0000001fff1f7819 */ /* 0x000fe20000011457 */
[----:B------:R-:W-:Y:S01]  /*0e50*/  IMAD.SHL.U32 R12, R2, 0x8, RZ ;  /* 0x00000008020c7824 */ /* 0x000fe200078e00ff */
[----:B------:R-:W-:Y:S01]  /*0e60*/  LEA.HI.X.SX32 R145, R5, R3, 0x1, P0 ;  /* 0x0000000305917211 */ /* 0x000fe200000f0eff */
[----:B------:R-:W-:Y:S01]  /*0e70*/  IMAD R16, R33, -0x60, R119 ;  /* 0xffffffa021107824 */ /* 0x000fe200078e0277 */
[----:B------:R-:W-:Y:S01]  /*0e80*/  SHF.R.S32.HI R27, RZ, 0x1f, R26 ;  /* 0x0000001fff1b7819 */ /* 0x000fe2000001141a */
[----:B------:R-:W-:Y:S01]  /*0e90*/  IMAD.SHL.U32 R5, R5, 0x40, RZ ;  /* 0x0000004005057824 */ /* 0x000fe200078e00ff */
[----:B------:R-:W-:Y:S01]  /*0ea0*/  SHF.R.S32.HI R13, RZ, 0x1f, R12 ;  /* 0x0000001fff0d7819 */ /* 0x000fe2000001140c */
[----:B------:R-:W-:Y:S01]  /*0eb0*/  IMAD R2, R145, c[0x0][0x238], RZ ;  /* 0x00008e0091027a24 */ /* 0x000fe200078e02ff */
[----:B------:R-:W-:Y:S01]  /*0ec0*/  ISETP.GE.AND P0, PT, R16, 0x1, PT ;  /* 0x000000011000780c */ /* 0x000fe20003f06270 */
[----:B------:R-:W-:Y:S01]  /*0ed0*/  IMAD R10, R22, c[0x0][0x1e4], R10 ;  /* 0x00007900160a7a24 */ /* 0x000fe200078e020a */
[----:B------:R-:W-:Y:S01]  /*0ee0*/  ISETP.GE.AND P5, PT, R12, c[0x0][0x1d4], PT ;  /* 0x000075000c007a0c */ /* 0x000fe20003fa6270 */
[C---:B------:R-:W-:Y:S01]  /*0ef0*/  IMAD R4, R143.reuse, c[0x0][0x23c], R2 ;  /* 0x00008f008f047a24 */ /* 0x040fe200078e0202 */
[----:B------:R-:W-:Y:S01]  /*0f00*/  SHF.R.S32.HI R25, RZ, 0x1f, R24 ;  /* 0x0000001fff197819 */ /* 0x000fe20000011418 */
[----:B------:R-:W-:Y:S01]  /*0f10*/  IMAD.WIDE.U32 R2, R143, c[0x0][0x238], R12 ;  /* 0x00008e008f027a25 */ /* 0x000fe200078e000c */
[----:B------:R-:W-:-:S02]  /*0f20*/  IADD3 R105, R24, 0x20, RZ ;  /* 0x0000002018697810 */ /* 0x000fc40007ffe0ff */
[----:B------:R-:W-:Y:S01]  /*0f30*/  IADD3 R149, R87, 0x40, RZ ;  /* 0x0000004057957810 */ /* 0x000fe20007ffe0ff */
[----:B------:R-:W-:Y:S01]  /*0f40*/  IMAD.IADD R3, R3, 0x1, R4 ;  /* 0x0000000103037824 */ /* 0x000fe200078e0204 */
[----:B------:R-:W-:Y:S01]  /*0f50*/  IADD3 R150, R87, 0x20, RZ ;  /* 0x0000002057967810 */ /* 0x000fe20007ffe0ff */
[----:B------:R-:W-:Y:S01]  /*0f60*/  IMAD R4, R188, c[0x0][0x240], RZ ;  /* 0x00009000bc047a24 */ /* 0x000fe200078e02ff */
[----:B------:R-:W-:Y:S01]  /*0f70*/  P2R R146, PR, RZ, 0x20 ;  /* 0x00000020ff927803 */ /* 0x000fe20000000000 */
[----:B------:R-:W-:-:S04]  /*0f80*/  IMAD.WIDE.U32 R2, R35, c[0x0][0x240], R2 ;  /* 0x0000900023027a25 */ /* 0x000fc800078e0002 */
[----:B------:R-:W-:Y:S02]  /*0f90*/  IMAD R4, R35, c[0x0][0x244], R4 ;  /* 0x0000910023047a24 */ /* 0x000fe400078e0204 */
[----:B------:R-:W-:Y:S02]  /*0fa0*/  IMAD R17, R31, c[0x0][0x290], RZ ;  /* 0x0000a4001f117a24 */ /* 0x000fe400078e02ff */
[----:B------:R-:W-:Y:S01]  /*0fb0*/  IMAD R20, R35, c[0x0][0x264], R20 ;  /* 0x0000990023147a24 */ /* 0x000fe200078e0214 */
[----:B------:R-:W-:Y:S01]  /*0fc0*/  IADD3 R3, R3, R4, RZ ;  /* 0x0000000403037210 */ /* 0x000fe20007ffe0ff */
[----:B------:R-:W-:Y:S02]  /*0fd0*/  IMAD R4, R28, c[0x0][0x248], RZ ;  /* 0x000092001c047a24 */ /* 0x000fe400078e02ff */
[----:B------:R-:W-:Y:S02]  /*0fe0*/  IMAD R17, R87, c[0x0][0x294], R17 ;  /* 0x0000a50057117a24 */ /* 0x000fe400078e0211 */
[----:B------:R-:W-:Y:S01]  /*0ff0*/  IMAD.WIDE.U32 R124, R88, c[0x0][0x248], R2 ;  /* 0x00009200587c7a25 */ /* 0x000fe200078e0002 */
[----:B------:R-:W-:-:S02]  /*1000*/  LOP3.LUT R2, R5, 0x1c0, RZ, 0xc0, !PT ;  /* 0x000001c005027812 */ /* 0x000fc400078ec0ff */
[----:B------:R-:W-:Y:S01]  /*1010*/  LEA.HI R5, R32, R212, RZ, 0x6 ;  /* 0x000000d420057211 */ /* 0x000fe200078f30ff */
[----:B------:R-:W-:Y:S01]  /*1020*/  IMAD R6, R88, c[0x0][0x24c], R4 ;  /* 0x0000930058067a24 */ /* 0x000fe200078e0204 */
[----:B------:R-:W-:Y:S01]  /*1030*/  SHF.R.S32.HI R4, RZ, 0x1f, R33 ;  /* 0x0000001fff047819 */ /* 0x000fe20000011421 */
[----:B------:R-:W-:Y:S01]  /*1040*/  IMAD R3, R180, R33, RZ ;  /* 0x00000021b4037224 */ /* 0x000fe200078e02ff */
[----:B------:R-:W-:Y:S01]  /*1050*/  MOV R120, R124 ;  /* 0x0000007c00787202 */ /* 0x000fe20000000f00 */
[----:B------:R-:W-:Y:S02]  /*1060*/  IMAD.IADD R121, R125, 0x1, R6 ;  /* 0x000000017d797824 */ /* 0x000fe400078e0206 */
[-C--:B------:R-:W-:Y:S01]  /*1070*/  IMAD R3, R4, R158.reuse, R3 ;  /* 0x0000009e04037224 */ /* 0x080fe200078e0203 */
[----:B------:R-:W-:Y:S01]  /*1080*/  LOP3.LUT R4, R2, 0x38, R12, 0xf8, !PT ;  /* 0x0000003802047812 */ /* 0x000fe200078ef80c */
[----:B------:R-:W-:Y:S01]  /*1090*/  IMAD.WIDE.U32 R18, R33, R158, R120 ;  /* 0x0000009e21127225 */ /* 0x000fe200078e0078 */
[----:B------:R-:W-:-:S03]  /*10a0*/  SHF.R.U32.HI R2, RZ, 0x3, R2 ;  /* 0x00000003ff027819 */ /* 0x000fc60000011602 */
[----:B------:R-:W-:Y:S01]  /*10b0*/  IMAD.IADD R3, R19, 0x1, R3 ;  /* 0x0000000113037824 */ /* 0x000fe200078e0203 */
[----:B------:R-:W-:Y:S01]  /*10c0*/  LOP3.LUT R2, R4, R2, RZ, 0x3c, !PT ;  /* 0x0000000204027212 */ /* 0x000fe200078e3cff */
[----:B------:R-:W-:Y:S01]  /*10d0*/  IMAD.SHL.U32 R4, R5, 0x8, RZ ;  /* 0x0000000805047824 */ /* 0x000fe200078e00ff */
[----:B------:R-:W-:Y:S01]  /*10e0*/  @P0 LEA R6, P1, R18, c[0x0][0x220], 0x1 ;  /* 0x0000880012060a11 */ /* 0x000fe200078208ff */
[----:B------:R-:W-:Y:S02]  /*10f0*/  IMAD R19, R188, c[0x0][0x1e8], RZ ;  /* 0x00007a00bc137a24 */ /* 0x000fe400078e02ff */
[----:B------:R-:W-:Y:S01]  /*1100*/  IMAD.MOV.U32 R177, RZ, RZ, c[0x0][0x1e0] ;  /* 0x00007800ffb17624 */ /* 0x000fe200078e00ff */
[----:B------:R-:W-:Y:S01]  /*1110*/  @P0 LEA.HI.X R7, R18, c[0x0][0x224], R3, 0x1, P1 ;  /* 0x0000890012070a11 */ /* 0x000fe200008f0c03 */
[----:B------:R-:W-:Y:S01]  /*1120*/  IMAD R19, R35, c[0x0][0x1ec], R19 ;  /* 0x00007b0023137a24 */ /* 0x000fe200078e0213 */
[----:B------:R-:W-:Y:S01]  /*1130*/  LOP3.LUT R2, R2, 0xfffffe00, R4, 0xf8, !PT ;  /* 0xfffffe0002027812 */ /* 0x000fe200078ef804 */
[----:B------:R-:W-:Y:S01]  /*1140*/  IMAD.WIDE.U32 R164, R87, c[0x0][0x1e0], RZ ;  /* 0x0000780057a47a25 */ /* 0x000fe200078e00ff */
[----:B------:R-:W-:-:S02]  /*1150*/  ISETP.GE.AND P1, PT, R16, 0x11, PT ;  /* 0x000000111000780c */ /* 0x000fc40003f26270 */
[C---:B------:R-:W-:Y:S01]  /*1160*/  SHF.L.U32 R185, R177.reuse, 0x5, RZ ;  /* 0x00000005b1b97819 */ /* 0x040fe200000006ff */
[----:B------:R-:W-:Y:S02]  /*1170*/  IMAD.SHL.U32 R80, R2, 0x2, RZ ;  /* 0x0000000202507824 */ /* 0x000fe400078e00ff */
[----:B------:R-:W-:Y:S02]  /*1180*/  IMAD.MOV.U32 R163, RZ, RZ, 0x5 ;  /* 0x00000005ffa37424 */ /* 0x000fe400078e00ff */
[----:B------:R-:W-:Y:S01]  /*1190*/  IMAD.MOV.U32 R84, RZ, RZ, 0x40 ;  /* 0x00000040ff547424 */ /* 0x000fe200078e00ff */
[----:B------:R-:W-:Y:S01]  /*11a0*/  @!PT LDS RZ, [RZ] ;  /* 0x00000000fffff984 */ /* 0x000fe20000000800 */
[----:B------:R-:W-:Y:S01]  /*11b0*/  @!PT LDS RZ, [RZ] ;  /* 0x00000000fffff984 */ /* 0x000fe20000000800 */
[----:B------:R-:W-:Y:S01]  /*11c0*/  @!PT LDS RZ, [RZ] ;  /* 0x00000000fffff984 */ /* 0x000fe20000000800 */
[----:B------:R1:W-:Y:S01]  /*11d0*/  @P0 LDGSTS.E.BYPASS.LTC128B.128 [R80+0x3100], [R6.64], !P5 ;  /* 0x0310000006500fae */ /* 0x0003e2000e901d48 */
[----:B------:R-:W-:Y:S01]  /*11e0*/  ISETP.GE.AND P0, PT, R16, 0x21, PT ;  /* 0x000000211000780c */ /* 0x000fe20003f06270 */
[----:B------:R-:W-:Y:S01]  /*11f0*/  IMAD.MOV.U32 R183, RZ, RZ, c[0x0][0x290] ;  /* 0x0000a400ffb77624 */ /* 0x000fe200078e00ff */
[----:B------:R-:W-:Y:S01]  /*1200*/  SHF.L.U64.HI R169, R177, R163, c[0x0][0x1e4] ;  /* 0x00007900b1a97619 */ /* 0x000fe200000102a3 */
[----:B------:R-:W-:-:S02]  /*1210*/  IMAD.MOV.U32 R184, RZ, RZ, c[0x0][0x280] ;  /* 0x0000a000ffb87624 */ /* 0x000fc400078e00ff */
[C---:B------:R-:W-:Y:S01]  /*1220*/  IMAD R174, R152.reuse, c[0x0][0x1e4], RZ ;  /* 0x0000790098ae7a24 */ /* 0x040fe200078e02ff */
[C---:B------:R-:W-:Y:S01]  /*1230*/  SHF.L.U64.HI R161, R183.reuse, R160, c[0x0][0x294] ;  /* 0x0000a500b7a17619 */ /* 0x040fe200000102a0 */
[C---:B------:R-:W-:Y:S01]  /*1240*/  IMAD R175, R152.reuse, c[0x0][0x284], RZ ;  /* 0x0000a10098af7a24 */ /* 0x040fe200078e02ff */
[----:B------:R-:W-:Y:S01]  /*1250*/  SHF.L.U64.HI R162, R183, R163, c[0x0][0x294] ;  /* 0x0000a500b7a27619 */ /* 0x000fe200000102a3 */
[----:B------:R-:W-:Y:S01]  /*1260*/  IMAD R176, R152, c[0x0][0x294], RZ ;  /* 0x0000a50098b07a24 */ /* 0x000fe200078e02ff */
[----:B------:R-:W-:Y:S01]  /*1270*/  SHF.L.U32 R181, R184, 0x6, RZ ;  /* 0x00000006b8b57819 */ /* 0x000fe200000006ff */
[----:B------:R-:W-:-:S04]  /*1280*/  IMAD.WIDE.U32 R156, R152, c[0x0][0x1e0], RZ ;  /* 0x00007800989c7a25 */ /* 0x000fc800078e00ff */
[----:B------:R-:W-:Y:S01]  /*1290*/  IMAD.WIDE.U32 R154, R152, c[0x0][0x280], RZ ;  /* 0x0000a000989a7a25 */ /* 0x000fe200078e00ff */
[----:B------:R-:W-:-:S03]  /*12a0*/  IADD3 R174, R157, R174, RZ ;  /* 0x000000ae9dae7210 */ /* 0x000fc60007ffe0ff */
[----:B------:R-:W-:-:S04]  /*12b0*/  IMAD.WIDE.U32 R152, R152, c[0x0][0x290], RZ ;  /* 0x0000a40098987a25 */ /* 0x000fc800078e00ff */
[----:B------:R-:W-:-:S04]  /*12c0*/  IMAD.WIDE.U32 R172, R150, c[0x0][0x1e0], RZ ;  /* 0x0000780096ac7a25 */ /* 0x000fc800078e00ff */
[----:B------:R-:W-:-:S04]  /*12d0*/  IMAD.WIDE.U32 R170, R149, c[0x0][0x1e0], RZ ;  /* 0x0000780095aa7a25 */ /* 0x000fc800078e00ff */
[----:B------:R-:W-:Y:S02]  /*12e0*/  IMAD.SHL.U32 R151, R148, 0x20, RZ ;  /* 0x0000002094977824 */ /* 0x000fe400078e00ff */
[C---:B------:R-:W-:Y:S01]  /*12f0*/  IMAD.SHL.U32 R186, R177.reuse, 0x40, RZ ;  /* 0x00000040b1ba7824 */ /* 0x040fe200078e00ff */
[-C--:B------:R-:W-:Y:S01]  /*1300*/  SHF.L.U64.HI R177, R177, R160.reuse, c[0x0][0x1e4] ;  /* 0x00007900b1b17619 */ /* 0x080fe200000102a0 */
[C---:B------:R-:W-:Y:S01]  /*1310*/  IMAD.SHL.U32 R182, R183.reuse, 0x40, RZ ;  /* 0x00000040b7b67824 */ /* 0x040fe200078e00ff */
[----:B------:R-:W-:Y:S01]  /*1320*/  SHF.L.U64.HI R160, R184, R160, c[0x0][0x284] ;  /* 0x0000a100b8a07619 */ /* 0x000fe200000102a0 */
[----:B------:R-:W-:Y:S02]  /*1330*/  IMAD.SHL.U32 R183, R183, 0x20, RZ ;  /* 0x00000020b7b77824 */ /* 0x000fe400078e00ff */
[----:B------:R-:W-:Y:S02]  /*1340*/  IMAD.IADD R175, R155, 0x1, R175 ;  /* 0x000000019baf7824 */ /* 0x000fe400078e02af */
[----:B------:R-:W-:Y:S01]  /*1350*/  IMAD.IADD R176, R153, 0x1, R176 ;  /* 0x0000000199b07824 */ /* 0x000fe200078e02b0 */
[----:B---3--:R-:W-:Y:S01]  /*1360*/  @P2 SHF.R.S32.HI R5, RZ, 0x1f, R9 ;  /* 0x0000001fff052819 */ /* 0x008fe20000011409 */
[----:B------:R-:W-:Y:S01]  /*1370*/  @!P2 IMAD.MOV.U32 R5, RZ, RZ, R8 ;  /* 0x000000ffff05a224 */ /* 0x000fe200078e0008 */
[----:B------:R-:W-:Y:S01]  /*1380*/  @P2 MOV R4, R9 ;  /* 0x0000000900042202 */ /* 0x000fe20000000f00 */
[----:B------:R-:W-:Y:S01]  /*1390*/  @!P2 IMAD.MOV.U32 R4, RZ, RZ, R15 ;  /* 0x000000ffff04a224 */ /* 0x000fe200078e000f */
[C---:B------:R-:W-:Y:S01]  /*13a0*/  @P1 LEA R2, P2, R148.reuse, R18, 0x4 ;  /* 0x0000001294021211 */ /* 0x040fe200078420ff */
[----:B------:R-:W-:Y:S01]  /*13b0*/  IMAD.WIDE.U32 R8, R148, 0x20, RZ ;  /* 0x0000002094087825 */ /* 0x000fe200078e00ff */
[----:B------:R-:W-:-:S02]  /*13c0*/  SEL R29, R5, RZ, !P4 ;  /* 0x000000ff051d7207 */ /* 0x000fc40006000000 */
[----:B-1----:R-:W-:Y:S02]  /*13d0*/  @P1 LEA.HI.X R7, R148, R3, R34, 0x4, P2 ;  /* 0x0000000394071211 */ /* 0x002fe400010f2422 */
[----:B------:R-:W-:Y:S02]  /*13e0*/  @P1 LEA R6, P2, R2, c[0x0][0x220], 0x1 ;  /* 0x0000880002061a11 */ /* 0x000fe400078408ff */
[----:B------:R-:W-:Y:S02]  /*13f0*/  SEL R94, R4, RZ, !P4 ;  /* 0x000000ff045e7207 */ /* 0x000fe40006000000 */
[----:B------:R-:W-:Y:S02]  /*1400*/  @P1 LEA.HI.X R7, R2, c[0x0][0x224], R7, 0x1, P2 ;  /* 0x0000890002071a11 */ /* 0x000fe400010f0c07 */
[----:B------:R-:W-:Y:S02]  /*1410*/  ISETP.GE.AND P2, PT, R16, 0x31, PT ;  /* 0x000000311000780c */ /* 0x000fe40003f46270 */
[----:B------:R-:W-:Y:S01]  /*1420*/  @P0 IADD3 R2, P3, R18, R8, RZ ;  /* 0x0000000812020210 */ /* 0x000fe20007f7e0ff */
[----:B------:R1:W-:Y:S03]  /*1430*/  @P1 LDGSTS.E.BYPASS.LTC128B.128 [R80+0x3900], [R6.64], !P5 ;  /* 0x0390000006501fae */ /* 0x0003e6000e901d48 */
[----:B-1----:R-:W-:-:S07]  /*1440*/  @P0 IADD3.X R7, R3, R9, R11, P3, !PT ;  /* 0x0000000903070210 */ /* 0x002fce0001ffe40b */
[----:B------:R-:W-:Y:S01]  /*1450*/  @P2 IMAD R11, R34, 0x30, RZ ;  /* 0x00000030220b2824 */ /* 0x000fe200078e02ff */
[----:B------:R-:W-:Y:S01]  /*1460*/  @P0 LEA R6, P1, R2, c[0x0][0x220], 0x1 ;  /* 0x0000880002060a11 */ /* 0x000fe200078208ff */
[----:B------:R-:W-:-:S03]  /*1470*/  IMAD.WIDE.U32 R8, R22, c[0x0][0x1e0], RZ ;  /* 0x0000780016087a25 */ /* 0x000fc600078e00ff */
[----:B------:R-:W-:Y:S01]  /*1480*/  @P0 LEA.HI.X R7, R2, c[0x0][0x224], R7, 0x1, P1 ;  /* 0x0000890002070a11 */ /* 0x000fe200008f0c07 */
[----:B------:R-:W-:Y:S01]  /*1490*/  @P2 IMAD.MOV.U32 R2, RZ, RZ, R18 ;  /* 0x000000ffff022224 */ /* 0x000fe200078e0012 */
[----:B------:R-:W-:-:S03]  /*14a0*/  ISETP.GE.AND P1, PT, R24, c[0x0][0x27c], PT ;  /* 0x00009f0018007a0c */ /* 0x000fc60003f26270 */
[----:B------:R-:W-:Y:S01]  /*14b0*/  @P2 IMAD.WIDE.U32 R4, R148, 0x30, R2 ;  /* 0x0000003094042825 */ /* 0x000fe200078e0002 */
[----:B------:R1:W-:Y:S01]  /*14c0*/  @P0 LDGSTS.E.BYPASS.LTC128B.128 [R80+0x4100], [R6.64], !P5 ;  /* 0x0410000006500fae */ /* 0x0003e2000e901d48 */
[C---:B------:R-:W-:Y:S02]  /*14d0*/  ISETP.GE.AND P0, PT, R187.reuse, 0x1, PT ;  /* 0x00000001bb00780c */ /* 0x040fe40003f06270 */
[----:B------:R-:W-:Y:S01]  /*14e0*/  IMAD.SHL.U32 R2, R187, 0x2, RZ ;  /* 0x00000002bb027824 */ /* 0x000fe200078e00ff */
[----:B------:R-:W-:Y:S02]  /*14f0*/  @P2 IADD3 R5, R5, R11, RZ ;  /* 0x0000000b05052210 */ /* 0x000fe40007ffe0ff */
[----:B------:R-:W-:Y:S02]  /*1500*/  @P2 LEA R14, P3, R4, c[0x0][0x220], 0x1 ;  /* 0x00008800040e2a11 */ /* 0x000fe400078608ff */
[----:B------:R-:W-:Y:S02]  /*1510*/  ISETP.GT.AND P0, PT, R16, 0x50, PT ;  /* 0x000000501000780c */ /* 0x000fe40003f04270 */
[----:B------:R-:W-:-:S02]  /*1520*/  @P1 IADD3 R2, -R2, c[0x0][0x1d4], RZ ;  /* 0x0000750002021a10 */ /* 0x000fc40007ffe1ff */
[----:B------:R-:W-:Y:S01]  /*1530*/  @P2 LEA.HI.X R15, R4, c[0x0][0x224], R5, 0x1, P3 ;  /* 0x00008900040f2a11 */ /* 0x000fe200018f0c05 */
[----:B------:R-:W-:Y:S02]  /*1540*/  IMAD.IADD R5, R9, 0x1, R10 ;  /* 0x0000000109057824 */ /* 0x000fe400078e020a */
[----:B------:R-:W-:Y:S02]  /*1550*/  IMAD.MOV.U32 R4, RZ, RZ, R8 ;  /* 0x000000ffff047224 */ /* 0x000fe400078e0008 */
[----:B------:R-:W-:Y:S01]  /*1560*/  IMAD.WIDE.U32 R8, R87, c[0x0][0x280], R26 ;  /* 0x0000a00057087a25 */ /* 0x000fe200078e001a */
[----:B------:R2:W-:Y:S03]  /*1570*/  @P2 LDGSTS.E.BYPASS.LTC128B.128 [R80+0x4900], [R14.64], !P5 ;  /* 0x049000000e502fae */ /* 0x0005e6000e901d48 */
[----:B------:R-:W-:-:S04]  /*1580*/  IMAD.WIDE.U32 R10, R35, c[0x0][0x1e8], R4 ;  /* 0x00007a00230a7a25 */ /* 0x000fc800078e0004 */
[----:B------:R-:W-:Y:S01]  /*1590*/  IMAD.WIDE.U32 R4, R35, c[0x0][0x260], R12 ;  /* 0x0000980023047a25 */ /* 0x000fe200078e000c */
[----:B------:R-:W-:Y:S02]  /*15a0*/  MOV R82, R10 ;  /* 0x0000000a00527202 */ /* 0x000fe40000000f00 */
[----:B-1----:R-:W-:Y:S01]  /*15b0*/  SEL R7, RZ, c[0x0][0x27c], !P1 ;  /* 0x00009f00ff077a07 */ /* 0x002fe20004800000 */
[----:B------:R-:W-:Y:S01]  /*15c0*/  IMAD.IADD R83, R11, 0x1, R19 ;  /* 0x000000010b537824 */ /* 0x000fe200078e0213 */
[----:B------:R-:W-:Y:S01]  /*15d0*/  ISETP.GE.AND P1, PT, R16, 0x41, PT ;  /* 0x000000411000780c */ /* 0x000fe20003f26270 */
[----:B------:R-:W-:Y:S01]  /*15e0*/  IMAD R16, R31, c[0x0][0x280], RZ ;  /* 0x0000a0001f107a24 */ /* 0x000fe200078e02ff */
[----:B------:R-:W-:Y:S01]  /*15f0*/  SHF.R.S32.HI R6, RZ, 0x1f, R2 ;  /* 0x0000001fff067819 */ /* 0x000fe20000011402 */
[----:B------:R-:W-:Y:S02]  /*1600*/  IMAD.IADD R11, R5, 0x1, R20 ;  /* 0x00000001050b7824 */ /* 0x000fe400078e0214 */
[C---:B------:R-:W-:Y:S01]  /*1610*/  IMAD R16, R87.reuse, c[0x0][0x284], R16 ;  /* 0x0000a10057107a24 */ /* 0x040fe200078e0210 */
[----:B------:R-:W-:Y:S01]  /*1620*/  LEA.HI R23, R6, R2, RZ, 0x4 ;  /* 0x0000000206177211 */ /* 0x000fe200078f20ff */
[----:B------:R-:W-:Y:S01]  /*1630*/  IMAD.MOV.U32 R102, RZ, RZ, R8 ;  /* 0x000000ffff667224 */ /* 0x000fe200078e0008 */
[----:B------:R-:W-:Y:S01]  /*1640*/  IADD3 R2, R24, R7, RZ ;  /* 0x0000000718027210 */ /* 0x000fe20007ffe0ff */
[----:B------:R-:W-:-:S03]  /*1650*/  IMAD.WIDE.U32 R6, R87, c[0x0][0x290], R26 ;  /* 0x0000a40057067a25 */ /* 0x000fc600078e001a */
[----:B------:R-:W-:Y:S01]  /*1660*/  SHF.R.S32.HI R5, RZ, 0x1f, R2 ;  /* 0x0000001fff057819 */ /* 0x000fe20000011402 */
[----:B------:R-:W-:Y:S01]  /*1670*/  IMAD.IADD R103, R9, 0x1, R16 ;  /* 0x0000000109677824 */ /* 0x000fe200078e0210 */
[C---:B------:R-:W-:Y:S01]  /*1680*/  @P1 LEA R12, P2, R148.reuse, R18, 0x6 ;  /* 0x00000012940c1211 */ /* 0x040fe200078430ff */
[----:B------:R-:W-:Y:S01]  /*1690*/  IMAD.WIDE.U32 R8, R87, c[0x0][0x280], R24 ;  /* 0x0000a00057087a25 */ /* 0x000fe200078e0018 */
[----:B------:R-:W-:Y:S02]  /*16a0*/  LEA.HI R19, R5, R2, RZ, 0x3 ;  /* 0x0000000205137211 */ /* 0x000fe400078f18ff */
[----:B--2---:R-:W-:Y:S01]  /*16b0*/  @P1 LEA.HI.X R14, R148, R3, R34, 0x6, P2 ;  /* 0x00000003940e1211 */ /* 0x004fe200010f3422 */
[----:B------:R-:W-:Y:S01]  /*16c0*/  IMAD.IADD R101, R7, 0x1, R17 ;  /* 0x0000000107657824 */ /* 0x000fe200078e0211 */
[----:B------:R-:W-:Y:S01]  /*16d0*/  ISETP.GE.AND P2, PT, R24, c[0x0][0x1d4], PT ;  /* 0x0000750018007a0c */ /* 0x000fe20003f46270 */
[----:B------:R-:W-:Y:S01]  /*16e0*/  IMAD.MOV.U32 R100, RZ, RZ, R6 ;  /* 0x000000ffff647224 */ /* 0x000fe200078e0006 */
[----:B------:R-:W-:Y:S01]  /*16f0*/  SHF.R.S32.HI R2, RZ, 0x1f, R21 ;  /* 0x0000001fff027819 */ /* 0x000fe20000011415 */
[----:B------:R-:W-:Y:S01]  /*1700*/  IMAD.WIDE.U32 R6, R87, c[0x0][0x290], R24 ;  /* 0x0000a40057067a25 */ /* 0x000fe200078e0018 */
[----:B------:R-:W-:-:S03]  /*1710*/  LOP3.LUT R108, R19, 0xfffffff8, RZ, 0xc0, !PT ;  /* 0xfffffff8136c7812 */ /* 0x000fc600078ec0ff */
[----:B------:R-:W-:Y:S01]  /*1720*/  IMAD.IADD R99, R16, 0x1, R9 ;  /* 0x0000000110637824 */ /* 0x000fe200078e0209 */
[----:B------:R-:W-:Y:S01]  /*1730*/  SEL R9, RZ, 0x1, P2 ;  /* 0x00000001ff097807 */ /* 0x000fe20001000000 */
[----:B------:R-:W-:Y:S01]  /*1740*/  IMAD.MOV.U32 R98, RZ, RZ, R8 ;  /* 0x000000ffff627224 */ /* 0x000fe200078e0008 */
[----:B------:R-:W-:Y:S01]  /*1750*/  ISETP.GE.AND P2, PT, R105, c[0x0][0x1d4], PT ;  /* 0x0000750069007a0c */ /* 0x000fe20003f46270 */
[----:B------:R-:W-:Y:S01]  /*1760*/  IMAD.MOV.U32 R96, RZ, RZ, R6 ;  /* 0x000000ffff607224 */ /* 0x000fe200078e0006 */
[----:B------:R-:W-:Y:S01]  /*1770*/  IADD3 R97, R17, R7, RZ ;  /* 0x0000000711617210 */ /* 0x000fe20007ffe0ff */
[----:B------:R-:W-:Y:S01]  /*1780*/  IMAD R13, R188, c[0x0][0x210], RZ ;  /* 0x00008400bc0d7a24 */ /* 0x000fe200078e02ff */
[----:B------:R-:W-:Y:S01]  /*1790*/  LEA.HI R7, R2, R87, RZ, 0x3 ;  /* 0x0000005702077211 */ /* 0x000fe200078f18ff */
[----:B------:R-:W-:Y:S01]  /*17a0*/  IMAD.MOV.U32 R10, RZ, RZ, R4 ;  /* 0x000000ffff0a7224 */ /* 0x000fe200078e0004 */
[----:B------:R-:W-:Y:S01]  /*17b0*/  SEL R2, RZ, 0xffffffff, P2 ;  /* 0xffffffffff027807 */ /* 0x000fe20001000000 */
[----:B------:R-:W-:Y:S01]  /*17c0*/  IMAD R13, R35, c[0x0][0x214], R13 ;  /* 0x00008500230d7a24 */ /* 0x000fe200078e020d */
[----:B------:R-:W-:Y:S01]  /*17d0*/  LOP3.LUT R8, R7, 0xfffffff8, RZ, 0xc0, !PT ;  /* 0xfffffff807087812 */ /* 0x000fe200078ec0ff */
[----:B------:R-:W-:Y:S01]  /*17e0*/  IMAD.WIDE.U32 R4, R35, c[0x0][0x210], R24 ;  /* 0x0000840023047a25 */ /* 0x000fe200078e0018 */
[----:B------:R-:W-:-:S02]  /*17f0*/  @P1 LEA R6, P2, R12, c[0x0][0x220], 0x1 ;  /* 0x000088000c061a11 */ /* 0x000fc400078408ff */
[----:B------:R-:W-:Y:S01]  /*1800*/  SHF.R.S32.HI R114, RZ, 0x1f, R108 ;  /* 0x0000001fff727819 */ /* 0x000fe2000001146c */
[----:B------:R-:W-:Y:S01]  /*1810*/  IMAD.SHL.U32 R7, R2, 0x2, RZ ;  /* 0x0000000202077824 */ /* 0x000fe200078e00ff */
[----:B------:R-:W-:Y:S01]  /*1820*/  IADD3 R2, R87, -R8, RZ ;  /* 0x8000000857027210 */ /* 0x000fe20007ffe0ff */
[----:B------:R-:W-:Y:S01]  /*1830*/  IMAD R8, R28, c[0x0][0x268], RZ ;  /* 0x00009a001c087a24 */ /* 0x000fe200078e02ff */
[----:B------:R-:W-:Y:S01]  /*1840*/  IADD3 R28, R26, 0x10, RZ ;  /* 0x000000101a1c7810 */ /* 0x000fe20007ffe0ff */
[----:B------:R-:W-:Y:S01]  /*1850*/  IMAD.IADD R5, R5, 0x1, R13 ;  /* 0x0000000105057824 */ /* 0x000fe200078e020d */
[----:B------:R-:W-:Y:S01]  /*1860*/  LOP3.LUT R90, R7, 0x2, R9, 0xe2, !PT ;  /* 0x00000002075a7812 */ /* 0x000fe200078ee209 */
[----:B------:R-:W-:Y:S01]  /*1870*/  IMAD R92, R88, c[0x0][0x26c], R8 ;  /* 0x00009b00585c7a24 */ /* 0x000fe200078e0208 */
[----:B------:R-:W-:Y:S01]  /*1880*/  SHF.R.S32.HI R9, RZ, 0x4, R23 ;  /* 0x00000004ff097819 */ /* 0x000fe20000011417 */
[----:B------:R-:W-:Y:S01]  /*1890*/  @P0 IMAD R16, R34, 0x50, RZ ;  /* 0x0000005022100824 */ /* 0x000fe200078e02ff */
[----:B------:R-:W-:Y:S01]  /*18a0*/  @P1 LEA.HI.X R7, R12, c[0x0][0x224], R14, 0x1, P2 ;  /* 0x000089000c071a11 */ /* 0x000fe200010f0c0e */
[----:B------:R-:W-:Y:S01]  /*18b0*/  IMAD.WIDE.U32 R88, R88, c[0x0][0x268], R10 ;  /* 0x00009a0058587a25 */ /* 0x000fe200078e000a */
[----:B------:R-:W-:-:S02]  /*18c0*/  LEA.HI R12, R32, R212, RZ, 0x5 ;  /* 0x000000d4200c7211 */ /* 0x000fc400078f28ff */
[C---:B------:R-:W-:Y:S01]  /*18d0*/  LOP3.LUT P2, RZ, R2.reuse, 0x4, RZ, 0xc0, !PT ;  /* 0x0000000402ff7812 */ /* 0x040fe2000784c0ff */
[----:B------:R-:W-:Y:S01]  /*18e0*/  IMAD.SHL.U32 R2, R2, 0x40, RZ ;  /* 0x0000004002027824 */ /* 0x000fe200078e00ff */
[----:B------:R-:W-:Y:S01]  /*18f0*/  LEA.HI.SX32 R91, R19, R9, 0x1d ;  /* 0x00000009135b7211 */ /* 0x000fe200078feaff */
[----:B------:R-:W-:Y:S01]  /*1900*/  IMAD.SHL.U32 R12, R12, 0x10, RZ ;  /* 0x000000100c0c7824 */ /* 0x000fe200078e00ff */
[----:B------:R1:W-:Y:S01]  /*1910*/  @P1 LDGSTS.E.BYPASS.LTC128B.128 [R80+0x5100], [R6.64], !P5 ;  /* 0x0510000006501fae */ /* 0x0003e2000e901d48 */
[----:B------:R-:W-:Y:S01]  /*1920*/  IMAD.WIDE.U32 R82, R94, c[0x0][0x1f0], R82 ;  /* 0x00007c005e527a25 */ /* 0x000fe200078e0052 */
[----:B------:R-:W-:Y:S02]  /*1930*/  LOP3.LUT R2, R2, 0x1c0, RZ, 0xc0, !PT ;  /* 0x000001c002027812 */ /* 0x000fe400078ec0ff */
[----:B------:R-:W-:Y:S01]  /*1940*/  LOP3.LUT R9, R12, 0xfffffe00, RZ, 0xc0, !PT ;  /* 0xfffffe000c097812 */ /* 0x000fe200078ec0ff */
[----:B------:R-:W-:Y:S01]  /*1950*/  IMAD.SHL.U32 R91, R91, 0x8, RZ ;  /* 0x000000085b5b7824 */ /* 0x000fe200078e00ff */
[----:B------:R-:W-:Y:S01]  /*1960*/  SHF.R.U32.HI R8, RZ, 0x3, R2 ;  /* 0x00000003ff087819 */ /* 0x000fe20000011602 */
[----:B-----5:R-:W-:Y:S01]  /*1970*/  IMAD.WIDE.U32 R100, R147, c[0x0][0x290], R100 ;  /* 0x0000a40093647a25 */ /* 0x020fe200078e0064 */
[----:B------:R-:W-:-:S02]  /*1980*/  LOP3.LUT R13, R2, 0x18, R24, 0xf8, !PT ;  /* 0x00000018020d7812 */ /* 0x000fc400078ef818 */
[C---:B------:R-:W-:Y:S01]  /*1990*/  LOP3.LUT R12, R2.reuse, 0x38, R19, 0xf8, !PT ;  /* 0x00000038020c7812 */ /* 0x040fe200078ef813 */
[----:B------:R-:W-:Y:S01]  /*19a0*/  IMAD.WIDE.U32 R102, R147, c[0x0][0x280], R102 ;  /* 0x0000a00093667a25 */ /* 0x000fe200078e0066 */
[----:B------:R-:W-:Y:S02]  /*19b0*/  LOP3.LUT R2, R2, 0x38, R91, 0xf8, !PT ;  /* 0x0000003802027812 */ /* 0x000fe400078ef85b */
[----:B------:R-:W-:Y:S01]  /*19c0*/  LOP3.LUT R85, R9, R13, R8, 0xf6, !PT ;  /* 0x0000000d09557212 */ /* 0x000fe200078ef608 */
[----:B------:R-:W-:Y:S01]  /*19d0*/  IMAD.WIDE.U32 R98, R147, c[0x0][0x280], R98 ;  /* 0x0000a00093627a25 */ /* 0x000fe200078e0062 */
[C-C-:B------:R-:W-:Y:S02]  /*19e0*/  LOP3.LUT R135, R9.reuse, R12, R8.reuse, 0xf6, !PT ;  /* 0x0000000c09877212 */ /* 0x140fe400078ef608 */
[----:B------:R-:W-:Y:S01]  /*19f0*/  LOP3.LUT R133, R9, R2, R8, 0xf6, !PT ;  /* 0x0000000209857212 */ /* 0x000fe200078ef608 */
[----:B------:R-:W-:Y:S01]  /*1a00*/  @P0 IMAD.MOV.U32 R2, RZ, RZ, R18 ;  /* 0x000000ffff020224 */ /* 0x000fe200078e0012 */
[----:B------:R-:W-:Y:S01]  /*1a10*/  SHF.R.S32.HI R8, RZ, 0x1f, R149 ;  /* 0x0000001fff087819 */ /* 0x000fe20000011495 */
[----:B------:R-:W-:Y:S01]  /*1a20*/  IMAD.WIDE.U32 R96, R147, c[0x0][0x290], R96 ;  /* 0x0000a40093607a25 */ /* 0x000fe200078e0060 */
[----:B------:R-:W-:-:S02]  /*1a30*/  SHF.R.S32.HI R9, RZ, 0x1f, R150 ;  /* 0x0000001fff097819 */ /* 0x000fc40000011496 */
[----:B------:R-:W-:Y:S01]  /*1a40*/  LEA.HI R8, R8, R149, RZ, 0x3 ;  /* 0x0000009508087211 */ /* 0x000fe200078f18ff */
[----:B------:R-:W-:Y:S01]  /*1a50*/  @P0 IMAD.WIDE.U32 R2, R148, 0x50, R2 ;  /* 0x0000005094020825 */ /* 0x000fe200078e0002 */
[----:B------:R-:W-:Y:S02]  /*1a60*/  LEA.HI R9, R9, R150, RZ, 0x3 ;  /* 0x0000009609097211 */ /* 0x000fe400078f18ff */
[----:B-1----:R-:W-:Y:S01]  /*1a70*/  SHF.L.U32 R6, R150, 0x6, RZ ;  /* 0x0000000696067819 */ /* 0x002fe200000006ff */
[----:B------:R-:W-:Y:S01]  /*1a80*/  IMAD.SHL.U32 R8, R8, 0x40, RZ ;  /* 0x0000004008087824 */ /* 0x000fe200078e00ff */
[----:B------:R-:W-:Y:S01]  /*1a90*/  SEL R84, R84, 0xffffffc0, !P2 ;  /* 0xffffffc054547807 */ /* 0x000fe20005000000 */
[----:B------:R-:W-:Y:S01]  /*1aa0*/  IMAD.SHL.U32 R7, R149, 0x40, RZ ;  /* 0x0000004095077824 */ /* 0x000fe200078e00ff */
[----:B------:R-:W-:Y:S01]  /*1ab0*/  LOP3.LUT R6, R6, 0x1c0, RZ, 0xc0, !PT ;  /* 0x000001c006067812 */ /* 0x000fe200078ec0ff */
[----:B------:R-:W-:Y:S01]  /*1ac0*/  IMAD.SHL.U32 R12, R9, 0x40, RZ ;  /* 0x00000040090c7824 */ /* 0x000fe200078e00ff */
[----:B------:R-:W-:Y:S01]  /*1ad0*/  LOP3.LUT R10, R8, 0xfffffe00, RZ, 0xc0, !PT ;  /* 0xfffffe00080a7812 */ /* 0x000fe200078ec0ff */
[----:B------:R-:W-:Y:S01]  /*1ae0*/  IMAD R84, R85, 0x2, R84 ;  /* 0x0000000255547824 */ /* 0x000fe200078e0254 */
[----:B------:R-:W-:Y:S01]  /*1af0*/  LOP3.LUT R7, R7, 0x1c0, RZ, 0xc0, !PT ;  /* 0x000001c007077812 */ /* 0x000fe200078ec0ff */
[----:B------:R-:W-:Y:S01]  /*1b00*/  IMAD.SHL.U32 R85, R85, 0x2, RZ ;  /* 0x0000000255557824 */ /* 0x000fe200078e00ff */
[----:B------:R-:W-:Y:S01]  /*1b10*/  SHF.R.U32.HI R11, RZ, 0x3, R6 ;  /* 0x00000003ff0b7819 */ /* 0x000fe20000011606 */
[----:B------:R-:W-:Y:S01]  /*1b20*/  IMAD.IADD R92, R89, 0x1, R92 ;  /* 0x00000001595c7824 */ /* 0x000fe200078e025c */
[----:B------:R-:W-:-:S02]  /*1b30*/  LOP3.LUT R8, R12, 0xfffffe00, RZ, 0xc0, !PT ;  /* 0xfffffe000c087812 */ /* 0x000fc400078ec0ff */
[C---:B------:R-:W-:Y:S02]  /*1b40*/  LOP3.LUT R14, R6.reuse, 0x38, R19, 0xf8, !PT ;  /* 0x00000038060e7812 */ /* 0x040fe400078ef813 */
[----:B------:R-:W-:Y:S02]  /*1b50*/  LOP3.LUT R13, R6, 0x38, R91, 0xf8, !PT ;  /* 0x00000038060d7812 */ /* 0x000fe400078ef85b */
[----:B------:R-:W-:Y:S02]  /*1b60*/  @P0 IADD3 R12, R3, R16, RZ ;  /* 0x00000010030c0210 */ /* 0x000fe40007ffe0ff */
[----:B------:R-:W-:Y:S02]  /*1b70*/  @P0 LEA R6, P1, R2, c[0x0][0x220], 0x1 ;  /* 0x0000880002060a11 */ /* 0x000fe400078208ff */
[----:B------:R-:W-:Y:S02]  /*1b80*/  SHF.R.U32.HI R9, RZ, 0x3, R7 ;  /* 0x00000003ff097819 */ /* 0x000fe40000011607 */
[----:B------:R-:W-:-:S02]  /*1b90*/  LOP3.LUT R15, R7, 0x38, R19, 0xf8, !PT ;  /* 0x00000038070f7812 */ /* 0x000fc400078ef813 */
[----:B------:R-:W-:Y:S02]  /*1ba0*/  LOP3.LUT R3, R7, 0x38, R91, 0xf8, !PT ;  /* 0x0000003807037812 */ /* 0x000fe400078ef85b */
[----:B------:R-:W-:Y:S01]  /*1bb0*/  @P0 LEA.HI.X R7, R2, c[0x0][0x224], R12, 0x1, P1 ;  /* 0x0000890002070a11 */ /* 0x000fe200008f0c0c */
[C---:B------:R-:W-:Y:S01]  /*1bc0*/  IMAD R2, R29.reuse, c[0x0][0x218], RZ ;  /* 0x000086001d027a24 */ /* 0x040fe200078e02ff */
[C-C-:B------:R-:W-:Y:S02]  /*1bd0*/  LOP3.LUT R15, R10.reuse, R15, R9.reuse, 0xf6, !PT ;  /* 0x0000000f0a0f7212 */ /* 0x140fe400078ef609 */
[----:B------:R-:W-:Y:S01]  /*1be0*/  LOP3.LUT R10, R10, R3, R9, 0xf6, !PT ;  /* 0x000000030a0a7212 */ /* 0x000fe200078ef609 */
[----:B------:R1:W-:Y:S01]  /*1bf0*/  @P0 LDGSTS.E.BYPASS.LTC128B.128 [R80+0x5900], [R6.64], !P5 ;  /* 0x0590000006500fae */ /* 0x0003e2000e901d48 */
[----:B------:R-:W-:Y:S01]  /*1c00*/  ISETP.NE.AND P0, PT, RZ, UR4, PT ;  /* 0x00000004ff007c0c */ /* 0x000fe2000bf05270 */
[----:B------:R-:W-:Y:S01]  /*1c10*/  IMAD R3, R29, c[0x0][0x1f0], RZ ;  /* 0x00007c001d037a24 */ /* 0x000fe200078e02ff */
[----:B------:R-:W-:Y:S01]  /*1c20*/  IADD3 R129, P1, R24, R164, RZ ;  /* 0x000000a418817210 */ /* 0x000fe20007f3e0ff */
[C---:B------:R-:W-:Y:S01]  /*1c30*/  IMAD R104, R94.reuse, c[0x0][0x21c], R2 ;  /* 0x000087005e687a24 */ /* 0x040fe200078e0202 */
[----:B------:R-:W-:Y:S01]  /*1c40*/  P2R R142, PR, RZ, 0x1 ;  /* 0x00000001ff8e7803 */ /* 0x000fe20000000000 */
[C---:B------:R-:W-:Y:S01]  /*1c50*/  IMAD R81, R94.reuse, c[0x0][0x1f4], R3 ;  /* 0x00007d005e517a24 */ /* 0x040fe200078e0203 */
[----:B------:R-:W-:Y:S01]  /*1c60*/  SHF.R.S32.HI R2, RZ, 0x1f, R147 ;  /* 0x0000001fff027819 */ /* 0x000fe20000011493 */
[----:B------:R-:W-:Y:S01]  /*1c70*/  IMAD.WIDE.U32 R94, R94, c[0x0][0x218], R4 ;  /* 0x000086005e5e7a25 */ /* 0x000fe200078e0004 */
[----:B------:R-:W-:Y:S01]  /*1c80*/  IADD3 R141, P0, R22, R87, RZ ;  /* 0x00000057168d7210 */ /* 0x000fe20007f1e0ff */
[----:B------:R-:W0:Y:S01]  /*1c90*/  LDGDEPBAR ;  /* 0x00000000000079af */ /* 0x000e220000000000 */
[--C-:B------:R-:W-:Y:S01]  /*1ca0*/  LOP3.LUT R14, R8, R14, R11.reuse, 0xf6, !PT ;  /* 0x0000000e080e7212 */ /* 0x100fe200078ef60b */
[----:B------:R-:W-:Y:S01]  /*1cb0*/  IMAD R4, R2, c[0x0][0x280], RZ ;  /* 0x0000a00002047a24 */ /* 0x000fe200078e02ff */
[----:B------:R-:W-:Y:S01]  /*1cc0*/  LOP3.LUT R13, R8, R13, R11, 0xf6, !PT ;  /* 0x0000000d080d7212 */ /* 0x000fe200078ef60b */
[----:B------:R-:W-:Y:S01]  /*1cd0*/  IMAD R3, R2, c[0x0][0x290], RZ ;  /* 0x0000a40002037a24 */ /* 0x000fe200078e02ff */
[----:B------:R-:W-:Y:S01]  /*1ce0*/  SHF.R.S32.HI R8, RZ, 0x1f, R150 ;  /* 0x0000001fff087819 */ /* 0x000fe20000011496 */
[----:B------:R-:W-:Y:S01]  /*1cf0*/  IMAD.X R140, R30, 0x1, R31, P0 ;  /* 0x000000011e8c7824 */ /* 0x000fe200000e061f */
[----:B------:R-:W-:Y:S01]  /*1d00*/  IADD3 R2, P0, R87, 0x20, RZ ;  /* 0x0000002057027810 */ /* 0x000fe20007f1e0ff */
[----:B------:R-:W-:Y:S01]  /*1d10*/  IMAD R5, R147, c[0x0][0x294], R3 ;  /* 0x0000a50093057a24 */ /* 0x000fe200078e0203 */
[----:B------:R-:W-:Y:S01]  /*1d20*/  SHF.R.S32.HI R9, RZ, 0x1f, R149 ;  /* 0x0000001fff097819 */ /* 0x000fe20000011495 */
[----:B------:R-:W-:Y:S01]  /*1d30*/  IMAD.IADD R81, R83, 0x1, R81 ;  /* 0x0000000153517824 */ /* 0x000fe200078e0251 */
[-C--:B------:R-:W-:Y:S01]  /*1d40*/  SHF.L.U64.HI R148, R148, R163.reuse, c[0x0][0x23c] ;  /* 0x00008f0094947619 */ /* 0x080fe200000102a3 */
[----:B------:R-:W-:Y:S01]  /*1d50*/  IMAD.X R3, RZ, RZ, R31, P0 ;  /* 0x000000ffff037224 */ /* 0x000fe200000e061f */
[----:B------:R-:W-:Y:S01]  /*1d60*/  SHF.L.U64.HI R163, R184, R163, c[0x0][0x284] ;  /* 0x0000a100b8a37619 */ /* 0x000fe200000102a3 */
[----:B------:R-:W-:Y:S01]  /*1d70*/  IMAD.WIDE.U32 R122, R2, c[0x0][0x1e0], RZ ;  /* 0x00007800027a7a25 */ /* 0x000fe200078e00ff */
[----:B------:R-:W-:-:S02]  /*1d80*/  LOP3.LUT R86, R90, 0x1, RZ, 0xc0, !PT ;  /* 0x000000015a567812 */ /* 0x000fc400078ec0ff */
[----:B------:R-:W-:Y:S01]  /*1d90*/  LOP3.LUT R90, R90, 0x2, RZ, 0xc0, !PT ;  /* 0x000000025a5a7812 */ /* 0x000fe200078ec0ff */
[----:B-1----:R-:W-:Y:S01]  /*1da0*/  IMAD R6, R147, c[0x0][0x284], R4 ;  /* 0x0000a10093067a24 */ /* 0x002fe200078e0204 */
[----:B------:R-:W-:Y:S01]  /*1db0*/  IADD3 R139, P0, R185, R122, RZ ;  /* 0x0000007ab98b7210 */ /* 0x000fe20007f1e0ff */
[----:B------:R-:W-:Y:S01]  /*1dc0*/  IMAD R3, R3, c[0x0][0x1e0], RZ ;  /* 0x0000780003037a24 */ /* 0x000fe200078e02ff */
[----:B------:R-:W-:Y:S01]  /*1dd0*/  IADD3 R116, R101, R5, RZ ;  /* 0x0000000565747210 */ /* 0x000fe20007ffe0ff */
[----:B------:R-:W-:Y:S01]  /*1de0*/  IMAD R4, R31, c[0x0][0x1e0], RZ ;  /* 0x000078001f047a24 */ /* 0x000fe200078e02ff */
[----:B------:R-:W-:Y:S01]  /*1df0*/  SHF.L.U32 R135, R135, 0x1, RZ ;  /* 0x0000000187877819 */ /* 0x000fe200000006ff */
[----:B------:R-:W-:Y:S01]  /*1e00*/  IMAD R7, R2, c[0x0][0x1e4], R3 ;  /* 0x0000790002077a24 */ /* 0x000fe200078e0203 */
[----:B------:R-:W-:Y:S01]  /*1e10*/  SHF.R.S32.HI R113, RZ, 0x1f, R91 ;  /* 0x0000001fff717819 */ /* 0x000fe2000001145b */
[----:B------:R-:W-:Y:S01]  /*1e20*/  IMAD R4, R87, c[0x0][0x1e4], R4 ;  /* 0x0000790057047a24 */ /* 0x000fe200078e0204 */
[----:B------:R-:W-:Y:S01]  /*1e30*/  SHF.L.U32 R133, R133, 0x1, RZ ;  /* 0x0000000185857819 */ /* 0x000fe200000006ff */
[----:B------:R-:W-:Y:S01]  /*1e40*/  IMAD R3, R8, c[0x0][0x1e0], RZ ;  /* 0x0000780008037a24 */ /* 0x000fe200078e02ff */
[----:B------:R-:W-:Y:S01]  /*1e50*/  IADD3 R127, R123, R7, RZ ;  /* 0x000000077b7f7210 */ /* 0x000fe20007ffe0ff */
[----:B------:R-:W-:-:S02]  /*1e60*/  IMAD.IADD R128, R165, 0x1, R4 ;  /* 0x00000001a5807824 */ /* 0x000fc400078e0204 */
[----:B------:R-:W-:Y:S01]  /*1e70*/  IMAD R2, R9, c[0x0][0x1e0], RZ ;  /* 0x0000780009027a24 */ /* 0x000fe200078e02ff */
[----:B------:R-:W-:Y:S01]  /*1e80*/  IADD3.X R137, R169, R127, RZ, P0, !PT ;  /* 0x0000007fa9897210 */ /* 0x000fe200007fe4ff */
[----:B------:R-:W-:Y:S01]  /*1e90*/  IMAD.X R126, R25, 0x1, R128, P1 ;  /* 0x00000001197e7824 */ /* 0x000fe200008e0680 */
[----:B------:R-:W-:Y:S01]  /*1ea0*/  IADD3 R107, P0, R129, R82, RZ ;  /* 0x00000052816b7210 */ /* 0x000fe20007f1e0ff */
[----:B------:R-:W-:Y:S02]  /*1eb0*/  IMAD R3, R150, c[0x0][0x1e4], R3 ;  /* 0x0000790096037a24 */ /* 0x000fe400078e0203 */
[----:B------:R-:W-:Y:S01]  /*1ec0*/  IMAD R2, R149, c[0x0][0x1e4], R2 ;  /* 0x0000790095027a24 */ /* 0x000fe200078e0202 */
[----:B------:R-:W-:Y:S01]  /*1ed0*/  IADD3.X R106, R126, R81, RZ, P0, !PT ;  /* 0x000000517e6a7210 */ /* 0x000fe200007fe4ff */
[----:B------:R-:W-:Y:S01]  /*1ee0*/  IMAD.SHL.U32 R184, R184, 0x20, RZ ;  /* 0x00000020b8b87824 */ /* 0x000fe200078e00ff */
[----:B------:R-:W-:Y:S01]  /*1ef0*/  IADD3 R117, P0, R82, 0x20, RZ ;  /* 0x0000002052757810 */ /* 0x000fe20007f1e0ff */
[----:B------:R-:W-:Y:S01]  /*1f00*/  IMAD.IADD R138, R173, 0x1, R3 ;  /* 0x00000001ad8a7824 */ /* 0x000fe200078e0203 */
[----:B------:R-:W-:Y:S01]  /*1f10*/  IADD3 R111, P1, R107, 0x20, RZ ;  /* 0x000000206b6f7810 */ /* 0x000fe20007f3e0ff */
[----:B------:R-:W-:-:S02]  /*1f20*/  IMAD.IADD R136, R171, 0x1, R2 ;  /* 0x00000001ab887824 */ /* 0x000fc400078e0202 */
[----:B------:R-:W-:Y:S02]  /*1f30*/  IMAD.IADD R118, R103, 0x1, R6 ;  /* 0x0000000167767824 */ /* 0x000fe400078e0206 */
[----:B------:R-:W-:Y:S02]  /*1f40*/  IMAD.IADD R115, R6, 0x1, R99 ;  /* 0x0000000106737824 */ /* 0x000fe400078e0263 */
[----:B------:R-:W-:Y:S02]  /*1f50*/  IMAD.IADD R112, R5, 0x1, R97 ;  /* 0x0000000105707824 */ /* 0x000fe400078e0261 */
[----:B------:R-:W-:Y:S02]  /*1f60*/  IMAD.IADD R104, R95, 0x1, R104 ;  /* 0x000000015f687824 */ /* 0x000fe400078e0268 */
[----:B------:R-:W-:Y:S02]  /*1f70*/  IMAD.X R109, RZ, RZ, R81, P0 ;  /* 0x000000ffff6d7224 */ /* 0x000fe400000e0651 */
[----:B------:R-:W-:-:S02]  /*1f80*/  IMAD.SHL.U32 R134, R14, 0x2, RZ ;  /* 0x000000020e867824 */ /* 0x000fc400078e00ff */
[----:B------:R-:W-:Y:S02]  /*1f90*/  IMAD.SHL.U32 R132, R15, 0x2, RZ ;  /* 0x000000020f847824 */ /* 0x000fe400078e00ff */
[----:B------:R-:W-:Y:S02]  /*1fa0*/  IMAD.X R110, RZ, RZ, R106, P1 ;  /* 0x000000ffff6e7224 */ /* 0x000fe400008e066a */
[----:B------:R-:W-:Y:S02]  /*1fb0*/  IMAD.SHL.U32 R131, R13, 0x2, RZ ;  /* 0x000000020d837824 */ /* 0x000fe400078e00ff */
[----:B------:R-:W-:Y:S01]  /*1fc0*/  IMAD.SHL.U32 R130, R10, 0x2, RZ ;  /* 0x000000020a827824 */ /* 0x000fe200078e00ff */
[----:B------:R-:W-:Y:S06]  /*1fd0*/  BAR.SYNC.DEFER_BLOCKING 0x0 ;  /* 0x0000000000007b1d */ /* 0x000fec0000010000 */
.L_x_360:
        /* <DEDUP_REMOVED lines=32> */
[----:B------:R-:W-:Y:S01]  /*21e0*/  CS2R R6, SRZ ;  /* 0x0000000000067805 */ /* 0x000fe2000001ff00 */
[----:B------:R-:W-:Y:S02]  /*21f0*/  CS2R R40, SRZ ;  /* 0x0000000000287805 */ /* 0x000fe4000001ff00 */
[----:B------:R-:W-:Y:S01]  /*2200*/  IMAD.X R4, R32, 0x1, R118, P0 ;  /* 0x0000000120047824 */ /* 0x000fe200000e0676 */
[----:B------:R-:W-:Y:S05]  /*2210*/  IADD3 R3, P0, R100, R30, RZ ;  /* 0x0000001e64037210 */ /* 0x000fea0007f1e0ff */
[----:B------:R-:W-:Y:S01]  /*2220*/  IMAD.X R5, R36, 0x1, R116, P0 ;  /* 0x0000000124057824 */ /* 0x000fe200000e0674 */
        /* <DEDUP_REMOVED lines=13> */
.L_x_330:
[----:B------:R-:W-:Y:S05]  /*2300*/  BSYNC B0 ;  /* 0x0000000000007941 */ /* 0x000fea0003800000 */
.L_x_329:
        /* <DEDUP_REMOVED lines=39> */
.L_x_332:
[----:B------:R-:W-:Y:S05]  /*2580*/  BSYNC B0 ;  /* 0x0000000000007941 */ /* 0x000fea0003800000 */
.L_x_331:
        /* <DEDUP_REMOVED lines=14> */
[----:B------:R-:W-:Y:S01]  /*2670*/  MOV R4, R43 ;  /* 0x0000002b00047202 */ /* 0x000fe20000000f00 */
[----:B------:R-:W-:Y:S01]  /*2680*/  CS2R R46, SRZ ;  /* 0x00000000002e7805 */ /* 0x000fe2000001ff00 */
[----:B------:R-:W-:Y:S02]  /*2690*/  PRMT R51, R9, 0x5410, R8 ;  /* 0x0000541009337816 */ /* 0x000fe40000000008 */
[----:B------:R-:W-:Y:S01]  /*26a0*/  PRMT R50, R5, 0x5410, R4 ;  /* 0x0000541005327816 */ /* 0x000fe20000000004 */
[----:B------:R-:W-:-:S05]  /*26b0*/  @P4 BRA `(.L_x_334) ;  /* 0x0000012000004947 */ /* 0x000fca0003800000 */
[----:B------:R-:W-:Y:S01]  /*26c0*/  IADD3 R10, P1, P0, R102, R181, R10 ;  /* 0x000000b5660a7210 */ /* 0x000fe2000783e00a */
[----:B------:R-:W-:Y:S01]  /*26d0*/  CS2R R20, SRZ ;  /* 0x0000000000147805 */ /* 0x000fe2000001ff00 */
[----:B------:R-:W-:Y:S02]  /*26e0*/  CS2R R48, SRZ ;  /* 0x0000000000307805 */ /* 0x000fe4000001ff00 */
[----:B------:R-:W-:Y:S02]  /*26f0*/  IADD3.X R32, R118, R160, R32, P1, P0 ;  /* 0x000000a076207210 */ /* 0x000fe40000fe0420 */
        /* <DEDUP_REMOVED lines=14> */
.L_x_334:
[----:B------:R-:W-:Y:S05]  /*27e0*/  BSYNC B0 ;  /* 0x0000000000007941 */ /* 0x000fea0003800000 */
.L_x_333:
        /* <DEDUP_REMOVED lines=34> */
[C---:B------:R-:W-:Y:S01]  /*2a10*/  @!P0 IMAD.U32 R32, R35.reuse, 0x10000, RZ ;  /* 0x0001000023208824 */ /* 0x040fe200078e00ff */
[----:B------:R-:W-:Y:S01]  /*2a20*/  @!P0 LOP3.LUT R35, R35, 0xffff0000, RZ, 0xc0, !PT ;  /* 0xffff000023238812 */ /* 0x000fe200078ec0ff */
[C---:B-1----:R-:W-:Y:S01]  /*2a30*/  @!P0 IMAD.U32 R36, R9.reuse, 0x10000, RZ ;  /* 0x0001000009248824 */ /* 0x042fe200078e00ff */
[----:B------:R-:W-:Y:S02]  /*2a40*/  @!P0 LOP3.LUT R3, R8, 0xffff0000, RZ, 0xc0, !PT ;  /* 0xffff000008038812 */ /* 0x000fe400078ec0ff */
[----:B------:R-:W-:Y:S02]  /*2a50*/  @!P0 LOP3.LUT R4, R9, 0xffff0000, RZ, 0xc0, !PT ;  /* 0xffff000009048812 */ /* 0x000fe400078ec0ff */
[----:B------:R-:W-:Y:S01]  /*2a60*/  @!P0 PRMT R37, R13, 0x5432, R37 ;  /* 0x000054320d258816 */ /* 0x000fe20000000025 */
[C---:B------:R-:W-:Y:S01]  /*2a70*/  @!P0 IMAD.U32 R13, R2.reuse, 0x10000, RZ ;  /* 0x00010000020d8824 */ /* 0x040fe200078e00ff */
[----:B------:R-:W-:Y:S01]  /*2a80*/  @!P0 LOP3.LUT R5, R2, 0xffff0000, RZ, 0xc0, !PT ;  /* 0xffff000002058812 */ /* 0x000fe200078ec0ff */
[C---:B------:R-:W-:Y:S01]  /*2a90*/  @!P0 FMUL.FTZ R38, R3.reuse, R32 ;  /* 0x0000002003268220 */ /* 0x040fe20000410000 */
[----:B------:R-:W-:Y:S01]  /*2aa0*/  @!P0 SHF.L.U32 R34, R8, 0x10, RZ ;  /* 0x0000001008228819 */ /* 0x000fe200000006ff */
[----:B------:R-:W-:Y:S02]  /*2ab0*/  @!P0 FMUL.FTZ R2, R3, R13 ;  /* 0x0000000d03028220 */ /* 0x000fe40000410000 */
        /* <DEDUP_REMOVED lines=31> */
.L_x_338:
[----:B------:R-:W-:Y:S05]  /*2cb0*/  BSYNC B0 ;  /* 0x0000000000007941 */ /* 0x000fea0003800000 */
.L_x_337:
        /* <DEDUP_REMOVED lines=11> */
[----:B------:R-:W-:Y:S02]  /*2d70*/  @!P0 SHF.R.U64 R2, R6, 0x10, R7 ;  /* 0x0000001006028819 */ /* 0x000fe40000001207 */
[----:B------:R-:W-:Y:S02]  /*2d80*/  @!P0 PRMT R5, R39, 0x5410, R5 ;  /* 0x0000541027058816 */ /* 0x000fe40000000005 */
[----:B------:R-:W-:Y:S02]  /*2d90*/  @!P0 PRMT R2, R22, 0x5432, R2 ;  /* 0x0000543216028816 */ /* 0x000fe40000000002 */
[----:B------:R-:W-:Y:S01]  /*2da0*/  @!P0 SHF.R.U32.HI R6, RZ, 0x10, R7 ;  /* 0x00000010ff068819 */ /* 0x000fe20000011607 */
[C---:B------:R-:W-:Y:S01]  /*2db0*/  @!P0 IMAD.U32 R12, R5.reuse, 0x10000, RZ ;  /* 0x00010000050c8824 */ /* 0x040fe200078e00ff */
[----:B------:R-:W-:Y:S01]  /*2dc0*/  @!P0 SHF.R.U32.HI R34, RZ, 0x10, R41 ;  /* 0x00000010ff228819 */ /* 0x000fe20000011629 */
[----:B------:R-:W-:Y:S01]  /*2dd0*/  @!P0 IMAD.U32 R7, R2, 0x10000, RZ ;  /* 0x0001000002078824 */ /* 0x000fe200078e00ff */
[----:B------:R-:W-:Y:S02]  /*2de0*/  @!P0 PRMT R6, R22, 0x5410, R6 ;  /* 0x0000541016068816 */ /* 0x000fe40000000006 */
        /* <DEDUP_REMOVED lines=40> */
.L_x_336:
[----:B------:R-:W-:Y:S05]  /*3070*/  BSYNC B1 ;  /* 0x0000000000017941 */ /* 0x000fea0003800000 */
.L_x_335:
[----:B------:R-:W-:Y:S01]  /*3080*/  BSSY B1, `(.L_x_339) ;  /* 0x000007c000017945 */ /* 0x000fe20003800000 */
[----:B------:R-:W-:-:S05]  /*3090*/  @P3 BRA `(.L_x_340) ;  /* 0x000007a000003947 */ /* 0x000fca0003800000 */
[----:B-1----:R-:W-:Y:S01]  /*30a0*/  IADD3 R37, P1, P0, R122, R74, R24 ;  /* 0x0000004a7a257210 */ /* 0x002fe2000783e018 */
[----:B------:R-:W-:Y:S03]  /*30b0*/  BSSY B0, `(.L_x_341) ;  /* 0x000003d000007945 */ /* 0x000fe60003800000 */
[----:B------:R-:W-:Y:S02]  /*30c0*/  IADD3.X R39, R127, R79, R25, P1, P0 ;  /* 0x0000004f7f277210 */ /* 0x000fe40000fe0419 */
        /* <DEDUP_REMOVED lines=59> */
.L_x_342:
[----:B------:R-:W-:Y:S05]  /*3480*/  BSYNC B0 ;  /* 0x0000000000007941 */ /* 0x000fea0003800000 */
.L_x_341:
        /* <DEDUP_REMOVED lines=59> */
.L_x_340:
[----:B------:R-:W-:Y:S05]  /*3840*/  BSYNC B1 ;  /* 0x0000000000017941 */ /* 0x000fea0003800000 */
.L_x_339:
[----:B------:R-:W-:-:S05]  /*3850*/  @P4 BRA `(.L_x_343) ;  /* 0x0000267000004947 */ /* 0x000fca0003800000 */
[----:B------:R-:W-:Y:S01]  /*3860*/  IADD3 R32, P1, P0, R139, R74, R24 ;  /* 0x0000004a8b207210 */ /* 0x000fe2000783e018 */
[----:B------:R-:W-:Y:S03]  /*3870*/  BSSY B0, `(.L_x_344) ;  /* 0x000003d000007945 */ /* 0x000fe60003800000 */
[----:B-1----:R-:W-:Y:S02]  /*3880*/  IADD3.X R34, R137, R79, R25, P1, P0 ;  /* 0x0000004f89227210 */ /* 0x002fe40000fe0419 */
[----:B------:R-:W-:Y:S11]  /*3890*/  ISETP.NE.AND P0, PT, R86, RZ, PT ;  /* 0x000000ff5600720c */ /* 0x000ff60003f05270 */
[----:B------:R-:W-:Y:S02]  /*38a0*/  @!UPT UIADD3 URZ, URZ, URZ, URZ ;  /* 0x0000003f3f3ff290 */ /* 0x000fe4000fffe03f */
[----:B------:R-:W-:-:S05]  /*38b0*/  @!P0 BRA `(.L_x_345) ;  /* 0x0000038000008947 */ /* 0x000fca0003800000 */
[----:B------:R-:W-:Y:S01]  /*38c0*/  ISETP.GE.AND P0, PT, R26, c[0x0][0x27c], PT ;  /* 0x00009f001a007a0c */ /* 0x000fe20003f06270 */
[----:B------:R-:W1:Y:S11]  /*38d0*/  LDS.128 R8, [R85+0x5100] ;  /* 0x0051000055087984 */ /* 0x000e760000000c00 */
        /* <DEDUP_REMOVED lines=54> */
.L_x_345:
[----:B------:R-:W-:Y:S05]  /*3c40*/  BSYNC B0 ;  /* 0x0000000000007941 */ /* 0x000fea0003800000 */
.L_x_344:
        /* <DEDUP_REMOVED lines=60> */
.L_x_328:
[----:B------:R-:W-:Y:S01]  /*4010*/  ISETP.GE.AND P0, PT, R150, R64, PT ;  /* 0x000000409600720c */ /* 0x000fe20003f06270 */
[----:B------:R-:W-:Y:S01]  /*4020*/  CS2R R54, SRZ ;  /* 0x0000000000367805 */ /* 0x000fe2000001ff00 */
[----:B------:R-:W-:Y:S01]  /*4030*/  ISETP.NE.AND P4, PT, R86, RZ, PT ;  /* 0x000000ff5600720c */ /* 0x000fe20003f85270 */
        /* <DEDUP_REMOVED lines=8> */
[----:B------:R-:W-:Y:S01]  /*40c0*/  CS2R R38, SRZ ;  /* 0x0000000000267805 */ /* 0x000fe2000001ff00 */
[----:B------:R-:W-:Y:S05]  /*40d0*/  BSSY B0, `(.L_x_346) ;  /* 0x00000b8000007945 */ /* 0x000fea0003800000 */
[----:B------:R-:W-:Y:S04]  /*40e0*/  @!P2 IADD3 R2, P1, P0, R98, R10, R184 ;  /* 0x0000000a6202a210 */ /* 0x000fe8000783e0b8 */
[----:B------:R-:W-:Y:S02]  /*40f0*/  @!P2 IADD3.X R5, R115, R32, R163, P1, P0 ;  /* 0x000000207305a210 */ /* 0x000fe40000fe04a3 */
[----:B------:R-:W-:Y:S04]  /*4100*/  @!P2 IADD3 R3, P1, P0, R96, R30, R183 ;  /* 0x0000001e6003a210 */ /* 0x000fe8000783e0b7 */
[----:B------:R-:W-:Y:S02]  /*4110*/  @!P2 IADD3.X R8, R112, R36, R162, P1, P0 ;  /* 0x000000247008a210 */ /* 0x000fe40000fe04a2 */
[----:B------:R-:W-:Y:S04]  /*4120*/  ISETP.GE.AND P0, PT, R149, R64, PT ;  /* 0x000000409500720c */ /* 0x000fe80003f06270 */
[----:B------:R-:W-:Y:S11]  /*4130*/  ISETP.GE.OR P1, PT, R24, c[0x0][0x27c], P0 ;  /* 0x00009f0018007a0c */ /* 0x000ff60000726670 */
[----:B------:R-:W-:Y:S02]  /*4140*/  @!UPT UIADD3 URZ, URZ, URZ, URZ ;  /* 0x0000003f3f3ff290 */ /* 0x000fe4000fffe03f */
[----:B------:R-:W-:Y:S04]  /*4150*/  @!P1 IADD3 R6, P3, P0, R98, R181, R10 ;  /* 0x000000b562069210 */ /* 0x000fe8000787e00a */
[----:B------:R-:W-:Y:S02]  /*4160*/  @!P1 IADD3.X R9, R115, R160, R32, P3, P0 ;  /* 0x000000a073099210 */ /* 0x000fe40001fe0420 */
[----:B------:R-:W-:Y:S04]  /*4170*/  @!P1 IADD3 R7, P3, P0, R96, R182, R30 ;  /* 0x000000b660079210 */ /* 0x000fe8000787e01e */
[----:B------:R-:W-:Y:S02]  /*4180*/  @!P1 IADD3.X R11, R112, R161, R36, P3, P0 ;  /* 0x000000a1700b9210 */ /* 0x000fe40001fe0424 */
[C---:B------:R-:W-:Y:S04]  /*4190*/  @!P2 LEA R4, P0, R2.reuse, c[0x0][0x270], 0x1 ;  /* 0x00009c000204aa11 */ /* 0x040fe800078008ff */
[----:B------:R-:W-:Y:S02]  /*41a0*/  @!P2 LEA.HI.X R5, R2, c[0x0][0x274], R5, 0x1, P0 ;  /* 0x00009d000205aa11 */ /* 0x000fe400000f0c05 */
[C---:B------:R-:W-:Y:S03]  /*41b0*/  @!P2 LEA R2, P0, R3.reuse, c[0x0][0x288], 0x1 ;  /* 0x0000a2000302aa11 */ /* 0x040fe600078008ff */
[----:B------:R1:W2:Y:S01]  /*41c0*/  @!P2 LDG.E.128 R16, [R4.64] ;  /* 0x000000080410a981 */ /* 0x0002a2000c1e1d00 */
[----:B------:R-:W-:Y:S02]  /*41d0*/  @!P2 LEA.HI.X R3, R3, c[0x0][0x28c], R8, 0x1, P0 ;  /* 0x0000a3000303aa11 */ /* 0x000fe400000f0c08 */
[C---:B------:R-:W-:Y:S04]  /*41e0*/  @!P1 LEA R8, P0, R6.reuse, c[0x0][0x270], 0x1 ;  /* 0x00009c0006089a11 */ /* 0x040fe800078008ff */
[----:B------:R-:W-:Y:S01]  /*41f0*/  @!P1 LEA.HI.X R9, R6, c[0x0][0x274], R9, 0x1, P0 ;  /* 0x00009d0006099a11 */ /* 0x000fe200000f0c09 */
[----:B------:R3:W4:Y:S01]  /*4200*/  @!P2 LDG.E.128 R52, [R2.64] ;  /* 0x000000080234a981 */ /* 0x000722000c1e1d00 */
[C---:B------:R-:W-:Y:S04]  /*4210*/  @!P1 LEA R6, P0, R7.reuse, c[0x0][0x288], 0x1 ;  /* 0x0000a20007069a11 */ /* 0x040fe800078008ff */
[----:B------:R-:W-:Y:S02]  /*4220*/  @!P1 LEA.HI.X R7, R7, c[0x0][0x28c], R11, 0x1, P0 ;  /* 0x0000a30007079a11 */ /* 0x000fe400000f0c0b */
[----:B------:R-:W-:Y:S01]  /*4230*/  ISETP.GE.AND P0, PT, R87, R64, PT ;  /* 0x000000405700720c */ /* 0x000fe20003f06270 */
[----:B------:R1:W4:Y:S03]  /*4240*/  @!P1 LDG.E.128 R20, [R8.64] ;  /* 0x0000000808149981 */ /* 0x000326000c1e1d00 */
[----:B------:R-:W-:Y:S05]  /*4250*/  ISETP.GE.OR P0, PT, R24, c[0x0][0x27c], P0 ;  /* 0x00009f0018007a0c */ /* 0x000fea0000706670 */
[----:B------:R1:W4:Y:S08]  /*4260*/  @!P1 LDG.E.128 R56, [R6.64] ;  /* 0x0000000806389981 */ /* 0x000330000c1e1d00 */
[----:B---3--:R-:W-:Y:S05]  /*4270*/  @!P0 IADD3 R2, P1, R98, R10, RZ ;  /* 0x0000000a62028210 */ /* 0x008fea0007f3e0ff */
[----:B------:R-:W-:Y:S01]  /*4280*/  @!P0 IMAD.X R3, R32, 0x1, R115, P1 ;  /* 0x0000000120038824 */ /* 0x000fe200008e0673 */
[C---:B-1----:R-:W-:Y:S04]  /*4290*/  @!P0 LEA R8, P1, R2.reuse, c[0x0][0x270], 0x1 ;  /* 0x00009c0002088a11 */ /* 0x042fe800078208ff */
[----:B------:R-:W-:Y:S02]  /*42a0*/  @!P0 LEA.HI.X R9, R2, c[0x0][0x274], R3, 0x1, P1 ;  /* 0x00009d0002098a11 */ /* 0x000fe400008f0c03 */
[----:B------:R-:W-:Y:S01]  /*42b0*/  @!P0 IADD3 R3, P1, R96, R30, RZ ;  /* 0x0000001e60038210 */ /* 0x000fe20007f3e0ff */
[----:B------:R-:W-:Y:S04]  /*42c0*/  CS2R R6, SRZ ;  /* 0x0000000000067805 */ /* 0x000fe8000001ff00 */
[----:B------:R-:W-:Y:S01]  /*42d0*/  @!P0 IMAD.X R4, R36, 0x1, R112, P1 ;  /* 0x0000000124048824 */ /* 0x000fe200008e0670 */
[C---:B------:R-:W-:Y:S01]  /*42e0*/  @!P0 LEA R2, P1, R3.reuse, c[0x0][0x288], 0x1 ;  /* 0x0000a20003028a11 */ /* 0x040fe200078208ff */
[----:B------:R-:W-:Y:S03]  /*42f0*/  CS2R R36, SRZ ;  /* 0x0000000000247805 */ /* 0x000fe6000001ff00 */
[----:B------:R-:W-:Y:S02]  /*4300*/  @!P0 LEA.HI.X R3, R3, c[0x0][0x28c], R4, 0x1, P1 ;  /* 0x0000a30003038a11 */ /* 0x000fe400008f0c04 */
[----:B------:R-:W-:Y:S01]  /*4310*/  CS2R R4, SRZ ;  /* 0x0000000000047805 */ /* 0x000fe2000001ff00 */
[----:B------:R-:W-:Y:S02]  /*4320*/  ISETP.GE.AND P1, PT, R24, c[0x0][0x27c], PT ;  /* 0x00009f0018007a0c */ /* 0x000fe40003f26270 */
[----:B------:R2:W5:Y:S08]  /*4330*/  @!P0 LDG.E.128 R36, [R2.64] ;  /* 0x0000000802248981 */ /* 0x000570000c1e1d00 */
[----:B------:R1:W5:Y:S01]  /*4340*/  @!P0 LDG.E.128 R4, [R8.64] ;  /* 0x0000000808048981 */ /* 0x000362000c1e1d00 */
[----:B------:R-:W-:Y:S01]  /*4350*/  ISETP.GE.OR P0, PT, R87, R64, !P4 ;  /* 0x000000405700720c */ /* 0x000fe20006706670 */
[----:B--2---:R-:W-:Y:S02]  /*4360*/  IMAD.MOV.U32 R2, RZ, RZ, R18 ;  /* 0x000000ffff027224 */ /* 0x004fe400078e0012 */
[----:B-1----:R-:W-:Y:S02]  /*4370*/  IMAD.MOV.U32 R8, RZ, RZ, R19 ;  /* 0x000000ffff087224 */ /* 0x002fe400078e0013 */
[----:B------:R-:W-:Y:S03]  /*4380*/  IMAD.MOV.U32 R3, RZ, RZ, R16 ;  /* 0x000000ffff037224 */ /* 0x000fe600078e0010 */
[----:B------:R-:W-:Y:S01]  /*4390*/  PRMT R30, R8, 0x5410, R2 ;  /* 0x00005410081e7816 */ /* 0x000fe20000000002 */
[----:B------:R-:W-:Y:S02]  /*43a0*/  IMAD.MOV.U32 R2, RZ, RZ, R17 ;  /* 0x000000ffff027224 */ /* 0x000fe400078e0011 */
[----:B----4-:R-:W-:Y:S03]  /*43b0*/  IMAD.MOV.U32 R8, RZ, RZ, R54 ;  /* 0x000000ffff087224 */ /* 0x010fe600078e0036 */
[----:B------:R-:W-:Y:S01]  /*43c0*/  PRMT R29, R2, 0x5410, R3 ;  /* 0x00005410021d7816 */ /* 0x000fe20000000003 */
        /* <DEDUP_REMOVED lines=8> */
[----:B------:R-:W-:Y:S03]  /*4450*/  IMAD.MOV.U32 R3, RZ, RZ, R20 ;  /* 0x000000ffff037224 */ /* 0x000fe600078e0014 */
[----:B------:R-:W-:Y:S01]  /*4460*/  PRMT R32, R8, 0x5410, R2 ;  /* 0x0000541008207816 */ /* 0x000fe20000000002 */
[----:B------:R-:W-:Y:S02]  /*4470*/  IMAD.MOV.U32 R2, RZ, RZ, R21 ;  /* 0x000000ffff027224 */ /* 0x000fe400078e0015 */
[----:B------:R-:W-:Y:S03]  /*4480*/  IMAD.MOV.U32 R8, RZ, RZ, R59 ;  /* 0x000000ffff087224 */ /* 0x000fe600078e003b */
[----:B------:R-:W-:Y:S01]  /*4490*/  PRMT R31, R2, 0x5410, R3 ;  /* 0x00005410021f7816 */ /* 0x000fe20000000003 */
[----:B------:R-:W-:Y:S01]  /*44a0*/  IMAD.MOV.U32 R3, RZ, RZ, R56 ;  /* 0x000000ffff037224 */ /* 0x000fe200078e0038 */
[----:B------:R-:W-:Y:S01]  /*44b0*/  PRMT R63, R8, 0x5410, R9 ;  /* 0x00005410083f7816 */ /* 0x000fe20000000009 */
[----:B------:R-:W-:Y:S05]  /*44c0*/  IMAD.MOV.U32 R2, RZ, RZ, R57 ;  /* 0x000000ffff027224 */ /* 0x000fea00078e0039 */
[----:B------:R-:W-:Y:S01]  /*44d0*/  PRMT R62, R2, 0x5410, R3 ;  /* 0x00005410023e7816 */ /* 0x000fe20000000003 */
[----:B------:R-:W-:-:S05]  /*44e0*/  @P0 BRA `(.L_x_347) ;  /* 0x0000076000000947 */ /* 0x000fca0003800000 */
[----:B------:R-:W-:Y:S01]  /*44f0*/  IADD3 R2, P0, R164, R74, RZ ;  /* 0x0000004aa4027210 */ /* 0x000fe20007f1e0ff */
[----:B------:R-:W-:Y:S01]  /*4500*/  LDS.128 R12, [R133+0x3100] ;  /* 0x00310000850c7984 */ /* 0x000fe20000000c00 */
[----:B-----5:R-:W-:Y:S01]  /*4510*/  @!P1 SHF.R.U64 R35, R36, 0x10, R37 ;  /* 0x0000001024239819 */ /* 0x020fe20000001225 */
[----:B------:R-:W-:Y:S01]  /*4520*/  IMAD.MOV.U32 R11, RZ, RZ, R7 ;  /* 0x000000ffff0b7224 */ /* 0x000fe200078e0007 */
[--C-:B------:R-:W-:Y:S01]  /*4530*/  @!P1 SHF.R.U32.HI R34, RZ, 0x10, R37.reuse ;  /* 0x00000010ff229819 */ /* 0x100fe20000011625 */
[----:B------:R-:W-:Y:S01]  /*4540*/  IMAD.X R3, R79, 0x1, R128, P0 ;  /* 0x000000014f037824 */ /* 0x000fe200000e0680 */
[-C--:B------:R-:W-:Y:S01]  /*4550*/  IADD3 R8, P2, P0, R82, R2.reuse, R108 ;  /* 0x0000000252087210 */ /* 0x080fe2000785e06c */
[----:B------:R-:W-:Y:S02]  /*4560*/  IMAD.MOV.U32 R10, RZ, RZ, R36 ;  /* 0x000000ffff0a7224 */ /* 0x000fe400078e0024 */
[----:B------:R-:W1:Y:S01]  /*4570*/  LDS.128 R48, [R135+0x3100] ;  /* 0x0031000087307984 */ /* 0x000e620000000c00 */
[-C--:B------:R-:W-:Y:S01]  /*4580*/  IADD3.X R9, R81, R3.reuse, R114, P2, P0 ;  /* 0x0000000351097210 */ /* 0x080fe200017e0472 */
[----:B------:R-:W-:Y:S01]  /*4590*/  IMAD.MOV.U32 R40, RZ, RZ, R37 ;  /* 0x000000ffff287224 */ /* 0x000fe200078e0025 */
[----:B------:R-:W-:Y:S01]  /*45a0*/  ISETP.GE.AND P0, PT, R91, c[0x0][0x1d4], PT ;  /* 0x000075005b007a0c */ /* 0x000fe20003f06270 */
[----:B------:R-:W-:Y:S01]  /*45b0*/  IMAD.MOV.U32 R46, RZ, RZ, R39 ;  /* 0x000000ffff2e7224 */ /* 0x000fe200078e0027 */
[----:B------:R-:W-:Y:S01]  /*45c0*/  @!P1 PRMT R35, R10, 0x5410, R35 ;  /* 0x000054100a239816 */ /* 0x000fe20000000023 */
[----:B------:R-:W-:Y:S01]  /*45d0*/  IMAD.MOV.U32 R36, RZ, RZ, R38 ;  /* 0x000000ffff247224 */ /* 0x000fe200078e0026 */
[--C-:B------:R-:W-:Y:S02]  /*45e0*/  @!P1 SHF.R.U64 R37, R38, 0x10, R39.reuse ;  /* 0x0000001026259819 */ /* 0x100fe40000001227 */
[----:B------:R-:W-:Y:S02]  /*45f0*/  @!P1 SHF.R.U32.HI R38, RZ, 0x10, R39 ;  /* 0x00000010ff269819 */ /* 0x000fe40000011627 */
[----:B------:R-:W-:Y:S02]  /*4600*/  @!P1 PRMT R42, R36, 0x5410, R37 ;  /* 0x00005410242a9816 */ /* 0x000fe40000000025 */
[----:B------:R-:W-:Y:S02]  /*4610*/  @!P1 PRMT R34, R40, 0x5410, R34 ;  /* 0x0000541028229816 */ /* 0x000fe40000000022 */
[----:B------:R-:W-:Y:S02]  /*4620*/  @!P1 PRMT R46, R46, 0x5410, R38 ;  /* 0x000054102e2e9816 */ /* 0x000fe40000000026 */
[----:B------:R-:W-:Y:S01]  /*4630*/  @!P0 IADD3 R2, P3, P2, R82, R2, R91 ;  /* 0x0000000252028210 */ /* 0x000fe20007a7e05b */
[----:B------:R-:W-:Y:S03]  /*4640*/  @!P1 IMAD.U32 R36, R34, 0x10000, RZ ;  /* 0x0001000022249824 */ /* 0x000fe600078e00ff */
[----:B------:R-:W-:Y:S02]  /*4650*/  @!P0 IADD3.X R3, R81, R3, R113, P3, P2 ;  /* 0x0000000351038210 */ /* 0x000fe40001fe4471 */
[C---:B------:R-:W-:Y:S04]  /*4660*/  LEA R70, P2, R8.reuse, c[0x0][0x1c8], 0x1 ;  /* 0x0000720008467a11 */ /* 0x040fe800078408ff */
[----:B------:R-:W-:Y:S01]  /*4670*/  LEA.HI.X R71, R8, c[0x0][0x1cc], R9, 0x1, P2 ;  /* 0x0000730008477a11 */ /* 0x000fe200010f0c09 */
[----:B------:R-:W-:Y:S01]  /*4680*/  IMAD.MOV.U32 R9, RZ, RZ, R4 ;  /* 0x000000ffff097224 */ /* 0x000fe200078e0004 */
[----:B------:R-:W-:Y:S02]  /*4690*/  @!P0 LEA R68, P2, R2, c[0x0][0x1c8], 0x1 ;  /* 0x0000720002448a11 */ /* 0x000fe400078408ff */
[----:B------:R-:W-:Y:S02]  /*46a0*/  @!P1 SHF.R.U64 R4, R4, 0x10, R5 ;  /* 0x0000001004049819 */ /* 0x000fe40000001205 */
[----:B------:R-:W-:Y:S02]  /*46b0*/  @!P0 LEA.HI.X R69, R2, c[0x0][0x1cc], R3, 0x1, P2 ;  /* 0x0000730002458a11 */ /* 0x000fe400010f0c03 */
[----:B------:R-:W-:Y:S02]  /*46c0*/  @!P1 PRMT R9, R9, 0x5410, R4 ;  /* 0x0000541009099816 */ /* 0x000fe40000000004 */
[----:B------:R-:W-:Y:S02]  /*46d0*/  @!P1 SHF.R.U32.HI R2, RZ, 0x10, R7 ;  /* 0x00000010ff029819 */ /* 0x000fe40000011607 */
[----:B------:R-:W-:Y:S01]  /*46e0*/  MOV R8, R5 ;  /* 0x0000000500087202 */ /* 0x000fe20000000f00 */
[----:B-1----:R-:W-:Y:S01]  /*46f0*/  @!P1 IMAD.U32 R37, R49, 0x10000, RZ ;  /* 0x0001000031259824 */ /* 0x002fe200078e00ff */
[----:B------:R-:W-:Y:S02]  /*4700*/  @!P1 SHF.L.U32 R4, R13, 0x10, RZ ;  /* 0x000000100d049819 */ /* 0x000fe400000006ff */
[C---:B------:R-:W-:Y:S02]  /*4710*/  @!P1 SHF.L.U32 R41, R50.reuse, 0x10, RZ ;  /* 0x0000001032299819 */ /* 0x040fe400000006ff */
[----:B------:R-:W-:Y:S01]  /*4720*/  @!P1 LOP3.LUT R43, R50, 0xffff0000, RZ, 0xc0, !PT ;  /* 0xffff0000322b9812 */ /* 0x000fe200078ec0ff */
[----:B------:R-:W-:Y:S01]  /*4730*/  @!P1 FMUL.FTZ R39, R4, R36 ;  /* 0x0000002404279220 */ /* 0x000fe20000410000 */
[C---:B------:R-:W-:Y:S02]  /*4740*/  @!P1 SHF.L.U32 R45, R51.reuse, 0x10, RZ ;  /* 0x00000010332d9819 */ /* 0x040fe400000006ff */
[----:B------:R-:W-:Y:S02]  /*4750*/  @!P1 LOP3.LUT R47, R51, 0xffff0000, RZ, 0xc0, !PT ;  /* 0xffff0000332f9812 */ /* 0x000fe400078ec0ff */
[----:B------:R-:W-:Y:S01]  /*4760*/  @!P1 PRMT R11, R11, 0x5410, R2 ;  /* 0x000054100b0b9816 */ /* 0x000fe20000000002 */
[----:B------:R-:W-:Y:S01]  /*4770*/  @!P1 IMAD.U32 R2, R12, 0x10000, RZ ;  /* 0x000100000c029824 */ /* 0x000fe200078e00ff */
[----:B------:R-:W-:Y:S02]  /*4780*/  @!P1 SHF.R.U32.HI R3, RZ, 0x10, R5 ;  /* 0x00000010ff039819 */ /* 0x000fe40000011605 */
[----:B------:R-:W-:Y:S02]  /*4790*/  @!P1 SHF.R.U64 R5, R6, 0x10, R7 ;  /* 0x0000001006059819 */ /* 0x000fe40000001207 */
[----:B------:R-:W-:Y:S02]  /*47a0*/  @!P1 SHF.L.U32 R7, R48, 0x10, RZ ;  /* 0x0000001030079819 */ /* 0x000fe400000006ff */
[----:B------:R-:W-:Y:S01]  /*47b0*/  @!P1 PRMT R8, R8, 0x5410, R3 ;  /* 0x0000541008089816 */ /* 0x000fe20000000003 */
[----:B------:R-:W-:Y:S01]  /*47c0*/  @!P1 IMAD.U32 R3, R9, 0x10000, RZ ;  /* 0x0001000009039824 */ /* 0x000fe200078e00ff */
[----:B------:R-:W-:Y:S01]  /*47d0*/  @!P1 PRMT R10, R6, 0x5410, R5 ;  /* 0x00005410060a9816 */ /* 0x000fe20000000005 */
[----:B------:R-:W-:Y:S02]  /*47e0*/  @!P1 IMAD.U32 R6, R35, 0x10000, RZ ;  /* 0x0001000023069824 */ /* 0x000fe400078e00ff */
[----:B------:R-:W-:Y:S02]  /*47f0*/  @!P1 IMAD.U32 R5, R8, 0x10000, RZ ;  /* 0x0001000008059824 */ /* 0x000fe400078e00ff */
[C---:B------:R-:W-:Y:S02]  /*4800*/  @!P1 FMUL.FTZ R38, R2.reuse, R6 ;  /* 0x0000000602269220 */ /* 0x040fe40000410000 */
[-C--:B------:R-:W-:Y:S02]  /*4810*/  @!P1 FMUL.FTZ R2, R2, R3.reuse ;  /* 0x0000000302029220 */ /* 0x080fe40000410000 */
[----:B------:R-:W-:Y:S01]  /*4820*/  @!P1 FFMA.FTZ R78, R7, R3, -R38 ;  /* 0x00000003074e9223 */ /* 0x000fe20000010826 */
[----:B------:R-:W-:Y:S01]  /*4830*/  @!P1 LOP3.LUT R3, R13, 0xffff0000, RZ, 0xc0, !PT ;  /* 0xffff00000d039812 */ /* 0x000fe200078ec0ff */
[----:B------:R-:W-:Y:S01]  /*4840*/  @!P1 FFMA.FTZ R2, R6, R7, R2 ;  /* 0x0000000706029223 */ /* 0x000fe20000010002 */
[----:B------:R-:W-:Y:S01]  /*4850*/  @!P1 LOP3.LUT R7, R12, 0xffff0000, RZ, 0xc0, !PT ;  /* 0xffff00000c079812 */ /* 0x000fe200078ec0ff */
[-C--:B------:R-:W-:Y:S01]  /*4860*/  @!P1 FFMA.FTZ R77, R37, R5.reuse, -R39 ;  /* 0x00000005254d9223 */ /* 0x080fe20000010827 */
[----:B------:R-:W-:Y:S01]  /*4870*/  @!P1 LOP3.LUT R39, R49, 0xffff0000, RZ, 0xc0, !PT ;  /* 0xffff000031279812 */ /* 0x000fe200078ec0ff */
[----:B------:R-:W-:Y:S01]  /*4880*/  @!P1 FMUL.FTZ R4, R4, R5 ;  /* 0x0000000504049220 */ /* 0x000fe20000410000 */
[----:B------:R-:W-:Y:S02]  /*4890*/  @!P1 LOP3.LUT R38, R34, 0xffff0000, RZ, 0xc0, !PT ;  /* 0xffff000022269812 */ /* 0x000fe400078ec0ff */
[----:B------:R-:W-:Y:S02]  /*48a0*/  @!P1 LOP3.LUT R34, R35, 0xffff0000, RZ, 0xc0, !PT ;  /* 0xffff000023229812 */ /* 0x000fe400078ec0ff */
[----:B------:R-:W-:Y:S02]  /*48b0*/  @!P1 LOP3.LUT R35, R48, 0xffff0000, RZ, 0xc0, !PT ;  /* 0xffff000030239812 */ /* 0x000fe400078ec0ff */
[----:B------:R-:W-:Y:S01]  /*48c0*/  @!P1 LOP3.LUT R6, R8, 0xffff0000, RZ, 0xc0, !PT ;  /* 0xffff000008069812 */ /* 0x000fe200078ec0ff */
[----:B------:R-:W-:Y:S01]  /*48d0*/  @!P1 FMUL.FTZ R40, R7, R34 ;  /* 0x0000002207289220 */ /* 0x000fe20000410000 */
[----:B------:R-:W-:Y:S01]  /*48e0*/  @!P1 LOP3.LUT R8, R9, 0xffff0000, RZ, 0xc0, !PT ;  /* 0xffff000009089812 */ /* 0x000fe200078ec0ff */
[C---:B------:R-:W-:Y:S02]  /*48f0*/  @!P1 FMUL.FTZ R9, R3.reuse, R38 ;  /* 0x0000002603099220 */ /* 0x040fe40000410000 */
[----:B------:R-:W-:Y:S02]  /*4900*/  @!P1 FMUL.FTZ R5, R3, R6 ;  /* 0x0000000603059220 */ /* 0x000fe40000410000 */
        /* <DEDUP_REMOVED lines=52> */
.L_x_347:
[----:B------:R-:W-:Y:S05]  /*4c50*/  BSYNC B0 ;  /* 0x0000000000007941 */ /* 0x000fea0003800000 */
.L_x_346:
        /* <DEDUP_REMOVED lines=14> */
[C---:B------:R-:W-:Y:S02]  /*4d40*/  @!P1 PRMT R36, R61.reuse, 0x5432, R9 ;  /* 0x000054323d249816 */ /* 0x040fe40000000009 */
[----:B------:R-:W-:Y:S04]  /*4d50*/  @!P1 SHF.R.U32.HI R10, RZ, 0x10, R55 ;  /* 0x00000010ff0a9819 */ /* 0x000fe80000011637 */
[----:B------:R-:W-:Y:S04]  /*4d60*/  @!P1 PRMT R34, R61, 0x5410, R10 ;  /* 0x000054103d229816 */ /* 0x000fe8000000000a */
[C---:B------:R-:W-:Y:S01]  /*4d70*/  @!P1 LOP3.LUT R40, R34.reuse, 0xffff0000, RZ, 0xc0, !PT ;  /* 0xffff000022289812 */ /* 0x040fe200078ec0ff */
[----:B------:R-:W-:Y:S01]  /*4d80*/  @!P1 IMAD.U32 R38, R34, 0x10000, RZ ;  /* 0x0001000022269824 */ /* 0x000fe200078e00ff */
[----:B------:R-:W-:Y:S04]  /*4d90*/  @!P0 IADD3 R2, P3, P2, R82, R2, R91 ;  /* 0x0000000252028210 */ /* 0x000fe80007a7e05b */
[----:B------:R-:W-:Y:S02]  /*4da0*/  @!P0 IADD3.X R3, R81, R3, R113, P3, P2 ;  /* 0x0000000351038210 */ /* 0x000fe40001fe4471 */
[C---:B------:R-:W-:Y:S04]  /*4db0*/  LEA R68, P2, R4.reuse, c[0x0][0x1c8], 0x1 ;  /* 0x0000720004447a11 */ /* 0x040fe800078408ff */
[----:B------:R-:W-:Y:S02]  /*4dc0*/  LEA.HI.X R69, R4, c[0x0][0x1cc], R5, 0x1, P2 ;  /* 0x0000730004457a11 */ /* 0x000fe400010f0c05 */
[----:B------:R-:W-:Y:S02]  /*4dd0*/  @!P0 LEA R66, P2, R2, c[0x0][0x1c8], 0x1 ;  /* 0x0000720002428a11 */ /* 0x000fe400078408ff */
[----:B------:R-:W-:Y:S02]  /*4de0*/  @!P1 SHF.R.U64 R4, R18, 0x10, R19 ;  /* 0x0000001012049819 */ /* 0x000fe40000001213 */
[----:B------:R-:W-:Y:S02]  /*4df0*/  @!P0 LEA.HI.X R67, R2, c[0x0][0x1cc], R3, 0x1, P2 ;  /* 0x0000730002438a11 */ /* 0x000fe400010f0c03 */
[----:B------:R-:W-:Y:S02]  /*4e00*/  @!P1 SHF.R.U64 R2, R16, 0x10, R17 ;  /* 0x0000001010029819 */ /* 0x000fe40000001211 */
[----:B------:R-:W-:Y:S02]  /*4e10*/  @!P1 PRMT R11, R30, 0x5432, R4 ;  /* 0x000054321e0b9816 */ /* 0x000fe40000000004 */
[----:B------:R-:W-:Y:S01]  /*4e20*/  @!P1 PRMT R8, R29, 0x5432, R2 ;  /* 0x000054321d089816 */ /* 0x000fe20000000002 */
[----:B-1----:R-:W-:Y:S01]  /*4e30*/  @!P1 IMAD.U32 R2, R12, 0x10000, RZ ;  /* 0x000100000c029824 */ /* 0x002fe200078e00ff */
[----:B------:R-:W-:Y:S01]  /*4e40*/  @!P1 SHF.L.U32 R4, R13, 0x10, RZ ;  /* 0x000000100d049819 */ /* 0x000fe200000006ff */
[----:B--2---:R-:W-:Y:S01]  /*4e50*/  @!P1 IMAD.U32 R9, R44, 0x10000, RZ ;  /* 0x000100002c099824 */ /* 0x004fe200078e00ff */
[C---:B------:R-:W-:Y:S01]  /*4e60*/  @!P1 LOP3.LUT R41, R47.reuse, 0xffff0000, RZ, 0xc0, !PT ;  /* 0xffff00002f299812 */ /* 0x040fe200078ec0ff */
[----:B------:R-:W-:Y:S01]  /*4e70*/  @!P1 IMAD.U32 R39, R47, 0x10000, RZ ;  /* 0x000100002f279824 */ /* 0x000fe200078e00ff */
[----:B------:R-:W-:Y:S02]  /*4e80*/  @!P1 LOP3.LUT R37, R46, 0xffff0000, RZ, 0xc0, !PT ;  /* 0xffff00002e259812 */ /* 0x000fe400078ec0ff */
[----:B------:R-:W-:Y:S01]  /*4e90*/  @!P1 SHF.R.U32.HI R5, RZ, 0x10, R19 ;  /* 0x00000010ff059819 */ /* 0x000fe20000011613 */
[----:B------:R-:W-:Y:S01]  /*4ea0*/  @!P1 IMAD.U32 R19, R45, 0x10000, RZ ;  /* 0x000100002d139824 */ /* 0x000fe200078e00ff */
[----:B------:R-:W-:Y:S02]  /*4eb0*/  @!P1 SHF.R.U32.HI R3, RZ, 0x10, R17 ;  /* 0x00000010ff039819 */ /* 0x000fe40000011611 */
[C---:B------:R-:W-:Y:S02]  /*4ec0*/  @!P1 PRMT R17, R60.reuse, 0x5410, R6 ;  /* 0x000054103c119816 */ /* 0x040fe40000000006 */
[----:B------:R-:W-:Y:S02]  /*4ed0*/  @!P1 PRMT R16, R60, 0x5432, R7 ;  /* 0x000054323c109816 */ /* 0x000fe40000000007 */
[----:B------:R-:W-:Y:S01]  /*4ee0*/  @!P1 PRMT R6, R29, 0x5410, R3 ;  /* 0x000054101d069816 */ /* 0x000fe20000000003 */
[----:B------:R-:W-:Y:S01]  /*4ef0*/  @!P1 IMAD.U32 R7, R17, 0x10000, RZ ;  /* 0x0001000011079824 */ /* 0x000fe200078e00ff */
[----:B------:R-:W-:Y:S01]  /*4f00*/  @!P1 PRMT R10, R30, 0x5410, R5 ;  /* 0x000054101e0a9816 */ /* 0x000fe20000000005 */
[C---:B------:R-:W-:Y:S01]  /*4f10*/  @!P1 IMAD.U32 R3, R8.reuse, 0x10000, RZ ;  /* 0x0001000008039824 */ /* 0x040fe200078e00ff */
[----:B------:R-:W-:Y:S01]  /*4f20*/  @!P1 LOP3.LUT R8, R8, 0xffff0000, RZ, 0xc0, !PT ;  /* 0xffff000008089812 */ /* 0x000fe200078ec0ff */
[----:B------:R-:W-:Y:S02]  /*4f30*/  @!P1 IMAD.U32 R18, R16, 0x10000, RZ ;  /* 0x0001000010129824 */ /* 0x000fe400078e00ff */
        /* <DEDUP_REMOVED lines=69> */
.L_x_349:
[----:B------:R-:W-:Y:S05]  /*5390*/  BSYNC B0 ;  /* 0x0000000000007941 */ /* 0x000fea0003800000 */
.L_x_348:
[----:B------:R-:W-:Y:S05]  /*53a0*/  IADD3 R60, P0, R170, R74, RZ ;  /* 0x0000004aaa3c7210 */ /* 0x000fea0007f1e0ff */
[----:B------:R-:W-:Y:S01]  /*53b0*/  IMAD.X R61, R79, 0x1, R136, P0 ;  /* 0x000000014f3d7824 */ /* 0x000fe200000e0688 */
[----:B------:R-:W-:Y:S11]  /*53c0*/  ISETP.GE.OR P0, PT, R149, R64, !P4 ;  /* 0x000000409500720c */ /* 0x000ff60006706670 */
[----:B------:R-:W-:Y:S02]  /*53d0*/  @!UPT UIADD3 URZ, URZ, URZ, URZ ;  /* 0x0000003f3f3ff290 */ /* 0x000fe4000fffe03f */
[----:B------:R-:W-:-:S05]  /*53e0*/  @P0 BRA `(.L_x_343) ;  /* 0x00000ae000000947 */ /* 0x000fca0003800000 */
[----:B-----5:R-:W-:Y:S01]  /*53f0*/  @!P1 SHF.R.U32.HI R5, RZ, 0x10, R57 ;  /* 0x00000010ff059819 */ /* 0x020fe20000011639 */
[----:B-1----:R-:W1:Y:S01]  /*5400*/  LDS.128 R12, [R130+0x3100] ;  /* 0x00310000820c7984 */ /* 0x002e620000000c00 */
[----:B------:R-:W-:Y:S02]  /*5410*/  @!P1 SHF.R.U32.HI R3, RZ, 0x10, R21 ;  /* 0x00000010ff039819 */ /* 0x000fe40000011615 */
[----:B------:R-:W-:Y:S02]  /*5420*/  @!P1 SHF.R.U64 R8, R56, 0x10, R57 ;  /* 0x0000001038089819 */ /* 0x000fe40000001239 */
[----:B------:R-:W-:Y:S02]  /*5430*/  @!P1 PRMT R11, R62, 0x5410, R5 ;  /* 0x000054103e0b9816 */ /* 0x000fe40000000005 */
[----:B------:R-:W-:Y:S01]  /*5440*/  IADD3 R16, P2, P0, R82, R60, R108 ;  /* 0x0000003c52107210 */ /* 0x000fe2000785e06c */
[----:B------:R-:W2:Y:S01]  /*5450*/  LDS.128 R44, [R132+0x3100] ;  /* 0x00310000842c7984 */ /* 0x000ea20000000c00 */
[----:B------:R-:W-:Y:S01]  /*5460*/  @!P1 SHF.R.U64 R2, R20, 0x10, R21 ;  /* 0x0000001014029819 */ /* 0x000fe20000001215 */
[----:B------:R-:W-:Y:S01]  /*5470*/  @!P1 IMAD.U32 R29, R11, 0x10000, RZ ;  /* 0x000100000b1d9824 */ /* 0x000fe200078e00ff */
[----:B------:R-:W-:Y:S02]  /*5480*/  IADD3.X R17, R81, R61, R114, P2, P0 ;  /* 0x0000003d51117210 */ /* 0x000fe400017e0472 */
[----:B------:R-:W-:Y:S02]  /*5490*/  LEA R50, P0, R16, c[0x0][0x1c8], 0x1 ;  /* 0x0000720010327a11 */ /* 0x000fe400078008ff */
[----:B------:R-:W-:Y:S02]  /*54a0*/  @!P1 SHF.R.U64 R6, R22, 0x10, R23 ;  /* 0x0000001016069819 */ /* 0x000fe40000001217 */
[----:B------:R-:W-:Y:S02]  /*54b0*/  LEA.HI.X R51, R16, c[0x0][0x1cc], R17, 0x1, P0 ;  /* 0x0000730010337a11 */ /* 0x000fe400000f0c11 */
[----:B------:R-:W-:Y:S02]  /*54c0*/  @!P1 SHF.R.U32.HI R4, RZ, 0x10, R23 ;  /* 0x00000010ff049819 */ /* 0x000fe40000011617 */
[----:B------:R-:W-:Y:S02]  /*54d0*/  @!P1 PRMT R19, R32, 0x5432, R6 ;  /* 0x0000543220139816 */ /* 0x000fe40000000006 */
[----:B------:R-:W-:Y:S02]  /*54e0*/  @!P1 SHF.R.U64 R9, R58, 0x10, R59 ;  /* 0x000000103a099819 */ /* 0x000fe4000000123b */
[----:B------:R-:W-:Y:S02]  /*54f0*/  @!P1 PRMT R7, R31, 0x5410, R3 ;  /* 0x000054101f079816 */ /* 0x000fe40000000003 */
[----:B------:R-:W-:Y:S02]  /*5500*/  @!P1 PRMT R36, R63, 0x5432, R9 ;  /* 0x000054323f249816 */ /* 0x000fe40000000009 */
[----:B------:R-:W-:Y:S01]  /*5510*/  @!P1 PRMT R9, R32, 0x5410, R4 ;  /* 0x0000541020099816 */ /* 0x000fe20000000004 */
[----:B------:R-:W-:Y:S01]  /*5520*/  @!P1 IMAD.U32 R3, R7, 0x10000, RZ ;  /* 0x0001000007039824 */ /* 0x000fe200078e00ff */
[C---:B------:R-:W-:Y:S02]  /*5530*/  @!P1 SHF.L.U32 R34, R36.reuse, 0x10, RZ ;  /* 0x0000001024229819 */ /* 0x040fe400000006ff */
[----:B------:R-:W-:Y:S02]  /*5540*/  @!P1 LOP3.LUT R36, R36, 0xffff0000, RZ, 0xc0, !PT ;  /* 0xffff000024249812 */ /* 0x000fe400078ec0ff */
[----:B------:R-:W-:Y:S02]  /*5550*/  @!P1 LOP3.LUT R17, R9, 0xffff0000, RZ, 0xc0, !PT ;  /* 0xffff000009119812 */ /* 0x000fe400078ec0ff */
[----:B------:R-:W-:Y:S02]  /*5560*/  @!P1 PRMT R22, R62, 0x5432, R8 ;  /* 0x000054323e169816 */ /* 0x000fe40000000008 */
[----:B------:R-:W-:Y:S01]  /*5570*/  @!P1 PRMT R5, R31, 0x5432, R2 ;  /* 0x000054321f059816 */ /* 0x000fe20000000002 */
[----:B-1----:R-:W-:Y:S01]  /*5580*/  @!P1 IMAD.U32 R2, R13, 0x10000, RZ ;  /* 0x000100000d029824 */ /* 0x002fe200078e00ff */
[----:B------:R-:W-:Y:S01]  /*5590*/  @!P1 SHF.R.U32.HI R10, RZ, 0x10, R59 ;  /* 0x00000010ff0a9819 */ /* 0x000fe2000001163b */
[----:B------:R-:W-:Y:S01]  /*55a0*/  @!P1 IMAD.U32 R20, R22, 0x10000, RZ ;  /* 0x0001000016149824 */ /* 0x000fe200078e00ff */
[----:B------:R-:W-:Y:S01]  /*55b0*/  @!P1 LOP3.LUT R6, R12, 0xffff0000, RZ, 0xc0, !PT ;  /* 0xffff00000c069812 */ /* 0x000fe200078ec0ff */
[----:B------:R-:W-:Y:S01]  /*55c0*/  @!P1 FMUL.FTZ R8, R2, R29 ;  /* 0x0000001d02089220 */ /* 0x000fe20000410000 */
[----:B------:R-:W-:Y:S01]  /*55d0*/  @!P1 LOP3.LUT R22, R22, 0xffff0000, RZ, 0xc0, !PT ;  /* 0xffff000016169812 */ /* 0x000fe200078ec0ff */
[-C--:B------:R-:W-:Y:S01]  /*55e0*/  @!P1 FMUL.FTZ R4, R2, R3.reuse ;  /* 0x0000000302049220 */ /* 0x080fe20000410000 */
[----:B------:R-:W-:Y:S01]  /*55f0*/  @!P1 PRMT R40, R63, 0x5410, R10 ;  /* 0x000054103f289816 */ /* 0x000fe2000000000a */
[----:B------:R-:W-:Y:S01]  /*5600*/  @!P1 IMAD.U32 R2, R12, 0x10000, RZ ;  /* 0x000100000c029824 */ /* 0x000fe200078e00ff */
[C---:B--2---:R-:W-:Y:S01]  /*5610*/  @!P1 SHF.L.U32 R30, R45.reuse, 0x10, RZ ;  /* 0x000000102d1e9819 */ /* 0x044fe200000006ff */
[C---:B------:R-:W-:Y:S01]  /*5620*/  @!P1 IMAD.U32 R21, R44.reuse, 0x10000, RZ ;  /* 0x000100002c159824 */ /* 0x040fe200078e00ff */
[----:B------:R-:W-:Y:S01]  /*5630*/  @!P1 LOP3.LUT R23, R44, 0xffff0000, RZ, 0xc0, !PT ;  /* 0xffff00002c179812 */ /* 0x000fe200078ec0ff */
[----:B------:R-:W-:Y:S01]  /*5640*/  @!P1 FMUL.FTZ R10, R6, R22 ;  /* 0x00000016060a9220 */ /* 0x000fe20000410000 */
[----:B------:R-:W-:Y:S01]  /*5650*/  @!P1 LOP3.LUT R32, R45, 0xffff0000, RZ, 0xc0, !PT ;  /* 0xffff00002d209812 */ /* 0x000fe200078ec0ff */
[----:B------:R-:W-:Y:S01]  /*5660*/  @!P1 FFMA.FTZ R56, R30, R3, -R8 ;  /* 0x000000031e389223 */ /* 0x000fe20000010808 */
[----:B------:R-:W-:Y:S01]  /*5670*/  @!P1 LOP3.LUT R41, R47, 0xffff0000, RZ, 0xc0, !PT ;  /* 0xffff00002f299812 */ /* 0x000fe200078ec0ff */
[----:B------:R-:W-:Y:S01]  /*5680*/  @!P1 FMUL.FTZ R8, R2, R20 ;  /* 0x0000001402089220 */ /* 0x000fe20000410000 */
[----:B------:R-:W-:Y:S01]  /*5690*/  @!P1 LOP3.LUT R37, R46, 0xffff0000, RZ, 0xc0, !PT ;  /* 0xffff00002e259812 */ /* 0x000fe200078ec0ff */
[----:B------:R-:W-:Y:S01]  /*56a0*/  @!P1 IMAD.U32 R38, R40, 0x10000, RZ ;  /* 0x0001000028269824 */ /* 0x000fe200078e00ff */
[----:B------:R-:W-:Y:S01]  /*56b0*/  @!P1 SHF.L.U32 R3, R5, 0x10, RZ ;  /* 0x0000001005039819 */ /* 0x000fe200000006ff */
[----:B------:R-:W-:Y:S01]  /*56c0*/  @!P1 IMAD.U32 R39, R47, 0x10000, RZ ;  /* 0x000100002f279824 */ /* 0x000fe200078e00ff */
[----:B------:R-:W-:Y:S01]  /*56d0*/  @!P1 LOP3.LUT R5, R5, 0xffff0000, RZ, 0xc0, !PT ;  /* 0xffff000005059812 */ /* 0x000fe200078ec0ff */
[----:B------:R-:W-:Y:S01]  /*56e0*/  @!P1 IMAD.U32 R35, R46, 0x10000, RZ ;  /* 0x000100002e239824 */ /* 0x000fe200078e00ff */
[C---:B------:R-:W-:Y:S01]  /*56f0*/  @!P1 SHF.L.U32 R16, R15.reuse, 0x10, RZ ;  /* 0x000000100f109819 */ /* 0x040fe200000006ff */
[-C--:B------:R-:W-:Y:S01]  /*5700*/  @!P1 FMUL.FTZ R2, R2, R3.reuse ;  /* 0x0000000302029220 */ /* 0x080fe20000410000 */
[----:B------:R-:W-:Y:S01]  /*5710*/  @!P1 LOP3.LUT R18, R15, 0xffff0000, RZ, 0xc0, !PT ;  /* 0xffff00000f129812 */ /* 0x000fe200078ec0ff */
[----:B------:R-:W-:Y:S01]  /*5720*/  @!P1 FFMA.FTZ R55, R21, R3, -R8 ;  /* 0x0000000315379223 */ /* 0x000fe20000010808 */
[----:B------:R-:W-:Y:S01]  /*5730*/  @!P1 LOP3.LUT R31, R11, 0xffff0000, RZ, 0xc0, !PT ;  /* 0xffff00000b1f9812 */ /* 0x000fe200078ec0ff */
[-C--:B------:R-:W-:Y:S01]  /*5740*/  @!P1 FMUL.FTZ R3, R6, R5.reuse ;  /* 0x0000000506039220 */ /* 0x080fe20000410000 */
[----:B------:R-:W-:Y:S01]  /*5750*/  @!P1 LOP3.LUT R6, R13, 0xffff0000, RZ, 0xc0, !PT ;  /* 0xffff00000d069812 */ /* 0x000fe200078ec0ff */
[----:B------:R-:W-:Y:S01]  /*5760*/  @!P1 FFMA.FTZ R54, R23, R5, -R10 ;  /* 0x0000000517369223 */ /* 0x000fe2000001080a */
[C---:B------:R-:W-:Y:S01]  /*5770*/  @!P1 LOP3.LUT R10, R14.reuse, 0xffff0000, RZ, 0xc0, !PT ;  /* 0xffff00000e0a9812 */ /* 0x040fe200078ec0ff */
[----:B------:R-:W-:Y:S01]  /*5780*/  @!P1 IMAD.U32 R8, R14, 0x10000, RZ ;  /* 0x000100000e089824 */ /* 0x000fe200078e00ff */
[----:B------:R-:W-:Y:S01]  /*5790*/  @!P1 LOP3.LUT R5, R7, 0xffff0000, RZ, 0xc0, !PT ;  /* 0xffff000007059812 */ /* 0x000fe200078ec0ff */
[----:B------:R-:W-:Y:S01]  /*57a0*/  @!P1 IMAD.U32 R11, R9, 0x10000, RZ ;  /* 0x00010000090b9824 */ /* 0x000fe200078e00ff */
[C---:B------:R-:W-:Y:S01]  /*57b0*/  @!P1 LOP3.LUT R9, R19.reuse, 0xffff0000, RZ, 0xc0, !PT ;  /* 0xffff000013099812 */ /* 0x040fe200078ec0ff */
[----:B------:R-:W-:Y:S01]  /*57c0*/  @!P1 IMAD.U32 R7, R19, 0x10000, RZ ;  /* 0x0001000013079824 */ /* 0x000fe200078e00ff */
[----:B------:R-:W-:Y:S01]  /*57d0*/  @!P1 LOP3.LUT R40, R40, 0xffff0000, RZ, 0xc0, !PT ;  /* 0xffff000028289812 */ /* 0x000fe200078ec0ff */
[----:B------:R-:W-:Y:S01]  /*57e0*/  @!P1 FMUL.FTZ R49, R6, R31 ;  /* 0x0000001f06319220 */ /* 0x000fe20000410000 */
[----:B------:R-:W-:Y:S01]  /*57f0*/  ISETP.GE.AND P0, PT, R91, c[0x0][0x1d4], PT ;  /* 0x000075005b007a0c */ /* 0x000fe20003f06270 */
[----:B------:R-:W-:Y:S02]  /*5800*/  @!P1 FMUL.FTZ R42, R16, R38 ;  /* 0x00000026102a9220 */ /* 0x000fe40000410000 */
[----:B------:R-:W-:Y:S02]  /*5810*/  @!P1 FMUL.FTZ R19, R18, R40 ;  /* 0x0000002812139220 */ /* 0x000fe40000410000 */
[----:B------:R-:W-:Y:S02]  /*5820*/  @!P1 FMUL.FTZ R48, R8, R34 ;  /* 0x0000002208309220 */ /* 0x000fe40000410000 */
[----:B------:R-:W-:Y:S02]  /*5830*/  @!P1 FMUL.FTZ R43, R10, R36 ;  /* 0x000000240a2b9220 */ /* 0x000fe40000410000 */
[----:B------:R-:W-:Y:S02]  /*5840*/  @!P1 FFMA.FTZ R53, R32, R5, -R49 ;  /* 0x0000000520359223 */ /* 0x000fe40000010831 */
        /* <DEDUP_REMOVED lines=41> */
.L_x_327:
[----:B------:R-:W-:Y:S01]  /*5ae0*/  IMAD R2, R33, -0x60, R0 ;  /* 0xffffffa021027824 */ /* 0x000fe200078e0200 */
[----:B------:R-:W-:Y:S04]  /*5af0*/  BSSY B0, `(.L_x_350) ;  /* 0x0000015000007945 */ /* 0x000fe80003800000 */
[----:B------:R-:W-:Y:S04]  /*5b00*/  IMNMX R16, R2, 0x60, PT ;  /* 0x0000006002107817 */ /* 0x000fe80003800200 */
[----:B------:R-:W-:Y:S11]  /*5b10*/  ISETP.GE.AND P0, PT, R87, R16, PT ;  /* 0x000000105700720c */ /* 0x000ff60003f06270 */
[----:B------:R-:W-:Y:S02]  /*5b20*/  @!UPT UIADD3 URZ, URZ, URZ, URZ ;  /* 0x0000003f3f3ff290 */ /* 0x000fe4000fffe03f */
[----:B------:R-:W-:-:S05]  /*5b30*/  @P0 BRA `(.L_x_351) ;  /* 0x0000010000000947 */ /* 0x000fca0003800000 */
[----:B------:R-:W-:Y:S11]  /*5b40*/  ISETP.NE.AND P1, PT, R86, RZ, PT ;  /* 0x000000ff5600720c */ /* 0x000ff60003f25270 */
[----:B------:R-:W-:Y:S02]  /*5b50*/  @!UPT UIADD3 URZ, URZ, URZ, URZ ;  /* 0x0000003f3f3ff290 */ /* 0x000fe4000fffe03f */
[----:B------:R-:W1:Y:S01]  /*5b60*/  @P1 LDS.128 R12, [R85+0x3100] ;  /* 0x00310000550c1984 */ /* 0x000e620000000c00 */
[-C--:B------:R-:W-:Y:S05]  /*5b70*/  @P1 IADD3 R2, P0, R107, R74.reuse, RZ ;  /* 0x0000004a6b021210 */ /* 0x080fea0007f1e0ff */
[----:B------:R-:W-:Y:S01]  /*5b80*/  @P1 IMAD.X R5, R106, 0x1, R79, P0 ;  /* 0x000000016a051824 */ /* 0x000fe200000e064f */
[----:B------:R-:W-:Y:S11]  /*5b90*/  ISETP.NE.AND P0, PT, R90, RZ, PT ;  /* 0x000000ff5a00720c */ /* 0x000ff60003f05270 */
[----:B------:R-:W-:Y:S02]  /*5ba0*/  @!UPT UIADD3 URZ, URZ, URZ, URZ ;  /* 0x0000003f3f3ff290 */ /* 0x000fe4000fffe03f */
[----:B------:R-:W2:Y:S01]  /*5bb0*/  @P0 LDS.128 R8, [R84+0x3100] ;  /* 0x0031000054080984 */ /* 0x000ea20000000c00 */
[----:B------:R-:W-:Y:S05]  /*5bc0*/  @P0 IADD3 R3, P2, R111, R74, RZ ;  /* 0x0000004a6f030210 */ /* 0x000fea0007f5e0ff */
[----:B------:R-:W-:Y:S01]  /*5bd0*/  @P0 IMAD.X R6, R79, 0x1, R110, P2 ;  /* 0x000000014f060824 */ /* 0x000fe200010e066e */
[C---:B------:R-:W-:Y:S04]  /*5be0*/  @P1 LEA R4, P2, R2.reuse, c[0x0][0x1c8], 0x1 ;  /* 0x0000720002041a11 */ /* 0x040fe800078408ff */
[----:B------:R-:W-:Y:S02]  /*5bf0*/  @P1 LEA.HI.X R5, R2, c[0x0][0x1cc], R5, 0x1, P2 ;  /* 0x0000730002051a11 */ /* 0x000fe400010f0c05 */
[C---:B------:R-:W-:Y:S04]  /*5c00*/  @P0 LEA R2, P2, R3.reuse, c[0x0][0x1c8], 0x1 ;  /* 0x0000720003020a11 */ /* 0x040fe800078408ff */
[----:B------:R-:W-:Y:S01]  /*5c10*/  @P0 LEA.HI.X R3, R3, c[0x0][0x1cc], R6, 0x1, P2 ;  /* 0x0000730003030a11 */ /* 0x000fe200010f0c06 */
[----:B-1----:R1:W-:Y:S04]  /*5c20*/  @P1 STG.E.128 [R4.64], R12 ;  /* 0x0000000c04001986 */ /* 0x0023e8000c101d08 */
[----:B--2---:R1:W-:Y:S04]  /*5c30*/  @P0 STG.E.128 [R2.64], R8 ;  /* 0x0000000802000986 */ /* 0x0043e8000c101d08 */
.L_x_351:
[----:B------:R-:W-:Y:S05]  /*5c40*/  BSYNC B0 ;  /* 0x0000000000007941 */ /* 0x000fea0003800000 */
.L_x_350:
        /* <DEDUP_REMOVED lines=9> */
[----:B------:R-:W-:Y:S03]  /*5ce0*/  @P2 IADD3 R5, P0, R107, R3, RZ ;  /* 0x000000036b052210 */ /* 0x000fe60007f1e0ff */
[----:B------:R-:W2:Y:S02]  /*5cf0*/  @P1 LDS.128 R8, [R84+0x4100] ;  /* 0x0041000054081984 */ /* 0x000ea40000000c00 */
[----:B------:R-:W-:Y:S01]  /*5d00*/  @P2 IMAD.X R6, R106, 0x1, R2, P0 ;  /* 0x000000016a062824 */ /* 0x000fe200000e0602 */
        /* <DEDUP_REMOVED lines=8> */
.L_x_353:
[----:B------:R-:W-:Y:S05]  /*5d90*/  BSYNC B0 ;  /* 0x0000000000007941 */ /* 0x000fea0003800000 */
.L_x_352:
        /* <DEDUP_REMOVED lines=19> */
.L_x_343:
[----:B------:R-:W-:Y:S05]  /*5ed0*/  BSYNC B2 ;  /* 0x0000000000027941 */ /* 0x000fea0003800000 */
.L_x_326:
[----:B------:R-:W-:Y:S01]  /*5ee0*/  IMAD R20, R33, -0x60, RZ ;  /* 0xffffffa021147824 */ /* 0x000fe200078e02ff */
[----:B------:R-:W-:Y:S01]  /*5ef0*/  BSSY B0, `(.L_x_354) ;  /* 0x000006b000007945 */ /* 0x000fe20003800000 */
[----:B-12---:R-:W-:Y:S02]  /*5f00*/  IMAD R2, R93, 0x60, RZ ;  /* 0x000000605d027824 */ /* 0x006fe400078e02ff */
[----:B-----5:R-:W-:Y:S02]  /*5f10*/  IMAD.IADD R6, R119, 0x1, R20 ;  /* 0x0000000177067824 */ /* 0x020fe400078e0214 */
[----:B------:R-:W-:Y:S03]  /*5f20*/  IMAD.WIDE.U32 R18, R33, 0x60, RZ ;  /* 0x0000006021127825 */ /* 0x000fe600078e00ff */
[C---:B------:R-:W-:Y:S01]  /*5f30*/  ISETP.GE.AND P5, PT, R6.reuse, 0x11, PT ;  /* 0x000000110600780c */ /* 0x040fe20003fa6270 */
[----:B------:R-:W-:Y:S01]  /*5f40*/  IMAD.IADD R19, R19, 0x1, R2 ;  /* 0x0000000113137824 */ /* 0x000fe200078e0202 */
[C---:B------:R-:W-:Y:S02]  /*5f50*/  ISETP.GE.AND P4, PT, R6.reuse, 0x1, PT ;  /* 0x000000010600780c */ /* 0x040fe40003f86270 */
[----:B------:R-:W-:Y:S02]  /*5f60*/  IADD3 R4, P0, R143, R18, RZ ;  /* 0x000000128f047210 */ /* 0x000fe40007f1e0ff */
[C---:B------:R-:W-:Y:S02]  /*5f70*/  ISETP.GE.AND P3, PT, R6.reuse, 0x21, PT ;  /* 0x000000210600780c */ /* 0x040fe40003f66270 */
[----:B------:R-:W-:Y:S02]  /*5f80*/  IADD3.X R5, R19, R145, RZ, P0, !PT ;  /* 0x0000009113057210 */ /* 0x000fe400007fe4ff */
[C---:B------:R-:W-:Y:S02]  /*5f90*/  ISETP.GE.AND P2, PT, R6.reuse, 0x31, PT ;  /* 0x000000310600780c */ /* 0x040fe40003f46270 */
[----:B------:R-:W-:Y:S02]  /*5fa0*/  ISETP.GE.AND P1, PT, R6, 0x41, PT ;  /* 0x000000410600780c */ /* 0x000fe40003f26270 */
[C---:B------:R-:W-:Y:S01]  /*5fb0*/  @P5 IADD3 R8, P0, R4.reuse, 0x10, RZ ;  /* 0x0000001004085810 */ /* 0x040fe20007f1e0ff */
[----:B------:R-:W-:Y:S01]  /*5fc0*/  @P4 IMAD R7, R5, c[0x0][0x258], RZ ;  /* 0x0000960005074a24 */ /* 0x000fe200078e02ff */
[-C--:B------:R-:W-:Y:S01]  /*5fd0*/  @P4 MOV R2, R88.reuse ;  /* 0x0000005800024202 */ /* 0x080fe20000000f00 */
[----:B------:R-:W-:Y:S02]  /*5fe0*/  @P4 IMAD.MOV.U32 R3, RZ, RZ, R92 ;  /* 0x000000ffff034224 */ /* 0x000fe400078e005c */
[----:B------:R-:W-:Y:S01]  /*5ff0*/  @P5 IMAD.X R9, RZ, RZ, R5, P0 ;  /* 0x000000ffff095224 */ /* 0x000fe200000e0605 */
[C---:B------:R-:W-:Y:S01]  /*6000*/  @P3 IADD3 R10, P0, R4.reuse, 0x20, RZ ;  /* 0x00000020040a3810 */ /* 0x040fe20007f1e0ff */
[C---:B------:R-:W-:Y:S04]  /*6010*/  @P4 IMAD.WIDE.U32 R2, R4.reuse, c[0x0][0x258], R2 ;  /* 0x0000960004024a25 */ /* 0x040fe800078e0002 */
[----:B------:R-:W-:Y:S02]  /*6020*/  @P4 IMAD R7, R4, c[0x0][0x25c], R7 ;  /* 0x0000970004074a24 */ /* 0x000fe400078e0207 */
[----:B------:R-:W-:Y:S01]  /*6030*/  @P3 IMAD.X R11, RZ, RZ, R5, P0 ;  /* 0x000000ffff0b3224 */ /* 0x000fe200000e0605 */
[C---:B------:R-:W-:Y:S01]  /*6040*/  @P4 LEA R16, P0, R2.reuse, c[0x0][0x250], 0x1 ;  /* 0x0000940002104a11 */ /* 0x040fe200078008ff */
[----:B------:R-:W-:Y:S02]  /*6050*/  @P4 IMAD.IADD R7, R3, 0x1, R7 ;  /* 0x0000000103074824 */ /* 0x000fe400078e0207 */
[----:B------:R-:W-:Y:S03]  /*6060*/  @P5 IMAD.MOV.U32 R3, RZ, RZ, R92 ;  /* 0x000000ffff035224 */ /* 0x000fe600078e005c */
[----:B------:R-:W-:Y:S01]  /*6070*/  @P4 LEA.HI.X R17, R2, c[0x0][0x254], R7, 0x1, P0 ;  /* 0x0000950002114a11 */ /* 0x000fe200000f0c07 */
[----:B------:R-:W-:Y:S01]  /*6080*/  @P5 IMAD R7, R9, c[0x0][0x258], RZ ;  /* 0x0000960009075a24 */ /* 0x000fe200078e02ff */
[----:B------:R-:W-:Y:S03]  /*6090*/  @P5 MOV R2, R88 ;  /* 0x0000005800025202 */ /* 0x000fe60000000f00 */
[C---:B------:R-:W-:Y:S02]  /*60a0*/  @P5 IMAD R7, R8.reuse, c[0x0][0x25c], R7 ;  /* 0x0000970008075a24 */ /* 0x040fe400078e0207 */
[----:B------:R-:W-:Y:S04]  /*60b0*/  @P5 IMAD.WIDE.U32 R2, R8, c[0x0][0x258], R2 ;  /* 0x0000960008025a25 */ /* 0x000fe800078e0002 */
[----:B------:R-:W-:Y:S01]  /*60c0*/  @P5 IMAD.IADD R7, R3, 0x1, R7 ;  /* 0x0000000103075824 */ /* 0x000fe200078e0207 */
[C---:B------:R-:W-:Y:S02]  /*60d0*/  @P5 LEA R14, P0, R2.reuse, c[0x0][0x250], 0x1 ;  /* 0x00009400020e5a11 */ /* 0x040fe400078008ff */
[----:B------:R-:W-:Y:S02]  /*60e0*/  @P3 MOV R3, R92 ;  /* 0x0000005c00033202 */ /* 0x000fe40000000f00 */
[----:B------:R-:W-:Y:S01]  /*60f0*/  @P5 LEA.HI.X R15, R2, c[0x0][0x254], R7, 0x1, P0 ;  /* 0x00009500020f5a11 */ /* 0x000fe200000f0c07 */
[----:B------:R-:W-:Y:S01]  /*6100*/  @P3 IMAD.MOV.U32 R2, RZ, RZ, R88 ;  /* 0x000000ffff023224 */ /* 0x000fe200078e0058 */
[----:B------:R-:W-:Y:S01]  /*6110*/  @P2 IADD3 R8, P0, R4, 0x30, RZ ;  /* 0x0000003004082810 */ /* 0x000fe20007f1e0ff */
[----:B------:R-:W-:Y:S02]  /*6120*/  @P3 IMAD R7, R11, c[0x0][0x258], RZ ;  /* 0x000096000b073a24 */ /* 0x000fe400078e02ff */
[C---:B------:R-:W-:Y:S01]  /*6130*/  @P3 IMAD.WIDE.U32 R2, R10.reuse, c[0x0][0x258], R2 ;  /* 0x000096000a023a25 */ /* 0x040fe200078e0002 */
[----:B------:R-:W-:Y:S03]  /*6140*/  @P2 IADD3.X R9, RZ, R5, RZ, P0, !PT ;  /* 0x00000005ff092210 */ /* 0x000fe600007fe4ff */
[----:B------:R-:W-:Y:S01]  /*6150*/  @P3 IMAD R7, R10, c[0x0][0x25c], R7 ;  /* 0x000097000a073a24 */ /* 0x000fe200078e0207 */
[C---:B------:R-:W-:Y:S03]  /*6160*/  @P3 LEA R12, P0, R2.reuse, c[0x0][0x250], 0x1 ;  /* 0x00009400020c3a11 */ /* 0x040fe600078008ff */
[----:B------:R-:W-:Y:S02]  /*6170*/  @P3 IMAD.IADD R7, R3, 0x1, R7 ;  /* 0x0000000103073824 */ /* 0x000fe400078e0207 */
[----:B------:R-:W-:Y:S03]  /*6180*/  @P2 IMAD.MOV.U32 R3, RZ, RZ, R92 ;  /* 0x000000ffff032224 */ /* 0x000fe600078e005c */
[----:B------:R-:W-:Y:S01]  /*6190*/  @P3 LEA.HI.X R13, R2, c[0x0][0x254], R7, 0x1, P0 ;  /* 0x00009500020d3a11 */ /* 0x000fe200000f0c07 */
[----:B------:R-:W-:Y:S01]  /*61a0*/  @P2 IMAD R7, R9, c[0x0][0x258], RZ ;  /* 0x0000960009072a24 */ /* 0x000fe200078e02ff */
[----:B------:R-:W-:Y:S03]  /*61b0*/  @P2 MOV R2, R88 ;  /* 0x0000005800022202 */ /* 0x000fe60000000f00 */
[C---:B------:R-:W-:Y:S02]  /*61c0*/  @P2 IMAD R7, R8.reuse, c[0x0][0x25c], R7 ;  /* 0x0000970008072a24 */ /* 0x040fe400078e0207 */
[----:B------:R-:W-:Y:S05]  /*61d0*/  @P2 IMAD.WIDE.U32 R2, R8, c[0x0][0x258], R2 ;  /* 0x0000960008022a25 */ /* 0x000fea00078e0002 */
[C---:B------:R-:W-:Y:S02]  /*61e0*/  @P2 LEA R8, P0, R2.reuse, c[0x0][0x250], 0x1 ;  /* 0x0000940002082a11 */ /* 0x040fe400078008ff */
[----:B------:R-:W-:Y:S02]  /*61f0*/  @P2 IADD3 R7, R3, R7, RZ ;  /* 0x0000000703072210 */ /* 0x000fe40007ffe0ff */
[----:B------:R-:W-:Y:S02]  /*6200*/  @P1 MOV R3, R92 ;  /* 0x0000005c00031202 */ /* 0x000fe40000000f00 */
[----:B------:R-:W-:Y:S02]  /*6210*/  @P2 LEA.HI.X R9, R2, c[0x0][0x254], R7, 0x1, P0 ;  /* 0x0000950002092a11 */ /* 0x000fe400000f0c07 */
[----:B------:R-:W-:Y:S05]  /*6220*/  @P1 IADD3 R7, P0, R4, 0x40, RZ ;  /* 0x0000004004071810 */ /* 0x000fea0007f1e0ff */
        /* <DEDUP_REMOVED lines=8> */
[----:B------:R-:W-:Y:S04]  /*62b0*/  @P1 IMAD.WIDE.U32 R2, R7, c[0x0][0x258], R2 ;  /* 0x0000960007021a25 */ /* 0x000fe800078e0002 */
[----:B------:R-:W-:Y:S01]  /*62c0*/  @P1 IMAD.IADD R4, R3, 0x1, R4 ;  /* 0x0000000103041824 */ /* 0x000fe200078e0204 */
[C---:B------:R-:W-:Y:S01]  /*62d0*/  @P1 LEA R6, P6, R2.reuse, c[0x0][0x250], 0x1 ;  /* 0x0000940002061a11 */ /* 0x040fe200078c08ff */
[----:B------:R-:W-:Y:S03]  /*62e0*/  @P0 IMAD.MOV.U32 R3, RZ, RZ, R92 ;  /* 0x000000ffff030224 */ /* 0x000fe600078e005c */
[----:B------:R-:W-:Y:S01]  /*62f0*/  @P1 LEA.HI.X R7, R2, c[0x0][0x254], R4, 0x1, P6 ;  /* 0x0000950002071a11 */ /* 0x000fe200030f0c04 */
[----:B------:R-:W-:Y:S01]  /*6300*/  @P0 IMAD R4, R5, c[0x0][0x258], RZ ;  /* 0x0000960005040a24 */ /* 0x000fe200078e02ff */
[----:B------:R-:W-:Y:S03]  /*6310*/  @P0 MOV R2, R88 ;  /* 0x0000005800020202 */ /* 0x000fe60000000f00 */
        /* <DEDUP_REMOVED lines=11> */
[----:B------:R1:W-:Y:S08]  /*63d0*/  @P4 LDGSTS.E.BYPASS.LTC128B.128 [R80+0x100], [R16.64], !P6 ;  /* 0x0010000010504fae */ /* 0x0003f0000f101d48 */
[----:B------:R2:W-:Y:S08]  /*63e0*/  @P5 LDGSTS.E.BYPASS.LTC128B.128 [R80+0x900], [R14.64], !P6 ;  /* 0x009000000e505fae */ /* 0x0005f0000f101d48 */
[----:B------:R3:W-:Y:S08]  /*63f0*/  @P3 LDGSTS.E.BYPASS.LTC128B.128 [R80+0x1100], [R12.64], !P6 ;  /* 0x011000000c503fae */ /* 0x0007f0000f101d48 */
[----:B------:R1:W-:Y:S08]  /*6400*/  @P2 LDGSTS.E.BYPASS.LTC128B.128 [R80+0x1900], [R8.64], !P6 ;  /* 0x0190000008502fae */ /* 0x0003f0000f101d48 */
[----:B------:R1:W-:Y:S08]  /*6410*/  @P1 LDGSTS.E.BYPASS.LTC128B.128 [R80+0x2100], [R6.64], !P6 ;  /* 0x0210000006501fae */ /* 0x0003f0000f101d48 */
[----:B------:R1:W-:Y:S01]  /*6420*/  @P0 LDGSTS.E.BYPASS.LTC128B.128 [R80+0x2900], [R4.64], !P6 ;  /* 0x0290000004500fae */ /* 0x0003e2000f101d48 */
[----:B---3--:R-:W-:Y:S02]  /*6430*/  IMNMX R13, R2, 0x60, PT ;  /* 0x00000060020d7817 */ /* 0x008fe40003800200 */
[----:B------:R-:W-:Y:S02]  /*6440*/  IADD3 R12, P0, R141, R18, RZ ;  /* 0x000000128d0c7210 */ /* 0x000fe40007f1e0ff */
[----:B------:R-:W-:Y:S03]  /*6450*/  ISETP.GE.AND P1, PT, R87, R13, PT ;  /* 0x0000000d5700720c */ /* 0x000fe60003f26270 */
[----:B------:R-:W0:Y:S01]  /*6460*/  LDGDEPBAR ;  /* 0x00000000000079af */ /* 0x000e220000000000 */
[----:B--2---:R-:W-:Y:S01]  /*6470*/  IADD3.X R14, R19, R140, RZ, P0, !PT ;  /* 0x0000008c130e7210 */ /* 0x004fe200007fe4ff */
[----:B------:R-:W-:Y:S06]  /*6480*/  DEPBAR.LE SB0, 0x0 ;  /* 0x000080000000791a */ /* 0x000fec0000000000 */
[----:B------:R-:W-:Y:S06]  /*6490*/  BAR.SYNC.DEFER_BLOCKING 0x0 ;  /* 0x0000000000007b1d */ /* 0x000fec0000010000 */
[----:B------:R-:W-:-:S05]  /*64a0*/  @P1 BRA `(.L_x_355) ;  /* 0x000000f000001947 */ /* 0x000fca0003800000 */
[----:B-1----:R-:W-:Y:S01]  /*64b0*/  MOV R5, R104 ;  /* 0x0000006800057202 */ /* 0x002fe20000000f00 */
[----:B------:R-:W-:Y:S01]  /*64c0*/  IMAD.MOV.U32 R4, RZ, RZ, R94 ;  /* 0x000000ffff047224 */ /* 0x000fe200078e005e */
[----:B------:R-:W-:Y:S01]  /*64d0*/  ISETP.GE.AND P1, PT, R24, c[0x0][0x1d4], PT ;  /* 0x0000750018007a0c */ /* 0x000fe20003f26270 */
[----:B------:R-:W-:Y:S02]  /*64e0*/  IMAD R2, R14, c[0x0][0x208], RZ ;  /* 0x000082000e027a24 */ /* 0x000fe400078e02ff */
[C---:B------:R-:W-:Y:S04]  /*64f0*/  IMAD.WIDE.U32 R4, R12.reuse, c[0x0][0x208], R4 ;  /* 0x000082000c047a25 */ /* 0x040fe800078e0004 */
[----:B------:R-:W-:Y:S04]  /*6500*/  IMAD R2, R12, c[0x0][0x20c], R2 ;  /* 0x000083000c027a24 */ /* 0x000fe800078e0202 */
[----:B------:R-:W-:Y:S01]  /*6510*/  IMAD.IADD R3, R5, 0x1, R2 ;  /* 0x0000000105037824 */ /* 0x000fe200078e0202 */
[C---:B------:R-:W-:Y:S01]  /*6520*/  LEA R2, P0, R4.reuse, c[0x0][0x1f8], 0x1 ;  /* 0x00007e0004027a11 */ /* 0x040fe200078008ff */
[----:B------:R-:W1:Y:S03]  /*6530*/  @!P1 LDS.128 R8, [R85+0x100] ;  /* 0x0001000055089984 */ /* 0x000e660000000c00 */
[----:B------:R-:W-:Y:S02]  /*6540*/  LEA.HI.X R3, R4, c[0x0][0x1fc], R3, 0x1, P0 ;  /* 0x00007f0004037a11 */ /* 0x000fe400000f0c03 */
[----:B------:R-:W-:Y:S11]  /*6550*/  ISETP.GE.AND P0, PT, R105, c[0x0][0x1d4], PT ;  /* 0x0000750069007a0c */ /* 0x000ff60003f06270 */
[----:B------:R-:W-:Y:S02]  /*6560*/  @!UPT UIADD3 URZ, URZ, URZ, URZ ;  /* 0x0000003f3f3ff290 */ /* 0x000fe4000fffe03f */
[----:B------:R-:W2:Y:S04]  /*6570*/  @!P0 LDS.128 R4, [R84+0x100] ;  /* 0x0001000054048984 */ /* 0x000ea80000000c00 */
[----:B-1----:R1:W-:Y:S04]  /*6580*/  @!P1 STG.E.128 [R2.64], R8 ;  /* 0x0000000802009986 */ /* 0x0023e8000c101d08 */
[----:B--2---:R1:W-:Y:S02]  /*6590*/  @!P0 STG.E.128 [R2.64+0x40], R4 ;  /* 0x0000400402008986 */ /* 0x0043e4000c101d08 */
.L_x_355:
[----:B-1----:R-:W-:Y:S05]  /*65a0*/  BSYNC B0 ;  /* 0x0000000000007941 */ /* 0x002fea0003800000 */
.L_x_354:
[----:B------:R-:W-:Y:S01]  /*65b0*/  ISETP.GE.AND P0, PT, R150, R13, PT ;  /* 0x0000000d9600720c */ /* 0x000fe20003f06270 */
[----:B------:R-:W-:Y:S01]  /*65c0*/  @!UPT UIADD3 URZ, URZ, URZ, URZ ;  /* 0x0000003f3f3ff290 */ /* 0x000fe2000fffe03f */
[----:B------:R-:W-:Y:S11]  /*65d0*/  BSSY B0, `(.L_x_356) ;  /* 0x0000013000007945 */ /* 0x000ff60003800000 */
[----:B------:R-:W-:-:S05]  /*65e0*/  @P0 BRA `(.L_x_357) ;  /* 0x0000011000000947 */ /* 0x000fca0003800000 */
[----:B------:R-:W-:Y:S01]  /*65f0*/  IADD3 R2, P0, R12, 0x20, RZ ;  /* 0x000000200c027810 */ /* 0x000fe20007f1e0ff */
[----:B------:R-:W-:Y:S01]  /*6600*/  IMAD.MOV.U32 R4, RZ, RZ, R94 ;  /* 0x000000ffff047224 */ /* 0x000fe200078e005e */
[----:B------:R-:W-:Y:S02]  /*6610*/  MOV R5, R104 ;  /* 0x0000006800057202 */ /* 0x000fe40000000f00 */
[----:B------:R-:W-:Y:S01]  /*6620*/  ISETP.GE.AND P1, PT, R24, c[0x0][0x1d4], PT ;  /* 0x0000750018007a0c */ /* 0x000fe20003f26270 */
[----:B------:R-:W-:Y:S02]  /*6630*/  IMAD.X R3, RZ, RZ, R14, P0 ;  /* 0x000000ffff037224 */ /* 0x000fe400000e060e */
[C---:B------:R-:W-:Y:S04]  /*6640*/  IMAD.WIDE.U32 R4, R2.reuse, c[0x0][0x208], R4 ;  /* 0x0000820002047a25 */ /* 0x040fe800078e0004 */
[----:B------:R-:W-:Y:S04]  /*6650*/  IMAD R3, R3, c[0x0][0x208], RZ ;  /* 0x0000820003037a24 */ /* 0x000fe800078e02ff */
[----:B------:R-:W-:Y:S01]  /*6660*/  IMAD R3, R2, c[0x0][0x20c], R3 ;  /* 0x0000830002037a24 */ /* 0x000fe200078e0203 */
[C---:B------:R-:W-:Y:S01]  /*6670*/  LEA R2, P0, R4.reuse, c[0x0][0x1f8], 0x1 ;  /* 0x00007e0004027a11 */ /* 0x040fe200078008ff */
[----:B------:R-:W1:Y:S02]  /*6680*/  @!P1 LDS.128 R8, [R85+0x1100] ;  /* 0x0011000055089984 */ /* 0x000e640000000c00 */
[----:B------:R-:W-:Y:S05]  /*6690*/  IMAD.IADD R3, R5, 0x1, R3 ;  /* 0x0000000105037824 */ /* 0x000fea00078e0203 */
[----:B------:R-:W-:Y:S02]  /*66a0*/  LEA.HI.X R3, R4, c[0x0][0x1fc], R3, 0x1, P0 ;  /* 0x00007f0004037a11 */ /* 0x000fe400000f0c03 */
[----:B------:R-:W-:Y:S11]  /*66b0*/  ISETP.GE.AND P0, PT, R105, c[0x0][0x1d4], PT ;  /* 0x0000750069007a0c */ /* 0x000ff60003f06270 */
[----:B------:R-:W-:Y:S02]  /*66c0*/  @!UPT UIADD3 URZ, URZ, URZ, URZ ;  /* 0x0000003f3f3ff290 */ /* 0x000fe4000fffe03f */
[----:B------:R-:W2:Y:S04]  /*66d0*/  @!P0 LDS.128 R4, [R84+0x1100] ;  /* 0x0011000054048984 */ /* 0x000ea80000000c00 */
[----:B-1----:R1:W-:Y:S04]  /*66e0*/  @!P1 STG.E.128 [R2.64], R8 ;  /* 0x0000000802009986 */ /* 0x0023e8000c101d08 */
[----:B--2---:R1:W-:Y:S02]  /*66f0*/  @!P0 STG.E.128 [R2.64+0x40], R4 ;  /* 0x0000400402008986 */ /* 0x0043e4000c101d08 */
.L_x_357:
[----:B------:R-:W-:Y:S05]  /*6700*/  BSYNC B0 ;  /* 0x0000000000007941 */ /* 0x000fea0003800000 */
.L_x_356:
[----:B------:R-:W-:Y:S01]  /*6710*/  ISETP.GE.AND P0, PT, R149, R13, PT ;  /* 0x0000000d9500720c */ /* 0x000fe20003f06270 */
[----:B------:R-:W-:Y:S01]  /*6720*/  @!UPT UIADD3 URZ, URZ, URZ, URZ ;  /* 0x0000003f3f3ff290 */ /* 0x000fe2000fffe03f */
[----:B------:R-:W-:Y:S11]  /*6730*/  BSSY B0, `(.L_x_358) ;  /* 0x0000013000007945 */ /* 0x000ff60003800000 */
[----:B------:R-:W-:-:S05]  /*6740*/  @P0 BRA `(.L_x_359) ;  /* 0x0000011000000947 */ /* 0x000fca0003800000 */
[----:B-1----:R-:W-:Y:S01]  /*6750*/  IADD3 R2, P0, R12, 0x40, RZ ;  /* 0x000000400c027810 */ /* 0x002fe20007f1e0ff */
        /* <DEDUP_REMOVED lines=16> */
.L_x_359:
[----:B------:R-:W-:Y:S05]  /*6860*/  BSYNC B0 ;  /* 0x0000000000007941 */ /* 0x000fea0003800000 */
.L_x_358:
[C---:B------:R-:W-:Y:S02]  /*6870*/  ISETP.GT.AND P0, PT, R33.reuse, R144, PT ;  /* 0x000000902100720c */ /* 0x040fe40003f04270 */
[----:B------:R-:W-:Y:S11]  /*6880*/  IADD3 R33, R33, -0x1, RZ ;  /* 0xffffffff21217810 */ /* 0x000ff60007ffe0ff */
[----:B-1----:R-:W-:Y:S01]  /*6890*/  @P0 SHF.R.S32.HI R5, RZ, 0x1f, R33 ;  /* 0x0000001fff050819 */ /* 0x002fe20000011421 */
[----:B------:R-:W-:Y:S02]  /*68a0*/  @P0 IMAD R4, R180, R33, RZ ;  /* 0x00000021b4040224 */ /* 0x000fe400078e02ff */
[----:B------:R-:W-:Y:S02]  /*68b0*/  @P0 IMAD.MOV.U32 R2, RZ, RZ, R124 ;  /* 0x000000ffff020224 */ /* 0x000fe400078e007c */
        /* <DEDUP_REMOVED lines=10> */
[----:B------:R1:W-:Y:S02]  /*6960*/  @P0 LDGSTS.E.BYPASS.LTC128B.128 [R80+0x3100], [R10.64], !P6 ;  /* 0x031000000a500fae */ /* 0x0003e4000f101d48 */
[--C-:B------:R-:W-:Y:S01]  /*6970*/  @P0 IMAD.X R9, R11, 0x1, R148.reuse, P1 ;  /* 0x000000010b090824 */ /* 0x100fe200008e0694 */
[-C--:B------:R-:W-:Y:S04]  /*6980*/  @P0 IADD3 R6, P1, R8, R151.reuse, RZ ;  /* 0x0000009708060210 */ /* 0x080fe80007f3e0ff */
[----:B------:R2:W-:Y:S01]  /*6990*/  @P0 LDGSTS.E.BYPASS.LTC128B.128 [R80+0x3900], [R8.64], !P6 ;  /* 0x0390000008500fae */ /* 0x0005e2000f101d48 */
[-C--:B------:R-:W-:Y:S02]  /*69a0*/  @P0 IADD3.X R7, R9, R148.reuse, RZ, P1, !PT ;  /* 0x0000009409070210 */ /* 0x080fe40000ffe4ff */
[-C--:B------:R-:W-:Y:S03]  /*69b0*/  @P0 IADD3 R4, P1, R6, R151.reuse, RZ ;  /* 0x0000009706040210 */ /* 0x080fe60007f3e0ff */
[----:B------:R2:W-:Y:S02]  /*69c0*/  @P0 LDGSTS.E.BYPASS.LTC128B.128 [R80+0x4100], [R6.64], !P6 ;  /* 0x0410000006500fae */ /* 0x0005e4000f101d48 */
[--C-:B------:R-:W-:Y:S01]  /*69d0*/  @P0 IMAD.X R5, R7, 0x1, R148.reuse, P1 ;  /* 0x0000000107050824 */ /* 0x100fe200008e0694 */
[-C--:B------:R-:W-:Y:S04]  /*69e0*/  @P0 IADD3 R2, P1, R4, R151.reuse, RZ ;  /* 0x0000009704020210 */ /* 0x080fe80007f3e0ff */
[----:B------:R2:W-:Y:S01]  /*69f0*/  @P0 LDGSTS.E.BYPASS.LTC128B.128 [R80+0x4900], [R4.64], !P6 ;  /* 0x0490000004500fae */ /* 0x0005e2000f101d48 */
[----:B------:R-:W-:Y:S05]  /*6a00*/  @P0 IMAD.X R3, R5, 0x1, R148, P1 ;  /* 0x0000000105030824 */ /* 0x000fea00008e0694 */
[----:B------:R2:W-:Y:S01]  /*6a10*/  @P0 LDGSTS.E.BYPASS.LTC128B.128 [R80+0x5100], [R2.64], !P6 ;  /* 0x0510000002500fae */ /* 0x0005e2000f101d48 */
[----:B-1----:R-:W-:Y:S04]  /*6a20*/  @P0 IADD3 R10, P1, R2, R151, RZ ;  /* 0x00000097020a0210 */ /* 0x002fe80007f3e0ff */
[----:B------:R-:W-:Y:S05]  /*6a30*/  @P0 IADD3.X R11, R3, R148, RZ, P1, !PT ;  /* 0x00000094030b0210 */ /* 0x000fea0000ffe4ff */
[----:B------:R2:W-:Y:S04]  /*6a40*/  @P0 LDGSTS.E.BYPASS.LTC128B.128 [R80+0x5900], [R10.64], !P6 ;  /* 0x059000000a500fae */ /* 0x0005e8000f101d48 */
[----:B------:R-:W0:Y:S01]  /*6a50*/  LDGDEPBAR ;  /* 0x00000000000079af */ /* 0x000e220000000000 */
[----:B------:R-:W-:-:S05]  /*6a60*/  @P0 BRA `(.L_x_360) ;  /* 0xffffb57000000947 */ /* 0x000fca000383ffff */
[----:B------:R-:W-:Y:S06]  /*6a70*/  BAR.SYNC.DEFER_BLOCKING 0x0 ;  /* 0x0000000000007b1d */ /* 0x000fec0000010000 */
.L_x_325:
[----:B------:R-:W-:Y:S01]  /*6a80*/  IMAD.MOV.U32 R231, RZ, RZ, c[0x0][0x2c4] ;  /* 0x0000b100ffe77624 */ /* 0x000fe200078e00ff */
[----:B------:R-:W-:Y:S01]  /*6a90*/  IADD3 R0, R226, 0x7f, RZ ;  /* 0x0000007fe2007810 */ /* 0x000fe20007ffe0ff */
[----:B------:R-:W-:-:S02]  /*6aa0*/  IMAD.MOV.U32 R236, RZ, RZ, c[0x0][0x32c] ;  /* 0x0000cb00ffec7624 */ /* 0x000fc400078e00ff */
[----:B--2---:R-:W-:Y:S01]  /*6ab0*/  IMAD.IADD R8, R166, 0x1, R167 ;  /* 0x00000001a6087824 */ /* 0x004fe200078e02a7 */
[----:B------:R-:W-:Y:S02]  /*6ac0*/  ISETP.NE.AND P1, PT, R231, 0x1, PT ;  /* 0x00000001e700780c */ /* 0x000fe40003f25270 */
[----:B------:R-:W-:-:S11]  /*6ad0*/  ISETP.GE.AND P6, PT, R236, 0x1, PT ;  /* 0x00000001ec00780c */ /* 0x000fd60003fc6270 */
[----:B------:R-:W-:-:S05]  /*6ae0*/  @P1 IMAD.HI.U32 R2, R0, c[0x0][0x2c8], RZ ;  /* 0x0000b20000021a27 */ /* 0x000fca00078e00ff */
[----:B------:R-:W-:-:S05]  /*6af0*/  @P1 SHF.R.U32.HI R0, RZ, c[0x0][0x2cc], R2 ;  /* 0x0000b300ff001a19 */ /* 0x000fca0000011602 */
[----:B------:R-:W-:-:S05]  /*6b00*/  IMAD.IADD R0, R178, 0x1, R0 ;  /* 0x00000001b2007824 */ /* 0x000fca00078e0200 */
[----:B------:R-:W-:Y:S01]  /*6b10*/  IADD3 R3, R0, c[0x0][0x328], RZ ;  /* 0x0000ca0000037a10 */ /* 0x000fe20007ffe0ff */
[----:B------:R-:W-:Y:S05]  /*6b20*/  @!P6 BRA `(.L_x_361) ;  /* 0x000000f00000e947 */ /* 0x000fea0003800000 */
[C---:B------:R-:W-:Y:S01]  /*6b30*/  ISETP.GT.AND P0, PT, R0.reuse, RZ, PT ;  /* 0x000000ff0000720c */ /* 0x040fe20003f04270 */
[----:B------:R-:W-:Y:S01]  /*6b40*/  IMAD.MOV.U32 R4, RZ, RZ, c[0x0][0x32c] ;  /* 0x0000cb00ff047624 */ /* 0x000fe200078e00ff */
        /* <DEDUP_REMOVED lines=8> */
.L_x_362:
[----:B------:R-:W-:-:S13]  /*6bd0*/  ISETP.NE.AND P0, PT, R4, 0x1, PT ;  /* 0x000000010400780c */ /* 0x000fda0003f05270 */
[----:B------:R-:W-:-:S05]  /*6be0*/  @P0 IMAD.HI.U32 R0, R2, c[0x0][0x330], RZ ;  /* 0x0000cc0002000a27 */ /* 0x000fca00078e00ff */
[----:B------:R-:W-:-:S05]  /*6bf0*/  @P0 SHF.R.U32.HI R2, RZ, c[0x0][0x334], R0 ;  /* 0x0000cd00ff020a19 */ /* 0x000fca0000011600 */
.L_x_363:
[----:B------:R-:W-:-:S05]  /*6c00*/  IMAD R2, R2, R4, c[0x0][0x32c] ;  /* 0x0000cb0002027624 */ /* 0x000fca00078e0204 */
[----:B------:R-:W-:-:S03]  /*6c10*/  IMNMX R3, R3, R2, PT ;  /* 0x0000000203037217 */ /* 0x000fc60003800200 */
.L_x_361:
[----:B------:R-:W2:Y:S01]  /*6c20*/  LDL R4, [R1+0x14] ;  /* 0x0000140001047983 */ /* 0x000ea20000100800 */
[----:B------:R-:W-:Y:S01]  /*6c30*/  IADD3 R3, R3, 0x5f, RZ ;  /* 0x0000005f03037810 */ /* 0x000fe20007ffe0ff */
[----:B------:R-:W-:-:S04]  /*6c40*/  @P1 IMAD.HI.U32 R2, R226, c[0x0][0x2c8], RZ ;  /* 0x0000b200e2021a27 */ /* 0x000fc800078e00ff */
[----:B------:R-:W-:-:S04]  /*6c50*/  IMAD.HI R3, R3, 0x2aaaaaab, RZ ;  /* 0x2aaaaaab03037827 */ /* 0x000fc800078e02ff */
[----:B------:R-:W-:Y:S01]  /*6c60*/  IMAD.MOV.U32 R0, RZ, RZ, R226 ;  /* 0x000000ffff007224 */ /* 0x000fe200078e00e2 */
[----:B------:R-:W-:Y:S02]  /*6c70*/  @P1 SHF.R.U32.HI R0, RZ, c[0x0][0x2cc], R2 ;  /* 0x0000b300ff001a19 */ /* 0x000fe40000011602 */
[----:B------:R-:W-:-:S04]  /*6c80*/  SHF.R.U32.HI R2, RZ, 0x1f, R3 ;  /* 0x0000001fff027819 */ /* 0x000fc80000011603 */
[----:B------:R-:W-:-:S04]  /*6c90*/  LEA.HI.SX32 R2, R3, R2, 0x1c ;  /* 0x0000000203027211 */ /* 0x000fc800078fe2ff */
[----:B------:R-:W-:Y:S01]  /*6ca0*/  IMNMX R246, R2, R179, PT ;  /* 0x000000b302f67217 */ /* 0x000fe20003800200 */
[----:B--2---:R-:W-:-:S05]  /*6cb0*/  IMAD.IADD R0, R4, 0x1, R0 ;  /* 0x0000000104007824 */ /* 0x004fca00078e0200 */
[----:B------:R-:W-:Y:S01]  /*6cc0*/  IADD3 R3, R0, -c[0x0][0x324], RZ ;  /* 0x8000c90000037a10 */ /* 0x000fe20007ffe0ff */
[----:B------:R-:W-:Y:S05]  /*6cd0*/  @!P6 BRA `(.L_x_364) ;  /* 0x000000f00000e947 */ /* 0x000fea0003800000 */
        /* <DEDUP_REMOVED lines=9> */
.L_x_365:
[----:B------:R-:W-:-:S04]  /*6d70*/  MOV R2, c[0x0][0x32c] ;  /* 0x0000cb0000027a02 */ /* 0x000fc80000000f00 */
[----:B------:R-:W-:-:S13]  /*6d80*/  ISETP.NE.AND P0, PT, R2, 0x1, PT ;  /* 0x000000010200780c */ /* 0x000fda0003f05270 */
[----:B------:R-:W-:-:S05]  /*6d90*/  @P0 IMAD.HI.U32 R2, R0, c[0x0][0x330], RZ ;  /* 0x0000cc0000020a27 */ /* 0x000fca00078e00ff */
[----:B------:R-:W-:-:S05]  /*6da0*/  @P0 SHF.R.U32.HI R0, RZ, c[0x0][0x334], R2 ;  /* 0x0000cd00ff000a19 */ /* 0x000fca0000011602 */
.L_x_366:
[----:B------:R-:W-:-:S05]  /*6db0*/  IMAD R0, R0, c[0x0][0x32c], RZ ;  /* 0x0000cb0000007a24 */ /* 0x000fca00078e02ff */
[----:B------:R-:W-:-:S05]  /*6dc0*/  IMNMX R3, R3, R0, !PT ;  /* 0x0000000003037217 */ /* 0x000fca0007800200 */
.L_x_364:
[----:B------:R-:W-:Y:S01]  /*6dd0*/  IMAD.HI R0, R3, 0x2aaaaaab, RZ ;  /* 0x2aaaaaab03007827 */ /* 0x000fe200078e02ff */
[----:B------:R-:W-:Y:S01]  /*6de0*/  PLOP3.LUT P4, PT, PT, PT, PT, 0x80, 0x0 ;  /* 0x000000000000781c */ /* 0x000fe20003f8f070 */
[----:B------:R-:W-:Y:S01]  /*6df0*/  CS2R R162, SRZ ;  /* 0x0000000000a27805 */ /* 0x000fe2000001ff00 */
[----:B------:R-:W-:Y:S01]  /*6e00*/  CS2R R160, SRZ ;  /* 0x0000000000a07805 */ /* 0x000fe2000001ff00 */
[----:B------:R-:W-:Y:S01]  /*6e10*/  CS2R R166, SRZ ;  /* 0x0000000000a67805 */ /* 0x000fe2000001ff00 */
[----:B------:R-:W-:Y:S01]  /*6e20*/  SHF.R.U32.HI R2, RZ, 0x1f, R0 ;  /* 0x0000001fff027819 */ /* 0x000fe20000011600 */
[----:B------:R-:W-:Y:S01]  /*6e30*/  CS2R R12, SRZ ;  /* 0x00000000000c7805 */ /* 0x000fe2000001ff00 */
[----:B------:R-:W-:Y:S01]  /*6e40*/  IMAD.MOV.U32 R164, RZ, RZ, RZ ;  /* 0x000000ffffa47224 */ /* 0x000fe200078e00ff */
[----:B------:R-:W-:Y:S01]  /*6e50*/  CS2R R14, SRZ ;  /* 0x00000000000e7805 */ /* 0x000fe2000001ff00 */
[----:B------:R-:W-:Y:S01]  /*6e60*/  LEA.HI.SX32 R0, R0, R2, 0x1c ;  /* 0x0000000200007211 */ /* 0x000fe200078fe2ff */
[----:B------:R-:W-:Y:S01]  /*6e70*/  IMAD.MOV.U32 R158, RZ, RZ, RZ ;  /* 0x000000ffff9e7224 */ /* 0x000fe200078e00ff */
[----:B------:R-:W-:Y:S01]  /*6e80*/  MOV R156, RZ ;  /* 0x000000ff009c7202 */ /* 0x000fe20000000f00 */
[----:B------:R-:W-:Y:S01]  /*6e90*/  CS2R R16, SRZ ;  /* 0x0000000000107805 */ /* 0x000fe2000001ff00 */
[----:B------:R-:W-:Y:S01]  /*6ea0*/  IMNMX R224, RZ, R0, !PT ;  /* 0x00000000ffe07217 */ /* 0x000fe20007800200 */
[----:B------:R-:W-:Y:S01]  /*6eb0*/  IMAD.MOV.U32 R154, RZ, RZ, RZ ;  /* 0x000000ffff9a7224 */ /* 0x000fe200078e00ff */
[----:B------:R-:W-:Y:S01]  /*6ec0*/  CS2R R18, SRZ ;  /* 0x0000000000127805 */ /* 0x000fe2000001ff00 */
[----:B------:R-:W-:Y:S01]  /*6ed0*/  IMAD.MOV.U32 R152, RZ, RZ, RZ ;  /* 0x000000ffff987224 */ /* 0x000fe200078e00ff */
[----:B------:R-:W-:Y:S01]  /*6ee0*/  ISETP.GT.AND P0, PT, R246, R224, PT ;  /* 0x000000e0f600720c */ /* 0x000fe20003f04270 */
[----:B------:R2:W-:Y:S01]  /*6ef0*/  STL [R1+0x18], R224 ;  /* 0x000018e001007387 */ /* 0x0005e20000100800 */
[----:B------:R-:W-:Y:S01]  /*6f00*/  MOV R26, RZ ;  /* 0x000000ff001a7202 */ /* 0x000fe20000000f00 */
[----:B------:R-:W-:Y:S01]  /*6f10*/  IMAD.MOV.U32 R146, RZ, RZ, RZ ;  /* 0x000000ffff927224 */ /* 0x000fe200078e00ff */
[----:B------:R-:W-:Y:S01]  /*6f20*/  MOV R144, RZ ;  /* 0x000000ff00907202 */ /* 0x000fe20000000f00 */
        /* <DEDUP_REMOVED lines=33> */
[----:B--2---:R-:W2:Y:S01]  /*7140*/  LDL R27, [R1+0x64] ;  /* 0x00006400011b7983 */ /* 0x004ea20000100800 */
[----:B------:R-:W-:-:S03]  /*7150*/  ISETP.NE.U32.AND P0, PT, RZ, c[0x0][0x340], PT ;  /* 0x0000d000ff007a0c */ /* 0x000fc60003f05070 */
[----:B------:R-:W2:Y:S01]  /*7160*/  LDL R234, [R1+0x30] ;  /* 0x0000300001ea7983 */ /* 0x000ea20000100800 */
[----:B------:R-:W-:-:S13]  /*7170*/  ISETP.NE.AND.EX P2, PT, RZ, c[0x0][0x344], PT, P0 ;  /* 0x0000d100ff007a0c */ /* 0x000fda0003f45300 */
[----:B------:R-:W-:Y:S01]  /*7180*/  @P2 IMAD.MOV.U32 R2, RZ, RZ, 0x4 ;  /* 0x00000004ff022424 */ /* 0x000fe200078e00ff */
[----:B------:R-:W4:Y:S01]  /*7190*/  S2R R35, SR_CTAID.Y ;  /* 0x0000000000237919 */ /* 0x000f220000002600 */
[----:B------:R-:W-:Y:S02]  /*71a0*/  SHF.R.S32.HI R0, RZ, 0x1f, R168 ;  /* 0x0000001fff007819 */ /* 0x000fe400000114a8 */
[----:B------:R-:W-:-:S03]  /*71b0*/  SHF.R.S32.HI R228, RZ, 0x1f, R212 ;  /* 0x0000001fffe47819 */ /* 0x000fc600000114d4 */
[----:B------:R-:W-:Y:S01]  /*71c0*/  IMAD R0, R0, c[0x0][0x178], RZ ;  /* 0x00005e0000007a24 */ /* 0x000fe200078e02ff */
[----:B------:R-:W-:-:S03]  /*71d0*/  LEA.HI R5, R228, R212, RZ, 0x3 ;  /* 0x000000d4e4057211 */ /* 0x000fc600078f18ff */
[----:B------:R-:W-:Y:S01]  /*71e0*/  IMAD R0, R168, c[0x0][0x17c], R0 ;  /* 0x00005f00a8007a24 */ /* 0x000fe200078e0200 */
[----:B------:R-:W-:Y:S02]  /*71f0*/  LOP3.LUT R4, R5, 0xfffffff8, RZ, 0xc0, !PT ;  /* 0xfffffff805047812 */ /* 0x000fe400078ec0ff */
[----:B------:R-:W-:-:S03]  /*7200*/  SHF.R.S32.HI R71, RZ, 0x3, R5 ;  /* 0x00000003ff477819 */ /* 0x000fc60000011405 */
[----:B------:R-:W-:Y:S02]  /*7210*/  IMAD.IADD R86, R212, 0x1, -R4 ;  /* 0x00000001d4567824 */ /* 0x000fe400078e0a04 */
[----:B------:R-:W-:Y:S02]  /*7220*/  IMAD R5, R188, c[0x0][0x1b8], RZ ;  /* 0x00006e00bc057a24 */ /* 0x000fe400078e02ff */
[----:B------:R-:W-:Y:S02]  /*7230*/  IMAD.SHL.U32 R56, R86, 0x8, RZ ;  /* 0x0000000856387824 */ /* 0x000fe400078e00ff */
[----:B--2---:R-:W-:-:S05]  /*7240*/  @P2 IMAD.WIDE R2, R27, R2, c[0x0][0x340] ;  /* 0x0000d0001b022625 */ /* 0x004fca00078e0202 */
[----:B------:R2:W3:Y:S01]  /*7250*/  @P2 LDG.E R16, [R2.64] ;  /* 0x0000000802102981 */ /* 0x0004e2000c1e1900 */
[----:B----4-:R-:W-:Y:S01]  /*7260*/  IMAD R4, R35, c[0x0][0x1bc], R5 ;  /* 0x00006f0023047a24 */ /* 0x010fe200078e0205 */
[----:B------:R-:W-:Y:S02]  /*7270*/  ISETP.NE.U32.AND P0, PT, RZ, c[0x0][0x348], PT ;  /* 0x0000d200ff007a0c */ /* 0x000fe40003f05070 */
[----:B------:R-:W-:Y:S02]  /*7280*/  SHF.R.S32.HI R15, RZ, 0x1f, R27 ;  /* 0x0000001fff0f7819 */ /* 0x000fe4000001141b */
[----:B------:R-:W-:Y:S02]  /*7290*/  ISETP.NE.AND.EX P0, PT, RZ, c[0x0][0x34c], PT, P0 ;  /* 0x0000d300ff007a0c */ /* 0x000fe40003f05300 */
[----:B------:R-:W-:Y:S02]  /*72a0*/  LEA.HI R85, R228, R212, RZ, 0x4 ;  /* 0x000000d4e4557211 */ /* 0x000fe400078f20ff */
[----:B------:R-:W-:-:S02]  /*72b0*/  SEL R6, R15, RZ, !P0 ;  /* 0x000000ff0f067207 */ /* 0x000fc40004000000 */
[----:B-1----:R-:W-:Y:S02]  /*72c0*/  SHF.R.S32.HI R9, RZ, 0x1f, R8 ;  /* 0x0000001fff097819 */ /* 0x002fe40000011408 */
[----:B------:R-:W-:Y:S01]  /*72d0*/  LOP3.LUT R7, R85, 0xfffffff0, RZ, 0xc0, !PT ;  /* 0xfffffff055077812 */ /* 0x000fe200078ec0ff */
[----:B------:R-:W-:Y:S01]  /*72e0*/  IMAD R6, R6, c[0x0][0x1c0], RZ ;  /* 0x0000700006067a24 */ /* 0x000fe200078e02ff */
[----:B------:R-:W-:-:S03]  /*72f0*/  SHF.R.S32.HI R57, RZ, 0x1f, R56 ;  /* 0x0000001fff397819 */ /* 0x000fc60000011438 */
[----:B------:R-:W-:Y:S02]  /*7300*/  IMAD.IADD R10, R212, 0x1, -R7 ;  /* 0x00000001d40a7824 */ /* 0x000fe400078e0a07 */
[----:B--2---:R-:W-:-:S04]  /*7310*/  IMAD.WIDE.U32 R2, R168, c[0x0][0x178], RZ ;  /* 0x00005e00a8027a25 */ /* 0x004fc800078e00ff */
[----:B------:R-:W-:Y:S01]  /*7320*/  IMAD.IADD R3, R3, 0x1, R0 ;  /* 0x0000000103037824 */ /* 0x000fe200078e0200 */
[----:B------:R-:W-:-:S03]  /*7330*/  SHF.L.U32 R0, R71, 0x6, RZ ;  /* 0x0000000647007819 */ /* 0x000fc600000006ff */
[----:B------:R-:W-:Y:S01]  /*7340*/  IMAD.WIDE.U32 R2, R35, c[0x0][0x1b8], R2 ;  /* 0x00006e0023027a25 */ /* 0x000fe200078e0002 */
[----:B------:R-:W-:-:S04]  /*7350*/  LOP3.LUT R0, R0, 0x1c0, RZ, 0xc0, !PT ;  /* 0x000001c000007812 */ /* 0x000fc800078ec0ff */
[----:B------:R-:W-:Y:S02]  /*7360*/  LOP3.LUT R5, R0, 0x38, R56, 0xf8, !PT ;  /* 0x0000003800057812 */ /* 0x000fe400078ef838 */
[----:B------:R-:W-:Y:S02]  /*7370*/  SHF.R.U32.HI R0, RZ, 0x3, R0 ;  /* 0x00000003ff007819 */ /* 0x000fe40000011600 */
[----:B------:R-:W-:Y:S02]  /*7380*/  IADD3 R3, R3, R4, RZ ;  /* 0x0000000403037210 */ /* 0x000fe40007ffe0ff */
[----:B------:R-:W-:Y:S01]  /*7390*/  LOP3.LUT R17, R5, R0, RZ, 0x3c, !PT ;  /* 0x0000000005117212 */ /* 0x000fe200078e3cff */
[----:B------:R-:W-:-:S04]  /*73a0*/  IMAD R0, R86, 0x10, R71 ;  /* 0x0000001056007824 */ /* 0x000fc800078e0247 */
[----:B------:R-:W-:Y:S01]  /*73b0*/  IMAD.IADD R11, R226, 0x1, R0 ;  /* 0x00000001e20b7824 */ /* 0x000fe200078e0200 */
[----:B------:R-:W-:Y:S02]  /*73c0*/  SEL R0, R27, RZ, !P0 ;  /* 0x000000ff1b007207 */ /* 0x000fe40004000000 */
[----:B------:R-:W-:Y:S01]  /*73d0*/  IADD3 R5, P0, R71, R8, RZ ;  /* 0x0000000847057210 */ /* 0x000fe20007f1e0ff */
[----:B------:R-:W-:Y:S01]  /*73e0*/  @P1 IMAD.HI.U32 R8, R11, c[0x0][0x2c8], RZ ;  /* 0x0000b2000b081a27 */ /* 0x000fe200078e00ff */
[----:B------:R-:W-:Y:S02]  /*73f0*/  MOV R4, R11 ;  /* 0x0000000b00047202 */ /* 0x000fe40000000f00 */
[----:B------:R-:W-:Y:S01]  /*7400*/  LEA.HI.X.SX32 R9, R71, R9, 0x1, P0 ;  /* 0x0000000947097211 */ /* 0x000fe200000f0eff */
[C---:B------:R-:W-:Y:S01]  /*7410*/  IMAD R7, R0.reuse, c[0x0][0x1c4], R6 ;  /* 0x0000710000077a24 */ /* 0x040fe200078e0206 */
[----:B------:R-:W-:Y:S01]  /*7420*/  @P1 SHF.R.U32.HI R4, RZ, c[0x0][0x2cc], R8 ;  /* 0x0000b300ff041a19 */ /* 0x000fe20000011608 */
[----:B------:R-:W-:Y:S01]  /*7430*/  IMAD.WIDE.U32 R2, R0, c[0x0][0x1c0], R2 ;  /* 0x0000700000027a25 */ /* 0x000fe200078e0002 */
[----:B------:R-:W-:-:S03]  /*7440*/  SHF.R.S32.HI R8, RZ, 0x1f, R10 ;  /* 0x0000001fff087819 */ /* 0x000fc6000001140a */
[----:B------:R-:W-:Y:S01]  /*7450*/  IMAD R0, R9, c[0x0][0x208], RZ ;  /* 0x0000820009007a24 */ /* 0x000fe200078e02ff */
[----:B------:R-:W-:Y:S01]  /*7460*/  IADD3 R3, R3, R7, RZ ;  /* 0x0000000703037210 */ /* 0x000fe20007ffe0ff */
[----:B------:R-:W-:Y:S01]  /*7470*/  IMAD R6, R9, c[0x0][0x1e0], RZ ;  /* 0x0000780009067a24 */ /* 0x000fe200078e02ff */
[----:B------:R-:W-:Y:S01]  /*7480*/  LEA.HI R83, R8, R10, RZ, 0x3 ;  /* 0x0000000a08537211 */ /* 0x000fe200078f18ff */
[C---:B------:R-:W-:Y:S01]  /*7490*/  IMAD R14, R5.reuse, c[0x0][0x20c], R0 ;  /* 0x00008300050e7a24 */ /* 0x040fe200078e0200 */
[----:B------:R-:W-:Y:S01]  /*74a0*/  SHF.R.S32.HI R0, RZ, 0x1f, R4 ;  /* 0x0000001fff007819 */ /* 0x000fe20000011404 */
[----:B------:R-:W-:Y:S01]  /*74b0*/  IMAD R13, R5, c[0x0][0x1e4], R6 ;  /* 0x00007900050d7a24 */ /* 0x000fe200078e0206 */
[----:B------:R-:W-:Y:S01]  /*74c0*/  LOP3.LUT R12, R83, 0xfffffff8, RZ, 0xc0, !PT ;  /* 0xfffffff8530c7812 */ /* 0x000fe200078ec0ff */
[----:B------:R-:W-:-:S04]  /*74d0*/  IMAD.WIDE.U32 R6, R5, c[0x0][0x1e0], R56 ;  /* 0x0000780005067a25 */ /* 0x000fc800078e0038 */
[----:B------:R-:W-:Y:S01]  /*74e0*/  IMAD.WIDE.U32 R8, R5, c[0x0][0x208], R56 ;  /* 0x0000820005087a25 */ /* 0x000fe200078e0038 */
[----:B------:R-:W-:-:S03]  /*74f0*/  IADD3 R7, R7, R13, RZ ;  /* 0x0000000d07077210 */ /* 0x000fc60007ffe0ff */
[----:B------:R-:W-:Y:S02]  /*7500*/  IMAD R0, R0, c[0x0][0x1b0], RZ ;  /* 0x00006c0000007a24 */ /* 0x000fe400078e02ff */
[----:B------:R-:W-:Y:S02]  /*7510*/  IMAD.MOV R5, RZ, RZ, -R4 ;  /* 0x000000ffff057224 */ /* 0x000fe400078e0a04 */
[C---:B------:R-:W-:Y:S02]  /*7520*/  IMAD R13, R4.reuse, c[0x0][0x1b4], R0 ;  /* 0x00006d00040d7a24 */ /* 0x040fe400078e0200 */
[----:B------:R-:W-:Y:S01]  /*7530*/  IMAD.WIDE.U32 R2, R4, c[0x0][0x1b0], R2 ;  /* 0x00006c0004027a25 */ /* 0x000fe200078e0002 */
[----:B------:R-:W-:-:S03]  /*7540*/  MOV R4, R8 ;  /* 0x0000000800047202 */ /* 0x000fc60000000f00 */
[----:B------:R-:W-:Y:S01]  /*7550*/  IMAD R0, R5, c[0x0][0x2c4], R11 ;  /* 0x0000b10005007a24 */ /* 0x000fe200078e020b */
[----:B------:R-:W-:Y:S01]  /*7560*/  IADD3 R5, R9, R14, RZ ;  /* 0x0000000e09057210 */ /* 0x000fe20007ffe0ff */
[----:B------:R-:W-:Y:S02]  /*7570*/  IMAD.IADD R82, R10, 0x1, -R12 ;  /* 0x000000010a527824 */ /* 0x000fe400078e0a0c */
[----:B------:R-:W-:Y:S01]  /*7580*/  IMAD.IADD R3, R3, 0x1, R13 ;  /* 0x0000000103037824 */ /* 0x000fe200078e020d */
[----:B------:R-:W-:Y:S01]  /*7590*/  SHF.R.S32.HI R10, RZ, 0x1f, R0 ;  /* 0x0000001fff0a7819 */ /* 0x000fe20000011400 */
[----:B------:R-:W-:Y:S01]  /*75a0*/  IMAD.WIDE.U32 R8, R35, c[0x0][0x1e8], R6 ;  /* 0x00007a0023087a25 */ /* 0x000fe200078e0006 */
[----:B------:R-:W-:-:S03]  /*75b0*/  ISETP.NE.U32.AND P1, PT, RZ, c[0x0][0x350], PT ;  /* 0x0000d400ff007a0c */ /* 0x000fc60003f25070 */
[----:B------:R-:W-:Y:S01]  /*75c0*/  IMAD.WIDE.U32 R6, R35, c[0x0][0x210], R4 ;  /* 0x0000840023067a25 */ /* 0x000fe200078e0004 */
[----:B------:R-:W-:-:S03]  /*75d0*/  ISETP.NE.AND.EX P1, PT, RZ, c[0x0][0x354], PT, P1 ;  /* 0x0000d500ff007a0c */ /* 0x000fc60003f25310 */
[----:B------:R-:W-:-:S04]  /*75e0*/  IMAD.WIDE.U32 R4, R0, c[0x0][0x1a8], R2 ;  /* 0x00006a0000047a25 */ /* 0x000fc800078e0002 */
[----:B------:R-:W-:Y:S02]  /*75f0*/  IMAD R10, R10, c[0x0][0x1a8], RZ ;  /* 0x00006a000a0a7a24 */ /* 0x000fe400078e02ff */
[----:B------:R-:W-:Y:S02]  /*7600*/  IMAD R12, R188, c[0x0][0x210], RZ ;  /* 0x00008400bc0c7a24 */ /* 0x000fe400078e02ff */
[----:B------:R-:W-:Y:S02]  /*7610*/  IMAD R10, R0, c[0x0][0x1ac], R10 ;  /* 0x00006b00000a7a24 */ /* 0x000fe400078e020a */
[----:B------:R-:W-:Y:S02]  /*7620*/  IMAD R11, R188, c[0x0][0x1e8], RZ ;  /* 0x00007a00bc0b7a24 */ /* 0x000fe400078e02ff */
[C---:B------:R-:W-:Y:S02]  /*7630*/  IMAD R12, R35.reuse, c[0x0][0x214], R12 ;  /* 0x00008500230c7a24 */ /* 0x040fe400078e020c */
[----:B------:R-:W-:-:S03]  /*7640*/  IMAD R11, R35, c[0x0][0x1ec], R11 ;  /* 0x00007b00230b7a24 */ /* 0x000fc600078e020b */
[----:B------:R-:W-:Y:S01]  /*7650*/  IADD3 R7, R12, R7, RZ ;  /* 0x000000070c077210 */ /* 0x000fe20007ffe0ff */
[----:B------:R-:W-:Y:S01]  /*7660*/  IMAD.IADD R9, R11, 0x1, R9 ;  /* 0x000000010b097824 */ /* 0x000fe200078e0209 */
[----:B------:R-:W-:Y:S01]  /*7670*/  LEA R11, P0, R4, c[0x0][0x160], 0x1 ;  /* 0x00005800040b7a11 */ /* 0x000fe200078008ff */
[----:B------:R-:W-:Y:S02]  /*7680*/  IMAD.IADD R10, R5, 0x1, R10 ;  /* 0x00000001050a7824 */ /* 0x000fe400078e020a */
[----:B------:R-:W-:Y:S02]  /*7690*/  IMAD R25, R234, c[0x0][0x2c4], RZ ;  /* 0x0000b100ea197a24 */ /* 0x000fe400078e02ff */
[----:B------:R-:W-:Y:S01]  /*76a0*/  IMAD.IADD R5, R226, 0x1, R71 ;  /* 0x00000001e2057824 */ /* 0x000fe200078e0247 */
[----:B------:R-:W-:-:S04]  /*76b0*/  LEA.HI.X R10, R4, c[0x0][0x164], R10, 0x1, P0 ;  /* 0x00005900040a7a11 */ /* 0x000fc800000f0c0a */
[----:B------:R-:W-:Y:S02]  /*76c0*/  ISETP.GE.AND P0, PT, R5, R25, PT ;  /* 0x000000190500720c */ /* 0x000fe40003f06270 */
[----:B------:R-:W-:Y:S02]  /*76d0*/  LEA.HI R4, R228, R212, RZ, 0x6 ;  /* 0x000000d4e4047211 */ /* 0x000fe400078f30ff */
[----:B------:R-:W-:Y:S02]  /*76e0*/  ISETP.GE.AND P3, PT, R56, c[0x0][0x198], PT ;  /* 0x0000660038007a0c */ /* 0x000fe40003f66270 */
[----:B------:R-:W-:Y:S01]  /*76f0*/  SHF.L.U32 R4, R4, 0x3, RZ ;  /* 0x0000000304047819 */ /* 0x000fe200000006ff */
[----:B------:R1:W2:Y:S01]  /*7700*/  SHFL.IDX PT, R13, R11, RZ, 0x181f ;  /* 0x00181fff0b0d7589 */ /* 0x0002a200000e0000 */
[----:B------:R-:W-:Y:S03]  /*7710*/  BSSY B0, `(.L_x_368) ;  /* 0x0000020000007945 */ /* 0x000fe60003800000 */
[----:B------:R1:W4:Y:S01]  /*7720*/  SHFL.IDX PT, R14, R10, RZ, 0x181f ;  /* 0x00181fff0a0e7589 */ /* 0x00032200000e0000 */
[----:B------:R-:W-:-:S02]  /*7730*/  LOP3.LUT R76, R17, 0xfffffe00, R4, 0xf8, !PT ;  /* 0xfffffe00114c7812 */ /* 0x000fc400078ef804 */
[----:B---3--:R-:W-:Y:S01]  /*7740*/  @P2 MOV R2, R16 ;  /* 0x0000001000022202 */ /* 0x008fe20000000f00 */
[----:B------:R-:W-:Y:S01]  /*7750*/  @!P2 IMAD.MOV.U32 R2, RZ, RZ, R27 ;  /* 0x000000ffff02a224 */ /* 0x000fe200078e001b */
[----:B------:R-:W-:Y:S02]  /*7760*/  @P2 SHF.R.S32.HI R3, RZ, 0x1f, R16 ;  /* 0x0000001fff032819 */ /* 0x000fe40000011410 */
[----:B------:R-:W-:Y:S02]  /*7770*/  @!P2 MOV R3, R15 ;  /* 0x0000000f0003a202 */ /* 0x000fe40000000f00 */
[----:B------:R-:W-:Y:S02]  /*7780*/  SEL R0, R2, RZ, !P1 ;  /* 0x000000ff02007207 */ /* 0x000fe40004800000 */
[----:B------:R-:W-:-:S05]  /*7790*/  SEL R2, R3, RZ, !P1 ;  /* 0x000000ff03027207 */ /* 0x000fca0004800000 */
[C---:B------:R-:W-:Y:S02]  /*77a0*/  IMAD R3, R2.reuse, c[0x0][0x1f0], RZ ;  /* 0x00007c0002037a24 */ /* 0x040fe400078e02ff */
[----:B------:R-:W-:Y:S02]  /*77b0*/  IMAD R2, R2, c[0x0][0x218], RZ ;  /* 0x0000860002027a24 */ /* 0x000fe400078e02ff */
[C---:B------:R-:W-:Y:S02]  /*77c0*/  IMAD R12, R0.reuse, c[0x0][0x1f4], R3 ;  /* 0x00007d00000c7a24 */ /* 0x040fe400078e0203 */
[C---:B------:R-:W-:Y:S02]  /*77d0*/  IMAD R3, R0.reuse, c[0x0][0x21c], R2 ;  /* 0x0000870000037a24 */ /* 0x040fe400078e0202 */
[----:B------:R-:W-:-:S04]  /*77e0*/  IMAD.WIDE.U32 R90, R0, c[0x0][0x218], R6 ;  /* 0x00008600005a7a25 */ /* 0x000fc800078e0006 */
[----:B------:R-:W-:Y:S01]  /*77f0*/  IMAD.WIDE.U32 R18, R0, c[0x0][0x1f0], R8 ;  /* 0x00007c0000127a25 */ /* 0x000fe200078e0008 */
[----:B------:R-:W-:-:S03]  /*7800*/  IADD3 R93, R91, R3, RZ ;  /* 0x000000035b5d7210 */ /* 0x000fc60007ffe0ff */
[----:B------:R-:W-:Y:S01]  /*7810*/  IMAD.IADD R21, R19, 0x1, R12 ;  /* 0x0000000113157824 */ /* 0x000fe200078e020c */
[----:B------:R1:W-:Y:S04]  /*7820*/  STL.64 [R1+0x48], R18 ;  /* 0x0000481201007387 */ /* 0x0003e80000100a00 */
[----:B------:R1:W-:Y:S04]  /*7830*/  STL.64 [R1+0x58], R90 ;  /* 0x0000585a01007387 */ /* 0x0003e80000100a00 */
[----:B------:R1:W-:Y:S04]  /*7840*/  STL [R1+0x54], R93 ;  /* 0x0000545d01007387 */ /* 0x0003e80000100800 */
[----:B------:R1:W-:Y:S01]  /*7850*/  STL [R1+0x44], R21 ;  /* 0x0000441501007387 */ /* 0x0003e20000100800 */
[----:B------:R-:W-:Y:S01]  /*7860*/  IMAD.MOV.U32 R16, RZ, RZ, 0x20 ;  /* 0x00000020ff107424 */ /* 0x000fe200078e00ff */
[----:B------:R-:W-:-:S02]  /*7870*/  R2P PR, R82, 0x6 ;  /* 0x0000000652007804 */ /* 0x000fc40000000000 */
[----:B------:R-:W-:-:S03]  /*7880*/  MOV R15, 0x10 ;  /* 0x00000010000f7802 */ /* 0x000fc60000000f00 */
[----:B------:R-:W-:Y:S02]  /*7890*/  SEL R4, R16, 0xffffffe0, !P2 ;  /* 0xffffffe010047807 */ /* 0x000fe40005000000 */
[----:B------:R-:W-:Y:S01]  /*78a0*/  SEL R2, R15, 0xfffffff0, !P1 ;  /* 0xfffffff00f027807 */ /* 0x000fe20004800000 */
[----:B------:R-:W-:Y:S05]  /*78b0*/  @P0 BRA `(.L_x_369) ;  /* 0x0000005000000947 */ /* 0x000fea0003800000 */
[----:B--2-4-:R-:W-:Y:S01]  /*78c0*/  LEA R6, P0, R56, R13, 0x1 ;  /* 0x0000000d38067211 */ /* 0x014fe200078008ff */
[----:B------:R-:W-:-:S03]  /*78d0*/  IMAD.SHL.U32 R0, R76, 0x2, RZ ;  /* 0x000000024c007824 */ /* 0x000fc600078e00ff */
[----:B------:R-:W-:-:S05]  /*78e0*/  LEA.HI.X R7, R56, R14, R57, 0x1, P0 ;  /* 0x0000000e38077211 */ /* 0x000fca00000f0c39 */
[----:B------:R-:W-:Y:S01]  /*78f0*/  @!PT LDS RZ, [RZ] ;  /* 0x00000000fffff984 */ /* 0x000fe20000000800 */
[----:B------:R2:W-:Y:S04]  /*7900*/  LDGSTS.E.BYPASS.LTC128B.128 [R0+0x6100], [R6.64], !P3 ;  /* 0x0610000006007fae */ /* 0x0005e8000d901d48 */
.L_x_369:
[----:B--2-4-:R-:W-:Y:S05]  /*7910*/  BSYNC B0 ;  /* 0x0000000000007941 */ /* 0x014fea0003800000 */
.L_x_368:
[----:B------:R-:W-:Y:S01]  /*7920*/  IADD3 R0, R5, 0x10, RZ ;  /* 0x0000001005007810 */ /* 0x000fe20007ffe0ff */
[----:B------:R2:W3:Y:S01]  /*7930*/  SHFL.IDX PT, R3, R10, 0x1, 0x181f ;  /* 0x00381f000a037f89 */ /* 0x0004e200000e0000 */
[----:B------:R-:W-:Y:S02]  /*7940*/  BSSY B0, `(.L_x_370) ;  /* 0x0000009000007945 */ /* 0x000fe40003800000 */
[----:B------:R-:W-:Y:S01]  /*7950*/  ISETP.GE.AND P0, PT, R0, R25, PT ;  /* 0x000000190000720c */ /* 0x000fe20003f06270 */
[----:B------:R2:W4:-:S12]  /*7960*/  SHFL.IDX PT, R6, R11, 0x1, 0x181f ;  /* 0x00381f000b067f89 */ /* 0x00051800000e0000 */
[----:B------:R-:W-:Y:S05]  /*7970*/  @P0 BRA `(.L_x_371) ;  /* 0x0000005000000947 */ /* 0x000fea0003800000 */
[----:B----4-:R-:W-:Y:S01]  /*7980*/  LEA R6, P0, R56, R6, 0x1 ;  /* 0x0000000638067211 */ /* 0x010fe200078008ff */
[----:B------:R-:W-:-:S03]  /*7990*/  IMAD.SHL.U32 R0, R76, 0x2, RZ ;  /* 0x000000024c007824 */ /* 0x000fc600078e00ff */
[----:B---3--:R-:W-:-:S05]  /*79a0*/  LEA.HI.X R7, R56, R3, R57, 0x1, P0 ;  /* 0x0000000338077211 */ /* 0x008fca00000f0c39 */
[----:B------:R-:W-:Y:S01]  /*79b0*/  @!PT LDS RZ, [RZ] ;  /* 0x00000000fffff984 */ /* 0x000fe20000000800 */
[----:B------:R3:W-:Y:S04]  /*79c0*/  LDGSTS.E.BYPASS.LTC128B.128 [R0+0x6900], [R6.64], !P3 ;  /* 0x0690000006007fae */ /* 0x0007e8000d901d48 */
.L_x_371:
[----:B------:R-:W-:Y:S05]  /*79d0*/  BSYNC B0 ;  /* 0x0000000000007941 */ /* 0x000fea0003800000 */
.L_x_370:
[----:B---3--:R-:W-:Y:S01]  /*79e0*/  IADD3 R0, R5, 0x20, RZ ;  /* 0x0000002005007810 */ /* 0x008fe20007ffe0ff */
[----:B------:R3:W1:Y:S01]  /*79f0*/  SHFL.IDX PT, R3, R10, 0x2, 0x181f ;  /* 0x00581f000a037f89 */ /* 0x00066200000e0000 */
[----:B------:R-:W-:Y:S02]  /*7a00*/  BSSY B0, `(.L_x_372) ;  /* 0x0000009000007945 */ /* 0x000fe40003800000 */
[----:B------:R-:W-:Y:S01]  /*7a10*/  ISETP.GE.AND P0, PT, R0, R25, PT ;  /* 0x000000190000720c */ /* 0x000fe20003f06270 */
[----:B----4-:R3:W4:-:S12]  /*7a20*/  SHFL.IDX PT, R6, R11, 0x2, 0x181f ;  /* 0x00581f000b067f89 */ /* 0x01071800000e0000 */
[----:B------:R-:W-:Y:S05]  /*7a30*/  @P0 BRA `(.L_x_373) ;  /* 0x0000005000000947 */ /* 0x000fea0003800000 */
[----:B----4-:R-:W-:Y:S01]  /*7a40*/  LEA R6, P0, R56, R6, 0x1 ;  /* 0x0000000638067211 */ /* 0x010fe200078008ff */
[----:B------:R-:W-:-:S03]  /*7a50*/  IMAD.SHL.U32 R0, R76, 0x2, RZ ;  /* 0x000000024c007824 */ /* 0x000fc600078e00ff */
[----:B-1----:R-:W-:-:S05]  /*7a60*/  LEA.HI.X R7, R56, R3, R57, 0x1, P0 ;  /* 0x0000000338077211 */ /* 0x002fca00000f0c39 */
[----:B------:R-:W-:Y:S01]  /*7a70*/  @!PT LDS RZ, [RZ] ;  /* 0x00000000fffff984 */ /* 0x000fe20000000800 */
[----:B------:R1:W-:Y:S04]  /*7a80*/  LDGSTS.E.BYPASS.LTC128B.128 [R0+0x7100], [R6.64], !P3 ;  /* 0x0710000006007fae */ /* 0x0003e8000d901d48 */
.L_x_373:
[----:B------:R-:W-:Y:S05]  /*7a90*/  BSYNC B0 ;  /* 0x0000000000007941 */ /* 0x000fea0003800000 */
.L_x_372:
[----:B-1----:R-:W-:Y:S01]  /*7aa0*/  IADD3 R0, R5, 0x30, RZ ;  /* 0x0000003005007810 */ /* 0x002fe20007ffe0ff */
[----:B------:R1:W2:Y:S01]  /*7ab0*/  SHFL.IDX PT, R3, R10, 0x3, 0x181f ;  /* 0x00781f000a037f89 */ /* 0x0002a200000e0000 */
[----:B------:R-:W-:Y:S02]  /*7ac0*/  BSSY B0, `(.L_x_374) ;  /* 0x0000009000007945 */ /* 0x000fe40003800000 */
[----:B------:R-:W-:Y:S01]  /*7ad0*/  ISETP.GE.AND P0, PT, R0, R25, PT ;  /* 0x000000190000720c */ /* 0x000fe20003f06270 */
[----:B----4-:R1:W4:-:S12]  /*7ae0*/  SHFL.IDX PT, R6, R11, 0x3, 0x181f ;  /* 0x00781f000b067f89 */ /* 0x01031800000e0000 */
[----:B------:R-:W-:Y:S05]  /*7af0*/  @P0 BRA `(.L_x_375) ;  /* 0x0000005000000947 */ /* 0x000fea0003800000 */
[----:B----4-:R-:W-:Y:S01]  /*7b00*/  LEA R6, P0, R56, R6, 0x1 ;  /* 0x0000000638067211 */ /* 0x010fe200078008ff */
[----:B------:R-:W-:-:S03]  /*7b10*/  IMAD.SHL.U32 R0, R76, 0x2, RZ ;  /* 0x000000024c007824 */ /* 0x000fc600078e00ff */
[----:B--2---:R-:W-:-:S05]  /*7b20*/  LEA.HI.X R7, R56, R3, R57, 0x1, P0 ;  /* 0x0000000338077211 */ /* 0x004fca00000f0c39 */
[----:B------:R-:W-:Y:S01]  /*7b30*/  @!PT LDS RZ, [RZ] ;  /* 0x00000000fffff984 */ /* 0x000fe20000000800 */
[----:B------:R2:W-:Y:S04]  /*7b40*/  LDGSTS.E.BYPASS.LTC128B.128 [R0+0x7900], [R6.64], !P3 ;  /* 0x0790000006007fae */ /* 0x0005e8000d901d48 */
.L_x_375:
[----:B------:R-:W-:Y:S05]  /*7b50*/  BSYNC B0 ;  /* 0x0000000000007941 */ /* 0x000fea0003800000 */
.L_x_374:
[----:B--2---:R-:W-:Y:S01]  /*7b60*/  IADD3 R0, R5, 0x40, RZ ;  /* 0x0000004005007810 */ /* 0x004fe20007ffe0ff */
        /* <DEDUP_REMOVED lines=10> */
.L_x_377:
[----:B------:R-:W-:Y:S05]  /*7c10*/  BSYNC B0 ;  /* 0x0000000000007941 */ /* 0x000fea0003800000 */
.L_x_376:
        /* <DEDUP_REMOVED lines=11> */
.L_x_379:
[----:B------:R-:W-:Y:S05]  /*7cd0*/  BSYNC B0 ;  /* 0x0000000000007941 */ /* 0x000fea0003800000 */
.L_x_378:
        /* <DEDUP_REMOVED lines=11> */
.L_x_381:
[----:B------:R-:W-:Y:S05]  /*7d90*/  BSYNC B0 ;  /* 0x0000000000007941 */ /* 0x000fea0003800000 */
.L_x_380:
[----:B--2---:R-:W2:Y:S01]  /*7da0*/  LDL R235, [R1+0x2c] ;  /* 0x00002c0001eb7983 */ /* 0x004ea20000100800 */
[----:B------:R-:W-:Y:S02]  /*7db0*/  IMAD.MOV.U32 R238, RZ, RZ, R20 ;  /* 0x000000ffffee7224 */ /* 0x000fe400078e0014 */
[----:B------:R-:W-:Y:S01]  /*7dc0*/  IMAD.MOV.U32 R239, RZ, RZ, R21 ;  /* 0x000000ffffef7224 */ /* 0x000fe200078e0015 */
[----:B------:R-:W3:Y:S01]  /*7dd0*/  SHFL.IDX PT, R8, R11, 0x7, 0x181f ;  /* 0x00f81f000b087f89 */ /* 0x000ee200000e0000 */
[----:B-1----:R-:W-:-:S03]  /*7de0*/  IADD3 R0, R5, 0x70, RZ ;  /* 0x0000007005007810 */ /* 0x002fc60007ffe0ff */
[----:B------:R-:W1:Y:S01]  /*7df0*/  SHFL.IDX PT, R3, R10, 0x7, 0x181f ;  /* 0x00f81f000a037f89 */ /* 0x000e6200000e0000 */
[----:B------:R-:W-:Y:S01]  /*7e00*/  ISETP.GE.AND P0, PT, R0, R25, PT ;  /* 0x000000190000720c */ /* 0x000fe20003f06270 */
[----:B------:R-:W-:-:S04]  /*7e10*/  IMAD.MOV.U32 R0, RZ, RZ, 0x60 ;  /* 0x00000060ff007424 */ /* 0x000fc800078e00ff */
[----:B------:R-:W-:Y:S02]  /*7e20*/  IMAD R84, R246, -0x60, R0 ;  /* 0xffffffa0f6547824 */ /* 0x000fe400078e0200 */
[C---:B------:R-:W-:Y:S02]  /*7e30*/  IMAD R5, R0.reuse, c[0x0][0x1e4], RZ ;  /* 0x0000790000057a24 */ /* 0x040fe400078e02ff */
[----:B------:R-:W-:Y:S01]  /*7e40*/  IMAD.WIDE.U32 R232, R0, c[0x0][0x1e0], RZ ;  /* 0x0000780000e87a25 */ /* 0x000fe200078e00ff */
[----:B------:R-:W-:-:S03]  /*7e50*/  IADD3 R87, R246, -0x1, RZ ;  /* 0xfffffffff6577810 */ /* 0x000fc60007ffe0ff */
[----:B------:R-:W-:Y:S01]  /*7e60*/  @!P0 IMAD.SHL.U32 R0, R76, 0x2, RZ ;  /* 0x000000024c008824 */ /* 0x000fe200078e00ff */
[----:B---3--:R-:W-:Y:S01]  /*7e70*/  @!P0 LEA R8, P1, R56, R8, 0x1 ;  /* 0x0000000838088211 */ /* 0x008fe200078208ff */
[----:B------:R-:W-:-:S03]  /*7e80*/  IMAD.IADD R229, R233, 0x1, R5 ;  /* 0x00000001e9e57824 */ /* 0x000fc600078e0205 */
[----:B-1----:R-:W-:Y:S01]  /*7e90*/  @!P0 LEA.HI.X R9, R56, R3, R57, 0x1, P1 ;  /* 0x0000000338098211 */ /* 0x002fe200008f0c39 */
[----:B------:R-:W-:Y:S01]  /*7ea0*/  IMAD R3, R229, R87, RZ ;  /* 0x00000057e5037224 */ /* 0x000fe200078e02ff */
[----:B------:R-:W-:Y:S01]  /*7eb0*/  SHF.R.S32.HI R88, RZ, 0x1f, R87 ;  /* 0x0000001fff587819 */ /* 0x000fe20000011457 */
[----:B------:R-:W-:Y:S02]  /*7ec0*/  IMAD.MOV.U32 R238, RZ, RZ, R18 ;  /* 0x000000ffffee7224 */ /* 0x000fe400078e0012 */
[----:B------:R-:W-:Y:S01]  /*7ed0*/  @!PT LDS RZ, [RZ] ;  /* 0x00000000fffff984 */ /* 0x000fe20000000800 */
[----:B------:R1:W-:Y:S04]  /*7ee0*/  @!P0 LDGSTS.E.BYPASS.LTC128B.128 [R0+0x9900], [R8.64], !P3 ;  /* 0x0990000008008fae */ /* 0x0003e8000d901d48 */
[----:B------:R-:W0:Y:S01]  /*7ef0*/  LDGDEPBAR ;  /* 0x00000000000079af */ /* 0x000e220000000000 */
[----:B----4-:R-:W-:-:S04]  /*7f00*/  IMAD.WIDE.U32 R6, R87, R232, R238 ;  /* 0x000000e857067225 */ /* 0x010fc800078e00ee */
[----:B------:R-:W-:Y:S02]  /*7f10*/  IMAD R3, R88, R232, R3 ;  /* 0x000000e858037224 */ /* 0x000fe400078e0203 */
[----:B------:R-:W-:Y:S02]  /*7f20*/  IMAD.MOV.U32 R230, RZ, RZ, c[0x0][0x1e0] ;  /* 0x00007800ffe67624 */ /* 0x000fe400078e00ff */
[----:B------:R-:W-:Y:S02]  /*7f30*/  IMAD.IADD R7, R7, 0x1, R3 ;  /* 0x0000000107077824 */ /* 0x000fe400078e0203 */
[----:B------:R-:W-:Y:S01]  /*7f40*/  IMAD.MOV.U32 R14, RZ, RZ, c[0x0][0x1e4] ;  /* 0x00007900ff0e7624 */ /* 0x000fe200078e00ff */
[----:B------:R-:W-:Y:S01]  /*7f50*/  BAR.SYNC.DEFER_BLOCKING 0x0 ;  /* 0x0000000000007b1d */ /* 0x000fe20000010000 */
[----:B------:R-:W-:Y:S01]  /*7f60*/  ISETP.GE.AND P5, PT, R56, c[0x0][0x1d4], PT ;  /* 0x0000750038007a0c */ /* 0x000fe20003fa6270 */
[----:B------:R-:W-:-:S04]  /*7f70*/  IMAD.WIDE.U32 R10, R230, 0x20, RZ ;  /* 0x00000020e60a7825 */ /* 0x000fc800078e00ff */
[----:B------:R-:W-:Y:S01]  /*7f80*/  IMAD.SHL.U32 R5, R14, 0x20, RZ ;  /* 0x000000200e057824 */ /* 0x000fe200078e00ff */
[----:B------:R3:W-:Y:S01]  /*7f90*/  STL.64 [R1+0x40], R238 ;  /* 0x000040ee01007387 */ /* 0x0007e20000100a00 */
[----:B------:R-:W-:-:S04]  /*7fa0*/  LEA.HI R209, R228, R212, RZ, 0x5 ;  /* 0x000000d4e4d17211 */ /* 0x000fc800078f28ff */
[----:B------:R-:W-:Y:S02]  /*7fb0*/  SHF.R.S32.HI R211, RZ, 0x5, R209 ;  /* 0x00000005ffd37819 */ /* 0x000fe400000114d1 */
[----:B--2---:R-:W-:-:S04]  /*7fc0*/  IADD3 R77, R84, R235, -R71 ;  /* 0x000000eb544d7210 */ /* 0x004fc80007ffe847 */
[C---:B------:R-:W-:Y:S02]  /*7fd0*/  ISETP.GE.AND P4, PT, R77.reuse, 0x1, PT ;  /* 0x000000014d00780c */ /* 0x040fe40003f86270 */
[C---:B------:R-:W-:Y:S02]  /*7fe0*/  ISETP.GE.AND P2, PT, R77.reuse, 0x11, PT ;  /* 0x000000114d00780c */ /* 0x040fe40003f46270 */
[----:B------:R-:W-:-:S09]  /*7ff0*/  ISETP.GE.AND P3, PT, R77, 0x21, PT ;  /* 0x000000214d00780c */ /* 0x000fd20003f66270 */
[----:B-1----:R-:W-:Y:S02]  /*8000*/  @P4 LEA R8, P0, R6, c[0x0][0x1c8], 0x1 ;  /* 0x0000720006084a11 */ /* 0x002fe400078008ff */
[----:B------:R-:W-:Y:S02]  /*8010*/  @P2 LEA R0, P1, R230, R6, 0x4 ;  /* 0x00000006e6002211 */ /* 0x000fe400078220ff */
[----:B------:R-:W-:Y:S02]  /*8020*/  @P4 LEA.HI.X R9, R6, c[0x0][0x1cc], R7, 0x1, P0 ;  /* 0x0000730006094a11 */ /* 0x000fe400000f0c07 */
[----:B------:R-:W-:Y:S02]  /*8030*/  @P2 LEA.HI.X R3, R230, R7, R14, 0x4, P1 ;  /* 0x00000007e6032211 */ /* 0x000fe400008f240e */
[----:B------:R-:W-:-:S04]  /*8040*/  @P2 LEA R12, P0, R0, c[0x0][0x1c8], 0x1 ;  /* 0x00007200000c2a11 */ /* 0x000fc800078008ff */
[----:B------:R-:W-:Y:S01]  /*8050*/  @P2 LEA.HI.X R13, R0, c[0x0][0x1cc], R3, 0x1, P0 ;  /* 0x00007300000d2a11 */ /* 0x000fe200000f0c03 */
[----:B------:R-:W-:Y:S01]  /*8060*/  @P4 IMAD.SHL.U32 R0, R76, 0x2, RZ ;  /* 0x000000024c004824 */ /* 0x000fe200078e00ff */
[----:B------:R-:W-:-:S04]  /*8070*/  ISETP.GE.AND P1, PT, R77, 0x31, PT ;  /* 0x000000314d00780c */ /* 0x000fc80003f26270 */
[----:B------:R-:W-:Y:S01]  /*8080*/  @!PT LDS RZ, [RZ] ;  /* 0x00000000fffff984 */ /* 0x000fe20000000800 */
[----:B------:R-:W-:Y:S01]  /*8090*/  @!PT LDS RZ, [RZ] ;  /* 0x00000000fffff984 */ /* 0x000fe20000000800 */
[----:B------:R-:W-:Y:S01]  /*80a0*/  @!PT LDS RZ, [RZ] ;  /* 0x00000000fffff984 */ /* 0x000fe20000000800 */
[----:B------:R1:W-:Y:S01]  /*80b0*/  @P4 LDGSTS.E.BYPASS.LTC128B.128 [R0+0x3100], [R8.64], !P5 ;  /* 0x0310000008004fae */ /* 0x0003e2000e901d48 */
[----:B------:R-:W-:-:S05]  /*80c0*/  @P2 IMAD.SHL.U32 R3, R76, 0x2, RZ ;  /* 0x000000024c032824 */ /* 0x000fca00078e00ff */
[----:B------:R2:W-:Y:S01]  /*80d0*/  @P2 LDGSTS.E.BYPASS.LTC128B.128 [R3+0x3900], [R12.64], !P5 ;  /* 0x039000000c032fae */ /* 0x0005e2000e901d48 */
[----:B------:R-:W-:Y:S02]  /*80e0*/  ISETP.GE.AND P2, PT, R77, 0x41, PT ;  /* 0x000000414d00780c */ /* 0x000fe40003f46270 */
[----:B-1----:R-:W-:-:S04]  /*80f0*/  @P3 IADD3 R0, P0, R6, R10, RZ ;  /* 0x0000000a06003210 */ /* 0x002fc80007f1e0ff */
[----:B------:R-:W-:Y:S02]  /*8100*/  @P3 IADD3.X R5, R7, R11, R5, P0, !PT ;  /* 0x0000000b07053210 */ /* 0x000fe400007fe405 */
[----:B------:R-:W-:Y:S01]  /*8110*/  @P3 LEA R10, P0, R0, c[0x0][0x1c8], 0x1 ;  /* 0x00007200000a3a11 */ /* 0x000fe200078008ff */
[----:B--2---:R-:W-:-:S03]  /*8120*/  @P1 IMAD R3, R14, 0x30, RZ ;  /* 0x000000300e031824 */ /* 0x004fc600078e02ff */
[----:B------:R-:W-:Y:S01]  /*8130*/  @P3 LEA.HI.X R11, R0, c[0x0][0x1cc], R5, 0x1, P0 ;  /* 0x00007300000b3a11 */ /* 0x000fe200000f0c05 */
[----:B------:R-:W-:Y:S02]  /*8140*/  @P3 IMAD.SHL.U32 R0, R76, 0x2, RZ ;  /* 0x000000024c003824 */ /* 0x000fe400078e00ff */
[----:B------:R-:W-:Y:S01]  /*8150*/  @P1 IMAD.WIDE.U32 R8, R230, 0x30, R6 ;  /* 0x00000030e6081825 */ /* 0x000fe200078e0006 */
[----:B------:R-:W-:Y:S02]  /*8160*/  ISETP.GE.AND P0, PT, R77, 0x51, PT ;  /* 0x000000514d00780c */ /* 0x000fe40003f06270 */
[----:B------:R1:W-:Y:S02]  /*8170*/  @P3 LDGSTS.E.BYPASS.LTC128B.128 [R0+0x4100], [R10.64], !P5 ;  /* 0x041000000a003fae */ /* 0x0003e4000e901d48 */
[----:B------:R-:W-:-:S09]  /*8180*/  @P1 LEA R12, P3, R8, c[0x0][0x1c8], 0x1 ;  /* 0x00007200080c1a11 */ /* 0x000fd200078608ff */
[----:B------:R-:W-:Y:S02]  /*8190*/  @P0 IMAD R5, R14, 0x50, RZ ;  /* 0x000000500e050824 */ /* 0x000fe400078e02ff */
[----:B-1----:R-:W-:-:S05]  /*81a0*/  @P1 IMAD.IADD R0, R9, 0x1, R3 ;  /* 0x0000000109001824 */ /* 0x002fca00078e0203 */
[----:B------:R-:W-:Y:S02]  /*81b0*/  @P1 LEA.HI.X R13, R8, c[0x0][0x1cc], R0, 0x1, P3 ;  /* 0x00007300080d1a11 */ /* 0x000fe400018f0c00 */
[----:B------:R-:W-:-:S04]  /*81c0*/  @P2 LEA R0, P3, R230, R6, 0x6 ;  /* 0x00000006e6002211 */ /* 0x000fc800078630ff */
[C---:B------:R-:W-:Y:S01]  /*81d0*/  @P2 LEA.HI.X R3, R230.reuse, R7, R14, 0x6, P3 ;  /* 0x00000007e6032211 */ /* 0x040fe200018f340e */
[----:B------:R-:W-:Y:S01]  /*81e0*/  @P0 IMAD.WIDE.U32 R6, R230, 0x50, R6 ;  /* 0x00000050e6060825 */ /* 0x000fe200078e0006 */
[----:B------:R-:W-:-:S04]  /*81f0*/  @P2 LEA R10, P3, R0, c[0x0][0x1c8], 0x1 ;  /* 0x00007200000a2a11 */ /* 0x000fc800078608ff */
[----:B------:R-:W-:Y:S01]  /*8200*/  @P2 LEA.HI.X R11, R0, c[0x0][0x1cc], R3, 0x1, P3 ;  /* 0x00007300000b2a11 */ /* 0x000fe200018f0c03 */
[----:B------:R-:W-:Y:S01]  /*8210*/  @P0 IMAD.IADD R0, R7, 0x1, R5 ;  /* 0x0000000107000824 */ /* 0x000fe200078e0205 */
[----:B------:R-:W-:Y:S01]  /*8220*/  @P0 LEA R8, P3, R6, c[0x0][0x1c8], 0x1 ;  /* 0x0000720006080a11 */ /* 0x000fe200078608ff */
[C---:B------:R-:W-:Y:S02]  /*8230*/  @P1 IMAD.SHL.U32 R5, R76.reuse, 0x2, RZ ;  /* 0x000000024c051824 */ /* 0x040fe400078e00ff */
[----:B------:R-:W-:Y:S01]  /*8240*/  @P2 IMAD.SHL.U32 R3, R76, 0x2, RZ ;  /* 0x000000024c032824 */ /* 0x000fe200078e00ff */
[----:B------:R-:W-:Y:S01]  /*8250*/  @P0 LEA.HI.X R9, R6, c[0x0][0x1cc], R0, 0x1, P3 ;  /* 0x0000730006090a11 */ /* 0x000fe200018f0c00 */
[----:B------:R-:W-:Y:S01]  /*8260*/  @P0 IMAD.SHL.U32 R0, R76, 0x2, RZ ;  /* 0x000000024c000824 */ /* 0x000fe200078e00ff */
[----:B------:R3:W-:Y:S04]  /*8270*/  @P1 LDGSTS.E.BYPASS.LTC128B.128 [R5+0x4900], [R12.64], !P5 ;  /* 0x049000000c051fae */ /* 0x0007e8000e901d48 */
[----:B------:R3:W-:Y:S04]  /*8280*/  @P2 LDGSTS.E.BYPASS.LTC128B.128 [R3+0x5100], [R10.64], !P5 ;  /* 0x051000000a032fae */ /* 0x0007e8000e901d48 */
[----:B------:R3:W-:Y:S01]  /*8290*/  @P0 LDGSTS.E.BYPASS.LTC128B.128 [R0+0x5900], [R8.64], !P5 ;  /* 0x0590000008000fae */ /* 0x0007e2000e901d48 */
[----:B------:R-:W-:-:S03]  /*82a0*/  ISETP.LT.AND P0, PT, RZ, c[0x0][0x27c], PT ;  /* 0x00009f00ff007a0c */ /* 0x000fc60003f01270 */
[----:B------:R-:W0:Y:S10]  /*82b0*/  LDGDEPBAR ;  /* 0x00000000000079af */ /* 0x000e340000000000 */
[----:B------:R-:W-:Y:S05]  /*82c0*/  @P0 BRA `(.L_x_382) ;  /* 0x0000002000000947 */ /* 0x000fea0003800000 */
[----:B------:R-:W-:-:S04]  /*82d0*/  DEPBAR.LE SB0, 0x1 ;  /* 0x000080400000791a */ /* 0x000fc80000000000 */
[----:B------:R-:W-:Y:S05]  /*82e0*/  BRA `(.L_x_383) ;  /* 0x00004d9000007947 */ /* 0x000fea0003800000 */
.L_x_382:
[----:B------:R-:W-:Y:S01]  /*82f0*/  ULDC.U8 UR4, c[0x0][0x298] ;  /* 0x0000a60000047ab9 */ /* 0x000fe20000000000 */
[----:B---3-5:R-:W-:Y:S01]  /*8300*/  SHF.R.S32.HI R0, RZ, 0x1f, R147 ;  /* 0x0000001fff007819 */ /* 0x028fe20000011493 */
[C---:B------:R-:W-:Y:S01]  /*8310*/  IMAD.WIDE.U32 R12, R147.reuse, c[0x0][0x280], RZ ;  /* 0x0000a000930c7a25 */ /* 0x040fe200078e00ff */
[----:B------:R-:W-:Y:S01]  /*8320*/  ISETP.NE.AND P0, PT, RZ, UR4, PT ;  /* 0x00000004ff007c0c */ /* 0x000fe2000bf05270 */
[----:B------:R-:W-:Y:S01]  /*8330*/  BSSY B2, `(.L_x_383) ;  /* 0x00004d4000027945 */ /* 0x000fe20003800000 */
[-C--:B------:R-:W-:Y:S01]  /*8340*/  LEA.HI R6, R228, R212.reuse, RZ, 0x2 ;  /* 0x000000d4e4067211 */ /* 0x080fe200078f10ff */
[C---:B------:R-:W-:Y:S02]  /*8350*/  IMAD R3, R0.reuse, c[0x0][0x280], RZ ;  /* 0x0000a00000037a24 */ /* 0x040fe400078e02ff */
[----:B------:R-:W-:Y:S01]  /*8360*/  IMAD R0, R0, c[0x0][0x290], RZ ;  /* 0x0000a40000007a24 */ /* 0x000fe200078e02ff */
[----:B------:R-:W-:Y:S01]  /*8370*/  LOP3.LUT R5, R6, 0xfffffffc, RZ, 0xc0, !PT ;  /* 0xfffffffc06057812 */ /* 0x000fe200078ec0ff */
[C---:B------:R-:W-:Y:S01]  /*8380*/  IMAD R3, R147.reuse, c[0x0][0x284], R3 ;  /* 0x0000a10093037a24 */ /* 0x040fe200078e0203 */
[----:B------:R-:W-:Y:S01]  /*8390*/  SHF.R.S32.HI R58, RZ, 0x2, R6 ;  /* 0x00000002ff3a7819 */ /* 0x000fe20000011406 */
[----:B------:R-:W-:Y:S01]  /*83a0*/  IMAD R0, R147, c[0x0][0x294], R0 ;  /* 0x0000a50093007a24 */ /* 0x000fe200078e0200 */
[----:B------:R-:W-:Y:S01]  /*83b0*/  IADD3 R5, -R5, R212, RZ ;  /* 0x000000d405057210 */ /* 0x000fe20007ffe1ff */
[----:B------:R-:W-:Y:S01]  /*83c0*/  IMAD.WIDE.U32 R10, R147, c[0x0][0x290], RZ ;  /* 0x0000a400930a7a25 */ /* 0x000fe200078e00ff */
[----:B------:R-:W-:-:S02]  /*83d0*/  IADD3 R24, R226, R58, RZ ;  /* 0x0000003ae2187210 */ /* 0x000fc40007ffe0ff */
[----:B------:R-:W-:Y:S01]  /*83e0*/  IADD3 R9, R3, R13, RZ ;  /* 0x0000000d03097210 */ /* 0x000fe20007ffe0ff */
[----:B------:R-:W-:Y:S01]  /*83f0*/  IMAD.IADD R7, R0, 0x1, R11 ;  /* 0x0000000100077824 */ /* 0x000fe200078e020b */
[C---:B------:R-:W-:Y:S01]  /*8400*/  SHF.L.U32 R29, R5.reuse, 0x3, RZ ;  /* 0x00000003051d7819 */ /* 0x040fe200000006ff */
[----:B------:R-:W-:Y:S01]  /*8410*/  IMAD R0, R5, 0x20, R24 ;  /* 0x0000002005007824 */ /* 0x000fe200078e0218 */
[----:B------:R-:W-:Y:S05]  /*8420*/  @!P0 BRA `(.L_x_384) ;  /* 0x0000271000008947 */ /* 0x000fea0003800000 */
[----:B------:R-:W-:Y:S01]  /*8430*/  ISETP.NE.AND P1, PT, R231, 0x1, PT ;  /* 0x00000001e700780c */ /* 0x000fe20003f25270 */
[----:B------:R-:W-:Y:S01]  /*8440*/  IMAD.MOV.U32 R8, RZ, RZ, R12 ;  /* 0x000000ffff087224 */ /* 0x000fe200078e000c */
[----:B------:R-:W-:Y:S01]  /*8450*/  MOV R6, R10 ;  /* 0x0000000a00067202 */ /* 0x000fe20000000f00 */
[----:B------:R-:W-:Y:S01]  /*8460*/  BSSY B0, `(.L_x_385) ;  /* 0x000002e000007945 */ /* 0x000fe20003800000 */
[----:B------:R-:W-:Y:S01]  /*8470*/  IMAD.SHL.U32 R17, R5, 0x4, RZ ;  /* 0x0000000405117824 */ /* 0x000fe200078e00ff */
[----:B------:R-:W-:Y:S01]  /*8480*/  CS2R R38, SRZ ;  /* 0x0000000000267805 */ /* 0x000fe2000001ff00 */
[----:B------:R-:W-:Y:S01]  /*8490*/  CS2R R26, SRZ ;  /* 0x00000000001a7805 */ /* 0x000fe2000001ff00 */
[----:B------:R-:W-:Y:S01]  /*84a0*/  CS2R R14, SRZ ;  /* 0x00000000000e7805 */ /* 0x000fe2000001ff00 */
[----:B------:R-:W-:Y:S01]  /*84b0*/  CS2R R30, SRZ ;  /* 0x00000000001e7805 */ /* 0x000fe2000001ff00 */
[----:B------:R-:W-:-:S04]  /*84c0*/  CS2R R18, SRZ ;  /* 0x0000000000127805 */ /* 0x000fc8000001ff00 */
[----:B------:R-:W-:-:S05]  /*84d0*/  @P1 IMAD.HI.U32 R3, R0, c[0x0][0x2c8], RZ ;  /* 0x0000b20000031a27 */ /* 0x000fca00078e00ff */
[----:B------:R-:W-:-:S04]  /*84e0*/  @P1 SHF.R.U32.HI R0, RZ, c[0x0][0x2cc], R3 ;  /* 0x0000b300ff001a19 */ /* 0x000fc80000011603 */
[----:B------:R-:W-:Y:S01]  /*84f0*/  SHF.R.S32.HI R3, RZ, 0x1f, R0 ;  /* 0x0000001fff037819 */ /* 0x000fe20000011400 */
[----:B------:R-:W-:-:S04]  /*8500*/  IMAD.WIDE.U32 R8, R0, c[0x0][0x280], R8 ;  /* 0x0000a00000087a25 */ /* 0x000fc800078e0008 */
[C---:B------:R-:W-:Y:S01]  /*8510*/  IMAD R11, R3.reuse, c[0x0][0x280], RZ ;  /* 0x0000a000030b7a24 */ /* 0x040fe200078e02ff */
[----:B------:R-:W-:Y:S01]  /*8520*/  LEA R21, P1, R8, c[0x0][0x270], 0x1 ;  /* 0x00009c0008157a11 */ /* 0x000fe200078208ff */
[----:B------:R-:W-:Y:S02]  /*8530*/  IMAD R10, R3, c[0x0][0x290], RZ ;  /* 0x0000a400030a7a24 */ /* 0x000fe400078e02ff */
[----:B------:R-:W-:-:S04]  /*8540*/  IMAD.WIDE.U32 R6, R0, c[0x0][0x290], R6 ;  /* 0x0000a40000067a25 */ /* 0x000fc800078e0006 */
[----:B------:R-:W-:Y:S01]  /*8550*/  IMAD R3, R0, c[0x0][0x284], R11 ;  /* 0x0000a10000037a24 */ /* 0x000fe200078e020b */
[----:B------:R-:W-:Y:S01]  /*8560*/  LEA R22, P0, R6, c[0x0][0x288], 0x1 ;  /* 0x0000a20006167a11 */ /* 0x000fe200078008ff */
[----:B------:R-:W-:Y:S02]  /*8570*/  IMAD R0, R0, c[0x0][0x294], R10 ;  /* 0x0000a50000007a24 */ /* 0x000fe400078e020a */
[----:B------:R-:W-:-:S03]  /*8580*/  IMAD.IADD R3, R9, 0x1, R3 ;  /* 0x0000000109037824 */ /* 0x000fc600078e0203 */
[----:B------:R-:W-:Y:S02]  /*8590*/  IADD3 R0, R7, R0, RZ ;  /* 0x0000000007007210 */ /* 0x000fe40007ffe0ff */
[----:B------:R-:W-:Y:S02]  /*85a0*/  LEA.HI.X R20, R8, c[0x0][0x274], R3, 0x1, P1 ;  /* 0x00009d0008147a11 */ /* 0x000fe400008f0c03 */
[----:B------:R-:W-:Y:S01]  /*85b0*/  LEA.HI.X R16, R6, c[0x0][0x28c], R0, 0x1, P0 ;  /* 0x0000a30006107a11 */ /* 0x000fe200000f0c00 */
[----:B------:R1:W2:Y:S01]  /*85c0*/  SHFL.IDX PT, R8, R21, RZ, 0x1c1f ;  /* 0x001c1fff15087589 */ /* 0x0002a200000e0000 */
[----:B------:R-:W-:-:S03]  /*85d0*/  ISETP.GE.AND P0, PT, R24, R25, PT ;  /* 0x000000191800720c */ /* 0x000fc60003f06270 */
[----:B------:R1:W3:Y:S04]  /*85e0*/  SHFL.IDX PT, R6, R22, RZ, 0x1c1f ;  /* 0x001c1fff16067589 */ /* 0x0002e800000e0000 */
[----:B------:R1:W4:Y:S04]  /*85f0*/  SHFL.IDX PT, R9, R20, RZ, 0x1c1f ;  /* 0x001c1fff14097589 */ /* 0x00032800000e0000 */
[----:B------:R1:W1:Y:S02]  /*8600*/  SHFL.IDX PT, R7, R16, RZ, 0x1c1f ;  /* 0x001c1fff10077589 */ /* 0x00026400000e0000 */
[----:B------:R-:W-:Y:S05]  /*8610*/  @P0 BRA `(.L_x_386) ;  /* 0x0000012000000947 */ /* 0x000fea0003800000 */
[C---:B------:R-:W-:Y:S01]  /*8620*/  IADD3 R3, R17.reuse, 0x10, RZ ;  /* 0x0000001011037810 */ /* 0x040fe20007ffe0ff */
[----:B------:R-:W-:Y:S01]  /*8630*/  CS2R R14, SRZ ;  /* 0x00000000000e7805 */ /* 0x000fe2000001ff00 */
[----:B------:R-:W-:Y:S01]  /*8640*/  ISETP.GE.AND P1, PT, R17, c[0x0][0x27c], PT ;  /* 0x00009f0011007a0c */ /* 0x000fe20003f26270 */
[----:B------:R-:W-:Y:S01]  /*8650*/  CS2R R18, SRZ ;  /* 0x0000000000127805 */ /* 0x000fe2000001ff00 */
[----:B------:R-:W-:Y:S01]  /*8660*/  ISETP.GE.AND P0, PT, R3, c[0x0][0x27c], PT ;  /* 0x00009f0003007a0c */ /* 0x000fe20003f06270 */
[----:B------:R-:W-:Y:S01]  /*8670*/  CS2R R26, SRZ ;  /* 0x00000000001a7805 */ /* 0x000fe2000001ff00 */
[----:B------:R-:W-:-:S09]  /*8680*/  CS2R R30, SRZ ;  /* 0x00000000001e7805 */ /* 0x000fd2000001ff00 */
[----:B--2-4-:R-:W-:Y:S02]  /*8690*/  @!P1 IMAD.WIDE R12, R17, 0x2, R8 ;  /* 0x00000002110c9825 */ /* 0x014fe400078e0208 */
[----:B------:R-:W-:-:S03]  /*86a0*/  @!P0 SHF.R.S32.HI R0, RZ, 0x1f, R3 ;  /* 0x0000001fff008819 */ /* 0x000fc60000011403 */
[----:B------:R2:W5:Y:S01]  /*86b0*/  @!P1 LD.E.64 R14, [R12.64] ;  /* 0x000000080c0e9980 */ /* 0x000562000c101b00 */
[----:B------:R-:W-:-:S04]  /*86c0*/  @!P0 LEA.HI R0, R0, R3, RZ, 0x2 ;  /* 0x0000000300008211 */ /* 0x000fc800078f10ff */
[----:B------:R-:W-:-:S05]  /*86d0*/  @!P0 LOP3.LUT R0, R0, 0xfffffffc, RZ, 0xc0, !PT ;  /* 0xfffffffc00008812 */ /* 0x000fca00078ec0ff */
[----:B------:R-:W-:-:S04]  /*86e0*/  @!P0 IMAD.WIDE R10, R0, 0x2, R8 ;  /* 0x00000002000a8825 */ /* 0x000fc800078e0208 */
[--C-:B-1-3--:R-:W-:Y:S01]  /*86f0*/  @!P0 IMAD.WIDE R8, R0, 0x2, R6.reuse ;  /* 0x0000000200088825 */ /* 0x10afe200078e0206 */
[----:B------:R2:W5:Y:S03]  /*8700*/  @!P0 LD.E.64 R26, [R10.64] ;  /* 0x000000080a1a8980 */ /* 0x000566000c101b00 */
[----:B------:R-:W-:Y:S01]  /*8710*/  @!P1 IMAD.WIDE R6, R17, 0x2, R6 ;  /* 0x0000000211069825 */ /* 0x000fe200078e0206 */
[----:B------:R2:W5:Y:S04]  /*8720*/  @!P0 LD.E.64 R30, [R8.64] ;  /* 0x00000008081e8980 */ /* 0x000568000c101b00 */
[----:B------:R2:W5:Y:S02]  /*8730*/  @!P1 LD.E.64 R18, [R6.64] ;  /* 0x0000000806129980 */ /* 0x000564000c101b00 */
.L_x_386:
[----:B------:R-:W-:Y:S05]  /*8740*/  BSYNC B0 ;  /* 0x0000000000007941 */ /* 0x000fea0003800000 */
.L_x_385:
[----:B------:R-:W-:Y:S01]  /*8750*/  IADD3 R0, R24, 0x20, RZ ;  /* 0x0000002018007810 */ /* 0x000fe20007ffe0ff */
[----:B--2--5:R-:W-:Y:S01]  /*8760*/  IMAD.MOV.U32 R10, RZ, RZ, R26 ;  /* 0x000000ffff0a7224 */ /* 0x024fe200078e001a */
[----:B----4-:R2:W4:Y:S01]  /*8770*/  SHFL.IDX PT, R9, R20, 0x1, 0x1c1f ;  /* 0x003c1f0014097f89 */ /* 0x01052200000e0000 */
[----:B------:R-:W-:Y:S01]  /*8780*/  IMAD.MOV.U32 R5, RZ, RZ, R27 ;  /* 0x000000ffff057224 */ /* 0x000fe200078e001b */
[----:B------:R-:W-:Y:S01]  /*8790*/  ISETP.GE.AND P0, PT, R0, R25, PT ;  /* 0x000000190000720c */ /* 0x000fe20003f06270 */
[----:B------:R-:W-:Y:S01]  /*87a0*/  IMAD.MOV.U32 R3, RZ, RZ, R14 ;  /* 0x000000ffff037224 */ /* 0x000fe200078e000e */
[----:B------:R2:W3:Y:S01]  /*87b0*/  SHFL.IDX PT, R8, R21, 0x1, 0x1c1f ;  /* 0x003c1f0015087f89 */ /* 0x0004e200000e0000 */
[----:B------:R-:W-:Y:S01]  /*87c0*/  IMAD.MOV.U32 R0, RZ, RZ, R15 ;  /* 0x000000ffff007224 */ /* 0x000fe200078e000f */
[----:B------:R-:W-:Y:S01]  /*87d0*/  PRMT R61, R5, 0x5410, R10 ;  /* 0x00005410053d7816 */ /* 0x000fe2000000000a */
[----:B------:R-:W-:Y:S01]  /*87e0*/  IMAD.MOV.U32 R5, RZ, RZ, R31 ;  /* 0x000000ffff057224 */ /* 0x000fe200078e001f */
[----:B------:R-:W-:Y:S01]  /*87f0*/  MOV R10, R30 ;  /* 0x0000001e000a7202 */ /* 0x000fe20000000f00 */
[----:B-1----:R2:W1:Y:S01]  /*8800*/  SHFL.IDX PT, R7, R16, 0x1, 0x1c1f ;  /* 0x003c1f0010077f89 */ /* 0x00246200000e0000 */
[----:B------:R-:W-:Y:S01]  /*8810*/  PRMT R59, R0, 0x5410, R3 ;  /* 0x00005410003b7816 */ /* 0x000fe20000000003 */
[----:B------:R-:W-:Y:S01]  /*8820*/  IMAD.MOV.U32 R3, RZ, RZ, R18 ;  /* 0x000000ffff037224 */ /* 0x000fe200078e0012 */
[----:B------:R-:W-:Y:S01]  /*8830*/  MOV R0, R19 ;  /* 0x0000001300007202 */ /* 0x000fe20000000f00 */
[----:B---3--:R2:W3:Y:S01]  /*8840*/  SHFL.IDX PT, R6, R22, 0x1, 0x1c1f ;  /* 0x003c1f0016067f89 */ /* 0x0084e200000e0000 */
[----:B------:R-:W-:Y:S01]  /*8850*/  BSSY B0, `(.L_x_387) ;  /* 0x0000019000007945 */ /* 0x000fe20003800000 */
[----:B------:R-:W-:Y:S01]  /*8860*/  PRMT R60, R5, 0x5410, R10 ;  /* 0x00005410053c7816 */ /* 0x000fe2000000000a */
[----:B------:R-:W-:Y:S01]  /*8870*/  CS2R R32, SRZ ;  /* 0x0000000000207805 */ /* 0x000fe2000001ff00 */
[----:B------:R-:W-:Y:S01]  /*8880*/  PRMT R28, R0, 0x5410, R3 ;  /* 0x00005410001c7816 */ /* 0x000fe20000000003 */
[----:B------:R-:W-:Y:S01]  /*8890*/  CS2R R36, SRZ ;  /* 0x0000000000247805 */ /* 0x000fe2000001ff00 */
[----:B------:R-:W-:Y:S01]  /*88a0*/  CS2R R34, SRZ ;  /* 0x0000000000227805 */ /* 0x000fe2000001ff00 */
        /* <DEDUP_REMOVED lines=8> */
[----:B----4-:R-:W-:Y:S02]  /*8930*/  @!P1 IMAD.WIDE R12, R17, 0x2, R8 ;  /* 0x00000002110c9825 */ /* 0x010fe400078e0208 */
        /* <DEDUP_REMOVED lines=10> */
.L_x_388:
[----:B------:R-:W-:Y:S05]  /*89e0*/  BSYNC B0 ;  /* 0x0000000000007941 */ /* 0x000fea0003800000 */
.L_x_387:
[----:B------:R-:W-:Y:S01]  /*89f0*/  IADD3 R0, R24, 0x40, RZ ;  /* 0x0000004018007810 */ /* 0x000fe20007ffe0ff */
[----:B----45:R-:W-:Y:S01]  /*8a00*/  IMAD.MOV.U32 R10, RZ, RZ, R38 ;  /* 0x000000ffff0a7224 */ /* 0x030fe200078e0026 */
[----:B------:R4:W2:Y:S01]  /*8a10*/  SHFL.IDX PT, R9, R20, 0x2, 0x1c1f ;  /* 0x005c1f0014097f89 */ /* 0x0008a200000e0000 */
        /* <DEDUP_REMOVED lines=29> */
[----:B--2---:R-:W-:Y:S02]  /*8bf0*/  @!P1 IMAD.WIDE R12, R17, 0x2, R8 ;  /* 0x00000002110c9825 */ /* 0x004fe400078e0208 */
        /* <DEDUP_REMOVED lines=10> */
.L_x_390:
[----:B------:R-:W-:Y:S05]  /*8ca0*/  BSYNC B0 ;  /* 0x0000000000007941 */ /* 0x000fea0003800000 */
.L_x_389:
[----:B------:R-:W-:Y:S01]  /*8cb0*/  IADD3 R0, R24, 0x60, RZ ;  /* 0x0000006018007810 */ /* 0x000fe20007ffe0ff */
[----:B--2--5:R-:W-:Y:S01]  /*8cc0*/  IMAD.MOV.U32 R10, RZ, RZ, R44 ;  /* 0x000000ffff0a7224 */ /* 0x024fe200078e002c */
[----:B------:R2:W4:Y:S01]  /*8cd0*/  SHFL.IDX PT, R9, R20, 0x3, 0x1c1f ;  /* 0x007c1f0014097f89 */ /* 0x00052200000e0000 */
        /* <DEDUP_REMOVED lines=38> */
.L_x_392:
[----:B------:R-:W-:Y:S05]  /*8f40*/  BSYNC B0 ;  /* 0x0000000000007941 */ /* 0x000fea0003800000 */
.L_x_391:
[----:B------:R-:W-:Y:S01]  /*8f50*/  SHF.R.S32.HI R0, RZ, 0x1f, R58 ;  /* 0x0000001fff007819 */ /* 0x000fe2000001143a */
[----:B---345:R-:W-:Y:S01]  /*8f60*/  IMAD.MOV.U32 R6, RZ, RZ, R54 ;  /* 0x000000ffff067224 */ /* 0x038fe200078e0036 */
[----:B------:R-:W-:-:S04]  /*8f70*/  DEPBAR.LE SB0, 0x1 ;  /* 0x000080400000791a */ /* 0x000fc80000000000 */
[----:B------:R-:W-:Y:S01]  /*8f80*/  LEA.HI R0, R0, R58, RZ, 0x3 ;  /* 0x0000003a00007211 */ /* 0x000fe200078f18ff */
[----:B------:R-:W-:Y:S01]  /*8f90*/  IMAD.MOV.U32 R5, RZ, RZ, R55 ;  /* 0x000000ffff057224 */ /* 0x000fe200078e0037 */
[----:B------:R-:W-:Y:S01]  /*8fa0*/  BSSY B1, `(.L_x_393) ;  /* 0x0000082000017945 */ /* 0x000fe20003800000 */
[----:B------:R-:W-:Y:S01]  /*8fb0*/  IMAD.MOV.U32 R3, RZ, RZ, R48 ;  /* 0x000000ffff037224 */ /* 0x000fe200078e0030 */
[----:B------:R-:W-:Y:S01]  /*8fc0*/  LOP3.LUT R0, R0, 0xfffffff8, RZ, 0xc0, !PT ;  /* 0xfffffff800007812 */ /* 0x000fe200078ec0ff */
[----:B-1----:R-:W-:Y:S01]  /*8fd0*/  IMAD.MOV.U32 R7, RZ, RZ, R53 ;  /* 0x000000ffff077224 */ /* 0x002fe200078e0035 */
[----:B------:R-:W-:Y:S02]  /*8fe0*/  PRMT R72, R5, 0x5410, R6 ;  /* 0x0000541005487816 */ /* 0x000fe40000000006 */
[----:B------:R-:W-:Y:S01]  /*8ff0*/  PRMT R70, R3, 0x7610, R70 ;  /* 0x0000761003467816 */ /* 0x000fe20000000046 */
[----:B------:R-:W-:-:S04]  /*9000*/  IMAD.IADD R0, R58, 0x1, -R0 ;  /* 0x000000013a007824 */ /* 0x000fc800078e0a00 */
[C---:B------:R-:W-:Y:S01]  /*9010*/  IMAD.SHL.U32 R6, R0.reuse, 0x40, RZ ;  /* 0x0000004000067824 */ /* 0x040fe200078e00ff */
[----:B------:R-:W-:Y:S01]  /*9020*/  BAR.SYNC.DEFER_BLOCKING 0x0 ;  /* 0x0000000000007b1d */ /* 0x000fe20000010000 */
[----:B------:R-:W-:-:S03]  /*9030*/  LOP3.LUT P1, RZ, R0, 0x4, RZ, 0xc0, !PT ;  /* 0x0000000400ff7812 */ /* 0x000fc6000782c0ff */
[----:B------:R-:W-:Y:S01]  /*9040*/  LOP3.LUT R0, R6, 0x1c0, RZ, 0xc0, !PT ;  /* 0x000001c006007812 */ /* 0x000fe200078ec0ff */
[----:B------:R-:W-:-:S03]  /*9050*/  IMAD.MOV.U32 R6, RZ, RZ, R52 ;  /* 0x000000ffff067224 */ /* 0x000fc600078e0034 */
[----:B------:R-:W-:Y:S02]  /*9060*/  LOP3.LUT R5, R0, 0x18, R29, 0xf8, !PT ;  /* 0x0000001800057812 */ /* 0x000fe400078ef81d */
[----:B------:R-:W-:Y:S01]  /*9070*/  SHF.R.U32.HI R3, RZ, 0x3, R0 ;  /* 0x00000003ff037819 */ /* 0x000fe20000011600 */
[----:B------:R-:W-:Y:S01]  /*9080*/  IMAD.MOV.U32 R0, RZ, RZ, R49 ;  /* 0x000000ffff007224 */ /* 0x000fe200078e0031 */
[----:B------:R-:W-:Y:S01]  /*9090*/  PRMT R70, R70, 0x5410, R6 ;  /* 0x0000541046467816 */ /* 0x000fe20000000006 */
[----:B------:R-:W-:Y:S01]  /*90a0*/  IMAD.MOV.U32 R6, RZ, RZ, R50 ;  /* 0x000000ffff067224 */ /* 0x000fe200078e0032 */
[----:B------:R-:W-:Y:S01]  /*90b0*/  LOP3.LUT R5, R5, R3, RZ, 0x3c, !PT ;  /* 0x0000000305057212 */ /* 0x000fe200078e3cff */
[----:B------:R-:W-:Y:S01]  /*90c0*/  IMAD.IADD R3, R25, 0x1, -R226 ;  /* 0x0000000119037824 */ /* 0x000fe200078e0ae2 */
[----:B------:R-:W-:-:S03]  /*90d0*/  PRMT R29, R0, 0x7610, R29 ;  /* 0x00007610001d7816 */ /* 0x000fc6000000001d */
[----:B------:R-:W-:Y:S01]  /*90e0*/  IMAD R0, R211, 0x200, R5 ;  /* 0x00000200d3007824 */ /* 0x000fe200078e0205 */
[----:B------:R-:W-:Y:S01]  /*90f0*/  IMNMX R24, R3, 0x80, PT ;  /* 0x0000008003187817 */ /* 0x000fe20003800200 */
[----:B------:R-:W-:Y:S01]  /*9100*/  IMAD.MOV.U32 R5, RZ, RZ, R51 ;  /* 0x000000ffff057224 */ /* 0x000fe200078e0033 */
[----:B------:R-:W-:Y:S02]  /*9110*/  PRMT R29, R29, 0x5410, R7 ;  /* 0x000054101d1d7816 */ /* 0x000fe40000000007 */
[----:B------:R-:W-:Y:S02]  /*9120*/  ISETP.GE.AND P0, PT, R58, R24, PT ;  /* 0x000000183a00720c */ /* 0x000fe40003f06270 */
[C---:B------:R-:W-:Y:S02]  /*9130*/  IADD3 R3, R0.reuse, 0x20, RZ ;  /* 0x0000002000037810 */ /* 0x040fe40007ffe0ff */
[----:B------:R-:W-:Y:S02]  /*9140*/  @P1 IADD3 R3, R0, -0x20, RZ ;  /* 0xffffffe000031810 */ /* 0x000fe40007ffe0ff */
[----:B------:R-:W-:-:S02]  /*9150*/  PRMT R25, R5, 0x5410, R6 ;  /* 0x0000541005197816 */ /* 0x000fc40000000006 */
[----:B--2---:R-:W-:Y:S02]  /*9160*/  LEA R22, R0, 0x6100, 0x1 ;  /* 0x0000610000167811 */ /* 0x004fe400078e08ff */
[----:B------:R-:W-:-:S03]  /*9170*/  LEA R23, R3, 0x6100, 0x1 ;  /* 0x0000610003177811 */ /* 0x000fc600078e08ff */
[----:B------:R-:W-:Y:S05]  /*9180*/  @P0 BRA `(.L_x_394) ;  /* 0x0000063000000947 */ /* 0x000fea0003800000 */
[----:B------:R-:W-:Y:S01]  /*9190*/  ISETP.GE.AND P0, PT, R17, c[0x0][0x27c], PT ;  /* 0x00009f0011007a0c */ /* 0x000fe20003f06270 */
[----:B------:R-:W-:-:S12]  /*91a0*/  BSSY B0, `(.L_x_395) ;  /* 0x0000030000007945 */ /* 0x000fd80003800000 */
[----:B------:R-:W-:Y:S05]  /*91b0*/  @P0 BRA `(.L_x_396) ;  /* 0x000002e000000947 */ /* 0x000fea0003800000 */
[----:B------:R-:W1:Y:S01]  /*91c0*/  LDS.128 R8, [R22] ;  /* 0x0000000016087984 */ /* 0x000e620000000c00 */
[----:B------:R-:W-:Y:S02]  /*91d0*/  SHF.R.U64 R0, R14, 0x10, R15 ;  /* 0x000000100e007819 */ /* 0x000fe4000000120f */
[----:B------:R-:W-:Y:S02]  /*91e0*/  SHF.R.U32.HI R6, RZ, 0x10, R19 ;  /* 0x00000010ff067819 */ /* 0x000fe40000011613 */
[----:B------:R-:W-:Y:S02]  /*91f0*/  SHF.R.U32.HI R3, RZ, 0x10, R15 ;  /* 0x00000010ff037819 */ /* 0x000fe4000001160f */
[----:B------:R-:W-:Y:S02]  /*9200*/  SHF.R.U64 R5, R18, 0x10, R19 ;  /* 0x0000001012057819 */ /* 0x000fe40000001213 */
[----:B------:R-:W-:Y:S02]  /*9210*/  PRMT R14, R59, 0x5432, R0 ;  /* 0x000054323b0e7816 */ /* 0x000fe40000000000 */
[----:B------:R-:W-:-:S02]  /*9220*/  PRMT R0, R28, 0x5410, R6 ;  /* 0x000054101c007816 */ /* 0x000fc40000000006 */
[----:B------:R-:W-:Y:S02]  /*9230*/  PRMT R3, R59, 0x5410, R3 ;  /* 0x000054103b037816 */ /* 0x000fe40000000003 */
[----:B------:R-:W-:Y:S01]  /*9240*/  PRMT R13, R28, 0x5432, R5 ;  /* 0x000054321c0d7816 */ /* 0x000fe20000000005 */
[C---:B------:R-:W-:Y:S01]  /*9250*/  IMAD.U32 R18, R0.reuse, 0x10000, RZ ;  /* 0x0001000000127824 */ /* 0x040fe200078e00ff */
[----:B------:R-:W-:Y:S01]  /*9260*/  LOP3.LUT R21, R0, 0xffff0000, RZ, 0xc0, !PT ;  /* 0xffff000000157812 */ /* 0x000fe200078ec0ff */
[----:B------:R-:W-:Y:S02]  /*9270*/  IMAD.U32 R19, R3, 0x10000, RZ ;  /* 0x0001000003137824 */ /* 0x000fe400078e00ff */
[C---:B------:R-:W-:Y:S01]  /*9280*/  IMAD.U32 R20, R13.reuse, 0x10000, RZ ;  /* 0x000100000d147824 */ /* 0x040fe200078e00ff */
[----:B------:R-:W-:Y:S02]  /*9290*/  LOP3.LUT R13, R13, 0xffff0000, RZ, 0xc0, !PT ;  /* 0xffff00000d0d7812 */ /* 0x000fe400078ec0ff */
[C---:B-1----:R-:W-:Y:S01]  /*92a0*/  LOP3.LUT R5, R10.reuse, 0xffff0000, RZ, 0xc0, !PT ;  /* 0xffff00000a057812 */ /* 0x042fe200078ec0ff */
[----:B------:R-:W-:Y:S01]  /*92b0*/  IMAD.U32 R6, R10, 0x10000, RZ ;  /* 0x000100000a067824 */ /* 0x000fe200078e00ff */
[C---:B------:R-:W-:Y:S01]  /*92c0*/  LOP3.LUT R10, R11.reuse, 0xffff0000, RZ, 0xc0, !PT ;  /* 0xffff00000b0a7812 */ /* 0x040fe200078ec0ff */
[----:B------:R-:W-:Y:S01]  /*92d0*/  IMAD.U32 R12, R11, 0x10000, RZ ;  /* 0x000100000b0c7824 */ /* 0x000fe200078e00ff */
[----:B------:R-:W-:Y:S01]  /*92e0*/  LOP3.LUT R11, R3, 0xffff0000, RZ, 0xc0, !PT ;  /* 0xffff0000030b7812 */ /* 0x000fe200078ec0ff */
[CC--:B------:R-:W-:Y:S01]  /*92f0*/  FMUL.FTZ R3, R5.reuse, R18.reuse ;  /* 0x0000001205037220 */ /* 0x0c0fe20000410000 */
[C---:B------:R-:W-:Y:S01]  /*9300*/  SHF.L.U32 R15, R8.reuse, 0x10, RZ ;  /* 0x00000010080f7819 */ /* 0x040fe200000006ff */
[----:B------:R-:W-:Y:S01]  /*9310*/  FMUL.FTZ R5, R5, R19 ;  /* 0x0000001305057220 */ /* 0x000fe20000410000 */
[----:B------:R-:W-:Y:S01]  /*9320*/  LOP3.LUT R7, R8, 0xffff0000, RZ, 0xc0, !PT ;  /* 0xffff000008077812 */ /* 0x000fe200078ec0ff */
[----:B------:R-:W-:Y:S01]  /*9330*/  FMUL.FTZ R0, R10, R21 ;  /* 0x000000150a007220 */ /* 0x000fe20000410000 */
[C---:B------:R-:W-:Y:S01]  /*9340*/  SHF.L.U32 R16, R9.reuse, 0x10, RZ ;  /* 0x0000001009107819 */ /* 0x040fe200000006ff */
[C---:B------:R-:W-:Y:S01]  /*9350*/  FFMA.FTZ R19, R6.reuse, R19, -R3 ;  /* 0x0000001306137223 */ /* 0x040fe20000010803 */
[----:B------:R-:W-:Y:S01]  /*9360*/  LOP3.LUT R8, R9, 0xffff0000, RZ, 0xc0, !PT ;  /* 0xffff000009087812 */ /* 0x000fe200078ec0ff */
[----:B------:R-:W-:Y:S01]  /*9370*/  FFMA.FTZ R18, R6, R18, R5 ;  /* 0x0000001206127223 */ /* 0x000fe20000010005 */
[----:B------:R-:W-:Y:S01]  /*9380*/  SHF.L.U32 R9, R14, 0x10, RZ ;  /* 0x000000100e097819 */ /* 0x000fe200000006ff */
[----:B------:R-:W-:Y:S01]  /*9390*/  FFMA.FTZ R6, R12, R11, -R0 ;  /* 0x0000000b0c067223 */ /* 0x000fe20000010800 */
[----:B------:R-:W-:Y:S01]  /*93a0*/  LOP3.LUT R14, R14, 0xffff0000, RZ, 0xc0, !PT ;  /* 0xffff00000e0e7812 */ /* 0x000fe200078ec0ff */
[----:B------:R-:W-:-:S02]  /*93b0*/  FMUL.FTZ R5, R7, R20 ;  /* 0x0000001407057220 */ /* 0x000fc40000410000 */
[----:B------:R-:W-:Y:S02]  /*93c0*/  FMUL.FTZ R0, R8, R13 ;  /* 0x0000000d08007220 */ /* 0x000fe40000410000 */
[----:B------:R-:W-:Y:S02]  /*93d0*/  FMUL.FTZ R10, R10, R11 ;  /* 0x0000000b0a0a7220 */ /* 0x000fe40000410000 */
[-C--:B------:R-:W-:Y:S02]  /*93e0*/  FMUL.FTZ R3, R7, R9.reuse ;  /* 0x0000000907037220 */ /* 0x080fe40000410000 */
[----:B------:R-:W-:Y:S02]  /*93f0*/  FMUL.FTZ R8, R8, R14 ;  /* 0x0000000e08087220 */ /* 0x000fe40000410000 */
[C---:B------:R-:W-:Y:S02]  /*9400*/  FFMA.FTZ R5, R15.reuse, R9, -R5 ;  /* 0x000000090f057223 */ /* 0x040fe40000010805 */
[----:B------:R-:W-:Y:S01]  /*9410*/  FFMA.FTZ R11, R12, R21, R10 ;  /* 0x000000150c0b7223 */ /* 0x000fe2000001000a */
[----:B------:R-:W-:Y:S01]  /*9420*/  F2FP.BF16.PACK_AB R10, R18, R19 ;  /* 0x00000013120a723e */ /* 0x000fe200000010ff */
[----:B------:R-:W-:-:S02]  /*9430*/  FFMA.FTZ R3, R15, R20, R3 ;  /* 0x000000140f037223 */ /* 0x000fc40000010003 */
[C---:B------:R-:W-:Y:S01]  /*9440*/  FFMA.FTZ R0, R16.reuse, R14, -R0 ;  /* 0x0000000e10007223 */ /* 0x040fe20000010800 */
[----:B------:R-:W-:Y:S01]  /*9450*/  F2FP.BF16.PACK_AB R11, R11, R6 ;  /* 0x000000060b0b723e */ /* 0x000fe200000010ff */
[----:B------:R-:W-:Y:S01]  /*9460*/  FFMA.FTZ R9, R16, R13, R8 ;  /* 0x0000000d10097223 */ /* 0x000fe20000010008 */
[----:B------:R-:W-:-:S04]  /*9470*/  F2FP.BF16.PACK_AB R8, R3, R5 ;  /* 0x000000050308723e */ /* 0x000fc800000010ff */
[----:B------:R-:W-:-:S05]  /*9480*/  F2FP.BF16.PACK_AB R9, R9, R0 ;  /* 0x000000000909723e */ /* 0x000fca00000010ff */
[----:B------:R1:W-:Y:S02]  /*9490*/  STS.128 [R22], R8 ;  /* 0x0000000816007388 */ /* 0x0003e40000000c00 */
.L_x_396:
[----:B------:R-:W-:Y:S05]  /*94a0*/  BSYNC B0 ;  /* 0x0000000000007941 */ /* 0x000fea0003800000 */
.L_x_395:
[----:B------:R-:W-:-:S04]  /*94b0*/  IADD3 R0, R17, 0x10, RZ ;  /* 0x0000001011007810 */ /* 0x000fc80007ffe0ff */
[----:B------:R-:W-:-:S13]  /*94c0*/  ISETP.GE.AND P0, PT, R0, c[0x0][0x27c], PT ;  /* 0x00009f0000007a0c */ /* 0x000fda0003f06270 */
[----:B------:R-:W-:Y:S05]  /*94d0*/  @P0 BRA `(.L_x_394) ;  /* 0x000002e000000947 */ /* 0x000fea0003800000 */
[----:B-1----:R-:W1:Y:S01]  /*94e0*/  LDS.128 R8, [R23] ;  /* 0x0000000017087984 */ /* 0x002e620000000c00 */
        /* <DEDUP_REMOVED lines=45> */
.L_x_394:
[----:B------:R-:W-:Y:S05]  /*97c0*/  BSYNC B1 ;  /* 0x0000000000017941 */ /* 0x000fea0003800000 */
.L_x_393:
        /* <DEDUP_REMOVED lines=52> */
[----:B------:R1:W-:Y:S02]  /*9b10*/  STS.128 [R22+0x1000], R8 ;  /* 0x0010000816007388 */ /* 0x0003e40000000c00 */
.L_x_400:
[----:B------:R-:W-:Y:S05]  /*9b20*/  BSYNC B0 ;  /* 0x0000000000007941 */ /* 0x000fea0003800000 */
.L_x_399:
[----:B------:R-:W-:-:S04]  /*9b30*/  IADD3 R0, R17, 0x10, RZ ;  /* 0x0000001011007810 */ /* 0x000fc80007ffe0ff */
[----:B------:R-:W-:-:S13]  /*9b40*/  ISETP.GE.AND P0, PT, R0, c[0x0][0x27c], PT ;  /* 0x00009f0000007a0c */ /* 0x000fda0003f06270 */
        /* <DEDUP_REMOVED lines=47> */
.L_x_398:
[----:B------:R-:W-:Y:S05]  /*9e40*/  BSYNC B1 ;  /* 0x0000000000017941 */ /* 0x000fea0003800000 */
.L_x_397:
        /* <DEDUP_REMOVED lines=53> */
.L_x_404:
[----:B------:R-:W-:Y:S05]  /*a1a0*/  BSYNC B0 ;  /* 0x0000000000007941 */ /* 0x000fea0003800000 */
.L_x_403:
        /* <DEDUP_REMOVED lines=49> */
.L_x_402:
[----:B------:R-:W-:Y:S05]  /*a4c0*/  BSYNC B1 ;  /* 0x0000000000017941 */ /* 0x000fea0003800000 */
.L_x_401:
[----:B------:R-:W-:-:S04]  /*a4d0*/  IADD3 R0, R58, 0x60, RZ ;  /* 0x000000603a007810 */ /* 0x000fc80007ffe0ff */
        /* <DEDUP_REMOVED lines=51> */
.L_x_407:
[----:B------:R-:W-:Y:S05]  /*a810*/  BSYNC B0 ;  /* 0x0000000000007941 */ /* 0x000fea0003800000 */
.L_x_406:
        /* <DEDUP_REMOVED lines=39> */
[----:B------:R-:W-:Y:S02]  /*aa90*/  FFMA.FTZ R5, R15, R9, -R5 ;  /* 0x000000090f057223 */ /* 0x000fe40000010805 */
        /* <DEDUP_REMOVED lines=8> */
[----:B------:R1:W-:Y:S01]  /*ab20*/  STS.128 [R23+0x3000], R8 ;  /* 0x0030000817007388 */ /* 0x0003e20000000c00 */
[----:B------:R-:W-:Y:S05]  /*ab30*/  BRA `(.L_x_405) ;  /* 0x0000253000007947 */ /* 0x000fea0003800000 */
.L_x_384:
[----:B------:R-:W-:Y:S01]  /*ab40*/  ISETP.NE.AND P0, PT, R231, 0x1, PT ;  /* 0x00000001e700780c */ /* 0x000fe20003f05270 */
[----:B------:R-:W-:Y:S01]  /*ab50*/  IMAD.MOV.U32 R8, RZ, RZ, R12 ;  /* 0x000000ffff087224 */ /* 0x000fe200078e000c */
[----:B------:R-:W-:Y:S01]  /*ab60*/  ISETP.GE.AND P2, PT, R29, c[0x0][0x27c], PT ;  /* 0x00009f001d007a0c */ /* 0x000fe20003f46270 */
[----:B------:R-:W-:Y:S01]  /*ab70*/  IMAD.MOV.U32 R6, RZ, RZ, R10 ;  /* 0x000000ffff067224 */ /* 0x000fe200078e000a */
[----:B------:R-:W-:Y:S01]  /*ab80*/  SHF.R.S32.HI R40, RZ, 0x1f, R29 ;  /* 0x0000001fff287819 */ /* 0x000fe2000001141d */
[----:B------:R-:W-:Y:S01]  /*ab90*/  CS2R R22, SRZ ;  /* 0x0000000000167805 */ /* 0x000fe2000001ff00 */
[----:B------:R-:W-:-:S07]  /*aba0*/  CS2R R20, SRZ ;  /* 0x0000000000147805 */ /* 0x000fce000001ff00 */
[----:B------:R-:W-:-:S05]  /*abb0*/  @P0 IMAD.HI.U32 R3, R0, c[0x0][0x2c8], RZ ;  /* 0x0000b20000030a27 */ /* 0x000fca00078e00ff */
[----:B------:R-:W-:-:S04]  /*abc0*/  @P0 SHF.R.U32.HI R0, RZ, c[0x0][0x2cc], R3 ;  /* 0x0000b300ff000a19 */ /* 0x000fc80000011603 */
[----:B------:R-:W-:Y:S01]  /*abd0*/  SHF.R.S32.HI R3, RZ, 0x1f, R0 ;  /* 0x0000001fff037819 */ /* 0x000fe20000011400 */
[----:B------:R-:W-:-:S04]  /*abe0*/  IMAD.WIDE.U32 R8, R0, c[0x0][0x280], R8 ;  /* 0x0000a00000087a25 */ /* 0x000fc800078e0008 */
[C---:B------:R-:W-:Y:S01]  /*abf0*/  IMAD R5, R3.reuse, c[0x0][0x280], RZ ;  /* 0x0000a00003057a24 */ /* 0x040fe200078e02ff */
[----:B------:R-:W-:Y:S01]  /*ac00*/  LEA R14, P0, R8, c[0x0][0x270], 0x1 ;  /* 0x00009c00080e7a11 */ /* 0x000fe200078008ff */
[----:B------:R-:W-:Y:S02]  /*ac10*/  IMAD R3, R3, c[0x0][0x290], RZ ;  /* 0x0000a40003037a24 */ /* 0x000fe400078e02ff */
[C---:B------:R-:W-:Y:S02]  /*ac20*/  IMAD R5, R0.reuse, c[0x0][0x284], R5 ;  /* 0x0000a10000057a24 */ /* 0x040fe400078e0205 */
[----:B------:R-:W-:-:S04]  /*ac30*/  IMAD.WIDE.U32 R6, R0, c[0x0][0x290], R6 ;  /* 0x0000a40000067a25 */ /* 0x000fc800078e0006 */
[----:B------:R-:W-:Y:S02]  /*ac40*/  IMAD.IADD R5, R9, 0x1, R5 ;  /* 0x0000000109057824 */ /* 0x000fe400078e0205 */
[----:B------:R-:W-:-:S03]  /*ac50*/  IMAD R0, R0, c[0x0][0x294], R3 ;  /* 0x0000a50000007a24 */ /* 0x000fc600078e0203 */
[----:B------:R-:W-:Y:S01]  /*ac60*/  LEA.HI.X R12, R8, c[0x0][0x274], R5, 0x1, P0 ;  /* 0x00009d00080c7a11 */ /* 0x000fe200000f0c05 */
[----:B------:R-:W-:Y:S01]  /*ac70*/  IMAD.IADD R0, R7, 0x1, R0 ;  /* 0x0000000107007824 */ /* 0x000fe200078e0200 */
[----:B------:R-:W1:Y:S01]  /*ac80*/  SHFL.IDX PT, R8, R14, RZ, 0x1c1f ;  /* 0x001c1fff0e087589 */ /* 0x000e6200000e0000 */
[----:B------:R-:W-:-:S03]  /*ac90*/  LEA R13, P0, R6, c[0x0][0x288], 0x1 ;  /* 0x0000a200060d7a11 */ /* 0x000fc600078008ff */
[----:B------:R-:W2:Y:S01]  /*aca0*/  SHFL.IDX PT, R7, R12, RZ, 0x1c1f ;  /* 0x001c1fff0c077589 */ /* 0x000ea200000e0000 */
[----:B------:R-:W-:Y:S02]  /*acb0*/  LEA.HI.X R11, R6, c[0x0][0x28c], R0, 0x1, P0 ;  /* 0x0000a300060b7a11 */ /* 0x000fe400000f0c00 */
[----:B------:R-:W-:Y:S01]  /*acc0*/  ISETP.GE.OR P0, PT, R24, R25, P2 ;  /* 0x000000191800720c */ /* 0x000fe20001706670 */
[----:B------:R-:W3:Y:S04]  /*acd0*/  SHFL.IDX PT, R6, R13, RZ, 0x1c1f ;  /* 0x001c1fff0d067589 */ /* 0x000ee800000e0000 */
[----:B------:R-:W4:Y:S08]  /*ace0*/  SHFL.IDX PT, R5, R11, RZ, 0x1c1f ;  /* 0x001c1fff0b057589 */ /* 0x000f3000000e0000 */
[C---:B------:R-:W-:Y:S01]  /*acf0*/  @!P0 IMAD.SHL.U32 R0, R29.reuse, 0x2, RZ ;  /* 0x000000021d008824 */ /* 0x040fe200078e00ff */
[----:B------:R-:W-:-:S04]  /*ad00*/  @!P0 SHF.L.U64.HI R3, R29, 0x1, R40 ;  /* 0x000000011d038819 */ /* 0x000fc80000010228 */
[----:B-1----:R-:W-:-:S05]  /*ad10*/  @!P0 IADD3 R8, P1, R8, R0, RZ ;  /* 0x0000000008088210 */ /* 0x002fca0007f3e0ff */
[--C-:B--2---:R-:W-:Y:S01]  /*ad20*/  @!P0 IMAD.X R9, R7, 0x1, R3.reuse, P1 ;  /* 0x0000000107098824 */ /* 0x104fe200008e0603 */
[----:B---3--:R-:W-:Y:S01]  /*ad30*/  @!P0 IADD3 R6, P1, R6, R0, RZ ;  /* 0x0000000006068210 */ /* 0x008fe20007f3e0ff */
[----:B------:R-:W-:Y:S01]  /*ad40*/  CS2R R18, SRZ ;  /* 0x0000000000127805 */ /* 0x000fe2000001ff00 */
[----:B------:R-:W-:Y:S02]  /*ad50*/  CS2R R16, SRZ ;  /* 0x0000000000107805 */ /* 0x000fe4000001ff00 */
[----:B------:R1:W2:Y:S01]  /*ad60*/  @!P0 LD.E.128 R20, [R8.64] ;  /* 0x0000000808148980 */ /* 0x0002a2000c101d00 */
[----:B----4-:R-:W-:-:S05]  /*ad70*/  @!P0 IMAD.X R7, R5, 0x1, R3, P1 ;  /* 0x0000000105078824 */ /* 0x010fca00008e0603 */
[----:B------:R3:W4:Y:S01]  /*ad80*/  @!P0 LD.E.128 R16, [R6.64] ;  /* 0x0000000806108980 */ /* 0x000722000c101d00 */
[----:B------:R-:W-:Y:S01]  /*ad90*/  IADD3 R0, R24, 0x20, RZ ;  /* 0x0000002018007810 */ /* 0x000fe20007ffe0ff */
[----:B------:R-:W-:Y:S01]  /*ada0*/  BSSY B0, `(.L_x_408) ;  /* 0x0000024000007945 */ /* 0x000fe20003800000 */
[----:B------:R-:W-:Y:S01]  /*adb0*/  CS2R R38, SRZ ;  /* 0x0000000000267805 */ /* 0x000fe2000001ff00 */
[----:B------:R2:W2:Y:S01]  /*adc0*/  SHFL.IDX PT, R15, R12, 0x1, 0x1c1f ;  /* 0x003c1f000c0f7f89 */ /* 0x0004a200000e0000 */
[----:B------:R-:W-:Y:S01]  /*add0*/  ISETP.GE.AND P0, PT, R0, R25, PT ;  /* 0x000000190000720c */ /* 0x000fe20003f06270 */
[----:B------:R-:W-:Y:S01]  /*ade0*/  CS2R R36, SRZ ;  /* 0x0000000000247805 */ /* 0x000fe2000001ff00 */
[----:B------:R-:W-:Y:S01]  /*adf0*/  CS2R R34, SRZ ;  /* 0x0000000000227805 */ /* 0x000fe2000001ff00 */
[----:B------:R2:W2:Y:S01]  /*ae00*/  SHFL.IDX PT, R10, R11, 0x1, 0x1c1f ;  /* 0x003c1f000b0a7f89 */ /* 0x0004a200000e0000 */
[----:B------:R-:W-:-:S03]  /*ae10*/  CS2R R32, SRZ ;  /* 0x0000000000207805 */ /* 0x000fc6000001ff00 */
[----:B-1----:R1:W1:Y:S04]  /*ae20*/  SHFL.IDX PT, R9, R13, 0x1, 0x1c1f ;  /* 0x003c1f000d097f89 */ /* 0x00226800000e0000 */
[----:B---3--:R3:W1:Y:S01]  /*ae30*/  SHFL.IDX PT, R7, R14, 0x1, 0x1c1f ;  /* 0x003c1f000e077f89 */ /* 0x00866200000e0000 */
[----:B--2---:R-:W-:Y:S01]  /*ae40*/  IMAD.MOV.U32 R3, RZ, RZ, R20 ;  /* 0x000000ffff037224 */ /* 0x004fe200078e0014 */
[----:B------:R-:W-:Y:S01]  /*ae50*/  MOV R6, R22 ;  /* 0x0000001600067202 */ /* 0x000fe20000000f00 */
[----:B------:R-:W-:Y:S02]  /*ae60*/  IMAD.MOV.U32 R0, RZ, RZ, R21 ;  /* 0x000000ffff007224 */ /* 0x000fe400078e0015 */
[----:B------:R-:W-:Y:S01]  /*ae70*/  IMAD.MOV.U32 R5, RZ, RZ, R23 ;  /* 0x000000ffff057224 */ /* 0x000fe200078e0017 */
[----:B------:R-:W-:-:S02]  /*ae80*/  PRMT R28, R6, 0x7610, R28 ;  /* 0x00007610061c7816 */ /* 0x000fc4000000001c */
[----:B------:R-:W-:Y:S01]  /*ae90*/  PRMT R27, R0, 0x5410, R3 ;  /* 0x00005410001b7816 */ /* 0x000fe20000000003 */
[----:B----4-:R-:W-:Y:S01]  /*aea0*/  IMAD.MOV.U32 R6, RZ, RZ, R18 ;  /* 0x000000ffff067224 */ /* 0x010fe200078e0012 */
[----:B------:R-:W-:Y:S01]  /*aeb0*/  PRMT R31, R5, 0x7610, R31 ;  /* 0x00007610051f7816 */ /* 0x000fe2000000001f */
[----:B------:R-:W-:Y:S01]  /*aec0*/  IMAD.MOV.U32 R3, RZ, RZ, R16 ;  /* 0x000000ffff037224 */ /* 0x000fe200078e0010 */
[----:B------:R-:W-:Y:S01]  /*aed0*/  MOV R5, R19 ;  /* 0x0000001300057202 */ /* 0x000fe20000000f00 */
[----:B------:R-:W-:-:S03]  /*aee0*/  IMAD.MOV.U32 R0, RZ, RZ, R17 ;  /* 0x000000ffff007224 */ /* 0x000fc600078e0011 */
[----:B------:R-:W-:Y:S02]  /*aef0*/  PRMT R30, R5, 0x5410, R6 ;  /* 0x00005410051e7816 */ /* 0x000fe40000000006 */
[----:B------:R-:W-:Y:S01]  /*af00*/  PRMT R26, R0, 0x5410, R3 ;  /* 0x00005410001a7816 */ /* 0x000fe20000000003 */
[----:B------:R-:W-:Y:S05]  /*af10*/  @P0 BRA `(.L_x_409) ;  /* 0x000000c000000947 */ /* 0x000fea0003800000 */
[----:B-1-3--:R-:W-:Y:S01]  /*af20*/  CS2R R36, SRZ ;  /* 0x0000000000247805 */ /* 0x00afe2000001ff00 */
[----:B------:R-:W-:Y:S01]  /*af30*/  CS2R R34, SRZ ;  /* 0x0000000000227805 */ /* 0x000fe2000001ff00 */
[----:B------:R-:W-:Y:S01]  /*af40*/  CS2R R32, SRZ ;  /* 0x0000000000207805 */ /* 0x000fe2000001ff00 */
[----:B------:R-:W-:Y:S05]  /*af50*/  @P2 BRA `(.L_x_409) ;  /* 0x0000008000002947 */ /* 0x000fea0003800000 */
[C---:B------:R-:W-:Y:S01]  /*af60*/  IMAD.SHL.U32 R6, R29.reuse, 0x2, RZ ;  /* 0x000000021d067824 */ /* 0x040fe200078e00ff */
[----:B------:R-:W-:-:S04]  /*af70*/  SHF.L.U64.HI R0, R29, 0x1, R40 ;  /* 0x000000011d007819 */ /* 0x000fc80000010228 */
[-C--:B------:R-:W-:Y:S02]  /*af80*/  IADD3 R8, P1, R7, R6.reuse, RZ ;  /* 0x0000000607087210 */ /* 0x080fe40007f3e0ff */
[----:B------:R-:W-:-:S03]  /*af90*/  IADD3 R6, P0, R9, R6, RZ ;  /* 0x0000000609067210 */ /* 0x000fc60007f1e0ff */
[--C-:B------:R-:W-:Y:S02]  /*afa0*/  IMAD.X R9, R15, 0x1, R0.reuse, P1 ;  /* 0x000000010f097824 */ /* 0x100fe400008e0600 */
[----:B------:R-:W-:-:S03]  /*afb0*/  IMAD.X R7, R10, 0x1, R0, P0 ;  /* 0x000000010a077824 */ /* 0x000fc600000e0600 */
[----:B------:R1:W5:Y:S04]  /*afc0*/  LD.E.128 R36, [R8.64] ;  /* 0x0000000808247980 */ /* 0x000368000c101d00 */
[----:B------:R1:W5:Y:S02]  /*afd0*/  LD.E.128 R32, [R6.64] ;  /* 0x0000000806207980 */ /* 0x000364000c101d00 */
.L_x_409:
[----:B-1-3--:R-:W-:Y:S05]  /*afe0*/  BSYNC B0 ;  /* 0x0000000000007941 */ /* 0x00afea0003800000 */
.L_x_408:
[----:B------:R-:W1:Y:S01]  /*aff0*/  SHFL.IDX PT, R5, R14, 0x2, 0x1c1f ;  /* 0x005c1f000e057f89 */ /* 0x000e6200000e0000 */
[----:B------:R-:W-:Y:S01]  /*b000*/  IADD3 R0, R24, 0x40, RZ ;  /* 0x0000004018007810 */ /* 0x000fe20007ffe0ff */
[----:B------:R-:W-:Y:S01]  /*b010*/  CS2R R54, SRZ ;  /* 0x0000000000367805 */ /* 0x000fe2000001ff00 */
[----:B------:R-:W-:Y:S01]  /*b020*/  CS2R R52, SRZ ;  /* 0x0000000000347805 */ /* 0x000fe2000001ff00 */
[----:B------:R-:W2:Y:S01]  /*b030*/  SHFL.IDX PT, R7, R12, 0x2, 0x1c1f ;  /* 0x005c1f000c077f89 */ /* 0x000ea200000e0000 */
[----:B------:R-:W-:-:S03]  /*b040*/  ISETP.GE.OR P0, PT, R0, R25, P2 ;  /* 0x000000190000720c */ /* 0x000fc60001706670 */
[----:B------:R-:W3:Y:S04]  /*b050*/  SHFL.IDX PT, R6, R13, 0x2, 0x1c1f ;  /* 0x005c1f000d067f89 */ /* 0x000ee800000e0000 */
[----:B------:R-:W4:Y:S06]  /*b060*/  SHFL.IDX PT, R10, R11, 0x2, 0x1c1f ;  /* 0x005c1f000b0a7f89 */ /* 0x000f2c00000e0000 */
[C---:B------:R-:W-:Y:S01]  /*b070*/  @!P0 IMAD.SHL.U32 R0, R29.reuse, 0x2, RZ ;  /* 0x000000021d008824 */ /* 0x040fe200078e00ff */
[----:B------:R-:W-:-:S04]  /*b080*/  @!P0 SHF.L.U64.HI R3, R29, 0x1, R40 ;  /* 0x000000011d038819 */ /* 0x000fc80000010228 */
[----:B-1----:R-:W-:-:S05]  /*b090*/  @!P0 IADD3 R8, P1, R5, R0, RZ ;  /* 0x0000000005088210 */ /* 0x002fca0007f3e0ff */
[----:B--2---:R-:W-:Y:S01]  /*b0a0*/  @!P0 IMAD.X R9, R7, 0x1, R3, P1 ;  /* 0x0000000107098824 */ /* 0x004fe200008e0603 */
[----:B---3--:R-:W-:Y:S01]  /*b0b0*/  @!P0 IADD3 R6, P1, R6, R0, RZ ;  /* 0x0000000006068210 */ /* 0x008fe20007f3e0ff */
[----:B------:R-:W-:-:S03]  /*b0c0*/  CS2R R50, SRZ ;  /* 0x0000000000327805 */ /* 0x000fc6000001ff00 */
[----:B------:R1:W2:Y:S01]  /*b0d0*/  @!P0 LD.E.128 R52, [R8.64] ;  /* 0x0000000808348980 */ /* 0x0002a2000c101d00 */
[----:B------:R-:W-:Y:S01]  /*b0e0*/  CS2R R48, SRZ ;  /* 0x0000000000307805 */ /* 0x000fe2000001ff00 */
[----:B----4-:R-:W-:-:S05]  /*b0f0*/  @!P0 IMAD.X R7, R10, 0x1, R3, P1 ;  /* 0x000000010a078824 */ /* 0x010fca00008e0603 */
[----:B------:R3:W4:Y:S01]  /*b100*/  @!P0 LD.E.128 R48, [R6.64] ;  /* 0x0000000806308980 */ /* 0x000722000c101d00 */
[----:B------:R-:W-:Y:S01]  /*b110*/  IADD3 R0, R24, 0x60, RZ ;  /* 0x0000006018007810 */ /* 0x000fe20007ffe0ff */
[----:B-----5:R-:W-:Y:S01]  /*b120*/  IMAD.MOV.U32 R5, RZ, RZ, R39 ;  /* 0x000000ffff057224 */ /* 0x020fe200078e0027 */
[----:B------:R-:W-:Y:S01]  /*b130*/  BSSY B0, `(.L_x_410) ;  /* 0x000002d000007945 */ /* 0x000fe20003800000 */
[----:B------:R-:W-:Y:S01]  /*b140*/  IMAD.MOV.U32 R3, RZ, RZ, R36 ;  /* 0x000000ffff037224 */ /* 0x000fe200078e0024 */
[----:B------:R-:W-:Y:S01]  /*b150*/  ISETP.GE.AND P0, PT, R0, R25, PT ;  /* 0x000000190000720c */ /* 0x000fe20003f06270 */
[----:B------:R-:W2:Y:S01]  /*b160*/  SHFL.IDX PT, R12, R12, 0x3, 0x1c1f ;  /* 0x007c1f000c0c7f89 */ /* 0x000ea200000e0000 */
[----:B------:R-:W-:Y:S01]  /*b170*/  MOV R0, R37 ;  /* 0x0000002500007202 */ /* 0x000fe20000000f00 */
[----:B------:R-:W-:Y:S01]  /*b180*/  CS2R R66, SRZ ;  /* 0x0000000000427805 */ /* 0x000fe2000001ff00 */
[----:B------:R-:W-:Y:S01]  /*b190*/  CS2R R64, SRZ ;  /* 0x0000000000407805 */ /* 0x000fe2000001ff00 */
[----:B------:R2:W2:Y:S01]  /*b1a0*/  SHFL.IDX PT, R10, R11, 0x3, 0x1c1f ;  /* 0x007c1f000b0a7f89 */ /* 0x0004a200000e0000 */
[----:B------:R-:W-:Y:S01]  /*b1b0*/  PRMT R68, R0, 0x5410, R3 ;  /* 0x0000541000447816 */ /* 0x000fe20000000003 */
[----:B------:R-:W-:Y:S01]  /*b1c0*/  IMAD.MOV.U32 R3, RZ, RZ, R32 ;  /* 0x000000ffff037224 */ /* 0x000fe200078e0020 */
[----:B------:R-:W-:Y:S01]  /*b1d0*/  CS2R R62, SRZ ;  /* 0x00000000003e7805 */ /* 0x000fe2000001ff00 */
[----:B------:R-:W-:Y:S01]  /*b1e0*/  IMAD.MOV.U32 R0, RZ, RZ, R33 ;  /* 0x000000ffff007224 */ /* 0x000fe200078e0021 */
[----:B------:R-:W-:Y:S01]  /*b1f0*/  CS2R R60, SRZ ;  /* 0x00000000003c7805 */ /* 0x000fe2000001ff00 */
[----:B-1----:R1:W1:Y:S03]  /*b200*/  SHFL.IDX PT, R9, R13, 0x3, 0x1c1f ;  /* 0x007c1f000d097f89 */ /* 0x00226600000e0000 */
[----:B------:R-:W-:Y:S01]  /*b210*/  PRMT R59, R0, 0x5410, R3 ;  /* 0x00005410003b7816 */ /* 0x000fe20000000003 */
[----:B---3--:R-:W-:Y:S01]  /*b220*/  IMAD.MOV.U32 R6, RZ, RZ, R38 ;  /* 0x000000ffff067224 */ /* 0x008fe200078e0026 */
[----:B------:R3:W1:Y:S04]  /*b230*/  SHFL.IDX PT, R7, R14, 0x3, 0x1c1f ;  /* 0x007c1f000e077f89 */ /* 0x00066800000e0000 */
[----:B------:R-:W-:Y:S01]  /*b240*/  PRMT R70, R5, 0x5410, R6 ;  /* 0x0000541005467816 */ /* 0x000fe20000000006 */
[----:B------:R-:W-:-:S02]  /*b250*/  IMAD.MOV.U32 R6, RZ, RZ, R34 ;  /* 0x000000ffff067224 */ /* 0x000fc400078e0022 */
[----:B------:R-:W-:-:S05]  /*b260*/  IMAD.MOV.U32 R5, RZ, RZ, R35 ;  /* 0x000000ffff057224 */ /* 0x000fca00078e0023 */
[----:B------:R-:W-:Y:S01]  /*b270*/  PRMT R69, R5, 0x5410, R6 ;  /* 0x0000541005457816 */ /* 0x000fe20000000006 */
[----:B--2---:R-:W-:Y:S01]  /*b280*/  IMAD.MOV.U32 R5, RZ, RZ, R55 ;  /* 0x000000ffff057224 */ /* 0x004fe200078e0037 */
[----:B------:R-:W-:Y:S01]  /*b290*/  MOV R6, R54 ;  /* 0x0000003600067202 */ /* 0x000fe20000000f00 */
[----:B------:R-:W-:Y:S02]  /*b2a0*/  IMAD.MOV.U32 R3, RZ, RZ, R52 ;  /* 0x000000ffff037224 */ /* 0x000fe400078e0034 */
[----:B------:R-:W-:Y:S01]  /*b2b0*/  IMAD.MOV.U32 R0, RZ, RZ, R53 ;  /* 0x000000ffff007224 */ /* 0x000fe200078e0035 */
[----:B------:R-:W-:Y:S01]  /*b2c0*/  PRMT R75, R5, 0x5410, R6 ;  /* 0x00005410054b7816 */ /* 0x000fe20000000006 */
[----:B----4-:R-:W-:-:S03]  /*b2d0*/  IMAD.MOV.U32 R6, RZ, RZ, R50 ;  /* 0x000000ffff067224 */ /* 0x010fc600078e0032 */
[----:B------:R-:W-:Y:S01]  /*b2e0*/  PRMT R73, R0, 0x5410, R3 ;  /* 0x0000541000497816 */ /* 0x000fe20000000003 */
[----:B------:R-:W-:Y:S01]  /*b2f0*/  IMAD.MOV.U32 R3, RZ, RZ, R48 ;  /* 0x000000ffff037224 */ /* 0x000fe200078e0030 */
[----:B------:R-:W-:Y:S01]  /*b300*/  MOV R5, R51 ;  /* 0x0000003300057202 */ /* 0x000fe20000000f00 */
[----:B------:R-:W-:-:S03]  /*b310*/  IMAD.MOV.U32 R0, RZ, RZ, R49 ;  /* 0x000000ffff007224 */ /* 0x000fc600078e0031 */
[----:B------:R-:W-:Y:S02]  /*b320*/  PRMT R74, R5, 0x5410, R6 ;  /* 0x00005410054a7816 */ /* 0x000fe40000000006 */
[----:B------:R-:W-:Y:S01]  /*b330*/  PRMT R72, R0, 0x5410, R3 ;  /* 0x0000541000487816 */ /* 0x000fe20000000003 */
[----:B------:R-:W-:Y:S05]  /*b340*/  @P0 BRA `(.L_x_411) ;  /* 0x000000b000000947 */ /* 0x000fea0003800000 */
[C---:B-1-3--:R-:W-:Y:S01]  /*b350*/  IMAD.SHL.U32 R3, R29.reuse, 0x2, RZ ;  /* 0x000000021d037824 */ /* 0x04afe200078e00ff */
[----:B------:R-:W-:Y:S01]  /*b360*/  SHF.L.U64.HI R0, R29, 0x1, R40 ;  /* 0x000000011d007819 */ /* 0x000fe20000010228 */
[----:B------:R-:W-:Y:S01]  /*b370*/  CS2R R64, SRZ ;  /* 0x0000000000407805 */ /* 0x000fe2000001ff00 */
[----:B------:R-:W-:Y:S01]  /*b380*/  CS2R R62, SRZ ;  /* 0x00000000003e7805 */ /* 0x000fe2000001ff00 */
[----:B------:R-:W-:Y:S01]  /*b390*/  CS2R R60, SRZ ;  /* 0x00000000003c7805 */ /* 0x000fe2000001ff00 */
[-C--:B------:R-:W-:Y:S02]  /*b3a0*/  IADD3 R8, P1, R7, R3.reuse, RZ ;  /* 0x0000000307087210 */ /* 0x080fe40007f3e0ff */
[----:B------:R-:W-:-:S03]  /*b3b0*/  IADD3 R6, P0, R9, R3, RZ ;  /* 0x0000000309067210 */ /* 0x000fc60007f1e0ff */
[--C-:B------:R-:W-:Y:S02]  /*b3c0*/  IMAD.X R9, R12, 0x1, R0.reuse, P1 ;  /* 0x000000010c097824 */ /* 0x100fe400008e0600 */
[----:B------:R-:W-:-:S03]  /*b3d0*/  IMAD.X R7, R10, 0x1, R0, P0 ;  /* 0x000000010a077824 */ /* 0x000fc600000e0600 */
[----:B------:R1:W5:Y:S04]  /*b3e0*/  @!P2 LD.E.128 R64, [R8.64] ;  /* 0x000000080840a980 */ /* 0x000368000c101d00 */
[----:B------:R1:W5:Y:S02]  /*b3f0*/  @!P2 LD.E.128 R60, [R6.64] ;  /* 0x00000008063ca980 */ /* 0x000364000c101d00 */
.L_x_411:
[----:B-1-3--:R-:W-:Y:S05]  /*b400*/  BSYNC B0 ;  /* 0x0000000000007941 */ /* 0x00afea0003800000 */
.L_x_410:
[----:B------:R-:W-:Y:S01]  /*b410*/  IADD3 R5, -R226, R25, RZ ;  /* 0x00000019e2057210 */ /* 0x000fe20007ffe1ff */
[----:B-----5:R-:W-:Y:S01]  /*b420*/  IMAD.MOV.U32 R0, RZ, RZ, R66 ;  /* 0x000000ffff007224 */ /* 0x020fe200078e0042 */
[----:B------:R-:W-:-:S04]  /*b430*/  DEPBAR.LE SB0, 0x1 ;  /* 0x000080400000791a */ /* 0x000fc80000000000 */
[----:B------:R-:W-:Y:S01]  /*b440*/  IMNMX R47, R5, 0x80, PT ;  /* 0x00000080052f7817 */ /* 0x000fe20003800200 */
[----:B------:R-:W-:Y:S01]  /*b450*/  IMAD.MOV.U32 R6, RZ, RZ, R67 ;  /* 0x000000ffff067224 */ /* 0x000fe200078e0043 */
[----:B------:R-:W-:Y:S01]  /*b460*/  MOV R5, R63 ;  /* 0x0000003f00057202 */ /* 0x000fe20000000f00 */
[----:B------:R-:W-:Y:S01]  /*b470*/  IMAD.MOV.U32 R3, RZ, RZ, R64 ;  /* 0x000000ffff037224 */ /* 0x000fe200078e0040 */
[----:B------:R-:W-:Y:S01]  /*b480*/  BAR.SYNC.DEFER_BLOCKING 0x0 ;  /* 0x0000000000007b1d */ /* 0x000fe20000010000 */
[----:B------:R-:W-:Y:S02]  /*b490*/  ISETP.GE.OR P0, PT, R58, R47, P2 ;  /* 0x0000002f3a00720c */ /* 0x000fe40001706670 */
[----:B------:R-:W-:Y:S01]  /*b4a0*/  PRMT R81, R6, 0x5410, R0 ;  /* 0x0000541006517816 */ /* 0x000fe20000000000 */
[----:B------:R-:W-:Y:S02]  /*b4b0*/  IMAD.MOV.U32 R0, RZ, RZ, R65 ;  /* 0x000000ffff007224 */ /* 0x000fe400078e0041 */
[----:B------:R-:W-:Y:S01]  /*b4c0*/  IMAD.MOV.U32 R6, RZ, RZ, R62 ;  /* 0x000000ffff067224 */ /* 0x000fe200078e003e */
[----:B------:R-:W-:Y:S02]  /*b4d0*/  BSSY B0, `(.L_x_412) ;  /* 0x000006e000007945 */ /* 0x000fe40003800000 */
[----:B------:R-:W-:Y:S01]  /*b4e0*/  PRMT R79, R0, 0x5410, R3 ;  /* 0x00005410004f7816 */ /* 0x000fe20000000003 */
[----:B------:R-:W-:Y:S01]  /*b4f0*/  IMAD.MOV.U32 R3, RZ, RZ, R60 ;  /* 0x000000ffff037224 */ /* 0x000fe200078e003c */
[----:B------:R-:W-:-:S02]  /*b500*/  MOV R0, R61 ;  /* 0x0000003d00007202 */ /* 0x000fc40000000f00 */
[----:B------:R-:W-:Y:S02]  /*b510*/  PRMT R80, R5, 0x5410, R6 ;  /* 0x0000541005507816 */ /* 0x000fe40000000006 */
[----:B------:R-:W-:Y:S01]  /*b520*/  PRMT R78, R0, 0x5410, R3 ;  /* 0x00005410004e7816 */ /* 0x000fe20000000003 */
[----:B------:R-:W-:Y:S05]  /*b530*/  @P0 BRA `(.L_x_413) ;  /* 0x0000067000000947 */ /* 0x000fea0003800000 */
[----:B------:R-:W-:Y:S01]  /*b540*/  IMAD.SHL.U32 R0, R58, 0x40, RZ ;  /* 0x000000403a007824 */ /* 0x000fe200078e00ff */
[----:B------:R-:W-:Y:S01]  /*b550*/  IADD3 R6, R29, c[0x0][0x27c], RZ ;  /* 0x00009f001d067a10 */ /* 0x000fe20007ffe0ff */
[----:B------:R-:W-:-:S03]  /*b560*/  IMAD.SHL.U32 R7, R211, 0x200, RZ ;  /* 0x00000200d3077824 */ /* 0x000fc600078e00ff */
[----:B------:R-:W-:-:S04]  /*b570*/  LOP3.LUT R0, R0, 0x1c0, RZ, 0xc0, !PT ;  /* 0x000001c000007812 */ /* 0x000fc800078ec0ff */
[C---:B------:R-:W-:Y:S02]  /*b580*/  LOP3.LUT R3, R0.reuse, 0x38, R29, 0xf8, !PT ;  /* 0x0000003800037812 */ /* 0x040fe400078ef81d */
[----:B------:R-:W-:Y:S02]  /*b590*/  SHF.R.U32.HI R5, RZ, 0x3, R0 ;  /* 0x00000003ff057819 */ /* 0x000fe40000011600 */
[----:B------:R-:W-:Y:S02]  /*b5a0*/  LOP3.LUT R0, R0, 0x38, R6, 0xf8, !PT ;  /* 0x0000003800007812 */ /* 0x000fe400078ef806 */
[C-C-:B------:R-:W-:Y:S02]  /*b5b0*/  LOP3.LUT R3, R7.reuse, R3, R5.reuse, 0xf6, !PT ;  /* 0x0000000307037212 */ /* 0x140fe400078ef605 */
[----:B------:R-:W-:Y:S02]  /*b5c0*/  LOP3.LUT R0, R7, R0, R5, 0xf6, !PT ;  /* 0x0000000007007212 */ /* 0x000fe400078ef605 */
[----:B------:R-:W-:Y:S01]  /*b5d0*/  SHF.R.U64 R7, R16, 0x10, R17 ;  /* 0x0000001010077819 */ /* 0x000fe20000001211 */
[----:B------:R-:W-:Y:S01]  /*b5e0*/  IMAD.SHL.U32 R45, R3, 0x2, RZ ;  /* 0x00000002032d7824 */ /* 0x000fe200078e00ff */
[----:B------:R-:W-:Y:S01]  /*b5f0*/  SHF.R.U64 R16, R18, 0x10, R19 ;  /* 0x0000001012107819 */ /* 0x000fe20000001213 */
[----:B------:R-:W-:Y:S01]  /*b600*/  IMAD.SHL.U32 R43, R0, 0x2, RZ ;  /* 0x00000002002b7824 */ /* 0x000fe200078e00ff */
[----:B------:R-:W-:-:S02]  /*b610*/  SHF.R.U64 R0, R20, 0x10, R21 ;  /* 0x0000001014007819 */ /* 0x000fc40000001215 */
[----:B------:R-:W1:Y:S01]  /*b620*/  LDS.128 R12, [R45+0x6100] ;  /* 0x006100002d0c7984 */ /* 0x000e620000000c00 */
[----:B------:R-:W-:Y:S02]  /*b630*/  SHF.R.U32.HI R18, RZ, 0x10, R19 ;  /* 0x00000010ff127819 */ /* 0x000fe40000011613 */
[----:B------:R-:W-:Y:S01]  /*b640*/  PRMT R19, R27, 0x5432, R0 ;  /* 0x000054321b137816 */ /* 0x000fe20000000000 */
[----:B------:R-:W2:Y:S01]  /*b650*/  LDS.128 R8, [R43+0x6100] ;  /* 0x006100002b087984 */ /* 0x000ea20000000c00 */
[----:B------:R-:W-:Y:S02]  /*b660*/  SHF.R.U32.HI R3, RZ, 0x10, R21 ;  /* 0x00000010ff037819 */ /* 0x000fe40000011615 */
[----:B------:R-:W-:Y:S02]  /*b670*/  PRMT R0, R26, 0x5432, R7 ;  /* 0x000054321a007816 */ /* 0x000fe40000000007 */
[--C-:B------:R-:W-:Y:S02]  /*b680*/  SHF.R.U32.HI R6, RZ, 0x10, R23.reuse ;  /* 0x00000010ff067819 */ /* 0x100fe40000011617 */
[----:B------:R-:W-:Y:S01]  /*b690*/  SHF.R.U64 R5, R22, 0x10, R23 ;  /* 0x0000001016057819 */ /* 0x000fe20000001217 */
[----:B------:R-:W-:Y:S01]  /*b6a0*/  IMAD.U32 R40, R0, 0x10000, RZ ;  /* 0x0001000000287824 */ /* 0x000fe200078e00ff */
[----:B------:R-:W-:-:S02]  /*b6b0*/  SHF.R.U32.HI R17, RZ, 0x10, R17 ;  /* 0x00000010ff117819 */ /* 0x000fc40000011611 */
[----:B------:R-:W-:Y:S02]  /*b6c0*/  PRMT R21, R27, 0x5410, R3 ;  /* 0x000054101b157816 */ /* 0x000fe40000000003 */
[----:B------:R-:W-:Y:S02]  /*b6d0*/  PRMT R27, R31, 0x5410, R6 ;  /* 0x000054101f1b7816 */ /* 0x000fe40000000006 */
[----:B------:R-:W-:Y:S02]  /*b6e0*/  PRMT R28, R28, 0x5410, R5 ;  /* 0x000054101c1c7816 */ /* 0x000fe40000000005 */
[----:B------:R-:W-:Y:S02]  /*b6f0*/  PRMT R17, R26, 0x5410, R17 ;  /* 0x000054101a117816 */ /* 0x000fe40000000011 */
[----:B------:R-:W-:Y:S02]  /*b700*/  PRMT R26, R30, 0x5432, R16 ;  /* 0x000054321e1a7816 */ /* 0x000fe40000000010 */
[----:B------:R-:W-:-:S02]  /*b710*/  LOP3.LUT R46, R0, 0xffff0000, RZ, 0xc0, !PT ;  /* 0xffff0000002e7812 */ /* 0x000fc400078ec0ff */
[----:B------:R-:W-:Y:S01]  /*b720*/  PRMT R25, R30, 0x5410, R18 ;  /* 0x000054101e197816 */ /* 0x000fe20000000012 */
[C---:B-1----:R-:W-:Y:S01]  /*b730*/  IMAD.U32 R22, R14.reuse, 0x10000, RZ ;  /* 0x000100000e167824 */ /* 0x042fe200078e00ff */
[----:B------:R-:W-:Y:S01]  /*b740*/  LOP3.LUT R31, R14, 0xffff0000, RZ, 0xc0, !PT ;  /* 0xffff00000e1f7812 */ /* 0x000fe200078ec0ff */
[----:B------:R-:W-:Y:S01]  /*b750*/  IMAD.U32 R14, R19, 0x10000, RZ ;  /* 0x00010000130e7824 */ /* 0x000fe200078e00ff */
[----:B------:R-:W-:Y:S01]  /*b760*/  LOP3.LUT R18, R12, 0xffff0000, RZ, 0xc0, !PT ;  /* 0xffff00000c127812 */ /* 0x000fe200078ec0ff */
[C---:B--2---:R-:W-:Y:S01]  /*b770*/  IMAD.U32 R3, R8.reuse, 0x10000, RZ ;  /* 0x0001000008037824 */ /* 0x044fe200078e00ff */
[----:B------:R-:W-:Y:S01]  /*b780*/  LOP3.LUT R5, R8, 0xffff0000, RZ, 0xc0, !PT ;  /* 0xffff000008057812 */ /* 0x000fe200078ec0ff */
[----:B------:R-:W-:Y:S01]  /*b790*/  IMAD.U32 R16, R12, 0x10000, RZ ;  /* 0x000100000c107824 */ /* 0x000fe200078e00ff */
[----:B------:R-:W-:Y:S01]  /*b7a0*/  SHF.L.U32 R7, R9, 0x10, RZ ;  /* 0x0000001009077819 */ /* 0x000fe200000006ff */
[----:B------:R-:W-:Y:S01]  /*b7b0*/  FMUL.FTZ R8, R3, R40 ;  /* 0x0000002803087220 */ /* 0x000fe20000410000 */
[----:B------:R-:W-:Y:S01]  /*b7c0*/  LOP3.LUT R6, R9, 0xffff0000, RZ, 0xc0, !PT ;  /* 0xffff000009067812 */ /* 0x000fe200078ec0ff */
[C---:B------:R-:W-:Y:S01]  /*b7d0*/  IMAD.U32 R9, R10.reuse, 0x10000, RZ ;  /* 0x000100000a097824 */ /* 0x040fe200078e00ff */
[----:B------:R-:W-:Y:S01]  /*b7e0*/  LOP3.LUT R23, R10, 0xffff0000, RZ, 0xc0, !PT ;  /* 0xffff00000a177812 */ /* 0x000fe200078ec0ff */
[C---:B------:R-:W-:Y:S01]  /*b7f0*/  IMAD.U32 R24, R15.reuse, 0x10000, RZ ;  /* 0x000100000f187824 */ /* 0x040fe200078e00ff */
[----:B------:R-:W-:Y:S01]  /*b800*/  LOP3.LUT R30, R15, 0xffff0000, RZ, 0xc0, !PT ;  /* 0xffff00000f1e7812 */ /* 0x000fe200078ec0ff */
[-C--:B------:R-:W-:Y:S01]  /*b810*/  FMUL.FTZ R3, R3, R14.reuse ;  /* 0x0000000e03037220 */ /* 0x080fe20000410000 */
[----:B------:R-:W-:Y:S01]  /*b820*/  LOP3.LUT R10, R19, 0xffff0000, RZ, 0xc0, !PT ;  /* 0xffff0000130a7812 */ /* 0x000fe200078ec0ff */
[C---:B------:R-:W-:Y:S01]  /*b830*/  FFMA.FTZ R44, R16.reuse, R14, -R8 ;  /* 0x0000000e102c7223 */ /* 0x040fe20000010808 */
[----:B------:R-:W-:Y:S01]  /*b840*/  SHF.L.U32 R12, R11, 0x10, RZ ;  /* 0x000000100b0c7819 */ /* 0x000fe200000006ff */
[----:B------:R-:W-:Y:S01]  /*b850*/  FMUL.FTZ R0, R5, R46 ;  /* 0x0000002e05007220 */ /* 0x000fe20000410000 */
[----:B------:R-:W-:Y:S01]  /*b860*/  LOP3.LUT R15, R11, 0xffff0000, RZ, 0xc0, !PT ;  /* 0xffff00000b0f7812 */ /* 0x000fe200078ec0ff */
[----:B------:R-:W-:Y:S01]  /*b870*/  IMAD.U32 R11, R17, 0x10000, RZ ;  /* 0x00010000110b7824 */ /* 0x000fe200078e00ff */
[----:B------:R-:W-:Y:S01]  /*b880*/  SHF.L.U32 R20, R13, 0x10, RZ ;  /* 0x000000100d147819 */ /* 0x000fe200000006ff */
[----:B------:R-:W-:Y:S01]  /*b890*/  IMAD.U32 R8, R21, 0x10000, RZ ;  /* 0x0001000015087824 */ /* 0x000fe200078e00ff */
[----:B------:R-:W-:Y:S01]  /*b8a0*/  LOP3.LUT R14, R17, 0xffff0000, RZ, 0xc0, !PT ;  /* 0xffff0000110e7812 */ /* 0x000fe200078ec0ff */
[----:B------:R-:W-:Y:S01]  /*b8b0*/  FFMA.FTZ R42, R16, R40, R3 ;  /* 0x00000028102a7223 */ /* 0x000fe20000010003 */
[----:B------:R-:W-:Y:S01]  /*b8c0*/  LOP3.LUT R13, R13, 0xffff0000, RZ, 0xc0, !PT ;  /* 0xffff00000d0d7812 */ /* 0x000fe200078ec0ff */
[-C--:B------:R-:W-:Y:S01]  /*b8d0*/  FMUL.FTZ R5, R5, R10.reuse ;  /* 0x0000000a05057220 */ /* 0x080fe20000410000 */
[----:B------:R-:W-:Y:S01]  /*b8e0*/  LOP3.LUT R19, R26, 0xffff0000, RZ, 0xc0, !PT ;  /* 0xffff00001a137812 */ /* 0x000fe200078ec0ff */
[----:B------:R-:W-:Y:S01]  /*b8f0*/  FFMA.FTZ R41, R18, R10, -R0 ;  /* 0x0000000a12297223 */ /* 0x000fe20000010800 */
[----:B------:R-:W-:Y:S01]  /*b900*/  SHF.L.U32 R10, R26, 0x10, RZ ;  /* 0x000000101a0a7819 */ /* 0x000fe200000006ff */
[----:B------:R-:W-:-:S02]  /*b910*/  FMUL.FTZ R3, R7, R11 ;  /* 0x0000000b07037220 */ /* 0x000fc40000410000 */
[----:B------:R-:W-:Y:S02]  /*b920*/  FMUL.FTZ R0, R7, R8 ;  /* 0x0000000807007220 */ /* 0x000fe40000410000 */
[----:B------:R-:W-:Y:S02]  /*b930*/  FFMA.FTZ R40, R18, R46, R5 ;  /* 0x0000002e12287223 */ /* 0x000fe40000010005 */
[C---:B------:R-:W-:Y:S01]  /*b940*/  FFMA.FTZ R18, R20.reuse, R8, -R3 ;  /* 0x0000000814127223 */ /* 0x040fe20000010803 */
[----:B------:R-:W-:Y:S01]  /*b950*/  LOP3.LUT R3, R21, 0xffff0000, RZ, 0xc0, !PT ;  /* 0xffff000015037812 */ /* 0x000fe200078ec0ff */
[----:B------:R-:W-:Y:S01]  /*b960*/  FFMA.FTZ R17, R20, R11, R0 ;  /* 0x0000000b14117223 */ /* 0x000fe20000010000 */
[----:B------:R-:W-:Y:S01]  /*b970*/  LOP3.LUT R8, R27, 0xffff0000, RZ, 0xc0, !PT ;  /* 0xffff00001b087812 */ /* 0x000fe200078ec0ff */
[----:B------:R-:W-:Y:S02]  /*b980*/  FMUL.FTZ R0, R6, R14 ;  /* 0x0000000e06007220 */ /* 0x000fe40000410000 */
[----:B------:R-:W-:-:S02]  /*b990*/  IMAD.U32 R7, R28, 0x10000, RZ ;  /* 0x000100001c077824 */ /* 0x000fc400078e00ff */
[-C--:B------:R-:W-:Y:S02]  /*b9a0*/  FFMA.FTZ R16, R13, R3.reuse, -R0 ;  /* 0x000000030d107223 */ /* 0x080fe40000010800 */
[----:B------:R-:W-:Y:S02]  /*b9b0*/  FMUL.FTZ R5, R6, R3 ;  /* 0x0000000306057220 */ /* 0x000fe40000410000 */
[----:B------:R-:W-:Y:S02]  /*b9c0*/  FMUL.FTZ R0, R9, R7 ;  /* 0x0000000709007220 */ /* 0x000fe40000410000 */
[----:B------:R-:W-:Y:S02]  /*b9d0*/  IMAD.U32 R20, R25, 0x10000, RZ ;  /* 0x0001000019147824 */ /* 0x000fe400078e00ff */
[----:B------:R-:W-:Y:S02]  /*b9e0*/  IMAD.U32 R6, R27, 0x10000, RZ ;  /* 0x000100001b067824 */ /* 0x000fe400078e00ff */
[----:B------:R-:W-:-:S02]  /*b9f0*/  FMUL.FTZ R3, R9, R10 ;  /* 0x0000000a09037220 */ /* 0x000fc40000410000 */
[----:B------:R-:W-:Y:S01]  /*ba00*/  FFMA.FTZ R9, R13, R14, R5 ;  /* 0x0000000e0d097223 */ /* 0x000fe20000010005 */
[----:B------:R-:W-:Y:S01]  /*ba10*/  LOP3.LUT R13, R25, 0xffff0000, RZ, 0xc0, !PT ;  /* 0xffff0000190d7812 */ /* 0x000fe200078ec0ff */
[----:B------:R-:W-:Y:S02]  /*ba20*/  FFMA.FTZ R10, R22, R10, R0 ;  /* 0x0000000a160a7223 */ /* 0x000fe40000010000 */
[C---:B------:R-:W-:Y:S01]  /*ba30*/  FMUL.FTZ R5, R12.reuse, R20 ;  /* 0x000000140c057220 */ /* 0x040fe20000410000 */
[----:B------:R-:W-:Y:S01]  /*ba40*/  F2FP.BF16.PACK_AB R9, R9, R17 ;  /* 0x000000110909723e */ /* 0x000fe200000010ff */
[-C--:B------:R-:W-:Y:S01]  /*ba50*/  FMUL.FTZ R0, R12, R6.reuse ;  /* 0x000000060c007220 */ /* 0x080fe20000410000 */
[----:B------:R-:W-:Y:S01]  /*ba60*/  LOP3.LUT R12, R28, 0xffff0000, RZ, 0xc0, !PT ;  /* 0xffff00001c0c7812 */ /* 0x000fe200078ec0ff */
[----:B------:R-:W-:Y:S02]  /*ba70*/  FFMA.FTZ R14, R22, R7, -R3 ;  /* 0x00000007160e7223 */ /* 0x000fe40000010803 */
[----:B------:R-:W-:-:S02]  /*ba80*/  FFMA.FTZ R11, R24, R6, -R5 ;  /* 0x00000006180b7223 */ /* 0x000fc40000010805 */
[----:B------:R-:W-:Y:S02]  /*ba90*/  FFMA.FTZ R7, R24, R20, R0 ;  /* 0x0000001418077223 */ /* 0x000fe40000010000 */
[----:B------:R-:W-:Y:S02]  /*baa0*/  FMUL.FTZ R6, R23, R19 ;  /* 0x0000001317067220 */ /* 0x000fe40000410000 */
[----:B------:R-:W-:Y:S02]  /*bab0*/  FMUL.FTZ R3, R15, R13 ;  /* 0x0000000d0f037220 */ /* 0x000fe40000410000 */
[----:B------:R-:W-:Y:S02]  /*bac0*/  FMUL.FTZ R5, R23, R12 ;  /* 0x0000000c17057220 */ /* 0x000fe40000410000 */
[----:B------:R-:W-:Y:S02]  /*bad0*/  FMUL.FTZ R0, R15, R8 ;  /* 0x000000080f007220 */ /* 0x000fe40000410000 */
[----:B------:R-:W-:Y:S01]  /*bae0*/  FFMA.FTZ R6, R31, R12, -R6 ;  /* 0x0000000c1f067223 */ /* 0x000fe20000010806 */
        /* <DEDUP_REMOVED lines=8> */
[----:B------:R-:W-:Y:S02]  /*bb70*/  F2FP.BF16.PACK_AB R10, R5, R10 ;  /* 0x0000000a050a723e */ /* 0x000fe400000010ff */
[----:B------:R-:W-:Y:S01]  /*bb80*/  F2FP.BF16.PACK_AB R11, R0, R7 ;  /* 0x00000007000b723e */ /* 0x000fe200000010ff */
[----:B------:R1:W-:Y:S04]  /*bb90*/  STS.128 [R45+0x6100], R12 ;  /* 0x0061000c2d007388 */ /* 0x0003e80000000c00 */
[----:B------:R1:W-:Y:S02]  /*bba0*/  STS.128 [R43+0x6100], R8 ;  /* 0x006100082b007388 */ /* 0x0003e40000000c00 */
.L_x_413:
[----:B------:R-:W-:Y:S05]  /*bbb0*/  BSYNC B0 ;  /* 0x0000000000007941 */ /* 0x000fea0003800000 */
.L_x_412:
        /* <DEDUP_REMOVED lines=8> */
[----:B------:R-:W-:Y:S02]  /*bc40*/  LOP3.LUT R0, R5, 0x1c0, RZ, 0xc0, !PT ;  /* 0x000001c005007812 */ /* 0x000fe400078ec0ff */
[----:B------:R-:W-:Y:S01]  /*bc50*/  SHF.R.U32.HI R16, RZ, 0x10, R33 ;  /* 0x00000010ff107819 */ /* 0x000fe20000011621 */
[----:B------:R-:W-:Y:S01]  /*bc60*/  IMAD.SHL.U32 R3, R3, 0x40, RZ ;  /* 0x0000004003037824 */ /* 0x000fe200078e00ff */
[----:B------:R-:W-:-:S02]  /*bc70*/  LOP3.LUT R5, R0, 0x38, R29, 0xf8, !PT ;  /* 0x0000003800057812 */ /* 0x000fc400078ef81d */
[----:B------:R-:W-:Y:S02]  /*bc80*/  SHF.R.U32.HI R6, RZ, 0x3, R0 ;  /* 0x00000003ff067819 */ /* 0x000fe40000011600 */
[----:B------:R-:W-:Y:S02]  /*bc90*/  LOP3.LUT R3, R3, 0xfffffe00, RZ, 0xc0, !PT ;  /* 0xfffffe0003037812 */ /* 0x000fe400078ec0ff */
[----:B------:R-:W-:Y:S02]  /*bca0*/  LOP3.LUT R0, R0, 0x38, R7, 0xf8, !PT ;  /* 0x0000003800007812 */ /* 0x000fe400078ef807 */
[C-C-:B------:R-:W-:Y:S02]  /*bcb0*/  LOP3.LUT R5, R3.reuse, R5, R6.reuse, 0xf6, !PT ;  /* 0x0000000503057212 */ /* 0x140fe400078ef606 */
[----:B------:R-:W-:Y:S02]  /*bcc0*/  LOP3.LUT R0, R3, R0, R6, 0xf6, !PT ;  /* 0x0000000003007212 */ /* 0x000fe400078ef606 */
[----:B------:R-:W-:Y:S01]  /*bcd0*/  SHF.R.U64 R7, R32, 0x10, R33 ;  /* 0x0000001020077819 */ /* 0x000fe20000001221 */
[----:B------:R-:W-:Y:S01]  /*bce0*/  IMAD.SHL.U32 R41, R5, 0x2, RZ ;  /* 0x0000000205297824 */ /* 0x000fe200078e00ff */
[--C-:B------:R-:W-:Y:S01]  /*bcf0*/  SHF.R.U32.HI R3, RZ, 0x10, R37.reuse ;  /* 0x00000010ff037819 */ /* 0x100fe20000011625 */
[----:B------:R-:W-:Y:S01]  /*bd00*/  IMAD.SHL.U32 R40, R0, 0x2, RZ ;  /* 0x0000000200287824 */ /* 0x000fe200078e00ff */
[----:B------:R-:W-:-:S02]  /*bd10*/  SHF.R.U64 R0, R36, 0x10, R37 ;  /* 0x0000001024007819 */ /* 0x000fc40000001225 */
[----:B-1----:R-:W1:Y:S01]  /*bd20*/  LDS.128 R12, [R41+0x6100] ;  /* 0x00610000290c7984 */ /* 0x002e620000000c00 */
[----:B------:R-:W-:Y:S02]  /*bd30*/  SHF.R.U64 R17, R34, 0x10, R35 ;  /* 0x0000001022117819 */ /* 0x000fe40000001223 */
[----:B------:R-:W-:Y:S01]  /*bd40*/  PRMT R18, R68, 0x5432, R0 ;  /* 0x0000543244127816 */ /* 0x000fe20000000000 */
[----:B------:R-:W2:Y:S01]  /*bd50*/  LDS.128 R8, [R40+0x6100] ;  /* 0x0061000028087984 */ /* 0x000ea20000000c00 */
[----:B------:R-:W-:Y:S02]  /*bd60*/  PRMT R0, R59, 0x5432, R7 ;  /* 0x000054323b007816 */ /* 0x000fe40000000007 */
[----:B------:R-:W-:Y:S02]  /*bd70*/  SHF.R.U64 R5, R38, 0x10, R39 ;  /* 0x0000001026057819 */ /* 0x000fe40000001227 */
[----:B------:R-:W-:Y:S02]  /*bd80*/  SHF.R.U32.HI R19, RZ, 0x10, R35 ;  /* 0x00000010ff137819 */ /* 0x000fe40000011623 */
[----:B------:R-:W-:-:S02]  /*bd90*/  PRMT R22, R68, 0x5410, R3 ;  /* 0x0000541044167816 */ /* 0x000fc40000000003 */
[----:B------:R-:W-:Y:S02]  /*bda0*/  SHF.L.U32 R32, R0, 0x10, RZ ;  /* 0x0000001000207819 */ /* 0x000fe400000006ff */
[----:B------:R-:W-:Y:S02]  /*bdb0*/  SHF.R.U32.HI R6, RZ, 0x10, R39 ;  /* 0x00000010ff067819 */ /* 0x000fe40000011627 */
[----:B------:R-:W-:Y:S02]  /*bdc0*/  PRMT R20, R59, 0x5410, R16 ;  /* 0x000054103b147816 */ /* 0x000fe40000000010 */
[C---:B------:R-:W-:Y:S02]  /*bdd0*/  PRMT R26, R69.reuse, 0x5432, R17 ;  /* 0x00005432451a7816 */ /* 0x040fe40000000011 */
[----:B------:R-:W-:Y:S02]  /*bde0*/  PRMT R27, R70, 0x5432, R5 ;  /* 0x00005432461b7816 */ /* 0x000fe40000000005 */
[----:B------:R-:W-:-:S02]  /*bdf0*/  PRMT R25, R69, 0x5410, R19 ;  /* 0x0000541045197816 */ /* 0x000fc40000000013 */
[----:B------:R-:W-:Y:S02]  /*be00*/  LOP3.LUT R34, R0, 0xffff0000, RZ, 0xc0, !PT ;  /* 0xffff000000227812 */ /* 0x000fe400078ec0ff */
[----:B------:R-:W-:Y:S01]  /*be10*/  PRMT R28, R70, 0x5410, R6 ;  /* 0x00005410461c7816 */ /* 0x000fe20000000006 */
[C---:B-1----:R-:W-:Y:S01]  /*be20*/  IMAD.U32 R24, R14.reuse, 0x10000, RZ ;  /* 0x000100000e187824 */ /* 0x042fe200078e00ff */
[----:B------:R-:W-:Y:S01]  /*be30*/  LOP3.LUT R31, R14, 0xffff0000, RZ, 0xc0, !PT ;  /* 0xffff00000e1f7812 */ /* 0x000fe200078ec0ff */
[----:B------:R-:W-:Y:S01]  /*be40*/  IMAD.U32 R14, R18, 0x10000, RZ ;  /* 0x00010000120e7824 */ /* 0x000fe200078e00ff */
[C---:B------:R-:W-:Y:S01]  /*be50*/  LOP3.LUT R21, R13.reuse, 0xffff0000, RZ, 0xc0, !PT ;  /* 0xffff00000d157812 */ /* 0x040fe200078ec0ff */
[C---:B--2---:R-:W-:Y:S01]  /*be60*/  IMAD.U32 R3, R8.reuse, 0x10000, RZ ;  /* 0x0001000008037824 */ /* 0x044fe200078e00ff */
[----:B------:R-:W-:Y:S01]  /*be70*/  LOP3.LUT R5, R8, 0xffff0000, RZ, 0xc0, !PT ;  /* 0xffff000008057812 */ /* 0x000fe200078ec0ff */
[----:B------:R-:W-:Y:S01]  /*be80*/  IMAD.U32 R17, R13, 0x10000, RZ ;  /* 0x000100000d117824 */ /* 0x000fe200078e00ff */
[C---:B------:R-:W-:Y:S01]  /*be90*/  LOP3.LUT R23, R10.reuse, 0xffff0000, RZ, 0xc0, !PT ;  /* 0xffff00000a177812 */ /* 0x040fe200078ec0ff */
[----:B------:R-:W-:Y:S01]  /*bea0*/  IMAD.U32 R13, R10, 0x10000, RZ ;  /* 0x000100000a0d7824 */ /* 0x000fe200078e00ff */
[C---:B------:R-:W-:Y:S01]  /*beb0*/  LOP3.LUT R30, R15.reuse, 0xffff0000, RZ, 0xc0, !PT ;  /* 0xffff00000f1e7812 */ /* 0x040fe200078ec0ff */
[----:B------:R-:W-:Y:S01]  /*bec0*/  IMAD.U32 R16, R12, 0x10000, RZ ;  /* 0x000100000c107824 */ /* 0x000fe200078e00ff */
[----:B------:R-:W-:Y:S01]  /*bed0*/  LOP3.LUT R10, R18, 0xffff0000, RZ, 0xc0, !PT ;  /* 0xffff0000120a7812 */ /* 0x000fe200078ec0ff */
[----:B------:R-:W-:Y:S01]  /*bee0*/  IMAD.U32 R19, R15, 0x10000, RZ ;  /* 0x000100000f137824 */ /* 0x000fe200078e00ff */
[----:B------:R-:W-:Y:S01]  /*bef0*/  LOP3.LUT R15, R11, 0xffff0000, RZ, 0xc0, !PT ;  /* 0xffff00000b0f7812 */ /* 0x000fe200078ec0ff */
[----:B------:R-:W-:Y:S01]  /*bf00*/  FMUL.FTZ R8, R3, R32 ;  /* 0x0000002003087220 */ /* 0x000fe20000410000 */
[----:B------:R-:W-:Y:S01]  /*bf10*/  LOP3.LUT R12, R12, 0xffff0000, RZ, 0xc0, !PT ;  /* 0xffff00000c0c7812 */ /* 0x000fe200078ec0ff */
[----:B------:R-:W-:-:S02]  /*bf20*/  IMAD.U32 R6, R11, 0x10000, RZ ;  /* 0x000100000b067824 */ /* 0x000fc400078e00ff */
[-C--:B------:R-:W-:Y:S02]  /*bf30*/  FMUL.FTZ R3, R3, R14.reuse ;  /* 0x0000000e03037220 */ /* 0x080fe40000410000 */
[C---:B------:R-:W-:Y:S01]  /*bf40*/  IMAD.U32 R7, R9.reuse, 0x10000, RZ ;  /* 0x0001000009077824 */ /* 0x040fe200078e00ff */
[----:B------:R-:W-:Y:S01]  /*bf50*/  LOP3.LUT R9, R9, 0xffff0000, RZ, 0xc0, !PT ;  /* 0xffff000009097812 */ /* 0x000fe200078ec0ff */
[----:B------:R-:W-:Y:S02]  /*bf60*/  IMAD.U32 R11, R20, 0x10000, RZ ;  /* 0x00010000140b7824 */ /* 0x000fe400078e00ff */
[C---:B------:R-:W-:Y:S01]  /*bf70*/  FFMA.FTZ R36, R16.reuse, R14, -R8 ;  /* 0x0000000e10247223 */ /* 0x040fe20000010808 */
[----:B------:R-:W-:Y:S01]  /*bf80*/  SHF.L.U32 R14, R25, 0x10, RZ ;  /* 0x00000010190e7819 */ /* 0x000fe200000006ff */
[----:B------:R-:W-:Y:S02]  /*bf90*/  FMUL.FTZ R0, R5, R34 ;  /* 0x0000002205007220 */ /* 0x000fe40000410000 */
[----:B------:R-:W-:-:S02]  /*bfa0*/  FFMA.FTZ R35, R16, R32, R3 ;  /* 0x0000002010237223 */ /* 0x000fc40000010003 */
[----:B------:R-:W-:Y:S02]  /*bfb0*/  IMAD.U32 R8, R22, 0x10000, RZ ;  /* 0x0001000016087824 */ /* 0x000fe400078e00ff */
[-C--:B------:R-:W-:Y:S02]  /*bfc0*/  FMUL.FTZ R5, R5, R10.reuse ;  /* 0x0000000a05057220 */ /* 0x080fe40000410000 */
[C---:B------:R-:W-:Y:S02]  /*bfd0*/  FMUL.FTZ R3, R7.reuse, R11 ;  /* 0x0000000b07037220 */ /* 0x040fe40000410000 */
[----:B------:R-:W-:Y:S01]  /*bfe0*/  FFMA.FTZ R33, R12, R10, -R0 ;  /* 0x0000000a0c217223 */ /* 0x000fe20000010800 */
[----:B------:R-:W-:Y:S01]  /*bff0*/  LOP3.LUT R10, R22, 0xffff0000, RZ, 0xc0, !PT ;  /* 0xffff0000160a7812 */ /* 0x000fe200078ec0ff */
[----:B------:R-:W-:Y:S02]  /*c000*/  FMUL.FTZ R0, R7, R8 ;  /* 0x0000000807007220 */ /* 0x000fe40000410000 */
[----:B------:R-:W-:Y:S01]  /*c010*/  FFMA.FTZ R32, R12, R34, R5 ;  /* 0x000000220c207223 */ /* 0x000fe20000010005 */
[----:B------:R-:W-:Y:S01]  /*c020*/  LOP3.LUT R12, R25, 0xffff0000, RZ, 0xc0, !PT ;  /* 0xffff0000190c7812 */ /* 0x000fe200078ec0ff */
[----:B------:R-:W-:Y:S01]  /*c030*/  FFMA.FTZ R18, R17, R8, -R3 ;  /* 0x0000000811127223 */ /* 0x000fe20000010803 */
[----:B------:R-:W-:Y:S01]  /*c040*/  LOP3.LUT R8, R20, 0xffff0000, RZ, 0xc0, !PT ;  /* 0xffff000014087812 */ /* 0x000fe200078ec0ff */
[----:B------:R-:W-:-:S02]  /*c050*/  IMAD.U32 R5, R28, 0x10000, RZ ;  /* 0x000100001c057824 */ /* 0x000fc400078e00ff */
[----:B------:R-:W-:Y:S02]  /*c060*/  FMUL.FTZ R3, R6, R14 ;  /* 0x0000000e06037220 */ /* 0x000fe40000410000 */
[----:B------:R-:W-:Y:S02]  /*c070*/  IMAD.U32 R20, R26, 0x10000, RZ ;  /* 0x000100001a147824 */ /* 0x000fe400078e00ff */
[----:B------:R-:W-:Y:S02]  /*c080*/  FFMA.FTZ R17, R17, R11, R0 ;  /* 0x0000000b11117223 */ /* 0x000fe40000010000 */
[-C--:B------:R-:W-:Y:S02]  /*c090*/  FMUL.FTZ R0, R6, R5.reuse ;  /* 0x0000000506007220 */ /* 0x080fe40000410000 */
[----:B------:R-:W-:Y:S02]  /*c0a0*/  FFMA.FTZ R16, R19, R5, -R3 ;  /* 0x0000000513107223 */ /* 0x000fe40000010803 */
[----:B------:R-:W-:-:S02]  /*c0b0*/  IMAD.U32 R7, R27, 0x10000, RZ ;  /* 0x000100001b077824 */ /* 0x000fc400078e00ff */
[----:B------:R-:W-:Y:S02]  /*c0c0*/  FMUL.FTZ R5, R9, R10 ;  /* 0x0000000a09057220 */ /* 0x000fe40000410000 */
[----:B------:R-:W-:Y:S02]  /*c0d0*/  FMUL.FTZ R3, R13, R20 ;  /* 0x000000140d037220 */ /* 0x000fe40000410000 */
[----:B------:R-:W-:Y:S02]  /*c0e0*/  FFMA.FTZ R19, R19, R14, R0 ;  /* 0x0000000e13137223 */ /* 0x000fe40000010000 */
[-C--:B------:R-:W-:Y:S02]  /*c0f0*/  FMUL.FTZ R6, R9, R8.reuse ;  /* 0x0000000809067220 */ /* 0x080fe40000410000 */
[-C--:B------:R-:W-:Y:S01]  /*c100*/  FMUL.FTZ R0, R13, R7.reuse ;  /* 0x000000070d007220 */ /* 0x080fe20000410000 */
[----:B------:R-:W-:Y:S01]  /*c110*/  LOP3.LUT R13, R26, 0xffff0000, RZ, 0xc0, !PT ;  /* 0xffff00001a0d7812 */ /* 0x000fe200078ec0ff */
[----:B------:R-:W-:Y:S01]  /*c120*/  FFMA.FTZ R9, R21, R8, R5 ;  /* 0x0000000815097223 */ /* 0x000fe20000010005 */
[----:B------:R-:W-:Y:S01]  /*c130*/  LOP3.LUT R8, R28, 0xffff0000, RZ, 0xc0, !PT ;  /* 0xffff00001c087812 */ /* 0x000fe200078ec0ff */
[C---:B------:R-:W-:Y:S01]  /*c140*/  FFMA.FTZ R11, R24.reuse, R7, -R3 ;  /* 0x00000007180b7223 */ /* 0x040fe20000010803 */
[----:B------:R-:W-:Y:S01]  /*c150*/  LOP3.LUT R7, R27, 0xffff0000, RZ, 0xc0, !PT ;  /* 0xffff00001b077812 */ /* 0x000fe200078ec0ff */
[----:B------:R-:W-:Y:S01]  /*c160*/  FFMA.FTZ R14, R21, R10, -R6 ;  /* 0x0000000a150e7223 */ /* 0x000fe20000010806 */
[----:B------:R-:W-:Y:S01]  /*c170*/  F2FP.BF16.PACK_AB R9, R9, R17 ;  /* 0x000000110909723e */ /* 0x000fe200000010ff */
[----:B------:R-:W-:-:S02]  /*c180*/  FFMA.FTZ R10, R24, R20, R0 ;  /* 0x00000014180a7223 */ /* 0x000fc40000010000 */
[----:B------:R-:W-:Y:S02]  /*c190*/  FMUL.FTZ R6, R23, R13 ;  /* 0x0000000d17067220 */ /* 0x000fe40000410000 */
[----:B------:R-:W-:Y:S02]  /*c1a0*/  FMUL.FTZ R3, R15, R12 ;  /* 0x0000000c0f037220 */ /* 0x000fe40000410000 */
[-C--:B------:R-:W-:Y:S02]  /*c1b0*/  FMUL.FTZ R5, R23, R7.reuse ;  /* 0x0000000717057220 */ /* 0x080fe40000410000 */
[-C--:B------:R-:W-:Y:S02]  /*c1c0*/  FMUL.FTZ R0, R15, R8.reuse ;  /* 0x000000080f007220 */ /* 0x080fe40000410000 */
[C---:B------:R-:W-:Y:S02]  /*c1d0*/  FFMA.FTZ R6, R31.reuse, R7, -R6 ;  /* 0x000000071f067223 */ /* 0x040fe40000010806 */
        /* <DEDUP_REMOVED lines=8> */
[----:B------:R-:W-:Y:S02]  /*c260*/  F2FP.BF16.PACK_AB R10, R5, R10 ;  /* 0x0000000a050a723e */ /* 0x000fe400000010ff */
[----:B------:R-:W-:Y:S01]  /*c270*/  F2FP.BF16.PACK_AB R11, R0, R19 ;  /* 0x00000013000b723e */ /* 0x000fe200000010ff */
[----:B------:R1:W-:Y:S04]  /*c280*/  STS.128 [R41+0x6100], R12 ;  /* 0x0061000c29007388 */ /* 0x0003e80000000c00 */
[----:B------:R1:W-:Y:S02]  /*c290*/  STS.128 [R40+0x6100], R8 ;  /* 0x0061000828007388 */ /* 0x0003e40000000c00 */
.L_x_415:
[----:B------:R-:W-:Y:S05]  /*c2a0*/  BSYNC B0 ;  /* 0x0000000000007941 */ /* 0x000fea0003800000 */
.L_x_414:
        /* <DEDUP_REMOVED lines=24> */
[C---:B------:R-:W-:Y:S01]  /*c430*/  PRMT R18, R73.reuse, 0x5432, R0 ;  /* 0x0000543249127816 */ /* 0x040fe20000000000 */
        /* <DEDUP_REMOVED lines=85> */
.L_x_417:
[----:B------:R-:W-:Y:S05]  /*c990*/  BSYNC B0 ;  /* 0x0000000000007941 */ /* 0x000fea0003800000 */
.L_x_416:
[----:B------:R-:W-:-:S04]  /*c9a0*/  IADD3 R0, R58, 0x60, RZ ;  /* 0x000000603a007810 */ /* 0x000fc80007ffe0ff */
        /* <DEDUP_REMOVED lines=16> */
[----:B-1----:R-:W-:Y:S01]  /*cab0*/  IMAD.SHL.U32 R35, R5, 0x2, RZ ;  /* 0x0000000205237824 */ /* 0x002fe200078e00ff */
[--C-:B------:R-:W-:Y:S01]  /*cac0*/  SHF.R.U32.HI R3, RZ, 0x10, R65.reuse ;  /* 0x00000010ff037819 */ /* 0x100fe20000011641 */
[----:B------:R-:W-:Y:S01]  /*cad0*/  IMAD.SHL.U32 R33, R0, 0x2, RZ ;  /* 0x0000000200217824 */ /* 0x000fe200078e00ff */
[----:B------:R-:W-:-:S02]  /*cae0*/  SHF.R.U64 R0, R64, 0x10, R65 ;  /* 0x0000001040007819 */ /* 0x000fc40000001241 */
[----:B------:R-:W1:Y:S01]  /*caf0*/  LDS.128 R12, [R35+0x6100] ;  /* 0x00610000230c7984 */ /* 0x000e620000000c00 */
[----:B------:R-:W-:Y:S02]  /*cb00*/  SHF.R.U32.HI R6, RZ, 0x10, R67 ;  /* 0x00000010ff067819 */ /* 0x000fe40000011643 */
[C---:B------:R-:W-:Y:S01]  /*cb10*/  PRMT R18, R79.reuse, 0x5432, R0 ;  /* 0x000054324f127816 */ /* 0x040fe20000000000 */
[----:B------:R-:W2:Y:S01]  /*cb20*/  LDS.128 R8, [R33+0x6100] ;  /* 0x0061000021087984 */ /* 0x000ea20000000c00 */
[----:B------:R-:W-:Y:S02]  /*cb30*/  PRMT R0, R78, 0x5432, R7 ;  /* 0x000054324e007816 */ /* 0x000fe40000000007 */
[----:B------:R-:W-:Y:S02]  /*cb40*/  SHF.R.U64 R5, R66, 0x10, R67 ;  /* 0x0000001042057819 */ /* 0x000fe40000001243 */
[----:B------:R-:W-:Y:S02]  /*cb50*/  SHF.R.U32.HI R16, RZ, 0x10, R61 ;  /* 0x00000010ff107819 */ /* 0x000fe4000001163d */
[----:B------:R-:W-:-:S02]  /*cb60*/  PRMT R22, R79, 0x5410, R3 ;  /* 0x000054104f167816 */ /* 0x000fc40000000003 */
[----:B------:R-:W-:Y:S02]  /*cb70*/  SHF.L.U32 R31, R0, 0x10, RZ ;  /* 0x00000010001f7819 */ /* 0x000fe400000006ff */
[----:B------:R-:W-:Y:S02]  /*cb80*/  PRMT R26, R80, 0x5410, R19 ;  /* 0x00005410501a7816 */ /* 0x000fe40000000013 */
[----:B------:R-:W-:Y:S02]  /*cb90*/  SHF.R.U64 R17, R62, 0x10, R63 ;  /* 0x000000103e117819 */ /* 0x000fe4000000123f */
[C---:B------:R-:W-:Y:S02]  /*cba0*/  PRMT R28, R81.reuse, 0x5410, R6 ;  /* 0x00005410511c7816 */ /* 0x040fe40000000006 */
[----:B------:R-:W-:Y:S02]  /*cbb0*/  PRMT R27, R81, 0x5432, R5 ;  /* 0x00005432511b7816 */ /* 0x000fe40000000005 */
[----:B------:R-:W-:-:S02]  /*cbc0*/  PRMT R20, R78, 0x5410, R16 ;  /* 0x000054104e147816 */ /* 0x000fc40000000010 */
[----:B------:R-:W-:Y:S01]  /*cbd0*/  PRMT R24, R80, 0x5432, R17 ;  /* 0x0000543250187816 */ /* 0x000fe20000000011 */
[C---:B-1----:R-:W-:Y:S01]  /*cbe0*/  IMAD.U32 R19, R15.reuse, 0x10000, RZ ;  /* 0x000100000f137824 */ /* 0x042fe200078e00ff */
[----:B------:R-:W-:Y:S01]  /*cbf0*/  LOP3.LUT R29, R15, 0xffff0000, RZ, 0xc0, !PT ;  /* 0xffff00000f1d7812 */ /* 0x000fe200078ec0ff */
[C---:B------:R-:W-:Y:S01]  /*cc00*/  IMAD.U32 R25, R14.reuse, 0x10000, RZ ;  /* 0x000100000e197824 */ /* 0x040fe200078e00ff */
[----:B------:R-:W-:Y:S01]  /*cc10*/  LOP3.LUT R30, R14, 0xffff0000, RZ, 0xc0, !PT ;  /* 0xffff00000e1e7812 */ /* 0x000fe200078ec0ff */
[C---:B--2---:R-:W-:Y:S01]  /*cc20*/  IMAD.U32 R3, R8.reuse, 0x10000, RZ ;  /* 0x0001000008037824 */ /* 0x044fe200078e00ff */
[C---:B------:R-:W-:Y:S01]  /*cc30*/  LOP3.LUT R15, R11.reuse, 0xffff0000, RZ, 0xc0, !PT ;  /* 0xffff00000b0f7812 */ /* 0x040fe200078ec0ff */
[----:B------:R-:W-:Y:S01]  /*cc40*/  IMAD.U32 R6, R11, 0x10000, RZ ;  /* 0x000100000b067824 */ /* 0x000fe200078e00ff */
[----:B------:R-:W-:Y:S01]  /*cc50*/  LOP3.LUT R5, R8, 0xffff0000, RZ, 0xc0, !PT ;  /* 0xffff000008057812 */ /* 0x000fe200078ec0ff */
[----:B------:R-:W-:Y:S01]  /*cc60*/  IMAD.U32 R14, R18, 0x10000, RZ ;  /* 0x00010000120e7824 */ /* 0x000fe200078e00ff */
[----:B------:R-:W-:Y:S01]  /*cc70*/  LOP3.LUT R11, R0, 0xffff0000, RZ, 0xc0, !PT ;  /* 0xffff0000000b7812 */ /* 0x000fe200078ec0ff */
[C---:B------:R-:W-:Y:S01]  /*cc80*/  IMAD.U32 R16, R12.reuse, 0x10000, RZ ;  /* 0x000100000c107824 */ /* 0x040fe200078e00ff */
[----:B------:R-:W-:Y:S01]  /*cc90*/  LOP3.LUT R21, R13, 0xffff0000, RZ, 0xc0, !PT ;  /* 0xffff00000d157812 */ /* 0x000fe200078ec0ff */
[----:B------:R-:W-:Y:S01]  /*cca0*/  FMUL.FTZ R8, R3, R31 ;  /* 0x0000001f03087220 */ /* 0x000fe20000410000 */
[----:B------:R-:W-:Y:S01]  /*ccb0*/  LOP3.LUT R12, R12, 0xffff0000, RZ, 0xc0, !PT ;  /* 0xffff00000c0c7812 */ /* 0x000fe200078ec0ff */
[----:B------:R-:W-:Y:S01]  /*ccc0*/  IMAD.U32 R17, R13, 0x10000, RZ ;  /* 0x000100000d117824 */ /* 0x000fe200078e00ff */
[C---:B------:R-:W-:Y:S01]  /*ccd0*/  LOP3.LUT R23, R10.reuse, 0xffff0000, RZ, 0xc0, !PT ;  /* 0xffff00000a177812 */ /* 0x040fe200078ec0ff */
[----:B------:R-:W-:Y:S01]  /*cce0*/  IMAD.U32 R13, R10, 0x10000, RZ ;  /* 0x000100000a0d7824 */ /* 0x000fe200078e00ff */
[----:B------:R-:W-:Y:S01]  /*ccf0*/  LOP3.LUT R18, R18, 0xffff0000, RZ, 0xc0, !PT ;  /* 0xffff000012127812 */ /* 0x000fe200078ec0ff */
[----:B------:R-:W-:-:S02]  /*cd00*/  FMUL.FTZ R3, R3, R14 ;  /* 0x0000000e03037220 */ /* 0x000fc40000410000 */
[C---:B------:R-:W-:Y:S01]  /*cd10*/  IMAD.U32 R7, R9.reuse, 0x10000, RZ ;  /* 0x0001000009077824 */ /* 0x040fe200078e00ff */
[----:B------:R-:W-:Y:S01]  /*cd20*/  LOP3.LUT R9, R9, 0xffff0000, RZ, 0xc0, !PT ;  /* 0xffff000009097812 */ /* 0x000fe200078ec0ff */
[----:B------:R-:W-:Y:S01]  /*cd30*/  FFMA.FTZ R36, R16, R14, -R8 ;  /* 0x0000000e10247223 */ /* 0x000fe20000010808 */
[----:B------:R-:W-:Y:S01]  /*cd40*/  SHF.L.U32 R14, R26, 0x10, RZ ;  /* 0x000000101a0e7819 */ /* 0x000fe200000006ff */
[C---:B------:R-:W-:Y:S01]  /*cd50*/  IMAD.U32 R10, R20.reuse, 0x10000, RZ ;  /* 0x00010000140a7824 */ /* 0x040fe200078e00ff */
[----:B------:R-:W-:Y:S01]  /*cd60*/  LOP3.LUT R20, R20, 0xffff0000, RZ, 0xc0, !PT ;  /* 0xffff000014147812 */ /* 0x000fe200078ec0ff */
[----:B------:R-:W-:Y:S01]  /*cd70*/  FMUL.FTZ R0, R5, R11 ;  /* 0x0000000b05007220 */ /* 0x000fe20000410000 */
[----:B------:R-:W-:Y:S01]  /*cd80*/  LOP3.LUT R26, R26, 0xffff0000, RZ, 0xc0, !PT ;  /* 0xffff00001a1a7812 */ /* 0x000fe200078ec0ff */
[----:B------:R-:W-:Y:S02]  /*cd90*/  IMAD.U32 R8, R22, 0x10000, RZ ;  /* 0x0001000016087824 */ /* 0x000fe400078e00ff */
[----:B------:R-:W-:-:S02]  /*cda0*/  FFMA.FTZ R34, R16, R31, R3 ;  /* 0x0000001f10227223 */ /* 0x000fc40000010003 */
[-C--:B------:R-:W-:Y:S02]  /*cdb0*/  FMUL.FTZ R5, R5, R18.reuse ;  /* 0x0000001205057220 */ /* 0x080fe40000410000 */
[C---:B------:R-:W-:Y:S02]  /*cdc0*/  FFMA.FTZ R32, R12.reuse, R18, -R0 ;  /* 0x000000120c207223 */ /* 0x040fe40000010800 */
[C---:B------:R-:W-:Y:S02]  /*cdd0*/  FMUL.FTZ R3, R7.reuse, R10 ;  /* 0x0000000a07037220 */ /* 0x040fe40000410000 */
[-C--:B------:R-:W-:Y:S02]  /*cde0*/  FMUL.FTZ R0, R7, R8.reuse ;  /* 0x0000000807007220 */ /* 0x080fe40000410000 */
[----:B------:R-:W-:Y:S01]  /*cdf0*/  FFMA.FTZ R31, R12, R11, R5 ;  /* 0x0000000b0c1f7223 */ /* 0x000fe20000010005 */
[----:B------:R-:W-:Y:S01]  /*ce00*/  LOP3.LUT R11, R22, 0xffff0000, RZ, 0xc0, !PT ;  /* 0xffff0000160b7812 */ /* 0x000fe200078ec0ff */
[C---:B------:R-:W-:Y:S01]  /*ce10*/  FFMA.FTZ R18, R17.reuse, R8, -R3 ;  /* 0x0000000811127223 */ /* 0x040fe20000010803 */
[----:B------:R-:W-:Y:S01]  /*ce20*/  LOP3.LUT R8, R24, 0xffff0000, RZ, 0xc0, !PT ;  /* 0xffff000018087812 */ /* 0x000fe200078ec0ff */
[C---:B------:R-:W-:Y:S01]  /*ce30*/  IMAD.U32 R5, R28.reuse, 0x10000, RZ ;  /* 0x000100001c057824 */ /* 0x040fe200078e00ff */
[----:B------:R-:W-:Y:S01]  /*ce40*/  LOP3.LUT R12, R28, 0xffff0000, RZ, 0xc0, !PT ;  /* 0xffff00001c0c7812 */ /* 0x000fe200078ec0ff */
[----:B------:R-:W-:-:S02]  /*ce50*/  FFMA.FTZ R17, R17, R10, R0 ;  /* 0x0000000a11117223 */ /* 0x000fc40000010000 */
[----:B------:R-:W-:Y:S02]  /*ce60*/  FMUL.FTZ R3, R6, R14 ;  /* 0x0000000e06037220 */ /* 0x000fe40000410000 */
[----:B------:R-:W-:Y:S02]  /*ce70*/  IMAD.U32 R10, R24, 0x10000, RZ ;  /* 0x00010000180a7824 */ /* 0x000fe400078e00ff */
[-C--:B------:R-:W-:Y:S02]  /*ce80*/  FMUL.FTZ R0, R6, R5.reuse ;  /* 0x0000000506007220 */ /* 0x080fe40000410000 */
[----:B------:R-:W-:Y:S02]  /*ce90*/  FFMA.FTZ R16, R19, R5, -R3 ;  /* 0x0000000513107223 */ /* 0x000fe40000010803 */
[----:B------:R-:W-:Y:S02]  /*cea0*/  IMAD.U32 R7, R27, 0x10000, RZ ;  /* 0x000100001b077824 */ /* 0x000fe400078e00ff */
[----:B------:R-:W-:-:S02]  /*ceb0*/  FMUL.FTZ R3, R13, R10 ;  /* 0x0000000a0d037220 */ /* 0x000fc40000410000 */
[----:B------:R-:W-:Y:S02]  /*cec0*/  FFMA.FTZ R19, R19, R14, R0 ;  /* 0x0000000e13137223 */ /* 0x000fe40000010000 */
[----:B------:R-:W-:Y:S02]  /*ced0*/  FMUL.FTZ R6, R9, R20 ;  /* 0x0000001409067220 */ /* 0x000fe40000410000 */
[-C--:B------:R-:W-:Y:S02]  /*cee0*/  FMUL.FTZ R0, R13, R7.reuse ;  /* 0x000000070d007220 */ /* 0x080fe40000410000 */
[----:B------:R-:W-:Y:S01]  /*cef0*/  FFMA.FTZ R14, R25, R7, -R3 ;  /* 0x00000007190e7223 */ /* 0x000fe20000010803 */
[----:B------:R-:W-:Y:S01]  /*cf00*/  LOP3.LUT R7, R27, 0xffff0000, RZ, 0xc0, !PT ;  /* 0xffff00001b077812 */ /* 0x000fe200078ec0ff */
[-C--:B------:R-:W-:Y:S02]  /*cf10*/  FMUL.FTZ R5, R9, R11.reuse ;  /* 0x0000000b09057220 */ /* 0x080fe40000410000 */
[----:B------:R-:W-:-:S02]  /*cf20*/  FFMA.FTZ R11, R21, R11, -R6 ;  /* 0x0000000b150b7223 */ /* 0x000fc40000010806 */
[----:B------:R-:W-:Y:S02]  /*cf30*/  FFMA.FTZ R9, R21, R20, R5 ;  /* 0x0000001415097223 */ /* 0x000fe40000010005 */
[----:B------:R-:W-:Y:S01]  /*cf40*/  FFMA.FTZ R10, R25, R10, R0 ;  /* 0x0000000a190a7223 */ /* 0x000fe20000010000 */
[----:B------:R-:W-:Y:S01]  /*cf50*/  F2FP.BF16.PACK_AB R13, R11, R18 ;  /* 0x000000120b0d723e */ /* 0x000fe200000010ff */
[----:B------:R-:W-:Y:S01]  /*cf60*/  FMUL.FTZ R6, R23, R8 ;  /* 0x0000000817067220 */ /* 0x000fe20000410000 */
[----:B------:R-:W-:Y:S01]  /*cf70*/  F2FP.BF16.PACK_AB R9, R9, R17 ;  /* 0x000000110909723e */ /* 0x000fe200000010ff */
[----:B------:R-:W-:Y:S02]  /*cf80*/  FMUL.FTZ R3, R15, R26 ;  /* 0x0000001a0f037220 */ /* 0x000fe40000410000 */
[----:B------:R-:W-:Y:S02]  /*cf90*/  FMUL.FTZ R5, R23, R7 ;  /* 0x0000000717057220 */ /* 0x000fe40000410000 */
[----:B------:R-:W-:-:S02]  /*cfa0*/  FMUL.FTZ R0, R15, R12 ;  /* 0x0000000c0f007220 */ /* 0x000fc40000410000 */
[----:B------:R-:W-:Y:S02]  /*cfb0*/  FFMA.FTZ R6, R30, R7, -R6 ;  /* 0x000000071e067223 */ /* 0x000fe40000010806 */
[C---:B------:R-:W-:Y:S01]  /*cfc0*/  FFMA.FTZ R3, R29.reuse, R12, -R3 ;  /* 0x0000000c1d037223 */ /* 0x040fe20000010803 */
[----:B------:R-:W-:Y:S01]  /*cfd0*/  F2FP.BF16.PACK_AB R12, R32, R36 ;  /* 0x00000024200c723e */ /* 0x000fe200000010ff */
[----:B------:R-:W-:Y:S01]  /*cfe0*/  FFMA.FTZ R5, R30, R8, R5 ;  /* 0x000000081e057223 */ /* 0x000fe20000010005 */
[----:B------:R-:W-:Y:S01]  /*cff0*/  F2FP.BF16.PACK_AB R14, R6, R14 ;  /* 0x0000000e060e723e */ /* 0x000fe200000010ff */
[----:B------:R-:W-:Y:S01]  /*d000*/  FFMA.FTZ R0, R29, R26, R0 ;  /* 0x0000001a1d007223 */ /* 0x000fe20000010000 */
[----:B------:R-:W-:Y:S02]  /*d010*/  F2FP.BF16.PACK_AB R15, R3, R16 ;  /* 0x00000010030f723e */ /* 0x000fe400000010ff */
[----:B------:R-:W-:Y:S02]  /*d020*/  F2FP.BF16.PACK_AB R8, R31, R34 ;  /* 0x000000221f08723e */ /* 0x000fe400000010ff */
[----:B------:R-:W-:Y:S01]  /*d030*/  F2FP.BF16.PACK_AB R10, R5, R10 ;  /* 0x0000000a050a723e */ /* 0x000fe200000010ff */
[----:B------:R1:W-:Y:S01]  /*d040*/  STS.128 [R35+0x6100], R12 ;  /* 0x0061000c23007388 */ /* 0x0003e20000000c00 */
[----:B------:R-:W-:-:S05]  /*d050*/  F2FP.BF16.PACK_AB R11, R0, R19 ;  /* 0x00000013000b723e */ /* 0x000fca00000010ff */
[----:B------:R1:W-:Y:S02]  /*d060*/  STS.128 [R33+0x6100], R8 ;  /* 0x0061000821007388 */ /* 0x0003e40000000c00 */
.L_x_405:
[----:B------:R-:W-:Y:S05]  /*d070*/  BSYNC B2 ;  /* 0x0000000000027941 */ /* 0x000fea0003800000 */
.L_x_383:
[----:B------:R-:W-:Y:S01]  /*d080*/  SHF.R.S32.HI R6, RZ, 0x4, R85 ;  /* 0x00000004ff067819 */ /* 0x000fe20000011455 */
[----:B------:R-:W-:Y:S01]  /*d090*/  IMAD.SHL.U32 R7, R86, 0x40, RZ ;  /* 0x0000004056077824 */ /* 0x000fe200078e00ff */
[----:B------:R-:W-:-:S04]  /*d0a0*/  DEPBAR.LE SB0, 0x0 ;  /* 0x000080000000791a */ /* 0x000fc80000000000 */
[----:B---3--:R-:W-:Y:S01]  /*d0b0*/  LEA.HI R0, R85, R6, RZ, 0x1 ;  /* 0x0000000655007211 */ /* 0x008fe200078f08ff */
[----:B------:R-:W-:Y:S01]  /*d0c0*/  IMAD.SHL.U32 R3, R82, 0x40, RZ ;  /* 0x0000004052037824 */ /* 0x000fe200078e00ff */
[----:B------:R-:W-:Y:S01]  /*d0d0*/  LOP3.LUT P0, RZ, R86, 0x2, RZ, 0xc0, !PT ;  /* 0x0000000256ff7812 */ /* 0x000fe2000780c0ff */
[----:B------:R-:W-:Y:S01]  /*d0e0*/  IMAD.SHL.U32 R5, R83, 0x40, RZ ;  /* 0x0000004053057824 */ /* 0x000fe200078e00ff */
[----:B------:R-:W-:Y:S01]  /*d0f0*/  LOP3.LUT R0, R0, 0xfffffffe, RZ, 0xc0, !PT ;  /* 0xfffffffe00007812 */ /* 0x000fe200078ec0ff */
[----:B-1----:R-:W-:Y:S01]  /*d100*/  IMAD.SHL.U32 R8, R71, 0x8, RZ ;  /* 0x0000000847087824 */ /* 0x002fe200078e00ff */
[----:B------:R-:W-:Y:S01]  /*d110*/  LOP3.LUT R3, R3, 0x1c0, RZ, 0xc0, !PT ;  /* 0x000001c003037812 */ /* 0x000fe200078ec0ff */
[----:B------:R-:W-:Y:S01]  /*d120*/  IMAD.MOV.U32 R40, RZ, RZ, R92 ;  /* 0x000000ffff287224 */ /* 0x000fe200078e005c */
[----:B------:R-:W-:Y:S01]  /*d130*/  LOP3.LUT R85, R5, 0xfffffe00, RZ, 0xc0, !PT ;  /* 0xfffffe0005557812 */ /* 0x000fe200078ec0ff */
[----:B------:R-:W-:Y:S01]  /*d140*/  IMAD.IADD R6, R6, 0x1, -R0 ;  /* 0x0000000106067824 */ /* 0x000fe200078e0a00 */
[----:B------:R-:W-:Y:S01]  /*d150*/  LOP3.LUT R0, R7, 0x1c0, RZ, 0xc0, !PT ;  /* 0x000001c007007812 */ /* 0x000fe200078ec0ff */
[----:B------:R-:W-:Y:S01]  /*d160*/  IMAD.MOV.U32 R41, RZ, RZ, R93 ;  /* 0x000000ffff297224 */ /* 0x000fe200078e005d */
[----:B------:R-:W-:Y:S01]  /*d170*/  BAR.SYNC.DEFER_BLOCKING 0x0 ;  /* 0x0000000000007b1d */ /* 0x000fe20000010000 */
[----:B------:R-:W-:Y:S01]  /*d180*/  IMAD.SHL.U32 R7, R6, 0x8, RZ ;  /* 0x0000000806077824 */ /* 0x000fe200078e00ff */
[----:B------:R-:W-:Y:S01]  /*d190*/  LOP3.LUT R5, R0, 0x8, R8, 0xf8, !PT ;  /* 0x0000000800057812 */ /* 0x000fe200078ef808 */
[----:B------:R-:W-:Y:S01]  /*d1a0*/  IMAD.MOV.U32 R40, RZ, RZ, R90 ;  /* 0x000000ffff287224 */ /* 0x000fe200078e005a */
[----:B------:R-:W-:Y:S01]  /*d1b0*/  SHF.R.U32.HI R0, RZ, 0x3, R0 ;  /* 0x00000003ff007819 */ /* 0x000fe20000011600 */
[----:B------:R-:W-:Y:S01]  /*d1c0*/  IMAD.MOV.U32 R210, RZ, RZ, 0x5 ;  /* 0x00000005ffd27424 */ /* 0x000fe200078e00ff */
[----:B------:R-:W-:Y:S01]  /*d1d0*/  LOP3.LUT R8, R3, 0x8, R7, 0xf8, !PT ;  /* 0x0000000803087812 */ /* 0x000fe200078ef807 */
[----:B------:R-:W-:Y:S01]  /*d1e0*/  IMAD.SHL.U32 R227, R76, 0x2, RZ ;  /* 0x000000024ce37824 */ /* 0x000fe200078e00ff */
[----:B------:R-:W-:Y:S01]  /*d1f0*/  SHF.R.U32.HI R7, RZ, 0x3, R3 ;  /* 0x00000003ff077819 */ /* 0x000fe20000011603 */
[----:B------:R-:W-:Y:S01]  /*d200*/  IMAD R3, R211, 0x400, R85 ;  /* 0x00000400d3037824 */ /* 0x000fe200078e0255 */
[----:B------:R-:W-:Y:S01]  /*d210*/  LOP3.LUT R0, R5, R0, RZ, 0x3c, !PT ;  /* 0x0000000005007212 */ /* 0x000fe200078e3cff */
[----:B------:R-:W-:Y:S01]  /*d220*/  STL.64 [R1+0x50], R40 ;  /* 0x0000502801007387 */ /* 0x000fe20000100a00 */
[----:B------:R-:W-:-:S02]  /*d230*/  LOP3.LUT R5, R8, R7, RZ, 0x3c, !PT ;  /* 0x0000000708057212 */ /* 0x000fc400078e3cff */
[----:B------:R-:W-:Y:S01]  /*d240*/  ISETP.GE.AND P1, PT, R56, c[0x0][0x1d4], PT ;  /* 0x0000750038007a0c */ /* 0x000fe20003f26270 */
[----:B------:R-:W-:Y:S02]  /*d250*/  IMAD R0, R6, 0x200, R0 ;  /* 0x0000020006007824 */ /* 0x000fe400078e0200 */
[----:B------:R-:W-:Y:S01]  /*d260*/  IMAD.IADD R3, R5, 0x1, R3 ;  /* 0x0000000105037824 */ /* 0x000fe200078e0203 */
[C---:B------:R-:W-:Y:S01]  /*d270*/  ISETP.LT.OR P3, PT, R77.reuse, 0x1, P1 ;  /* 0x000000014d00780c */ /* 0x040fe20000f61670 */
[----:B------:R-:W-:Y:S01]  /*d280*/  IMAD.SHL.U32 R208, R0, 0x2, RZ ;  /* 0x0000000200d07824 */ /* 0x000fe200078e00ff */
[----:B------:R-:W-:Y:S01]  /*d290*/  ISETP.LT.OR P4, PT, R77, 0x11, P1 ;  /* 0x000000114d00780c */ /* 0x000fe20000f81670 */
[----:B------:R-:W-:Y:S01]  /*d2a0*/  IMAD.SHL.U32 R215, R3, 0x2, RZ ;  /* 0x0000000203d77824 */ /* 0x000fe200078e00ff */
[----:B------:R-:W-:Y:S01]  /*d2b0*/  ISETP.LT.OR P2, PT, R77, 0x21, P1 ;  /* 0x000000214d00780c */ /* 0x000fe20000f41670 */
[----:B------:R-:W-:Y:S01]  /*d2c0*/  IMAD.WIDE.U32 R6, R87, c[0x0][0x208], RZ ;  /* 0x0000820057067a25 */ /* 0x000fe200078e00ff */
[----:B------:R-:W-:Y:S01]  /*d2d0*/  LDSM.16.M88.4 R20, [R208+0x3900] ;  /* 0x00390000d014783b */ /* 0x000fe20000000200 */
[----:B------:R-:W-:-:S02]  /*d2e0*/  IADD3 R0, R208, 0x3100, RZ ;  /* 0x00003100d0007810 */ /* 0x000fc40007ffe0ff */
[----:B------:R-:W-:Y:S01]  /*d2f0*/  IADD3 R219, R208, 0x3120, RZ ;  /* 0x00003120d0db7810 */ /* 0x000fe20007ffe0ff */
[----:B------:R-:W1:Y:S01]  /*d300*/  LDSM.16.M88.4 R8, [R215+0x8100] ;  /* 0x00810000d708783b */ /* 0x000e620000000200 */
[----:B------:R-:W-:Y:S01]  /*d310*/  @P0 IADD3 R219, R0, -0x20, RZ ;  /* 0xffffffe000db0810 */ /* 0x000fe20007ffe0ff */
[----:B------:R-:W-:Y:S02]  /*d320*/  IMAD R0, R88, c[0x0][0x208], RZ ;  /* 0x0000820058007a24 */ /* 0x000fe400078e02ff */
[----:B------:R-:W2:Y:S01]  /*d330*/  LDSM.16.M88.4 R16, [R208+0x4100] ;  /* 0x00410000d010783b */ /* 0x000ea20000000200 */
[----:B------:R-:W-:Y:S02]  /*d340*/  IMAD R218, R2, 0x2, R215 ;  /* 0x0000000202da7824 */ /* 0x000fe400078e02d7 */
[----:B------:R-:W-:Y:S01]  /*d350*/  IMAD R0, R87, c[0x0][0x20c], R0 ;  /* 0x0000830057007a24 */ /* 0x000fe200078e0200 */
[----:B------:R-:W3:Y:S01]  /*d360*/  LDSM.16.M88.4 R12, [R215+0x6100] ;  /* 0x00610000d70c783b */ /* 0x000ee20000000200 */
[----:B------:R-:W-:-:S02]  /*d370*/  IMAD.MOV.U32 R3, RZ, RZ, c[0x0][0x208] ;  /* 0x00008200ff037624 */ /* 0x000fc400078e00ff */
[----:B------:R-:W-:Y:S01]  /*d380*/  IMAD.IADD R0, R7, 0x1, R0 ;  /* 0x0000000107007824 */ /* 0x000fe200078e0200 */
[----:B------:R-:W4:Y:S01]  /*d390*/  LDSM.16.M88.4 R24, [R208+0x3100] ;  /* 0x00310000d018783b */ /* 0x000f220000000200 */
[----:B------:R-:W-:Y:S01]  /*d3a0*/  IMAD.WIDE.U32 R6, R6, 0x60, R40 ;  /* 0x0000006006067825 */ /* 0x000fe200078e0028 */
[C---:B------:R-:W-:Y:S02]  /*d3b0*/  SHF.L.U64.HI R58, R3.reuse, R210, c[0x0][0x20c] ;  /* 0x00008300033a7619 */ /* 0x040fe400000102d2 */
[----:B------:R-:W3:Y:S01]  /*d3c0*/  LDSM.16.M88.4 R28, [R208+0x4900] ;  /* 0x00490000d01c783b */ /* 0x000ee20000000200 */
[----:B------:R-:W-:Y:S02]  /*d3d0*/  IMAD R0, R0, 0x60, RZ ;  /* 0x0000006000007824 */ /* 0x000fe400078e02ff */
[----:B------:R-:W-:Y:S01]  /*d3e0*/  IMAD.SHL.U32 R59, R3, 0x20, RZ ;  /* 0x00000020033b7824 */ /* 0x000fe200078e00ff */
[----:B------:R-:W3:Y:S01]  /*d3f0*/  LDSM.16.M88.4 R32, [R208+0x5100] ;  /* 0x00510000d020783b */ /* 0x000ee20000000200 */
[----:B------:R-:W-:-:S02]  /*d400*/  IMAD.IADD R0, R7, 0x1, R0 ;  /* 0x0000000107007824 */ /* 0x000fc400078e0200 */
[----:B------:R-:W-:Y:S01]  /*d410*/  IMAD R216, R4, 0x2, R215 ;  /* 0x0000000204d87824 */ /* 0x000fe200078e02d7 */
[----:B------:R-:W3:Y:S03]  /*d420*/  LDSM.16.M88.4 R36, [R208+0x5900] ;  /* 0x00590000d024783b */ /* 0x000ee60000000200 */
[----:B------:R-:W-:Y:S01]  /*d430*/  IMAD R217, R2, 0x2, R216 ;  /* 0x0000000202d97824 */ /* 0x000fe200078e02d8 */
[----:B------:R-:W-:Y:S04]  /*d440*/  LDSM.16.M88.4 R48, [R219] ;  /* 0x00000000db30783b */ /* 0x000fe80000000200 */
[----:B------:R-:W-:Y:S04]  /*d450*/  LDSM.16.M88.4 R44, [R219+0x800] ;  /* 0x00080000db2c783b */ /* 0x000fe80000000200 */
[----:B------:R-:W-:Y:S01]  /*d460*/  LDSM.16.M88.4 R40, [R219+0x1000] ;  /* 0x00100000db28783b */ /* 0x000fe20000000200 */
[C---:B-1----:R-:W-:Y:S08]  /*d470*/  HMMA.16816.F32.BF16 R168, R8.reuse, R22, RZ ;  /* 0x0000001608a8723c */ /* 0x042ff000000418ff */
[C---:B--2---:R-:W-:Y:S08]  /*d480*/  HMMA.16816.F32.BF16 R68, R8.reuse, R16, RZ ;  /* 0x000000100844723c */ /* 0x044ff000000418ff */
[----:B------:R-:W-:Y:S08]  /*d490*/  HMMA.16816.F32.BF16 R172, R8, R18, RZ ;  /* 0x0000001208ac723c */ /* 0x000ff000000418ff */
[C---:B---3--:R-:W-:Y:S07]  /*d4a0*/  HMMA.16816.F32.BF16 R136, R12.reuse, R22, RZ ;  /* 0x000000160c88723c */ /* 0x048fee00000418ff */
[C---:B------:R-:W-:Y:S01]  /*d4b0*/  LEA R22, P0, R6.reuse, c[0x0][0x1f8], 0x1 ;  /* 0x00007e0006167a11 */ /* 0x040fe200078008ff */
[----:B------:R-:W-:Y:S03]  /*d4c0*/  HMMA.16816.F32.BF16 R120, R12, R16, RZ ;  /* 0x000000100c78723c */ /* 0x000fe600000418ff */
[----:B------:R-:W-:Y:S01]  /*d4d0*/  LEA.HI.X R23, R6, c[0x0][0x1fc], R0, 0x1, P0 ;  /* 0x00007f0006177a11 */ /* 0x000fe200000f0c00 */
[----:B------:R-:W-:-:S04]  /*d4e0*/  IMAD.MOV.U32 R0, RZ, RZ, 0x40 ;  /* 0x00000040ff007424 */ /* 0x000fc800078e00ff */
[----:B-----5:R-:W-:Y:S01]  /*d4f0*/  HMMA.16816.F32.BF16 R144, R12, R18, RZ ;  /* 0x000000120c90723c */ /* 0x020fe200000418ff */
[----:B------:R-:W1:Y:S07]  /*d500*/  LDSM.16.M88.4 R16, [R218+0x8100] ;  /* 0x00810000da10783b */ /* 0x000e6e0000000200 */
[C---:B----4-:R-:W-:Y:S08]  /*d510*/  HMMA.16816.F32.BF16 R52, R8.reuse, R24, RZ ;  /* 0x000000180834723c */ /* 0x050ff000000418ff */
[----:B------:R-:W-:Y:S08]  /*d520*/  HMMA.16816.F32.BF16 R96, R8, R26, RZ ;  /* 0x0000001a0860723c */ /* 0x000ff000000418ff */
[C---:B------:R-:W-:Y:S08]  /*d530*/  HMMA.16816.F32.BF16 R140, R12.reuse, R24, RZ ;  /* 0x000000180c8c723c */ /* 0x040ff000000418ff */
[----:B------:R-:W-:Y:S01]  /*d540*/  HMMA.16816.F32.BF16 R132, R12, R26, RZ ;  /* 0x0000001a0c84723c */ /* 0x000fe200000418ff */
[----:B------:R-:W2:Y:S07]  /*d550*/  LDSM.16.M88.4 R24, [R219+0x2800] ;  /* 0x00280000db18783b */ /* 0x000eae0000000200 */
[-C--:B------:R-:W-:Y:S08]  /*d560*/  HMMA.16816.F32.BF16 R72, R8, R20.reuse, RZ ;  /* 0x000000140848723c */ /* 0x080ff000000418ff */
[C---:B------:R-:W-:Y:S07]  /*d570*/  HMMA.16816.F32.BF16 R124, R12.reuse, R20, RZ ;  /* 0x000000140c7c723c */ /* 0x040fee00000418ff */
[----:B------:R-:W-:Y:S01]  /*d580*/  IADD3 R20, P0, R59, R22, RZ ;  /* 0x000000163b147210 */ /* 0x000fe20007f1e0ff */
[----:B------:R-:W-:Y:S04]  /*d590*/  HMMA.16816.F32.BF16 R116, R12, R28, RZ ;  /* 0x0000001c0c74723c */ /* 0x000fe800000418ff */
[----:B------:R-:W-:-:S04]  /*d5a0*/  IMAD.X R21, R58, 0x1, R23, P0 ;  /* 0x000000013a157824 */ /* 0x000fc800000e0617 */
[C---:B------:R-:W-:Y:S08]  /*d5b0*/  HMMA.16816.F32.BF16 R128, R12.reuse, R30, RZ ;  /* 0x0000001e0c80723c */ /* 0x040ff000000418ff */
[C---:B------:R-:W-:Y:S08]  /*d5c0*/  HMMA.16816.F32.BF16 R108, R12.reuse, R32, RZ ;  /* 0x000000200c6c723c */ /* 0x040ff000000418ff */
[C---:B------:R-:W-:Y:S08]  /*d5d0*/  HMMA.16816.F32.BF16 R112, R12.reuse, R34, RZ ;  /* 0x000000220c70723c */ /* 0x040ff000000418ff */
[C---:B------:R-:W-:Y:S08]  /*d5e0*/  HMMA.16816.F32.BF16 R104, R12.reuse, R36, RZ ;  /* 0x000000240c68723c */ /* 0x040ff000000418ff */
[----:B------:R-:W-:Y:S07]  /*d5f0*/  HMMA.16816.F32.BF16 R100, R12, R38, RZ ;  /* 0x000000260c64723c */ /* 0x000fee00000418ff */
[-C--:B------:R-:W-:Y:S01]  /*d600*/  IADD3 R12, P0, R20, R59.reuse, RZ ;  /* 0x0000003b140c7210 */ /* 0x080fe20007f1e0ff */
[----:B------:R-:W-:Y:S04]  /*d610*/  HMMA.16816.F32.BF16 R60, R8, R28, RZ ;  /* 0x0000001c083c723c */ /* 0x000fe800000418ff */
[----:B------:R-:W-:Y:S01]  /*d620*/  IMAD.X R13, R21, 0x1, R58, P0 ;  /* 0x00000001150d7824 */ /* 0x000fe200000e063a */
[----:B------:R-:W-:-:S03]  /*d630*/  IADD3 R6, P0, R12, R59, RZ ;  /* 0x0000003b0c067210 */ /* 0x000fc60007f1e0ff */
[----:B------:R-:W-:Y:S02]  /*d640*/  HMMA.16816.F32.BF16 R64, R8, R32, RZ ;  /* 0x000000200840723c */ /* 0x000fe400000418ff */
[----:B------:R-:W-:Y:S01]  /*d650*/  IMAD.X R7, R13, 0x1, R58, P0 ;  /* 0x000000010d077824 */ /* 0x000fe200000e063a */
[----:B------:R-:W-:-:S05]  /*d660*/  IADD3 R14, P0, R6, R59, RZ ;  /* 0x0000003b060e7210 */ /* 0x000fca0007f1e0ff */
[----:B------:R-:W-:Y:S01]  /*d670*/  HMMA.16816.F32.BF16 R80, R8, R36, RZ ;  /* 0x000000240850723c */ /* 0x000fe200000418ff */
[----:B------:R-:W-:-:S07]  /*d680*/  IMAD.X R15, R7, 0x1, R58, P0 ;  /* 0x00000001070f7824 */ /* 0x000fce00000e063a */
[C---:B------:R-:W-:Y:S01]  /*d690*/  HMMA.16816.F32.BF16 R156, R8.reuse, R30, RZ ;  /* 0x0000001e089c723c */ /* 0x040fe200000418ff */
[----:B------:R-:W-:Y:S07]  /*d6a0*/  LDSM.16.M88.4 R28, [R219+0x2000] ;  /* 0x00200000db1c783b */ /* 0x000fee0000000200 */
[C---:B------:R-:W-:Y:S01]  /*d6b0*/  HMMA.16816.F32.BF16 R152, R8.reuse, R34, RZ ;  /* 0x000000220898723c */ /* 0x040fe200000418ff */
[----:B------:R-:W3:Y:S07]  /*d6c0*/  LDSM.16.M88.4 R32, [R219+0x1800] ;  /* 0x00180000db20783b */ /* 0x000eee0000000200 */
[----:B------:R-:W-:Y:S01]  /*d6d0*/  HMMA.16816.F32.BF16 R148, R8, R38, RZ ;  /* 0x000000260894723c */ /* 0x000fe200000418ff */
[----:B------:R-:W4:Y:S04]  /*d6e0*/  LDSM.16.M88.4 R8, [R218+0x6100] ;  /* 0x00610000da08783b */ /* 0x000f280000000200 */
[----:B------:R-:W-:Y:S01]  /*d6f0*/  @!PT LDS RZ, [RZ] ;  /* 0x00000000fffff984 */ /* 0x000fe20000000800 */
[----:B------:R-:W-:Y:S01]  /*d700*/  @!PT LDS RZ, [RZ] ;  /* 0x00000000fffff984 */ /* 0x000fe20000000800 */
[----:B------:R-:W-:Y:S01]  /*d710*/  @!PT LDS RZ, [RZ] ;  /* 0x00000000fffff984 */ /* 0x000fe20000000800 */
[----:B------:R3:W-:Y:S01]  /*d720*/  LDGSTS.E.BYPASS.LTC128B.128 [R227+0x100], [R22.64], !P3 ;  /* 0x0010000016e37fae */ /* 0x0007e2000d901d48 */
[----:B------:R-:W-:-:S02]  /*d730*/  ISETP.LT.OR P3, PT, R77, 0x41, P1 ;  /* 0x000000414d00780c */ /* 0x000fc40000f61670 */
[C---:B-1----:R-:W-:Y:S01]  /*d740*/  HMMA.16816.F32.BF16 R92, R16.reuse, R48, R52 ;  /* 0x00000030105c723c */ /* 0x042fe20000041834 */
[----:B------:R1:W-:Y:S01]  /*d750*/  LDGSTS.E.BYPASS.LTC128B.128 [R227+0x900], [R20.64], !P4 ;  /* 0x0090000014e37fae */ /* 0x0003e2000e101d48 */
[C---:B------:R-:W-:Y:S02]  /*d760*/  ISETP.LT.OR P4, PT, R77.reuse, 0x31, P1 ;  /* 0x000000314d00780c */ /* 0x040fe40000f81670 */
[----:B------:R-:W-:Y:S01]  /*d770*/  ISETP.LT.OR P1, PT, R77, 0x51, P1 ;  /* 0x000000514d00780c */ /* 0x000fe20000f21670 */
[----:B------:R1:W-:Y:S01]  /*d780*/  LDGSTS.E.BYPASS.LTC128B.128 [R227+0x1100], [R12.64], !P2 ;  /* 0x011000000ce37fae */ /* 0x0003e2000d101d48 */
[----:B------:R-:W-:Y:S02]  /*d790*/  LOP3.LUT P2, RZ, R86, 0x4, RZ, 0xc0, !PT ;  /* 0x0000000456ff7812 */ /* 0x000fe4000784c0ff */
[----:B--2---:R-:W-:Y:S02]  /*d7a0*/  HMMA.16816.F32.BF16 R76, R16, R24, R80 ;  /* 0x00000018104c723c */ /* 0x004fe40000041850 */
[----:B------:R-:W-:-:S05]  /*d7b0*/  SEL R0, R0, 0xffffffc0, !P2 ;  /* 0xffffffc000007807 */ /* 0x000fca0005000000 */
[----:B------:R2:W-:Y:S01]  /*d7c0*/  LDGSTS.E.BYPASS.LTC128B.128 [R227+0x1900], [R6.64], !P4 ;  /* 0x0190000006e37fae */ /* 0x0005e2000e101d48 */
[----:B------:R-:W-:Y:S01]  /*d7d0*/  IMAD.IADD R214, R208, 0x1, R0 ;  /* 0x00000001d0d67824 */ /* 0x000fe200078e0200 */
[----:B------:R-:W-:Y:S01]  /*d7e0*/  HMMA.16816.F32.BF16 R72, R16, R44, R72 ;  /* 0x0000002c1048723c */ /* 0x000fe20000041848 */
[----:B------:R-:W-:Y:S01]  /*d7f0*/  IMAD.IADD R213, R0, 0x1, R219 ;  /* 0x0000000100d57824 */ /* 0x000fe200078e02db */
[----:B------:R1:W-:Y:S01]  /*d800*/  LDGSTS.E.BYPASS.LTC128B.128 [R227+0x2100], [R14.64], !P3 ;  /* 0x021000000ee37fae */ /* 0x0003e2000d901d48 */
[----:B------:R-:W-:-:S05]  /*d810*/  LOP3.LUT R0, R5, R85, RZ, 0xfc, !PT ;  /* 0x0000005505007212 */ /* 0x000fca00078efcff */
[C---:B---3--:R-:W-:Y:S08]  /*d820*/  HMMA.16816.F32.BF16 R36, R16.reuse, R32, R60 ;  /* 0x000000201024723c */ /* 0x048ff0000004183c */
[C---:B------:R-:W-:Y:S08]  /*d830*/  HMMA.16816.F32.BF16 R68, R16.reuse, R40, R68 ;  /* 0x000000281044723c */ /* 0x040ff00000041844 */
[----:B------:R-:W-:Y:S01]  /*d840*/  HMMA.16816.F32.BF16 R96, R16, R50, R96 ;  /* 0x000000321060723c */ /* 0x000fe20000041860 */
[----:B--2---:R-:W-:-:S05]  /*d850*/  IADD3 R6, P0, R14, R59, RZ ;  /* 0x0000003b0e067210 */ /* 0x004fca0007f1e0ff */
[----:B------:R-:W-:Y:S01]  /*d860*/  IMAD.X R7, R15, 0x1, R58, P0 ;  /* 0x000000010f077824 */ /* 0x000fe200000e063a */
[----:B------:R-:W-:Y:S01]  /*d870*/  ISETP.GT.AND P0, PT, R87, R224, PT ;  /* 0x000000e05700720c */ /* 0x000fe20003f04270 */
[C---:B-1----:R-:W-:Y:S01]  /*d880*/  HMMA.16816.F32.BF16 R12, R16.reuse, R28, R64 ;  /* 0x0000001c100c723c */ /* 0x042fe20000041840 */
[----:B------:R-:W-:Y:S02]  /*d890*/  IADD3 R224, R219, 0x800, RZ ;  /* 0x00000800dbe07810 */ /* 0x000fe40007ffe0ff */
[----:B------:R1:W-:Y:S04]  /*d8a0*/  LDGSTS.E.BYPASS.LTC128B.128 [R227+0x2900], [R6.64], !P1 ;  /* 0x0290000006e37fae */ /* 0x0003e8000c901d48 */
[----:B------:R-:W-:Y:S01]  /*d8b0*/  LDSM.16.M88.4 R20, [R216+0x8100] ;  /* 0x00810000d814783b */ /* 0x000fe20000000200 */
[C---:B------:R-:W-:Y:S03]  /*d8c0*/  HMMA.16816.F32.BF16 R168, R16.reuse, R46, R168 ;  /* 0x0000002e10a8723c */ /* 0x040fe600000418a8 */
[----:B------:R-:W2:Y:S04]  /*d8d0*/  LDSM.16.M88.4 R52, [R214+0x4900] ;  /* 0x00490000d634783b */ /* 0x000ea80000000200 */
[----:B------:R-:W3:Y:S01]  /*d8e0*/  LDSM.16.M88.4 R80, [R214+0x5100] ;  /* 0x00510000d650783b */ /* 0x000ee20000000200 */
[C---:B------:R-:W-:Y:S03]  /*d8f0*/  HMMA.16816.F32.BF16 R172, R16.reuse, R42, R172 ;  /* 0x0000002a10ac723c */ /* 0x040fe600000418ac */
[----:B------:R-:W1:Y:S04]  /*d900*/  LDSM.16.M88.4 R64, [R214+0x3100] ;  /* 0x00310000d640783b */ /* 0x000e680000000200 */
[----:B------:R-:W1:Y:S01]  /*d910*/  LDSM.16.M88.4 R56, [R214+0x4100] ;  /* 0x00410000d638783b */ /* 0x000e620000000200 */
[C---:B------:R-:W-:Y:S03]  /*d920*/  HMMA.16816.F32.BF16 R184, R16.reuse, R34, R156 ;  /* 0x0000002210b8723c */ /* 0x040fe6000004189c */
[----:B------:R-:W1:Y:S04]  /*d930*/  LDSM.16.M88.4 R60, [R214+0x3900] ;  /* 0x00390000d63c783b */ /* 0x000e680000000200 */
[----:B------:R-:W1:Y:S01]  /*d940*/  LDSM.16.M88.4 R88, [R214+0x5900] ;  /* 0x00590000d658783b */ /* 0x000e620000000200 */
[C---:B------:R-:W-:Y:S03]  /*d950*/  HMMA.16816.F32.BF16 R196, R16.reuse, R30, R152 ;  /* 0x0000001e10c4723c */ /* 0x040fe60000041898 */
[----:B------:R-:W0:Y:S05]  /*d960*/  LDGDEPBAR ;  /* 0x00000000000079af */ /* 0x000e2a0000000000 */
[----:B------:R-:W-:Y:S01]  /*d970*/  HMMA.16816.F32.BF16 R180, R16, R26, R148 ;  /* 0x0000001a10b4723c */ /* 0x000fe20000041894 */
[----:B------:R-:W1:Y:S07]  /*d980*/  LDSM.16.M88.4 R16, [R216+0x6100] ;  /* 0x00610000d810783b */ /* 0x000e6e0000000200 */
[C---:B----4-:R-:W-:Y:S08]  /*d990*/  HMMA.16816.F32.BF16 R176, R8.reuse, R48, R140 ;  /* 0x0000003008b0723c */ /* 0x050ff0000004188c */
        /* <DEDUP_REMOVED lines=17> */
[C---:B--2---:R-:W-:Y:S01]  /*dab0*/  HMMA.16816.F32.BF16 R132, R20.reuse, R52, R36 ;  /* 0x000000341484723c */ /* 0x044fe20000041824 */
[----:B------:R-:W2:Y:S07]  /*dac0*/  LDSM.16.M88.4 R36, [R213+0x1000] ;  /* 0x00100000d524783b */ /* 0x000eae0000000200 */
[----:B---3--:R-:W-:Y:S01]  /*dad0*/  HMMA.16816.F32.BF16 R128, R20, R80, R12 ;  /* 0x000000501480723c */ /* 0x008fe2000004180c */
[----:B------:R-:W3:Y:S01]  /*dae0*/  LDSM.16.M88.4 R12, [R217+0x6100] ;  /* 0x00610000d90c783b */ /* 0x000ee20000000200 */
[----:B------:R-:W-:-:S06]  /*daf0*/  DEPBAR.LE SB0, 0x0 ;  /* 0x000080000000791a */ /* 0x000fcc0000000000 */
        /* <DEDUP_REMOVED lines=8> */
[----:B------:R-:W-:Y:S08]  /*db80*/  HMMA.16816.F32.BF16 R92, R16, R66, R48 ;  /* 0x00000042105c723c */ /* 0x000ff00000041830 */
[----:B------:R-:W-:Y:S08]  /*db90*/  HMMA.16816.F32.BF16 R116, R20, R62, R168 ;  /* 0x0000003e1474723c */ /* 0x000ff000000418a8 */
[C---:B------:R-:W-:Y:S08]  /*dba0*/  HMMA.16816.F32.BF16 R76, R16.reuse, R60, R188 ;  /* 0x0000003c104c723c */ /* 0x040ff000000418bc */
[C---:B------:R-:W-:Y:S08]  /*dbb0*/  HMMA.16816.F32.BF16 R72, R16.reuse, R62, R136 ;  /* 0x0000003e1048723c */ /* 0x040ff00000041888 */
[C---:B------:R-:W-:Y:S08]  /*dbc0*/  HMMA.16816.F32.BF16 R68, R16.reuse, R56, R192 ;  /* 0x000000381044723c */ /* 0x040ff000000418c0 */
[----:B------:R-:W-:Y:S08]  /*dbd0*/  HMMA.16816.F32.BF16 R64, R16, R58, R144 ;  /* 0x0000003a1040723c */ /* 0x000ff00000041890 */
[C---:B------:R-:W-:Y:S08]  /*dbe0*/  HMMA.16816.F32.BF16 R108, R20.reuse, R54, R184 ;  /* 0x00000036146c723c */ /* 0x040ff000000418b8 */
[----:B------:R-:W-:Y:S08]  /*dbf0*/  HMMA.16816.F32.BF16 R100, R20, R90, R180 ;  /* 0x0000005a1464723c */ /* 0x000ff000000418b4 */
[C---:B------:R-:W-:Y:S08]  /*dc00*/  HMMA.16816.F32.BF16 R60, R16.reuse, R52, R200 ;  /* 0x00000034103c723c */ /* 0x040ff000000418c8 */
[C---:B------:R-:W-:Y:S08]  /*dc10*/  HMMA.16816.F32.BF16 R56, R16.reuse, R54, R160 ;  /* 0x000000361038723c */ /* 0x040ff000000418a0 */
[C---:B------:R-:W-:Y:S08]  /*dc20*/  HMMA.16816.F32.BF16 R52, R16.reuse, R80, R204 ;  /* 0x000000501034723c */ /* 0x040ff000000418cc */
[C---:B------:R-:W-:Y:S08]  /*dc30*/  HMMA.16816.F32.BF16 R48, R16.reuse, R82, R164 ;  /* 0x000000521030723c */ /* 0x040ff000000418a4 */
[C---:B------:R-:W-:Y:S07]  /*dc40*/  HMMA.16816.F32.BF16 R20, R16.reuse, R88, R220 ;  /* 0x000000581014723c */ /* 0x040fee00000418dc */
[C---:B------:R-:W-:Y:S01]  /*dc50*/  IADD3 R223, R219.reuse, 0x1000, RZ ;  /* 0x00001000dbdf7810 */ /* 0x040fe20007ffe0ff */
[----:B------:R-:W-:Y:S01]  /*dc60*/  HMMA.16816.F32.BF16 R16, R16, R90, R156 ;  /* 0x0000005a1010723c */ /* 0x000fe2000004189c */
[----:B------:R-:W-:-:S02]  /*dc70*/  IADD3 R222, R219, 0x1800, RZ ;  /* 0x00001800dbde7810 */ /* 0x000fc40007ffe0ff */
[C---:B------:R-:W-:Y:S02]  /*dc80*/  IADD3 R221, R219.reuse, 0x2000, RZ ;  /* 0x00002000dbdd7810 */ /* 0x040fe40007ffe0ff */
[----:B------:R-:W-:-:S03]  /*dc90*/  IADD3 R220, R219, 0x2800, RZ ;  /* 0x00002800dbdc7810 */ /* 0x000fc60007ffe0ff */
[C---:B--2---:R-:W-:Y:S08]  /*dca0*/  HMMA.16816.F32.BF16 R160, R8.reuse, R38, R112 ;  /* 0x0000002608a0723c */ /* 0x044ff00000041870 */
[C---:B------:R-:W-:Y:S08]  /*dcb0*/  HMMA.16816.F32.BF16 R192, R8.reuse, R40, R148 ;  /* 0x0000002808c0723c */ /* 0x040ff00000041894 */
[C---:B------:R-:W-:Y:S08]  /*dcc0*/  HMMA.16816.F32.BF16 R112, R8.reuse, R30, R104 ;  /* 0x0000001e0870723c */ /* 0x040ff00000041868 */
[----:B------:R-:W-:Y:S08]  /*dcd0*/  HMMA.16816.F32.BF16 R148, R8, R28, R128 ;  /* 0x0000001c0894723c */ /* 0x000ff00000041880 */
[----:B---3--:R-:W-:Y:S08]  /*dce0*/  HMMA.16816.F32.BF16 R104, R12, R44, R96 ;  /* 0x0000002c0c68723c */ /* 0x008ff00000041860 */
[----:B------:R-:W-:Y:S08]  /*dcf0*/  HMMA.16816.F32.BF16 R128, R8, R26, R100 ;  /* 0x0000001a0880723c */ /* 0x000ff00000041864 */
[----:B------:R-:W-:Y:S08]  /*dd00*/  HMMA.16816.F32.BF16 R96, R12, R38, R64 ;  /* 0x000000260c60723c */ /* 0x000ff00000041840 */
        /* <DEDUP_REMOVED lines=19> */
[----:B------:R-:W-:Y:S01]  /*de40*/  IADD3 R3, R246, -0x2, RZ ;  /* 0xfffffffef6037810 */ /* 0x000fe20007ffe0ff */
        /* <DEDUP_REMOVED lines=25> */
[----:B-1----:R-:W-:-:S05]  /*dfe0*/  IADD3 R14, P0, R16, R6, RZ ;  /* 0x00000006100e7210 */ /* 0x002fca0007f1e0ff */
[----:B------:R-:W-:-:S05]  /*dff0*/  IMAD.X R15, R5, 0x1, R7, P0 ;  /* 0x00000001050f7824 */ /* 0x000fca00000e0607 */
[----:B------:R2:W-:Y:S03]  /*e000*/  LDGSTS.E.BYPASS.LTC128B.128 [R227+0x5900], [R14.64], !P5 ;  /* 0x059000000ee37fae */ /* 0x0005e6000e901d48 */
.L_x_418:
[----:B------:R-:W-:Y:S01]  /*e010*/  FMUL.FTZ R3, R65, c[0x0][0x320] ;  /* 0x0000c80041037a20 */ /* 0x000fe20000410000 */
[----:B--2---:R-:W-:Y:S01]  /*e020*/  SHF.R.S32.HI R6, RZ, 0x1f, R211 ;  /* 0x0000001fff067819 */ /* 0x004fe200000114d3 */
[----:B------:R-:W-:Y:S01]  /*e030*/  FMUL.FTZ R5, R57, c[0x0][0x320] ;  /* 0x0000c80039057a20 */ /* 0x000fe20000410000 */
[----:B------:R-:W-:Y:S01]  /*e040*/  LEA.HI R7, R228, R212, RZ, 0x2 ;  /* 0x000000d4e4077211 */ /* 0x000fe200078f10ff */
[----:B------:R1:W2:Y:S01]  /*e050*/  MUFU.TANH R31, R3 ;  /* 0x00000003001f7308 */ /* 0x0002a20000002400 */
[-C--:B------:R-:W-:Y:S01]  /*e060*/  LEA.HI R6, R6, R211.reuse, RZ, 0x2 ;  /* 0x000000d306067211 */ /* 0x080fe200078f10ff */
[----:B------:R-:W-:Y:S01]  /*e070*/  FMUL.FTZ R9, R61, c[0x0][0x320] ;  /* 0x0000c8003d097a20 */ /* 0x000fe20000410000 */
[----:B------:R-:W-:Y:S01]  /*e080*/  ISETP.NE.AND P0, PT, R231, 0x1, PT ;  /* 0x00000001e700780c */ /* 0x000fe20003f05270 */
[----:B------:R-:W-:Y:S01]  /*e090*/  ULDC UR7, c[0x0][0x324] ;  /* 0x0000c90000077ab9 */ /* 0x000fe20000000800 */
[----:B------:R-:W-:Y:S01]  /*e0a0*/  LOP3.LUT R8, R6, 0xffffffc, RZ, 0xc0, !PT ;  /* 0x0ffffffc06087812 */ /* 0x000fe200078ec0ff */
[----:B------:R-:W-:Y:S01]  /*e0b0*/  FMUL.FTZ R6, R60, c[0x0][0x320] ;  /* 0x0000c8003c067a20 */ /* 0x000fe20000410000 */
[----:B------:R-:W-:Y:S01]  /*e0c0*/  ULOP3.LUT UR7, URZ, UR7, URZ, 0x33, !UPT ;  /* 0x000000073f077292 */ /* 0x000fe2000f8e333f */
[----:B------:R3:W4:Y:S01]  /*e0d0*/  MUFU.TANH R16, R5 ;  /* 0x0000000500107308 */ /* 0x0007220000002400 */
[----:B------:R-:W-:Y:S01]  /*e0e0*/  IADD3 R11, -R8, R211, RZ ;  /* 0x000000d3080b7210 */ /* 0x000fe20007ffe1ff */
[----:B------:R-:W0:Y:S01]  /*e0f0*/  LDGDEPBAR ;  /* 0x00000000000079af */ /* 0x000e220000000000 */
[----:B-1----:R-:W-:-:S05]  /*e100*/  FMUL.FTZ R3, R104, c[0x0][0x320] ;  /* 0x0000c80068037a20 */ /* 0x002fca0000410000 */
[----:B------:R1:W1:Y:S01]  /*e110*/  MUFU.TANH R15, R6 ;  /* 0x00000006000f7308 */ /* 0x0002620000002400 */
[----:B---3--:R-:W-:-:S07]  /*e120*/  LOP3.LUT R5, R7, 0xfffffffc, RZ, 0xc0, !PT ;  /* 0xfffffffc07057812 */ /* 0x008fce00078ec0ff */
[----:B------:R3:W2:Y:S01]  /*e130*/  MUFU.TANH R32, R3 ;  /* 0x0000000300207308 */ /* 0x0006a20000002400 */
[----:B------:R-:W-:-:S07]  /*e140*/  IMAD.IADD R5, R212, 0x1, -R5 ;  /* 0x00000001d4057824 */ /* 0x000fce00078e0a05 */
[----:B------:R5:W2:Y:S01]  /*e150*/  MUFU.TANH R14, R9 ;  /* 0x00000009000e7308 */ /* 0x000aa20000002400 */
[----:B-1----:R-:W-:-:S05]  /*e160*/  LEA.HI R6, R5, R5, RZ, 0x1 ;  /* 0x0000000505067211 */ /* 0x002fca00078f08ff */
[C---:B------:R-:W-:Y:S01]  /*e170*/  IMAD.SHL.U32 R10, R6.reuse, 0x20, RZ ;  /* 0x00000020060a7824 */ /* 0x040fe200078e00ff */
[----:B------:R-:W-:Y:S01]  /*e180*/  LOP3.LUT R6, R6, 0x1ffffffe, RZ, 0xc0, !PT ;  /* 0x1ffffffe06067812 */ /* 0x000fe200078ec0ff */
[----:B---3--:R-:W-:-:S04]  /*e190*/  FMUL.FTZ R3, R105, c[0x0][0x320] ;  /* 0x0000c80069037a20 */ /* 0x008fc80000410000 */
[----:B------:R1:W3:Y:S01]  /*e1a0*/  MUFU.TANH R30, R3 ;  /* 0x00000003001e7308 */ /* 0x0002e20000002400 */
[----:B-----5:R-:W-:Y:S01]  /*e1b0*/  LOP3.LUT R9, R10, 0xffffffc0, RZ, 0xc0, !PT ;  /* 0xffffffc00a097812 */ /* 0x020fe200078ec0ff */
        /* <DEDUP_REMOVED lines=24> */
[----:B-1----:R-:W-:-:S04]  /*e340*/  LOP3.LUT R3, R209, 0xffffffe0, RZ, 0xc0, !PT ;  /* 0xffffffe0d1037812 */ /* 0x002fc800078ec0ff */
[----:B------:R-:W-:-:S04]  /*e350*/  IADD3 R3, -R3, R212, RZ ;  /* 0x000000d403037210 */ /* 0x000fc80007ffe1ff */
[----:B------:R-:W-:-:S04]  /*e360*/  SHF.R.S32.HI R7, RZ, 0x1f, R3 ;  /* 0x0000001fff077819 */ /* 0x000fc80000011403 */
[----:B------:R-:W-:-:S04]  /*e370*/  LEA.HI R7, R7, R3, RZ, 0x2 ;  /* 0x0000000307077211 */ /* 0x000fc800078f10ff */
[C---:B------:R-:W-:Y:S02]  /*e380*/  LEA.HI.SX32 R8, R7.reuse, R226, 0x1e ;  /* 0x000000e207087211 */ /* 0x040fe400078ff2ff */
[----:B------:R-:W-:Y:S02]  /*e390*/  LOP3.LUT R7, R7, 0x7ffffffc, RZ, 0xc0, !PT ;  /* 0x7ffffffc07077812 */ /* 0x000fe400078ec0ff */
[----:B------:R-:W-:Y:S01]  /*e3a0*/  LEA R11, R11, R8, 0x4 ;  /* 0x000000080b0b7211 */ /* 0x000fe200078e20ff */
[----:B------:R-:W-:Y:S01]  /*e3b0*/  IMAD.IADD R8, R5, 0x1, -R6 ;  /* 0x0000000105087824 */ /* 0x000fe200078e0a06 */
[----:B------:R-:W-:Y:S01]  /*e3c0*/  IADD3 R3, R3, -R7, RZ ;  /* 0x8000000703037210 */ /* 0x000fe20007ffe0ff */
[----:B------:R-:W-:Y:S01]  /*e3d0*/  FMUL.FTZ R5, R72, c[0x0][0x320] ;  /* 0x0000c80048057a20 */ /* 0x000fe20000410000 */
[----:B------:R-:W-:Y:S02]  /*e3e0*/  IADD3 R6, R9, R11, RZ ;  /* 0x0000000b09067210 */ /* 0x000fe40007ffe0ff */
[----:B------:R-:W-:Y:S01]  /*e3f0*/  IADD3 R7, R235, 0x1, R84 ;  /* 0x00000001eb077810 */ /* 0x000fe20007ffe054 */
[----:B------:R1:W1:Y:S01]  /*e400*/  MUFU.TANH R13, R5 ;  /* 0x00000005000d7308 */ /* 0x0002620000002400 */
[----:B------:R-:W-:-:S02]  /*e410*/  LEA R8, R8, R6, 0x3 ;  /* 0x0000000608087211 */ /* 0x000fc400078e18ff */
[----:B------:R-:W-:-:S03]  /*e420*/  SHF.L.U32 R36, R3, 0x1, RZ ;  /* 0x0000000103247819 */ /* 0x000fc600000006ff */
[----:B------:R-:W-:Y:S01]  /*e430*/  @P0 IMAD.HI.U32 R6, R8, c[0x0][0x2c8], RZ ;  /* 0x0000b20008060a27 */ /* 0x000fe200078e00ff */
[----:B------:R-:W-:Y:S01]  /*e440*/  IADD3 R3, -R234, R7, -R36 ;  /* 0x00000007ea037210 */ /* 0x000fe20007ffe924 */
[----:B------:R-:W-:Y:S01]  /*e450*/  STL [R1+0x60], R8 ;  /* 0x0000600801007387 */ /* 0x000fe20000100800 */
[----:B------:R-:W-:Y:S01]  /*e460*/  IADD3 R34, -R36, R235, R84 ;  /* 0x000000eb24227210 */ /* 0x000fe20007ffe154 */
[----:B------:R-:W-:Y:S01]  /*e470*/  IMAD.MOV.U32 R23, RZ, RZ, R8 ;  /* 0x000000ffff177224 */ /* 0x000fe200078e0008 */
[----:B------:R-:W-:Y:S01]  /*e480*/  @P0 SHF.R.U32.HI R23, RZ, c[0x0][0x2cc], R6 ;  /* 0x0000b300ff170a19 */ /* 0x000fe20000011606 */
[----:B------:R5:W-:Y:S01]  /*e490*/  STL [R1+0x34], R36 ;  /* 0x0000342401007387 */ /* 0x000be20000100800 */
[C---:B------:R-:W-:Y:S02]  /*e4a0*/  IADD3 R33, R3.reuse, c[0x0][0x328], RZ ;  /* 0x0000ca0003217a10 */ /* 0x040fe40007ffe0ff */
[----:B------:R-:W-:Y:S01]  /*e4b0*/  IADD3 R35, R3, UR7, RZ ;  /* 0x0000000703237c10 */ /* 0x000fe2000fffe0ff */
[----:B-1----:R-:W-:Y:S01]  /*e4c0*/  FMUL.FTZ R5, R73, c[0x0][0x320] ;  /* 0x0000c80049057a20 */ /* 0x002fe20000410000 */
[----:B------:R-:W1:Y:S03]  /*e4d0*/  SHFL.IDX PT, R6, R23, RZ, 0x1c1f ;  /* 0x001c1fff17067589 */ /* 0x000e6600000e0000 */
[----:B------:R2:W1:Y:S02]  /*e4e0*/  MUFU.TANH R12, R5 ;  /* 0x00000005000c7308 */ /* 0x0004640000002400 */
[----:B--2---:R-:W-:Y:S01]  /*e4f0*/  FMUL.FTZ R5, R76, c[0x0][0x320] ;  /* 0x0000c8004c057a20 */ /* 0x004fe20000410000 */
[----:B-----5:R-:W-:-:S05]  /*e500*/  IADD3 R36, R84, -R36, RZ ;  /* 0x8000002454247210 */ /* 0x020fca0007ffe0ff */
[----:B------:R2:W2:Y:S01]  /*e510*/  MUFU.TANH R11, R5 ;  /* 0x00000005000b7308 */ /* 0x0004a20000002400 */
[----:B-1----:R-:W-:Y:S01]  /*e520*/  IADD3 R3, R35, R6, RZ ;  /* 0x0000000623037210 */ /* 0x002fe20007ffe0ff */
[----:B--2---:R-:W-:-:S06]  /*e530*/  FMUL.FTZ R5, R77, c[0x0][0x320] ;  /* 0x0000c8004d057a20 */ /* 0x004fcc0000410000 */
[----:B------:R1:W2:Y:S02]  /*e540*/  MUFU.TANH R10, R5 ;  /* 0x00000005000a7308 */ /* 0x0002a40000002400 */
[----:B-1----:R-:W-:-:S06]  /*e550*/  FMUL.FTZ R5, R68, c[0x0][0x320] ;  /* 0x0000c80044057a20 */ /* 0x002fcc0000410000 */
[----:B------:R1:W1:Y:S02]  /*e560*/  MUFU.TANH R9, R5 ;  /* 0x0000000500097308 */ /* 0x0002640000002400 */
[----:B-1----:R-:W-:-:S06]  /*e570*/  FMUL.FTZ R5, R69, c[0x0][0x320] ;  /* 0x0000c80045057a20 */ /* 0x002fcc0000410000 */
[----:B------:R1:W1:Y:S02]  /*e580*/  MUFU.TANH R8, R5 ;  /* 0x0000000500087308 */ /* 0x0002640000002400 */
[----:B-1----:R-:W-:-:S05]  /*e590*/  IMAD.IADD R5, R33, 0x1, R6 ;  /* 0x0000000121057824 */ /* 0x002fca00078e0206 */
[----:B------:R-:W-:Y:S01]  /*e5a0*/  IMNMX R5, R5, R34, PT ;  /* 0x0000002205057217 */ /* 0x000fe20003800200 */
[----:B------:R-:W-:Y:S05]  /*e5b0*/  @!P6 BRA `(.L_x_419) ;  /* 0x000001400000e947 */ /* 0x000fea0003800000 */
[----:B--234-:R-:W-:Y:S01]  /*e5c0*/  IADD3 R6, -R234, R235, R6 ;  /* 0x000000ebea067210 */ /* 0x01cfe20007ffe106 */
[----:B------:R-:W-:Y:S03]  /*e5d0*/  BSSY B0, `(.L_x_420) ;  /* 0x000000e000007945 */ /* 0x000fe60003800000 */
        /* <DEDUP_REMOVED lines=9> */
.L_x_421:
[----:B------:R-:W-:-:S04]  /*e670*/  MOV R7, c[0x0][0x32c] ;  /* 0x0000cb0000077a02 */ /* 0x000fc80000000f00 */
[----:B------:R-:W-:-:S13]  /*e680*/  ISETP.NE.AND P0, PT, R7, 0x1, PT ;  /* 0x000000010700780c */ /* 0x000fda0003f05270 */
[----:B------:R-:W-:-:S05]  /*e690*/  @P0 IMAD.HI.U32 R7, R6, c[0x0][0x330], RZ ;  /* 0x0000cc0006070a27 */ /* 0x000fca00078e00ff */
[----:B------:R-:W-:Y:S02]  /*e6a0*/  @P0 SHF.R.U32.HI R6, RZ, c[0x0][0x334], R7 ;  /* 0x0000cd00ff060a19 */ /* 0x000fe40000011607 */
.L_x_422:
[----:B------:R-:W-:Y:S05]  /*e6b0*/  BSYNC B0 ;  /* 0x0000000000007941 */ /* 0x000fea0003800000 */
.L_x_420:
[----:B------:R-:W-:-:S05]  /*e6c0*/  IMAD R6, R6, c[0x0][0x32c], R36 ;  /* 0x0000cb0006067a24 */ /* 0x000fca00078e0224 */
[----:B------:R-:W-:Y:S02]  /*e6d0*/  IADD3 R7, R6, c[0x0][0x32c], RZ ;  /* 0x0000cb0006077a10 */ /* 0x000fe40007ffe0ff */
[----:B------:R-:W-:Y:S02]  /*e6e0*/  IMNMX R3, R3, R6, !PT ;  /* 0x0000000603037217 */ /* 0x000fe40007800200 */
[----:B------:R-:W-:Y:S02]  /*e6f0*/  IMNMX R5, R5, R7, PT ;  /* 0x0000000705057217 */ /* 0x000fe40003800200 */
.L_x_419:
[C---:B--234-:R-:W-:Y:S01]  /*e700*/  ISETP.GE.AND P0, PT, R84.reuse, 0x9, PT ;  /* 0x000000095400780c */ /* 0x05cfe20003f06270 */
        /* <DEDUP_REMOVED lines=11> */
[----:B------:R-:W-:Y:S02]  /*e7c0*/  FSEL R69, R30, -INF , !P1 ;  /* 0xff8000001e457808 */ /* 0x000fe40004800000 */
        /* <DEDUP_REMOVED lines=10> */
[----:B------:R-:W-:Y:S02]  /*e870*/  ISETP.LT.OR P0, PT, R5, 0x12, P0 ;  /* 0x000000120500780c */ /* 0x000fe40000701670 */
[----:B------:R-:W-:Y:S02]  /*e880*/  ISETP.GE.AND P1, PT, R84, 0x19, PT ;  /* 0x000000195400780c */ /* 0x000fe40003f26270 */
[----:B------:R-:W-:Y:S02]  /*e890*/  FSEL R81, R26, -INF , !P0 ;  /* 0xff8000001a517808 */ /* 0x000fe40004000000 */
[----:B------:R-:W-:Y:S02]  /*e8a0*/  ISETP.GT.AND P0, PT, R3, 0x18, !P1 ;  /* 0x000000180300780c */ /* 0x000fe40004f04270 */
[----:B------:R-:W-:Y:S02]  /*e8b0*/  P2R R47, PR, RZ, 0x2 ;  /* 0x00000002ff2f7803 */ /* 0x000fe40000000000 */
[----:B------:R-:W-:-:S02]  /*e8c0*/  ISETP.LT.OR P0, PT, R5, 0x19, P0 ;  /* 0x000000190500780c */ /* 0x000fc40000701670 */
[C---:B------:R-:W-:Y:S02]  /*e8d0*/  ISETP.GE.AND P1, PT, R84.reuse, 0x1a, PT ;  /* 0x0000001a5400780c */ /* 0x040fe40003f26270 */
        /* <DEDUP_REMOVED lines=42> */
[C---:B------:R-:W-:Y:S02]  /*eb80*/  ISETP.GE.AND P6, PT, R84.reuse, 0x41, PT ;  /* 0x000000415400780c */ /* 0x040fe40003fc6270 */
[----:B------:R-:W-:Y:S02]  /*eb90*/  ISETP.LT.OR P0, PT, R5, 0x3a, P0 ;  /* 0x0000003a0500780c */ /* 0x000fe40000701670 */
[----:B------:R-:W-:Y:S02]  /*eba0*/  ISETP.GE.AND P4, PT, R84, 0x42, PT ;  /* 0x000000425400780c */ /* 0x000fe40003f86270 */
[----:B------:R-:W-:Y:S02]  /*ebb0*/  FSEL R187, R16, -INF , !P0 ;  /* 0xff80000010bb7808 */ /* 0x000fe40004000000 */
[----:B------:R-:W-:-:S02]  /*ebc0*/  ISETP.GT.AND P0, PT, R3, 0x40, !P6 ;  /* 0x000000400300780c */ /* 0x000fc40007704270 */
[C---:B------:R-:W-:Y:S02]  /*ebd0*/  ISETP.GE.AND P3, PT, R84.reuse, 0x49, PT ;  /* 0x000000495400780c */ /* 0x040fe40003f66270 */
[----:B------:R-:W-:Y:S02]  /*ebe0*/  ISETP.LT.OR P0, PT, R5, 0x41, P0 ;  /* 0x000000410500780c */ /* 0x000fe40000701670 */
[----:B------:R-:W-:Y:S02]  /*ebf0*/  P2R R50, PR, RZ, 0x4 ;  /* 0x00000004ff327803 */ /* 0x000fe40000000000 */
[----:B------:R-:W-:Y:S02]  /*ec00*/  FSEL R196, R15, -INF , !P0 ;  /* 0xff8000000fc47808 */ /* 0x000fe40004000000 */
[----:B------:R-:W-:Y:S02]  /*ec10*/  ISETP.GT.AND P0, PT, R3, 0x41, !P4 ;  /* 0x000000410300780c */ /* 0x000fe40006704270 */
[----:B------:R-:W-:-:S02]  /*ec20*/  ISETP.GE.AND P2, PT, R84, 0x4a, PT ;  /* 0x0000004a5400780c */ /* 0x000fc40003f46270 */
[----:B------:R-:W-:Y:S02]  /*ec30*/  ISETP.LT.OR P0, PT, R5, 0x42, P0 ;  /* 0x000000420500780c */ /* 0x000fe40000701670 */
[----:B------:R-:W-:Y:S02]  /*ec40*/  P2R R38, PR, RZ, 0x2 ;  /* 0x00000002ff267803 */ /* 0x000fe40000000000 */
[----:B------:R-:W-:Y:S02]  /*ec50*/  FSEL R197, R14, -INF , !P0 ;  /* 0xff8000000ec57808 */ /* 0x000fe40004000000 */
[----:B------:R-:W-:Y:S02]  /*ec60*/  ISETP.GT.AND P0, PT, R3, 0x48, !P3 ;  /* 0x000000480300780c */ /* 0x000fe40005f04270 */
[----:B------:R-:W-:Y:S02]  /*ec70*/  ISETP.GE.AND P1, PT, R84, 0x51, PT ;  /* 0x000000515400780c */ /* 0x000fe40003f26270 */
[----:B------:R-:W-:-:S02]  /*ec80*/  ISETP.LT.OR P0, PT, R5, 0x49, P0 ;  /* 0x000000490500780c */ /* 0x000fc40000701670 */
[----:B------:R-:W-:Y:S02]  /*ec90*/  P2R R37, PR, RZ, 0x2 ;  /* 0x00000002ff257803 */ /* 0x000fe40000000000 */
[----:B------:R-:W-:Y:S02]  /*eca0*/  FSEL R198, R13, -INF , !P0 ;  /* 0xff8000000dc67808 */ /* 0x000fe40004000000 */
[----:B------:R-:W-:-:S04]  /*ecb0*/  ISETP.GT.AND P0, PT, R3, 0x49, !P2 ;  /* 0x000000490300780c */ /* 0x000fc80005704270 */
[----:B------:R-:W-:-:S04]  /*ecc0*/  ISETP.LT.OR P0, PT, R5, 0x4a, P0 ;  /* 0x0000004a0500780c */ /* 0x000fc80000701670 */
[----:B------:R-:W-:Y:S02]  /*ecd0*/  FSEL R199, R12, -INF , !P0 ;  /* 0xff8000000cc77808 */ /* 0x000fe40004000000 */
[----:B------:R-:W-:Y:S02]  /*ece0*/  ISETP.GT.AND P0, PT, R3, 0x50, !P1 ;  /* 0x000000500300780c */ /* 0x000fe40004f04270 */
[----:B------:R-:W-:Y:S02]  /*ecf0*/  ISETP.GE.AND P1, PT, R84, 0x52, PT ;  /* 0x000000525400780c */ /* 0x000fe40003f26270 */
[----:B------:R-:W-:Y:S02]  /*ed00*/  ISETP.LT.OR P0, PT, R5, 0x51, P0 ;  /* 0x000000510500780c */ /* 0x000fe40000701670 */
[----:B------:R-:W-:Y:S02]  /*ed10*/  P2R R55, PR, RZ, 0x2 ;  /* 0x00000002ff377803 */ /* 0x000fe40000000000 */
        /* <DEDUP_REMOVED lines=19> */
[----:B-1----:R-:W-:Y:S02]  /*ee50*/  IMAD.IADD R5, R33, 0x1, R6 ;  /* 0x0000000121057824 */ /* 0x002fe400078e0206 */
[----:B------:R-:W-:Y:S02]  /*ee60*/  FSEL R230, R8, -INF , !P0 ;  /* 0xff80000008e67808 */ /* 0x000fe40004000000 */
[----:B------:R-:W-:Y:S02]  /*ee70*/  ISETP.GE.AND P0, PT, R236, 0x1, PT ;  /* 0x00000001ec00780c */ /* 0x000fe40003f06270 */
        /* <DEDUP_REMOVED lines=60> */
.L_x_425:
[----:B------:R-:W-:-:S04]  /*f240*/  MOV R7, c[0x0][0x32c] ;  /* 0x0000cb0000077a02 */ /* 0x000fc80000000f00 */
[----:B------:R-:W-:-:S13]  /*f250*/  ISETP.NE.AND P0, PT, R7, 0x1, PT ;  /* 0x000000010700780c */ /* 0x000fda0003f05270 */
[----:B------:R-:W-:-:S05]  /*f260*/  @P0 IMAD.HI.U32 R7, R6, c[0x0][0x330], RZ ;  /* 0x0000cc0006070a27 */ /* 0x000fca00078e00ff */
[----:B------:R-:W-:Y:S02]  /*f270*/  @P0 SHF.R.U32.HI R6, RZ, c[0x0][0x334], R7 ;  /* 0x0000cd00ff060a19 */ /* 0x000fe40000011607 */
.L_x_426:
[----:B------:R-:W-:Y:S05]  /*f280*/  BSYNC B0 ;  /* 0x0000000000007941 */ /* 0x000fea0003800000 */
.L_x_424:
[----:B------:R-:W-:-:S05]  /*f290*/  IMAD R6, R6, c[0x0][0x32c], R36 ;  /* 0x0000cb0006067a24 */ /* 0x000fca00078e0224 */
[----:B------:R-:W-:Y:S02]  /*f2a0*/  IADD3 R7, R6, c[0x0][0x32c], RZ ;  /* 0x0000cb0006077a10 */ /* 0x000fe40007ffe0ff */
[----:B------:R-:W-:Y:S02]  /*f2b0*/  IMNMX R3, R3, R6, !PT ;  /* 0x0000000603037217 */ /* 0x000fe40007800200 */
[----:B------:R-:W-:Y:S02]  /*f2c0*/  IMNMX R5, R5, R7, PT ;  /* 0x0000000705057217 */ /* 0x000fe40003800200 */
.L_x_423:
        /* <DEDUP_REMOVED lines=156> */
.L_x_429:
[----:B------:R-:W-:-:S04]  /*fc90*/  MOV R7, c[0x0][0x32c] ;  /* 0x0000cb0000077a02 */ /* 0x000fc80000000f00 */
[----:B------:R-:W-:-:S13]  /*fca0*/  ISETP.NE.AND P0, PT, R7, 0x1, PT ;  /* 0x000000010700780c */ /* 0x000fda0003f05270 */
[----:B------:R-:W-:-:S05]  /*fcb0*/  @P0 IMAD.HI.U32 R7, R6, c[0x0][0x330], RZ ;  /* 0x0000cc0006070a27 */ /* 0x000fca00078e00ff */
[----:B------:R-:W-:Y:S02]  /*fcc0*/  @P0 SHF.R.U32.HI R6, RZ, c[0x0][0x334], R7 ;  /* 0x0000cd00ff060a19 */ /* 0x000fe40000011607 */
.L_x_430:
[----:B------:R-:W-:Y:S05]  /*fcd0*/  BSYNC B0 ;  /* 0x0000000000007941 */ /* 0x000fea0003800000 */
.L_x_428:
[----:B------:R-:W-:-:S05]  /*fce0*/  IMAD R6, R6, c[0x0][0x32c], R36 ;  /* 0x0000cb0006067a24 */ /* 0x000fca00078e0224 */
[----:B------:R-:W-:Y:S02]  /*fcf0*/  IADD3 R7, R6, c[0x0][0x32c], RZ ;  /* 0x0000cb0006077a10 */ /* 0x000fe40007ffe0ff */
[----:B------:R-:W-:Y:S02]  /*fd00*/  IMNMX R3, R3, R6, !PT ;  /* 0x0000000603037217 */ /* 0x000fe40007800200 */
[----:B------:R-:W-:Y:S02]  /*fd10*/  IMNMX R5, R5, R7, PT ;  /* 0x0000000705057217 */ /* 0x000fe40003800200 */
.L_x_427:
        /* <DEDUP_REMOVED lines=156> */
.L_x_433:
[----:B------:R-:W-:-:S04]  /*106e0*/  MOV R7, c[0x0][0x32c] ;  /* 0x0000cb0000077a02 */ /* 0x000fc80000000f00 */
[----:B------:R-:W-:-:S13]  /*106f0*/  ISETP.NE.AND P0, PT, R7, 0x1, PT ;  /* 0x000000010700780c */ /* 0x000fda0003f05270 */
[----:B------:R-:W-:-:S05]  /*10700*/  @P0 IMAD.HI.U32 R7, R6, c[0x0][0x330], RZ ;  /* 0x0000cc0006070a27 */ /* 0x000fca00078e00ff */
[----:B------:R-:W-:Y:S02]  /*10710*/  @P0 SHF.R.U32.HI R6, RZ, c[0x0][0x334], R7 ;  /* 0x0000cd00ff060a19 */ /* 0x000fe40000011607 */
.L_x_434:
[----:B------:R-:W-:Y:S05]  /*10720*/  BSYNC B0 ;  /* 0x0000000000007941 */ /* 0x000fea0003800000 */
.L_x_432:
[----:B------:R-:W-:-:S05]  /*10730*/  IMAD R6, R6, c[0x0][0x32c], R36 ;  /* 0x0000cb0006067a24 */ /* 0x000fca00078e0224 */
[----:B------:R-:W-:Y:S02]  /*10740*/  IADD3 R7, R6, c[0x0][0x32c], RZ ;  /* 0x0000cb0006077a10 */ /* 0x000fe40007ffe0ff */
[----:B------:R-:W-:Y:S02]  /*10750*/  IMNMX R3, R3, R6, !PT ;  /* 0x0000000603037217 */ /* 0x000fe40007800200 */
[----:B------:R-:W-:Y:S02]  /*10760*/  IMNMX R5, R5, R7, PT ;  /* 0x0000000705057217 */ /* 0x000fe40003800200 */
.L_x_431:
[----:B--234-:R-:W-:Y:S01]  /*10770*/  ISETP.NE.AND P0, PT, R52, RZ, PT ;  /* 0x000000ff3400720c */ /* 0x01cfe20003f05270 */
[----:B------:R-:W-:Y:S01]  /*10780*/  STL [R1+0x88], R220 ;  /* 0x000088dc01007387 */ /* 0x000fe20000100800 */
[----:B------:R-:W-:Y:S01]  /*10790*/  FMNMX.FTZ R72, R64, R69, !PT ;  /* 0x0000004540487209 */ /* 0x000fe20007810000 */
[----:B------:R-:W-:Y:S01]  /*107a0*/  IMAD.SHL.U32 R209, R0, 0x2, RZ ;  /* 0x0000000200d17824 */ /* 0x000fe200078e00ff */
[----:B------:R-:W-:Y:S01]  /*107b0*/  ISETP.GT.AND P0, PT, R3, 0x1, !P0 ;  /* 0x000000010300780c */ /* 0x000fe20004704270 */
[----:B------:R-:W-:Y:S01]  /*107c0*/  STL [R1+0x84], R219 ;  /* 0x000084db01007387 */ /* 0x000fe20000100800 */
[----:B------:R-:W-:Y:S01]  /*107d0*/  FMNMX.FTZ R72, R73, R72, !PT ;  /* 0x0000004849487209 */ /* 0x000fe20007810000 */
[--C-:B------:R-:W-:Y:S01]  /*107e0*/  IMAD R210, R4, 0x2, R209.reuse ;  /* 0x0000000204d27824 */ /* 0x100fe200078e02d1 */
[----:B------:R-:W-:Y:S01]  /*107f0*/  ISETP.LT.OR P0, PT, R5, 0x2, P0 ;  /* 0x000000020500780c */ /* 0x000fe20000701670 */
[----:B------:R-:W-:Y:S01]  /*10800*/  STL [R1+0x80], R218 ;  /* 0x000080da01007387 */ /* 0x000fe20000100800 */
[----:B------:R-:W-:Y:S01]  /*10810*/  FMNMX.FTZ R72, R76, R72, !PT ;  /* 0x000000484c487209 */ /* 0x000fe20007810000 */
[----:B------:R-:W-:Y:S01]  /*10820*/  IMAD R212, R2, 0x2, R209 ;  /* 0x0000000202d47824 */ /* 0x000fe200078e02d1 */
[----:B------:R-:W-:Y:S01]  /*10830*/  FSEL R74, R9, -INF , !P0 ;  /* 0xff800000094a7808 */ /* 0x000fe20004000000 */
[----:B------:R-:W-:Y:S01]  /*10840*/  STL [R1+0x7c], R217 ;  /* 0x00007cd901007387 */ /* 0x000fe20000100800 */
[----:B------:R-:W-:-:S02]  /*10850*/  ISETP.NE.AND P0, PT, R51, RZ, PT ;  /* 0x000000ff3300720c */ /* 0x000fc40003f05270 */
[----:B------:R-:W-:Y:S01]  /*10860*/  FMNMX.FTZ R72, R77, R72, !PT ;  /* 0x000000484d487209 */ /* 0x000fe20007810000 */
[----:B------:R-:W-:Y:S01]  /*10870*/  STL [R1+0x78], R216 ;  /* 0x000078d801007387 */ /* 0x000fe20000100800 */
[----:B------:R-:W-:Y:S02]  /*10880*/  ISETP.GT.AND P0, PT, R3, 0x8, !P0 ;  /* 0x000000080300780c */ /* 0x000fe40004704270 */
[----:B------:R-:W-:Y:S01]  /*10890*/  FMNMX.FTZ R72, R81, R72, !PT ;  /* 0x0000004851487209 */ /* 0x000fe20007810000 */
[----:B------:R-:W-:Y:S01]  /*108a0*/  STL [R1+0x74], R215 ;  /* 0x000074d701007387 */ /* 0x000fe20000100800 */
        /* <DEDUP_REMOVED lines=10> */
[----:B------:R-:W-:Y:S01]  /*10950*/  ISETP.LT.OR P0, PT, R5, 0xa, P0 ;  /* 0x0000000a0500780c */ /* 0x000fe20000701670 */
[----:B------:R-:W-:Y:S01]  /*10960*/  STL [R1+0x68], R208 ;  /* 0x000068d001007387 */ /* 0x000fe20000100800 */
[----:B------:R-:W-:-:S02]  /*10970*/  FMNMX.FTZ R72, R109, R72, !PT ;  /* 0x000000486d487209 */ /* 0x000fc40007810000 */
[----:B------:R-:W-:Y:S01]  /*10980*/  FSEL R75, R15, -INF , !P0 ;  /* 0xff8000000f4b7808 */ /* 0x000fe20004000000 */
[----:B------:R-:W-:Y:S01]  /*10990*/  LDSM.16.MT88.4 R104, [R210+0x900] ;  /* 0x00090000d268783b */ /* 0x000fe20000004200 */
[----:B------:R-:W-:Y:S02]  /*109a0*/  ISETP.NE.AND P0, PT, R49, RZ, PT ;  /* 0x000000ff3100720c */ /* 0x000fe40003f05270 */
[----:B------:R-:W-:Y:S01]  /*109b0*/  FMNMX.FTZ R72, R121, R72, !PT ;  /* 0x0000004879487209 */ /* 0x000fe20007810000 */
[----:B------:R-:W-:Y:S01]  /*109c0*/  LDSM.16.MT88.4 R96, [R212+0x900] ;  /* 0x00090000d460783b */ /* 0x000fe20000004200 */
[----:B------:R-:W-:Y:S02]  /*109d0*/  ISETP.GT.AND P0, PT, R3, 0x10, !P0 ;  /* 0x000000100300780c */ /* 0x000fe40004704270 */
        /* <DEDUP_REMOVED lines=11> */
[----:B------:R-:W-:Y:S02]  /*10a90*/  ISETP.NE.AND P0, PT, R47, RZ, PT ;  /* 0x000000ff2f00720c */ /* 0x000fe40003f05270 */
[----:B------:R-:W-:Y:S02]  /*10aa0*/  FMNMX.FTZ R72, R187, R72, !PT ;  /* 0x00000048bb487209 */ /* 0x000fe40007810000 */
[----:B------:R-:W-:-:S02]  /*10ab0*/  ISETP.GT.AND P0, PT, R3, 0x18, !P0 ;  /* 0x000000180300780c */ /* 0x000fc40004704270 */
[----:B------:R-:W-:Y:S02]  /*10ac0*/  FMNMX.FTZ R71, R60, R71, !PT ;  /* 0x000000473c477209 */ /* 0x000fe40007810000 */
[----:B------:R-:W-:Y:S02]  /*10ad0*/  ISETP.LT.OR P0, PT, R5, 0x19, P0 ;  /* 0x000000190500780c */ /* 0x000fe40000701670 */
[----:B------:R-:W-:Y:S02]  /*10ae0*/  FMNMX.FTZ R72, R196, R72, !PT ;  /* 0x00000048c4487209 */ /* 0x000fe40007810000 */
[----:B------:R-:W-:Y:S02]  /*10af0*/  FSEL R115, R17, -INF , !P0 ;  /* 0xff80000011737808 */ /* 0x000fe40004000000 */
        /* <DEDUP_REMOVED lines=15> */
[----:B------:R-:W-:Y:S02]  /*10bf0*/  FMNMX.FTZ R71, R70, R71, !PT ;  /* 0x0000004746477209 */ /* 0x000fe40007810000 */
[----:B------:R-:W-:Y:S02]  /*10c00*/  ISETP.GT.AND P0, PT, R3, 0x21, !P0 ;  /* 0x000000210300780c */ /* 0x000fe40004704270 */
        /* <DEDUP_REMOVED lines=16> */
[----:B------:R-:W-:Y:S01]  /*10d10*/  FMNMX.FTZ R71, R84, R71, !PT ;  /* 0x0000004754477209 */ /* 0x000fe20007810000 */
[----:B------:R-:W1:Y:S01]  /*10d20*/  SHFL.BFLY PT, R6, R72, 0x2, 0x1f ;  /* 0x0c401f0048067f89 */ /* 0x000e6200000e0000 */
        /* <DEDUP_REMOVED lines=16> */
[----:B-1----:R-:W-:Y:S02]  /*10e30*/  FMNMX.FTZ R72, R72, R6, !PT ;  /* 0x0000000648487209 */ /* 0x002fe40007810000 */
[----:B------:R-:W-:Y:S02]  /*10e40*/  ISETP.GT.AND P0, PT, R3, 0x38, !P0 ;  /* 0x000000380300780c */ /* 0x000fe40004704270 */
[----:B------:R-:W-:Y:S01]  /*10e50*/  FMNMX.FTZ R71, R182, R71, !PT ;  /* 0x00000047b6477209 */ /* 0x000fe20007810000 */
[----:B------:R-:W1:Y:S01]  /*10e60*/  SHFL.BFLY PT, R6, R72, 0x1, 0x1f ;  /* 0x0c201f0048067f89 */ /* 0x000e6200000e0000 */
        /* <DEDUP_REMOVED lines=10> */
[----:B------:R-:W-:Y:S02]  /*10f10*/  ISETP.GT.AND P0, PT, R3, 0x40, !P6 ;  /* 0x000000400300780c */ /* 0x000fe40007704270 */
[----:B------:R-:W-:Y:S02]  /*10f20*/  FMNMX.FTZ R71, R204, R71, !PT ;  /* 0x00000047cc477209 */ /* 0x000fe40007810000 */
[----:B------:R-:W-:Y:S02]  /*10f30*/  ISETP.LT.OR P0, PT, R5, 0x41, P0 ;  /* 0x000000410500780c */ /* 0x000fe40000701670 */
[----:B------:R-:W-:Y:S02]  /*10f40*/  FMNMX.FTZ R71, R207, R71, !PT ;  /* 0x00000047cf477209 */ /* 0x000fe40007810000 */
[----:B------:R-:W-:-:S02]  /*10f50*/  FSEL R178, R11, -INF , !P0 ;  /* 0xff8000000bb27808 */ /* 0x000fc40004000000 */
[----:B------:R-:W-:Y:S02]  /*10f60*/  ISETP.GT.AND P0, PT, R3, 0x41, !P4 ;  /* 0x000000410300780c */ /* 0x000fe40006704270 */
[----:B-1----:R-:W-:Y:S02]  /*10f70*/  FMNMX.FTZ R72, R72, R6, !PT ;  /* 0x0000000648487209 */ /* 0x002fe40007810000 */
[----:B------:R-:W-:Y:S01]  /*10f80*/  ISETP.LT.OR P0, PT, R5, 0x42, P0 ;  /* 0x000000420500780c */ /* 0x000fe20000701670 */
[----:B------:R-:W1:Y:S01]  /*10f90*/  SHFL.BFLY PT, R6, R71, 0x2, 0x1f ;  /* 0x0c401f0047067f89 */ /* 0x000e6200000e0000 */
[----:B------:R-:W-:Y:S01]  /*10fa0*/  FMNMX.FTZ R9, R67, R88, !PT ;  /* 0x0000005843097209 */ /* 0x000fe20007810000 */
[----:B------:R-:W-:Y:S01]  /*10fb0*/  FMUL.FTZ R7, R72, c[0x0][0x2d0] ;  /* 0x0000b40048077a20 */ /* 0x000fe20000410000 */
[----:B------:R-:W-:Y:S02]  /*10fc0*/  FSEL R179, R10, -INF , !P0 ;  /* 0xff8000000ab37808 */ /* 0x000fe40004000000 */
[----:B------:R-:W-:-:S02]  /*10fd0*/  ISETP.GT.AND P0, PT, R3, 0x48, !P3 ;  /* 0x000000480300780c */ /* 0x000fc40005f04270 */
[----:B------:R-:W-:Y:S02]  /*10fe0*/  LEA R211, R2, R210, 0x1 ;  /* 0x000000d202d37211 */ /* 0x000fe400078e08ff */
[----:B------:R-:W-:Y:S02]  /*10ff0*/  ISETP.LT.OR P0, PT, R5, 0x49, P0 ;  /* 0x000000490500780c */ /* 0x000fe40000701670 */
[----:B------:R-:W-:Y:S01]  /*11000*/  ISETP.NE.AND P6, PT, R37, RZ, PT ;  /* 0x000000ff2500720c */ /* 0x000fe20003fc5270 */
[----:B------:R-:W-:Y:S01]  /*11010*/  LDSM.16.MT88.4 R100, [R211+0x100] ;  /* 0x00010000d364783b */ /* 0x000fe20000004200 */
[----:B------:R-:W-:Y:S02]  /*11020*/  FSEL R180, R24, -INF , !P0 ;  /* 0xff80000018b47808 */ /* 0x000fe40004000000 */
[C---:B------:R-:W-:Y:S02]  /*11030*/  ISETP.GT.AND P0, PT, R3.reuse, 0x49, !P2 ;  /* 0x000000490300780c */ /* 0x040fe40005704270 */
[----:B------:R-:W-:-:S02]  /*11040*/  ISETP.GT.AND P2, PT, R3, 0x50, !P6 ;  /* 0x000000500300780c */ /* 0x000fc40007744270 */
[----:B------:R-:W-:Y:S02]  /*11050*/  ISETP.LT.OR P0, PT, R5, 0x4a, P0 ;  /* 0x0000004a0500780c */ /* 0x000fe40000701670 */
[----:B------:R-:W-:Y:S02]  /*11060*/  ISETP.NE.AND P3, PT, R55, RZ, PT ;  /* 0x000000ff3700720c */ /* 0x000fe40003f65270 */
[----:B------:R-:W-:Y:S02]  /*11070*/  FSEL R181, R22, -INF , !P0 ;  /* 0xff80000016b57808 */ /* 0x000fe40004000000 */
[----:B------:R-:W-:Y:S02]  /*11080*/  ISETP.GT.AND P0, PT, R3, RZ, !P1 ;  /* 0x000000ff0300720c */ /* 0x000fe40004f04270 */
[----:B-1----:R-:W-:Y:S02]  /*11090*/  FMNMX.FTZ R71, R71, R6, !PT ;  /* 0x0000000647477209 */ /* 0x002fe40007810000 */
[----:B------:R-:W-:-:S02]  /*110a0*/  ISETP.LT.OR P0, PT, R5, 0x1, P0 ;  /* 0x000000010500780c */ /* 0x000fc40000701670 */
[----:B------:R-:W-:Y:S01]  /*110b0*/  ISETP.NE.AND P4, PT, R54, RZ, PT ;  /* 0x000000ff3600720c */ /* 0x000fe20003f85270 */
[----:B------:R-:W1:Y:S01]  /*110c0*/  SHFL.BFLY PT, R6, R71, 0x1, 0x1f ;  /* 0x0c201f0047067f89 */ /* 0x000e6200000e0000 */
[----:B------:R-:W-:Y:S02]  /*110d0*/  FSEL R68, R18, -INF , !P0 ;  /* 0xff80000012447808 */ /* 0x000fe40004000000 */
[----:B------:R-:W-:Y:S02]  /*110e0*/  FSETP.NEU.FTZ.AND P0, PT, R72, -INF , PT ;  /* 0xff8000004800780b */ /* 0x000fe40003f1d000 */
[----:B------:R-:W-:Y:S02]  /*110f0*/  ISETP.NE.AND P6, PT, R53, RZ, PT ;  /* 0x000000ff3500720c */ /* 0x000fe40003fc5270 */
[----:B------:R-:W-:Y:S02]  /*11100*/  FSEL R7, R7, RZ, P0 ;  /* 0x000000ff07077208 */ /* 0x000fe40000000000 */
[----:B------:R-:W-:-:S02]  /*11110*/  ISETP.GT.AND P1, PT, R3, 0x51, !P3 ;  /* 0x000000510300780c */ /* 0x000fc40005f24270 */
[----:B------:R-:W-:Y:S01]  /*11120*/  ISETP.GT.AND P3, PT, R3, 0x59, !P6 ;  /* 0x000000590300780c */ /* 0x000fe20007764270 */
[----:B------:R-:W-:-:S04]  /*11130*/  FFMA.FTZ R8, R64, c[0x0][0x2d0], -R7 ;  /* 0x0000b40040087a23 */ /* 0x000fc80000010807 */
[----:B------:R2:W-:Y:S01]  /*11140*/  MUFU.EX2 R248, R8 ;  /* 0x0000000800f87308 */ /* 0x0005e20000000800 */
[----:B-1----:R-:W-:-:S04]  /*11150*/  FMNMX.FTZ R71, R71, R6, !PT ;  /* 0x0000000647477209 */ /* 0x002fc80007810000 */
[C---:B------:R-:W-:Y:S01]  /*11160*/  FSETP.NEU.FTZ.AND P0, PT, R71.reuse, -INF , PT ;  /* 0xff8000004700780b */ /* 0x040fe20003f1d000 */
[----:B------:R-:W-:Y:S02]  /*11170*/  FMUL.FTZ R6, R71, c[0x0][0x2d0] ;  /* 0x0000b40047067a20 */ /* 0x000fe40000410000 */
[----:B--2---:R-:W-:-:S03]  /*11180*/  FFMA.FTZ R8, R69, c[0x0][0x2d0], -R7 ;  /* 0x0000b40045087a23 */ /* 0x004fc60000010807 */
[----:B------:R-:W-:Y:S01]  /*11190*/  FSEL R6, R6, RZ, P0 ;  /* 0x000000ff06067208 */ /* 0x000fe20000000000 */
[----:B------:R1:W2:Y:S01]  /*111a0*/  MUFU.EX2 R241, R8 ;  /* 0x0000000800f17308 */ /* 0x0002a20000000800 */
[----:B------:R-:W-:Y:S01]  /*111b0*/  ISETP.GT.AND P0, PT, R3, 0x58, !P4 ;  /* 0x000000580300780c */ /* 0x000fe20006704270 */
[----:B------:R-:W-:Y:S01]  /*111c0*/  FFMA.FTZ R3, R87, c[0x0][0x2d0], -R7 ;  /* 0x0000b40057037a23 */ /* 0x000fe20000010807 */
[C---:B------:R-:W-:Y:S02]  /*111d0*/  ISETP.LT.OR P4, PT, R5.reuse, 0x51, P2 ;  /* 0x000000510500780c */ /* 0x040fe40001781670 */
[C---:B------:R-:W-:Y:S02]  /*111e0*/  ISETP.LT.OR P2, PT, R5.reuse, 0x52, P1 ;  /* 0x000000520500780c */ /* 0x040fe40000f41670 */
[----:B------:R-:W-:Y:S01]  /*111f0*/  FSEL R170, R32, -INF , !P4 ;  /* 0xff80000020aa7808 */ /* 0x000fe20006000000 */
[----:B------:R3:W-:Y:S01]  /*11200*/  MUFU.EX2 R235, R3 ;  /* 0x0000000300eb7308 */ /* 0x0007e20000000800 */
[----:B------:R-:W-:-:S02]  /*11210*/  ISETP.LT.OR P1, PT, R5, 0x59, P0 ;  /* 0x000000590500780c */ /* 0x000fc40000721670 */
[----:B------:R-:W-:Y:S02]  /*11220*/  FSEL R169, R91, -INF , !P2 ;  /* 0xff8000005ba97808 */ /* 0x000fe40005000000 */
[----:B------:R-:W-:Y:S02]  /*11230*/  ISETP.LT.OR P0, PT, R5, 0x5a, P3 ;  /* 0x0000005a0500780c */ /* 0x000fe40001f01670 */
[----:B------:R-:W-:Y:S01]  /*11240*/  FSEL R168, R89, -INF , !P1 ;  /* 0xff80000059a87808 */ /* 0x000fe20004800000 */
[----:B-1----:R-:W-:Y:S01]  /*11250*/  FFMA.FTZ R8, R73, c[0x0][0x2d0], -R7 ;  /* 0x0000b40049087a23 */ /* 0x002fe20000010807 */
[----:B------:R-:W-:Y:S02]  /*11260*/  FSEL R73, R108, -INF , !P0 ;  /* 0xff8000006c497808 */ /* 0x000fe40004000000 */
[----:B--2---:R-:W-:Y:S01]  /*11270*/  F2FP.BF16.PACK_AB R12, R241, R248 ;  /* 0x000000f8f10c723e */ /* 0x004fe200000010ff */
[----:B------:R1:W-:Y:S01]  /*11280*/  MUFU.EX2 R214, R8 ;  /* 0x0000000800d67308 */ /* 0x0003e20000000800 */
[----:B---3--:R-:W-:-:S07]  /*11290*/  FFMA.FTZ R3, R65, c[0x0][0x2d0], -R6 ;  /* 0x0000b40041037a23 */ /* 0x008fce0000010806 */
[----:B------:R-:W-:Y:S01]  /*112a0*/  MUFU.EX2 R244, R3 ;  /* 0x0000000300f47308 */ /* 0x000fe20000000800 */
[----:B-1----:R-:W-:Y:S01]  /*112b0*/  FMNMX.FTZ R8, R117, R9, !PT ;  /* 0x0000000975087209 */ /* 0x002fe20007810000 */
[----:B------:R-:W-:-:S03]  /*112c0*/  FFMA.FTZ R9, R76, c[0x0][0x2d0], -R7 ;  /* 0x0000b4004c097a23 */ /* 0x000fc60000010807 */
[----:B------:R-:W-:-:S03]  /*112d0*/  FMNMX.FTZ R8, R118, R8, !PT ;  /* 0x0000000876087209 */ /* 0x000fc60007810000 */
[----:B------:R1:W2:Y:S01]  /*112e0*/  MUFU.EX2 R220, R9 ;  /* 0x0000000900dc7308 */ /* 0x0002a20000000800 */
[----:B------:R-:W-:-:S04]  /*112f0*/  FMNMX.FTZ R8, R119, R8, !PT ;  /* 0x0000000877087209 */ /* 0x000fc80007810000 */
[----:B------:R-:W-:Y:S01]  /*11300*/  FMNMX.FTZ R8, R120, R8, !PT ;  /* 0x0000000878087209 */ /* 0x000fe20007810000 */
[----:B-1----:R-:W-:Y:S01]  /*11310*/  FFMA.FTZ R9, R77, c[0x0][0x2d0], -R7 ;  /* 0x0000b4004d097a23 */ /* 0x002fe20000010807 */
[----:B--2---:R-:W-:Y:S01]  /*11320*/  F2FP.BF16.PACK_AB R14, R220, R214 ;  /* 0x000000d6dc0e723e */ /* 0x004fe200000010ff */
[----:B------:R-:W-:Y:S02]  /*11330*/  LDSM.16.MT88.4 R76, [R212+0x100] ;  /* 0x00010000d44c783b */ /* 0x000fe40000004200 */
[----:B------:R1:W-:Y:S02]  /*11340*/  MUFU.EX2 R194, R9 ;  /* 0x0000000900c27308 */ /* 0x0003e40000000800 */
[----:B-1----:R-:W-:Y:S01]  /*11350*/  FMNMX.FTZ R9, R128, R8, !PT ;  /* 0x0000000880097209 */ /* 0x002fe20007810000 */
[----:B------:R-:W-:-:S03]  /*11360*/  FFMA.FTZ R8, R56, c[0x0][0x2d0], -R6 ;  /* 0x0000b40038087a23 */ /* 0x000fc60000010806 */
[----:B------:R-:W-:Y:S02]  /*11370*/  FMNMX.FTZ R9, R134, R9, !PT ;  /* 0x0000000986097209 */ /* 0x000fe40007810000 */
[----:B------:R1:W-:Y:S02]  /*11380*/  MUFU.EX2 R239, R8 ;  /* 0x0000000800ef7308 */ /* 0x0003e40000000800 */
[----:B------:R-:W-:Y:S01]  /*11390*/  FMNMX.FTZ R0, R160, R9, !PT ;  /* 0x00000009a0007209 */ /* 0x000fe20007810000 */
[----:B------:R-:W-:Y:S02]  /*113a0*/  FFMA.FTZ R9, R57, c[0x0][0x2d0], -R6 ;  /* 0x0000b40039097a23 */ /* 0x000fe40000010806 */
[----:B------:R-:W2:Y:S01]  /*113b0*/  LDSM.16.MT88.4 R56, [R209+0x100] ;  /* 0x00010000d138783b */ /* 0x000ea20000004200 */
[----:B------:R-:W-:Y:S02]  /*113c0*/  FMNMX.FTZ R0, R143, R0, !PT ;  /* 0x000000008f007209 */ /* 0x000fe40007810000 */
[----:B------:R3:W4:Y:S02]  /*113d0*/  MUFU.EX2 R238, R9 ;  /* 0x0000000900ee7308 */ /* 0x0007240000000800 */
[----:B------:R-:W-:-:S04]  /*113e0*/  FMNMX.FTZ R0, R142, R0, !PT ;  /* 0x000000008e007209 */ /* 0x000fc80007810000 */
[----:B------:R-:W-:Y:S02]  /*113f0*/  FMNMX.FTZ R0, R141, R0, !PT ;  /* 0x000000008d007209 */ /* 0x000fe40007810000 */
[----:B-1----:R-:W-:Y:S02]  /*11400*/  FMNMX.FTZ R8, R68, R74, !PT ;  /* 0x0000004a44087209 */ /* 0x002fe40007810000 */
[----:B------:R-:W-:Y:S02]  /*11410*/  FMNMX.FTZ R0, R166, R0, !PT ;  /* 0x00000000a6007209 */ /* 0x000fe40007810000 */
[----:B------:R-:W-:Y:S02]  /*11420*/  FMNMX.FTZ R8, R112, R8, !PT ;  /* 0x0000000870087209 */ /* 0x000fe40007810000 */
[----:B------:R-:W-:Y:S01]  /*11430*/  FMNMX.FTZ R0, R167, R0, !PT ;  /* 0x00000000a7007209 */ /* 0x000fe20007810000 */
[----:B---3--:R-:W-:Y:S01]  /*11440*/  FFMA.FTZ R9, R60, c[0x0][0x2d0], -R6 ;  /* 0x0000b4003c097a23 */ /* 0x008fe20000010806 */
[----:B------:R-:W-:-:S02]  /*11450*/  FMNMX.FTZ R8, R75, R8, !PT ;  /* 0x000000084b087209 */ /* 0x000fc40007810000 */
[----:B------:R-:W-:Y:S01]  /*11460*/  FMNMX.FTZ R0, R173, R0, !PT ;  /* 0x00000000ad007209 */ /* 0x000fe20007810000 */
[----:B------:R-:W-:Y:S01]  /*11470*/  MUFU.EX2 R213, R9 ;  /* 0x0000000900d57308 */ /* 0x000fe20000000800 */
[----:B------:R-:W-:Y:S01]  /*11480*/  FMNMX.FTZ R4, R113, R8, !PT ;  /* 0x0000000871047209 */ /* 0x000fe20007810000 */
[----:B------:R-:W-:Y:S01]  /*11490*/  FFMA.FTZ R8, R61, c[0x0][0x2d0], -R6 ;  /* 0x0000b4003d087a23 */ /* 0x000fe20000010806 */
[----:B------:R-:W-:Y:S01]  /*114a0*/  FMNMX.FTZ R0, R174, R0, !PT ;  /* 0x00000000ae007209 */ /* 0x000fe20007810000 */
[----:B------:R-:W1:Y:S01]  /*114b0*/  LDSM.16.MT88.4 R60, [R210+0x100] ;  /* 0x00010000d23c783b */ /* 0x000e620000004200 */
[----:B------:R-:W-:Y:S02]  /*114c0*/  FMNMX.FTZ R4, R114, R4, !PT ;  /* 0x0000000472047209 */ /* 0x000fe40007810000 */
[----:B----4-:R-:W-:Y:S01]  /*114d0*/  F2FP.BF16.PACK_AB R13, R238, R239 ;  /* 0x000000efee0d723e */ /* 0x010fe200000010ff */
[----:B------:R-:W3:Y:S01]  /*114e0*/  MUFU.EX2 R236, R8 ;  /* 0x0000000800ec7308 */ /* 0x000ee20000000800 */
[----:B------:R-:W-:Y:S01]  /*114f0*/  FMNMX.FTZ R2, R115, R4, !PT ;  /* 0x0000000473027209 */ /* 0x000fe20007810000 */
[----:B------:R-:W-:-:S03]  /*11500*/  FFMA.FTZ R4, R81, c[0x0][0x2d0], -R7 ;  /* 0x0000b40051047a23 */ /* 0x000fc60000010807 */
[----:B------:R-:W-:-:S03]  /*11510*/  FMNMX.FTZ R2, R116, R2, !PT ;  /* 0x0000000274027209 */ /* 0x000fc60007810000 */
[----:B------:R4:W1:Y:S01]  /*11520*/  MUFU.EX2 R247, R4 ;  /* 0x0000000400f77308 */ /* 0x0008620000000800 */
[----:B------:R-:W-:Y:S02]  /*11530*/  FMNMX.FTZ R2, R132, R2, !PT ;  /* 0x0000000284027209 */ /* 0x000fe40007810000 */
[----:B---3--:R-:W-:-:S07]  /*11540*/  F2FP.BF16.PACK_AB R15, R236, R213 ;  /* 0x000000d5ec0f723e */ /* 0x008fce00000010ff */
[C---:B--2---:R-:W-:Y:S01]  /*11550*/  HMMA.16816.F32.BF16 R28, R12.reuse, R56, RZ ;  /* 0x000000380c1c723c */ /* 0x044fe200000418ff */
[----:B----4-:R-:W-:Y:S02]  /*11560*/  FMNMX.FTZ R4, R133, R2, !PT ;  /* 0x0000000285047209 */ /* 0x010fe40007810000 */
[----:B------:R-:W-:Y:S01]  /*11570*/  FMNMX.FTZ R2, R188, R0, !PT ;  /* 0x00000000bc027209 */ /* 0x000fe20007810000 */
[----:B------:R-:W-:Y:S01]  /*11580*/  FFMA.FTZ R0, R85, c[0x0][0x2d0], -R7 ;  /* 0x0000b40055007a23 */ /* 0x000fe20000010807 */
[----:B------:R-:W-:Y:S02]  /*11590*/  FMNMX.FTZ R8, R135, R4, !PT ;  /* 0x0000000487087209 */ /* 0x000fe40007810000 */
[----:B------:R-:W-:Y:S01]  /*115a0*/  FMNMX.FTZ R2, R189, R2, !PT ;  /* 0x00000002bd027209 */ /* 0x000fe20007810000 */
[----:B------:R2:W-:Y:S01]  /*115b0*/  MUFU.EX2 R240, R0 ;  /* 0x0000000000f07308 */ /* 0x0005e20000000800 */
[----:B------:R-:W-:Y:S02]  /*115c0*/  HMMA.16816.F32.BF16 R36, R12, R58, RZ ;  /* 0x0000003a0c24723c */ /* 0x000fe400000418ff */
[----:B------:R-:W-:-:S02]  /*115d0*/  FMNMX.FTZ R4, R193, R2, !PT ;  /* 0x00000002c1047209 */ /* 0x000fc40007810000 */
[----:B------:R-:W-:Y:S02]  /*115e0*/  FMNMX.FTZ R2, R140, R8, !PT ;  /* 0x000000088c027209 */ /* 0x000fe40007810000 */
[----:B-1----:R-:W-:Y:S02]  /*115f0*/  F2FP.BF16.PACK_AB R8, R247, R194 ;  /* 0x000000c2f708723e */ /* 0x002fe400000010ff */
[----:B------:R-:W-:Y:S01]  /*11600*/  FMNMX.FTZ R2, R161, R2, !PT ;  /* 0x00000002a1027209 */ /* 0x000fe20007810000 */
[----:B------:R-:W-:Y:S03]  /*11610*/  HMMA.16816.F32.BF16 R16, R12, R60, RZ ;  /* 0x0000003c0c10723c */ /* 0x000fe600000418ff */
[----:B------:R-:W-:Y:S01]  /*11620*/  FMNMX.FTZ R2, R162, R2, !PT ;  /* 0x00000002a2027209 */ /* 0x000fe20007810000 */
[----:B--2---:R-:W-:-:S03]  /*11630*/  FFMA.FTZ R0, R86, c[0x0][0x2d0], -R7 ;  /* 0x0000b40056007a23 */ /* 0x004fc60000010807 */
[----:B------:R-:W-:Y:S01]  /*11640*/  FMNMX.FTZ R2, R163, R2, !PT ;  /* 0x00000002a3027209 */ /* 0x000fe20007810000 */
[----:B------:R-:W-:Y:S01]  /*11650*/  HMMA.16816.F32.BF16 R20, R12, R100, RZ ;  /* 0x000000640c14723c */ /* 0x000fe200000418ff */
[----:B------:R1:W2:Y:S02]  /*11660*/  MUFU.EX2 R203, R0 ;  /* 0x0000000000cb7308 */ /* 0x0002a40000000800 */
[----:B------:R-:W-:Y:S01]  /*11670*/  FMNMX.FTZ R3, R164, R2, !PT ;  /* 0x00000002a4037209 */ /* 0x000fe20007810000 */
[----:B------:R-:W-:-:S03]  /*11680*/  FFMA.FTZ R2, R66, c[0x0][0x2d0], -R6 ;  /* 0x0000b40042027a23 */ /* 0x000fc60000010806 */
[----:B------:R-:W-:Y:S01]  /*11690*/  FMNMX.FTZ R3, R178, R3, !PT ;  /* 0x00000003b2037209 */ /* 0x000fe20007810000 */
[----:B------:R-:W-:Y:S01]  /*116a0*/  HMMA.16816.F32.BF16 R40, R12, R62, RZ ;  /* 0x0000003e0c28723c */ /* 0x000fe200000418ff */
[----:B------:R3:W4:Y:S02]  /*116b0*/  MUFU.EX2 R123, R2 ;  /* 0x00000002007b7308 */ /* 0x0007240000000800 */
[----:B------:R-:W-:-:S04]  /*116c0*/  FMNMX.FTZ R3, R179, R3, !PT ;  /* 0x00000003b3037209 */ /* 0x000fc80007810000 */
[----:B------:R-:W-:Y:S01]  /*116d0*/  FMNMX.FTZ R3, R180, R3, !PT ;  /* 0x00000003b4037209 */ /* 0x000fe20007810000 */
[----:B------:R-:W-:Y:S01]  /*116e0*/  HMMA.16816.F32.BF16 R24, R12, R76, RZ ;  /* 0x0000004c0c18723c */ /* 0x000fe200000418ff */
[----:B-1----:R-:W-:Y:S02]  /*116f0*/  FMNMX.FTZ R0, R192, R4, !PT ;  /* 0x00000004c0007209 */ /* 0x002fe40007810000 */
[----:B--2---:R-:W-:Y:S02]  /*11700*/  F2FP.BF16.PACK_AB R10, R203, R240 ;  /* 0x000000f0cb0a723e */ /* 0x004fe400000010ff */
[----:B------:R-:W-:-:S03]  /*11710*/  FMNMX.FTZ R0, R201, R0, !PT ;  /* 0x00000000c9007209 */ /* 0x000fc60007810000 */
[C---:B------:R-:W-:Y:S01]  /*11720*/  HMMA.16816.F32.BF16 R44, R12.reuse, R78, RZ ;  /* 0x0000004e0c2c723c */ /* 0x040fe200000418ff */
[----:B------:R-:W-:Y:S01]  /*11730*/  FMNMX.FTZ R0, R228, R0, !PT ;  /* 0x00000000e4007209 */ /* 0x000fe20007810000 */
[----:B---3--:R-:W-:Y:S01]  /*11740*/  FFMA.FTZ R2, R70, c[0x0][0x2d0], -R6 ;  /* 0x0000b40046027a23 */ /* 0x008fe20000010806 */
[----:B----4-:R-:W-:Y:S02]  /*11750*/  F2FP.BF16.PACK_AB R9, R123, R244 ;  /* 0x000000f47b09723e */ /* 0x010fe400000010ff */
[----:B------:R-:W-:Y:S01]  /*11760*/  FMNMX.FTZ R0, R229, R0, !PT ;  /* 0x00000000e5007209 */ /* 0x000fe20007810000 */
[----:B------:R1:W-:Y:S02]  /*11770*/  MUFU.EX2 R217, R2 ;  /* 0x0000000200d97308 */ /* 0x0003e40000000800 */
[----:B------:R-:W-:Y:S01]  /*11780*/  HMMA.16816.F32.BF16 R12, R12, R102, RZ ;  /* 0x000000660c0c723c */ /* 0x000fe200000418ff */
[----:B------:R-:W-:-:S05]  /*11790*/  FMNMX.FTZ R0, R200, R0, !PT ;  /* 0x00000000c8007209 */ /* 0x000fca0007810000 */
[----:B------:R-:W2:Y:S01]  /*117a0*/  SHFL.BFLY PT, R4, R0, 0x2, 0x1f ;  /* 0x0c401f0000047f89 */ /* 0x000ea200000e0000 */
[----:B-1----:R-:W-:Y:S01]  /*117b0*/  FMNMX.FTZ R2, R181, R3, !PT ;  /* 0x00000003b5027209 */ /* 0x002fe20007810000 */
[----:B------:R-:W-:-:S03]  /*117c0*/  FFMA.FTZ R3, R80, c[0x0][0x2d0], -R6 ;  /* 0x0000b40050037a23 */ /* 0x000fc60000010806 */
[----:B------:R-:W-:Y:S01]  /*117d0*/  FMNMX.FTZ R2, R170, R2, !PT ;  /* 0x00000002aa027209 */ /* 0x000fe20007810000 */
[----:B------:R1:W3:Y:S03]  /*117e0*/  MUFU.EX2 R234, R3 ;  /* 0x0000000300ea7308 */ /* 0x0002e60000000800 */
[----:B------:R-:W-:-:S04]  /*117f0*/  FMNMX.FTZ R2, R169, R2, !PT ;  /* 0x00000002a9027209 */ /* 0x000fc80007810000 */
[----:B------:R-:W-:Y:S02]  /*11800*/  FMNMX.FTZ R2, R168, R2, !PT ;  /* 0x00000002a8027209 */ /* 0x000fe40007810000 */
[----:B--2---:R-:W-:Y:S01]  /*11810*/  FMNMX.FTZ R0, R0, R4, !PT ;  /* 0x0000000400007209 */ /* 0x004fe20007810000 */
[----:B-1----:R-:W-:-:S04]  /*11820*/  FFMA.FTZ R3, R109, c[0x0][0x2d0], -R7 ;  /* 0x0000b4006d037a23 */ /* 0x002fc80000010807 */
[----:B------:R-:W1:Y:S01]  /*11830*/  SHFL.BFLY PT, R4, R0, 0x1, 0x1f ;  /* 0x0c201f0000047f89 */ /* 0x000e6200000e0000 */
[----:B---3--:R-:W-:Y:S01]  /*11840*/  F2FP.BF16.PACK_AB R11, R234, R217 ;  /* 0x000000d9ea0b723e */ /* 0x008fe200000010ff */
[----:B------:R2:W3:Y:S02]  /*11850*/  MUFU.EX2 R195, R3 ;  /* 0x0000000300c37308 */ /* 0x0004e40000000800 */
[----:B------:R-:W4:Y:S04]  /*11860*/  LDSM.16.MT88.4 R108, [R211+0x900] ;  /* 0x00090000d36c783b */ /* 0x000f280000004200 */
[C---:B------:R-:W-:Y:S08]  /*11870*/  HMMA.16816.F32.BF16 R52, R8.reuse, R92, R28 ;  /* 0x0000005c0834723c */ /* 0x040ff0000004181c */
[----:B------:R-:W-:Y:S01]  /*11880*/  HMMA.16816.F32.BF16 R28, R8, R94, R36 ;  /* 0x0000005e081c723c */ /* 0x000fe20000041824 */
[----:B--2---:R-:W-:Y:S01]  /*11890*/  FMNMX.FTZ R3, R73, R2, !PT ;  /* 0x0000000249037209 */ /* 0x004fe20007810000 */
[----:B------:R-:W-:-:S04]  /*118a0*/  FFMA.FTZ R2, R121, c[0x0][0x2d0], -R7 ;  /* 0x0000b40079027a23 */ /* 0x000fc80000010807 */
[----:B------:R-:W2:Y:S01]  /*118b0*/  SHFL.BFLY PT, R5, R3, 0x2, 0x1f ;  /* 0x0c401f0003057f89 */ /* 0x000ea200000e0000 */
[----:B------:R3:W-:Y:S01]  /*118c0*/  MUFU.EX2 R243, R2 ;  /* 0x0000000200f37308 */ /* 0x0007e20000000800 */
[----:B-1----:R-:W-:Y:S01]  /*118d0*/  FMNMX.FTZ R70, R0, R4, !PT ;  /* 0x0000000400467209 */ /* 0x002fe20007810000 */
[----:B------:R-:W-:Y:S01]  /*118e0*/  FFMA.FTZ R0, R84, c[0x0][0x2d0], -R6 ;  /* 0x0000b40054007a23 */ /* 0x000fe20000010806 */
[----:B------:R-:W-:Y:S01]  /*118f0*/  HMMA.16816.F32.BF16 R32, R8, R104, R16 ;  /* 0x000000680820723c */ /* 0x000fe20000041810 */
[----:B------:R-:W-:Y:S01]  /*11900*/  LDSM.16.MT88.4 R84, [R209+0x1100] ;  /* 0x00110000d154783b */ /* 0x000fe20000004200 */
[----:B------:R-:W-:-:S03]  /*11910*/  FSETP.NEU.FTZ.AND P0, PT, R70, -INF , PT ;  /* 0xff8000004600780b */ /* 0x000fc60003f1d000 */
[----:B------:R1:W-:Y:S03]  /*11920*/  MUFU.EX2 R190, R0 ;  /* 0x0000000000be7308 */ /* 0x0003e60000000800 */
[----:B------:R-:W-:Y:S01]  /*11930*/  HMMA.16816.F32.BF16 R48, R8, R96, R24 ;  /* 0x000000600830723c */ /* 0x000fe20000041818 */
[----:B---3--:R-:W-:-:S07]  /*11940*/  FFMA.FTZ R2, R122, c[0x0][0x2d0], -R7 ;  /* 0x0000b4007a027a23 */ /* 0x008fce0000010807 */
[----:B----4-:R-:W-:Y:S01]  /*11950*/  HMMA.16816.F32.BF16 R16, R8, R108, R20 ;  /* 0x0000006c0810723c */ /* 0x010fe20000041814 */
[----:B------:R3:W4:Y:S01]  /*11960*/  MUFU.EX2 R242, R2 ;  /* 0x0000000200f27308 */ /* 0x0007220000000800 */
[----:B--2---:R-:W-:Y:S01]  /*11970*/  FMNMX.FTZ R3, R3, R5, !PT ;  /* 0x0000000503037209 */ /* 0x004fe20007810000 */
[----:B-1----:R-:W-:Y:S02]  /*11980*/  FFMA.FTZ R0, R90, c[0x0][0x2d0], -R6 ;  /* 0x0000b4005a007a23 */ /* 0x002fe40000010806 */
[----:B------:R-:W-:-:S03]  /*11990*/  IMAD.MOV.U32 R5, RZ, RZ, R123 ;  /* 0x000000ffff057224 */ /* 0x000fc600078e007b */
[C---:B------:R-:W-:Y:S01]  /*119a0*/  HMMA.16816.F32.BF16 R20, R8.reuse, R106, R40 ;  /* 0x0000006a0814723c */ /* 0x040fe20000041828 */
[----:B------:R-:W1:Y:S01]  /*119b0*/  SHFL.BFLY PT, R4, R3, 0x1, 0x1f ;  /* 0x0c201f0003047f89 */ /* 0x000e6200000e0000 */
[----:B------:R-:W2:Y:S06]  /*119c0*/  MUFU.EX2 R245, R0 ;  /* 0x0000000000f57308 */ /* 0x000eac0000000800 */
[----:B------:R-:W-:Y:S01]  /*119d0*/  HMMA.16816.F32.BF16 R24, R8, R98, R44 ;  /* 0x000000620818723c */ /* 0x000fe2000004182c */
[----:B---3--:R-:W-:-:S04]  /*119e0*/  FFMA.FTZ R2, R82, c[0x0][0x2d0], -R6 ;  /* 0x0000b40052027a23 */ /* 0x008fc80000010806 */
[----:B------:R3:W-:Y:S03]  /*119f0*/  MUFU.EX2 R237, R2 ;  /* 0x0000000200ed7308 */ /* 0x0007e60000000800 */
[----:B------:R-:W-:Y:S07]  /*11a00*/  HMMA.16816.F32.BF16 R12, R8, R110, R12 ;  /* 0x0000006e080c723c */ /* 0x000fee000004180c */
[----:B------:R-:W-:-:S02]  /*11a10*/  F2FP.BF16.PACK_AB R8, R195, R235 ;  /* 0x000000ebc308723e */ /* 0x000fc400000010ff */
[----:B-1----:R-:W-:Y:S02]  /*11a20*/  FMNMX.FTZ R3, R3, R4, !PT ;  /* 0x0000000403037209 */ /* 0x002fe40007810000 */
[----:B----4-:R-:W-:Y:S01]  /*11a30*/  F2FP.BF16.PACK_AB R10, R242, R243 ;  /* 0x000000f3f20a723e */ /* 0x010fe200000010ff */
[----:B---3--:R-:W-:Y:S01]  /*11a40*/  FFMA.FTZ R2, R83, c[0x0][0x2d0], -R6 ;  /* 0x0000b40053027a23 */ /* 0x008fe20000010806 */
[----:B--2---:R-:W-:Y:S01]  /*11a50*/  F2FP.BF16.PACK_AB R11, R245, R190 ;  /* 0x000000bef50b723e */ /* 0x004fe200000010ff */
[----:B------:R-:W1:Y:S02]  /*11a60*/  LDSM.16.MT88.4 R80, [R210+0x1100] ;  /* 0x00110000d250783b */ /* 0x000e640000004200 */
[----:B------:R2:W3:Y:S02]  /*11a70*/  MUFU.EX2 R191, R2 ;  /* 0x0000000200bf7308 */ /* 0x0004e40000000800 */
[----:B--2---:R-:W-:Y:S01]  /*11a80*/  FMUL.FTZ R2, R70, c[0x0][0x2d0] ;  /* 0x0000b40046027a20 */ /* 0x004fe20000410000 */
[----:B---3--:R-:W-:-:S04]  /*11a90*/  F2FP.BF16.PACK_AB R9, R191, R237 ;  /* 0x000000edbf09723e */ /* 0x008fc800000010ff */
[----:B------:R-:W-:Y:S02]  /*11aa0*/  FSEL R2, R2, RZ, P0 ;  /* 0x000000ff02027208 */ /* 0x000fe40000000000 */
[----:B------:R-:W-:Y:S01]  /*11ab0*/  FSETP.NEU.FTZ.AND P0, PT, R3, -INF , PT ;  /* 0xff8000000300780b */ /* 0x000fe20003f1d000 */
[C---:B------:R-:W-:Y:S02]  /*11ac0*/  HMMA.16816.F32.BF16 R144, R8.reuse, R84, R52 ;  /* 0x000000540890723c */ /* 0x040fe40000041834 */
[--C-:B------:R-:W-:Y:S02]  /*11ad0*/  FFMA.FTZ R0, R67, c[0x0][0x2d0], -R2.reuse ;  /* 0x0000b40043007a23 */ /* 0x100fe40000010802 */
[--C-:B------:R-:W-:Y:S01]  /*11ae0*/  FFMA.FTZ R4, R120, c[0x0][0x2d0], -R2.reuse ;  /* 0x0000b40078047a23 */ /* 0x100fe20000010802 */
[----:B------:R-:W2:Y:S01]  /*11af0*/  LDSM.16.MT88.4 R64, [R212+0x1100] ;  /* 0x00110000d440783b */ /* 0x000ea20000004200 */
[----:B------:R3:W-:Y:S02]  /*11b00*/  MUFU.EX2 R215, R0 ;  /* 0x0000000000d77308 */ /* 0x0007e40000000800 */
[C---:B------:R-:W-:Y:S06]  /*11b10*/  HMMA.16816.F32.BF16 R120, R8.reuse, R86, R28 ;  /* 0x000000560878723c */ /* 0x040fec000004181c */
[----:B------:R-:W-:Y:S02]  /*11b20*/  MUFU.EX2 R218, R4 ;  /* 0x0000000400da7308 */ /* 0x000fe40000000800 */
[----:B-1----:R-:W-:Y:S01]  /*11b30*/  HMMA.16816.F32.BF16 R152, R8, R80, R32 ;  /* 0x000000500898723c */ /* 0x002fe20000041820 */
[----:B---3--:R-:W-:-:S02]  /*11b40*/  FFMA.FTZ R0, R88, c[0x0][0x2d0], -R2 ;  /* 0x0000b40058007a23 */ /* 0x008fc40000010802 */
[----:B------:R-:W1:Y:S03]  /*11b50*/  LDSM.16.MT88.4 R88, [R211+0x1100] ;  /* 0x00110000d358783b */ /* 0x000e660000004200 */
[----:B------:R3:W-:Y:S02]  /*11b60*/  MUFU.EX2 R216, R0 ;  /* 0x0000000000d87308 */ /* 0x0007e40000000800 */
[--C-:B---3--:R-:W-:Y:S01]  /*11b70*/  FFMA.FTZ R0, R117, c[0x0][0x2d0], -R2.reuse ;  /* 0x0000b40075007a23 */ /* 0x108fe20000010802 */
[----:B------:R-:W-:Y:S01]  /*11b80*/  MOV R117, R244 ;  /* 0x000000f400757202 */ /* 0x000fe20000000f00 */
[C---:B--2---:R-:W-:Y:S04]  /*11b90*/  HMMA.16816.F32.BF16 R148, R8.reuse, R64, R48 ;  /* 0x000000400894723c */ /* 0x044fe80000041830 */
[----:B------:R2:W-:Y:S04]  /*11ba0*/  MUFU.EX2 R208, R0 ;  /* 0x0000000000d07308 */ /* 0x0005e80000000800 */
[----:B------:R-:W-:Y:S01]  /*11bb0*/  HMMA.16816.F32.BF16 R124, R8, R66, R24 ;  /* 0x00000042087c723c */ /* 0x000fe20000041818 */
[----:B--2---:R-:W-:-:S07]  /*11bc0*/  FFMA.FTZ R0, R118, c[0x0][0x2d0], -R2 ;  /* 0x0000b40076007a23 */ /* 0x004fce0000010802 */
[C---:B-1----:R-:W-:Y:S01]  /*11bd0*/  HMMA.16816.F32.BF16 R156, R8.reuse, R88, R16 ;  /* 0x00000058089c723c */ /* 0x042fe20000041810 */
[----:B------:R1:W2:Y:S07]  /*11be0*/  MUFU.EX2 R69, R0 ;  /* 0x0000000000457308 */ /* 0x0002ae0000000800 */
[----:B------:R-:W-:Y:S01]  /*11bf0*/  HMMA.16816.F32.BF16 R136, R8, R90, R12 ;  /* 0x0000005a0888723c */ /* 0x000fe2000004180c */
[----:B-1----:R-:W-:Y:S02]  /*11c00*/  FFMA.FTZ R0, R119, c[0x0][0x2d0], -R2 ;  /* 0x0000b40077007a23 */ /* 0x002fe40000010802 */
[----:B--2---:R-:W-:-:S02]  /*11c10*/  IMAD.MOV.U32 R119, RZ, RZ, R69 ;  /* 0x000000ffff777224 */ /* 0x004fc400078e0045 */
[----:B------:R1:W2:Y:S02]  /*11c20*/  MUFU.EX2 R36, R0 ;  /* 0x0000000000247308 */ /* 0x0002a40000000800 */
[----:B-1----:R-:W-:-:S05]  /*11c30*/  FMUL.FTZ R0, R3, c[0x0][0x2d0] ;  /* 0x0000b40003007a20 */ /* 0x002fca0000410000 */
[----:B------:R-:W-:-:S05]  /*11c40*/  FSEL R0, R0, RZ, P0 ;  /* 0x000000ff00007208 */ /* 0x000fca0000000000 */
[----:B------:R-:W-:Y:S02]  /*11c50*/  FFMA.FTZ R4, R68, c[0x0][0x2d0], -R0 ;  /* 0x0000b40044047a23 */ /* 0x000fe40000010800 */
[----:B--2---:R-:W-:Y:S02]  /*11c60*/  IMAD.MOV.U32 R68, RZ, RZ, R36 ;  /* 0x000000ffff447224 */ /* 0x004fe400078e0024 */
[----:B------:R1:W-:Y:S02]  /*11c70*/  MUFU.EX2 R69, R4 ;  /* 0x0000000400457308 */ /* 0x0003e40000000800 */
[----:B-1----:R-:W-:Y:S01]  /*11c80*/  FFMA.FTZ R4, R74, c[0x0][0x2d0], -R0 ;  /* 0x0000b4004a047a23 */ /* 0x002fe20000010800 */
[----:B------:R-:W-:-:S05]  /*11c90*/  MOV R74, R248 ;  /* 0x000000f8004a7202 */ /* 0x000fca0000000f00 */
[----:B------:R1:W2:Y:S02]  /*11ca0*/  MUFU.EX2 R202, R4 ;  /* 0x0000000400ca7308 */ /* 0x0002a40000000800 */
[----:B-1----:R-:W-:-:S06]  /*11cb0*/  FFMA.FTZ R4, R112, c[0x0][0x2d0], -R0 ;  /* 0x0000b40070047a23 */ /* 0x002fcc0000010800 */
[----:B------:R1:W-:Y:S02]  /*11cc0*/  MUFU.EX2 R118, R4 ;  /* 0x0000000400767308 */ /* 0x0003e40000000800 */
[----:B-1----:R-:W-:-:S06]  /*11cd0*/  FFMA.FTZ R4, R75, c[0x0][0x2d0], -R0 ;  /* 0x0000b4004b047a23 */ /* 0x002fcc0000010800 */
[----:B------:R1:W3:Y:S02]  /*11ce0*/  MUFU.EX2 R219, R4 ;  /* 0x0000000400db7308 */ /* 0x0002e40000000800 */
[----:B-1----:R-:W-:Y:S02]  /*11cf0*/  FFMA.FTZ R4, R128, c[0x0][0x2d0], -R2 ;  /* 0x0000b40080047a23 */ /* 0x002fe40000010802 */
[----:B------:R-:W-:Y:S04]  /*11d00*/  HMMA.16816.F32.BF16 R128, R8, R82, R20 ;  /* 0x000000520880723c */ /* 0x000fe80000041814 */
[----:B------:R1:W4:Y:S03]  /*11d10*/  MUFU.EX2 R36, R4 ;  /* 0x0000000400247308 */ /* 0x0003260000000800 */
[----:B------:R-:W-:-:S02]  /*11d20*/  F2FP.BF16.PACK_AB R8, R216, R215 ;  /* 0x000000d7d808723e */ /* 0x000fc400000010ff */
[----:B------:R-:W-:Y:S02]  /*11d30*/  F2FP.BF16.PACK_AB R10, R119, R208 ;  /* 0x000000d0770a723e */ /* 0x000fe400000010ff */
[----:B--2---:R-:W-:Y:S02]  /*11d40*/  F2FP.BF16.PACK_AB R9, R202, R69 ;  /* 0x00000045ca09723e */ /* 0x004fe400000010ff */
[----:B---3--:R-:W-:Y:S01]  /*11d50*/  F2FP.BF16.PACK_AB R11, R219, R118 ;  /* 0x00000076db0b723e */ /* 0x008fe200000010ff */
[----:B-1----:R-:W-:Y:S01]  /*11d60*/  FFMA.FTZ R4, R134, c[0x0][0x2d0], -R2 ;  /* 0x0000b40086047a23 */ /* 0x002fe20000010802 */
[----:B------:R-:W-:-:S05]  /*11d70*/  MOV R134, R241 ;  /* 0x000000f100867202 */ /* 0x000fca0000000f00 */
[C---:B------:R-:W-:Y:S01]  /*11d80*/  HMMA.16816.F32.BF16 R16, R8.reuse, R76, RZ ;  /* 0x0000004c0810723c */ /* 0x040fe200000418ff */
[----:B------:R1:W2:Y:S06]  /*11d90*/  MUFU.EX2 R38, R4 ;  /* 0x0000000400267308 */ /* 0x0002ac0000000800 */
[----:B------:R-:W-:Y:S01]  /*11da0*/  IMAD.MOV.U32 R77, RZ, RZ, R236 ;  /* 0x000000ffff4d7224 */ /* 0x000fe200078e00ec */
[----:B------:R-:W-:Y:S01]  /*11db0*/  HMMA.16816.F32.BF16 R12, R8, R60, RZ ;  /* 0x0000003c080c723c */ /* 0x000fe200000418ff */
[----:B------:R-:W-:-:S06]  /*11dc0*/  IMAD.MOV.U32 R76, RZ, RZ, R235 ;  /* 0x000000ffff4c7224 */ /* 0x000fcc00078e00eb */
[----:B------:R-:W-:Y:S01]  /*11dd0*/  IMAD.MOV.U32 R60, RZ, RZ, R234 ;  /* 0x000000ffff3c7224 */ /* 0x000fe200078e00ea */
[----:B------:R-:W-:Y:S01]  /*11de0*/  HMMA.16816.F32.BF16 R32, R8, R78, RZ ;  /* 0x0000004e0820723c */ /* 0x000fe200000418ff */
[----:B-1----:R-:W-:-:S04]  /*11df0*/  FFMA.FTZ R4, R113, c[0x0][0x2d0], -R0 ;  /* 0x0000b40071047a23 */ /* 0x002fc80000010800 */
[----:B------:R1:W-:Y:S02]  /*11e00*/  MUFU.EX2 R252, R4 ;  /* 0x0000000400fc7308 */ /* 0x0003e40000000800 */
[----:B----4-:R-:W-:Y:S01]  /*11e10*/  IMAD.MOV.U32 R78, RZ, RZ, R36 ;  /* 0x000000ffff4e7224 */ /* 0x010fe200078e0024 */
[----:B------:R-:W-:Y:S01]  /*11e20*/  HMMA.16816.F32.BF16 R20, R8, R56, RZ ;  /* 0x000000380814723c */ /* 0x000fe200000418ff */
[----:B------:R-:W-:-:S06]  /*11e30*/  MOV R79, R203 ;  /* 0x000000cb004f7202 */ /* 0x000fcc0000000f00 */
[----:B------:R-:W-:Y:S01]  /*11e40*/  IMAD.MOV.U32 R57, RZ, RZ, R202 ;  /* 0x000000ffff397224 */ /* 0x000fe200078e00ca */
[----:B------:R-:W-:Y:S01]  /*11e50*/  HMMA.16816.F32.BF16 R28, R8, R58, RZ ;  /* 0x0000003a081c723c */ /* 0x000fe200000418ff */
[----:B-1----:R-:W-:-:S07]  /*11e60*/  FFMA.FTZ R4, R114, c[0x0][0x2d0], -R0 ;  /* 0x0000b40072047a23 */ /* 0x002fce0000010800 */
[----:B------:R-:W-:Y:S01]  /*11e70*/  HMMA.16816.F32.BF16 R24, R8, R100, RZ ;  /* 0x000000640818723c */ /* 0x000fe200000418ff */
[----:B------:R1:W-:Y:S02]  /*11e80*/  MUFU.EX2 R40, R4 ;  /* 0x0000000400287308 */ /* 0x0003e40000000800 */
[----:B-1----:R-:W-:-:S06]  /*11e90*/  FFMA.FTZ R4, R115, c[0x0][0x2d0], -R0 ;  /* 0x0000b40073047a23 */ /* 0x002fcc0000010800 */
[----:B------:R1:W3:Y:S02]  /*11ea0*/  MUFU.EX2 R37, R4 ;  /* 0x0000000400257308 */ /* 0x0002e40000000800 */
[----:B-1----:R-:W-:Y:S01]  /*11eb0*/  FFMA.FTZ R4, R116, c[0x0][0x2d0], -R0 ;  /* 0x0000b40074047a23 */ /* 0x002fe20000010800 */
[----:B--2---:R-:W-:Y:S01]  /*11ec0*/  MOV R116, R38 ;  /* 0x0000002600747202 */ /* 0x004fe20000000f00 */
[----:B---3--:R-:W-:-:S04]  /*11ed0*/  IMAD.MOV.U32 R61, RZ, RZ, R37 ;  /* 0x000000ffff3d7224 */ /* 0x008fc800078e0025 */
[----:B------:R1:W2:Y:S01]  /*11ee0*/  MUFU.EX2 R75, R4 ;  /* 0x00000004004b7308 */ /* 0x0002a20000000800 */
[C---:B------:R-:W-:Y:S07]  /*11ef0*/  HMMA.16816.F32.BF16 R36, R8.reuse, R62, RZ ;  /* 0x0000003e0824723c */ /* 0x040fee00000418ff */
[----:B------:R-:W-:Y:S02]  /*11f00*/  IMAD.MOV.U32 R63, RZ, RZ, R40 ;  /* 0x000000ffff3f7224 */ /* 0x000fe400078e0028 */
[----:B------:R-:W-:Y:S01]  /*11f10*/  HMMA.16816.F32.BF16 R40, R8, R102, RZ ;  /* 0x000000660828723c */ /* 0x000fe200000418ff */
[----:B-1----:R-:W-:-:S06]  /*11f20*/  FFMA.FTZ R4, R176, c[0x0][0x2d0], -R7 ;  /* 0x0000b400b0047a23 */ /* 0x002fcc0000010807 */
[----:B------:R-:W-:Y:S02]  /*11f30*/  F2FP.BF16.PACK_AB R8, R218, R68 ;  /* 0x00000044da08723e */ /* 0x000fe400000010ff */
[----:B------:R-:W-:Y:S01]  /*11f40*/  F2FP.BF16.PACK_AB R10, R116, R78 ;  /* 0x0000004e740a723e */ /* 0x000fe200000010ff */
[----:B------:R1:W-:Y:S01]  /*11f50*/  MUFU.EX2 R251, R4 ;  /* 0x0000000400fb7308 */ /* 0x0003e20000000800 */
[----:B------:R-:W-:Y:S02]  /*11f60*/  F2FP.BF16.PACK_AB R9, R63, R252 ;  /* 0x000000fc3f09723e */ /* 0x000fe400000010ff */
[----:B--2---:R-:W-:-:S07]  /*11f70*/  F2FP.BF16.PACK_AB R11, R75, R61 ;  /* 0x0000003d4b0b723e */ /* 0x004fce00000010ff */
[----:B------:R-:W-:Y:S01]  /*11f80*/  HMMA.16816.F32.BF16 R16, R8, R96, R16 ;  /* 0x000000600810723c */ /* 0x000fe20000041810 */
[----:B-1----:R-:W-:Y:S02]  /*11f90*/  FFMA.FTZ R4, R160, c[0x0][0x2d0], -R2 ;  /* 0x0000b400a0047a23 */ /* 0x002fe40000010802 */
[----:B------:R-:W-:-:S05]  /*11fa0*/  IMAD.MOV.U32 R160, RZ, RZ, R247 ;  /* 0x000000ffffa07224 */ /* 0x000fca00078e00f7 */
[C---:B------:R-:W-:Y:S01]  /*11fb0*/  HMMA.16816.F32.BF16 R48, R8.reuse, R92, R20 ;  /* 0x0000005c0830723c */ /* 0x040fe20000041814 */
[----:B------:R1:W-:Y:S07]  /*11fc0*/  MUFU.EX2 R247, R4 ;  /* 0x0000000400f77308 */ /* 0x0003ee0000000800 */
[C---:B------:R-:W-:Y:S08]  /*11fd0*/  HMMA.16816.F32.BF16 R52, R8.reuse, R104, R12 ;  /* 0x000000680834723c */ /* 0x040ff0000004180c */
[----:B------:R-:W-:Y:S01]  /*11fe0*/  HMMA.16816.F32.BF16 R12, R8, R94, R28 ;  /* 0x0000005e080c723c */ /* 0x000fe2000004181c */
[----:B-1----:R-:W-:-:S02]  /*11ff0*/  FFMA.FTZ R4, R143, c[0x0][0x2d0], -R2 ;  /* 0x0000b4008f047a23 */ /* 0x002fc40000010802 */
[----:B------:R-:W-:Y:S02]  /*12000*/  IMAD.MOV.U32 R143, RZ, RZ, R243 ;  /* 0x000000ffff8f7224 */ /* 0x000fe400078e00f3 */
[----:B------:R1:W2:Y:S03]  /*12010*/  MUFU.EX2 R248, R4 ;  /* 0x0000000400f87308 */ /* 0x0002a60000000800 */
[C---:B------:R-:W-:Y:S08]  /*12020*/  HMMA.16816.F32.BF16 R20, R8.reuse, R98, R32 ;  /* 0x000000620814723c */ /* 0x040ff00000041820 */
[----:B------:R-:W-:Y:S01]  /*12030*/  HMMA.16816.F32.BF16 R44, R8, R108, R24 ;  /* 0x0000006c082c723c */ /* 0x000fe20000041818 */
[----:B------:R-:W-:Y:S01]  /*12040*/  LDSM.16.MT88.4 R24, [R212+0x1900] ;  /* 0x00190000d418783b */ /* 0x000fe20000004200 */
[----:B-1----:R-:W-:-:S02]  /*12050*/  FFMA.FTZ R4, R142, c[0x0][0x2d0], -R2 ;  /* 0x0000b4008e047a23 */ /* 0x002fc40000010802 */
[----:B------:R-:W-:-:S04]  /*12060*/  IMAD.MOV.U32 R142, RZ, RZ, R246 ;  /* 0x000000ffff8e7224 */ /* 0x000fc800078e00f6 */
[C---:B------:R-:W-:Y:S01]  /*12070*/  HMMA.16816.F32.BF16 R28, R8.reuse, R106, R36 ;  /* 0x0000006a081c723c */ /* 0x040fe20000041824 */
[----:B------:R1:W-:Y:S07]  /*12080*/  MUFU.EX2 R249, R4 ;  /* 0x0000000400f97308 */ /* 0x0003ee0000000800 */
[----:B------:R-:W-:Y:S07]  /*12090*/  HMMA.16816.F32.BF16 R32, R8, R110, R40 ;  /* 0x0000006e0820723c */ /* 0x000fee0000041828 */
[----:B--2---:R-:W-:Y:S01]  /*120a0*/  F2FP.BF16.PACK_AB R8, R248, R247 ;  /* 0x000000f7f808723e */ /* 0x004fe200000010ff */
[----:B-1----:R-:W-:-:S02]  /*120b0*/  FFMA.FTZ R4, R141, c[0x0][0x2d0], -R2 ;  /* 0x0000b4008d047a23 */ /* 0x002fc40000010802 */
[----:B------:R-:W-:Y:S02]  /*120c0*/  IMAD.MOV.U32 R141, RZ, RZ, R245 ;  /* 0x000000ffff8d7224 */ /* 0x000fe400078e00f5 */
        /* <DEDUP_REMOVED lines=17> */
[----:B------:R1:W2:Y:S02]  /*121e0*/  MUFU.EX2 R242, R4 ;  /* 0x0000000400f27308 */ /* 0x0002a40000000800 */
[C---:B------:R-:W-:Y:S01]  /*121f0*/  HMMA.16816.F32.BF16 R112, R8.reuse, R64, R16 ;  /* 0x000000400870723c */ /* 0x040fe20000041810 */
[----:B------:R-:W3:Y:S07]  /*12200*/  LDSM.16.MT88.4 R16, [R209+0x1900] ;  /* 0x00190000d110783b */ /* 0x000eee0000004200 */
[----:B------:R-:W-:Y:S01]  /*12210*/  HMMA.16816.F32.BF16 R100, R8, R66, R20 ;  /* 0x000000420864723c */ /* 0x000fe20000041814 */
[----:B------:R-:W-:Y:S01]  /*12220*/  LDSM.16.MT88.4 R20, [R211+0x1900] ;  /* 0x00190000d314783b */ /* 0x000fe20000004200 */
[----:B-1----:R-:W-:-:S03]  /*12230*/  FFMA.FTZ R4, R185, c[0x0][0x2d0], -R7 ;  /* 0x0000b400b9047a23 */ /* 0x002fc60000010807 */
[----:B------:R-:W-:Y:S01]  /*12240*/  LDSM.16.MT88.4 R64, [R212+0x2100] ;  /* 0x00210000d440783b */ /* 0x000fe20000004200 */
[----:B------:R-:W-:Y:S01]  /*12250*/  IMAD.MOV.U32 R185, RZ, RZ, R74 ;  /* 0x000000ffffb97224 */ /* 0x000fe200078e004a */
[----:B------:R-:W-:Y:S01]  /*12260*/  MOV R74, R237 ;  /* 0x000000ed004a7202 */ /* 0x000fe20000000f00 */
[----:B------:R1:W-:Y:S01]  /*12270*/  MUFU.EX2 R240, R4 ;  /* 0x0000000400f07308 */ /* 0x0003e20000000800 */
[----:B------:R-:W-:Y:S01]  /*12280*/  HMMA.16816.F32.BF16 R92, R8, R82, R28 ;  /* 0x00000052085c723c */ /* 0x000fe2000004181c */
[----:B------:R-:W4:Y:S01]  /*12290*/  LDSM.16.MT88.4 R28, [R210+0x1900] ;  /* 0x00190000d21c783b */ /* 0x000f220000004200 */
[----:B------:R-:W-:Y:S01]  /*122a0*/  MOV R176, R74 ;  /* 0x0000004a00b07202 */ /* 0x000fe20000000f00 */
[----:B------:R-:W-:-:S05]  /*122b0*/  IMAD.MOV.U32 R74, RZ, RZ, R194 ;  /* 0x000000ffff4a7224 */ /* 0x000fca00078e00c2 */
[----:B------:R-:W-:Y:S01]  /*122c0*/  HMMA.16816.F32.BF16 R108, R8, R84, R48 ;  /* 0x00000054086c723c */ /* 0x000fe20000041830 */
[----:B-1----:R-:W-:-:S07]  /*122d0*/  FFMA.FTZ R4, R187, c[0x0][0x2d0], -R7 ;  /* 0x0000b400bb047a23 */ /* 0x002fce0000010807 */
[C---:B------:R-:W-:Y:S01]  /*122e0*/  HMMA.16816.F32.BF16 R104, R8.reuse, R86, R12 ;  /* 0x000000560868723c */ /* 0x040fe2000004180c */
[----:B------:R1:W1:Y:S07]  /*122f0*/  MUFU.EX2 R241, R4 ;  /* 0x0000000400f17308 */ /* 0x00026e0000000800 */
[C---:B------:R-:W-:Y:S08]  /*12300*/  HMMA.16816.F32.BF16 R84, R8.reuse, R88, R44 ;  /* 0x000000580854723c */ /* 0x040ff0000004182c */
[----:B------:R-:W-:Y:S01]  /*12310*/  HMMA.16816.F32.BF16 R96, R8, R80, R52 ;  /* 0x000000500860723c */ /* 0x000fe20000041834 */
[----:B------:R-:W-:Y:S01]  /*12320*/  LDSM.16.MT88.4 R80, [R211+0x2100] ;  /* 0x00210000d350783b */ /* 0x000fe20000004200 */
[----:B-1----:R-:W-:-:S04]  /*12330*/  FFMA.FTZ R4, R196, c[0x0][0x2d0], -R7 ;  /* 0x0000b400c4047a23 */ /* 0x002fc80000010807 */
[----:B------:R1:W-:Y:S02]  /*12340*/  MUFU.EX2 R239, R4 ;  /* 0x0000000400ef7308 */ /* 0x0003e40000000800 */
[----:B------:R-:W-:Y:S07]  /*12350*/  HMMA.16816.F32.BF16 R88, R8, R90, R32 ;  /* 0x0000005a0858723c */ /* 0x000fee0000041820 */
[----:B--2---:R-:W-:Y:S02]  /*12360*/  F2FP.BF16.PACK_AB R8, R242, R251 ;  /* 0x000000fbf208723e */ /* 0x004fe400000010ff */
[----:B------:R-:W-:Y:S01]  /*12370*/  F2FP.BF16.PACK_AB R10, R241, R240 ;  /* 0x000000f0f10a723e */ /* 0x000fe200000010ff */
[----:B-1----:R-:W-:-:S04]  /*12380*/  FFMA.FTZ R4, R197, c[0x0][0x2d0], -R7 ;  /* 0x0000b400c5047a23 */ /* 0x002fc80000010807 */
[----:B------:R1:W-:Y:S02]  /*12390*/  MUFU.EX2 R238, R4 ;  /* 0x0000000400ee7308 */ /* 0x0003e40000000800 */
[----:B-1----:R-:W-:Y:S02]  /*123a0*/  FFMA.FTZ R4, R165, c[0x0][0x2d0], -R6 ;  /* 0x0000b400a5047a23 */ /* 0x002fe40000010806 */
[----:B------:R-:W-:-:S04]  /*123b0*/  IMAD.MOV.U32 R165, RZ, RZ, R75 ;  /* 0x000000ffffa57224 */ /* 0x000fc800078e004b */
[----:B------:R1:W-:Y:S01]  /*123c0*/  MUFU.EX2 R237, R4 ;  /* 0x0000000400ed7308 */ /* 0x0003e20000000800 */
[----:B------:R-:W-:Y:S02]  /*123d0*/  IMAD.MOV.U32 R75, RZ, RZ, R195 ;  /* 0x000000ffff4b7224 */ /* 0x000fe400078e00c3 */
[----:B-1----:R-:W-:Y:S02]  /*123e0*/  FFMA.FTZ R4, R172, c[0x0][0x2d0], -R6 ;  /* 0x0000b400ac047a23 */ /* 0x002fe40000010806 */
        /* <DEDUP_REMOVED lines=8> */
[----:B------:R-:W-:Y:S01]  /*12470*/  IMAD.MOV.U32 R116, RZ, RZ, R119 ;  /* 0x000000ffff747224 */ /* 0x000fe200078e0077 */
[----:B------:R-:W-:-:S03]  /*12480*/  MOV R119, R191 ;  /* 0x000000bf00777202 */ /* 0x000fc60000000f00 */
[----:B------:R1:W2:Y:S02]  /*12490*/  MUFU.EX2 R203, R4 ;  /* 0x0000000400cb7308 */ /* 0x0002a40000000800 */
[----:B-1----:R-:W-:Y:S01]  /*124a0*/  FFMA.FTZ R4, R198, c[0x0][0x2d0], -R7 ;  /* 0x0000b400c6047a23 */ /* 0x002fe20000010807 */
[----:B--2---:R-:W-:-:S05]  /*124b0*/  F2FP.BF16.PACK_AB R11, R203, R235 ;  /* 0x000000ebcb0b723e */ /* 0x004fca00000010ff */
[----:B------:R1:W-:Y:S02]  /*124c0*/  MUFU.EX2 R234, R4 ;  /* 0x0000000400ea7308 */ /* 0x0003e40000000800 */
[C---:B---3--:R-:W-:Y:S07]  /*124d0*/  HMMA.16816.F32.BF16 R52, R8.reuse, R18, R120 ;  /* 0x000000120834723c */ /* 0x048fee0000041878 */
[----:B------:R-:W-:Y:S01]  /*124e0*/  IMAD.MOV.U32 R123, RZ, RZ, R190 ;  /* 0x000000ffff7b7224 */ /* 0x000fe200078e00be */
[----:B------:R-:W-:Y:S01]  /*124f0*/  HMMA.16816.F32.BF16 R48, R8, R24, R148 ;  /* 0x000000180830723c */ /* 0x000fe20000041894 */
[----:B------:R-:W-:-:S02]  /*12500*/  IMAD.MOV.U32 R121, RZ, RZ, R185 ;  /* 0x000000ffff797224 */ /* 0x000fc400078e00b9 */
[----:B------:R-:W-:Y:S02]  /*12510*/  IMAD.MOV.U32 R120, RZ, RZ, R140 ;  /* 0x000000ffff787224 */ /* 0x000fe400078e008c */
[----:B-1----:R-:W-:Y:S02]  /*12520*/  FFMA.FTZ R4, R199, c[0x0][0x2d0], -R7 ;  /* 0x0000b400c7047a23 */ /* 0x002fe40000010807 */
[----:B------:R-:W-:Y:S01]  /*12530*/  IMAD.MOV.U32 R149, RZ, RZ, R68 ;  /* 0x000000ffff957224 */ /* 0x000fe200078e0044 */
[----:B------:R-:W-:Y:S01]  /*12540*/  HMMA.16816.F32.BF16 R44, R8, R26, R124 ;  /* 0x0000001a082c723c */ /* 0x000fe2000004187c */
[----:B------:R1:W2:Y:S01]  /*12550*/  MUFU.EX2 R202, R4 ;  /* 0x0000000400ca7308 */ /* 0x0002a20000000800 */
[----:B------:R-:W-:Y:S01]  /*12560*/  IMAD.MOV.U32 R150, RZ, RZ, R141 ;  /* 0x000000ffff967224 */ /* 0x000fe200078e008d */
[----:B------:R-:W-:Y:S01]  /*12570*/  MOV R151, R142 ;  /* 0x0000008e00977202 */ /* 0x000fe20000000f00 */
[----:B------:R-:W-:-:S04]  /*12580*/  IMAD.MOV.U32 R148, RZ, RZ, R121 ;  /* 0x000000ffff947224 */ /* 0x000fc800078e0079 */
[C---:B----4-:R-:W-:Y:S07]  /*12590*/  HMMA.16816.F32.BF16 R40, R8.reuse, R28, R152 ;  /* 0x0000001c0828723c */ /* 0x050fee0000041898 */
[----:B------:R-:W-:Y:S01]  /*125a0*/  IMAD.MOV.U32 R153, RZ, RZ, R175 ;  /* 0x000000ffff997224 */ /* 0x000fe200078e00af */
[C---:B------:R-:W-:Y:S01]  /*125b0*/  HMMA.16816.F32.BF16 R36, R8.reuse, R30, R128 ;  /* 0x0000001e0824723c */ /* 0x040fe20000041880 */
[----:B-1----:R-:W-:Y:S01]  /*125c0*/  FFMA.FTZ R4, R177, c[0x0][0x2d0], -R6 ;  /* 0x0000b400b1047a23 */ /* 0x002fe20000010806 */
[----:B------:R-:W-:Y:S01]  /*125d0*/  LDSM.16.MT88.4 R128, [R212+0x2900] ;  /* 0x00290000d480783b */ /* 0x000fe20000004200 */
[----:B------:R-:W-:Y:S01]  /*125e0*/  IMAD.MOV.U32 R177, RZ, RZ, R57 ;  /* 0x000000ffffb17224 */ /* 0x000fe200078e0039 */
[----:B------:R-:W-:Y:S01]  /*125f0*/  MOV R152, R171 ;  /* 0x000000ab00987202 */ /* 0x000fe20000000f00 */
[----:B------:R1:W-:Y:S03]  /*12600*/  MUFU.EX2 R199, R4 ;  /* 0x0000000400c77308 */ /* 0x0003e60000000800 */
[----:B------:R-:W-:Y:S01]  /*12610*/  HMMA.16816.F32.BF16 R56, R8, R16, R144 ;  /* 0x000000100838723c */ /* 0x000fe20000041890 */
[----:B------:R-:W-:-:S05]  /*12620*/  MOV R122, R177 ;  /* 0x000000b1007a7202 */ /* 0x000fca0000000f00 */
[----:B------:R-:W-:Y:S01]  /*12630*/  IMAD.MOV.U32 R155, RZ, RZ, R122 ;  /* 0x000000ffff9b7224 */ /* 0x000fe200078e007a */
[----:B------:R-:W-:Y:S01]  /*12640*/  MOV R144, R78 ;  /* 0x0000004e00907202 */ /* 0x000fe20000000f00 */
[----:B------:R-:W-:Y:S01]  /*12650*/  IMAD.MOV.U32 R145, RZ, RZ, R79 ;  /* 0x000000ffff917224 */ /* 0x000fe200078e004f */
[C---:B------:R-:W-:Y:S01]  /*12660*/  HMMA.16816.F32.BF16 R32, R8.reuse, R20, R156 ;  /* 0x000000140820723c */ /* 0x040fe2000004189c */
[----:B------:R-:W-:Y:S01]  /*12670*/  IMAD.MOV.U32 R146, RZ, RZ, R60 ;  /* 0x000000ffff927224 */ /* 0x000fe200078e003c */
[----:B------:R-:W-:Y:S01]  /*12680*/  LDSM.16.MT88.4 R76, [R210+0x2100] ;  /* 0x00210000d24c783b */ /* 0x000fe20000004200 */
[----:B------:R-:W-:Y:S01]  /*12690*/  IMAD.MOV.U32 R147, RZ, RZ, R61 ;  /* 0x000000ffff937224 */ /* 0x000fe200078e003d */
[----:B------:R-:W-:Y:S01]  /*126a0*/  MOV R121, R145 ;  /* 0x0000009100797202 */ /* 0x000fe20000000f00 */
[----:B-1----:R-:W-:Y:S02]  /*126b0*/  FFMA.FTZ R4, R182, c[0x0][0x2d0], -R6 ;  /* 0x0000b400b6047a23 */ /* 0x002fe40000010806 */
[----:B------:R-:W-:Y:S01]  /*126c0*/  IMAD.MOV.U32 R182, RZ, RZ, R63 ;  /* 0x000000ffffb67224 */ /* 0x000fe200078e003f */
[----:B------:R-:W-:Y:S01]  /*126d0*/  HMMA.16816.F32.BF16 R12, R8, R22, R136 ;  /* 0x00000016080c723c */ /* 0x000fe20000041888 */
[----:B------:R-:W1:Y:S01]  /*126e0*/  MUFU.EX2 R198, R4 ;  /* 0x0000000400c67308 */ /* 0x000e620000000800 */
[----:B------:R-:W3:Y:S01]  /*126f0*/  LDSM.16.MT88.4 R60, [R209+0x2100] ;  /* 0x00210000d13c783b */ /* 0x000ee20000004200 */
[----:B------:R-:W-:Y:S01]  /*12700*/  IMAD.MOV.U32 R157, RZ, RZ, R176 ;  /* 0x000000ffff9d7224 */ /* 0x000fe200078e00b0 */
[----:B------:R-:W-:Y:S01]  /*12710*/  MOV R156, R116 ;  /* 0x00000074009c7202 */ /* 0x000fe20000000f00 */
[----:B------:R-:W-:-:S02]  /*12720*/  IMAD.MOV.U32 R159, RZ, RZ, R172 ;  /* 0x000000ffff9f7224 */ /* 0x000fc400078e00ac */
[----:B------:R-:W-:Y:S01]  /*12730*/  F2FP.BF16.PACK_AB R8, R238, R239 ;  /* 0x000000efee08723e */ /* 0x000fe200000010ff */
[----:B------:R-:W-:Y:S01]  /*12740*/  IMAD.MOV.U32 R139, RZ, RZ, R74 ;  /* 0x000000ffff8b7224 */ /* 0x000fe200078e004a */
[----:B--2---:R-:W-:Y:S01]  /*12750*/  F2FP.BF16.PACK_AB R10, R202, R234 ;  /* 0x000000eaca0a723e */ /* 0x004fe200000010ff */
[----:B------:R-:W-:Y:S01]  /*12760*/  IMAD.MOV.U32 R122, RZ, RZ, R144 ;  /* 0x000000ffff7a7224 */ /* 0x000fe200078e0090 */
[----:B------:R-:W-:Y:S01]  /*12770*/  MOV R138, R119 ;  /* 0x00000077008a7202 */ /* 0x000fe20000000f00 */
[----:B------:R-:W-:Y:S02]  /*12780*/  IMAD.MOV.U32 R154, RZ, RZ, R147 ;  /* 0x000000ffff9a7224 */ /* 0x000fe400078e0093 */
[----:B------:R-:W-:Y:S02]  /*12790*/  IMAD.MOV.U32 R158, RZ, RZ, R165 ;  /* 0x000000ffff9e7224 */ /* 0x000fe400078e00a5 */
[----:B------:R-:W-:Y:S01]  /*127a0*/  IMAD.MOV.U32 R137, RZ, RZ, R118 ;  /* 0x000000ffff897224 */ /* 0x000fe200078e0076 */
[----:B-1----:R-:W-:Y:S01]  /*127b0*/  F2FP.BF16.PACK_AB R9, R198, R199 ;  /* 0x000000c7c609723e */ /* 0x002fe200000010ff */
[----:B------:R-:W-:-:S04]  /*127c0*/  FFMA.FTZ R4, R183, c[0x0][0x2d0], -R6 ;  /* 0x0000b400b7047a23 */ /* 0x000fc80000010806 */
[----:B------:R1:W-:Y:S02]  /*127d0*/  MUFU.EX2 R197, R4 ;  /* 0x0000000400c57308 */ /* 0x0003e40000000800 */
[----:B-1----:R-:W-:-:S06]  /*127e0*/  FFMA.FTZ R4, R184, c[0x0][0x2d0], -R6 ;  /* 0x0000b400b8047a23 */ /* 0x002fcc0000010806 */
[----:B------:R1:W2:Y:S02]  /*127f0*/  MUFU.EX2 R196, R4 ;  /* 0x0000000400c47308 */ /* 0x0002a40000000800 */
[----:B-1----:R-:W-:Y:S01]  /*12800*/  FFMA.FTZ R4, R166, c[0x0][0x2d0], -R2 ;  /* 0x0000b400a6047a23 */ /* 0x002fe20000010802 */
[----:B--2---:R-:W-:-:S05]  /*12810*/  F2FP.BF16.PACK_AB R11, R196, R197 ;  /* 0x000000c5c40b723e */ /* 0x004fca00000010ff */
[----:B------:R1:W-:Y:S02]  /*12820*/  MUFU.EX2 R195, R4 ;  /* 0x0000000400c37308 */ /* 0x0003e40000000800 */
[C---:B---3--:R-:W-:Y:S08]  /*12830*/  HMMA.16816.F32.BF16 R56, R8.reuse, R60, R56 ;  /* 0x0000003c0838723c */ /* 0x048ff00000041838 */
        /* <DEDUP_REMOVED lines=8> */
[C---:B------:R-:W-:Y:S08]  /*128c0*/  HMMA.16816.F32.BF16 R36, R8.reuse, R78, R36 ;  /* 0x0000004e0824723c */ /* 0x040ff00000041824 */
[----:B------:R-:W-:Y:S01]  /*128d0*/  HMMA.16816.F32.BF16 R32, R8, R80, R32 ;  /* 0x000000500820723c */ /* 0x000fe20000041820 */
[----:B-1----:R-:W-:-:S04]  /*128e0*/  FFMA.FTZ R4, R174, c[0x0][0x2d0], -R2 ;  /* 0x0000b400ae047a23 */ /* 0x002fc80000010802 */
[----:B------:R1:W3:Y:S03]  /*128f0*/  MUFU.EX2 R190, R4 ;  /* 0x0000000400be7308 */ /* 0x0002e60000000800 */
[----:B------:R-:W-:Y:S07]  /*12900*/  HMMA.16816.F32.BF16 R12, R8, R82, R12 ;  /* 0x00000052080c723c */ /* 0x000fee000004180c */
[----:B--2---:R-:W-:Y:S01]  /*12910*/  F2FP.BF16.PACK_AB R8, R194, R195 ;  /* 0x000000c3c208723e */ /* 0x004fe200000010ff */
[----:B-1----:R-:W-:Y:S01]  /*12920*/  FFMA.FTZ R4, R161, c[0x0][0x2d0], -R0 ;  /* 0x0000b400a1047a23 */ /* 0x002fe20000010800 */
[----:B---3--:R-:W-:Y:S01]  /*12930*/  F2FP.BF16.PACK_AB R10, R190, R191 ;  /* 0x000000bfbe0a723e */ /* 0x008fe200000010ff */
[----:B------:R-:W-:-:S02]  /*12940*/  IMAD.MOV.U32 R161, RZ, RZ, R75 ;  /* 0x000000ffffa17224 */ /* 0x000fc400078e004b */
[----:B------:R1:W-:Y:S02]  /*12950*/  MUFU.EX2 R186, R4 ;  /* 0x0000000400ba7308 */ /* 0x0003e40000000800 */
[----:B-1----:R-:W-:-:S06]  /*12960*/  FFMA.FTZ R4, R162, c[0x0][0x2d0], -R0 ;  /* 0x0000b400a2047a23 */ /* 0x002fcc0000010800 */
[----:B------:R1:W2:Y:S02]  /*12970*/  MUFU.EX2 R187, R4 ;  /* 0x0000000400bb7308 */ /* 0x0002a40000000800 */
[----:B-1----:R-:W-:Y:S01]  /*12980*/  FFMA.FTZ R4, R163, c[0x0][0x2d0], -R0 ;  /* 0x0000b400a3047a23 */ /* 0x002fe20000010800 */
[----:B--2---:R-:W-:Y:S01]  /*12990*/  F2FP.BF16.PACK_AB R9, R187, R186 ;  /* 0x000000babb09723e */ /* 0x004fe200000010ff */
[----:B------:R-:W-:-:S04]  /*129a0*/  IMAD.MOV.U32 R163, RZ, RZ, R123 ;  /* 0x000000ffffa37224 */ /* 0x000fc800078e007b */
[----:B------:R1:W-:Y:S01]  /*129b0*/  MUFU.EX2 R185, R4 ;  /* 0x0000000400b97308 */ /* 0x0003e20000000800 */
[----:B------:R-:W-:Y:S02]  /*129c0*/  IMAD.MOV.U32 R123, RZ, RZ, R182 ;  /* 0x000000ffff7b7224 */ /* 0x000fe400078e00b6 */
[----:B-1----:R-:W-:-:S05]  /*129d0*/  FFMA.FTZ R4, R164, c[0x0][0x2d0], -R0 ;  /* 0x0000b400a4047a23 */ /* 0x002fca0000010800 */
[----:B------:R1:W2:Y:S02]  /*129e0*/  MUFU.EX2 R68, R4 ;  /* 0x0000000400447308 */ /* 0x0002a40000000800 */
[----:B-1----:R-:W-:Y:S01]  /*129f0*/  FFMA.FTZ R4, R233, c[0x0][0x2d0], -R7 ;  /* 0x0000b400e9047a23 */ /* 0x002fe20000010807 */
[----:B--2---:R-:W-:Y:S01]  /*12a00*/  F2FP.BF16.PACK_AB R11, R68, R185 ;  /* 0x000000b9440b723e */ /* 0x004fe200000010ff */
[----:B------:R-:W-:-:S04]  /*12a10*/  IMAD.MOV.U32 R233, RZ, RZ, R151 ;  /* 0x000000ffffe97224 */ /* 0x000fc800078e0097 */
[----:B------:R1:W-:Y:S02]  /*12a20*/  MUFU.EX2 R182, R4 ;  /* 0x0000000400b67308 */ /* 0x0003e40000000800 */
        /* <DEDUP_REMOVED lines=8> */
[----:B-1----:R-:W-:-:S07]  /*12ab0*/  FFMA.FTZ R4, R231, c[0x0][0x2d0], -R7 ;  /* 0x0000b400e7047a23 */ /* 0x002fce0000010807 */
[----:B------:R-:W-:Y:S01]  /*12ac0*/  HMMA.16816.F32.BF16 R92, R8, R30, R92 ;  /* 0x0000001e085c723c */ /* 0x000fe2000004185c */
[----:B------:R-:W-:Y:S01]  /*12ad0*/  FFMA.FTZ R7, R230, c[0x0][0x2d0], -R7 ;  /* 0x0000b400e6077a23 */ /* 0x000fe20000010807 */
[----:B--2---:R-:W-:Y:S01]  /*12ae0*/  F2FP.BF16.PACK_AB R164, R183, R182 ;  /* 0x000000b6b7a4723e */ /* 0x004fe200000010ff */
[----:B------:R1:W-:Y:S01]  /*12af0*/  MUFU.EX2 R184, R4 ;  /* 0x0000000400b87308 */ /* 0x0003e20000000800 */
[----:B------:R-:W-:-:S04]  /*12b00*/  IMAD.MOV.U32 R230, RZ, RZ, R143 ;  /* 0x000000ffffe67224 */ /* 0x000fc800078e008f */
[C---:B------:R-:W-:Y:S01]  /*12b10*/  HMMA.16816.F32.BF16 R140, R8.reuse, R24, R112 ;  /* 0x00000018088c723c */ /* 0x040fe20000041870 */
[----:B------:R-:W2:Y:S02]  /*12b20*/  LDSM.16.MT88.4 R112, [R209+0x2900] ;  /* 0x00290000d170783b */ /* 0x000ea40000004200 */
[----:B------:R-:W3:Y:S05]  /*12b30*/  MUFU.EX2 R177, R7 ;  /* 0x0000000700b17308 */ /* 0x000eea0000000800 */
[----:B------:R-:W-:Y:S01]  /*12b40*/  HMMA.16816.F32.BF16 R84, R8, R20, R84 ;  /* 0x000000140854723c */ /* 0x000fe20000041854 */
[----:B-1----:R-:W-:Y:S02]  /*12b50*/  FFMA.FTZ R4, R206, c[0x0][0x2d0], -R6 ;  /* 0x0000b400ce047a23 */ /* 0x002fe40000010806 */
[----:B------:R-:W-:Y:S01]  /*12b60*/  IMAD.MOV.U32 R206, RZ, RZ, R149 ;  /* 0x000000ffffce7224 */ /* 0x000fe200078e0095 */
[----:B------:R-:W-:Y:S01]  /*12b70*/  MOV R149, R120 ;  /* 0x0000007800957202 */ /* 0x000fe20000000f00 */
[----:B------:R1:W-:Y:S01]  /*12b80*/  MUFU.EX2 R174, R4 ;  /* 0x0000000400ae7308 */ /* 0x0003e20000000800 */
[----:B------:R-:W-:-:S02]  /*12b90*/  IMAD.MOV.U32 R120, RZ, RZ, R146 ;  /* 0x000000ffff787224 */ /* 0x000fc400078e0092 */
[----:B------:R-:W-:Y:S01]  /*12ba0*/  HMMA.16816.F32.BF16 R88, R8, R22, R88 ;  /* 0x000000160858723c */ /* 0x000fe20000041858 */
[----:B------:R-:W4:Y:S01]  /*12bb0*/  LDSM.16.MT88.4 R144, [R210+0x2900] ;  /* 0x00290000d290783b */ /* 0x000f220000004200 */
[----:B---3--:R-:W-:Y:S02]  /*12bc0*/  F2FP.BF16.PACK_AB R166, R177, R184 ;  /* 0x000000b8b1a6723e */ /* 0x008fe400000010ff */
[----:B------:R-:W-:-:S03]  /*12bd0*/  MOV R231, R149 ;  /* 0x0000009500e77202 */ /* 0x000fc60000000f00 */
[----:B------:R-:W-:-:S04]  /*12be0*/  FFMA.FTZ R8, R201, c[0x0][0x2d0], -R2 ;  /* 0x0000b400c9087a23 */ /* 0x000fc80000010802 */
[----:B------:R3:W-:Y:S01]  /*12bf0*/  MUFU.EX2 R28, R8 ;  /* 0x00000008001c7308 */ /* 0x0007e20000000800 */
[----:B-1----:R-:W-:Y:S02]  /*12c00*/  FFMA.FTZ R4, R205, c[0x0][0x2d0], -R6 ;  /* 0x0000b400cd047a23 */ /* 0x002fe40000010806 */
[----:B------:R-:W-:-:S05]  /*12c10*/  IMAD.MOV.U32 R205, RZ, RZ, R138 ;  /* 0x000000ffffcd7224 */ /* 0x000fca00078e008a */
[----:B------:R1:W1:Y:S01]  /*12c20*/  MUFU.EX2 R175, R4 ;  /* 0x0000000400af7308 */ /* 0x0002620000000800 */
[----:B---3--:R-:W-:-:S07]  /*12c30*/  FFMA.FTZ R8, R228, c[0x0][0x2d0], -R2 ;  /* 0x0000b400e4087a23 */ /* 0x008fce0000010802 */
[----:B------:R3:W-:Y:S01]  /*12c40*/  MUFU.EX2 R30, R8 ;  /* 0x00000008001e7308 */ /* 0x0007e20000000800 */
[--C-:B-1----:R-:W-:Y:S01]  /*12c50*/  FFMA.FTZ R4, R204, c[0x0][0x2d0], -R6.reuse ;  /* 0x0000b400cc047a23 */ /* 0x102fe20000010806 */
[----:B------:R-:W-:Y:S01]  /*12c60*/  F2FP.BF16.PACK_AB R165, R175, R174 ;  /* 0x000000aeafa5723e */ /* 0x000fe200000010ff */
[----:B------:R-:W-:Y:S01]  /*12c70*/  FFMA.FTZ R6, R207, c[0x0][0x2d0], -R6 ;  /* 0x0000b400cf067a23 */ /* 0x000fe20000010806 */
[----:B------:R-:W-:-:S04]  /*12c80*/  MOV R204, R161 ;  /* 0x000000a100cc7202 */ /* 0x000fc80000000f00 */
[----:B------:R1:W-:Y:S01]  /*12c90*/  MUFU.EX2 R176, R4 ;  /* 0x0000000400b07308 */ /* 0x0003e20000000800 */
[----:B------:R-:W-:-:S07]  /*12ca0*/  IMAD.MOV.U32 R207, RZ, RZ, R157 ;  /* 0x000000ffffcf7224 */ /* 0x000fce00078e009d */
[----:B------:R-:W2:Y:S01]  /*12cb0*/  MUFU.EX2 R173, R6 ;  /* 0x0000000600ad7308 */ /* 0x000ea20000000800 */
[--C-:B---3--:R-:W-:Y:S02]  /*12cc0*/  FFMA.FTZ R8, R229, c[0x0][0x2d0], -R2.reuse ;  /* 0x0000b400e5087a23 */ /* 0x108fe40000010802 */
[----:B-1----:R-:W-:-:S05]  /*12cd0*/  FFMA.FTZ R4, R188, c[0x0][0x2d0], -R2 ;  /* 0x0000b400bc047a23 */ /* 0x002fca0000010802 */
[----:B------:R-:W-:Y:S01]  /*12ce0*/  MUFU.EX2 R31, R8 ;  /* 0x00000008001f7308 */ /* 0x000fe20000000800 */
[----:B------:R-:W-:Y:S02]  /*12cf0*/  MOV R188, R158 ;  /* 0x0000009e00bc7202 */ /* 0x000fe40000000f00 */
[----:B--2---:R-:W-:-:S05]  /*12d00*/  F2FP.BF16.PACK_AB R167, R173, R176 ;  /* 0x000000b0ada7723e */ /* 0x004fca00000010ff */
[----:B------:R1:W-:Y:S02]  /*12d10*/  MUFU.EX2 R172, R4 ;  /* 0x0000000400ac7308 */ /* 0x0003e40000000800 */
[----:B------:R-:W-:Y:S07]  /*12d20*/  HMMA.16816.F32.BF16 R104, R164, R112, R56 ;  /* 0x00000070a468723c */ /* 0x000fee0000041838 */
[----:B------:R-:W-:Y:S01]  /*12d30*/  IMAD.MOV.U32 R59, RZ, RZ, R123 ;  /* 0x000000ffff3b7224 */ /* 0x000fe200078e007b */
[----:B------:R-:W-:Y:S01]  /*12d40*/  MOV R57, R132 ;  /* 0x0000008400397202 */ /* 0x000fe20000000f00 */
[----:B------:R-:W-:Y:S01]  /*12d50*/  IMAD.MOV.U32 R58, RZ, RZ, R5 ;  /* 0x000000ffff3a7224 */ /* 0x000fe200078e0005 */
[----:B------:R-:W-:Y:S01]  /*12d60*/  MOV R56, R160 ;  /* 0x000000a000387202 */ /* 0x000fe20000000f00 */
[----:B-1----:R-:W-:Y:S01]  /*12d70*/  FFMA.FTZ R4, R189, c[0x0][0x2d0], -R2 ;  /* 0x0000b400bd047a23 */ /* 0x002fe20000010802 */
[----:B------:R-:W-:Y:S01]  /*12d80*/  F2FP.BF16.PACK_AB R160, R30, R28 ;  /* 0x0000001c1ea0723e */ /* 0x000fe200000010ff */
[----:B------:R-:W-:-:S02]  /*12d90*/  IMAD.MOV.U32 R189, RZ, RZ, R152 ;  /* 0x000000ffffbd7224 */ /* 0x000fc400078e0098 */
[----:B------:R1:W-:Y:S02]  /*12da0*/  MUFU.EX2 R171, R4 ;  /* 0x0000000400ab7308 */ /* 0x0003e40000000800 */
[----:B-1----:R-:W-:Y:S01]  /*12db0*/  FFMA.FTZ R4, R193, c[0x0][0x2d0], -R2 ;  /* 0x0000b400c1047a23 */ /* 0x002fe20000010802 */
[----:B------:R-:W-:-:S05]  /*12dc0*/  MOV R193, R153 ;  /* 0x0000009900c17202 */ /* 0x000fca0000000f00 */
[----:B------:R1:W-:Y:S02]  /*12dd0*/  MUFU.EX2 R75, R4 ;  /* 0x00000004004b7308 */ /* 0x0003e40000000800 */
[--C-:B-1----:R-:W-:Y:S02]  /*12de0*/  FFMA.FTZ R4, R192, c[0x0][0x2d0], -R2.reuse ;  /* 0x0000b400c0047a23 */ /* 0x102fe40000010802 */
[----:B------:R-:W-:-:S04]  /*12df0*/  FFMA.FTZ R2, R200, c[0x0][0x2d0], -R2 ;  /* 0x0000b400c8027a23 */ /* 0x000fc80000010802 */
[----:B------:R1:W2:Y:S01]  /*12e00*/  MUFU.EX2 R74, R4 ;  /* 0x00000004004a7308 */ /* 0x0002a20000000800 */
[----:B------:R-:W-:-:S07]  /*12e10*/  IMAD.MOV.U32 R192, RZ, RZ, R154 ;  /* 0x000000ffffc07224 */ /* 0x000fce00078e009a */
[----:B------:R3:W3:Y:S01]  /*12e20*/  MUFU.EX2 R29, R2 ;  /* 0x00000002001d7308 */ /* 0x0006e20000000800 */
[----:B-1----:R-:W-:Y:S01]  /*12e30*/  FFMA.FTZ R4, R178, c[0x0][0x2d0], -R0 ;  /* 0x0000b400b2047a23 */ /* 0x002fe20000010800 */
[----:B--2---:R-:W-:Y:S01]  /*12e40*/  F2FP.BF16.PACK_AB R6, R74, R75 ;  /* 0x0000004b4a06723e */ /* 0x004fe200000010ff */
[----:B------:R-:W-:-:S05]  /*12e50*/  IMAD.MOV.U32 R178, RZ, RZ, R120 ;  /* 0x000000ffffb27224 */ /* 0x000fca00078e0078 */
[----:B------:R1:W-:Y:S01]  /*12e60*/  MUFU.EX2 R24, R4 ;  /* 0x0000000400187308 */ /* 0x0003e20000000800 */
[----:B---3--:R-:W-:Y:S01]  /*12e70*/  FFMA.FTZ R2, R170, c[0x0][0x2d0], -R0 ;  /* 0x0000b400aa027a23 */ /* 0x008fe20000010800 */
[----:B------:R-:W-:-:S06]  /*12e80*/  F2FP.BF16.PACK_AB R162, R29, R31 ;  /* 0x0000001f1da2723e */ /* 0x000fcc00000010ff */
[----:B------:R2:W-:Y:S01]  /*12e90*/  MUFU.EX2 R20, R2 ;  /* 0x0000000200147308 */ /* 0x0005e20000000800 */
[----:B-1----:R-:W-:Y:S01]  /*12ea0*/  FFMA.FTZ R4, R179, c[0x0][0x2d0], -R0 ;  /* 0x0000b400b3047a23 */ /* 0x002fe20000010800 */
[----:B------:R-:W-:-:S06]  /*12eb0*/  MOV R179, R121 ;  /* 0x0000007900b37202 */ /* 0x000fcc0000000f00 */
[----:B------:R1:W3:Y:S01]  /*12ec0*/  MUFU.EX2 R27, R4 ;  /* 0x00000004001b7308 */ /* 0x0002e20000000800 */
[----:B--2---:R-:W-:-:S07]  /*12ed0*/  FFMA.FTZ R2, R169, c[0x0][0x2d0], -R0 ;  /* 0x0000b400a9027a23 */ /* 0x004fce0000010800 */
[----:B------:R2:W2:Y:S01]  /*12ee0*/  MUFU.EX2 R21, R2 ;  /* 0x0000000200157308 */ /* 0x0004a20000000800 */
[----:B-1----:R-:W-:Y:S01]  /*12ef0*/  FFMA.FTZ R4, R180, c[0x0][0x2d0], -R0 ;  /* 0x0000b400b4047a23 */ /* 0x002fe20000010800 */
[----:B---3--:R-:W-:Y:S01]  /*12f00*/  F2FP.BF16.PACK_AB R5, R27, R24 ;  /* 0x000000181b05723e */ /* 0x008fe200000010ff */
[----:B------:R-:W-:-:S05]  /*12f10*/  IMAD.MOV.U32 R180, RZ, RZ, R122 ;  /* 0x000000ffffb47224 */ /* 0x000fca00078e007a */
[----:B------:R1:W-:Y:S01]  /*12f20*/  MUFU.EX2 R26, R4 ;  /* 0x00000004001a7308 */ /* 0x0003e20000000800 */
[----:B------:R-:W-:Y:S01]  /*12f30*/  HMMA.16816.F32.BF16 R120, R164, R128, R48 ;  /* 0x00000080a478723c */ /* 0x000fe20000041830 */
[----:B--2---:R-:W-:Y:S01]  /*12f40*/  FFMA.FTZ R2, R168, c[0x0][0x2d0], -R0 ;  /* 0x0000b400a8027a23 */ /* 0x004fe20000010800 */
[----:B------:R-:W-:-:S05]  /*12f50*/  F2FP.BF16.PACK_AB R161, R21, R20 ;  /* 0x0000001415a1723e */ /* 0x000fca00000010ff */
[----:B------:R-:W-:Y:S01]  /*12f60*/  IMAD.MOV.U32 R50, RZ, RZ, R135 ;  /* 0x000000ffff327224 */ /* 0x000fe200078e0087 */
[----:B------:R-:W-:Y:S01]  /*12f70*/  MOV R51, R155 ;  /* 0x0000009b00337202 */ /* 0x000fe20000000f00 */
[----:B------:R-:W-:Y:S01]  /*12f80*/  IMAD.MOV.U32 R49, RZ, RZ, R133 ;  /* 0x000000ffff317224 */ /* 0x000fe200078e0085 */
[----:B------:R-:W-:Y:S01]  /*12f90*/  MUFU.EX2 R23, R2 ;  /* 0x0000000200177308 */ /* 0x000fe20000000800 */
[----:B------:R-:W-:Y:S01]  /*12fa0*/  IMAD.MOV.U32 R48, RZ, RZ, R134 ;  /* 0x000000ffff307224 */ /* 0x000fe200078e0086 */
[----:B------:R-:W-:Y:S01]  /*12fb0*/  HMMA.16816.F32.BF16 R152, R164, R16, R32 ;  /* 0x00000010a498723c */ /* 0x000fe20000041820 */
[----:B-1----:R-:W-:Y:S02]  /*12fc0*/  FFMA.FTZ R4, R181, c[0x0][0x2d0], -R0 ;  /* 0x0000b400b5047a23 */ /* 0x002fe40000010800 */
[----:B------:R-:W-:-:S03]  /*12fd0*/  IMAD.MOV.U32 R181, RZ, RZ, R117 ;  /* 0x000000ffffb57224 */ /* 0x000fc600078e0075 */
[----:B------:R1:W2:Y:S02]  /*12fe0*/  MUFU.EX2 R25, R4 ;  /* 0x0000000400197308 */ /* 0x0002a40000000800 */
[----:B------:R-:W-:Y:S01]  /*12ff0*/  HMMA.16816.F32.BF16 R132, R164, R130, R44 ;  /* 0x00000082a484723c */ /* 0x000fe2000004182c */
[----:B------:R-:W-:-:S06]  /*13000*/  FFMA.FTZ R0, R73, c[0x0][0x2d0], -R0 ;  /* 0x0000b40049007a23 */ /* 0x000fcc0000010800 */
[----:B------:R-:W-:Y:S01]  /*13010*/  IMAD.MOV.U32 R47, RZ, RZ, R148 ;  /* 0x000000ffff2f7224 */ /* 0x000fe200078e0094 */
[C---:B------:R-:W-:Y:S01]  /*13020*/  HMMA.16816.F32.BF16 R116, R164.reuse, R114, R52 ;  /* 0x00000072a474723c */ /* 0x040fe20000041834 */
[----:B------:R-:W-:Y:S01]  /*13030*/  IMAD.MOV.U32 R46, RZ, RZ, c[0x0][0x2c4] ;  /* 0x0000b100ff2e7624 */ /* 0x000fe200078e00ff */
[----:B------:R3:W3:Y:S01]  /*13040*/  MUFU.EX2 R22, R0 ;  /* 0x0000000000167308 */ /* 0x0006e20000000800 */
[----:B------:R-:W-:Y:S01]  /*13050*/  IMAD.MOV.U32 R44, RZ, RZ, R48 ;  /* 0x000000ffff2c7224 */ /* 0x000fe200078e0030 */
[----:B------:R-:W-:Y:S01]  /*13060*/  MOV R45, R47 ;  /* 0x0000002f002d7202 */ /* 0x000fe20000000f00 */
[----:B------:R-:W-:Y:S01]  /*13070*/  IMAD.MOV.U32 R48, RZ, RZ, R51 ;  /* 0x000000ffff307224 */ /* 0x000fe200078e0033 */
[----:B------:R-:W-:Y:S01]  /*13080*/  ISETP.NE.AND P6, PT, R46, 0x1, PT ;  /* 0x000000012e00780c */ /* 0x000fe20003fc5270 */
[----:B------:R-:W-:Y:S01]  /*13090*/  IMAD.MOV.U32 R53, RZ, RZ, R156 ;  /* 0x000000ffff357224 */ /* 0x000fe200078e009c */
[----:B------:R-:W-:Y:S01]  /*130a0*/  MOV R55, R137 ;  /* 0x0000008900377202 */ /* 0x000fe20000000f00 */
[----:B------:R-:W-:Y:S01]  /*130b0*/  IMAD.MOV.U32 R52, RZ, RZ, R159 ;  /* 0x000000ffff347224 */ /* 0x000fe200078e009f */
[----:B------:R-:W-:Y:S01]  /*130c0*/  MOV R47, R50 ;  /* 0x00000032002f7202 */ /* 0x000fe20000000f00 */
[----:B------:R-:W-:Y:S01]  /*130d0*/  IMAD.MOV.U32 R54, RZ, RZ, R139 ;  /* 0x000000ffff367224 */ /* 0x000fe200078e008b */
[----:B------:R-:W-:Y:S01]  /*130e0*/  MOV R50, R53 ;  /* 0x0000003500327202 */ /* 0x000fe20000000f00 */
[----:B------:R-:W-:Y:S01]  /*130f0*/  IMAD.MOV.U32 R46, RZ, RZ, R49 ;  /* 0x000000ffff2e7224 */ /* 0x000fe200078e0031 */
[----:B-1----:R-:W-:Y:S01]  /*13100*/  F2FP.BF16.PACK_AB R4, R171, R172 ;  /* 0x000000acab04723e */ /* 0x002fe200000010ff */
[----:B------:R-:W-:Y:S01]  /*13110*/  IMAD.MOV.U32 R49, RZ, RZ, R52 ;  /* 0x000000ffff317224 */ /* 0x000fe200078e0034 */
[----:B--2---:R-:W-:Y:S01]  /*13120*/  F2FP.BF16.PACK_AB R7, R25, R26 ;  /* 0x0000001a1907723e */ /* 0x004fe200000010ff */
[----:B------:R-:W-:Y:S01]  /*13130*/  FADD.FTZ R2, R45, R44 ;  /* 0x0000002c2d027221 */ /* 0x000fe20000010000 */
[----:B------:R-:W-:Y:S01]  /*13140*/  MOV R53, R181 ;  /* 0x000000b500357202 */ /* 0x000fe20000000f00 */
[----:B------:R-:W-:Y:S01]  /*13150*/  IMAD.MOV.U32 R51, RZ, RZ, R54 ;  /* 0x000000ffff337224 */ /* 0x000fe200078e0036 */
[----:B----4-:R-:W-:Y:S01]  /*13160*/  HMMA.16816.F32.BF16 R136, R164, R144, R40 ;  /* 0x00000090a488723c */ /* 0x010fe20000041828 */
[----:B------:R-:W-:-:S02]  /*13170*/  IMAD.MOV.U32 R52, RZ, RZ, R55 ;  /* 0x000000ffff347224 */ /* 0x000fc400078e0037 */
[----:B------:R-:W-:Y:S02]  /*13180*/  IMAD.MOV.U32 R44, RZ, RZ, R47 ;  /* 0x000000ffff2c7224 */ /* 0x000fe400078e002f */
        /* <DEDUP_REMOVED lines=11> */
[----:B------:R-:W-:Y:S01]  /*13240*/  IMAD.MOV.U32 R52, RZ, RZ, R53 ;  /* 0x000000ffff347224 */ /* 0x000fe200078e0035 */
[----:B------:R-:W-:Y:S01]  /*13250*/  MOV R46, R55 ;  /* 0x00000037002e7202 */ /* 0x000fe20000000f00 */
[----:B------:R-:W-:Y:S01]  /*13260*/  IMAD.MOV.U32 R53, RZ, RZ, R54 ;  /* 0x000000ffff357224 */ /* 0x000fe200078e0036 */
[----:B------:R-:W-:Y:S01]  /*13270*/  HMMA.16816.F32.BF16 R148, R164, R146, R36 ;  /* 0x00000092a494723c */ /* 0x000fe20000041824 */
[----:B---3--:R-:W-:Y:S01]  /*13280*/  @P6 IMAD.HI.U32 R0, R226, c[0x0][0x2c8], RZ ;  /* 0x0000b200e2006a27 */ /* 0x008fe200078e00ff */
[----:B------:R1:W5:Y:S03]  /*13290*/  LDL.LU R219, [R1+0x84] ;  /* 0x0000840001db7983 */ /* 0x0003660000300800 */
[----:B------:R-:W-:Y:S01]  /*132a0*/  IMAD.MOV.U32 R54, RZ, RZ, R181 ;  /* 0x000000ffff367224 */ /* 0x000fe200078e00b5 */
[----:B------:R-:W-:Y:S01]  /*132b0*/  MOV R181, R58 ;  /* 0x0000003a00b57202 */ /* 0x000fe20000000f00 */
[----:B------:R-:W-:Y:S01]  /*132c0*/  IMAD.MOV.U32 R55, RZ, RZ, R56 ;  /* 0x000000ffff377224 */ /* 0x000fe200078e0038 */
[----:B------:R-:W-:Y:S01]  /*132d0*/  HMMA.16816.F32.BF16 R124, R4, R64, R140 ;  /* 0x00000040047c723c */ /* 0x000fe2000004188c */
[----:B------:R-:W-:-:S02]  /*132e0*/  IMAD.MOV.U32 R56, RZ, RZ, R218 ;  /* 0x000000ffff387224 */ /* 0x000fc400078e00da */
[----:B------:R1:W5:Y:S01]  /*132f0*/  LDL.LU R218, [R1+0x80] ;  /* 0x0000800001da7983 */ /* 0x0003620000300800 */
[----:B------:R-:W-:-:S04]  /*13300*/  IMAD.MOV.U32 R58, RZ, RZ, R217 ;  /* 0x000000ffff3a7224 */ /* 0x000fc800078e00d9 */
[----:B------:R-:W-:Y:S01]  /*13310*/  HMMA.16816.F32.BF16 R156, R4, R80, R84 ;  /* 0x00000050049c723c */ /* 0x000fe20000041854 */
[----:B------:R1:W5:Y:S01]  /*13320*/  LDL.LU R217, [R1+0x7c] ;  /* 0x00007c0001d97983 */ /* 0x0003620000300800 */
[----:B------:R-:W-:Y:S01]  /*13330*/  @P6 SHF.R.U32.HI R226, RZ, c[0x0][0x2cc], R0 ;  /* 0x0000b300ffe26a19 */ /* 0x000fe20000011600 */
[----:B------:R-:W-:Y:S02]  /*13340*/  FADD.FTZ R2, R214, R2 ;  /* 0x00000002d6027221 */ /* 0x000fe40000010000 */
[----:B------:R-:W-:Y:S01]  /*13350*/  IMAD.MOV.U32 R206, RZ, RZ, R230 ;  /* 0x000000ffffce7224 */ /* 0x000fe200078e00e6 */
[----:B------:R-:W-:Y:S02]  /*13360*/  MOV R230, R163 ;  /* 0x000000a300e67202 */ /* 0x000fe40000000f00 */
[----:B------:R-:W-:Y:S01]  /*13370*/  HMMA.16816.F32.BF16 R164, R164, R18, R12 ;  /* 0x00000012a4a4723c */ /* 0x000fe2000004180c */
[----:B------:R-:W-:-:S07]  /*13380*/  FADD.FTZ R0, R45, R44 ;  /* 0x0000002c2d007221 */ /* 0x000fce0000010000 */
[C---:B------:R-:W-:Y:S08]  /*13390*/  HMMA.16816.F32.BF16 R140, R4.reuse, R76, R96 ;  /* 0x0000004c048c723c */ /* 0x040ff00000041860 */
[C---:B------:R-:W-:Y:S08]  /*133a0*/  HMMA.16816.F32.BF16 R108, R4.reuse, R60, R108 ;  /* 0x0000003c046c723c */ /* 0x040ff0000004186c */
[C---:B------:R-:W-:Y:S08]  /*133b0*/  HMMA.16816.F32.BF16 R12, R4.reuse, R66, R100 ;  /* 0x00000042040c723c */ /* 0x040ff00000041864 */
[C---:B------:R-:W-:Y:S08]  /*133c0*/  HMMA.16816.F32.BF16 R76, R4.reuse, R78, R92 ;  /* 0x0000004e044c723c */ /* 0x040ff0000004185c */
[----:B------:R-:W-:Y:S07]  /*133d0*/  HMMA.16816.F32.BF16 R80, R4, R82, R88 ;  /* 0x000000520450723c */ /* 0x000fee0000041858 */
[----:B------:R-:W-:-:S02]  /*133e0*/  FADD.FTZ R7, R215, R216 ;  /* 0x000000d8d7077221 */ /* 0x000fc40000010000 */
[----:B------:R1:W5:Y:S04]  /*133f0*/  LDL.LU R216, [R1+0x78] ;  /* 0x0000780001d87983 */ /* 0x0003680000300800 */
[----:B------:R1:W5:Y:S04]  /*13400*/  LDL.LU R215, [R1+0x74] ;  /* 0x0000740001d77983 */ /* 0x0003680000300800 */
[----:B------:R1:W5:Y:S04]  /*13410*/  LDL.LU R214, [R1+0x70] ;  /* 0x0000700001d67983 */ /* 0x0003680000300800 */
[----:B------:R-:W2:Y:S01]  /*13420*/  LDL.LU R45, [R1+0x14] ;  /* 0x00001400012d7983 */ /* 0x000ea20000300800 */
[----:B------:R-:W-:-:S02]  /*13430*/  FADD.FTZ R6, R213, R0 ;  /* 0x00000000d5067221 */ /* 0x000fc40000010000 */
[----:B------:R-:W-:Y:S01]  /*13440*/  FADD.FTZ R0, R69, R47 ;  /* 0x0000002f45007221 */ /* 0x000fe20000010000 */
[----:B------:R-:W-:Y:S01]  /*13450*/  F2FP.BF16.PACK_AB R163, R22, R23 ;  /* 0x0000001716a3723e */ /* 0x000fe200000010ff */
[----:B------:R-:W-:Y:S01]  /*13460*/  FADD.FTZ R7, R208, R7 ;  /* 0x00000007d0077221 */ /* 0x000fe20000010000 */
[----:B------:R1:W5:Y:S01]  /*13470*/  LDL.LU R213, [R1+0x6c] ;  /* 0x00006c0001d57983 */ /* 0x0003620000300800 */
[----:B------:R-:W-:Y:S02]  /*13480*/  FADD.FTZ R0, R51, R0 ;  /* 0x0000000033007221 */ /* 0x000fe40000010000 */
[----:B------:R-:W-:Y:S01]  /*13490*/  FADD.FTZ R2, R46, R2 ;  /* 0x000000022e027221 */ /* 0x000fe20000010000 */
[----:B------:R1:W5:Y:S01]  /*134a0*/  LDL.LU R208, [R1+0x68] ;  /* 0x0000680001d07983 */ /* 0x0003620000300800 */
[----:B------:R-:W-:Y:S02]  /*134b0*/  FADD.FTZ R6, R48, R6 ;  /* 0x0000000630067221 */ /* 0x000fe40000010000 */
[----:B------:R-:W-:-:S02]  /*134c0*/  FADD.FTZ R7, R49, R7 ;  /* 0x0000000731077221 */ /* 0x000fc40000010000 */
[----:B------:R-:W-:Y:S02]  /*134d0*/  FADD.FTZ R5, R54, R0 ;  /* 0x0000000036057221 */ /* 0x000fe40000010000 */
[----:B------:R-:W-:Y:S02]  /*134e0*/  FADD.FTZ R2, R50, R2 ;  /* 0x0000000232027221 */ /* 0x000fe40000010000 */
[----:B------:R-:W-:Y:S02]  /*134f0*/  FADD.FTZ R6, R52, R6 ;  /* 0x0000000634067221 */ /* 0x000fe40000010000 */
[----:B------:R-:W-:Y:S01]  /*13500*/  FADD.FTZ R7, R53, R7 ;  /* 0x0000000735077221 */ /* 0x000fe20000010000 */
[----:B------:R-:W-:Y:S01]  /*13510*/  HMMA.16816.F32.BF16 R108, R160, R112, R108 ;  /* 0x00000070a06c723c */ /* 0x000fe2000004186c */
[----:B------:R-:W-:Y:S02]  /*13520*/  FADD.FTZ R5, R252, R5 ;  /* 0x00000005fc057221 */ /* 0x000fe40000010000 */
[----:B------:R-:W-:-:S02]  /*13530*/  FADD.FTZ R2, R55, R2 ;  /* 0x0000000237027221 */ /* 0x000fc40000010000 */
[----:B------:R-:W-:-:S03]  /*13540*/  FADD.FTZ R0, R181, R6 ;  /* 0x00000006b5007221 */ /* 0x000fc60000010000 */
[----:B------:R-:W-:Y:S01]  /*13550*/  HMMA.16816.F32.BF16 R112, R160, R114, R8 ;  /* 0x00000072a070723c */ /* 0x000fe20000041808 */
[----:B------:R-:W-:Y:S02]  /*13560*/  FADD.FTZ R5, R59, R5 ;  /* 0x000000053b057221 */ /* 0x000fe40000010000 */
[----:B------:R-:W-:-:S04]  /*13570*/  FADD.FTZ R6, R58, R0 ;  /* 0x000000003a067221 */ /* 0x000fc80000010000 */
        /* <DEDUP_REMOVED lines=72> */
[----:B------:R-:W-:Y:S01]  /*13a00*/  STL [R1+0x1c], R6 ;  /* 0x00001c0601007387 */ /* 0x000fe20000100800 */
[----:B------:R-:W-:-:S03]  /*13a10*/  IMAD.MOV.U32 R232, RZ, RZ, c[0x0][0x32c] ;  /* 0x0000cb00ffe87624 */ /* 0x000fc600078e00ff */
[----:B------:R-:W-:Y:S04]  /*13a20*/  STL [R1+0x20], R5 ;  /* 0x0000200501007387 */ /* 0x000fe80000100800 */
[----:B------:R3:W-:Y:S04]  /*13a30*/  STL [R1+0x24], R2 ;  /* 0x0000240201007387 */ /* 0x0007e80000100800 */
[----:B------:R1:W-:Y:S01]  /*13a40*/  STL [R1+0x28], R0 ;  /* 0x0000280001007387 */ /* 0x0003e20000100800 */
[----:B------:R-:W-:Y:S01]  /*13a50*/  ISETP.GE.AND P3, PT, R232, 0x1, PT ;  /* 0x00000001e800780c */ /* 0x000fe20003f66270 */
[C---:B------:R-:W-:Y:S08]  /*13a60*/  HMMA.16816.F32.BF16 R124, R160.reuse, R128, R124 ;  /* 0x00000080a07c723c */ /* 0x040ff0000004187c */
[C---:B------:R-:W-:Y:S08]  /*13a70*/  HMMA.16816.F32.BF16 R140, R160.reuse, R144, R140 ;  /* 0x00000090a08c723c */ /* 0x040ff0000004188c */
[C---:B------:R-:W-:Y:S08]  /*13a80*/  HMMA.16816.F32.BF16 R128, R160.reuse, R130, R12 ;  /* 0x00000082a080723c */ /* 0x040ff0000004180c */
[C---:B------:R-:W-:Y:S08]  /*13a90*/  HMMA.16816.F32.BF16 R144, R160.reuse, R146, R76 ;  /* 0x00000092a090723c */ /* 0x040ff0000004184c */
[C---:B------:R-:W-:Y:S08]  /*13aa0*/  HMMA.16816.F32.BF16 R156, R160.reuse, R16, R156 ;  /* 0x00000010a09c723c */ /* 0x040ff0000004189c */
[----:B------:R-:W-:Y:S01]  /*13ab0*/  HMMA.16816.F32.BF16 R160, R160, R18, R80 ;  /* 0x00000012a0a0723c */ /* 0x000fe20000041850 */
[----:B--2---:R-:W-:-:S02]  /*13ac0*/  IADD3 R4, R45, R226, RZ ;  /* 0x000000e22d047210 */ /* 0x004fc40007ffe0ff */
[----:B------:R-:W-:Y:S02]  /*13ad0*/  IADD3 R226, R233, -0x2, RZ ;  /* 0xfffffffee9e27810 */ /* 0x000fe40007ffe0ff */
[----:B---3--:R-:W-:Y:S01]  /*13ae0*/  IADD3 R2, R4, c[0x0][0x328], RZ ;  /* 0x0000ca0004027a10 */ /* 0x008fe20007ffe0ff */
[----:B------:R-:W-:Y:S05]  /*13af0*/  @!P3 BRA `(.L_x_435) ;  /* 0x000000f00000b947 */ /* 0x000fea0003800000 */
[C---:B-1----:R-:W-:Y:S01]  /*13b00*/  ISETP.GT.AND P0, PT, R4.reuse, RZ, PT ;  /* 0x000000ff0400720c */ /* 0x042fe20003f04270 */
        /* <DEDUP_REMOVED lines=9> */
.L_x_436:
[----:B------:R-:W-:-:S13]  /*13ba0*/  ISETP.NE.AND P0, PT, R5, 0x1, PT ;  /* 0x000000010500780c */ /* 0x000fda0003f05270 */
[----:B------:R-:W-:-:S05]  /*13bb0*/  @P0 IMAD.HI.U32 R4, R0, c[0x0][0x330], RZ ;  /* 0x0000cc0000040a27 */ /* 0x000fca00078e00ff */
[----:B------:R-:W-:-:S05]  /*13bc0*/  @P0 SHF.R.U32.HI R0, RZ, c[0x0][0x334], R4 ;  /* 0x0000cd00ff000a19 */ /* 0x000fca0000011604 */
.L_x_437:
[----:B------:R-:W-:-:S05]  /*13bd0*/  IMAD R0, R0, R5, c[0x0][0x32c] ;  /* 0x0000cb0000007624 */ /* 0x000fca00078e0205 */
[----:B------:R-:W-:-:S04]  /*13be0*/  IMNMX R2, R2, R0, PT ;  /* 0x0000000002027217 */ /* 0x000fc80003800200 */
.L_x_435:
[----:B-1----:R-:W2:Y:S01]  /*13bf0*/  LDL R4, [R1+0x18] ;  /* 0x0000180001047983 */ /* 0x002ea20000100800 */
[----:B------:R-:W-:-:S05]  /*13c00*/  IMAD.HI R2, R2, 0x2aaaaaab, RZ ;  /* 0x2aaaaaab02027827 */ /* 0x000fca00078e02ff */
[----:B------:R-:W-:-:S04]  /*13c10*/  SHF.R.U32.HI R0, RZ, 0x1f, R2 ;  /* 0x0000001fff007819 */ /* 0x000fc80000011602 */
[----:B------:R-:W-:-:S04]  /*13c20*/  LEA.HI.SX32 R2, R2, R0, 0x1c ;  /* 0x0000000002027211 */ /* 0x000fc800078fe2ff */
[----:B--2---:R-:W-:-:S04]  /*13c30*/  IMNMX R4, R4, R2, !PT ;  /* 0x0000000204047217 */ /* 0x004fc80007800200 */
[----:B------:R-:W-:Y:S01]  /*13c40*/  ISETP.GE.AND P0, PT, R226, R4, PT ;  /* 0x00000004e200720c */ /* 0x000fe20003f06270 */
[----:B------:R1:W-:-:S12]  /*13c50*/  STL [R1+0xc], R4 ;  /* 0x00000c0401007387 */ /* 0x0003d80000100800 */
[----:B------:R-:W-:Y:S05]  /*13c60*/  @!P0 BRA `(.L_x_438) ;  /* 0x000068b000008947 */ /* 0x000fea0003800000 */
[----:B-1----:R-:W2:Y:S01]  /*13c70*/  LDL R4, [R1+0x60] ;  /* 0x0000600001047983 */ /* 0x002ea20000100800 */
[----:B------:R-:W-:Y:S01]  /*13c80*/  IMAD.MOV.U32 R101, RZ, RZ, R71 ;  /* 0x000000ffff657224 */ /* 0x000fe200078e0047 */
[----:B------:R-:W-:Y:S01]  /*13c90*/  MOV R103, R3 ;  /* 0x0000000300677202 */ /* 0x000fe20000000f00 */
[----:B------:R-:W-:Y:S01]  /*13ca0*/  IMAD.MOV.U32 R100, RZ, RZ, R72 ;  /* 0x000000ffff647224 */ /* 0x000fe200078e0048 */
[----:B------:R-:W-:Y:S01]  /*13cb0*/  MOV R102, R70 ;  /* 0x0000004600667202 */ /* 0x000fe20000000f00 */
[----:B--2---:R-:W-:-:S05]  /*13cc0*/  @P6 IMAD.HI.U32 R0, R4, c[0x0][0x2c8], RZ ;  /* 0x0000b20004006a27 */ /* 0x004fca00078e00ff */
[----:B------:R-:W-:-:S05]  /*13cd0*/  @P6 SHF.R.U32.HI R0, RZ, c[0x0][0x2cc], R0 ;  /* 0x0000b300ff006a19 */ /* 0x000fca0000011600 */
[----:B------:R1:W-:Y:S02]  /*13ce0*/  @P6 STL [R1+0x10], R0 ;  /* 0x0000100001006387 */ /* 0x0003e40000100800 */
.L_x_455:
[----:B------:R-:W-:Y:S04]  /*13cf0*/  DEPBAR.LE SB0, 0x0 ;  /* 0x000080000000791a */ /* 0x000fe80000000000 */
[----:B------:R-:W-:Y:S01]  /*13d00*/  BAR.SYNC.DEFER_BLOCKING 0x0 ;  /* 0x0000000000007b1d */ /* 0x000fe20000010000 */
[----:B------:R-:W-:Y:S04]  /*13d10*/  MOV R196, c[0x0][0x208] ;  /* 0x0000820000c47a02 */ /* 0x000fe80000000f00 */
[----:B------:R-:W-:Y:S03]  /*13d20*/  SHF.L.U32 R196, R196, 0x5, RZ ;  /* 0x00000005c4c47819 */ /* 0x000fe600000006ff */
[----:B-----5:R-:W-:Y:S08]  /*13d30*/  LDSM.16.M88.4 R96, [R215+0x6100] ;  /* 0x00610000d760783b */ /* 0x020ff00000000200 */
[----:B------:R-:W2:Y:S04]  /*13d40*/  LDL R228, [R1+0x18] ;  /* 0x0000180001e47983 */ /* 0x000ea80000100800 */
[----:B------:R-:W3:Y:S08]  /*13d50*/  LDSM.16.M88.4 R16, [R208+0x3100] ;  /* 0x00310000d010783b */ /* 0x000ef00000000200 */
[----:B------:R-:W4:Y:S08]  /*13d60*/  LDSM.16.M88.4 R92, [R215+0x8100] ;  /* 0x00810000d75c783b */ /* 0x000f300000000200 */
[----:B------:R-:W2:Y:S06]  /*13d70*/  LDL.64 R194, [R1+0x50] ;  /* 0x0000500001c27983 */ /* 0x000eac0000100a00 */
[----:B------:R-:W2:Y:S06]  /*13d80*/  LDL.64 R2, [R1+0x58] ;  /* 0x0000580001027983 */ /* 0x000eac0000100a00 */
        /* <DEDUP_REMOVED lines=9> */
[----:B------:R-:W2:Y:S06]  /*13e20*/  LDL.64 R232, [R1+0x40] ;  /* 0x0000400001e87983 */ /* 0x000eac0000100a00 */
[----:B------:R-:W1:Y:S08]  /*13e30*/  LDSM.16.M88.4 R188, [R223] ;  /* 0x00000000dfbc783b */ /* 0x000e700000000200 */
[----:B------:R-:W2:Y:S01]  /*13e40*/  LDL.64 R230, [R1+0x48] ;  /* 0x0000480001e67983 */ /* 0x000ea20000100a00 */
[-C--:B---3--:R-:W-:Y:S08]  /*13e50*/  HMMA.16816.F32.BF16 R4, R96, R16.reuse, RZ ;  /* 0x000000106004723c */ /* 0x088ff000000418ff */
[C---:B----4-:R-:W-:Y:S08]  /*13e60*/  HMMA.16816.F32.BF16 R8, R92.reuse, R16, RZ ;  /* 0x000000105c08723c */ /* 0x050ff000000418ff */
[-C--:B------:R-:W-:Y:S08]  /*13e70*/  HMMA.16816.F32.BF16 R12, R92, R18.reuse, RZ ;  /* 0x000000125c0c723c */ /* 0x080ff000000418ff */
[C---:B------:R-:W-:Y:S08]  /*13e80*/  HMMA.16816.F32.BF16 R16, R96.reuse, R18, RZ ;  /* 0x000000126010723c */ /* 0x040ff000000418ff */
[-C--:B-1----:R-:W-:Y:S08]  /*13e90*/  HMMA.16816.F32.BF16 R20, R96, R32.reuse, RZ ;  /* 0x000000206014723c */ /* 0x082ff000000418ff */
        /* <DEDUP_REMOVED lines=17> */
[-C--:B------:R-:W-:Y:S01]  /*13fb0*/  HMMA.16816.F32.BF16 R92, R92, R170.reuse, RZ ;  /* 0x000000aa5c5c723c */ /* 0x080fe200000418ff */
[----:B--2---:R-:W-:Y:S07]  /*13fc0*/  ISETP.GT.AND P0, PT, R228, R226, PT ;  /* 0x000000e2e400720c */ /* 0x004fee0003f04270 */
[----:B------:R-:W-:Y:S01]  /*13fd0*/  HMMA.16816.F32.BF16 R96, R96, R170, RZ ;  /* 0x000000aa6060723c */ /* 0x000fe200000418ff */
[----:B------:R-:W1:Y:S07]  /*13fe0*/  LDSM.16.M88.4 R168, [R222] ;  /* 0x00000000dea8783b */ /* 0x000e6e0000000200 */
[-C--:B------:R-:W-:Y:S05]  /*13ff0*/  HMMA.16816.F32.BF16 R4, R172, R176.reuse, R4 ;  /* 0x000000b0ac04723c */ /* 0x080fea0000041804 */
[----:B------:R-:W-:Y:S03]  /*14000*/  @!P0 SHF.R.S32.HI R0, RZ, 0x1f, R226 ;  /* 0x0000001fff008819 */ /* 0x000fe600000114e2 */
[C---:B------:R-:W-:Y:S01]  /*14010*/  HMMA.16816.F32.BF16 R8, R180.reuse, R176, R8 ;  /* 0x000000b0b408723c */ /* 0x040fe20000041808 */
[----:B------:R-:W-:Y:S03]  /*14020*/  MOV R194, c[0x0][0x208] ;  /* 0x0000820000c27a02 */ /* 0x000fe60000000f00 */
[----:B------:R-:W-:Y:S03]  /*14030*/  @!P0 IMAD R0, R0, c[0x0][0x208], RZ ;  /* 0x0000820000008a24 */ /* 0x000fe600078e02ff */
[C---:B------:R-:W-:Y:S01]  /*14040*/  @!P0 IMAD.WIDE.U32 R176, R226.reuse, c[0x0][0x208], RZ ;  /* 0x00008200e2b08a25 */ /* 0x040fe200078e00ff */
[-C--:B------:R-:W-:Y:S04]  /*14050*/  HMMA.16816.F32.BF16 R12, R180, R178.reuse, R12 ;  /* 0x000000b2b40c723c */ /* 0x080fe8000004180c */
[----:B------:R-:W-:Y:S01]  /*14060*/  @!P0 IMAD R0, R226, c[0x0][0x20c], R0 ;  /* 0x00008300e2008a24 */ /* 0x000fe200078e0200 */
[----:B------:R-:W-:Y:S02]  /*14070*/  @!P0 MOV R3, R195 ;  /* 0x000000c300038202 */ /* 0x000fe40000000f00 */
[----:B------:R-:W-:Y:S01]  /*14080*/  MOV R195, 0x5 ;  /* 0x0000000500c37802 */ /* 0x000fe20000000f00 */
[C---:B------:R-:W-:Y:S04]  /*14090*/  HMMA.16816.F32.BF16 R16, R172.reuse, R178, R16 ;  /* 0x000000b2ac10723c */ /* 0x040fe80000041810 */
[----:B------:R-:W-:Y:S01]  /*140a0*/  @!P0 IMAD.WIDE.U32 R2, R176, 0x60, R2 ;  /* 0x00000060b0028825 */ /* 0x000fe200078e0002 */
[----:B------:R-:W-:Y:S02]  /*140b0*/  @!P0 IADD3 R0, R177, R0, RZ ;  /* 0x00000000b1008210 */ /* 0x000fe40007ffe0ff */
[----:B------:R-:W2:Y:S01]  /*140c0*/  LDSM.16.M88.4 R176, [R221] ;  /* 0x00000000ddb0783b */ /* 0x000ea20000000200 */
[-C--:B------:R-:W-:Y:S04]  /*140d0*/  HMMA.16816.F32.BF16 R20, R172, R184.reuse, R20 ;  /* 0x000000b8ac14723c */ /* 0x080fe80000041814 */
[----:B------:R-:W-:Y:S01]  /*140e0*/  @!P0 LEA R192, P1, R2, c[0x0][0x1f8], 0x1 ;  /* 0x00007e0002c08a11 */ /* 0x000fe200078208ff */
[----:B------:R-:W-:Y:S01]  /*140f0*/  @!P0 IMAD R0, R0, 0x60, RZ ;  /* 0x0000006000008824 */ /* 0x000fe200078e02ff */
[----:B------:R-:W-:Y:S02]  /*14100*/  SHF.L.U64.HI R194, R194, R195, c[0x0][0x20c] ;  /* 0x00008300c2c27619 */ /* 0x000fe400000102c3 */
        /* <DEDUP_REMOVED lines=14> */
[----:B------:R-:W-:Y:S01]  /*141f0*/  @!P0 IADD3 R190, P2, R192, R196, RZ ;  /* 0x000000c4c0be8210 */ /* 0x000fe20007f5e0ff */
[-C--:B-1----:R-:W-:Y:S04]  /*14200*/  HMMA.16816.F32.BF16 R52, R172, R168.reuse, R52 ;  /* 0x000000a8ac34723c */ /* 0x082fe80000041834 */
[----:B------:R-:W-:Y:S02]  /*14210*/  @!P0 IADD3.X R191, R193, R194, RZ, P2, !PT ;  /* 0x000000c2c1bf8210 */ /* 0x000fe400017fe4ff */
[----:B------:R-:W-:Y:S02]  /*14220*/  @!P0 IADD3 R188, P1, R190, R196, RZ ;  /* 0x000000c4bebc8210 */ /* 0x000fe40007f3e0ff */
[C---:B------:R-:W-:Y:S01]  /*14230*/  HMMA.16816.F32.BF16 R56, R180.reuse, R168, R56 ;  /* 0x000000a8b438723c */ /* 0x040fe20000041838 */
[----:B------:R1:W-:Y:S03]  /*14240*/  @!P0 LDGSTS.E.BYPASS.LTC128B.128 [R227+0x900], [R190.64], !P5 ;  /* 0x00900000bee38fae */ /* 0x0003e6000e901d48 */
[----:B------:R-:W-:Y:S03]  /*14250*/  @!P0 IADD3.X R189, R191, R194, RZ, P1, !PT ;  /* 0x000000c2bfbd8210 */ /* 0x000fe60000ffe4ff */
[----:B------:R-:W-:Y:S01]  /*14260*/  @!P0 IADD3 R168, P3, R188, R196, RZ ;  /* 0x000000c4bca88210 */ /* 0x000fe20007f7e0ff */
[-C--:B------:R-:W-:Y:S01]  /*14270*/  HMMA.16816.F32.BF16 R60, R180, R170.reuse, R60 ;  /* 0x000000aab43c723c */ /* 0x080fe2000004183c */
[----:B------:R1:W-:Y:S03]  /*14280*/  @!P0 LDGSTS.E.BYPASS.LTC128B.128 [R227+0x1100], [R188.64], !P5 ;  /* 0x01100000bce38fae */ /* 0x0003e6000e901d48 */
[----:B------:R-:W-:Y:S02]  /*14290*/  @!P0 IADD3.X R169, R189, R194, RZ, P3, !PT ;  /* 0x000000c2bda98210 */ /* 0x000fe40001ffe4ff */
[----:B------:R-:W-:Y:S02]  /*142a0*/  @!P0 IADD3 R2, P2, R168, R196, RZ ;  /* 0x000000c4a8028210 */ /* 0x000fe40007f5e0ff */
[C---:B------:R-:W-:Y:S01]  /*142b0*/  HMMA.16816.F32.BF16 R64, R172.reuse, R170, R64 ;  /* 0x000000aaac40723c */ /* 0x040fe20000041840 */
[----:B------:R3:W-:Y:S03]  /*142c0*/  @!P0 LDGSTS.E.BYPASS.LTC128B.128 [R227+0x1900], [R168.64], !P5 ;  /* 0x01900000a8e38fae */ /* 0x0007e6000e901d48 */
[----:B------:R-:W-:Y:S02]  /*142d0*/  @!P0 IADD3.X R3, R169, R194, RZ, P2, !PT ;  /* 0x000000c2a9038210 */ /* 0x000fe400017fe4ff */
[----:B----4-:R-:W-:Y:S02]  /*142e0*/  @!P0 IADD3 R192, P1, R2, R196, RZ ;  /* 0x000000c402c08210 */ /* 0x010fe40007f3e0ff */
[-C--:B--2---:R-:W-:Y:S01]  /*142f0*/  HMMA.16816.F32.BF16 R68, R172, R176.reuse, R68 ;  /* 0x000000b0ac44723c */ /* 0x084fe20000041844 */
[----:B------:R2:W-:Y:S03]  /*14300*/  @!P0 LDGSTS.E.BYPASS.LTC128B.128 [R227+0x2100], [R2.64], !P5 ;  /* 0x0210000002e38fae */ /* 0x0005e6000e901d48 */
[----:B------:R-:W-:Y:S04]  /*14310*/  @!P0 IADD3.X R193, R3, R194, RZ, P1, !PT ;  /* 0x000000c203c18210 */ /* 0x000fe80000ffe4ff */
[C---:B------:R-:W-:Y:S01]  /*14320*/  HMMA.16816.F32.BF16 R72, R180.reuse, R176, R72 ;  /* 0x000000b0b448723c */ /* 0x040fe20000041848 */
[----:B------:R4:W-:Y:S03]  /*14330*/  @!P0 LDGSTS.E.BYPASS.LTC128B.128 [R227+0x2900], [R192.64], !P5 ;  /* 0x02900000c0e38fae */ /* 0x0009e6000e901d48 */
[C---:B------:R-:W-:Y:S02]  /*14340*/  ISETP.GT.AND P0, PT, R226.reuse, R228, PT ;  /* 0x000000e4e200720c */ /* 0x040fe40003f04270 */
[----:B------:R-:W-:Y:S02]  /*14350*/  MOV R228, c[0x0][0x1e0] ;  /* 0x0000780000e47a02 */ /* 0x000fe40000000f00 */
[-C--:B------:R-:W-:Y:S01]  /*14360*/  HMMA.16816.F32.BF16 R76, R180, R178.reuse, R76 ;  /* 0x000000b2b44c723c */ /* 0x080fe2000004184c */
[----:B-1----:R-:W-:Y:S07]  /*14370*/  LDSM.16.M88.4 R188, [R214+0x3100] ;  /* 0x00310000d6bc783b */ /* 0x002fee0000000200 */
[C---:B------:R-:W-:Y:S01]  /*14380*/  HMMA.16816.F32.BF16 R80, R172.reuse, R178, R80 ;  /* 0x000000b2ac50723c */ /* 0x040fe20000041850 */
[----:B------:R-:W0:Y:S03]  /*14390*/  LDGDEPBAR ;  /* 0x00000000000079af */ /* 0x000e260000000000 */
[----:B------:R-:W-:Y:S02]  /*143a0*/  @P0 IADD3 R0, R226, -0x1, RZ ;  /* 0xffffffffe2000810 */ /* 0x000fe40007ffe0ff */
[----:B--2---:R-:W-:Y:S02]  /*143b0*/  @P0 MOV R3, R233 ;  /* 0x000000e900030202 */ /* 0x004fe40000000f00 */
[-C--:B---3--:R-:W-:Y:S01]  /*143c0*/  HMMA.16816.F32.BF16 R84, R172, R184.reuse, R84 ;  /* 0x000000b8ac54723c */ /* 0x088fe20000041854 */
[----:B------:R-:W1:Y:S03]  /*143d0*/  LDSM.16.M88.4 R168, [R216+0x6100] ;  /* 0x00610000d8a8783b */ /* 0x000e660000000200 */
[----:B------:R-:W-:Y:S04]  /*143e0*/  @P0 SHF.R.S32.HI R2, RZ, 0x1f, R0 ;  /* 0x0000001fff020819 */ /* 0x000fe80000011400 */
        /* <DEDUP_REMOVED lines=63> */
[----:B---3--:R-:W4:Y:S09]  /*147e0*/  LDL R15, [R1+0x34] ;  /* 0x00003400010f7983 */ /* 0x008f320000100800 */
        /* <DEDUP_REMOVED lines=57> */
[----:B------:R-:W2:Y:S01]  /*14b80*/  MUFU.TANH R176, R20 ;  /* 0x0000001400b07308 */ /* 0x000ea20000002400 */
[----:B------:R-:W-:Y:S01]  /*14b90*/  BAR.SYNC.DEFER_BLOCKING 0x0 ;  /* 0x0000000000007b1d */ /* 0x000fe20000010000 */
[-C--:B-1----:R-:W-:Y:S05]  /*14ba0*/  HMMA.16816.F32.BF16 R68, R172, R8.reuse, R68 ;  /* 0x00000008ac44723c */ /* 0x082fea0000041844 */
[----:B------:R-:W-:Y:S02]  /*14bb0*/  FMUL.FTZ R62, R62, c[0x0][0x320] ;  /* 0x0000c8003e3e7a20 */ /* 0x000fe40000410000 */
[----:B------:R-:W-:Y:S01]  /*14bc0*/  FMUL.FTZ R49, R49, c[0x0][0x320] ;  /* 0x0000c80031317a20 */ /* 0x000fe20000410000 */
[----:B------:R1:W1:Y:S01]  /*14bd0*/  MUFU.TANH R38, R58 ;  /* 0x0000003a00267308 */ /* 0x0002620000002400 */
[C---:B------:R-:W-:Y:S04]  /*14be0*/  HMMA.16816.F32.BF16 R72, R188.reuse, R8, R72 ;  /* 0x00000008bc48723c */ /* 0x040fe80000041848 */
[----:B------:R-:W-:Y:S02]  /*14bf0*/  FMUL.FTZ R50, R50, c[0x0][0x320] ;  /* 0x0000c80032327a20 */ /* 0x000fe40000410000 */
[----:B------:R-:W-:Y:S01]  /*14c00*/  FMUL.FTZ R51, R51, c[0x0][0x320] ;  /* 0x0000c80033337a20 */ /* 0x000fe20000410000 */
[----:B------:R-:W-:Y:S01]  /*14c10*/  MOV R8, 0x5 ;  /* 0x0000000500087802 */ /* 0x000fe20000000f00 */
[-C--:B------:R-:W-:Y:S01]  /*14c20*/  HMMA.16816.F32.BF16 R76, R188, R10.reuse, R76 ;  /* 0x0000000abc4c723c */ /* 0x080fe2000004184c */
[----:B------:R4:W4:Y:S03]  /*14c30*/  MUFU.TANH R37, R62 ;  /* 0x0000003e00257308 */ /* 0x0009260000002400 */
[----:B------:R-:W-:Y:S02]  /*14c40*/  FMUL.FTZ R52, R52, c[0x0][0x320] ;  /* 0x0000c80034347a20 */ /* 0x000fe40000410000 */
[----:B------:R-:W-:Y:S02]  /*14c50*/  FMUL.FTZ R53, R53, c[0x0][0x320] ;  /* 0x0000c80035357a20 */ /* 0x000fe40000410000 */
[C---:B------:R-:W-:Y:S01]  /*14c60*/  HMMA.16816.F32.BF16 R80, R172.reuse, R10, R80 ;  /* 0x0000000aac50723c */ /* 0x040fe20000041850 */
[----:B------:R-:W3:Y:S02]  /*14c70*/  LDL R10, [R1+0x10] ;  /* 0x00001000010a7983 */ /* 0x000ee40000100800 */
[----:B------:R3:W3:Y:S01]  /*14c80*/  MUFU.TANH R180, R22 ;  /* 0x0000001600b47308 */ /* 0x0006e20000002400 */
[----:B------:R-:W-:Y:S02]  /*14c90*/  FMUL.FTZ R54, R54, c[0x0][0x320] ;  /* 0x0000c80036367a20 */ /* 0x000fe40000410000 */
[----:B------:R-:W-:Y:S01]  /*14ca0*/  FMUL.FTZ R55, R55, c[0x0][0x320] ;  /* 0x0000c80037377a20 */ /* 0x000fe20000410000 */
[----:B-1----:R-:W3:Y:S01]  /*14cb0*/  LDL R58, [R1+0x30] ;  /* 0x00003000013a7983 */ /* 0x002ee20000100800 */
[-C--:B--2---:R-:W-:Y:S01]  /*14cc0*/  HMMA.16816.F32.BF16 R84, R172, R4.reuse, R84 ;  /* 0x00000004ac54723c */ /* 0x084fe20000041854 */
[----:B------:R-:W-:Y:S03]  /*14cd0*/  MOV R11, c[0x0][0x2c4] ;  /* 0x0000b100000b7a02 */ /* 0x000fe60000000f00 */
[----:B------:R-:W-:Y:S01]  /*14ce0*/  FMUL.FTZ R56, R56, c[0x0][0x320] ;  /* 0x0000c80038387a20 */ /* 0x000fe20000410000 */
[----:B------:R1:W2:Y:S01]  /*14cf0*/  MUFU.TANH R185, R25 ;  /* 0x0000001900b97308 */ /* 0x0002a20000002400 */
[----:B------:R-:W-:Y:S01]  /*14d00*/  ISETP.NE.AND P4, PT, R11, 0x1, PT ;  /* 0x000000010b00780c */ /* 0x000fe20003f85270 */
[----:B------:R-:W-:Y:S01]  /*14d10*/  FMUL.FTZ R57, R57, c[0x0][0x320] ;  /* 0x0000c80039397a20 */ /* 0x000fe20000410000 */
[C---:B------:R-:W-:Y:S01]  /*14d20*/  HMMA.16816.F32.BF16 R88, R188.reuse, R4, R88 ;  /* 0x00000004bc58723c */ /* 0x040fe20000041858 */
[----:B----4-:R-:W3:Y:S03]  /*14d30*/  LDL R62, [R1+0x2c] ;  /* 0x00002c00013e7983 */ /* 0x010ee60000100800 */
[----:B------:R-:W-:Y:S02]  /*14d40*/  FMUL.FTZ R59, R59, c[0x0][0x320] ;  /* 0x0000c8003b3b7a20 */ /* 0x000fe40000410000 */
[----:B------:R-:W-:Y:S01]  /*14d50*/  FMUL.FTZ R60, R60, c[0x0][0x320] ;  /* 0x0000c8003c3c7a20 */ /* 0x000fe20000410000 */
[----:B------:R1:W4:Y:S01]  /*14d60*/  MUFU.TANH R202, R26 ;  /* 0x0000001a00ca7308 */ /* 0x0003220000002400 */
        /* <DEDUP_REMOVED lines=22> */
[----:B------:R-:W-:Y:S01]  /*14ed0*/  @P0 IADD3 R2, P1, R7, R4, RZ ;  /* 0x0000000407020210 */ /* 0x000fe20007f3e0ff */
[----:B------:R-:W-:Y:S01]  /*14ee0*/  FMUL.FTZ R69, R69, c[0x0][0x320] ;  /* 0x0000c80045457a20 */ /* 0x000fe20000410000 */
[----:B------:R-:W-:Y:S01]  /*14ef0*/  @P0 SHF.L.U64.HI R0, R228, R8, c[0x0][0x1e4] ;  /* 0x00007900e4000619 */ /* 0x000fe20000010208 */
[----:B------:R-:W-:Y:S01]  /*14f00*/  @!PT LDS RZ, [RZ] ;  /* 0x00000000fffff984 */ /* 0x000fe20000000800 */
[----:B------:R-:W-:Y:S01]  /*14f10*/  @!PT LDS RZ, [RZ] ;  /* 0x00000000fffff984 */ /* 0x000fe20000000800 */
[----:B------:R-:W-:Y:S01]  /*14f20*/  @!PT LDS RZ, [RZ] ;  /* 0x00000000fffff984 */ /* 0x000fe20000000800 */
[----:B------:R1:W-:Y:S01]  /*14f30*/  @P0 LDGSTS.E.BYPASS.LTC128B.128 [R227+0x3100], [R4.64], !P5 ;  /* 0x0310000004e30fae */ /* 0x0003e2000e901d48 */
[----:B------:R-:W-:Y:S01]  /*14f40*/  @P0 IADD3 R8, P2, R7, R2, RZ ;  /* 0x0000000207080210 */ /* 0x000fe20007f5e0ff */
[----:B------:R-:W-:Y:S01]  /*14f50*/  FMUL.FTZ R70, R70, c[0x0][0x320] ;  /* 0x0000c80046467a20 */ /* 0x000fe20000410000 */
[----:B------:R1:W1:Y:S01]  /*14f60*/  MUFU.TANH R28, R32 ;  /* 0x00000020001c7308 */ /* 0x0002620000002400 */
[----:B------:R-:W-:Y:S01]  /*14f70*/  @P0 IADD3.X R3, R0, R5, RZ, P1, !PT ;  /* 0x0000000500030210 */ /* 0x000fe20000ffe4ff */
[----:B------:R-:W-:Y:S02]  /*14f80*/  FMUL.FTZ R71, R71, c[0x0][0x320] ;  /* 0x0000c80047477a20 */ /* 0x000fe40000410000 */
[----:B------:R-:W-:Y:S01]  /*14f90*/  FMUL.FTZ R72, R72, c[0x0][0x320] ;  /* 0x0000c80048487a20 */ /* 0x000fe20000410000 */
[----:B------:R-:W-:Y:S01]  /*14fa0*/  @P0 IADD3.X R9, R0, R3, RZ, P2, !PT ;  /* 0x0000000300090210 */ /* 0x000fe200017fe4ff */
        /* <DEDUP_REMOVED lines=13> */
[----:B-1----:R-:W-:Y:S01]  /*15080*/  @P0 IADD3 R4, P1, R7, R8, RZ ;  /* 0x0000000807040210 */ /* 0x002fe20007f3e0ff */
[----:B------:R-:W-:Y:S01]  /*15090*/  FMUL.FTZ R82, R82, c[0x0][0x320] ;  /* 0x0000c80052527a20 */ /* 0x000fe20000410000 */
[----:B------:R-:W-:Y:S01]  /*150a0*/  MOV R81, c[0x0][0x32c] ;  /* 0x0000cb0000517a02 */ /* 0x000fe20000000f00 */
[----:B------:R-:W-:Y:S01]  /*150b0*/  FMUL.FTZ R83, R83, c[0x0][0x320] ;  /* 0x0000c80053537a20 */ /* 0x000fe20000410000 */
[----:B------:R-:W-:Y:S01]  /*150c0*/  @P0 IADD3.X R5, R0, R9, RZ, P1, !PT ;  /* 0x0000000900050210 */ /* 0x000fe20000ffe4ff */
[----:B------:R-:W-:Y:S01]  /*150d0*/  FMUL.FTZ R18, R84, c[0x0][0x320] ;  /* 0x0000c80054127a20 */ /* 0x000fe20000410000 */
[----:B------:R-:W1:Y:S01]  /*150e0*/  MUFU.TANH R39, R39 ;  /* 0x0000002700277308 */ /* 0x000e620000002400 */
[----:B------:R-:W-:Y:S02]  /*150f0*/  FMUL.FTZ R17, R85, c[0x0][0x320] ;  /* 0x0000c80055117a20 */ /* 0x000fe40000410000 */
[----:B------:R3:W-:Y:S01]  /*15100*/  @P0 LDGSTS.E.BYPASS.LTC128B.128 [R227+0x4900], [R4.64], !P5 ;  /* 0x0490000004e30fae */ /* 0x0007e2000e901d48 */
[----:B------:R-:W-:Y:S01]  /*15110*/  @P0 IADD3 R2, P2, R7, R4, RZ ;  /* 0x0000000407020210 */ /* 0x000fe20007f5e0ff */
[----:B------:R-:W-:Y:S02]  /*15120*/  FMUL.FTZ R86, R86, c[0x0][0x320] ;  /* 0x0000c80056567a20 */ /* 0x000fe40000410000 */
[----:B------:R-:W-:Y:S01]  /*15130*/  FMUL.FTZ R87, R87, c[0x0][0x320] ;  /* 0x0000c80057577a20 */ /* 0x000fe20000410000 */
[----:B------:R-:W-:Y:S01]  /*15140*/  @P0 IADD3.X R3, R0, R5, RZ, P2, !PT ;  /* 0x0000000500030210 */ /* 0x000fe200017fe4ff */
[----:B------:R-:W-:Y:S01]  /*15150*/  FMUL.FTZ R88, R88, c[0x0][0x320] ;  /* 0x0000c80058587a20 */ /* 0x000fe20000410000 */
[----:B------:R-:W1:Y:S01]  /*15160*/  MUFU.TANH R42, R42 ;  /* 0x0000002a002a7308 */ /* 0x000e620000002400 */
[----:B----4-:R-:W-:Y:S01]  /*15170*/  @P0 IADD3 R8, P1, R7, R2, RZ ;  /* 0x0000000207080210 */ /* 0x010fe20007f3e0ff */
[----:B------:R-:W-:Y:S01]  /*15180*/  FMUL.FTZ R89, R89, c[0x0][0x320] ;  /* 0x0000c80059597a20 */ /* 0x000fe20000410000 */
[----:B------:R4:W-:Y:S01]  /*15190*/  @P0 LDGSTS.E.BYPASS.LTC128B.128 [R227+0x5100], [R2.64], !P5 ;  /* 0x0510000002e30fae */ /* 0x0009e2000e901d48 */
[----:B------:R-:W-:Y:S01]  /*151a0*/  FMUL.FTZ R91, R91, c[0x0][0x320] ;  /* 0x0000c8005b5b7a20 */ /* 0x000fe20000410000 */
[----:B------:R-:W-:Y:S01]  /*151b0*/  @P0 IADD3.X R9, R0, R3, RZ, P1, !PT ;  /* 0x0000000300090210 */ /* 0x000fe20000ffe4ff */
[----:B------:R-:W-:Y:S02]  /*151c0*/  FMUL.FTZ R92, R92, c[0x0][0x320] ;  /* 0x0000c8005c5c7a20 */ /* 0x000fe40000410000 */
[----:B------:R-:W-:Y:S02]  /*151d0*/  FMUL.FTZ R23, R93, c[0x0][0x320] ;  /* 0x0000c8005d177a20 */ /* 0x000fe40000410000 */
[----:B------:R-:W1:Y:S01]  /*151e0*/  MUFU.TANH R43, R43 ;  /* 0x0000002b002b7308 */ /* 0x000e620000002400 */
[----:B------:R1:W-:Y:S01]  /*151f0*/  @P0 LDGSTS.E.BYPASS.LTC128B.128 [R227+0x5900], [R8.64], !P5 ;  /* 0x0590000008e30fae */ /* 0x0003e2000e901d48 */
[----:B------:R-:W-:Y:S02]  /*15200*/  FMUL.FTZ R95, R95, c[0x0][0x320] ;  /* 0x0000c8005f5f7a20 */ /* 0x000fe40000410000 */
[----:B------:R-:W-:Y:S02]  /*15210*/  FMUL.FTZ R13, R96, c[0x0][0x320] ;  /* 0x0000c800600d7a20 */ /* 0x000fe40000410000 */
[----:B------:R-:W-:Y:S02]  /*15220*/  FMUL.FTZ R12, R97, c[0x0][0x320] ;  /* 0x0000c800610c7a20 */ /* 0x000fe40000410000 */
[----:B------:R-:W-:Y:S01]  /*15230*/  FMUL.FTZ R14, R98, c[0x0][0x320] ;  /* 0x0000c800620e7a20 */ /* 0x000fe20000410000 */
[----:B------:R-:W0:Y:S01]  /*15240*/  LDGDEPBAR ;  /* 0x00000000000079af */ /* 0x000e220000000000 */
[----:B------:R-:W1:Y:S01]  /*15250*/  MUFU.TANH R45, R45 ;  /* 0x0000002d002d7308 */ /* 0x000e620000002400 */
[----:B------:R-:W-:Y:S02]  /*15260*/  FMUL.FTZ R11, R99, c[0x0][0x320] ;  /* 0x0000c800630b7a20 */ /* 0x000fe40000410000 */
[----:B------:R-:W-:Y:S02]  /*15270*/  FMUL.FTZ R27, R27, c[0x0][0x320] ;  /* 0x0000c8001b1b7a20 */ /* 0x000fe40000410000 */
[----:B------:R-:W-:Y:S02]  /*15280*/  FMUL.FTZ R30, R30, c[0x0][0x320] ;  /* 0x0000c8001e1e7a20 */ /* 0x000fe40000410000 */
[----:B------:R-:W-:Y:S02]  /*15290*/  FMUL.FTZ R33, R33, c[0x0][0x320] ;  /* 0x0000c80021217a20 */ /* 0x000fe40000410000 */
[----:B------:R-:W-:Y:S01]  /*152a0*/  FMUL.FTZ R34, R34, c[0x0][0x320] ;  /* 0x0000c80022227a20 */ /* 0x000fe20000410000 */
[----:B------:R2:W2:Y:S01]  /*152b0*/  MUFU.TANH R199, R27 ;  /* 0x0000001b00c77308 */ /* 0x0004a20000002400 */
[----:B------:R-:W-:Y:S02]  /*152c0*/  FMUL.FTZ R40, R40, c[0x0][0x320] ;  /* 0x0000c80028287a20 */ /* 0x000fe40000410000 */
[----:B------:R-:W-:Y:S02]  /*152d0*/  FMUL.FTZ R41, R41, c[0x0][0x320] ;  /* 0x0000c80029297a20 */ /* 0x000fe40000410000 */
[----:B------:R-:W-:Y:S02]  /*152e0*/  FMUL.FTZ R44, R44, c[0x0][0x320] ;  /* 0x0000c8002c2c7a20 */ /* 0x000fe40000410000 */
[----:B------:R-:W-:Y:S02]  /*152f0*/  FMUL.FTZ R90, R90, c[0x0][0x320] ;  /* 0x0000c8005a5a7a20 */ /* 0x000fe40000410000 */
[----:B------:R-:W-:Y:S01]  /*15300*/  FMUL.FTZ R94, R94, c[0x0][0x320] ;  /* 0x0000c8005e5e7a20 */ /* 0x000fe20000410000 */
[----:B------:R2:W2:Y:S01]  /*15310*/  MUFU.TANH R197, R30 ;  /* 0x0000001e00c57308 */ /* 0x0004a20000002400 */
[----:B----4-:R-:W-:Y:S05]  /*15320*/  IMAD R2, R226, -0x60, RZ ;  /* 0xffffffa0e2027824 */ /* 0x010fea00078e02ff */
[----:B-1----:R-:W-:Y:S04]  /*15330*/  IADD3 R8, -R15, 0x1, R2 ;  /* 0x000000010f087810 */ /* 0x002fe80007ffe102 */
[----:B------:R1:W4:Y:S10]  /*15340*/  MUFU.TANH R32, R33 ;  /* 0x0000002100207308 */ /* 0x0003340000002400 */
        /* <DEDUP_REMOVED lines=15> */
[----:B------:R-:W1:Y:S01]  /*15440*/  MUFU.TANH R57, R57 ;  /* 0x0000003900397308 */ /* 0x000e620000002400 */
[----:B---3--:R-:W-:Y:S04]  /*15450*/  IADD3 R4, -R58, R8, R62 ;  /* 0x000000083a047210 */ /* 0x008fe80007ffe13e */
[C---:B------:R-:W-:Y:S05]  /*15460*/  IADD3 R7, R4.reuse, c[0x0][0x328], RZ ;  /* 0x0000ca0004077a10 */ /* 0x040fea0007ffe0ff */
[----:B------:R-:W3:Y:S01]  /*15470*/  MUFU.TANH R59, R59 ;  /* 0x0000003b003b7308 */ /* 0x000ee20000002400 */
[----:B------:R-:W-:Y:S09]  /*15480*/  IADD3 R9, R4, UR7, RZ ;  /* 0x0000000704097c10 */ /* 0x000ff2000fffe0ff */
[----:B------:R-:W1:Y:S01]  /*15490*/  MUFU.TANH R60, R60 ;  /* 0x0000003c003c7308 */ /* 0x000e620000002400 */
[----:B--2---:R-:W-:Y:S02]  /*154a0*/  @P4 MOV R6, R10 ;  /* 0x0000000a00064202 */ /* 0x004fe40000000f00 */
[----:B------:R-:W-:Y:S03]  /*154b0*/  ISETP.GE.AND P4, PT, R81, 0x1, PT ;  /* 0x000000015100780c */ /* 0x000fe60003f86270 */
[----:B------:R-:W2:Y:S04]  /*154c0*/  SHFL.IDX PT, R5, R6, RZ, 0x1c1f ;  /* 0x001c1fff06057589 */ /* 0x000ea800000e0000 */
[----:B------:R-:W1:Y:S10]  /*154d0*/  MUFU.TANH R61, R61 ;  /* 0x0000003d003d7308 */ /* 0x000e740000002400 */
[----:B------:R-:W1:Y:S10]  /*154e0*/  MUFU.TANH R63, R63 ;  /* 0x0000003f003f7308 */ /* 0x000e740000002400 */
[----:B------:R-:W1:Y:S01]  /*154f0*/  MUFU.TANH R64, R64 ;  /* 0x0000004000407308 */ /* 0x000e620000002400 */
[----:B--2---:R-:W-:Y:S02]  /*15500*/  IADD3 R3, R7, R5, RZ ;  /* 0x0000000507037210 */ /* 0x004fe40007ffe0ff */
[----:B------:R-:W-:Y:S07]  /*15510*/  IADD3 R0, R5, R9, RZ ;  /* 0x0000000905007210 */ /* 0x000fee0007ffe0ff */
[----:B------:R-:W2:Y:S10]  /*15520*/  MUFU.TANH R65, R65 ;  /* 0x0000004100417308 */ /* 0x000eb40000002400 */
        /* <DEDUP_REMOVED lines=33> */
[----:B------:R-:W1:Y:S01]  /*15740*/  MUFU.TANH R11, R11 ;  /* 0x0000000b000b7308 */ /* 0x000e620000002400 */
[----:B------:R-:W-:-:S05]  /*15750*/  @!P4 BRA `(.L_x_439) ;  /* 0x000001800000c947 */ /* 0x000fca0003800000 */
[----:B--234-:R-:W-:Y:S01]  /*15760*/  IADD3 R5, -R58, R62, R5 ;  /* 0x0000003e3a057210 */ /* 0x01cfe20007ffe105 */
[----:B------:R-:W-:Y:S03]  /*15770*/  BSSY B0, `(.L_x_440) ;  /* 0x0000011000007945 */ /* 0x000fe60003800000 */
        /* <DEDUP_REMOVED lines=11> */
.L_x_441:
[----:B------:R-:W-:Y:S04]  /*15830*/  MOV R10, c[0x0][0x32c] ;  /* 0x0000cb00000a7a02 */ /* 0x000fe80000000f00 */
[----:B------:R-:W-:Y:S11]  /*15840*/  ISETP.NE.AND P0, PT, R10, 0x1, PT ;  /* 0x000000010a00780c */ /* 0x000ff60003f05270 */
[----:B------:R-:W-:Y:S02]  /*15850*/  @!UPT UIADD3 URZ, URZ, URZ, URZ ;  /* 0x0000003f3f3ff290 */ /* 0x000fe4000fffe03f */
[----:B------:R-:W-:Y:S05]  /*15860*/  @P0 IMAD.HI.U32 R10, R5, c[0x0][0x330], RZ ;  /* 0x0000cc00050a0a27 */ /* 0x000fea00078e00ff */
[----:B------:R-:W-:Y:S02]  /*15870*/  @P0 SHF.R.U32.HI R5, RZ, c[0x0][0x334], R10 ;  /* 0x0000cd00ff050a19 */ /* 0x000fe4000001160a */
.L_x_442:
[----:B------:R-:W-:Y:S05]  /*15880*/  BSYNC B0 ;  /* 0x0000000000007941 */ /* 0x000fea0003800000 */
.L_x_440:
[----:B------:R-:W-:Y:S04]  /*15890*/  IMAD.IADD R10, R2, 0x1, -R15 ;  /* 0x00000001020a7824 */ /* 0x000fe800078e0a0f */
[----:B------:R-:W-:Y:S05]  /*158a0*/  IMAD R5, R5, c[0x0][0x32c], R10 ;  /* 0x0000cb0005057a24 */ /* 0x000fea00078e020a */
[----:B------:R-:W-:Y:S02]  /*158b0*/  IADD3 R10, R5, c[0x0][0x32c], RZ ;  /* 0x0000cb00050a7a10 */ /* 0x000fe40007ffe0ff */
[----:B------:R-:W-:Y:S02]  /*158c0*/  IMNMX R0, R0, R5, !PT ;  /* 0x0000000500007217 */ /* 0x000fe40007800200 */
[----:B------:R-:W-:Y:S02]  /*158d0*/  IMNMX R3, R3, R10, PT ;  /* 0x0000000a03037217 */ /* 0x000fe40003800200 */
.L_x_439:
[C---:B--234-:R-:W-:Y:S02]  /*158e0*/  ISETP.GE.AND P1, PT, R2.reuse, 0x2, PT ;  /* 0x000000020200780c */ /* 0x05cfe40003f26270 */
[C---:B------:R-:W-:Y:S02]  /*158f0*/  ISETP.GE.AND P0, PT, R2.reuse, 0x9, PT ;  /* 0x000000090200780c */ /* 0x040fe40003f06270 */
[----:B------:R-:W-:Y:S02]  /*15900*/  LOP3.LUT R225, R225, 0xffffdfff, RZ, 0xc0, !PT ;  /* 0xffffdfffe1e17812 */ /* 0x000fe400078ec0ff */
[C---:B------:R-:W-:Y:S02]  /*15910*/  ISETP.GE.AND P2, PT, R2.reuse, 0xa, PT ;  /* 0x0000000a0200780c */ /* 0x040fe40003f46270 */
[C---:B------:R-:W-:Y:S02]  /*15920*/  ISETP.GE.AND P6, PT, R2.reuse, 0x42, PT ;  /* 0x000000420200780c */ /* 0x040fe40003fc6270 */
[C---:B------:R-:W-:Y:S02]  /*15930*/  ISETP.GE.AND P4, PT, R2.reuse, 0x49, PT ;  /* 0x000000490200780c */ /* 0x040fe40003f86270 */
[----:B------:R-:W-:Y:S02]  /*15940*/  ISETP.GE.AND P3, PT, R2, 0x4a, PT ;  /* 0x0000004a0200780c */ /* 0x000fe40003f66270 */
[----:B------:R-:W-:Y:S02]  /*15950*/  @P1 LOP3.LUT R225, R225, 0x2000, RZ, 0xfc, !PT ;  /* 0x00002000e1e11812 */ /* 0x000fe400078efcff */
[C---:B------:R-:W-:Y:S02]  /*15960*/  ISETP.GT.AND P1, PT, R0.reuse, 0x1, !P1 ;  /* 0x000000010000780c */ /* 0x040fe40004f24270 */
[----:B------:R-:W-:Y:S02]  /*15970*/  LOP3.LUT R225, R225, 0xfffdffff, RZ, 0xc0, !PT ;  /* 0xfffdffffe1e17812 */ /* 0x000fe400078ec0ff */
[----:B------:R-:W-:Y:S02]  /*15980*/  ISETP.LT.OR P1, PT, R3, 0x2, P1 ;  /* 0x000000020300780c */ /* 0x000fe40000f21670 */
[----:B------:R-:W-:Y:S02]  /*15990*/  @P0 LOP3.LUT R225, R225, 0x20000, RZ, 0xfc, !PT ;  /* 0x00020000e1e10812 */ /* 0x000fe400078efcff */
[----:B------:R-:W-:Y:S02]  /*159a0*/  ISETP.GT.AND P0, PT, R0, 0x8, !P0 ;  /* 0x000000080000780c */ /* 0x000fe40004704270 */
[----:B------:R-:W-:Y:S02]  /*159b0*/  FSEL R15, R178, -INF , !P1 ;  /* 0xff800000b20f7808 */ /* 0x000fe40004800000 */
[----:B------:R-:W-:Y:S02]  /*159c0*/  ISETP.GE.AND P1, PT, R2, 0x11, PT ;  /* 0x000000110200780c */ /* 0x000fe40003f26270 */
[----:B------:R-:W-:Y:S02]  /*159d0*/  ISETP.LT.OR P0, PT, R3, 0x9, P0 ;  /* 0x000000090300780c */ /* 0x000fe40000701670 */
[----:B------:R-:W-:Y:S02]  /*159e0*/  LOP3.LUT R225, R225, 0xffff7fff, RZ, 0xc0, !PT ;  /* 0xffff7fffe1e17812 */ /* 0x000fe400078ec0ff */
[----:B------:R-:W-:Y:S02]  /*159f0*/  FSEL R16, R16, -INF , !P0 ;  /* 0xff80000010107808 */ /* 0x000fe40004000000 */
[----:B------:R-:W-:Y:S02]  /*15a00*/  @P2 LOP3.LUT R225, R225, 0x8000, RZ, 0xfc, !PT ;  /* 0x00008000e1e12812 */ /* 0x000fe400078efcff */
[C---:B------:R-:W-:Y:S02]  /*15a10*/  ISETP.GT.AND P0, PT, R0.reuse, 0x9, !P2 ;  /* 0x000000090000780c */ /* 0x040fe40005704270 */
[----:B------:R-:W-:Y:S02]  /*15a20*/  LOP3.LUT R225, R225, 0xffffefff, RZ, 0xc0, !PT ;  /* 0xffffefffe1e17812 */ /* 0x000fe400078ec0ff */
[----:B------:R-:W-:Y:S02]  /*15a30*/  ISETP.LT.OR P0, PT, R3, 0xa, P0 ;  /* 0x0000000a0300780c */ /* 0x000fe40000701670 */
[----:B------:R-:W-:Y:S02]  /*15a40*/  @P1 LOP3.LUT R225, R225, 0x1000, RZ, 0xfc, !PT ;  /* 0x00001000e1e11812 */ /* 0x000fe400078efcff */
[----:B------:R-:W-:Y:S02]  /*15a50*/  FSEL R20, R177, -INF , !P0 ;  /* 0xff800000b1147808 */ /* 0x000fe40004000000 */
[----:B------:R-:W-:Y:S02]  /*15a60*/  ISETP.GT.AND P0, PT, R0, 0x10, !P1 ;  /* 0x000000100000780c */ /* 0x000fe40004f04270 */
[----:B------:R-:W-:Y:S02]  /*15a70*/  ISETP.GE.AND P1, PT, R2, 0x12, PT ;  /* 0x000000120200780c */ /* 0x000fe40003f26270 */
[----:B------:R-:W-:Y:S02]  /*15a80*/  ISETP.LT.OR P0, PT, R3, 0x11, P0 ;  /* 0x000000110300780c */ /* 0x000fe40000701670 */
[----:B------:R-:W-:Y:S02]  /*15a90*/  LOP3.LUT R225, R225, 0xfffff7ff, RZ, 0xc0, !PT ;  /* 0xfffff7ffe1e17812 */ /* 0x000fe400078ec0ff */
[----:B------:R-:W-:Y:S02]  /*15aa0*/  FSEL R25, R176, -INF , !P0 ;  /* 0xff800000b0197808 */ /* 0x000fe40004000000 */
[----:B------:R-:W-:Y:S02]  /*15ab0*/  ISETP.GT.AND P0, PT, R0, 0x11, !P1 ;  /* 0x000000110000780c */ /* 0x000fe40004f04270 */
[C---:B------:R-:W-:Y:S02]  /*15ac0*/  ISETP.GE.AND P2, PT, R2.reuse, 0x51, PT ;  /* 0x000000510200780c */ /* 0x040fe40003f46270 */
[----:B------:R-:W-:Y:S02]  /*15ad0*/  ISETP.LT.OR P0, PT, R3, 0x12, P0 ;  /* 0x000000120300780c */ /* 0x000fe40000701670 */
[----:B------:R-:W-:Y:S02]  /*15ae0*/  @P1 LOP3.LUT R225, R225, 0x800, RZ, 0xfc, !PT ;  /* 0x00000800e1e11812 */ /* 0x000fe400078efcff */
[----:B------:R-:W-:Y:S02]  /*15af0*/  ISETP.GE.AND P1, PT, R2, 0x19, PT ;  /* 0x000000190200780c */ /* 0x000fe40003f26270 */
[----:B------:R-:W-:Y:S02]  /*15b00*/  LOP3.LUT R225, R225, 0xfffffbff, RZ, 0xc0, !PT ;  /* 0xfffffbffe1e17812 */ /* 0x000fe400078ec0ff */
[----:B------:R-:W-:Y:S02]  /*15b10*/  FSEL R26, R171, -INF , !P0 ;  /* 0xff800000ab1a7808 */ /* 0x000fe40004000000 */
[----:B------:R-:W-:Y:S04]  /*15b20*/  ISETP.GT.AND P0, PT, R0, 0x18, !P1 ;  /* 0x000000180000780c */ /* 0x000fe80004f04270 */
[----:B------:R-:W-:Y:S03]  /*15b30*/  ISETP.LT.OR P0, PT, R3, 0x19, P0 ;  /* 0x000000190300780c */ /* 0x000fe60000701670 */
        /* <DEDUP_REMOVED lines=15> */
[----:B-1----:R-:W-:Y:S02]  /*15c30*/  FSEL R41, R22, -INF , !P0 ;  /* 0xff80000016297808 */ /* 0x002fe40004000000 */
        /* <DEDUP_REMOVED lines=34> */
[----:B------:R-:W-:Y:S02]  /*15e60*/  FSEL R189, R64, -INF , !P0 ;  /* 0xff80000040bd7808 */ /* 0x000fe40004000000 */
[----:B------:R-:W-:Y:S02]  /*15e70*/  LOP3.LUT R225, R225, 0xfffffffd, RZ, 0xc0, !PT ;  /* 0xfffffffde1e17812 */ /* 0x000fe400078ec0ff */
[----:B------:R-:W-:Y:S04]  /*15e80*/  ISETP.GT.AND P0, PT, R0, 0x39, !P1 ;  /* 0x000000390000780c */ /* 0x000fe80004f04270 */
[----:B------:R-:W-:Y:S03]  /*15e90*/  ISETP.LT.OR P0, PT, R3, 0x3a, P0 ;  /* 0x0000003a0300780c */ /* 0x000fe60000701670 */
[----:B------:R-:W-:Y:S02]  /*15ea0*/  @P1 LOP3.LUT R225, R225, 0x2, RZ, 0xfc, !PT ;  /* 0x00000002e1e11812 */ /* 0x000fe400078efcff */
[----:B------:R-:W-:Y:S02]  /*15eb0*/  ISETP.GE.AND P1, PT, R2, 0x41, PT ;  /* 0x000000410200780c */ /* 0x000fe40003f26270 */
[----:B------:R-:W-:Y:S02]  /*15ec0*/  FSEL R191, R65, -INF , !P0 ;  /* 0xff80000041bf7808 */ /* 0x000fe40004000000 */
[----:B------:R-:W-:Y:S02]  /*15ed0*/  ISETP.GT.AND P0, PT, R0, 0x40, !P1 ;  /* 0x000000400000780c */ /* 0x000fe40004f04270 */
[----:B------:R-:W-:Y:S02]  /*15ee0*/  LOP3.LUT R225, R225, 0xfffffffe, RZ, 0xc0, !PT ;  /* 0xfffffffee1e17812 */ /* 0x000fe400078ec0ff */
[----:B------:R-:W-:Y:S04]  /*15ef0*/  ISETP.LT.OR P0, PT, R3, 0x41, P0 ;  /* 0x000000410300780c */ /* 0x000fe80000701670 */
[----:B------:R-:W-:Y:S02]  /*15f00*/  FSEL R193, R68, -INF , !P0 ;  /* 0xff80000044c17808 */ /* 0x000fe40004000000 */
[----:B------:R-:W-:Y:S02]  /*15f10*/  ISETP.GT.AND P0, PT, R0, 0x41, !P6 ;  /* 0x000000410000780c */ /* 0x000fe40007704270 */
[----:B------:R-:W-:Y:S02]  /*15f20*/  @P1 LOP3.LUT R225, R225, 0x1, RZ, 0xfc, !PT ;  /* 0x00000001e1e11812 */ /* 0x000fe400078efcff */
[----:B------:R-:W-:Y:S02]  /*15f30*/  ISETP.LT.OR P0, PT, R3, 0x42, P0 ;  /* 0x000000420300780c */ /* 0x000fe40000701670 */
[----:B------:R-:W-:Y:S02]  /*15f40*/  ISETP.GE.AND P1, PT, R2, 0x52, PT ;  /* 0x000000520200780c */ /* 0x000fe40003f26270 */
[----:B------:R-:W-:Y:S02]  /*15f50*/  FSEL R195, R69, -INF , !P0 ;  /* 0xff80000045c37808 */ /* 0x000fe40004000000 */
[----:B------:R-:W-:Y:S02]  /*15f60*/  ISETP.GT.AND P0, PT, R0, 0x48, !P4 ;  /* 0x000000480000780c */ /* 0x000fe40006704270 */
[----:B------:R-:W-:Y:S02]  /*15f70*/  LOP3.LUT R225, R225, 0xffffbfff, RZ, 0xc0, !PT ;  /* 0xffffbfffe1e17812 */ /* 0x000fe400078ec0ff */
[----:B------:R-:W-:Y:S04]  /*15f80*/  ISETP.LT.OR P0, PT, R3, 0x49, P0 ;  /* 0x000000490300780c */ /* 0x000fe80000701670 */
[----:B------:R-:W-:Y:S02]  /*15f90*/  FSEL R230, R80, -INF , !P0 ;  /* 0xff80000050e67808 */ /* 0x000fe40004000000 */
[C---:B------:R-:W-:Y:S02]  /*15fa0*/  ISETP.GT.AND P0, PT, R0.reuse, 0x49, !P3 ;  /* 0x000000490000780c */ /* 0x040fe40005f04270 */
[----:B------:R-:W-:Y:S02]  /*15fb0*/  @P1 LOP3.LUT R225, R225, 0x4000, RZ, 0xfc, !PT ;  /* 0x00004000e1e11812 */ /* 0x000fe400078efcff */
[----:B------:R-:W-:Y:S02]  /*15fc0*/  ISETP.LT.OR P0, PT, R3, 0x4a, P0 ;  /* 0x0000004a0300780c */ /* 0x000fe40000701670 */
[----:B------:R-:W-:Y:S02]  /*15fd0*/  LOP3.LUT R225, R225, 0xfffeffff, RZ, 0xc0, !PT ;  /* 0xfffeffffe1e17812 */ /* 0x000fe400078ec0ff */
[----:B------:R-:W-:Y:S02]  /*15fe0*/  FSEL R231, R19, -INF , !P0 ;  /* 0xff80000013e77808 */ /* 0x000fe40004000000 */
[----:B------:R-:W-:Y:S04]  /*15ff0*/  ISETP.GT.AND P0, PT, R0, 0x50, !P2 ;  /* 0x000000500000780c */ /* 0x000fe80005704270 */
[C---:B------:R-:W-:Y:S04]  /*16000*/  ISETP.LT.OR P0, PT, R3.reuse, 0x51, P0 ;  /* 0x000000510300780c */ /* 0x040fe80000701670 */
[----:B------:R-:W-:Y:S02]  /*16010*/  FSEL R232, R18, -INF , !P0 ;  /* 0xff80000012e87808 */ /* 0x000fe40004000000 */
[----:B------:R-:W-:Y:S02]  /*16020*/  ISETP.GT.AND P0, PT, R0, 0x51, !P1 ;  /* 0x000000510000780c */ /* 0x000fe40004f04270 */
[----:B------:R-:W-:Y:S02]  /*16030*/  ISETP.GE.AND P1, PT, R2, 0x59, PT ;  /* 0x000000590200780c */ /* 0x000fe40003f26270 */
[----:B------:R-:W-:Y:S04]  /*16040*/  ISETP.LT.OR P0, PT, R3, 0x52, P0 ;  /* 0x000000520300780c */ /* 0x000fe80000701670 */
[----:B------:R-:W-:Y:S02]  /*16050*/  FSEL R233, R17, -INF , !P0 ;  /* 0xff80000011e97808 */ /* 0x000fe40004000000 */
[----:B------:R-:W-:Y:S04]  /*16060*/  ISETP.GT.AND P0, PT, R0, 0x58, !P1 ;  /* 0x000000580000780c */ /* 0x000fe80004f04270 */
[----:B------:R-:W-:Y:S02]  /*16070*/  ISETP.LT.OR P0, PT, R3, 0x59, P0 ;  /* 0x000000590300780c */ /* 0x000fe40000701670 */
[----:B------:R-:W-:Y:S02]  /*16080*/  @P1 LOP3.LUT R225, R225, 0x10000, RZ, 0xfc, !PT ;  /* 0x00010000e1e11812 */ /* 0x000fe400078efcff */
[----:B------:R-:W-:Y:S02]  /*16090*/  ISETP.GE.AND P1, PT, R2, 0x1, PT ;  /* 0x000000010200780c */ /* 0x000fe40003f26270 */
[----:B------:R-:W-:Y:S02]  /*160a0*/  FSEL R245, R13, -INF , !P0 ;  /* 0xff8000000df57808 */ /* 0x000fe40004000000 */
[----:B------:R-:W-:Y:S02]  /*160b0*/  ISETP.GT.AND P0, PT, R0, RZ, !P1 ;  /* 0x000000ff0000720c */ /* 0x000fe40004f04270 */
[----:B------:R-:W-:Y:S02]  /*160c0*/  LOP3.LUT R225, R225, 0xfffbffff, RZ, 0xc0, !PT ;  /* 0xfffbffffe1e17812 */ /* 0x000fe400078ec0ff */
[----:B------:R-:W-:Y:S04]  /*160d0*/  ISETP.LT.OR P0, PT, R3, 0x1, P0 ;  /* 0x000000010300780c */ /* 0x000fe80000701670 */
[----:B------:R-:W-:Y:S02]  /*160e0*/  FSEL R10, R192, -INF , !P0 ;  /* 0xff800000c00a7808 */ /* 0x000fe40004000000 */
[----:B------:R-:W-:Y:S11]  /*160f0*/  ISETP.GE.AND P0, PT, R2, 0x5a, PT ;  /* 0x0000005a0200780c */ /* 0x000ff60003f06270 */
[----:B------:R-:W-:Y:S02]  /*16100*/  @!UPT UIADD3 URZ, URZ, URZ, URZ ;  /* 0x0000003f3f3ff290 */ /* 0x000fe4000fffe03f */
[----:B------:R-:W-:Y:S02]  /*16110*/  @P0 LOP3.LUT R225, R225, 0x40000, RZ, 0xfc, !PT ;  /* 0x00040000e1e10812 */ /* 0x000fe400078efcff */
[----:B------:R-:W-:Y:S04]  /*16120*/  ISETP.GT.AND P0, PT, R0, 0x59, !P0 ;  /* 0x000000590000780c */ /* 0x000fe80004704270 */
[----:B------:R-:W-:Y:S02]  /*16130*/  ISETP.LT.OR P0, PT, R3, 0x5a, P0 ;  /* 0x0000005a0300780c */ /* 0x000fe40000701670 */
[----:B------:R-:W1:Y:S02]  /*16140*/  SHFL.IDX PT, R3, R6, 0x1, 0x1c1f ;  /* 0x003c1f0006037f89 */ /* 0x000e6400000e0000 */
[----:B------:R-:W-:Y:S02]  /*16150*/  FSEL R244, R12, -INF , !P0 ;  /* 0xff8000000cf47808 */ /* 0x000fe40004000000 */
[----:B------:R-:W-:Y:S01]  /*16160*/  ISETP.GE.AND P0, PT, R81, 0x1, PT ;  /* 0x000000015100780c */ /* 0x000fe20003f06270 */
[--C-:B-1----:R-:W-:Y:S02]  /*16170*/  IMAD.IADD R2, R7, 0x1, R3.reuse ;  /* 0x0000000107027824 */ /* 0x102fe400078e0203 */
[----:B------:R-:W-:Y:S10]  /*16180*/  IMAD.IADD R0, R9, 0x1, R3 ;  /* 0x0000000109007824 */ /* 0x000ff400078e0203 */
[----:B------:R-:W-:-:S05]  /*16190*/  @!P0 BRA `(.L_x_443) ;  /* 0x000001a000008947 */ /* 0x000fca0003800000 */
[----:B------:R-:W-:Y:S01]  /*161a0*/  IADD3 R0, -R58, R62, R3 ;  /* 0x0000003e3a007210 */ /* 0x000fe20007ffe103 */
        /* <DEDUP_REMOVED lines=12> */
.L_x_445:
[----:B------:R-:W-:Y:S04]  /*16270*/  MOV R2, c[0x0][0x32c] ;  /* 0x0000cb0000027a02 */ /* 0x000fe80000000f00 */
[----:B------:R-:W-:Y:S11]  /*16280*/  ISETP.NE.AND P0, PT, R2, 0x1, PT ;  /* 0x000000010200780c */ /* 0x000ff60003f05270 */
[----:B------:R-:W-:Y:S02]  /*16290*/  @!UPT UIADD3 URZ, URZ, URZ, URZ ;  /* 0x0000003f3f3ff290 */ /* 0x000fe4000fffe03f */
[----:B------:R-:W-:Y:S05]  /*162a0*/  @P0 IMAD.HI.U32 R2, R0, c[0x0][0x330], RZ ;  /* 0x0000cc0000020a27 */ /* 0x000fea00078e00ff */
[----:B------:R-:W-:Y:S02]  /*162b0*/  @P0 SHF.R.U32.HI R0, RZ, c[0x0][0x334], R2 ;  /* 0x0000cd00ff000a19 */ /* 0x000fe40000011602 */
.L_x_446:
[----:B------:R-:W-:Y:S05]  /*162c0*/  BSYNC B0 ;  /* 0x0000000000007941 */ /* 0x000fea0003800000 */
.L_x_444:
[----:B------:R-:W-:Y:S02]  /*162d0*/  IADD3 R2, R8, -0x1, RZ ;  /* 0xffffffff08027810 */ /* 0x000fe40007ffe0ff */
[C-C-:B------:R-:W-:Y:S02]  /*162e0*/  IADD3 R5, R3.reuse, UR7, R4.reuse ;  /* 0x0000000703057c10 */ /* 0x140fe4000fffe004 */
[----:B------:R-:W-:Y:S01]  /*162f0*/  IADD3 R3, R3, c[0x0][0x328], R4 ;  /* 0x0000ca0003037a10 */ /* 0x000fe20007ffe004 */
[----:B------:R-:W-:Y:S05]  /*16300*/  IMAD R0, R0, c[0x0][0x32c], R2 ;  /* 0x0000cb0000007a24 */ /* 0x000fea00078e0202 */
[----:B------:R-:W-:Y:S02]  /*16310*/  IADD3 R2, R0, c[0x0][0x32c], RZ ;  /* 0x0000cb0000027a10 */ /* 0x000fe40007ffe0ff */
[----:B------:R-:W-:Y:S02]  /*16320*/  IMNMX R0, R5, R0, !PT ;  /* 0x0000000005007217 */ /* 0x000fe40007800200 */
[----:B------:R-:W-:Y:S02]  /*16330*/  IMNMX R2, R3, R2, PT ;  /* 0x0000000203027217 */ /* 0x000fe40003800200 */
.L_x_443:
[C---:B------:R-:W-:Y:S01]  /*16340*/  LOP3.LUT P0, RZ, R225.reuse, 0x2000, RZ, 0xc0, !PT ;  /* 0x00002000e1ff7812 */ /* 0x040fe2000780c0ff */
[----:B------:R-:W1:Y:S03]  /*16350*/  SHFL.IDX PT, R3, R6, 0x2, 0x1c1f ;  /* 0x005c1f0006037f89 */ /* 0x000e6600000e0000 */
[----:B------:R-:W-:Y:S04]  /*16360*/  ISETP.GT.AND P0, PT, R0, 0x1, !P0 ;  /* 0x000000010000780c */ /* 0x000fe80004704270 */
[----:B------:R-:W-:Y:S04]  /*16370*/  ISETP.LT.OR P0, PT, R2, 0x2, P0 ;  /* 0x000000020200780c */ /* 0x000fe80000701670 */
[----:B------:R-:W-:Y:S02]  /*16380*/  FSEL R13, R194, -INF , !P0 ;  /* 0xff800000c20d7808 */ /* 0x000fe40004000000 */
[C---:B------:R-:W-:Y:S04]  /*16390*/  LOP3.LUT P0, RZ, R225.reuse, 0x20000, RZ, 0xc0, !PT ;  /* 0x00020000e1ff7812 */ /* 0x040fe8000780c0ff */
[----:B------:R-:W-:Y:S04]  /*163a0*/  ISETP.GT.AND P0, PT, R0, 0x8, !P0 ;  /* 0x000000080000780c */ /* 0x000fe80004704270 */
[----:B------:R-:W-:Y:S04]  /*163b0*/  ISETP.LT.OR P0, PT, R2, 0x9, P0 ;  /* 0x000000090200780c */ /* 0x000fe80000701670 */
[----:B------:R-:W-:Y:S02]  /*163c0*/  FSEL R19, R184, -INF , !P0 ;  /* 0xff800000b8137808 */ /* 0x000fe40004000000 */
[----:B------:R-:W-:Y:S04]  /*163d0*/  LOP3.LUT P0, RZ, R225, 0x8000, RZ, 0xc0, !PT ;  /* 0x00008000e1ff7812 */ /* 0x000fe8000780c0ff */
        /* <DEDUP_REMOVED lines=75> */
[----:B------:R-:W-:Y:S04]  /*16890*/  ISETP.GT.AND P0, PT, R0, RZ, !P1 ;  /* 0x000000ff0000720c */ /* 0x000fe80004f04270 */
[----:B------:R-:W-:Y:S04]  /*168a0*/  ISETP.LT.OR P0, PT, R2, 0x1, P0 ;  /* 0x000000010200780c */ /* 0x000fe80000701670 */
[----:B------:R-:W-:Y:S02]  /*168b0*/  FSEL R12, R201, -INF , !P0 ;  /* 0xff800000c90c7808 */ /* 0x000fe40004000000 */
[----:B------:R-:W-:Y:S04]  /*168c0*/  LOP3.LUT P0, RZ, R225, 0x40000, RZ, 0xc0, !PT ;  /* 0x00040000e1ff7812 */ /* 0x000fe8000780c0ff */
[----:B------:R-:W-:Y:S01]  /*168d0*/  ISETP.GT.AND P0, PT, R0, 0x59, !P0 ;  /* 0x000000590000780c */ /* 0x000fe20004704270 */
[--C-:B-1----:R-:W-:Y:S03]  /*168e0*/  IMAD.IADD R0, R9, 0x1, R3.reuse ;  /* 0x0000000109007824 */ /* 0x102fe600078e0203 */
[----:B------:R-:W-:Y:S01]  /*168f0*/  ISETP.LT.OR P0, PT, R2, 0x5a, P0 ;  /* 0x0000005a0200780c */ /* 0x000fe20000701670 */
[----:B------:R-:W-:Y:S03]  /*16900*/  IMAD.IADD R2, R7, 0x1, R3 ;  /* 0x0000000107027824 */ /* 0x000fe600078e0203 */
[----:B------:R-:W-:Y:S02]  /*16910*/  FSEL R243, R11, -INF , !P0 ;  /* 0xff8000000bf37808 */ /* 0x000fe40004000000 */
[----:B------:R-:W-:Y:S11]  /*16920*/  ISETP.GE.AND P0, PT, R81, 0x1, PT ;  /* 0x000000015100780c */ /* 0x000ff60003f06270 */
[----:B------:R-:W-:Y:S02]  /*16930*/  @!UPT UIADD3 URZ, URZ, URZ, URZ ;  /* 0x0000003f3f3ff290 */ /* 0x000fe4000fffe03f */
        /* <DEDUP_REMOVED lines=14> */
.L_x_449:
[----:B------:R-:W-:Y:S04]  /*16a20*/  MOV R2, c[0x0][0x32c] ;  /* 0x0000cb0000027a02 */ /* 0x000fe80000000f00 */
[----:B------:R-:W-:Y:S11]  /*16a30*/  ISETP.NE.AND P0, PT, R2, 0x1, PT ;  /* 0x000000010200780c */ /* 0x000ff60003f05270 */
[----:B------:R-:W-:Y:S02]  /*16a40*/  @!UPT UIADD3 URZ, URZ, URZ, URZ ;  /* 0x0000003f3f3ff290 */ /* 0x000fe4000fffe03f */
[----:B------:R-:W-:Y:S05]  /*16a50*/  @P0 IMAD.HI.U32 R2, R0, c[0x0][0x330], RZ ;  /* 0x0000cc0000020a27 */ /* 0x000fea00078e00ff */
[----:B------:R-:W-:Y:S02]  /*16a60*/  @P0 SHF.R.U32.HI R0, RZ, c[0x0][0x334], R2 ;  /* 0x0000cd00ff000a19 */ /* 0x000fe40000011602 */
.L_x_450:
[----:B------:R-:W-:Y:S05]  /*16a70*/  BSYNC B0 ;  /* 0x0000000000007941 */ /* 0x000fea0003800000 */
.L_x_448:
[----:B------:R-:W-:Y:S02]  /*16a80*/  IADD3 R2, R8, -0x1, RZ ;  /* 0xffffffff08027810 */ /* 0x000fe40007ffe0ff */
[C-C-:B------:R-:W-:Y:S02]  /*16a90*/  IADD3 R5, R3.reuse, UR7, R4.reuse ;  /* 0x0000000703057c10 */ /* 0x140fe4000fffe004 */
[----:B------:R-:W-:Y:S01]  /*16aa0*/  IADD3 R3, R3, c[0x0][0x328], R4 ;  /* 0x0000ca0003037a10 */ /* 0x000fe20007ffe004 */
[----:B------:R-:W-:Y:S05]  /*16ab0*/  IMAD R0, R0, c[0x0][0x32c], R2 ;  /* 0x0000cb0000007a24 */ /* 0x000fea00078e0202 */
[----:B------:R-:W-:Y:S02]  /*16ac0*/  IADD3 R2, R0, c[0x0][0x32c], RZ ;  /* 0x0000cb0000027a10 */ /* 0x000fe40007ffe0ff */
[----:B------:R-:W-:Y:S02]  /*16ad0*/  IMNMX R0, R5, R0, !PT ;  /* 0x0000000005007217 */ /* 0x000fe40007800200 */
[----:B------:R-:W-:Y:S02]  /*16ae0*/  IMNMX R2, R3, R2, PT ;  /* 0x0000000203027217 */ /* 0x000fe40003800200 */
.L_x_447:
[----:B------:R-:W-:Y:S01]  /*16af0*/  LOP3.LUT P0, RZ, R225, 0x2000, RZ, 0xc0, !PT ;  /* 0x00002000e1ff7812 */ /* 0x000fe2000780c0ff */
        /* <DEDUP_REMOVED lines=109> */
.L_x_453:
[----:B------:R-:W-:Y:S04]  /*171d0*/  MOV R2, c[0x0][0x32c] ;  /* 0x0000cb0000027a02 */ /* 0x000fe80000000f00 */
[----:B------:R-:W-:Y:S11]  /*171e0*/  ISETP.NE.AND P0, PT, R2, 0x1, PT ;  /* 0x000000010200780c */ /* 0x000ff60003f05270 */
[----:B------:R-:W-:Y:S02]  /*171f0*/  @!UPT UIADD3 URZ, URZ, URZ, URZ ;  /* 0x0000003f3f3ff290 */ /* 0x000fe4000fffe03f */
[----:B------:R-:W-:Y:S05]  /*17200*/  @P0 IMAD.HI.U32 R2, R0, c[0x0][0x330], RZ ;  /* 0x0000cc0000020a27 */ /* 0x000fea00078e00ff */
[----:B------:R-:W-:Y:S02]  /*17210*/  @P0 SHF.R.U32.HI R0, RZ, c[0x0][0x334], R2 ;  /* 0x0000cd00ff000a19 */ /* 0x000fe40000011602 */
.L_x_454:
[----:B------:R-:W-:Y:S05]  /*17220*/  BSYNC B0 ;  /* 0x0000000000007941 */ /* 0x000fea0003800000 */
.L_x_452:
[----:B------:R-:W-:Y:S02]  /*17230*/  IADD3 R8, R8, -0x1, RZ ;  /* 0xffffffff08087810 */ /* 0x000fe40007ffe0ff */
[C-C-:B------:R-:W-:Y:S02]  /*17240*/  IADD3 R5, R3.reuse, UR7, R4.reuse ;  /* 0x0000000703057c10 */ /* 0x140fe4000fffe004 */
[----:B------:R-:W-:Y:S01]  /*17250*/  IADD3 R3, R3, c[0x0][0x328], R4 ;  /* 0x0000ca0003037a10 */ /* 0x000fe20007ffe004 */
[----:B------:R-:W-:Y:S05]  /*17260*/  IMAD R0, R0, c[0x0][0x32c], R8 ;  /* 0x0000cb0000007a24 */ /* 0x000fea00078e0208 */
[----:B------:R-:W-:Y:S02]  /*17270*/  IADD3 R2, R0, c[0x0][0x32c], RZ ;  /* 0x0000cb0000027a10 */ /* 0x000fe40007ffe0ff */
[----:B------:R-:W-:Y:S02]  /*17280*/  IMNMX R0, R5, R0, !PT ;  /* 0x0000000005007217 */ /* 0x000fe40007800200 */
[----:B------:R-:W-:Y:S02]  /*17290*/  IMNMX R2, R3, R2, PT ;  /* 0x0000000203027217 */ /* 0x000fe40003800200 */
.L_x_451:
[----:B------:R-:W-:Y:S01]  /*172a0*/  ISETP.GT.AND P0, PT, R0, RZ, !P1 ;  /* 0x000000ff0000720c */ /* 0x000fe20004f04270 */
[----:B------:R-:W-:Y:S01]  /*172b0*/  LDSM.16.MT88.4 R52, [R210+0x100] ;  /* 0x00010000d234783b */ /* 0x000fe20000004200 */
[----:B------:R-:W-:Y:S02]  /*172c0*/  LOP3.LUT P1, RZ, R225, 0x800, RZ, 0xc0, !PT ;  /* 0x00000800e1ff7812 */ /* 0x000fe4000782c0ff */
[----:B------:R-:W-:Y:S02]  /*172d0*/  ISETP.LT.OR P0, PT, R2, 0x1, P0 ;  /* 0x000000010200780c */ /* 0x000fe40000701670 */
[----:B------:R-:W-:Y:S02]  /*172e0*/  FMNMX.FTZ R72, R10, R100, !PT ;  /* 0x000000640a487209 */ /* 0x000fe40007810000 */
[----:B------:R-:W-:Y:S01]  /*172f0*/  FSEL R7, R239, -INF , !P0 ;  /* 0xff800000ef077808 */ /* 0x000fe20004000000 */
[----:B------:R-:W-:Y:S01]  /*17300*/  LDSM.16.MT88.4 R84, [R209+0x900] ;  /* 0x00090000d154783b */ /* 0x000fe20000004200 */
[----:B------:R-:W-:Y:S02]  /*17310*/  LOP3.LUT P0, RZ, R225, 0x2000, RZ, 0xc0, !PT ;  /* 0x00002000e1ff7812 */ /* 0x000fe4000780c0ff */
[----:B------:R-:W-:Y:S02]  /*17320*/  FMNMX.FTZ R72, R15, R72, !PT ;  /* 0x000000480f487209 */ /* 0x000fe40007810000 */
[----:B------:R-:W-:Y:S02]  /*17330*/  ISETP.GT.AND P0, PT, R0, 0x1, !P0 ;  /* 0x000000010000780c */ /* 0x000fe40004704270 */
[----:B------:R-:W-:Y:S02]  /*17340*/  FMNMX.FTZ R72, R16, R72, !PT ;  /* 0x0000004810487209 */ /* 0x000fe40007810000 */
[----:B------:R-:W-:Y:S02]  /*17350*/  ISETP.LT.OR P0, PT, R2, 0x2, P0 ;  /* 0x000000020200780c */ /* 0x000fe40000701670 */
[----:B------:R-:W-:Y:S02]  /*17360*/  FMNMX.FTZ R72, R20, R72, !PT ;  /* 0x0000004814487209 */ /* 0x000fe40007810000 */
[----:B------:R-:W-:Y:S02]  /*17370*/  FSEL R8, R237, -INF , !P0 ;  /* 0xff800000ed087808 */ /* 0x000fe40004000000 */
        /* <DEDUP_REMOVED lines=74> */
[----:B------:R-:W-:Y:S02]  /*17820*/  FMNMX.FTZ R4, R18, R4, !PT ;  /* 0x0000000412047209 */ /* 0x000fe40007810000 */
[----:B------:R-:W-:Y:S02]  /*17830*/  FMNMX.FTZ R3, R171, R3, !PT ;  /* 0x00000003ab037209 */ /* 0x000fe40007810000 */
[----:B------:R-:W-:Y:S02]  /*17840*/  FSEL R183, R38, -INF , !P0 ;  /* 0xff80000026b77808 */ /* 0x000fe40004000000 */
[----:B------:R-:W-:Y:S02]  /*17850*/  LOP3.LUT P0, RZ, R225, 0x8, RZ, 0xc0, !PT ;  /* 0x00000008e1ff7812 */ /* 0x000fe4000780c0ff */
[----:B------:R-:W-:Y:S02]  /*17860*/  FMNMX.FTZ R72, R245, R72, !PT ;  /* 0x00000048f5487209 */ /* 0x000fe40007810000 */
[----:B------:R-:W-:Y:S02]  /*17870*/  FMNMX.FTZ R3, R176, R3, !PT ;  /* 0x00000003b0037209 */ /* 0x000fe40007810000 */
[----:B------:R-:W-:Y:S02]  /*17880*/  FMNMX.FTZ R4, R30, R4, !PT ;  /* 0x000000041e047209 */ /* 0x000fe40007810000 */
[----:B------:R-:W-:Y:S02]  /*17890*/  ISETP.GT.AND P0, PT, R0, 0x31, !P0 ;  /* 0x000000310000780c */ /* 0x000fe40004704270 */
[----:B------:R-:W-:Y:S02]  /*178a0*/  FMNMX.FTZ R72, R244, R72, !PT ;  /* 0x00000048f4487209 */ /* 0x000fe40007810000 */
[----:B------:R-:W-:Y:S02]  /*178b0*/  FMNMX.FTZ R4, R33, R4, !PT ;  /* 0x0000000421047209 */ /* 0x000fe40007810000 */
[----:B------:R-:W-:Y:S01]  /*178c0*/  FMNMX.FTZ R3, R179, R3, !PT ;  /* 0x00000003b3037209 */ /* 0x000fe20007810000 */
[----:B------:R-:W1:Y:S01]  /*178d0*/  SHFL.BFLY PT, R5, R72, 0x2, 0x1f ;  /* 0x0c401f0048057f89 */ /* 0x000e6200000e0000 */
[----:B------:R-:W-:Y:S02]  /*178e0*/  ISETP.LT.OR P0, PT, R2, 0x32, P0 ;  /* 0x000000320200780c */ /* 0x000fe40000701670 */
[----:B------:R-:W-:Y:S02]  /*178f0*/  FMNMX.FTZ R4, R34, R4, !PT ;  /* 0x0000000422047209 */ /* 0x000fe40007810000 */
[----:B------:R-:W-:Y:S02]  /*17900*/  FMNMX.FTZ R3, R184, R3, !PT ;  /* 0x00000003b8037209 */ /* 0x000fe40007810000 */
[----:B------:R-:W-:Y:S02]  /*17910*/  FSEL R186, R59, -INF , !P0 ;  /* 0xff8000003bba7808 */ /* 0x000fe40004000000 */
[----:B------:R-:W-:Y:S02]  /*17920*/  LOP3.LUT P0, RZ, R225, 0x4, RZ, 0xc0, !PT ;  /* 0x00000004e1ff7812 */ /* 0x000fe4000780c0ff */
        /* <DEDUP_REMOVED lines=16> */
[----:B------:R-:W-:Y:S02]  /*17a30*/  LOP3.LUT P1, RZ, R225, 0x1, RZ, 0xc0, !PT ;  /* 0x00000001e1ff7812 */ /* 0x000fe4000782c0ff */
[----:B------:R-:W-:Y:S02]  /*17a40*/  FMNMX.FTZ R4, R180, R4, !PT ;  /* 0x00000004b4047209 */ /* 0x000fe40007810000 */
[----:B-1----:R-:W-:Y:S02]  /*17a50*/  FMNMX.FTZ R72, R72, R5, !PT ;  /* 0x0000000548487209 */ /* 0x002fe40007810000 */
[----:B------:R-:W-:Y:S02]  /*17a60*/  FMNMX.FTZ R3, R234, R3, !PT ;  /* 0x00000003ea037209 */ /* 0x000fe40007810000 */
[----:B------:R-:W-:Y:S01]  /*17a70*/  FSEL R190, R63, -INF , !P0 ;  /* 0xff8000003fbe7808 */ /* 0x000fe20004000000 */
[----:B------:R-:W1:Y:S01]  /*17a80*/  SHFL.BFLY PT, R5, R72, 0x1, 0x1f ;  /* 0x0c201f0048057f89 */ /* 0x000e6200000e0000 */
[----:B------:R-:W-:Y:S02]  /*17a90*/  ISETP.GT.AND P0, PT, R0, 0x40, !P1 ;  /* 0x000000400000780c */ /* 0x000fe40004f04270 */
[----:B------:R-:W-:Y:S02]  /*17aa0*/  FMNMX.FTZ R4, R181, R4, !PT ;  /* 0x00000004b5047209 */ /* 0x000fe40007810000 */
[----:B------:R-:W-:Y:S02]  /*17ab0*/  FMNMX.FTZ R3, R235, R3, !PT ;  /* 0x00000003eb037209 */ /* 0x000fe40007810000 */
[----:B------:R-:W-:Y:S02]  /*17ac0*/  ISETP.LT.OR P0, PT, R2, 0x41, P0 ;  /* 0x000000410200780c */ /* 0x000fe40000701670 */
[----:B------:R-:W-:Y:S02]  /*17ad0*/  FMNMX.FTZ R71, R242, R3, !PT ;  /* 0x00000003f2477209 */ /* 0x000fe40007810000 */
[----:B------:R-:W-:Y:S02]  /*17ae0*/  FMNMX.FTZ R3, R182, R4, !PT ;  /* 0x00000004b6037209 */ /* 0x000fe40007810000 */
[----:B------:R-:W-:Y:S02]  /*17af0*/  FSEL R199, R74, -INF , !P0 ;  /* 0xff8000004ac77808 */ /* 0x000fe40004000000 */
        /* <DEDUP_REMOVED lines=9> */
[----:B------:R-:W-:Y:S02]  /*17b90*/  FMNMX.FTZ R4, R7, R103, !PT ;  /* 0x0000006707047209 */ /* 0x000fe40007810000 */
[----:B------:R-:W-:Y:S02]  /*17ba0*/  FSEL R203, R78, -INF , !P0 ;  /* 0xff8000004ecb7808 */ /* 0x000fe40004000000 */
[----:B------:R-:W-:Y:S02]  /*17bb0*/  ISETP.GT.AND P0, PT, R0, 0x49, !P3 ;  /* 0x000000490000780c */ /* 0x000fe40005f04270 */
[----:B------:R-:W-:Y:S02]  /*17bc0*/  FMNMX.FTZ R3, R204, R3, !PT ;  /* 0x00000003cc037209 */ /* 0x000fe40007810000 */
[----:B------:R-:W-:Y:S02]  /*17bd0*/  FMNMX.FTZ R4, R8, R4, !PT ;  /* 0x0000000408047209 */ /* 0x000fe40007810000 */
[----:B-1----:R-:W-:Y:S02]  /*17be0*/  FMNMX.FTZ R72, R72, R5, !PT ;  /* 0x0000000548487209 */ /* 0x002fe40007810000 */
[----:B------:R-:W-:Y:S02]  /*17bf0*/  ISETP.LT.OR P0, PT, R2, 0x4a, P0 ;  /* 0x0000004a0200780c */ /* 0x000fe40000701670 */
[----:B------:R-:W-:Y:S01]  /*17c00*/  FMNMX.FTZ R4, R9, R4, !PT ;  /* 0x0000000409047209 */ /* 0x000fe20007810000 */
[----:B------:R-:W-:Y:S01]  /*17c10*/  FMUL.FTZ R74, R72, c[0x0][0x2d0] ;  /* 0x0000b400484a7a20 */ /* 0x000fe20000410000 */
[----:B------:R-:W-:Y:S02]  /*17c20*/  FMNMX.FTZ R3, R236, R3, !PT ;  /* 0x00000003ec037209 */ /* 0x000fe40007810000 */
[----:B------:R-:W-:Y:S02]  /*17c30*/  FSEL R207, R79, -INF , !P0 ;  /* 0xff8000004fcf7808 */ /* 0x000fe40004000000 */
[----:B------:R-:W-:Y:S02]  /*17c40*/  ISETP.GT.AND P0, PT, R0, 0x50, !P2 ;  /* 0x000000500000780c */ /* 0x000fe40005704270 */
[----:B------:R-:W-:Y:S02]  /*17c50*/  FSETP.NEU.FTZ.AND P2, PT, R72, -INF , PT ;  /* 0xff8000004800780b */ /* 0x000fe40003f5d000 */
        /* <DEDUP_REMOVED lines=9> */
[----:B------:R-:W1:Y:S01]  /*17cf0*/  SHFL.BFLY PT, R6, R71, 0x2, 0x1f ;  /* 0x0c401f0047067f89 */ /* 0x000e6200000e0000 */
[----:B------:R-:W-:Y:S01]  /*17d00*/  FMNMX.FTZ R4, R62, R4, !PT ;  /* 0x000000043e047209 */ /* 0x000fe20007810000 */
[----:B------:R2:W-:Y:S01]  /*17d10*/  MUFU.EX2 R23, R3 ;  /* 0x0000000300177308 */ /* 0x0005e20000000800 */
[----:B------:R-:W-:Y:S02]  /*17d20*/  LOP3.LUT P1, RZ, R225, 0x4000, RZ, 0xc0, !PT ;  /* 0x00004000e1ff7812 */ /* 0x000fe4000782c0ff */
[----:B------:R-:W-:Y:S02]  /*17d30*/  FSEL R229, R35, -INF , !P0 ;  /* 0xff80000023e57808 */ /* 0x000fe40004000000 */
[----:B------:R-:W-:Y:S02]  /*17d40*/  ISETP.GT.AND P0, PT, R0, 0x51, !P1 ;  /* 0x000000510000780c */ /* 0x000fe40004f04270 */
[----:B------:R-:W-:Y:S02]  /*17d50*/  FMNMX.FTZ R70, R240, R70, !PT ;  /* 0x00000046f0467209 */ /* 0x000fe40007810000 */
[----:B------:R-:W-:Y:S02]  /*17d60*/  ISETP.LT.OR P0, PT, R2, 0x52, P0 ;  /* 0x000000520200780c */ /* 0x000fe40000701670 */
[----:B------:R-:W-:Y:S02]  /*17d70*/  FMNMX.FTZ R70, R241, R70, !PT ;  /* 0x00000046f1467209 */ /* 0x000fe40007810000 */
[C---:B------:R-:W-:Y:S02]  /*17d80*/  LOP3.LUT P4, RZ, R225.reuse, 0x10000, RZ, 0xc0, !PT ;  /* 0x00010000e1ff7812 */ /* 0x040fe4000788c0ff */
[----:B------:R-:W-:Y:S01]  /*17d90*/  LOP3.LUT P6, RZ, R225, 0x40000, RZ, 0xc0, !PT ;  /* 0x00040000e1ff7812 */ /* 0x000fe200078cc0ff */
[----:B------:R-:W3:Y:S01]  /*17da0*/  SHFL.BFLY PT, R5, R70, 0x2, 0x1f ;  /* 0x0c401f0046057f89 */ /* 0x000ee200000e0000 */
[----:B------:R-:W-:Y:S02]  /*17db0*/  FSEL R206, R91, -INF , !P0 ;  /* 0xff8000005bce7808 */ /* 0x000fe40004000000 */
[C---:B------:R-:W-:Y:S02]  /*17dc0*/  ISETP.GT.AND P3, PT, R0.reuse, 0x58, !P4 ;  /* 0x000000580000780c */ /* 0x040fe40006764270 */
[----:B------:R-:W-:Y:S02]  /*17dd0*/  ISETP.GT.AND P0, PT, R0, 0x59, !P6 ;  /* 0x000000590000780c */ /* 0x000fe40007704270 */
[----:B-1----:R-:W-:Y:S02]  /*17de0*/  FMNMX.FTZ R71, R71, R6, !PT ;  /* 0x0000000647477209 */ /* 0x002fe40007810000 */
[----:B--2---:R-:W-:Y:S01]  /*17df0*/  FMNMX.FTZ R3, R88, R4, !PT ;  /* 0x0000000458037209 */ /* 0x004fe20007810000 */
[--C-:B------:R-:W-:Y:S01]  /*17e00*/  FFMA.FTZ R4, R15, c[0x0][0x2d0], -R74.reuse ;  /* 0x0000b4000f047a23 */ /* 0x100fe2000001084a */
[C---:B------:R-:W-:Y:S01]  /*17e10*/  ISETP.LT.OR P4, PT, R2.reuse, 0x59, P3 ;  /* 0x000000590200780c */ /* 0x040fe20001f81670 */
[----:B------:R-:W1:Y:S01]  /*17e20*/  SHFL.BFLY PT, R6, R71, 0x1, 0x1f ;  /* 0x0c201f0047067f89 */ /* 0x000e6200000e0000 */
[----:B------:R-:W-:Y:S01]  /*17e30*/  ISETP.LT.OR P3, PT, R2, 0x5a, P0 ;  /* 0x0000005a0200780c */ /* 0x000fe20000761670 */
[----:B------:R2:W-:Y:S01]  /*17e40*/  MUFU.EX2 R246, R4 ;  /* 0x0000000400f67308 */ /* 0x0005e20000000800 */
[----:B------:R-:W-:Y:S02]  /*17e50*/  FMNMX.FTZ R3, R169, R3, !PT ;  /* 0x00000003a9037209 */ /* 0x000fe40007810000 */
[----:B------:R-:W-:Y:S02]  /*17e60*/  FSEL R197, R36, -INF , !P4 ;  /* 0xff80000024c57808 */ /* 0x000fe40006000000 */
[----:B------:R-:W-:Y:S01]  /*17e70*/  FMNMX.FTZ R3, R172, R3, !PT ;  /* 0x00000003ac037209 */ /* 0x000fe20007810000 */
[----:B------:R-:W-:Y:S01]  /*17e80*/  LDSM.16.MT88.4 R36, [R212+0x100] ;  /* 0x00010000d424783b */ /* 0x000fe20000004200 */
[----:B------:R-:W-:Y:S02]  /*17e90*/  FSEL R73, R95, -INF , !P3 ;  /* 0xff8000005f497808 */ /* 0x000fe40005800000 */
[----:B------:R-:W-:Y:S02]  /*17ea0*/  FMNMX.FTZ R3, R173, R3, !PT ;  /* 0x00000003ad037209 */ /* 0x000fe40007810000 */
[----:B---3--:R-:W-:Y:S02]  /*17eb0*/  FMNMX.FTZ R70, R70, R5, !PT ;  /* 0x0000000546467209 */ /* 0x008fe40007810000 */
[----:B------:R-:W-:Y:S03]  /*17ec0*/  FMNMX.FTZ R3, R174, R3, !PT ;  /* 0x00000003ae037209 */ /* 0x000fe60007810000 */
[----:B------:R-:W3:Y:S01]  /*17ed0*/  SHFL.BFLY PT, R5, R70, 0x1, 0x1f ;  /* 0x0c201f0046057f89 */ /* 0x000ee200000e0000 */
[----:B-1----:R-:W-:Y:S01]  /*17ee0*/  FMNMX.FTZ R71, R71, R6, !PT ;  /* 0x0000000647477209 */ /* 0x002fe20007810000 */
[--C-:B--2---:R-:W-:Y:S03]  /*17ef0*/  FFMA.FTZ R4, R16, c[0x0][0x2d0], -R74.reuse ;  /* 0x0000b40010047a23 */ /* 0x104fe6000001084a */
[C---:B------:R-:W-:Y:S01]  /*17f00*/  FSETP.NEU.FTZ.AND P1, PT, R71.reuse, -INF , PT ;  /* 0xff8000004700780b */ /* 0x040fe20003f3d000 */
[----:B------:R-:W-:Y:S01]  /*17f10*/  FMUL.FTZ R75, R71, c[0x0][0x2d0] ;  /* 0x0000b400474b7a20 */ /* 0x000fe20000410000 */
[----:B------:R1:W-:Y:S04]  /*17f20*/  MUFU.EX2 R60, R4 ;  /* 0x00000004003c7308 */ /* 0x0003e80000000800 */
[----:B------:R-:W-:Y:S05]  /*17f30*/  FSEL R75, R75, RZ, P1 ;  /* 0x000000ff4b4b7208 */ /* 0x000fea0000800000 */
[--C-:B------:R-:W-:Y:S02]  /*17f40*/  FFMA.FTZ R2, R21, c[0x0][0x2d0], -R75.reuse ;  /* 0x0000b40015027a23 */ /* 0x100fe4000001084b */
[--C-:B------:R-:W-:Y:S01]  /*17f50*/  FFMA.FTZ R16, R29, c[0x0][0x2d0], -R75.reuse ;  /* 0x0000b4001d107a23 */ /* 0x100fe2000001084b */
[----:B---3--:R-:W-:Y:S01]  /*17f60*/  FMNMX.FTZ R70, R70, R5, !PT ;  /* 0x0000000546467209 */ /* 0x008fe20007810000 */
[----:B------:R2:W-:Y:S01]  /*17f70*/  MUFU.EX2 R50, R2 ;  /* 0x0000000200327308 */ /* 0x0005e20000000800 */
[--C-:B------:R-:W-:Y:S02]  /*17f80*/  FFMA.FTZ R48, R48, c[0x0][0x2d0], -R75.reuse ;  /* 0x0000b40030307a23 */ /* 0x100fe4000001084b */
[C---:B------:R-:W-:Y:S01]  /*17f90*/  FSETP.NEU.FTZ.AND P0, PT, R70.reuse, -INF , PT ;  /* 0xff8000004600780b */ /* 0x040fe20003f1d000 */
[----:B------:R-:W-:Y:S05]  /*17fa0*/  FMUL.FTZ R96, R70, c[0x0][0x2d0] ;  /* 0x0000b40046607a20 */ /* 0x000fea0000410000 */
[----:B------:R-:W-:Y:S01]  /*17fb0*/  FSEL R96, R96, RZ, P0 ;  /* 0x000000ff60607208 */ /* 0x000fe20000000000 */
[----:B------:R-:W-:Y:S01]  /*17fc0*/  MUFU.EX2 R63, R16 ;  /* 0x00000010003f7308 */ /* 0x000fe20000000800 */
[----:B-1----:R-:W-:Y:S01]  /*17fd0*/  FMNMX.FTZ R4, R183, R3, !PT ;  /* 0x00000003b7047209 */ /* 0x002fe20007810000 */
[----:B------:R-:W-:Y:S03]  /*17fe0*/  FFMA.FTZ R3, R20, c[0x0][0x2d0], -R74 ;  /* 0x0000b40014037a23 */ /* 0x000fe6000001084a */
[----:B------:R-:W-:Y:S04]  /*17ff0*/  FMNMX.FTZ R4, R186, R4, !PT ;  /* 0x00000004ba047209 */ /* 0x000fe80007810000 */
[----:B------:R-:W-:Y:S01]  /*18000*/  FMNMX.FTZ R4, R188, R4, !PT ;  /* 0x00000004bc047209 */ /* 0x000fe20007810000 */
[----:B------:R1:W3:Y:S03]  /*18010*/  MUFU.EX2 R51, R3 ;  /* 0x0000000300337308 */ /* 0x0002e60000000800 */
[----:B------:R-:W-:Y:S01]  /*18020*/  FMNMX.FTZ R4, R190, R4, !PT ;  /* 0x00000004be047209 */ /* 0x000fe20007810000 */
[----:B--2---:R-:W-:Y:S03]  /*18030*/  FFMA.FTZ R2, R11, c[0x0][0x2d0], -R96 ;  /* 0x0000b4000b027a23 */ /* 0x004fe60000010860 */
[----:B------:R-:W-:Y:S03]  /*18040*/  FMNMX.FTZ R4, R199, R4, !PT ;  /* 0x00000004c7047209 */ /* 0x000fe60007810000 */
[----:B------:R-:W-:Y:S01]  /*18050*/  MUFU.EX2 R92, R2 ;  /* 0x00000002005c7308 */ /* 0x000fe20000000800 */
[----:B------:R-:W-:Y:S01]  /*18060*/  FMNMX.FTZ R4, R202, R4, !PT ;  /* 0x00000004ca047209 */ /* 0x000fe20007810000 */
[--C-:B-1----:R-:W-:Y:S01]  /*18070*/  FFMA.FTZ R3, R12, c[0x0][0x2d0], -R75.reuse ;  /* 0x0000b4000c037a23 */ /* 0x102fe2000001084b */
[----:B---3--:R-:W-:Y:S01]  /*18080*/  F2FP.BF16.PACK_AB R78, R51, R60 ;  /* 0x0000003c334e723e */ /* 0x008fe200000010ff */
[----:B------:R-:W-:Y:S06]  /*18090*/  FFMA.FTZ R12, R32, c[0x0][0x2d0], -R74 ;  /* 0x0000b400200c7a23 */ /* 0x000fec000001084a */
[----:B------:R1:W-:Y:S01]  /*180a0*/  MUFU.EX2 R89, R3 ;  /* 0x0000000300597308 */ /* 0x0003e20000000800 */
[----:B------:R-:W-:Y:S02]  /*180b0*/  FFMA.FTZ R32, R34, c[0x0][0x2d0], -R96 ;  /* 0x0000b40022207a23 */ /* 0x000fe40000010860 */
[--C-:B-1----:R-:W-:Y:S07]  /*180c0*/  FFMA.FTZ R3, R13, c[0x0][0x2d0], -R75.reuse ;  /* 0x0000b4000d037a23 */ /* 0x102fee000001084b */
[----:B------:R1:W2:Y:S02]  /*180d0*/  MUFU.EX2 R247, R3 ;  /* 0x0000000300f77308 */ /* 0x0002a40000000800 */
[----:B-1----:R-:W-:Y:S01]  /*180e0*/  FMNMX.FTZ R3, R203, R4, !PT ;  /* 0x00000004cb037209 */ /* 0x002fe20007810000 */
[----:B------:R-:W-:Y:S01]  /*180f0*/  FFMA.FTZ R4, R26, c[0x0][0x2d0], -R74 ;  /* 0x0000b4001a047a23 */ /* 0x000fe2000001084a */
[----:B--2---:R-:W-:Y:S02]  /*18100*/  F2FP.BF16.PACK_AB R77, R247, R89 ;  /* 0x00000059f74d723e */ /* 0x004fe400000010ff */
[----:B------:R-:W-:Y:S04]  /*18110*/  FMNMX.FTZ R0, R207, R3, !PT ;  /* 0x00000003cf007209 */ /* 0x000fe80007810000 */
[----:B------:R-:W-:Y:S01]  /*18120*/  MUFU.EX2 R80, R4 ;  /* 0x0000000400507308 */ /* 0x000fe20000000800 */
[--C-:B------:R-:W-:Y:S01]  /*18130*/  FFMA.FTZ R3, R19, c[0x0][0x2d0], -R75.reuse ;  /* 0x0000b40013037a23 */ /* 0x100fe2000001084b */
[----:B------:R-:W-:Y:S04]  /*18140*/  FMNMX.FTZ R0, R229, R0, !PT ;  /* 0x00000000e5007209 */ /* 0x000fe80007810000 */
[----:B------:R-:W-:Y:S04]  /*18150*/  FMNMX.FTZ R0, R206, R0, !PT ;  /* 0x00000000ce007209 */ /* 0x000fe80007810000 */
[----:B------:R1:W2:Y:S01]  /*18160*/  MUFU.EX2 R45, R3 ;  /* 0x00000003002d7308 */ /* 0x0002a20000000800 */
[----:B------:R-:W-:Y:S04]  /*18170*/  FMNMX.FTZ R0, R197, R0, !PT ;  /* 0x00000000c5007209 */ /* 0x000fe80007810000 */
[----:B------:R-:W-:Y:S05]  /*18180*/  FMNMX.FTZ R0, R73, R0, !PT ;  /* 0x0000000049007209 */ /* 0x000fea0007810000 */
[----:B------:R-:W3:Y:S01]  /*18190*/  SHFL.BFLY PT, R2, R0, 0x2, 0x1f ;  /* 0x0c401f0000027f89 */ /* 0x000ee200000e0000 */
[--C-:B-1----:R-:W-:Y:S01]  /*181a0*/  FFMA.FTZ R3, R14, c[0x0][0x2d0], -R96.reuse ;  /* 0x0000b4000e037a23 */ /* 0x102fe20000010860 */
[----:B--2---:R-:W-:Y:S03]  /*181b0*/  F2FP.BF16.PACK_AB R79, R50, R45 ;  /* 0x0000002d324f723e */ /* 0x004fe600000010ff */
[----:B------:R1:W2:Y:S02]  /*181c0*/  MUFU.EX2 R61, R3 ;  /* 0x00000003003d7308 */ /* 0x0002a40000000800 */
[--C-:B-1----:R-:W-:Y:S01]  /*181d0*/  FFMA.FTZ R3, R17, c[0x0][0x2d0], -R96.reuse ;  /* 0x0000b40011037a23 */ /* 0x102fe20000010860 */
[----:B--2---:R-:W-:Y:S07]  /*181e0*/  F2FP.BF16.PACK_AB R64, R61, R92 ;  /* 0x0000005c3d40723e */ /* 0x004fee00000010ff */
[----:B------:R1:W-:Y:S02]  /*181f0*/  MUFU.EX2 R57, R3 ;  /* 0x0000000300397308 */ /* 0x0003e40000000800 */
[----:B-1----:R-:W-:Y:S08]  /*18200*/  FFMA.FTZ R3, R18, c[0x0][0x2d0], -R96 ;  /* 0x0000b40012037a23 */ /* 0x002ff00000010860 */
[----:B------:R1:W2:Y:S02]  /*18210*/  MUFU.EX2 R49, R3 ;  /* 0x0000000300317308 */ /* 0x0002a40000000800 */
[----:B-1----:R-:W-:Y:S01]  /*18220*/  FFMA.FTZ R3, R25, c[0x0][0x2d0], -R74 ;  /* 0x0000b40019037a23 */ /* 0x002fe2000001084a */
[----:B--2---:R-:W-:Y:S07]  /*18230*/  F2FP.BF16.PACK_AB R66, R49, R57 ;  /* 0x000000393142723e */ /* 0x004fee00000010ff */
[----:B------:R3:W-:Y:S02]  /*18240*/  MUFU.EX2 R81, R3 ;  /* 0x0000000300517308 */ /* 0x0007e40000000800 */
[----:B---3--:R-:W-:Y:S01]  /*18250*/  FMNMX.FTZ R3, R0, R2, !PT ;  /* 0x0000000200037209 */ /* 0x008fe20007810000 */
[----:B------:R-:W-:Y:S01]  /*18260*/  FFMA.FTZ R2, R22, c[0x0][0x2d0], -R75 ;  /* 0x0000b40016027a23 */ /* 0x000fe2000001084b */
[----:B------:R-:W-:Y:S06]  /*18270*/  FSEL R0, R72, RZ, P2 ;  /* 0x000000ff48007208 */ /* 0x000fec0001000000 */
[----:B------:R1:W-:Y:S01]  /*18280*/  MUFU.EX2 R82, R2 ;  /* 0x0000000200527308 */ /* 0x0003e20000000800 */
[----:B------:R-:W2:Y:S01]  /*18290*/  SHFL.BFLY PT, R4, R3, 0x1, 0x1f ;  /* 0x0c201f0003047f89 */ /* 0x000ea200000e0000 */
[----:B------:R-:W-:Y:S01]  /*182a0*/  FADD.FTZ R0, -R0, R100 ;  /* 0x0000006400007221 */ /* 0x000fe20000010100 */
[----:B------:R-:W-:Y:S03]  /*182b0*/  MOV R100, R23 ;  /* 0x0000001700647202 */ /* 0x000fe60000000f00 */
[----:B------:R-:W-:Y:S01]  /*182c0*/  FMUL.FTZ R0, R0, c[0x0][0x2d0] ;  /* 0x0000b40000007a20 */ /* 0x000fe20000410000 */
[----:B------:R-:W-:Y:S02]  /*182d0*/  F2FP.BF16.PACK_AB R76, R246, R100 ;  /* 0x00000064f64c723e */ /* 0x000fe400000010ff */
[----:B------:R-:W3:Y:S01]  /*182e0*/  LDSM.16.MT88.4 R20, [R209+0x100] ;  /* 0x00010000d114783b */ /* 0x000ee20000004200 */
[----:B------:R4:W5:Y:S01]  /*182f0*/  MUFU.EX2 R69, R0 ;  /* 0x0000000000457308 */ /* 0x0009620000000800 */
[----:B-1----:R-:W-:Y:S02]  /*18300*/  FSEL R2, R71, RZ, P1 ;  /* 0x000000ff47027208 */ /* 0x002fe40000800000 */
[----:B--2---:R-:W-:Y:S03]  /*18310*/  FMNMX.FTZ R3, R3, R4, !PT ;  /* 0x0000000403037209 */ /* 0x004fe60007810000 */
[----:B------:R-:W-:Y:S02]  /*18320*/  FADD.FTZ R2, -R2, R101 ;  /* 0x0000006502027221 */ /* 0x000fe40000010100 */
[----:B------:R-:W-:Y:S02]  /*18330*/  FMUL.FTZ R97, R3, c[0x0][0x2d0] ;  /* 0x0000b40003617a20 */ /* 0x000fe40000410000 */
[----:B------:R-:W-:Y:S01]  /*18340*/  FMUL.FTZ R2, R2, c[0x0][0x2d0] ;  /* 0x0000b40002027a20 */ /* 0x000fe20000410000 */
[----:B----4-:R-:W-:Y:S01]  /*18350*/  FSEL R0, R70, RZ, P0 ;  /* 0x000000ff46007208 */ /* 0x010fe20000000000 */
[----:B-----5:R-:W-:Y:S01]  /*18360*/  FMUL.FTZ R16, R69, R116 ;  /* 0x0000007445107220 */ /* 0x020fe20000410000 */
[----:B------:R-:W-:Y:S01]  /*18370*/  FSETP.NEU.FTZ.AND P0, PT, R3, -INF , PT ;  /* 0xff8000000300780b */ /* 0x000fe20003f1d000 */
[----:B------:R-:W1:Y:S01]  /*18380*/  MUFU.EX2 R68, R2 ;  /* 0x0000000200447308 */ /* 0x000e620000000800 */
[----:B------:R-:W-:Y:S02]  /*18390*/  FMUL.FTZ R5, R69, R105 ;  /* 0x0000006945057220 */ /* 0x000fe40000410000 */
[----:B------:R-:W-:Y:S01]  /*183a0*/  FADD.FTZ R0, -R0, R102 ;  /* 0x0000006600007221 */ /* 0x000fe20000010100 */
[----:B------:R-:W-:Y:S01]  /*183b0*/  FSEL R97, R97, RZ, P0 ;  /* 0x000000ff61617208 */ /* 0x000fe20000000000 */
[----:B------:R-:W-:Y:S02]  /*183c0*/  FMUL.FTZ R17, R69, R117 ;  /* 0x0000007545117220 */ /* 0x000fe40000410000 */
[----:B------:R-:W-:Y:S02]  /*183d0*/  FMUL.FTZ R0, R0, c[0x0][0x2d0] ;  /* 0x0000b40000007a20 */ /* 0x000fe40000410000 */
[--C-:B------:R-:W-:Y:S02]  /*183e0*/  FFMA.FTZ R58, R58, c[0x0][0x2d0], -R97.reuse ;  /* 0x0000b4003a3a7a23 */ /* 0x100fe40000010861 */
[----:B------:R2:W4:Y:S01]  /*183f0*/  MUFU.EX2 R2, R0 ;  /* 0x0000000000027308 */ /* 0x0005220000000800 */
[--C-:B------:R-:W-:Y:S02]  /*18400*/  FFMA.FTZ R4, R9, c[0x0][0x2d0], -R97.reuse ;  /* 0x0000b40009047a23 */ /* 0x100fe40000010861 */
[--C-:B------:R-:W-:Y:S07]  /*18410*/  FFMA.FTZ R62, R62, c[0x0][0x2d0], -R97.reuse ;  /* 0x0000b4003e3e7a23 */ /* 0x100fee0000010861 */
[----:B------:R5:W3:Y:S01]  /*18420*/  MUFU.EX2 R42, R4 ;  /* 0x00000004002a7308 */ /* 0x000ae20000000800 */
[C---:B-1----:R-:W-:Y:S02]  /*18430*/  FMUL.FTZ R6, R68.reuse, R106 ;  /* 0x0000006a44067220 */ /* 0x042fe40000410000 */
[C---:B------:R-:W-:Y:S02]  /*18440*/  FMUL.FTZ R18, R68.reuse, R118 ;  /* 0x0000007644127220 */ /* 0x040fe40000410000 */
[C---:B------:R-:W-:Y:S02]  /*18450*/  FMUL.FTZ R19, R68.reuse, R119 ;  /* 0x0000007744137220 */ /* 0x040fe40000410000 */
[----:B------:R-:W-:Y:S03]  /*18460*/  LDSM.16.MT88.4 R116, [R209+0x2900] ;  /* 0x00290000d174783b */ /* 0x000fe60000004200 */
[----:B------:R1:W-:Y:S01]  /*18470*/  MUFU.EX2 R106, R12 ;  /* 0x0000000c006a7308 */ /* 0x0003e20000000800 */
[----:B------:R-:W-:Y:S02]  /*18480*/  FMUL.FTZ R34, R68, R134 ;  /* 0x0000008644227220 */ /* 0x000fe40000410000 */
[--C-:B--2---:R-:W-:Y:S02]  /*18490*/  FFMA.FTZ R0, R7, c[0x0][0x2d0], -R97.reuse ;  /* 0x0000b40007007a23 */ /* 0x104fe40000010861 */
[----:B----4-:R-:W-:Y:S01]  /*184a0*/  FMUL.FTZ R25, R2, R125 ;  /* 0x0000007d02197220 */ /* 0x010fe20000410000 */
[----:B------:R-:W-:Y:S01]  /*184b0*/  MOV R125, R82 ;  /* 0x00000052007d7202 */ /* 0x000fe20000000f00 */
[----:B------:R-:W-:Y:S03]  /*184c0*/  FMUL.FTZ R7, R68, R107 ;  /* 0x0000006b44077220 */ /* 0x000fe60000410000 */
[----:B------:R2:W-:Y:S01]  /*184d0*/  MUFU.EX2 R196, R0 ;  /* 0x0000000000c47308 */ /* 0x0005e20000000800 */
[C---:B------:R-:W-:Y:S02]  /*184e0*/  FMUL.FTZ R9, R2.reuse, R109 ;  /* 0x0000006d02097220 */ /* 0x040fe40000410000 */
[----:B------:R-:W-:Y:S02]  /*184f0*/  FMUL.FTZ R13, R2, R113 ;  /* 0x00000071020d7220 */ /* 0x000fe40000410000 */
[--C-:B-----5:R-:W-:Y:S02]  /*18500*/  FFMA.FTZ R4, R24, c[0x0][0x2d0], -R97.reuse ;  /* 0x0000b40018047a23 */ /* 0x120fe40000010861 */
[----:B------:R-:W-:Y:S02]  /*18510*/  FMUL.FTZ R29, R2, R129 ;  /* 0x00000081021d7220 */ /* 0x000fe40000410000 */
[----:B------:R-:W-:Y:S01]  /*18520*/  FFMA.FTZ R24, R30, c[0x0][0x2d0], -R96 ;  /* 0x0000b4001e187a23 */ /* 0x000fe20000010860 */
[----:B------:R4:W-:Y:S01]  /*18530*/  MUFU.EX2 R10, R4 ;  /* 0x00000004000a7308 */ /* 0x0009e20000000800 */
[----:B-1----:R-:W-:Y:S01]  /*18540*/  FMUL.FTZ R12, R2, R112 ;  /* 0x00000070020c7220 */ /* 0x002fe20000410000 */
[----:B---3--:R-:W-:Y:S08]  /*18550*/  MOV R112, R42 ;  /* 0x0000002a00707202 */ /* 0x008ff00000000f00 */
[----:B------:R1:W3:Y:S01]  /*18560*/  MUFU.EX2 R46, R24 ;  /* 0x00000018002e7308 */ /* 0x0002e20000000800 */
[----:B--2---:R-:W-:Y:S02]  /*18570*/  FFMA.FTZ R0, R8, c[0x0][0x2d0], -R97 ;  /* 0x0000b40008007a23 */ /* 0x004fe40000010861 */
[----:B------:R-:W-:Y:S02]  /*18580*/  FFMA.FTZ R8, R28, c[0x0][0x2d0], -R74 ;  /* 0x0000b4001c087a23 */ /* 0x000fe4000001084a */
[----:B------:R-:W-:Y:S05]  /*18590*/  FFMA.FTZ R28, R33, c[0x0][0x2d0], -R96 ;  /* 0x0000b400211c7a23 */ /* 0x000fea0000010860 */
[----:B------:R2:W5:Y:S01]  /*185a0*/  MUFU.EX2 R35, R0 ;  /* 0x0000000000237308 */ /* 0x0005620000000800 */
[----:B------:R-:W-:Y:S02]  /*185b0*/  FMUL.FTZ R33, R69, R133 ;  /* 0x0000008545217220 */ /* 0x000fe40000410000 */
[----:B----4-:R-:W-:Y:S07]  /*185c0*/  FFMA.FTZ R4, R27, c[0x0][0x2d0], -R75 ;  /* 0x0000b4001b047a23 */ /* 0x010fee000001084b */
[----:B------:R4:W-:Y:S01]  /*185d0*/  MUFU.EX2 R43, R4 ;  /* 0x00000004002b7308 */ /* 0x0009e20000000800 */
[----:B-1----:R-:W-:Y:S02]  /*185e0*/  FMUL.FTZ R24, R2, R124 ;  /* 0x0000007c02187220 */ /* 0x002fe40000410000 */
[----:B---3--:R-:W-:Y:S07]  /*185f0*/  IMAD.MOV.U32 R124, RZ, RZ, R46 ;  /* 0x000000ffff7c7224 */ /* 0x008fee00078e002e */
[----:B------:R1:W3:Y:S01]  /*18600*/  MUFU.EX2 R59, R8 ;  /* 0x00000008003b7308 */ /* 0x0002e20000000800 */
[----:B--2---:R-:W-:Y:S02]  /*18610*/  FSEL R0, R3, RZ, P0 ;  /* 0x000000ff03007208 */ /* 0x004fe40000000000 */
[----:B-----5:R-:W-:Y:S03]  /*18620*/  F2FP.BF16.PACK_AB R65, R35, R196 ;  /* 0x000000c42341723e */ /* 0x020fe600000010ff */
[----:B------:R-:W-:Y:S04]  /*18630*/  FADD.FTZ R0, -R0, R103 ;  /* 0x0000006700007221 */ /* 0x000fe80000010100 */
[----:B------:R2:W-:Y:S01]  /*18640*/  MUFU.EX2 R47, R28 ;  /* 0x0000001c002f7308 */ /* 0x0005e20000000800 */
[----:B------:R-:W-:Y:S02]  /*18650*/  FMUL.FTZ R0, R0, c[0x0][0x2d0] ;  /* 0x0000b40000007a20 */ /* 0x000fe40000410000 */
[C---:B----4-:R-:W-:Y:S07]  /*18660*/  FMUL.FTZ R4, R69.reuse, R104 ;  /* 0x0000006845047220 */ /* 0x050fee0000410000 */
[----:B------:R-:W4:Y:S01]  /*18670*/  MUFU.EX2 R0, R0 ;  /* 0x0000000000007308 */ /* 0x000f220000000800 */
[-C--:B------:R-:W-:Y:S05]  /*18680*/  HMMA.16816.F32.BF16 R4, R76, R20.reuse, R4 ;  /* 0x000000144c04723c */ /* 0x080fea0000041804 */
[----:B-1----:R-:W-:Y:S02]  /*18690*/  FMUL.FTZ R8, R2, R108 ;  /* 0x0000006c02087220 */ /* 0x002fe40000410000 */
[----:B------:R-:W-:Y:S02]  /*186a0*/  IMAD.MOV.U32 R108, RZ, RZ, R10 ;  /* 0x000000ffff6c7224 */ /* 0x000fe400078e000a */
[----:B------:R1:W-:Y:S03]  /*186b0*/  MUFU.EX2 R104, R32 ;  /* 0x0000002000687308 */ /* 0x0003e60000000800 */
[----:B---3--:R-:W-:Y:S01]  /*186c0*/  IMAD.MOV.U32 R129, RZ, RZ, R59 ;  /* 0x000000ffff817224 */ /* 0x008fe200078e003b */
[----:B------:R-:W-:Y:S01]  /*186d0*/  F2FP.BF16.PACK_AB R67, R108, R42 ;  /* 0x0000002a6c43723e */ /* 0x000fe200000010ff */
[----:B--2---:R-:W-:Y:S01]  /*186e0*/  FMUL.FTZ R28, R2, R128 ;  /* 0x00000080021c7220 */ /* 0x004fe20000410000 */
[----:B------:R-:W-:Y:S04]  /*186f0*/  MOV R128, R63 ;  /* 0x0000003f00807202 */ /* 0x000fe80000000f00 */
[----:B------:R-:W-:Y:S01]  /*18700*/  MUFU.EX2 R103, R58 ;  /* 0x0000003a00677308 */ /* 0x000fe20000000800 */
[C---:B----4-:R-:W-:Y:S02]  /*18710*/  FMUL.FTZ R11, R0.reuse, R111 ;  /* 0x0000006f000b7220 */ /* 0x050fe40000410000 */
[C---:B------:R-:W-:Y:S01]  /*18720*/  FMUL.FTZ R10, R0.reuse, R110 ;  /* 0x0000006e000a7220 */ /* 0x040fe20000410000 */
[----:B------:R-:W-:Y:S01]  /*18730*/  MOV R110, R43 ;  /* 0x0000002b006e7202 */ /* 0x000fe20000000f00 */
[C---:B------:R-:W-:Y:S02]  /*18740*/  FMUL.FTZ R15, R0.reuse, R115 ;  /* 0x00000073000f7220 */ /* 0x040fe40000410000 */
[----:B------:R-:W2:Y:S01]  /*18750*/  LDL.LU R115, [R1+0x28] ;  /* 0x0000280001737983 */ /* 0x000ea20000300800 */
[----:B------:R-:W-:Y:S02]  /*18760*/  IMAD.MOV.U32 R111, RZ, RZ, R80 ;  /* 0x000000ffff6f7224 */ /* 0x000fe400078e0050 */
[C---:B------:R-:W-:Y:S04]  /*18770*/  HMMA.16816.F32.BF16 R8, R64.reuse, R20, R8 ;  /* 0x000000144008723c */ /* 0x040fe80000041808 */
[C---:B------:R-:W-:Y:S02]  /*18780*/  FMUL.FTZ R14, R0.reuse, R114 ;  /* 0x00000072000e7220 */ /* 0x040fe40000410000 */
[----:B-1----:R-:W-:Y:S01]  /*18790*/  FMUL.FTZ R32, R69, R132 ;  /* 0x0000008445207220 */ /* 0x002fe20000410000 */
[----:B------:R-:W-:Y:S01]  /*187a0*/  MUFU.EX2 R114, R48 ;  /* 0x0000003000727308 */ /* 0x000fe20000000800 */
[----:B------:R-:W-:Y:S03]  /*187b0*/  FFMA.FTZ R20, R31, c[0x0][0x2d0], -R75 ;  /* 0x0000b4001f147a23 */ /* 0x000fe6000001084b */
[-C--:B------:R-:W-:Y:S03]  /*187c0*/  HMMA.16816.F32.BF16 R12, R64, R22.reuse, R12 ;  /* 0x00000016400c723c */ /* 0x080fe6000004180c */
[C---:B------:R-:W-:Y:S02]  /*187d0*/  FMUL.FTZ R63, R0.reuse, R163 ;  /* 0x000000a3003f7220 */ /* 0x040fe40000410000 */
[----:B------:R-:W3:Y:S01]  /*187e0*/  LDL.LU R163, [R1+0x24] ;  /* 0x0000240001a37983 */ /* 0x000ee20000300800 */
[----:B------:R1:W-:Y:S01]  /*187f0*/  MUFU.EX2 R107, R20 ;  /* 0x00000014006b7308 */ /* 0x0003e20000000800 */
[C---:B------:R-:W-:Y:S01]  /*18800*/  FMUL.FTZ R26, R0.reuse, R126 ;  /* 0x0000007e001a7220 */ /* 0x040fe20000410000 */
[C---:B------:R-:W-:Y:S04]  /*18810*/  HMMA.16816.F32.BF16 R16, R76.reuse, R22, R16 ;  /* 0x000000164c10723c */ /* 0x040fe80000041810 */
[C---:B------:R-:W-:Y:S02]  /*18820*/  FMUL.FTZ R21, R69.reuse, R121 ;  /* 0x0000007945157220 */ /* 0x040fe40000410000 */
[----:B------:R-:W-:Y:S01]  /*18830*/  FMUL.FTZ R27, R0, R127 ;  /* 0x0000007f001b7220 */ /* 0x000fe20000410000 */
[----:B------:R-:W-:Y:S01]  /*18840*/  MOV R127, R35 ;  /* 0x00000023007f7202 */ /* 0x000fe20000000f00 */
[C---:B------:R-:W-:Y:S01]  /*18850*/  FMUL.FTZ R22, R68.reuse, R122 ;  /* 0x0000007a44167220 */ /* 0x040fe20000410000 */
[----:B------:R-:W-:Y:S01]  /*18860*/  MOV R122, R57 ;  /* 0x00000039007a7202 */ /* 0x000fe20000000f00 */
[----:B------:R-:W-:Y:S02]  /*18870*/  MUFU.EX2 R121, R62 ;  /* 0x0000003e00797308 */ /* 0x000fe40000000800 */
[----:B------:R-:W-:Y:S02]  /*18880*/  FMUL.FTZ R23, R68, R123 ;  /* 0x0000007b44177220 */ /* 0x000fe40000410000 */
[C---:B------:R-:W-:Y:S02]  /*18890*/  FMUL.FTZ R30, R0.reuse, R130 ;  /* 0x00000082001e7220 */ /* 0x040fe40000410000 */
[----:B------:R-:W-:Y:S01]  /*188a0*/  FMUL.FTZ R31, R0, R131 ;  /* 0x00000083001f7220 */ /* 0x000fe20000410000 */
[----:B------:R-:W-:Y:S01]  /*188b0*/  MOV R131, R47 ;  /* 0x0000002f00837202 */ /* 0x000fe20000000f00 */
[----:B------:R-:W-:Y:S02]  /*188c0*/  FMUL.FTZ R35, R68, R135 ;  /* 0x0000008744237220 */ /* 0x000fe40000410000 */
[----:B------:R-:W-:Y:S01]  /*188d0*/  FMUL.FTZ R42, R0, R142 ;  /* 0x0000008e002a7220 */ /* 0x000fe20000410000 */
[----:B------:R-:W-:Y:S01]  /*188e0*/  LDSM.16.MT88.4 R132, [R212+0x2900] ;  /* 0x00290000d484783b */ /* 0x000fe20000004200 */
[C---:B-1----:R-:W-:Y:S02]  /*188f0*/  FMUL.FTZ R20, R69.reuse, R120 ;  /* 0x0000007845147220 */ /* 0x042fe40000410000 */
[----:B------:R-:W-:Y:S01]  /*18900*/  IMAD.MOV.U32 R126, RZ, RZ, R81 ;  /* 0x000000ffff7e7224 */ /* 0x000fe200078e0051 */
[----:B------:R1:W-:Y:S01]  /*18910*/  MUFU.EX2 R120, R44 ;  /* 0x0000002c00787308 */ /* 0x0003e20000000800 */
[C---:B------:R-:W-:Y:S02]  /*18920*/  FMUL.FTZ R48, R69.reuse, R148 ;  /* 0x0000009445307220 */ /* 0x040fe40000410000 */
[----:B------:R-:W-:Y:S01]  /*18930*/  IMAD.MOV.U32 R148, RZ, RZ, R49 ;  /* 0x000000ffff947224 */ /* 0x000fe200078e0031 */
[-C--:B------:R-:W-:Y:S01]  /*18940*/  HMMA.16816.F32.BF16 R20, R76, R36.reuse, R20 ;  /* 0x000000244c14723c */ /* 0x080fe20000041814 */
[----:B------:R-:W4:Y:S02]  /*18950*/  LDSM.16.MT88.4 R80, [R211+0x100] ;  /* 0x00010000d350783b */ /* 0x000f240000004200 */
[----:B------:R-:W-:Y:S01]  /*18960*/  FMUL.FTZ R49, R69, R149 ;  /* 0x0000009545317220 */ /* 0x000fe20000410000 */
[----:B------:R-:W-:Y:S01]  /*18970*/  MOV R149, R50 ;  /* 0x0000003200957202 */ /* 0x000fe20000000f00 */
[C---:B------:R-:W-:Y:S02]  /*18980*/  FMUL.FTZ R50, R68.reuse, R150 ;  /* 0x0000009644327220 */ /* 0x040fe40000410000 */
[----:B------:R-:W-:Y:S01]  /*18990*/  IMAD.MOV.U32 R150, RZ, RZ, R51 ;  /* 0x000000ffff967224 */ /* 0x000fe200078e0033 */
[C---:B------:R-:W-:Y:S04]  /*189a0*/  HMMA.16816.F32.BF16 R24, R64.reuse, R36, R24 ;  /* 0x000000244018723c */ /* 0x040fe80000041818 */
[----:B------:R-:W-:Y:S01]  /*189b0*/  FMUL.FTZ R51, R68, R151 ;  /* 0x0000009744337220 */ /* 0x000fe20000410000 */
[----:B------:R-:W-:Y:S01]  /*189c0*/  MOV R151, R60 ;  /* 0x0000003c00977202 */ /* 0x000fe20000000f00 */
[----:B------:R-:W-:Y:S02]  /*189d0*/  FMUL.FTZ R43, R0, R143 ;  /* 0x0000008f002b7220 */ /* 0x000fe40000410000 */
[-C--:B------:R-:W-:Y:S04]  /*189e0*/  HMMA.16816.F32.BF16 R28, R64, R38.reuse, R28 ;  /* 0x00000026401c723c */ /* 0x080fe8000004181c */
[----:B------:R-:W-:Y:S02]  /*189f0*/  FFMA.FTZ R36, R40, c[0x0][0x2d0], -R96 ;  /* 0x0000b40028247a23 */ /* 0x000fe40000010860 */
[----:B------:R-:W-:Y:S02]  /*18a00*/  FFMA.FTZ R40, R41, c[0x0][0x2d0], -R74 ;  /* 0x0000b40029287a23 */ /* 0x000fe4000001084a */
[C---:B------:R-:W-:Y:S01]  /*18a10*/  HMMA.16816.F32.BF16 R32, R76.reuse, R38, R32 ;  /* 0x000000264c20723c */ /* 0x040fe20000041820 */
[----:B------:R5:W-:Y:S03]  /*18a20*/  MUFU.EX2 R109, R36 ;  /* 0x00000024006d7308 */ /* 0x000be60000000800 */
[C---:B------:R-:W-:Y:S02]  /*18a30*/  FMUL.FTZ R37, R69.reuse, R137 ;  /* 0x0000008945257220 */ /* 0x040fe40000410000 */
[----:B------:R-:W-:Y:S02]  /*18a40*/  FMUL.FTZ R41, R2, R141 ;  /* 0x0000008d02297220 */ /* 0x000fe40000410000 */
[C---:B------:R-:W-:Y:S03]  /*18a50*/  FMUL.FTZ R38, R68.reuse, R138 ;  /* 0x0000008a44267220 */ /* 0x040fe60000410000 */
[----:B------:R4:W-:Y:S01]  /*18a60*/  MUFU.EX2 R113, R40 ;  /* 0x0000002800717308 */ /* 0x0009e20000000800 */
[----:B------:R-:W-:Y:S02]  /*18a70*/  FMUL.FTZ R39, R68, R139 ;  /* 0x0000008b44277220 */ /* 0x000fe40000410000 */
[----:B-1----:R-:W-:Y:S02]  /*18a80*/  FMUL.FTZ R44, R2, R144 ;  /* 0x00000090022c7220 */ /* 0x002fe40000410000 */
[C---:B------:R-:W-:Y:S02]  /*18a90*/  FMUL.FTZ R46, R0.reuse, R146 ;  /* 0x00000092002e7220 */ /* 0x040fe40000410000 */
[----:B------:R-:W-:Y:S02]  /*18aa0*/  FMUL.FTZ R47, R0, R147 ;  /* 0x00000093002f7220 */ /* 0x000fe40000410000 */
[----:B------:R-:W-:Y:S02]  /*18ab0*/  IMAD.MOV.U32 R123, RZ, RZ, R45 ;  /* 0x000000ffff7b7224 */ /* 0x000fe400078e002d */
[C---:B------:R-:W-:Y:S02]  /*18ac0*/  FMUL.FTZ R45, R2.reuse, R145 ;  /* 0x00000091022d7220 */ /* 0x040fe40000410000 */
[----:B------:R-:W-:Y:S02]  /*18ad0*/  FMUL.FTZ R57, R2, R157 ;  /* 0x0000009d02397220 */ /* 0x000fe40000410000 */
[C---:B-----5:R-:W-:Y:S02]  /*18ae0*/  FMUL.FTZ R36, R69.reuse, R136 ;  /* 0x0000008845247220 */ /* 0x060fe40000410000 */
[C---:B------:R-:W-:Y:S02]  /*18af0*/  FMUL.FTZ R58, R0.reuse, R158 ;  /* 0x0000009e003a7220 */ /* 0x040fe40000410000 */
[----:B------:R-:W-:Y:S02]  /*18b00*/  FMUL.FTZ R59, R0, R159 ;  /* 0x0000009f003b7220 */ /* 0x000fe40000410000 */
[C---:B------:R-:W-:Y:S01]  /*18b10*/  FMUL.FTZ R60, R2.reuse, R160 ;  /* 0x000000a0023c7220 */ /* 0x040fe20000410000 */
[-C--:B------:R-:W-:Y:S03]  /*18b20*/  HMMA.16816.F32.BF16 R36, R76, R52.reuse, R36 ;  /* 0x000000344c24723c */ /* 0x080fe60000041824 */
[C---:B----4-:R-:W-:Y:S02]  /*18b30*/  FMUL.FTZ R40, R2.reuse, R140 ;  /* 0x0000008c02287220 */ /* 0x050fe40000410000 */
[----:B------:R-:W-:Y:S02]  /*18b40*/  IMAD.MOV.U32 R160, RZ, RZ, R61 ;  /* 0x000000ffffa07224 */ /* 0x000fe400078e003d */
[----:B------:R-:W-:Y:S01]  /*18b50*/  FMUL.FTZ R61, R2, R161 ;  /* 0x000000a1023d7220 */ /* 0x000fe20000410000 */
[----:B------:R-:W-:Y:S01]  /*18b60*/  MOV R161, R247 ;  /* 0x000000f700a17202 */ /* 0x000fe20000000f00 */
[----:B------:R-:W-:Y:S01]  /*18b70*/  FMUL.FTZ R62, R0, R162 ;  /* 0x000000a2003e7220 */ /* 0x000fe20000410000 */
[C---:B------:R-:W-:Y:S04]  /*18b80*/  HMMA.16816.F32.BF16 R40, R64.reuse, R52, R40 ;  /* 0x000000344028723c */ /* 0x040fe80000041828 */
[----:B------:R-:W-:Y:S03]  /*18b90*/  MOV R162, R246 ;  /* 0x000000f600a27202 */ /* 0x000fe60000000f00 */
[--C-:B------:R-:W-:Y:S01]  /*18ba0*/  FFMA.FTZ R52, R56, c[0x0][0x2d0], -R97.reuse ;  /* 0x0000b40038347a23 */ /* 0x100fe20000010861 */
[-C--:B------:R-:W-:Y:S03]  /*18bb0*/  HMMA.16816.F32.BF16 R44, R64, R54.reuse, R44 ;  /* 0x00000036402c723c */ /* 0x080fe6000004182c */
[----:B------:R1:W4:Y:S01]  /*18bc0*/  MUFU.EX2 R105, R52 ;  /* 0x0000003400697308 */ /* 0x0003220000000800 */
[C---:B------:R-:W-:Y:S02]  /*18bd0*/  FMUL.FTZ R53, R69.reuse, R153 ;  /* 0x0000009945357220 */ /* 0x040fe40000410000 */
[----:B------:R-:W-:Y:S02]  /*18be0*/  FMUL.FTZ R56, R2, R156 ;  /* 0x0000009c02387220 */ /* 0x000fe40000410000 */
[C---:B------:R-:W-:Y:S07]  /*18bf0*/  HMMA.16816.F32.BF16 R48, R76.reuse, R54, R48 ;  /* 0x000000364c30723c */ /* 0x040fee0000041830 */
[C---:B------:R-:W-:Y:S02]  /*18c00*/  FMUL.FTZ R55, R68.reuse, R155 ;  /* 0x0000009b44377220 */ /* 0x040fe40000410000 */
[----:B------:R-:W-:Y:S03]  /*18c10*/  FMUL.FTZ R54, R68, R154 ;  /* 0x0000009a44367220 */ /* 0x000fe60000410000 */
[----:B-1----:R-:W-:Y:S07]  /*18c20*/  FMUL.FTZ R52, R69, R152 ;  /* 0x0000009845347220 */ /* 0x002fee0000410000 */
[-C--:B------:R-:W-:Y:S08]  /*18c30*/  HMMA.16816.F32.BF16 R52, R76, R80.reuse, R52 ;  /* 0x000000504c34723c */ /* 0x080ff00000041834 */
[C---:B------:R-:W-:Y:S07]  /*18c40*/  HMMA.16816.F32.BF16 R56, R64.reuse, R80, R56 ;  /* 0x000000504038723c */ /* 0x040fee0000041838 */
[----:B------:R-:W-:Y:S01]  /*18c50*/  FFMA.FTZ R80, R88, c[0x0][0x2d0], -R97 ;  /* 0x0000b40058507a23 */ /* 0x000fe20000010861 */
[-C--:B------:R-:W-:Y:S03]  /*18c60*/  HMMA.16816.F32.BF16 R60, R64, R82.reuse, R60 ;  /* 0x00000052403c723c */ /* 0x080fe6000004183c */
[----:B------:R1:W5:Y:S01]  /*18c70*/  MUFU.EX2 R139, R80 ;  /* 0x00000050008b7308 */ /* 0x0003620000000800 */
[----:B----4-:R-:W-:Y:S03]  /*18c80*/  F2FP.BF16.PACK_AB R81, R103, R105 ;  /* 0x000000696751723e */ /* 0x010fe600000010ff */
[C---:B------:R-:W-:Y:S02]  /*18c90*/  FMUL.FTZ R65, R69.reuse, R165 ;  /* 0x000000a545417220 */ /* 0x040fe40000410000 */
[C---:B------:R-:W-:Y:S01]  /*18ca0*/  FMUL.FTZ R67, R68.reuse, R167 ;  /* 0x000000a744437220 */ /* 0x040fe20000410000 */
[----:B------:R-:W4:Y:S02]  /*18cb0*/  LDL.LU R165, [R1+0x20] ;  /* 0x0000200001a57983 */ /* 0x000f240000300800 */
[----:B------:R-:W-:Y:S01]  /*18cc0*/  FMUL.FTZ R66, R68, R166 ;  /* 0x000000a644427220 */ /* 0x000fe20000410000 */
[----:B------:R-:W-:Y:S01]  /*18cd0*/  MOV R166, R89 ;  /* 0x0000005900a67202 */ /* 0x000fe20000000f00 */
[----:B------:R-:W-:Y:S01]  /*18ce0*/  FMUL.FTZ R64, R69, R164 ;  /* 0x000000a445407220 */ /* 0x000fe20000410000 */
[----:B------:R-:W2:Y:S01]  /*18cf0*/  LDL.LU R167, [R1+0x1c] ;  /* 0x00001c0001a77983 */ /* 0x000ea20000300800 */
[----:B------:R-:W-:Y:S02]  /*18d00*/  IMAD.MOV.U32 R164, RZ, RZ, R92 ;  /* 0x000000ffffa47224 */ /* 0x000fe400078e005c */
[--C-:B------:R-:W-:Y:S03]  /*18d10*/  FFMA.FTZ R92, R175, c[0x0][0x2d0], -R74.reuse ;  /* 0x0000b400af5c7a23 */ /* 0x100fe6000001084a */
[----:B------:R-:W-:Y:S01]  /*18d20*/  HMMA.16816.F32.BF16 R64, R76, R82, R64 ;  /* 0x000000524c40723c */ /* 0x000fe20000041840 */
[----:B------:R-:W-:Y:S03]  /*18d30*/  MUFU.EX2 R252, R92 ;  /* 0x0000005c00fc7308 */ /* 0x000fe60000000800 */
[--C-:B-1----:R-:W-:Y:S03]  /*18d40*/  FFMA.FTZ R80, R90, c[0x0][0x2d0], -R75.reuse ;  /* 0x0000b4005a507a23 */ /* 0x102fe6000001084b */
[----:B------:R-:W-:Y:S01]  /*18d50*/  F2FP.BF16.PACK_AB R76, R111, R126 ;  /* 0x0000007e6f4c723e */ /* 0x000fe200000010ff */
[----:B------:R-:W1:Y:S01]  /*18d60*/  LDSM.16.MT88.4 R88, [R212+0x900] ;  /* 0x00090000d458783b */ /* 0x000e620000004200 */
[----:B------:R-:W-:Y:S02]  /*18d70*/  F2FP.BF16.PACK_AB R77, R110, R125 ;  /* 0x0000007d6e4d723e */ /* 0x000fe400000010ff */
[----:B------:R1:W-:Y:S01]  /*18d80*/  MUFU.EX2 R138, R80 ;  /* 0x00000050008a7308 */ /* 0x0003e20000000800 */
[----:B------:R-:W-:Y:S02]  /*18d90*/  F2FP.BF16.PACK_AB R78, R106, R129 ;  /* 0x000000816a4e723e */ /* 0x000fe400000010ff */
[----:B------:R-:W-:Y:S02]  /*18da0*/  F2FP.BF16.PACK_AB R79, R107, R128 ;  /* 0x000000806b4f723e */ /* 0x000fe400000010ff */
[----:B------:R-:W-:Y:S02]  /*18db0*/  F2FP.BF16.PACK_AB R82, R109, R104 ;  /* 0x000000686d52723e */ /* 0x000fe400000010ff */
[----:B-----5:R-:W-:Y:S03]  /*18dc0*/  F2FP.BF16.PACK_AB R83, R139, R121 ;  /* 0x000000798b53723e */ /* 0x020fe600000010ff */
[-C--:B------:R-:W-:Y:S03]  /*18dd0*/  HMMA.16816.F32.BF16 R4, R76, R84.reuse, R4 ;  /* 0x000000544c04723c */ /* 0x080fe60000041804 */
[----:B-1----:R-:W-:Y:S04]  /*18de0*/  FFMA.FTZ R80, R94, c[0x0][0x2d0], -R74 ;  /* 0x0000b4005e507a23 */ /* 0x002fe8000001084a */
[----:B------:R1:W-:Y:S02]  /*18df0*/  MUFU.EX2 R130, R80 ;  /* 0x0000005000827308 */ /* 0x0003e40000000800 */
[----:B-1----:R-:W-:Y:S07]  /*18e00*/  F2FP.BF16.PACK_AB R80, R131, R124 ;  /* 0x0000007c8350723e */ /* 0x002fee00000010ff */
[C---:B------:R-:W-:Y:S07]  /*18e10*/  HMMA.16816.F32.BF16 R8, R80.reuse, R84, R8 ;  /* 0x000000545008723c */ /* 0x040fee0000041808 */
[--C-:B------:R-:W-:Y:S01]  /*18e20*/  FFMA.FTZ R84, R93, c[0x0][0x2d0], -R75.reuse ;  /* 0x0000b4005d547a23 */ /* 0x100fe2000001084b */
[-C--:B------:R-:W-:Y:S01]  /*18e30*/  HMMA.16816.F32.BF16 R12, R80, R86.reuse, R12 ;  /* 0x00000056500c723c */ /* 0x080fe2000004180c */
[----:B------:R-:W1:Y:S02]  /*18e40*/  LDSM.16.MT88.4 R92, [R210+0x900] ;  /* 0x00090000d25c783b */ /* 0x000e640000004200 */
[----:B------:R5:W-:Y:S05]  /*18e50*/  MUFU.EX2 R251, R84 ;  /* 0x0000005400fb7308 */ /* 0x000bea0000000800 */
[C---:B------:R-:W-:Y:S08]  /*18e60*/  HMMA.16816.F32.BF16 R16, R76.reuse, R86, R16 ;  /* 0x000000564c10723c */ /* 0x040ff00000041810 */
[-C--:B------:R-:W-:Y:S08]  /*18e70*/  HMMA.16816.F32.BF16 R20, R76, R88.reuse, R20 ;  /* 0x000000584c14723c */ /* 0x080ff00000041814 */
[C---:B------:R-:W-:Y:S04]  /*18e80*/  HMMA.16816.F32.BF16 R24, R80.reuse, R88, R24 ;  /* 0x000000585018723c */ /* 0x040fe80000041818 */
[----:B-----5:R-:W-:Y:S03]  /*18e90*/  FFMA.FTZ R84, R171, c[0x0][0x2d0], -R75 ;  /* 0x0000b400ab547a23 */ /* 0x020fe6000001084b */
[----:B------:R-:W-:Y:S01]  /*18ea0*/  FFMA.FTZ R88, R170, c[0x0][0x2d0], -R96 ;  /* 0x0000b400aa587a23 */ /* 0x000fe20000010860 */
[-C--:B------:R-:W-:Y:S01]  /*18eb0*/  HMMA.16816.F32.BF16 R28, R80, R90.reuse, R28 ;  /* 0x0000005a501c723c */ /* 0x080fe2000004181c */
[----:B------:R5:W-:Y:S07]  /*18ec0*/  MUFU.EX2 R143, R84 ;  /* 0x00000054008f7308 */ /* 0x000bee0000000800 */
[C---:B------:R-:W-:Y:S03]  /*18ed0*/  HMMA.16816.F32.BF16 R32, R76.reuse, R90, R32 ;  /* 0x0000005a4c20723c */ /* 0x040fe60000041820 */
[----:B------:R5:W-:Y:S01]  /*18ee0*/  MUFU.EX2 R141, R88 ;  /* 0x00000058008d7308 */ /* 0x000be20000000800 */
[----:B---3--:R-:W-:Y:S04]  /*18ef0*/  FFMA.FTZ R2, R2, R163, R164 ;  /* 0x000000a302027223 */ /* 0x008fe800000100a4 */
[-C--:B-1----:R-:W-:Y:S08]  /*18f00*/  HMMA.16816.F32.BF16 R36, R76, R92.reuse, R36 ;  /* 0x0000005c4c24723c */ /* 0x082ff00000041824 */
[C---:B------:R-:W-:Y:S04]  /*18f10*/  HMMA.16816.F32.BF16 R40, R80.reuse, R92, R40 ;  /* 0x0000005c5028723c */ /* 0x040fe80000041828 */
[----:B-----5:R-:W-:Y:S03]  /*18f20*/  FFMA.FTZ R84, R98, c[0x0][0x2d0], -R96 ;  /* 0x0000b40062547a23 */ /* 0x020fe60000010860 */
[--C-:B------:R-:W-:Y:S01]  /*18f30*/  FFMA.FTZ R92, R172, c[0x0][0x2d0], -R97.reuse ;  /* 0x0000b400ac5c7a23 */ /* 0x100fe20000010861 */
[-C--:B------:R-:W-:Y:S01]  /*18f40*/  HMMA.16816.F32.BF16 R44, R80, R94.reuse, R44 ;  /* 0x0000005e502c723c */ /* 0x080fe2000004182c */
[----:B------:R1:W-:Y:S03]  /*18f50*/  MUFU.EX2 R137, R84 ;  /* 0x0000005400897308 */ /* 0x0003e60000000800 */
[----:B------:R-:W-:Y:S04]  /*18f60*/  FFMA.FTZ R88, R177, c[0x0][0x2d0], -R74 ;  /* 0x0000b400b1587a23 */ /* 0x000fe8000001084a */
[C---:B------:R-:W-:Y:S03]  /*18f70*/  HMMA.16816.F32.BF16 R48, R76.reuse, R94, R48 ;  /* 0x0000005e4c30723c */ /* 0x040fe60000041830 */
[----:B------:R3:W-:Y:S10]  /*18f80*/  MUFU.EX2 R250, R88 ;  /* 0x0000005800fa7308 */ /* 0x0007f40000000800 */
[----:B------:R5:W-:Y:S01]  /*18f90*/  MUFU.EX2 R147, R92 ;  /* 0x0000005c00937308 */ /* 0x000be20000000800 */
[----:B-1----:R-:W-:Y:S09]  /*18fa0*/  FFMA.FTZ R84, R99, c[0x0][0x2d0], -R96 ;  /* 0x0000b40063547a23 */ /* 0x002ff20000010860 */
[----:B------:R1:W-:Y:S01]  /*18fb0*/  MUFU.EX2 R136, R84 ;  /* 0x0000005400887308 */ /* 0x0003e20000000800 */
[----:B---3--:R-:W-:Y:S09]  /*18fc0*/  FFMA.FTZ R88, R178, c[0x0][0x2d0], -R74 ;  /* 0x0000b400b2587a23 */ /* 0x008ff2000001084a */
[----:B------:R3:W-:Y:S01]  /*18fd0*/  MUFU.EX2 R249, R88 ;  /* 0x0000005800f97308 */ /* 0x0007e20000000800 */
[----:B-----5:R-:W-:Y:S09]  /*18fe0*/  FFMA.FTZ R92, R173, c[0x0][0x2d0], -R97 ;  /* 0x0000b400ad5c7a23 */ /* 0x020ff20000010861 */
[----:B------:R5:W-:Y:S01]  /*18ff0*/  MUFU.EX2 R146, R92 ;  /* 0x0000005c00927308 */ /* 0x000be20000000800 */
[----:B-1----:R-:W-:Y:S09]  /*19000*/  FFMA.FTZ R84, R168, c[0x0][0x2d0], -R96 ;  /* 0x0000b400a8547a23 */ /* 0x002ff20000010860 */
[----:B------:R1:W1:Y:S01]  /*19010*/  MUFU.EX2 R142, R84 ;  /* 0x00000054008e7308 */ /* 0x0002620000000800 */
[----:B---3--:R-:W-:Y:S09]  /*19020*/  FFMA.FTZ R88, R176, c[0x0][0x2d0], -R75 ;  /* 0x0000b400b0587a23 */ /* 0x008ff2000001084b */
[----:B------:R3:W-:Y:S01]  /*19030*/  MUFU.EX2 R248, R88 ;  /* 0x0000005800f87308 */ /* 0x0007e20000000800 */
[----:B-----5:R-:W-:Y:S09]  /*19040*/  FFMA.FTZ R92, R191, c[0x0][0x2d0], -R74 ;  /* 0x0000b400bf5c7a23 */ /* 0x020ff2000001084a */
[----:B------:R5:W-:Y:S01]  /*19050*/  MUFU.EX2 R239, R92 ;  /* 0x0000005c00ef7308 */ /* 0x000be20000000800 */
[----:B-1----:R-:W1:Y:S01]  /*19060*/  LDSM.16.MT88.4 R84, [R211+0x900] ;  /* 0x00090000d354783b */ /* 0x002e620000004200 */
[--C-:B---3--:R-:W-:Y:S08]  /*19070*/  FFMA.FTZ R88, R169, c[0x0][0x2d0], -R97.reuse ;  /* 0x0000b400a9587a23 */ /* 0x108ff00000010861 */
[----:B------:R3:W1:Y:S01]  /*19080*/  MUFU.EX2 R140, R88 ;  /* 0x00000058008c7308 */ /* 0x0006620000000800 */
[----:B-----5:R-:W-:Y:S08]  /*19090*/  LDSM.16.MT88.4 R92, [R210+0x1100] ;  /* 0x00110000d25c783b */ /* 0x020ff00000004200 */
[----:B---3--:R-:W3:Y:S01]  /*190a0*/  LDSM.16.MT88.4 R88, [R209+0x1100] ;  /* 0x00110000d158783b */ /* 0x008ee20000004200 */
[-C--:B-1----:R-:W-:Y:S08]  /*190b0*/  HMMA.16816.F32.BF16 R52, R76, R84.reuse, R52 ;  /* 0x000000544c34723c */ /* 0x082ff00000041834 */
[C---:B------:R-:W-:Y:S07]  /*190c0*/  HMMA.16816.F32.BF16 R56, R80.reuse, R84, R56 ;  /* 0x000000545038723c */ /* 0x040fee0000041838 */
[----:B------:R-:W-:Y:S01]  /*190d0*/  FFMA.FTZ R84, R174, c[0x0][0x2d0], -R97 ;  /* 0x0000b400ae547a23 */ /* 0x000fe20000010861 */
[-C--:B------:R-:W-:Y:S03]  /*190e0*/  HMMA.16816.F32.BF16 R60, R80, R86.reuse, R60 ;  /* 0x00000056503c723c */ /* 0x080fe6000004183c */
[----:B------:R1:W5:Y:S01]  /*190f0*/  MUFU.EX2 R247, R84 ;  /* 0x0000005400f77308 */ /* 0x0003620000000800 */
[----:B----4-:R-:W-:Y:S03]  /*19100*/  FFMA.FTZ R68, R68, R165, R166 ;  /* 0x000000a544447223 */ /* 0x010fe600000100a6 */
[----:B------:R-:W-:Y:S01]  /*19110*/  F2FP.BF16.PACK_AB R82, R141, R142 ;  /* 0x0000008e8d52723e */ /* 0x000fe200000010ff */
[----:B------:R-:W-:Y:S04]  /*19120*/  HMMA.16816.F32.BF16 R64, R76, R86, R64 ;  /* 0x000000564c40723c */ /* 0x000fe80000041840 */
[--C-:B------:R-:W-:Y:S01]  /*19130*/  FFMA.FTZ R80, R179, c[0x0][0x2d0], -R75.reuse ;  /* 0x0000b400b3507a23 */ /* 0x100fe2000001084b */
[----:B------:R-:W-:Y:S01]  /*19140*/  F2FP.BF16.PACK_AB R81, R147, R140 ;  /* 0x0000008c9351723e */ /* 0x000fe200000010ff */
[----:B------:R-:W-:Y:S01]  /*19150*/  FADD.FTZ R68, R161, R68 ;  /* 0x00000044a1447221 */ /* 0x000fe20000010000 */
[----:B------:R-:W-:Y:S01]  /*19160*/  F2FP.BF16.PACK_AB R76, R120, R113 ;  /* 0x00000071784c723e */ /* 0x000fe200000010ff */
[----:B------:R4:W-:Y:S01]  /*19170*/  MUFU.EX2 R145, R80 ;  /* 0x0000005000917308 */ /* 0x0009e20000000800 */
[----:B------:R-:W-:Y:S03]  /*19180*/  F2FP.BF16.PACK_AB R77, R138, R114 ;  /* 0x000000728a4d723e */ /* 0x000fe600000010ff */
[----:B------:R-:W-:Y:S02]  /*19190*/  F2FP.BF16.PACK_AB R78, R252, R130 ;  /* 0x00000082fc4e723e */ /* 0x000fe400000010ff */
[----:B------:R-:W-:Y:S01]  /*191a0*/  F2FP.BF16.PACK_AB R79, R143, R251 ;  /* 0x000000fb8f4f723e */ /* 0x000fe200000010ff */
[----:B-1----:R-:W1:Y:S01]  /*191b0*/  LDSM.16.MT88.4 R84, [R212+0x1100] ;  /* 0x00110000d454783b */ /* 0x002e620000004200 */
[----:B-----5:R-:W-:Y:S05]  /*191c0*/  F2FP.BF16.PACK_AB R83, R247, R146 ;  /* 0x00000092f753723e */ /* 0x020fea00000010ff */
[-C--:B---3--:R-:W-:Y:S03]  /*191d0*/  HMMA.16816.F32.BF16 R4, R76, R88.reuse, R4 ;  /* 0x000000584c04723c */ /* 0x088fe60000041804 */
[----:B----4-:R-:W-:Y:S04]  /*191e0*/  FFMA.FTZ R80, R189, c[0x0][0x2d0], -R74 ;  /* 0x0000b400bd507a23 */ /* 0x010fe8000001084a */
        /* <DEDUP_REMOVED lines=15> */
[-C--:B------:R-:W-:Y:S08]  /*192e0*/  HMMA.16816.F32.BF16 R36, R76, R92.reuse, R36 ;  /* 0x0000005c4c24723c */ /* 0x080ff00000041824 */
[C---:B------:R-:W-:Y:S04]  /*192f0*/  HMMA.16816.F32.BF16 R40, R80.reuse, R92, R40 ;  /* 0x0000005c5028723c */ /* 0x040fe80000041828 */
[--C-:B-1----:R-:W-:Y:S03]  /*19300*/  FFMA.FTZ R88, R180, c[0x0][0x2d0], -R96.reuse ;  /* 0x0000b400b4587a23 */ /* 0x102fe60000010860 */
[----:B------:R-:W-:Y:S01]  /*19310*/  FFMA.FTZ R92, R186, c[0x0][0x2d0], -R97 ;  /* 0x0000b400ba5c7a23 */ /* 0x000fe20000010861 */
[-C--:B------:R-:W-:Y:S01]  /*19320*/  HMMA.16816.F32.BF16 R44, R80, R94.reuse, R44 ;  /* 0x0000005e502c723c */ /* 0x080fe2000004182c */
[----:B------:R1:W-:Y:S03]  /*19330*/  MUFU.EX2 R144, R88 ;  /* 0x0000005800907308 */ /* 0x0003e60000000800 */
[--C-:B---3--:R-:W-:Y:S01]  /*19340*/  FFMA.FTZ R84, R185, c[0x0][0x2d0], -R96.reuse ;  /* 0x0000b400b9547a23 */ /* 0x108fe20000010860 */
[----:B------:R-:W-:Y:S03]  /*19350*/  MOV R186, R113 ;  /* 0x0000007100ba7202 */ /* 0x000fe60000000f00 */
[C---:B------:R-:W-:Y:S03]  /*19360*/  HMMA.16816.F32.BF16 R48, R76.reuse, R94, R48 ;  /* 0x0000005e4c30723c */ /* 0x040fe60000041830 */
[----:B------:R3:W4:Y:S10]  /*19370*/  MUFU.EX2 R185, R84 ;  /* 0x0000005400b97308 */ /* 0x0007340000000800 */
[----:B------:R5:W-:Y:S01]  /*19380*/  MUFU.EX2 R154, R92 ;  /* 0x0000005c009a7308 */ /* 0x000be20000000800 */
[----:B-1----:R-:W-:Y:S09]  /*19390*/  FFMA.FTZ R88, R181, c[0x0][0x2d0], -R96 ;  /* 0x0000b400b5587a23 */ /* 0x002ff20000010860 */
[----:B------:R1:W-:Y:S01]  /*193a0*/  MUFU.EX2 R189, R88 ;  /* 0x0000005800bd7308 */ /* 0x0003e20000000800 */
[----:B---3--:R-:W-:Y:S01]  /*193b0*/  FFMA.FTZ R84, R193, c[0x0][0x2d0], -R74 ;  /* 0x0000b400c1547a23 */ /* 0x008fe2000001084a */
[----:B------:R-:W-:Y:S08]  /*193c0*/  MOV R193, R100 ;  /* 0x0000006400c17202 */ /* 0x000ff00000000f00 */
[----:B------:R3:W-:Y:S01]  /*193d0*/  MUFU.EX2 R182, R84 ;  /* 0x0000005400b67308 */ /* 0x0007e20000000800 */
[----:B--2---:R-:W-:Y:S02]  /*193e0*/  FFMA.FTZ R69, R69, R167, R193 ;  /* 0x000000a745457223 */ /* 0x004fe400000100c1 */
[----:B------:R-:W-:Y:S01]  /*193f0*/  IMAD.MOV.U32 R193, RZ, RZ, R130 ;  /* 0x000000ffffc17224 */ /* 0x000fe200078e0082 */
[----:B------:R-:W-:Y:S01]  /*19400*/  MOV R130, R108 ;  /* 0x0000006c00827202 */ /* 0x000fe20000000f00 */
[----:B-----5:R-:W-:Y:S02]  /*19410*/  FFMA.FTZ R92, R188, c[0x0][0x2d0], -R97 ;  /* 0x0000b400bc5c7a23 */ /* 0x020fe40000010861 */
[----:B------:R-:W-:Y:S02]  /*19420*/  FADD.FTZ R69, R162, R69 ;  /* 0x00000045a2457221 */ /* 0x000fe40000010000 */
[----:B------:R-:W-:Y:S01]  /*19430*/  IMAD.MOV.U32 R188, RZ, RZ, R109 ;  /* 0x000000ffffbc7224 */ /* 0x000fe200078e006d */
[----:B------:R2:W-:Y:S01]  /*19440*/  MUFU.EX2 R153, R92 ;  /* 0x0000005c00997308 */ /* 0x0005e20000000800 */
[----:B------:R-:W-:Y:S01]  /*19450*/  FADD.FTZ R69, R151, R69 ;  /* 0x0000004597457221 */ /* 0x000fe20000010000 */
[----:B-1----:R-:W1:Y:S01]  /*19460*/  LDSM.16.MT88.4 R88, [R211+0x1100] ;  /* 0x00110000d358783b */ /* 0x002e620000004200 */
[--C-:B---3--:R-:W-:Y:S01]  /*19470*/  FFMA.FTZ R84, R195, c[0x0][0x2d0], -R74.reuse ;  /* 0x0000b400c3547a23 */ /* 0x108fe2000001084a */
[----:B------:R-:W-:Y:S06]  /*19480*/  MOV R195, R120 ;  /* 0x0000007800c37202 */ /* 0x000fec0000000f00 */
[----:B------:R3:W-:Y:S01]  /*19490*/  MUFU.EX2 R184, R84 ;  /* 0x0000005400b87308 */ /* 0x0007e20000000800 */
[----:B--2---:R-:W-:Y:S01]  /*194a0*/  FFMA.FTZ R92, R231, c[0x0][0x2d0], -R74 ;  /* 0x0000b400e75c7a23 */ /* 0x004fe2000001084a */
[----:B------:R-:W-:Y:S08]  /*194b0*/  MOV R231, R104 ;  /* 0x0000006800e77202 */ /* 0x000ff00000000f00 */
[----:B------:R2:W-:Y:S01]  /*194c0*/  MUFU.EX2 R180, R92 ;  /* 0x0000005c00b47308 */ /* 0x0005e20000000800 */
[----:B---3--:R-:W-:Y:S01]  /*194d0*/  FFMA.FTZ R84, R192, c[0x0][0x2d0], -R75 ;  /* 0x0000b400c0547a23 */ /* 0x008fe2000001084b */
[-C--:B-1----:R-:W-:Y:S08]  /*194e0*/  HMMA.16816.F32.BF16 R52, R76, R88.reuse, R52 ;  /* 0x000000584c34723c */ /* 0x082ff00000041834 */
[----:B------:R1:W-:Y:S01]  /*194f0*/  MUFU.EX2 R181, R84 ;  /* 0x0000005400b57308 */ /* 0x0003e20000000800 */
[----:B------:R-:W-:Y:S01]  /*19500*/  IMAD.MOV.U32 R192, RZ, RZ, R121 ;  /* 0x000000ffffc07224 */ /* 0x000fe200078e0079 */
[C---:B------:R-:W-:Y:S01]  /*19510*/  HMMA.16816.F32.BF16 R56, R80.reuse, R88, R56 ;  /* 0x000000585038723c */ /* 0x040fe20000041838 */
[----:B--2---:R-:W-:Y:S06]  /*19520*/  LDSM.16.MT88.4 R92, [R210+0x1900] ;  /* 0x00190000d25c783b */ /* 0x004fec0000004200 */
[----:B------:R-:W-:Y:S01]  /*19530*/  FFMA.FTZ R88, R190, c[0x0][0x2d0], -R97 ;  /* 0x0000b400be587a23 */ /* 0x000fe20000010861 */
[-C--:B------:R-:W-:Y:S03]  /*19540*/  HMMA.16816.F32.BF16 R60, R80, R90.reuse, R60 ;  /* 0x0000005a503c723c */ /* 0x080fe6000004183c */
[----:B------:R2:W3:Y:S01]  /*19550*/  MUFU.EX2 R102, R88 ;  /* 0x0000005800667308 */ /* 0x0004e20000000800 */
[----:B------:R-:W-:Y:S03]  /*19560*/  MOV R190, R107 ;  /* 0x0000006b00be7202 */ /* 0x000fe60000000f00 */
[----:B------:R-:W-:Y:S01]  /*19570*/  FFMA.FTZ R80, R194, c[0x0][0x2d0], -R75 ;  /* 0x0000b400c2507a23 */ /* 0x000fe2000001084b */
[----:B------:R-:W-:Y:S04]  /*19580*/  HMMA.16816.F32.BF16 R64, R76, R90, R64 ;  /* 0x0000005a4c40723c */ /* 0x000fe80000041840 */
[----:B-1----:R-:W-:Y:S01]  /*19590*/  FFMA.FTZ R84, R183, c[0x0][0x2d0], -R97 ;  /* 0x0000b400b7547a23 */ /* 0x002fe20000010861 */
[----:B------:R1:W-:Y:S01]  /*195a0*/  MUFU.EX2 R159, R80 ;  /* 0x00000050009f7308 */ /* 0x0003e20000000800 */
[----:B----4-:R-:W-:Y:S01]  /*195b0*/  F2FP.BF16.PACK_AB R82, R185, R187 ;  /* 0x000000bbb952723e */ /* 0x010fe200000010ff */
[----:B------:R-:W-:Y:S01]  /*195c0*/  IMAD.MOV.U32 R194, RZ, RZ, R106 ;  /* 0x000000ffffc27224 */ /* 0x000fe200078e006a */
[----:B------:R-:W-:Y:S04]  /*195d0*/  F2FP.BF16.PACK_AB R76, R249, R250 ;  /* 0x000000faf94c723e */ /* 0x000fe800000010ff */
[----:B------:R-:W-:Y:S02]  /*195e0*/  F2FP.BF16.PACK_AB R77, R145, R248 ;  /* 0x000000f8914d723e */ /* 0x000fe400000010ff */
[----:B------:R-:W-:Y:S01]  /*195f0*/  F2FP.BF16.PACK_AB R78, R239, R246 ;  /* 0x000000f6ef4e723e */ /* 0x000fe200000010ff */
[----:B------:R4:W5:Y:S01]  /*19600*/  MUFU.EX2 R155, R84 ;  /* 0x00000054009b7308 */ /* 0x0009620000000800 */
[----:B------:R-:W-:Y:S02]  /*19610*/  F2FP.BF16.PACK_AB R79, R237, R191 ;  /* 0x000000bfed4f723e */ /* 0x000fe400000010ff */
[----:B------:R-:W-:Y:S01]  /*19620*/  MOV R183, R114 ;  /* 0x0000007200b77202 */ /* 0x000fe20000000f00 */
[----:B--2---:R-:W-:Y:S01]  /*19630*/  LDSM.16.MT88.4 R88, [R212+0x1900] ;  /* 0x00190000d458783b */ /* 0x004fe20000004200 */
[----:B---3--:R-:W-:Y:S01]  /*19640*/  F2FP.BF16.PACK_AB R83, R102, R153 ;  /* 0x000000996653723e */ /* 0x008fe200000010ff */
[----:B-1----:R-:W-:Y:S01]  /*19650*/  FFMA.FTZ R80, R230, c[0x0][0x2d0], -R74 ;  /* 0x0000b400e6507a23 */ /* 0x002fe2000001084a */
[----:B------:R-:W-:Y:S03]  /*19660*/  MOV R230, R105 ;  /* 0x0000006900e67202 */ /* 0x000fe60000000f00 */
[----:B------:R1:W-:Y:S02]  /*19670*/  MUFU.EX2 R158, R80 ;  /* 0x00000050009e7308 */ /* 0x0003e40000000800 */
[----:B----4-:R-:W2:Y:S01]  /*19680*/  LDSM.16.MT88.4 R84, [R209+0x1900] ;  /* 0x00190000d154783b */ /* 0x010ea20000004200 */
[----:B-----5:R-:W-:Y:S02]  /*19690*/  F2FP.BF16.PACK_AB R81, R154, R155 ;  /* 0x0000009b9a51723e */ /* 0x020fe400000010ff */
[----:B-1----:R-:W-:Y:S01]  /*196a0*/  F2FP.BF16.PACK_AB R80, R189, R144 ;  /* 0x00000090bd50723e */ /* 0x002fe200000010ff */
[-C--:B--2---:R-:W-:Y:S08]  /*196b0*/  HMMA.16816.F32.BF16 R4, R76, R84.reuse, R4 ;  /* 0x000000544c04723c */ /* 0x084ff00000041804 */
[C---:B------:R-:W-:Y:S07]  /*196c0*/  HMMA.16816.F32.BF16 R8, R80.reuse, R84, R8 ;  /* 0x000000545008723c */ /* 0x040fee0000041808 */
[--C-:B------:R-:W-:Y:S01]  /*196d0*/  FFMA.FTZ R84, R205, c[0x0][0x2d0], -R75.reuse ;  /* 0x0000b400cd547a23 */ /* 0x100fe2000001084b */
[-C--:B------:R-:W-:Y:S03]  /*196e0*/  HMMA.16816.F32.BF16 R12, R80, R86.reuse, R12 ;  /* 0x00000056500c723c */ /* 0x080fe6000004180c */
[----:B------:R1:W-:Y:S01]  /*196f0*/  MUFU.EX2 R157, R84 ;  /* 0x00000054009d7308 */ /* 0x0003e20000000800 */
[----:B------:R-:W-:Y:S04]  /*19700*/  MOV R205, R110 ;  /* 0x0000006e00cd7202 */ /* 0x000fe80000000f00 */
[C---:B------:R-:W-:Y:S08]  /*19710*/  HMMA.16816.F32.BF16 R16, R76.reuse, R86, R16 ;  /* 0x000000564c10723c */ /* 0x040ff00000041810 */
[-C--:B------:R-:W-:Y:S08]  /*19720*/  HMMA.16816.F32.BF16 R20, R76, R88.reuse, R20 ;  /* 0x000000584c14723c */ /* 0x080ff00000041814 */
[C---:B------:R-:W-:Y:S04]  /*19730*/  HMMA.16816.F32.BF16 R24, R80.reuse, R88, R24 ;  /* 0x000000585018723c */ /* 0x040fe80000041818 */
[----:B-1----:R-:W-:Y:S01]  /*19740*/  FFMA.FTZ R84, R228, c[0x0][0x2d0], -R75 ;  /* 0x0000b400e4547a23 */ /* 0x002fe2000001084b */
[----:B------:R-:W-:Y:S02]  /*19750*/  MOV R228, R111 ;  /* 0x0000006f00e47202 */ /* 0x000fe40000000f00 */
[----:B------:R-:W-:Y:S01]  /*19760*/  FFMA.FTZ R88, R204, c[0x0][0x2d0], -R96 ;  /* 0x0000b400cc587a23 */ /* 0x000fe20000010860 */
[-C--:B------:R-:W-:Y:S01]  /*19770*/  HMMA.16816.F32.BF16 R28, R80, R90.reuse, R28 ;  /* 0x0000005a501c723c */ /* 0x080fe2000004181c */
[----:B------:R1:W-:Y:S03]  /*19780*/  MUFU.EX2 R179, R84 ;  /* 0x0000005400b37308 */ /* 0x0003e60000000800 */
[----:B------:R-:W-:Y:S04]  /*19790*/  IMAD.MOV.U32 R204, RZ, RZ, R150 ;  /* 0x000000ffffcc7224 */ /* 0x000fe800078e0096 */
        /* <DEDUP_REMOVED lines=8> */
[----:B--2---:R-:W-:Y:S02]  /*19820*/  FFMA.FTZ R88, R232, c[0x0][0x2d0], -R74 ;  /* 0x0000b400e8587a23 */ /* 0x004fe4000001084a */
[--C-:B------:R-:W-:Y:S02]  /*19830*/  FFMA.FTZ R92, R202, c[0x0][0x2d0], -R97.reuse ;  /* 0x0000b400ca5c7a23 */ /* 0x100fe40000010861 */
[C---:B------:R-:W-:Y:S03]  /*19840*/  HMMA.16816.F32.BF16 R48, R76.reuse, R94, R48 ;  /* 0x0000005e4c30723c */ /* 0x040fe60000041830 */
[----:B------:R2:W-:Y:S10]  /*19850*/  MUFU.EX2 R175, R88 ;  /* 0x0000005800af7308 */ /* 0x0005f40000000800 */
[----:B------:R3:W-:Y:S01]  /*19860*/  MUFU.EX2 R101, R92 ;  /* 0x0000005c00657308 */ /* 0x0007e20000000800 */
[----:B-1----:R-:W-:Y:S01]  /*19870*/  FFMA.FTZ R84, R200, c[0x0][0x2d0], -R96 ;  /* 0x0000b400c8547a23 */ /* 0x002fe20000010860 */
[----:B------:R-:W-:Y:S08]  /*19880*/  MOV R200, R148 ;  /* 0x0000009400c87202 */ /* 0x000ff00000000f00 */
[----:B------:R1:W-:Y:S01]  /*19890*/  MUFU.EX2 R156, R84 ;  /* 0x00000054009c7308 */ /* 0x0003e20000000800 */
[----:B--2---:R-:W-:Y:S09]  /*198a0*/  FFMA.FTZ R88, R233, c[0x0][0x2d0], -R74 ;  /* 0x0000b400e9587a23 */ /* 0x004ff2000001084a */
[----:B------:R2:W4:Y:S01]  /*198b0*/  MUFU.EX2 R176, R88 ;  /* 0x0000005800b07308 */ /* 0x0005220000000800 */
[--C-:B---3--:R-:W-:Y:S09]  /*198c0*/  FFMA.FTZ R92, R203, c[0x0][0x2d0], -R97.reuse ;  /* 0x0000b400cb5c7a23 */ /* 0x108ff20000010861 */
[----:B------:R3:W-:Y:S01]  /*198d0*/  MUFU.EX2 R99, R92 ;  /* 0x0000005c00637308 */ /* 0x0007e20000000800 */
[----:B-1----:R-:W-:Y:S01]  /*198e0*/  FFMA.FTZ R84, R201, c[0x0][0x2d0], -R96 ;  /* 0x0000b400c9547a23 */ /* 0x002fe20000010860 */
[----:B------:R-:W-:Y:S02]  /*198f0*/  MOV R201, R149 ;  /* 0x0000009500c97202 */ /* 0x000fe40000000f00 */
[----:B------:R-:W-:Y:S06]  /*19900*/  LDSM.16.MT88.4 R148, [R210+0x2900] ;  /* 0x00290000d294783b */ /* 0x000fec0000004200 */
[----:B------:R1:W5:Y:S01]  /*19910*/  MUFU.EX2 R178, R84 ;  /* 0x0000005400b27308 */ /* 0x0003620000000800 */
[--C-:B--2---:R-:W-:Y:S01]  /*19920*/  FFMA.FTZ R88, R199, c[0x0][0x2d0], -R97.reuse ;  /* 0x0000b400c7587a23 */ /* 0x104fe20000010861 */
[----:B----4-:R-:W-:Y:S08]  /*19930*/  F2FP.BF16.PACK_AB R164, R176, R175 ;  /* 0x000000afb0a4723e */ /* 0x010ff000000010ff */
[----:B------:R2:W4:Y:S01]  /*19940*/  MUFU.EX2 R100, R88 ;  /* 0x0000005800647308 */ /* 0x0005220000000800 */
[----:B---3--:R-:W-:Y:S09]  /*19950*/  FFMA.FTZ R92, R207, c[0x0][0x2d0], -R97 ;  /* 0x0000b400cf5c7a23 */ /* 0x008ff20000010861 */
[----:B------:R3:W3:Y:S01]  /*19960*/  MUFU.EX2 R98, R92 ;  /* 0x0000005c00627308 */ /* 0x0006e20000000800 */
[----:B-1----:R-:W1:Y:S08]  /*19970*/  LDSM.16.MT88.4 R84, [R211+0x1900] ;  /* 0x00190000d354783b */ /* 0x002e700000004200 */
[----:B--2---:R-:W2:Y:S08]  /*19980*/  LDSM.16.MT88.4 R88, [R209+0x2100] ;  /* 0x00210000d158783b */ /* 0x004eb00000004200 */
[----:B---3--:R-:W3:Y:S01]  /*19990*/  LDSM.16.MT88.4 R92, [R212+0x2100] ;  /* 0x00210000d45c783b */ /* 0x008ee20000004200 */
[-C--:B-1----:R-:W-:Y:S08]  /*199a0*/  HMMA.16816.F32.BF16 R52, R76, R84.reuse, R52 ;  /* 0x000000544c34723c */ /* 0x082ff00000041834 */
[C---:B------:R-:W-:Y:S07]  /*199b0*/  HMMA.16816.F32.BF16 R56, R80.reuse, R84, R56 ;  /* 0x000000545038723c */ /* 0x040fee0000041838 */
[--C-:B------:R-:W-:Y:S01]  /*199c0*/  FFMA.FTZ R84, R245, c[0x0][0x2d0], -R74.reuse ;  /* 0x0000b400f5547a23 */ /* 0x100fe2000001084a */
[-C--:B------:R-:W-:Y:S03]  /*199d0*/  HMMA.16816.F32.BF16 R60, R80, R86.reuse, R60 ;  /* 0x00000056503c723c */ /* 0x080fe6000004183c */
[----:B------:R1:W-:Y:S01]  /*199e0*/  MUFU.EX2 R172, R84 ;  /* 0x0000005400ac7308 */ /* 0x0003e20000000800 */
[----:B------:R-:W-:Y:S03]  /*199f0*/  FFMA.FTZ R74, R244, c[0x0][0x2d0], -R74 ;  /* 0x0000b400f44a7a23 */ /* 0x000fe6000001084a */
[--C-:B------:R-:W-:Y:S01]  /*19a00*/  FFMA.FTZ R80, R234, c[0x0][0x2d0], -R75.reuse ;  /* 0x0000b400ea507a23 */ /* 0x100fe2000001084b */
[----:B------:R-:W-:Y:S04]  /*19a10*/  HMMA.16816.F32.BF16 R64, R76, R86, R64 ;  /* 0x000000564c40723c */ /* 0x000fe80000041840 */
[----:B-----5:R-:W-:Y:S01]  /*19a20*/  F2FP.BF16.PACK_AB R82, R177, R178 ;  /* 0x000000b2b152723e */ /* 0x020fe200000010ff */
[----:B------:R5:W-:Y:S01]  /*19a30*/  MUFU.EX2 R174, R80 ;  /* 0x0000005000ae7308 */ /* 0x000be20000000800 */
[----:B----4-:R-:W-:Y:S02]  /*19a40*/  F2FP.BF16.PACK_AB R81, R101, R100 ;  /* 0x000000646551723e */ /* 0x010fe400000010ff */
[----:B------:R-:W-:Y:S04]  /*19a50*/  F2FP.BF16.PACK_AB R76, R184, R182 ;  /* 0x000000b6b84c723e */ /* 0x000fe800000010ff */
[----:B------:R-:W-:Y:S02]  /*19a60*/  F2FP.BF16.PACK_AB R77, R159, R181 ;  /* 0x000000b59f4d723e */ /* 0x000fe400000010ff */
[----:B------:R-:W-:Y:S01]  /*19a70*/  F2FP.BF16.PACK_AB R78, R180, R158 ;  /* 0x0000009eb44e723e */ /* 0x000fe200000010ff */
[----:B------:R4:W3:Y:S01]  /*19a80*/  MUFU.EX2 R171, R74 ;  /* 0x0000004a00ab7308 */ /* 0x0008e20000000800 */
[----:B------:R-:W-:Y:S02]  /*19a90*/  F2FP.BF16.PACK_AB R79, R179, R157 ;  /* 0x0000009db34f723e */ /* 0x000fe400000010ff */
[----:B------:R-:W-:Y:S01]  /*19aa0*/  F2FP.BF16.PACK_AB R83, R98, R99 ;  /* 0x000000636253723e */ /* 0x000fe200000010ff */
[----:B-1----:R-:W1:Y:S04]  /*19ab0*/  LDSM.16.MT88.4 R84, [R210+0x2100] ;  /* 0x00210000d254783b */ /* 0x002e680000004200 */
[-C--:B--2---:R-:W-:Y:S03]  /*19ac0*/  HMMA.16816.F32.BF16 R4, R76, R88.reuse, R4 ;  /* 0x000000584c04723c */ /* 0x084fe60000041804 */
[--C-:B-----5:R-:W-:Y:S04]  /*19ad0*/  FFMA.FTZ R80, R235, c[0x0][0x2d0], -R75.reuse ;  /* 0x0000b400eb507a23 */ /* 0x120fe8000001084b */
[----:B------:R2:W5:Y:S01]  /*19ae0*/  MUFU.EX2 R173, R80 ;  /* 0x0000005000ad7308 */ /* 0x0005620000000800 */
[--C-:B----4-:R-:W-:Y:S01]  /*19af0*/  FFMA.FTZ R74, R242, c[0x0][0x2d0], -R75.reuse ;  /* 0x0000b400f24a7a23 */ /* 0x110fe2000001084b */
[----:B---3--:R-:W-:Y:S03]  /*19b00*/  F2FP.BF16.PACK_AB R166, R171, R172 ;  /* 0x000000acaba6723e */ /* 0x008fe600000010ff */
[----:B------:R-:W-:Y:S05]  /*19b10*/  FFMA.FTZ R75, R243, c[0x0][0x2d0], -R75 ;  /* 0x0000b400f34b7a23 */ /* 0x000fea000001084b */
[----:B------:R3:W-:Y:S10]  /*19b20*/  MUFU.EX2 R170, R74 ;  /* 0x0000004a00aa7308 */ /* 0x0007f40000000800 */
[----:B------:R-:W4:Y:S01]  /*19b30*/  MUFU.EX2 R169, R75 ;  /* 0x0000004b00a97308 */ /* 0x000f220000000800 */
[----:B--2---:R-:W-:Y:S02]  /*19b40*/  F2FP.BF16.PACK_AB R80, R156, R152 ;  /* 0x000000989c50723e */ /* 0x004fe400000010ff */
[----:B-----5:R-:W-:Y:S05]  /*19b50*/  F2FP.BF16.PACK_AB R165, R173, R174 ;  /* 0x000000aeada5723e */ /* 0x020fea00000010ff */
[C---:B------:R-:W-:Y:S04]  /*19b60*/  HMMA.16816.F32.BF16 R8, R80.reuse, R88, R8 ;  /* 0x000000585008723c */ /* 0x040fe80000041808 */
[--C-:B---3--:R-:W-:Y:S04]  /*19b70*/  FFMA.FTZ R74, R236, c[0x0][0x2d0], -R96.reuse ;  /* 0x0000b400ec4a7a23 */ /* 0x108fe80000010860 */
[-C--:B------:R-:W-:Y:S01]  /*19b80*/  HMMA.16816.F32.BF16 R12, R80, R90.reuse, R12 ;  /* 0x0000005a500c723c */ /* 0x080fe2000004180c */
[----:B------:R2:W-:Y:S03]  /*19b90*/  MUFU.EX2 R168, R74 ;  /* 0x0000004a00a87308 */ /* 0x0005e60000000800 */
[----:B----4-:R-:W-:Y:S04]  /*19ba0*/  F2FP.BF16.PACK_AB R167, R169, R170 ;  /* 0x000000aaa9a7723e */ /* 0x010fe800000010ff */
[C---:B------:R-:W-:Y:S01]  /*19bb0*/  HMMA.16816.F32.BF16 R16, R76.reuse, R90, R16 ;  /* 0x0000005a4c10723c */ /* 0x040fe20000041810 */
[----:B------:R-:W3:Y:S07]  /*19bc0*/  LDSM.16.MT88.4 R88, [R211+0x2100] ;  /* 0x00210000d358783b */ /* 0x000eee0000004200 */
        /* <DEDUP_REMOVED lines=8> */
[--C-:B--2---:R-:W-:Y:S02]  /*19c50*/  FFMA.FTZ R74, R240, c[0x0][0x2d0], -R96.reuse ;  /* 0x0000b400f04a7a23 */ /* 0x104fe40000010860 */
[----:B------:R-:W-:Y:S02]  /*19c60*/  FFMA.FTZ R96, R241, c[0x0][0x2d0], -R96 ;  /* 0x0000b400f1607a23 */ /* 0x000fe40000010860 */
[----:B------:R1:W-:Y:S01]  /*19c70*/  MUFU.EX2 R93, R74 ;  /* 0x0000004a005d7308 */ /* 0x0003e20000000800 */
[-C--:B------:R-:W-:Y:S08]  /*19c80*/  HMMA.16816.F32.BF16 R44, R80, R86.reuse, R44 ;  /* 0x00000056502c723c */ /* 0x080ff0000004182c */
[C---:B------:R-:W-:Y:S01]  /*19c90*/  HMMA.16816.F32.BF16 R48, R76.reuse, R86, R48 ;  /* 0x000000564c30723c */ /* 0x040fe20000041830 */
[----:B------:R-:W2:Y:S07]  /*19ca0*/  MUFU.EX2 R96, R96 ;  /* 0x0000006000607308 */ /* 0x000eae0000000800 */
[-C--:B---3--:R-:W-:Y:S04]  /*19cb0*/  HMMA.16816.F32.BF16 R52, R76, R88.reuse, R52 ;  /* 0x000000584c34723c */ /* 0x088fe80000041834 */
[--C-:B-1----:R-:W-:Y:S04]  /*19cc0*/  FFMA.FTZ R74, R229, c[0x0][0x2d0], -R97.reuse ;  /* 0x0000b400e54a7a23 */ /* 0x102fe80000010861 */
[C---:B------:R-:W-:Y:S01]  /*19cd0*/  HMMA.16816.F32.BF16 R56, R80.reuse, R88, R56 ;  /* 0x000000585038723c */ /* 0x040fe20000041838 */
[----:B------:R1:W-:Y:S07]  /*19ce0*/  MUFU.EX2 R75, R74 ;  /* 0x0000004a004b7308 */ /* 0x0003ee0000000800 */
[-C--:B------:R-:W-:Y:S04]  /*19cf0*/  HMMA.16816.F32.BF16 R60, R80, R90.reuse, R60 ;  /* 0x0000005a503c723c */ /* 0x080fe8000004183c */
[----:B--2---:R-:W-:Y:S04]  /*19d00*/  F2FP.BF16.PACK_AB R162, R96, R93 ;  /* 0x0000005d60a2723e */ /* 0x004fe800000010ff */
[----:B------:R-:W-:Y:S08]  /*19d10*/  HMMA.16816.F32.BF16 R64, R76, R90, R64 ;  /* 0x0000005a4c40723c */ /* 0x000ff00000041840 */
[-C--:B------:R-:W-:Y:S05]  /*19d20*/  HMMA.16816.F32.BF16 R104, R164, R116.reuse, R4 ;  /* 0x00000074a468723c */ /* 0x080fea0000041804 */
[----:B-1----:R-:W-:Y:S02]  /*19d30*/  FFMA.FTZ R74, R206, c[0x0][0x2d0], -R97 ;  /* 0x0000b400ce4a7a23 */ /* 0x002fe40000010861 */
[----:B------:R-:W-:Y:S02]  /*19d40*/  FADD.FTZ R4, R204, R69 ;  /* 0x00000045cc047221 */ /* 0x000fe40000010000 */
[----:B------:R1:W2:Y:S03]  /*19d50*/  MUFU.EX2 R84, R74 ;  /* 0x0000004a00547308 */ /* 0x0002a60000000800 */
[----:B------:R-:W-:Y:S02]  /*19d60*/  FADD.FTZ R6, R126, R4 ;  /* 0x000000047e067221 */ /* 0x000fe40000010000 */
[--C-:B-1----:R-:W-:Y:S01]  /*19d70*/  FFMA.FTZ R74, R197, c[0x0][0x2d0], -R97.reuse ;  /* 0x0000b400c54a7a23 */ /* 0x102fe20000010861 */
[----:B--2---:R-:W-:Y:S01]  /*19d80*/  F2FP.BF16.PACK_AB R161, R84, R75 ;  /* 0x0000004b54a1723e */ /* 0x004fe200000010ff */
[----:B------:R-:W-:Y:S02]  /*19d90*/  FFMA.FTZ R97, R73, c[0x0][0x2d0], -R97 ;  /* 0x0000b40049617a23 */ /* 0x000fe40000010861 */
[----:B------:R-:W-:Y:S01]  /*19da0*/  FADD.FTZ R73, R160, R2 ;  /* 0x00000002a0497221 */ /* 0x000fe20000010000 */
[----:B------:R-:W-:Y:S01]  /*19db0*/  F2FP.BF16.PACK_AB R160, R92, R168 ;  /* 0x000000a85ca0723e */ /* 0x000fe200000010ff */
[----:B------:R-:W-:Y:S01]  /*19dc0*/  FADD.FTZ R2, R123, R68 ;  /* 0x000000447b027221 */ /* 0x000fe20000010000 */
[----:B------:R-:W-:Y:S01]  /*19dd0*/  MUFU.EX2 R74, R74 ;  /* 0x0000004a004a7308 */ /* 0x000fe20000000800 */
[----:B------:R-:W-:Y:S02]  /*19de0*/  FFMA.FTZ R68, R0, R115, R196 ;  /* 0x0000007300447223 */ /* 0x000fe400000100c4 */
[----:B------:R-:W-:Y:S02]  /*19df0*/  FADD.FTZ R0, R122, R73 ;  /* 0x000000497a007221 */ /* 0x000fe40000010000 */
[----:B------:R-:W-:Y:S02]  /*19e00*/  FADD.FTZ R2, R201, R2 ;  /* 0x00000002c9027221 */ /* 0x000fe40000010000 */
[----:B------:R-:W-:Y:S02]  /*19e10*/  FADD.FTZ R0, R200, R0 ;  /* 0x00000000c8007221 */ /* 0x000fe40000010000 */
[----:B------:R-:W-:Y:S01]  /*19e20*/  FADD.FTZ R5, R125, R2 ;  /* 0x000000027d057221 */ /* 0x000fe20000010000 */
[----:B------:R-:W1:Y:S01]  /*19e30*/  MUFU.EX2 R97, R97 ;  /* 0x0000006100617308 */ /* 0x000e620000000800 */
        /* <DEDUP_REMOVED lines=8> */
[----:B-1----:R-:W-:Y:S07]  /*19ec0*/  F2FP.BF16.PACK_AB R163, R97, R74 ;  /* 0x0000004a61a3723e */ /* 0x002fee00000010ff */
[C---:B------:R-:W-:Y:S07]  /*19ed0*/  HMMA.16816.F32.BF16 R108, R160.reuse, R116, R8 ;  /* 0x00000074a06c723c */ /* 0x040fee0000041808 */
[----:B------:R-:W-:Y:S01]  /*19ee0*/  FADD.FTZ R8, R127, R68 ;  /* 0x000000447f087221 */ /* 0x000fe20000010000 */
[-C--:B------:R-:W-:Y:S01]  /*19ef0*/  HMMA.16816.F32.BF16 R112, R160, R118.reuse, R12 ;  /* 0x00000076a070723c */ /* 0x080fe2000004180c */
[----:B------:R-:W2:Y:S03]  /*19f00*/  LDL R13, [R1+0xc] ;  /* 0x00000c00010d7983 */ /* 0x000ea60000100800 */
[----:B------:R-:W-:Y:S02]  /*19f10*/  FADD.FTZ R4, R198, R8 ;  /* 0x00000008c6047221 */ /* 0x000fe40000010000 */
[----:B------:R-:W-:Y:S02]  /*19f20*/  FADD.FTZ R10, R190, R5 ;  /* 0x00000005be0a7221 */ /* 0x000fe40000010000 */
[----:B------:R-:W-:Y:S01]  /*19f30*/  FADD.FTZ R4, R130, R4 ;  /* 0x0000000482047221 */ /* 0x000fe20000010000 */
[C---:B------:R-:W-:Y:S04]  /*19f40*/  HMMA.16816.F32.BF16 R116, R164.reuse, R118, R16 ;  /* 0x00000076a474723c */ /* 0x040fe80000041810 */
[----:B------:R-:W-:Y:S02]  /*19f50*/  FADD.FTZ R4, R230, R4 ;  /* 0x00000004e6047221 */ /* 0x000fe40000010000 */
[----:B------:R-:W-:Y:S02]  /*19f60*/  FADD.FTZ R8, R188, R2 ;  /* 0x00000002bc087221 */ /* 0x000fe40000010000 */
[----:B------:R-:W-:Y:S01]  /*19f70*/  FADD.FTZ R11, R103, R4 ;  /* 0x00000004670b7221 */ /* 0x000fe20000010000 */
[-C--:B------:R-:W-:Y:S01]  /*19f80*/  HMMA.16816.F32.BF16 R120, R164, R132.reuse, R20 ;  /* 0x00000084a478723c */ /* 0x080fe20000041814 */
[----:B------:R-:W1:Y:S02]  /*19f90*/  LDSM.16.MT88.4 R4, [R211+0x2900] ;  /* 0x00290000d304783b */ /* 0x000e640000004200 */
[----:B------:R-:W-:Y:S01]  /*19fa0*/  FADD.FTZ R9, R186, R0 ;  /* 0x00000000ba097221 */ /* 0x000fe20000010000 */
[----:B------:R-:W-:Y:S01]  /*19fb0*/  MOV R103, R3 ;  /* 0x0000000300677202 */ /* 0x000fe20000000f00 */
        /* <DEDUP_REMOVED lines=83> */
[C---:B--2---:R-:W-:Y:S02]  /*1a4f0*/  ISETP.GT.AND P0, PT, R226.reuse, R13, PT ;  /* 0x0000000de200720c */ /* 0x044fe40003f04270 */
[----:B------:R-:W-:Y:S11]  /*1a500*/  IADD3 R226, R226, -0x1, RZ ;  /* 0xffffffffe2e27810 */ /* 0x000ff60007ffe0ff */
[----:B-1----:R-:W-:-:S05]  /*1a510*/  @P0 BRA `(.L_x_455) ;  /* 0xffff97d000000947 */ /* 0x002fca000383ffff */
.L_x_438:
[----:B-1----:R-:W2:Y:S04]  /*1a520*/  LDL R4, [R1+0x30] ;  /* 0x0000300001047983 */ /* 0x002ea80000100800 */
[----:B------:R-:W3:Y:S01]  /*1a530*/  LDL R2, [R1+0x2c] ;  /* 0x00002c0001027983 */ /* 0x000ee20000100800 */
[----:B------:R-:W-:-:S02]  /*1a540*/  IMAD.MOV.U32 R0, RZ, RZ, c[0x0][0x2c4] ;  /* 0x0000b100ff007624 */ /* 0x000fc400078e00ff */
[----:B------:R-:W-:-:S03]  /*1a550*/  IMAD.MOV.U32 R5, RZ, RZ, c[0x0][0x32c] ;  /* 0x0000cb00ff057624 */ /* 0x000fc600078e00ff */
[----:B------:R-:W-:Y:S02]  /*1a560*/  ISETP.NE.AND P1, PT, R0, 0x1, PT ;  /* 0x000000010000780c */ /* 0x000fe40003f25270 */
[----:B------:R-:W1:Y:S01]  /*1a570*/  S2R R0, SR_CTAID.X ;  /* 0x0000000000007919 */ /* 0x000e620000002500 */
[----:B------:R-:W-:Y:S02]  /*1a580*/  ISETP.GE.AND P0, PT, R5, 0x1, PT ;  /* 0x000000010500780c */ /* 0x000fe40003f06270 */
[----:B-1----:R-:W-:Y:S01]  /*1a590*/  LEA R0, R0, 0x7f, 0x7 ;  /* 0x0000007f00007811 */ /* 0x002fe200078e38ff */
[----:B--2---:R-:W-:-:S07]  /*1a5a0*/  IMAD.MOV.U32 R6, RZ, RZ, R4 ;  /* 0x000000ffff067224 */ /* 0x004fce00078e0004 */
[----:B------:R-:W-:Y:S01]  /*1a5b0*/  @P1 IMAD.HI.U32 R4, R0, c[0x0][0x2c8], RZ ;  /* 0x0000b20000041a27 */ /* 0x000fe200078e00ff */
[----:B---3--:R-:W-:-:S04]  /*1a5c0*/  IADD3 R2, R2, 0x1, -R6 ;  /* 0x0000000102027810 */ /* 0x008fc80007ffe806 */
[----:B------:R-:W-:-:S05]  /*1a5d0*/  @P1 SHF.R.U32.HI R0, RZ, c[0x0][0x2cc], R4 ;  /* 0x0000b300ff001a19 */ /* 0x000fca0000011604 */
[----:B------:R-:W-:-:S05]  /*1a5e0*/  IMAD.IADD R0, R0, 0x1, R2 ;  /* 0x0000000100007824 */ /* 0x000fca00078e0202 */
        /* <DEDUP_REMOVED lines=11> */
.L_x_457:
[----:B------:R-:W-:-:S04]  /*1a6a0*/  MOV R4, c[0x0][0x32c] ;  /* 0x0000cb0000047a02 */ /* 0x000fc80000000f00 */
[----:B------:R-:W-:-:S13]  /*1a6b0*/  ISETP.NE.AND P0, PT, R4, 0x1, PT ;  /* 0x000000010400780c */ /* 0x000fda0003f05270 */
[----:B------:R-:W-:-:S05]  /*1a6c0*/  @P0 IMAD.HI.U32 R4, R0, c[0x0][0x330], RZ ;  /* 0x0000cc0000040a27 */ /* 0x000fca00078e00ff */
[----:B------:R-:W-:-:S05]  /*1a6d0*/  @P0 SHF.R.U32.HI R0, RZ, c[0x0][0x334], R4 ;  /* 0x0000cd00ff000a19 */ /* 0x000fca0000011604 */
.L_x_458:
[----:B------:R-:W-:-:S05]  /*1a6e0*/  IMAD R0, R0, c[0x0][0x32c], RZ ;  /* 0x0000cb0000007a24 */ /* 0x000fca00078e02ff */
[----:B------:R-:W-:-:S03]  /*1a6f0*/  IMNMX R2, R2, R0, !PT ;  /* 0x0000000002027217 */ /* 0x000fc60007800200 */
.L_x_456:
[----:B------:R-:W2:Y:S01]  /*1a700*/  LDL R4, [R1+0x18] ;  /* 0x0000180001047983 */ /* 0x000ea20000100800 */
[----:B------:R-:W-:-:S05]  /*1a710*/  IADD3 R2, R2, 0x5f, RZ ;  /* 0x0000005f02027810 */ /* 0x000fca0007ffe0ff */
[----:B------:R-:W-:-:S05]  /*1a720*/  IMAD.HI R2, R2, 0x2aaaaaab, RZ ;  /* 0x2aaaaaab02027827 */ /* 0x000fca00078e02ff */
[----:B------:R-:W-:-:S04]  /*1a730*/  SHF.R.U32.HI R0, RZ, 0x1f, R2 ;  /* 0x0000001fff007819 */ /* 0x000fc80000011602 */
[----:B------:R-:W-:-:S04]  /*1a740*/  LEA.HI.SX32 R0, R2, R0, 0x1c ;  /* 0x0000000002007211 */ /* 0x000fc800078fe2ff */
[----:B--2---:R-:W-:-:S04]  /*1a750*/  IMNMX R4, R4, R0, !PT ;  /* 0x0000000004047217 */ /* 0x004fc80007800200 */
[----:B------:R-:W-:Y:S01]  /*1a760*/  ISETP.GE.AND P0, PT, R226, R4, PT ;  /* 0x00000004e200720c */ /* 0x000fe20003f06270 */
[----:B------:R1:W-:-:S12]  /*1a770*/  STL [R1+0x38], R4 ;  /* 0x0000380401007387 */ /* 0x0003d80000100800 */
[----:B------:R-:W-:Y:S05]  /*1a780*/  @!P0 BRA `(.L_x_459) ;  /* 0x000048b000008947 */ /* 0x000fea0003800000 */
[----:B------:R-:W-:Y:S01]  /*1a790*/  MOV R100, R71 ;  /* 0x0000004700647202 */ /* 0x000fe20000000f00 */
[----:B------:R-:W-:Y:S01]  /*1a7a0*/  IMAD.MOV.U32 R102, RZ, RZ, R3 ;  /* 0x000000ffff667224 */ /* 0x000fe200078e0003 */
[----:B------:R-:W-:Y:S01]  /*1a7b0*/  MOV R2, R72 ;  /* 0x0000004800027202 */ /* 0x000fe20000000f00 */
[----:B------:R-:W-:Y:S01]  /*1a7c0*/  IMAD.MOV.U32 R225, RZ, RZ, R226 ;  /* 0x000000ffffe17224 */ /* 0x000fe200078e00e2 */
[----:B------:R-:W-:Y:S02]  /*1a7d0*/  MOV R101, R70 ;  /* 0x0000004600657202 */ /* 0x000fe40000000f00 */
.L_x_460:
[----:B--2---:R-:W2:Y:S01]  /*1a7e0*/  LDL R226, [R1+0x18] ;  /* 0x0000180001e27983 */ /* 0x004ea20000100800 */
[----:B------:R-:W-:Y:S04]  /*1a7f0*/  DEPBAR.LE SB0, 0x0 ;  /* 0x000080000000791a */ /* 0x000fe80000000000 */
[----:B------:R-:W-:Y:S01]  /*1a800*/  BAR.SYNC.DEFER_BLOCKING 0x0 ;  /* 0x0000000000007b1d */ /* 0x000fe20000010000 */
[----:B------:R-:W-:Y:S02]  /*1a810*/  MOV R103, 0x5 ;  /* 0x0000000500677802 */ /* 0x000fe40000000f00 */
[----:B------:R-:W-:Y:S04]  /*1a820*/  MOV R3, c[0x0][0x208] ;  /* 0x0000820000037a02 */ /* 0x000fe80000000f00 */
[----:B------:R-:W-:Y:S01]  /*1a830*/  SHF.L.U64.HI R3, R3, R103, c[0x0][0x20c] ;  /* 0x0000830003037619 */ /* 0x000fe20000010267 */
[----:B-----5:R-:W-:Y:S08]  /*1a840*/  LDSM.16.M88.4 R96, [R215+0x6100] ;  /* 0x00610000d760783b */ /* 0x020ff00000000200 */
[----:B------:R-:W3:Y:S08]  /*1a850*/  LDSM.16.M88.4 R16, [R208+0x3100] ;  /* 0x00310000d010783b */ /* 0x000ef00000000200 */
[----:B------:R-:W4:Y:S06]  /*1a860*/  LDL.64 R198, [R1+0x50] ;  /* 0x0000500001c67983 */ /* 0x000f2c0000100a00 */
[----:B------:R-:W4:Y:S06]  /*1a870*/  LDL.64 R196, [R1+0x58] ;  /* 0x0000580001c47983 */ /* 0x000f2c0000100a00 */
        /* <DEDUP_REMOVED lines=9> */
[----:B------:R-:W2:Y:S08]  /*1a910*/  LDSM.16.M88.4 R184, [R224] ;  /* 0x00000000e0b8783b */ /* 0x000eb00000000200 */
[----:B------:R-:W2:Y:S08]  /*1a920*/  LDSM.16.M88.4 R188, [R223] ;  /* 0x00000000dfbc783b */ /* 0x000eb00000000200 */
[----:B------:R-:W-:Y:S04]  /*1a930*/  STL [R1+0x68], R215 ;  /* 0x000068d701007387 */ /* 0x000fe80000100800 */
[----:B------:R-:W-:Y:S04]  /*1a940*/  STL [R1+0x6c], R208 ;  /* 0x00006cd001007387 */ /* 0x000fe80000100800 */
[----:B------:R-:W-:Y:S04]  /*1a950*/  STL [R1+0x70], R219 ;  /* 0x000070db01007387 */ /* 0x000fe80000100800 */
[----:B------:R-:W-:Y:S01]  /*1a960*/  STL [R1+0x74], R218 ;  /* 0x000074da01007387 */ /* 0x000fe20000100800 */
[-C--:B-1-3--:R-:W-:Y:S08]  /*1a970*/  HMMA.16816.F32.BF16 R4, R96, R16.reuse, RZ ;  /* 0x000000106004723c */ /* 0x08aff000000418ff */
        /* <DEDUP_REMOVED lines=16> */
[C---:B------:R-:W-:Y:S02]  /*1aa80*/  HMMA.16816.F32.BF16 R72, R92.reuse, R80, RZ ;  /* 0x000000505c48723c */ /* 0x040fe400000418ff */
[----:B--2---:R-:W-:Y:S06]  /*1aa90*/  ISETP.GT.AND P0, PT, R226, R225, PT ;  /* 0x000000e1e200720c */ /* 0x004fec0003f04270 */
[-C--:B------:R-:W-:Y:S08]  /*1aaa0*/  HMMA.16816.F32.BF16 R76, R92, R82.reuse, RZ ;  /* 0x000000525c4c723c */ /* 0x080ff000000418ff */
[C---:B------:R-:W-:Y:S04]  /*1aab0*/  HMMA.16816.F32.BF16 R80, R96.reuse, R82, RZ ;  /* 0x000000526050723c */ /* 0x040fe800000418ff */
[----:B------:R-:W-:Y:S04]  /*1aac0*/  @!P0 SHF.R.S32.HI R0, RZ, 0x1f, R225 ;  /* 0x0000001fff008819 */ /* 0x000fe800000114e1 */
[-C--:B------:R-:W-:Y:S01]  /*1aad0*/  HMMA.16816.F32.BF16 R84, R96, R168.reuse, RZ ;  /* 0x000000a86054723c */ /* 0x080fe200000418ff */
[----:B------:R-:W-:Y:S04]  /*1aae0*/  @!P0 IMAD R0, R0, c[0x0][0x208], RZ ;  /* 0x0000820000008a24 */ /* 0x000fe800078e02ff */
[C---:B------:R-:W-:Y:S03]  /*1aaf0*/  @!P0 IMAD R0, R225.reuse, c[0x0][0x20c], R0 ;  /* 0x00008300e1008a24 */ /* 0x040fe600078e0200 */
        /* <DEDUP_REMOVED lines=13> */
[----:B----4-:R-:W-:Y:S01]  /*1abd0*/  @!P0 MOV R185, R199 ;  /* 0x000000c700b98202 */ /* 0x010fe20000000f00 */
[-C--:B------:R-:W-:Y:S04]  /*1abe0*/  HMMA.16816.F32.BF16 R28, R180, R186.reuse, R28 ;  /* 0x000000bab41c723c */ /* 0x080fe8000004181c */
[----:B------:R-:W-:Y:S02]  /*1abf0*/  @!P0 MOV R184, R196 ;  /* 0x000000c400b88202 */ /* 0x000fe40000000f00 */
[----:B------:R-:W-:Y:S02]  /*1ac00*/  MOV R196, c[0x0][0x208] ;  /* 0x0000820000c47a02 */ /* 0x000fe40000000f00 */
[C---:B------:R-:W-:Y:S04]  /*1ac10*/  HMMA.16816.F32.BF16 R32, R172.reuse, R186, R32 ;  /* 0x000000baac20723c */ /* 0x040fe80000041820 */
[----:B------:R-:W-:Y:S01]  /*1ac20*/  @!P0 IMAD.WIDE.U32 R184, R176, 0x60, R184 ;  /* 0x00000060b0b88825 */ /* 0x000fe200078e00b8 */
[----:B------:R-:W-:Y:S01]  /*1ac30*/  SHF.L.U32 R196, R196, 0x5, RZ ;  /* 0x00000005c4c47819 */ /* 0x000fe200000006ff */
[----:B------:R-:W2:Y:S02]  /*1ac40*/  LDSM.16.M88.4 R176, [R221] ;  /* 0x00000000ddb0783b */ /* 0x000ea40000000200 */
[-C--:B------:R-:W-:Y:S04]  /*1ac50*/  HMMA.16816.F32.BF16 R36, R172, R188.reuse, R36 ;  /* 0x000000bcac24723c */ /* 0x080fe80000041824 */
[C---:B------:R-:W-:Y:S02]  /*1ac60*/  @!P0 LEA R194, P1, R184.reuse, c[0x0][0x1f8], 0x1 ;  /* 0x00007e00b8c28a11 */ /* 0x040fe400078208ff */
[----:B------:R-:W-:Y:S02]  /*1ac70*/  @!P0 IADD3 R0, R185, R0, RZ ;  /* 0x00000000b9008210 */ /* 0x000fe40007ffe0ff */
[C---:B------:R-:W-:Y:S04]  /*1ac80*/  HMMA.16816.F32.BF16 R40, R180.reuse, R188, R40 ;  /* 0x000000bcb428723c */ /* 0x040fe80000041828 */
[----:B------:R-:W-:Y:S02]  /*1ac90*/  @!P0 LEA.HI.X R195, R184, c[0x0][0x1fc], R0, 0x1, P1 ;  /* 0x00007f00b8c38a11 */ /* 0x000fe400008f0c00 */
[----:B------:R-:W3:Y:S01]  /*1aca0*/  LDSM.16.M88.4 R184, [R220] ;  /* 0x00000000dcb8783b */ /* 0x000ee20000000200 */
[-C--:B------:R-:W-:Y:S01]  /*1acb0*/  @!P0 IADD3 R192, P2, R194, R196.reuse, RZ ;  /* 0x000000c4c2c08210 */ /* 0x080fe20007f5e0ff */
[-C--:B------:R-:W-:Y:S04]  /*1acc0*/  HMMA.16816.F32.BF16 R44, R180, R190.reuse, R44 ;  /* 0x000000beb42c723c */ /* 0x080fe8000004182c */
[-C--:B------:R-:W-:Y:S02]  /*1acd0*/  @!P0 IADD3.X R193, R195, R3.reuse, RZ, P2, !PT ;  /* 0x00000003c3c18210 */ /* 0x080fe400017fe4ff */
[----:B------:R-:W-:Y:S01]  /*1ace0*/  @!PT LDS RZ, [RZ] ;  /* 0x00000000fffff984 */ /* 0x000fe20000000800 */
[----:B------:R-:W-:Y:S01]  /*1acf0*/  @!PT LDS RZ, [RZ] ;  /* 0x00000000fffff984 */ /* 0x000fe20000000800 */
[----:B------:R-:W-:Y:S01]  /*1ad00*/  @!PT LDS RZ, [RZ] ;  /* 0x00000000fffff984 */ /* 0x000fe20000000800 */
[----:B------:R4:W-:Y:S02]  /*1ad10*/  @!P0 LDGSTS.E.BYPASS.LTC128B.128 [R227+0x100], [R194.64], !P5 ;  /* 0x00100000c2e38fae */ /* 0x0009e4000e901d48 */
[C---:B------:R-:W-:Y:S06]  /*1ad20*/  HMMA.16816.F32.BF16 R48, R172.reuse, R190, R48 ;  /* 0x000000beac30723c */ /* 0x040fec0000041830 */
[----:B------:R2:W-:Y:S01]  /*1ad30*/  @!P0 LDGSTS.E.BYPASS.LTC128B.128 [R227+0x900], [R192.64], !P5 ;  /* 0x00900000c0e38fae */ /* 0x0005e2000e901d48 */
[-C--:B------:R-:W-:Y:S01]  /*1ad40*/  @!P0 IADD3 R190, P1, R192, R196.reuse, RZ ;  /* 0x000000c4c0be8210 */ /* 0x080fe20007f3e0ff */
[-C--:B-1----:R-:W-:Y:S04]  /*1ad50*/  HMMA.16816.F32.BF16 R52, R172, R168.reuse, R52 ;  /* 0x000000a8ac34723c */ /* 0x082fe80000041834 */
[-C--:B------:R-:W-:Y:S02]  /*1ad60*/  @!P0 IADD3.X R191, R193, R3.reuse, RZ, P1, !PT ;  /* 0x00000003c1bf8210 */ /* 0x080fe40000ffe4ff */
[-C--:B------:R-:W-:Y:S02]  /*1ad70*/  @!P0 IADD3 R188, P3, R190, R196.reuse, RZ ;  /* 0x000000c4bebc8210 */ /* 0x080fe40007f7e0ff */
[C---:B------:R-:W-:Y:S01]  /*1ad80*/  HMMA.16816.F32.BF16 R56, R180.reuse, R168, R56 ;  /* 0x000000a8b438723c */ /* 0x040fe20000041838 */
[----:B------:R1:W-:Y:S03]  /*1ad90*/  @!P0 LDGSTS.E.BYPASS.LTC128B.128 [R227+0x1100], [R190.64], !P5 ;  /* 0x01100000bee38fae */ /* 0x0003e6000e901d48 */
[-C--:B------:R-:W-:Y:S03]  /*1ada0*/  @!P0 IADD3.X R189, R191, R3.reuse, RZ, P3, !PT ;  /* 0x00000003bfbd8210 */ /* 0x080fe60001ffe4ff */
[-C--:B------:R-:W-:Y:S01]  /*1adb0*/  @!P0 IADD3 R168, P2, R188, R196.reuse, RZ ;  /* 0x000000c4bca88210 */ /* 0x080fe20007f5e0ff */
[-C--:B------:R-:W-:Y:S01]  /*1adc0*/  HMMA.16816.F32.BF16 R60, R180, R170.reuse, R60 ;  /* 0x000000aab43c723c */ /* 0x080fe2000004183c */
[----:B------:R1:W-:Y:S03]  /*1add0*/  @!P0 LDGSTS.E.BYPASS.LTC128B.128 [R227+0x1900], [R188.64], !P5 ;  /* 0x01900000bce38fae */ /* 0x0003e6000e901d48 */
[-C--:B------:R-:W-:Y:S02]  /*1ade0*/  @!P0 IADD3.X R169, R189, R3.reuse, RZ, P2, !PT ;  /* 0x00000003bda98210 */ /* 0x080fe400017fe4ff */
[----:B----4-:R-:W-:Y:S02]  /*1adf0*/  @!P0 IADD3 R194, P1, R168, R196, RZ ;  /* 0x000000c4a8c28210 */ /* 0x010fe40007f3e0ff */
[C---:B------:R-:W-:Y:S01]  /*1ae00*/  HMMA.16816.F32.BF16 R64, R172.reuse, R170, R64 ;  /* 0x000000aaac40723c */ /* 0x040fe20000041840 */
[----:B------:R4:W-:Y:S03]  /*1ae10*/  @!P0 LDGSTS.E.BYPASS.LTC128B.128 [R227+0x2100], [R168.64], !P5 ;  /* 0x02100000a8e38fae */ /* 0x0009e6000e901d48 */
[----:B------:R-:W-:Y:S04]  /*1ae20*/  @!P0 IADD3.X R195, R169, R3, RZ, P1, !PT ;  /* 0x00000003a9c38210 */ /* 0x000fe80000ffe4ff */
[-C--:B--2---:R-:W-:Y:S01]  /*1ae30*/  HMMA.16816.F32.BF16 R68, R172, R176.reuse, R68 ;  /* 0x000000b0ac44723c */ /* 0x084fe20000041844 */
[----:B------:R2:W-:Y:S02]  /*1ae40*/  @!P0 LDGSTS.E.BYPASS.LTC128B.128 [R227+0x2900], [R194.64], !P5 ;  /* 0x02900000c2e38fae */ /* 0x0005e4000e901d48 */
[C---:B------:R-:W-:Y:S02]  /*1ae50*/  ISETP.GT.AND P0, PT, R225.reuse, R226, PT ;  /* 0x000000e2e100720c */ /* 0x040fe40003f04270 */
[----:B------:R-:W-:Y:S03]  /*1ae60*/  IADD3 R226, R225, -0x1, RZ ;  /* 0xffffffffe1e27810 */ /* 0x000fe60007ffe0ff */
        /* <DEDUP_REMOVED lines=48> */
[----:B------:R-:W-:Y:S01]  /*1b170*/  MUFU.TANH R168, R4 ;  /* 0x0000000400a87308 */ /* 0x000fe20000002400 */
        /* <DEDUP_REMOVED lines=10> */
[----:B------:R-:W-:Y:S01]  /*1b220*/  MUFU.TANH R103, R5 ;  /* 0x0000000500677308 */ /* 0x000fe20000002400 */
[----:B------:R-:W-:Y:S02]  /*1b230*/  FMUL.FTZ R16, R16, c[0x0][0x320] ;  /* 0x0000c80010107a20 */ /* 0x000fe40000410000 */
[----:B------:R-:W-:Y:S02]  /*1b240*/  FMUL.FTZ R17, R17, c[0x0][0x320] ;  /* 0x0000c80011117a20 */ /* 0x000fe40000410000 */
[----:B------:R-:W-:Y:S02]  /*1b250*/  FMUL.FTZ R18, R18, c[0x0][0x320] ;  /* 0x0000c80012127a20 */ /* 0x000fe40000410000 */
[----:B------:R-:W-:Y:S02]  /*1b260*/  FMUL.FTZ R19, R19, c[0x0][0x320] ;  /* 0x0000c80013137a20 */ /* 0x000fe40000410000 */
[----:B------:R-:W-:Y:S01]  /*1b270*/  FMUL.FTZ R15, R15, c[0x0][0x320] ;  /* 0x0000c8000f0f7a20 */ /* 0x000fe20000410000 */
[----:B------:R1:W-:Y:S01]  /*1b280*/  MUFU.TANH R169, R7 ;  /* 0x0000000700a97308 */ /* 0x0003e20000002400 */
[----:B------:R-:W-:Y:S09]  /*1b290*/  FMUL.FTZ R14, R14, c[0x0][0x320] ;  /* 0x0000c8000e0e7a20 */ /* 0x000ff20000410000 */
[----:B------:R-:W-:Y:S10]  /*1b2a0*/  MUFU.TANH R15, R15 ;  /* 0x0000000f000f7308 */ /* 0x000ff40000002400 */
[----:B------:R-:W2:Y:S01]  /*1b2b0*/  MUFU.TANH R178, R8 ;  /* 0x0000000800b27308 */ /* 0x000ea20000002400 */
[----:B-1----:R-:W1:Y:S09]  /*1b2c0*/  LDSM.16.M88.4 R4, [R213+0x800] ;  /* 0x00080000d504783b */ /* 0x002e720000000200 */
[----:B------:R-:W-:Y:S10]  /*1b2d0*/  MUFU.TANH R170, R9 ;  /* 0x0000000900aa7308 */ /* 0x000ff40000002400 */
[----:B------:R-:W-:Y:S10]  /*1b2e0*/  MUFU.TANH R176, R10 ;  /* 0x0000000a00b07308 */ /* 0x000ff40000002400 */
[----:B------:R3:W-:Y:S10]  /*1b2f0*/  MUFU.TANH R171, R11 ;  /* 0x0000000b00ab7308 */ /* 0x0007f40000002400 */
[----:B------:R-:W-:Y:S01]  /*1b300*/  MUFU.TANH R16, R16 ;  /* 0x0000001000107308 */ /* 0x000fe20000002400 */
[-C--:B-1----:R-:W-:Y:S09]  /*1b310*/  HMMA.16816.F32.BF16 R20, R172, R4.reuse, R20 ;  /* 0x00000004ac14723c */ /* 0x082ff20000041814 */
[----:B------:R-:W-:Y:S01]  /*1b320*/  MUFU.TANH R18, R18 ;  /* 0x0000001200127308 */ /* 0x000fe20000002400 */
[C---:B------:R-:W-:Y:S01]  /*1b330*/  HMMA.16816.F32.BF16 R24, R188.reuse, R4, R24 ;  /* 0x00000004bc18723c */ /* 0x040fe20000041818 */
[----:B---3--:R-:W1:Y:S08]  /*1b340*/  LDSM.16.M88.4 R8, [R213+0x1000] ;  /* 0x00100000d508783b */ /* 0x008e700000000200 */
[----:B------:R-:W-:Y:S01]  /*1b350*/  MUFU.TANH R17, R17 ;  /* 0x0000001100117308 */ /* 0x000fe20000002400 */
[-C--:B------:R-:W-:Y:S04]  /*1b360*/  HMMA.16816.F32.BF16 R28, R188, R6.reuse, R28 ;  /* 0x00000006bc1c723c */ /* 0x080fe8000004181c */
[----:B------:R-:W-:Y:S04]  /*1b370*/  FMUL.FTZ R20, R20, c[0x0][0x320] ;  /* 0x0000c80014147a20 */ /* 0x000fe80000410000 */
[C---:B------:R-:W-:Y:S01]  /*1b380*/  HMMA.16816.F32.BF16 R32, R172.reuse, R6, R32 ;  /* 0x00000006ac20723c */ /* 0x040fe20000041820 */
[----:B------:R-:W-:Y:S01]  /*1b390*/  MUFU.TANH R19, R19 ;  /* 0x0000001300137308 */ /* 0x000fe20000002400 */
[----:B------:R-:W3:Y:S02]  /*1b3a0*/  LDSM.16.M88.4 R4, [R213+0x1800] ;  /* 0x00180000d504783b */ /* 0x000ee40000000200 */
[----:B------:R-:W-:Y:S02]  /*1b3b0*/  FMUL.FTZ R22, R22, c[0x0][0x320] ;  /* 0x0000c80016167a20 */ /* 0x000fe40000410000 */
[----:B------:R-:W-:Y:S02]  /*1b3c0*/  FMUL.FTZ R21, R21, c[0x0][0x320] ;  /* 0x0000c80015157a20 */ /* 0x000fe40000410000 */
[----:B------:R-:W-:Y:S03]  /*1b3d0*/  FMUL.FTZ R23, R23, c[0x0][0x320] ;  /* 0x0000c80017177a20 */ /* 0x000fe60000410000 */
        /* <DEDUP_REMOVED lines=9> */
[-C--:B-1----:R-:W-:Y:S03]  /*1b470*/  HMMA.16816.F32.BF16 R36, R172, R8.reuse, R36 ;  /* 0x00000008ac24723c */ /* 0x082fe60000041824 */
        /* <DEDUP_REMOVED lines=11> */
[----:B------:R-:W-:Y:S01]  /*1b530*/  MUFU.TANH R21, R21 ;  /* 0x0000001500157308 */ /* 0x000fe20000002400 */
[----:B------:R-:W1:Y:S02]  /*1b540*/  LDSM.16.M88.4 R8, [R213+0x2000] ;  /* 0x00200000d508783b */ /* 0x000e640000000200 */
[----:B------:R-:W-:Y:S02]  /*1b550*/  FMUL.FTZ R39, R39, c[0x0][0x320] ;  /* 0x0000c80027277a20 */ /* 0x000fe40000410000 */
[----:B------:R-:W-:Y:S02]  /*1b560*/  FMUL.FTZ R36, R36, c[0x0][0x320] ;  /* 0x0000c80024247a20 */ /* 0x000fe40000410000 */
[-C--:B---3--:R-:W-:Y:S03]  /*1b570*/  HMMA.16816.F32.BF16 R52, R172, R4.reuse, R52 ;  /* 0x00000004ac34723c */ /* 0x088fe60000041834 */
[----:B------:R-:W-:Y:S01]  /*1b580*/  MUFU.TANH R23, R23 ;  /* 0x0000001700177308 */ /* 0x000fe20000002400 */
[----:B------:R-:W-:Y:S02]  /*1b590*/  FMUL.FTZ R37, R37, c[0x0][0x320] ;  /* 0x0000c80025257a20 */ /* 0x000fe40000410000 */
[----:B------:R-:W-:Y:S02]  /*1b5a0*/  FMUL.FTZ R43, R43, c[0x0][0x320] ;  /* 0x0000c8002b2b7a20 */ /* 0x000fe40000410000 */
[C---:B------:R-:W-:Y:S04]  /*1b5b0*/  HMMA.16816.F32.BF16 R56, R188.reuse, R4, R56 ;  /* 0x00000004bc38723c */ /* 0x040fe80000041838 */
[----:B------:R-:W-:Y:S01]  /*1b5c0*/  FMUL.FTZ R45, R45, c[0x0][0x320] ;  /* 0x0000c8002d2d7a20 */ /* 0x000fe20000410000 */
[----:B------:R-:W-:Y:S01]  /*1b5d0*/  MUFU.TANH R32, R32 ;  /* 0x0000002000207308 */ /* 0x000fe20000002400 */
[----:B------:R-:W-:Y:S02]  /*1b5e0*/  FMUL.FTZ R42, R42, c[0x0][0x320] ;  /* 0x0000c8002a2a7a20 */ /* 0x000fe40000410000 */
[-C--:B------:R-:W-:Y:S04]  /*1b5f0*/  HMMA.16816.F32.BF16 R60, R188, R6.reuse, R60 ;  /* 0x00000006bc3c723c */ /* 0x080fe8000004183c */
[----:B------:R-:W-:Y:S02]  /*1b600*/  FMUL.FTZ R51, R51, c[0x0][0x320] ;  /* 0x0000c80033337a20 */ /* 0x000fe40000410000 */
[----:B------:R-:W-:Y:S01]  /*1b610*/  FMUL.FTZ R50, R50, c[0x0][0x320] ;  /* 0x0000c80032327a20 */ /* 0x000fe20000410000 */
[----:B------:R-:W-:Y:S01]  /*1b620*/  MUFU.TANH R200, R45 ;  /* 0x0000002d00c87308 */ /* 0x000fe20000002400 */
[C---:B------:R-:W-:Y:S01]  /*1b630*/  HMMA.16816.F32.BF16 R64, R172.reuse, R6, R64 ;  /* 0x00000006ac40723c */ /* 0x040fe20000041840 */
[----:B------:R-:W3:Y:S01]  /*1b640*/  LDSM.16.M88.4 R4, [R213+0x2800] ;  /* 0x00280000d504783b */ /* 0x000ee20000000200 */
[----:B------:R-:W-:Y:S04]  /*1b650*/  DEPBAR.LE SB0, 0x0 ;  /* 0x000080000000791a */ /* 0x000fe80000000000 */
[----:B------:R-:W-:Y:S02]  /*1b660*/  FMUL.FTZ R54, R54, c[0x0][0x320] ;  /* 0x0000c80036367a20 */ /* 0x000fe40000410000 */
[----:B------:R-:W-:Y:S01]  /*1b670*/  FMUL.FTZ R58, R58, c[0x0][0x320] ;  /* 0x0000c8003a3a7a20 */ /* 0x000fe20000410000 */
[----:B------:R-:W-:Y:S01]  /*1b680*/  MUFU.TANH R192, R51 ;  /* 0x0000003300c07308 */ /* 0x000fe20000002400 */
[-C--:B-1----:R-:W-:Y:S01]  /*1b690*/  HMMA.16816.F32.BF16 R68, R172, R8.reuse, R68 ;  /* 0x00000008ac44723c */ /* 0x082fe20000041844 */
[----:B------:R-:W-:Y:S04]  /*1b6a0*/  BAR.SYNC.DEFER_BLOCKING 0x0 ;  /* 0x0000000000007b1d */ /* 0x000fe80000010000 */
[----:B------:R-:W-:Y:S02]  /*1b6b0*/  FMUL.FTZ R55, R55, c[0x0][0x320] ;  /* 0x0000c80037377a20 */ /* 0x000fe40000410000 */
[----:B------:R-:W-:Y:S01]  /*1b6c0*/  FMUL.FTZ R61, R61, c[0x0][0x320] ;  /* 0x0000c8003d3d7a20 */ /* 0x000fe20000410000 */
[C---:B------:R-:W-:Y:S01]  /*1b6d0*/  HMMA.16816.F32.BF16 R72, R188.reuse, R8, R72 ;  /* 0x00000008bc48723c */ /* 0x040fe20000041848 */
[----:B------:R-:W1:Y:S03]  /*1b6e0*/  MUFU.TANH R3, R54 ;  /* 0x0000003600037308 */ /* 0x000e660000002400 */
[----:B------:R-:W-:Y:S02]  /*1b6f0*/  FMUL.FTZ R52, R52, c[0x0][0x320] ;  /* 0x0000c80034347a20 */ /* 0x000fe40000410000 */
[----:B------:R-:W-:Y:S02]  /*1b700*/  FMUL.FTZ R53, R53, c[0x0][0x320] ;  /* 0x0000c80035357a20 */ /* 0x000fe40000410000 */
[-C--:B------:R-:W-:Y:S03]  /*1b710*/  HMMA.16816.F32.BF16 R76, R188, R10.reuse, R76 ;  /* 0x0000000abc4c723c */ /* 0x080fe6000004184c */
[----:B------:R4:W1:Y:S01]  /*1b720*/  MUFU.TANH R0, R55 ;  /* 0x0000003700007308 */ /* 0x0008620000002400 */
[----:B------:R-:W-:Y:S02]  /*1b730*/  FMUL.FTZ R60, R60, c[0x0][0x320] ;  /* 0x0000c8003c3c7a20 */ /* 0x000fe40000410000 */
[----:B------:R-:W-:Y:S02]  /*1b740*/  FMUL.FTZ R59, R59, c[0x0][0x320] ;  /* 0x0000c8003b3b7a20 */ /* 0x000fe40000410000 */
[C---:B------:R-:W-:Y:S04]  /*1b750*/  HMMA.16816.F32.BF16 R80, R172.reuse, R10, R80 ;  /* 0x0000000aac50723c */ /* 0x040fe80000041850 */
[----:B------:R-:W-:Y:S01]  /*1b760*/  FMUL.FTZ R48, R48, c[0x0][0x320] ;  /* 0x0000c80030307a20 */ /* 0x000fe20000410000 */
[----:B------:R-:W-:Y:S01]  /*1b770*/  MUFU.TANH R45, R58 ;  /* 0x0000003a002d7308 */ /* 0x000fe20000002400 */
[----:B------:R-:W-:Y:S02]  /*1b780*/  FMUL.FTZ R49, R49, c[0x0][0x320] ;  /* 0x0000c80031317a20 */ /* 0x000fe40000410000 */
[-C--:B---3--:R-:W-:Y:S04]  /*1b790*/  HMMA.16816.F32.BF16 R84, R172, R4.reuse, R84 ;  /* 0x00000004ac54723c */ /* 0x088fe80000041854 */
[----:B------:R-:W-:Y:S02]  /*1b7a0*/  FMUL.FTZ R73, R73, c[0x0][0x320] ;  /* 0x0000c80049497a20 */ /* 0x000fe40000410000 */
[----:B------:R-:W-:Y:S01]  /*1b7b0*/  FMUL.FTZ R74, R74, c[0x0][0x320] ;  /* 0x0000c8004a4a7a20 */ /* 0x000fe20000410000 */
[----:B------:R1:W-:Y:S01]  /*1b7c0*/  MUFU.TANH R51, R61 ;  /* 0x0000003d00337308 */ /* 0x0003e20000002400 */
[C---:B------:R-:W-:Y:S01]  /*1b7d0*/  HMMA.16816.F32.BF16 R88, R188.reuse, R4, R88 ;  /* 0x00000004bc58723c */ /* 0x040fe20000041858 */
[----:B----4-:R-:W3:Y:S03]  /*1b7e0*/  LDL.64 R54, [R1+0x40] ;  /* 0x0000400001367983 */ /* 0x010ee60000100a00 */
[----:B------:R-:W-:Y:S02]  /*1b7f0*/  FMUL.FTZ R76, R76, c[0x0][0x320] ;  /* 0x0000c8004c4c7a20 */ /* 0x000fe40000410000 */
[----:B------:R-:W-:Y:S01]  /*1b800*/  FMUL.FTZ R78, R78, c[0x0][0x320] ;  /* 0x0000c8004e4e7a20 */ /* 0x000fe20000410000 */
[----:B--2---:R-:W-:Y:S01]  /*1b810*/  FMNMX.FTZ R5, R178, R101, !PT ;  /* 0x00000065b2057209 */ /* 0x004fe20007810000 */
[----:B------:R-:W-:Y:S01]  /*1b820*/  FMUL.FTZ R80, R80, c[0x0][0x320] ;  /* 0x0000c80050507a20 */ /* 0x000fe20000410000 */
[----:B------:R-:W2:Y:S01]  /*1b830*/  MUFU.TANH R34, R34 ;  /* 0x0000002200227308 */ /* 0x000ea20000002400 */
[-C--:B------:R-:W-:Y:S03]  /*1b840*/  HMMA.16816.F32.BF16 R92, R188, R6.reuse, R92 ;  /* 0x00000006bc5c723c */ /* 0x080fe6000004185c */
[----:B------:R-:W-:Y:S02]  /*1b850*/  FMUL.FTZ R82, R82, c[0x0][0x320] ;  /* 0x0000c80052527a20 */ /* 0x000fe40000410000 */
[----:B------:R-:W-:Y:S02]  /*1b860*/  FMUL.FTZ R83, R83, c[0x0][0x320] ;  /* 0x0000c80053537a20 */ /* 0x000fe40000410000 */
[----:B------:R-:W-:Y:S01]  /*1b870*/  FMUL.FTZ R81, R81, c[0x0][0x320] ;  /* 0x0000c80051517a20 */ /* 0x000fe20000410000 */
[----:B------:R-:W-:Y:S01]  /*1b880*/  HMMA.16816.F32.BF16 R96, R172, R6, R96 ;  /* 0x00000006ac60723c */ /* 0x000fe20000041860 */
[----:B------:R4:W-:Y:S03]  /*1b890*/  MUFU.TANH R58, R80 ;  /* 0x00000050003a7308 */ /* 0x0009e60000002400 */
[----:B------:R-:W-:Y:S01]  /*1b8a0*/  FMUL.FTZ R86, R86, c[0x0][0x320] ;  /* 0x0000c80056567a20 */ /* 0x000fe20000410000 */
[----:B-1----:R-:W-:Y:S01]  /*1b8b0*/  MOV R61, R3 ;  /* 0x00000003003d7202 */ /* 0x002fe20000000f00 */
[----:B------:R-:W-:Y:S01]  /*1b8c0*/  FMUL.FTZ R87, R87, c[0x0][0x320] ;  /* 0x0000c80057577a20 */ /* 0x000fe20000410000 */
[----:B------:R-:W-:Y:S01]  /*1b8d0*/  FMNMX.FTZ R3, R177, R100, !PT ;  /* 0x00000064b1037209 */ /* 0x000fe20007810000 */
[----:B------:R-:W-:Y:S03]  /*1b8e0*/  FMUL.FTZ R84, R84, c[0x0][0x320] ;  /* 0x0000c80054547a20 */ /* 0x000fe60000410000 */
[----:B------:R-:W1:Y:S01]  /*1b8f0*/  MUFU.TANH R33, R33 ;  /* 0x0000002100217308 */ /* 0x000e620000002400 */
[----:B------:R-:W-:Y:S01]  /*1b900*/  FMUL.FTZ R85, R85, c[0x0][0x320] ;  /* 0x0000c80055557a20 */ /* 0x000fe20000410000 */
[----:B------:R-:W-:Y:S01]  /*1b910*/  FMNMX.FTZ R3, R169, R3, !PT ;  /* 0x00000003a9037209 */ /* 0x000fe20007810000 */
[----:B------:R-:W-:Y:S02]  /*1b920*/  FMUL.FTZ R88, R88, c[0x0][0x320] ;  /* 0x0000c80058587a20 */ /* 0x000fe40000410000 */
[----:B------:R-:W-:Y:S02]  /*1b930*/  FMUL.FTZ R89, R89, c[0x0][0x320] ;  /* 0x0000c80059597a20 */ /* 0x000fe40000410000 */
[----:B------:R-:W-:Y:S02]  /*1b940*/  FMUL.FTZ R93, R93, c[0x0][0x320] ;  /* 0x0000c8005d5d7a20 */ /* 0x000fe40000410000 */
[----:B------:R-:W-:Y:S01]  /*1b950*/  FMUL.FTZ R90, R90, c[0x0][0x320] ;  /* 0x0000c8005a5a7a20 */ /* 0x000fe20000410000 */
[----:B------:R-:W1:Y:S01]  /*1b960*/  MUFU.TANH R35, R35 ;  /* 0x0000002300237308 */ /* 0x000e620000002400 */
[----:B------:R-:W-:Y:S02]  /*1b970*/  FMUL.FTZ R72, R72, c[0x0][0x320] ;  /* 0x0000c80048487a20 */ /* 0x000fe40000410000 */
[----:B------:R-:W-:Y:S01]  /*1b980*/  FMUL.FTZ R91, R91, c[0x0][0x320] ;  /* 0x0000c8005b5b7a20 */ /* 0x000fe20000410000 */
[----:B----4-:R-:W-:Y:S01]  /*1b990*/  MOV R80, R0 ;  /* 0x0000000000507202 */ /* 0x010fe20000000f00 */
[----:B------:R-:W-:Y:S01]  /*1b9a0*/  FMUL.FTZ R99, R99, c[0x0][0x320] ;  /* 0x0000c80063637a20 */ /* 0x000fe20000410000 */
[----:B------:R-:W-:Y:S01]  /*1b9b0*/  FMNMX.FTZ R0, R168, R2, !PT ;  /* 0x00000002a8007209 */ /* 0x000fe20007810000 */
[----:B------:R-:W-:Y:S02]  /*1b9c0*/  FMUL.FTZ R98, R98, c[0x0][0x320] ;  /* 0x0000c80062627a20 */ /* 0x000fe40000410000 */
[----:B------:R-:W-:Y:S01]  /*1b9d0*/  FMUL.FTZ R96, R96, c[0x0][0x320] ;  /* 0x0000c80060607a20 */ /* 0x000fe20000410000 */
[----:B------:R-:W-:Y:S01]  /*1b9e0*/  MUFU.TANH R182, R36 ;  /* 0x0000002400b67308 */ /* 0x000fe20000002400 */
[----:B------:R-:W-:Y:S01]  /*1b9f0*/  FMNMX.FTZ R0, R103, R0, !PT ;  /* 0x0000000067007209 */ /* 0x000fe20007810000 */
[----:B------:R-:W-:Y:S02]  /*1ba00*/  FMUL.FTZ R97, R97, c[0x0][0x320] ;  /* 0x0000c80061617a20 */ /* 0x000fe40000410000 */
[----:B------:R-:W-:Y:S01]  /*1ba10*/  FMUL.FTZ R92, R92, c[0x0][0x320] ;  /* 0x0000c8005c5c7a20 */ /* 0x000fe20000410000 */
[----:B------:R-:W-:Y:S01]  /*1ba20*/  FMNMX.FTZ R4, R16, R0, !PT ;  /* 0x0000000010047209 */ /* 0x000fe20007810000 */
[----:B------:R-:W-:Y:S01]  /*1ba30*/  FMUL.FTZ R79, R79, c[0x0][0x320] ;  /* 0x0000c8004f4f7a20 */ /* 0x000fe20000410000 */
[----:B------:R-:W-:Y:S01]  /*1ba40*/  FMNMX.FTZ R0, R18, R3, !PT ;  /* 0x0000000312007209 */ /* 0x000fe20007810000 */
[----:B------:R-:W-:Y:S01]  /*1ba50*/  FMUL.FTZ R64, R64, c[0x0][0x320] ;  /* 0x0000c80040407a20 */ /* 0x000fe20000410000 */
[----:B------:R-:W-:Y:S01]  /*1ba60*/  FMNMX.FTZ R4, R17, R4, !PT ;  /* 0x0000000411047209 */ /* 0x000fe20007810000 */
        /* <DEDUP_REMOVED lines=10> */
[----:B------:R-:W4:Y:S01]  /*1bb10*/  MUFU.TANH R235, R72 ;  /* 0x0000004800eb7308 */ /* 0x000f220000002400 */
[----:B------:R-:W-:Y:S02]  /*1bb20*/  FMUL.FTZ R41, R41, c[0x0][0x320] ;  /* 0x0000c80029297a20 */ /* 0x000fe40000410000 */
[----:B------:R-:W-:Y:S01]  /*1bb30*/  FMNMX.FTZ R3, R12, R3, !PT ;  /* 0x000000030c037209 */ /* 0x000fe20007810000 */
[----:B------:R-:W-:Y:S02]  /*1bb40*/  FMUL.FTZ R46, R46, c[0x0][0x320] ;  /* 0x0000c8002e2e7a20 */ /* 0x000fe40000410000 */
[----:B------:R-:W-:Y:S01]  /*1bb50*/  FMUL.FTZ R44, R44, c[0x0][0x320] ;  /* 0x0000c8002c2c7a20 */ /* 0x000fe20000410000 */
[----:B------:R-:W-:Y:S01]  /*1bb60*/  FMNMX.FTZ R5, R13, R3, !PT ;  /* 0x000000030d057209 */ /* 0x000fe20007810000 */
[----:B------:R-:W-:Y:S01]  /*1bb70*/  FMUL.FTZ R47, R47, c[0x0][0x320] ;  /* 0x0000c8002f2f7a20 */ /* 0x000fe20000410000 */
[----:B------:R-:W-:Y:S01]  /*1bb80*/  FMNMX.FTZ R3, R23, R0, !PT ;  /* 0x0000000017037209 */ /* 0x000fe20007810000 */
[----:B------:R4:W4:Y:S01]  /*1bb90*/  MUFU.TANH R194, R39 ;  /* 0x0000002700c27308 */ /* 0x0009220000002400 */
[----:B------:R-:W-:Y:S01]  /*1bba0*/  FMNMX.FTZ R0, R32, R4, !PT ;  /* 0x0000000420007209 */ /* 0x000fe20007810000 */
[----:B------:R-:W-:Y:S01]  /*1bbb0*/  FMUL.FTZ R63, R63, c[0x0][0x320] ;  /* 0x0000c8003f3f7a20 */ /* 0x000fe20000410000 */
[----:B--2---:R-:W-:Y:S01]  /*1bbc0*/  FMNMX.FTZ R3, R34, R3, !PT ;  /* 0x0000000322037209 */ /* 0x004fe20007810000 */
[----:B------:R-:W-:Y:S01]  /*1bbd0*/  FMUL.FTZ R66, R66, c[0x0][0x320] ;  /* 0x0000c80042427a20 */ /* 0x000fe20000410000 */
[----:B-1----:R-:W-:Y:S01]  /*1bbe0*/  FMNMX.FTZ R0, R33, R0, !PT ;  /* 0x0000000021007209 */ /* 0x002fe20007810000 */
[----:B------:R-:W-:Y:S01]  /*1bbf0*/  FMUL.FTZ R67, R67, c[0x0][0x320] ;  /* 0x0000c80043437a20 */ /* 0x000fe20000410000 */
[----:B------:R-:W-:Y:S01]  /*1bc00*/  FMNMX.FTZ R3, R35, R3, !PT ;  /* 0x0000000323037209 */ /* 0x000fe20007810000 */
[----:B------:R-:W-:Y:S02]  /*1bc10*/  FMUL.FTZ R70, R70, c[0x0][0x320] ;  /* 0x0000c80046467a20 */ /* 0x000fe40000410000 */
[----:B------:R1:W2:Y:S01]  /*1bc20*/  MUFU.TANH R185, R37 ;  /* 0x0000002500b97308 */ /* 0x0002a20000002400 */
[----:B------:R-:W-:Y:S02]  /*1bc30*/  FMUL.FTZ R56, R56, c[0x0][0x320] ;  /* 0x0000c80038387a20 */ /* 0x000fe40000410000 */
[----:B------:R-:W-:Y:S01]  /*1bc40*/  FMUL.FTZ R62, R62, c[0x0][0x320] ;  /* 0x0000c8003e3e7a20 */ /* 0x000fe20000410000 */
[----:B----4-:R-:W-:Y:S01]  /*1bc50*/  MOV R189, R235 ;  /* 0x000000eb00bd7202 */ /* 0x010fe20000000f00 */
[----:B------:R-:W-:Y:S01]  /*1bc60*/  FMUL.FTZ R71, R71, c[0x0][0x320] ;  /* 0x0000c80047477a20 */ /* 0x000fe20000410000 */
[----:B------:R-:W-:Y:S01]  /*1bc70*/  FMNMX.FTZ R72, R182, R0, !PT ;  /* 0x00000000b6487209 */ /* 0x000fe20007810000 */
[----:B------:R-:W-:Y:S01]  /*1bc80*/  FMUL.FTZ R77, R77, c[0x0][0x320] ;  /* 0x0000c8004d4d7a20 */ /* 0x000fe20000410000 */
[----:B------:R-:W-:Y:S01]  /*1bc90*/  FMNMX.FTZ R0, R193, R3, !PT ;  /* 0x00000003c1007209 */ /* 0x000fe20007810000 */
[----:B------:R-:W-:Y:S01]  /*1bca0*/  FMUL.FTZ R75, R75, c[0x0][0x320] ;  /* 0x0000c8004b4b7a20 */ /* 0x000fe20000410000 */
[----:B------:R-:W4:Y:S01]  /*1bcb0*/  MUFU.TANH R187, R50 ;  /* 0x0000003200bb7308 */ /* 0x000f220000002400 */
[----:B------:R-:W-:Y:S01]  /*1bcc0*/  FMUL.FTZ R57, R57, c[0x0][0x320] ;  /* 0x0000c80039397a20 */ /* 0x000fe20000410000 */
[----:B------:R-:W3:Y:S01]  /*1bcd0*/  LDL.64 R38, [R1+0x48] ;  /* 0x0000480001267983 */ /* 0x000ee20000100a00 */
[----:B------:R-:W-:Y:S07]  /*1bce0*/  FMNMX.FTZ R0, R194, R0, !PT ;  /* 0x00000000c2007209 */ /* 0x000fee0007810000 */
[----:B------:R-:W4:Y:S01]  /*1bcf0*/  MUFU.TANH R48, R48 ;  /* 0x0000003000307308 */ /* 0x000f220000002400 */
[----:B-1----:R-:W-:Y:S02]  /*1bd00*/  MOV R37, c[0x0][0x1e0] ;  /* 0x0000780000257a02 */ /* 0x002fe40000000f00 */
[----:B--2---:R-:W-:Y:S07]  /*1bd10*/  FMNMX.FTZ R72, R185, R72, !PT ;  /* 0x00000048b9487209 */ /* 0x004fee0007810000 */
[----:B------:R-:W1:Y:S01]  /*1bd20*/  MUFU.TANH R49, R49 ;  /* 0x0000003100317308 */ /* 0x000e620000002400 */
[----:B----4-:R-:W-:Y:S04]  /*1bd30*/  FMNMX.FTZ R0, R187, R0, !PT ;  /* 0x00000000bb007209 */ /* 0x010fe80007810000 */
[----:B------:R-:W-:Y:S05]  /*1bd40*/  FMNMX.FTZ R0, R192, R0, !PT ;  /* 0x00000000c0007209 */ /* 0x000fea0007810000 */
[----:B------:R-:W2:Y:S01]  /*1bd50*/  MUFU.TANH R201, R52 ;  /* 0x0000003400c97308 */ /* 0x000ea20000002400 */
[----:B------:R-:W-:Y:S02]  /*1bd60*/  FMNMX.FTZ R0, R61, R0, !PT ;  /* 0x000000003d007209 */ /* 0x000fe40007810000 */
[----:B------:R-:W-:Y:S02]  /*1bd70*/  FMNMX.FTZ R72, R48, R72, !PT ;  /* 0x0000004830487209 */ /* 0x000fe40007810000 */
[----:B------:R-:W-:Y:S05]  /*1bd80*/  FMNMX.FTZ R0, R80, R0, !PT ;  /* 0x0000000050007209 */ /* 0x000fea0007810000 */
        /* <DEDUP_REMOVED lines=17> */
[----:B----4-:R-:W-:Y:S04]  /*1bea0*/  MOV R191, R234 ;  /* 0x000000ea00bf7202 */ /* 0x010fe80000000f00 */
[----:B------:R-:W-:Y:S05]  /*1beb0*/  FMNMX.FTZ R0, R191, R0, !PT ;  /* 0x00000000bf007209 */ /* 0x000fea0007810000 */
[----:B------:R-:W4:Y:S01]  /*1bec0*/  MUFU.TANH R29, R29 ;  /* 0x0000001d001d7308 */ /* 0x000f220000002400 */
[----:B-1----:R-:W-:Y:S09]  /*1bed0*/  FMNMX.FTZ R4, R28, R4, !PT ;  /* 0x000000041c047209 */ /* 0x002ff20007810000 */
[----:B------:R-:W1:Y:S01]  /*1bee0*/  MUFU.TANH R207, R68 ;  /* 0x0000004400cf7308 */ /* 0x000e620000002400 */
[----:B--2---:R-:W-:Y:S09]  /*1bef0*/  FMNMX.FTZ R72, R197, R72, !PT ;  /* 0x00000048c5487209 */ /* 0x004ff20007810000 */
[----:B------:R-:W2:Y:S01]  /*1bf00*/  MUFU.TANH R206, R71 ;  /* 0x0000004700ce7308 */ /* 0x000ea20000002400 */
[----:B----4-:R-:W-:Y:S02]  /*1bf10*/  FMNMX.FTZ R3, R29, R4, !PT ;  /* 0x000000041d037209 */ /* 0x010fe40007810000 */
[----:B------:R-:W-:Y:S07]  /*1bf20*/  FMNMX.FTZ R4, R176, R102, !PT ;  /* 0x00000066b0047209 */ /* 0x000fee0007810000 */
[----:B------:R-:W-:Y:S01]  /*1bf30*/  MUFU.TANH R230, R56 ;  /* 0x0000003800e67308 */ /* 0x000fe20000002400 */
[----:B------:R-:W-:Y:S02]  /*1bf40*/  FMNMX.FTZ R4, R171, R4, !PT ;  /* 0x00000004ab047209 */ /* 0x000fe40007810000 */
[----:B-1----:R-:W-:Y:S07]  /*1bf50*/  FMNMX.FTZ R72, R207, R72, !PT ;  /* 0x00000048cf487209 */ /* 0x002fee0007810000 */
[----:B------:R-:W-:Y:S01]  /*1bf60*/  MUFU.TANH R56, R62 ;  /* 0x0000003e00387308 */ /* 0x000fe20000002400 */
[----:B--2---:R-:W-:Y:S09]  /*1bf70*/  FMNMX.FTZ R0, R206, R0, !PT ;  /* 0x00000000ce007209 */ /* 0x004ff20007810000 */
[----:B------:R-:W1:Y:S10]  /*1bf80*/  MUFU.TANH R62, R69 ;  /* 0x00000045003e7308 */ /* 0x000e740000002400 */
[----:B------:R-:W2:Y:S10]  /*1bf90*/  MUFU.TANH R232, R82 ;  /* 0x0000005200e87308 */ /* 0x000eb40000002400 */
[----:B------:R-:W4:Y:S01]  /*1bfa0*/  MUFU.TANH R14, R14 ;  /* 0x0000000e000e7308 */ /* 0x000f220000002400 */
[----:B-1----:R-:W-:Y:S04]  /*1bfb0*/  FMNMX.FTZ R72, R62, R72, !PT ;  /* 0x000000483e487209 */ /* 0x002fe80007810000 */
[----:B------:R-:W-:Y:S05]  /*1bfc0*/  FMNMX.FTZ R72, R58, R72, !PT ;  /* 0x000000483a487209 */ /* 0x000fea0007810000 */
[----:B------:R-:W1:Y:S01]  /*1bfd0*/  MUFU.TANH R219, R83 ;  /* 0x0000005300db7308 */ /* 0x000e620000002400 */
[----:B--2---:R-:W-:Y:S09]  /*1bfe0*/  FMNMX.FTZ R0, R232, R0, !PT ;  /* 0x00000000e8007209 */ /* 0x004ff20007810000 */
[----:B------:R-:W2:Y:S01]  /*1bff0*/  MUFU.TANH R196, R40 ;  /* 0x0000002800c47308 */ /* 0x000ea20000002400 */
[----:B----4-:R-:W-:Y:S04]  /*1c000*/  FMNMX.FTZ R4, R14, R4, !PT ;  /* 0x000000040e047209 */ /* 0x010fe80007810000 */
[----:B------:R-:W-:Y:S05]  /*1c010*/  FMNMX.FTZ R4, R15, R4, !PT ;  /* 0x000000040f047209 */ /* 0x000fea0007810000 */
[----:B------:R-:W-:Y:S01]  /*1c020*/  MUFU.TANH R228, R43 ;  /* 0x0000002b00e47308 */ /* 0x000fe20000002400 */
[----:B-1----:R-:W-:Y:S09]  /*1c030*/  FMNMX.FTZ R0, R219, R0, !PT ;  /* 0x00000000db007209 */ /* 0x002ff20007810000 */
[----:B------:R-:W1:Y:S01]  /*1c040*/  MUFU.TANH R43, R81 ;  /* 0x00000051002b7308 */ /* 0x000e620000002400 */
[----:B--2---:R-:W-:Y:S09]  /*1c050*/  FMNMX.FTZ R3, R196, R3, !PT ;  /* 0x00000003c4037209 */ /* 0x004ff20007810000 */
[----:B------:R-:W2:Y:S10]  /*1c060*/  MUFU.TANH R198, R41 ;  /* 0x0000002900c67308 */ /* 0x000eb40000002400 */
[----:B------:R-:W-:Y:S01]  /*1c070*/  MUFU.TANH R203, R46 ;  /* 0x0000002e00cb7308 */ /* 0x000fe20000002400 */
[----:B-1----:R-:W-:Y:S09]  /*1c080*/  FMNMX.FTZ R72, R43, R72, !PT ;  /* 0x000000482b487209 */ /* 0x002ff20007810000 */
[----:B------:R-:W-:Y:S01]  /*1c090*/  MUFU.TANH R46, R60 ;  /* 0x0000003c002e7308 */ /* 0x000fe20000002400 */
[----:B--2---:R-:W-:Y:S09]  /*1c0a0*/  FMNMX.FTZ R3, R198, R3, !PT ;  /* 0x00000003c6037209 */ /* 0x004ff20007810000 */
[----:B------:R-:W1:Y:S10]  /*1c0b0*/  MUFU.TANH R60, R86 ;  /* 0x00000056003c7308 */ /* 0x000e740000002400 */
[----:B------:R-:W2:Y:S10]  /*1c0c0*/  MUFU.TANH R8, R87 ;  /* 0x0000005700087308 */ /* 0x000eb40000002400 */
[----:B------:R2:W-:Y:S01]  /*1c0d0*/  MUFU.TANH R41, R99 ;  /* 0x0000006300297308 */ /* 0x0005e20000002400 */
[----:B-1----:R-:W-:Y:S09]  /*1c0e0*/  FMNMX.FTZ R0, R60, R0, !PT ;  /* 0x000000003c007209 */ /* 0x002ff20007810000 */
[----:B------:R-:W1:Y:S10]  /*1c0f0*/  MUFU.TANH R26, R26 ;  /* 0x0000001a001a7308 */ /* 0x000e740000002400 */
[----:B------:R-:W4:Y:S01]  /*1c100*/  MUFU.TANH R231, R84 ;  /* 0x0000005400e77308 */ /* 0x000f220000002400 */
[----:B--2---:R-:W-:Y:S04]  /*1c110*/  MOV R99, R8 ;  /* 0x0000000800637202 */ /* 0x004fe80000000f00 */
[----:B------:R-:W-:Y:S05]  /*1c120*/  FMNMX.FTZ R0, R99, R0, !PT ;  /* 0x0000000063007209 */ /* 0x000fea0007810000 */
[----:B------:R-:W2:Y:S01]  /*1c130*/  MUFU.TANH R27, R27 ;  /* 0x0000001b001b7308 */ /* 0x000ea20000002400 */
[----:B-1----:R-:W-:Y:S09]  /*1c140*/  FMNMX.FTZ R4, R26, R4, !PT ;  /* 0x000000041a047209 */ /* 0x002ff20007810000 */
[----:B------:R-:W1:Y:S01]  /*1c150*/  MUFU.TANH R199, R44 ;  /* 0x0000002c00c77308 */ /* 0x000e620000002400 */
[----:B----4-:R-:W-:Y:S09]  /*1c160*/  FMNMX.FTZ R72, R231, R72, !PT ;  /* 0x00000048e7487209 */ /* 0x010ff20007810000 */
[----:B------:R-:W4:Y:S01]  /*1c170*/  MUFU.TANH R233, R85 ;  /* 0x0000005500e97308 */ /* 0x000f220000002400 */
[----:B--2---:R-:W-:Y:S09]  /*1c180*/  FMNMX.FTZ R4, R27, R4, !PT ;  /* 0x000000041b047209 */ /* 0x004ff20007810000 */
[----:B------:R-:W2:Y:S01]  /*1c190*/  MUFU.TANH R40, R98 ;  /* 0x0000006200287308 */ /* 0x000ea20000002400 */
[----:B-1----:R-:W-:Y:S04]  /*1c1a0*/  FMNMX.FTZ R3, R199, R3, !PT ;  /* 0x00000003c7037209 */ /* 0x002fe80007810000 */
[----:B------:R-:W-:Y:S05]  /*1c1b0*/  FMNMX.FTZ R3, R200, R3, !PT ;  /* 0x00000003c8037209 */ /* 0x000fea0007810000 */
[----:B------:R-:W1:Y:S01]  /*1c1c0*/  MUFU.TANH R30, R30 ;  /* 0x0000001e001e7308 */ /* 0x000e620000002400 */
[----:B------:R-:W-:Y:S02]  /*1c1d0*/  FMNMX.FTZ R3, R230, R3, !PT ;  /* 0x00000003e6037209 */ /* 0x000fe40007810000 */
[----:B----4-:R-:W-:Y:S07]  /*1c1e0*/  FMNMX.FTZ R72, R233, R72, !PT ;  /* 0x00000048e9487209 */ /* 0x010fee0007810000 */
[----:B------:R-:W4:Y:S01]  /*1c1f0*/  MUFU.TANH R173, R96 ;  /* 0x0000006000ad7308 */ /* 0x000f220000002400 */
[----:B--2---:R-:W-:Y:S04]  /*1c200*/  FMNMX.FTZ R0, R40, R0, !PT ;  /* 0x0000000028007209 */ /* 0x004fe80007810000 */
[----:B------:R-:W-:Y:S05]  /*1c210*/  FMNMX.FTZ R0, R41, R0, !PT ;  /* 0x0000000029007209 */ /* 0x000fea0007810000 */
[----:B------:R-:W2:Y:S01]  /*1c220*/  MUFU.TANH R31, R31 ;  /* 0x0000001f001f7308 */ /* 0x000ea20000002400 */
[----:B------:R-:W3:Y:S01]  /*1c230*/  SHFL.BFLY PT, R71, R0, 0x2, 0x1f ;  /* 0x0c401f0000477f89 */ /* 0x000ee200000e0000 */
[----:B-1----:R-:W-:Y:S08]  /*1c240*/  FMNMX.FTZ R4, R30, R4, !PT ;  /* 0x000000041e047209 */ /* 0x002ff00007810000 */
[----:B------:R-:W1:Y:S01]  /*1c250*/  MUFU.TANH R172, R97 ;  /* 0x0000006100ac7308 */ /* 0x000e620000002400 */
[----:B----4-:R-:W-:Y:S09]  /*1c260*/  FMNMX.FTZ R72, R173, R72, !PT ;  /* 0x00000048ad487209 */ /* 0x010ff20007810000 */
[----:B------:R-:W4:Y:S01]  /*1c270*/  MUFU.TANH R204, R42 ;  /* 0x0000002a00cc7308 */ /* 0x000f220000002400 */
[----:B--2---:R-:W-:Y:S02]  /*1c280*/  FMNMX.FTZ R4, R31, R4, !PT ;  /* 0x000000041f047209 */ /* 0x004fe40007810000 */
[----:B---3--:R-:W-:Y:S07]  /*1c290*/  FMNMX.FTZ R71, R0, R71, !PT ;  /* 0x0000004700477209 */ /* 0x008fee0007810000 */
[----:B------:R-:W2:Y:S01]  /*1c2a0*/  MUFU.TANH R57, R57 ;  /* 0x0000003900397308 */ /* 0x000ea20000002400 */
[----:B-1----:R-:W-:Y:S05]  /*1c2b0*/  FMNMX.FTZ R72, R172, R72, !PT ;  /* 0x00000048ac487209 */ /* 0x002fea0007810000 */
[----:B------:R-:W1:Y:S04]  /*1c2c0*/  SHFL.BFLY PT, R5, R72, 0x2, 0x1f ;  /* 0x0c401f0048057f89 */ /* 0x000e6800000e0000 */
[----:B------:R-:W3:Y:S01]  /*1c2d0*/  MUFU.TANH R180, R47 ;  /* 0x0000002f00b47308 */ /* 0x000ee20000002400 */
[----:B----4-:R-:W-:Y:S04]  /*1c2e0*/  FMNMX.FTZ R4, R204, R4, !PT ;  /* 0x00000004cc047209 */ /* 0x010fe80007810000 */
[----:B------:R-:W-:Y:S05]  /*1c2f0*/  FMNMX.FTZ R4, R228, R4, !PT ;  /* 0x00000004e4047209 */ /* 0x000fea0007810000 */
[----:B------:R-:W4:Y:S01]  /*1c300*/  MUFU.TANH R218, R73 ;  /* 0x0000004900da7308 */ /* 0x000f220000002400 */
[----:B------:R-:W-:Y:S02]  /*1c310*/  FMNMX.FTZ R4, R203, R4, !PT ;  /* 0x00000004cb047209 */ /* 0x000fe40007810000 */
[----:B--2---:R-:W-:Y:S04]  /*1c320*/  FMNMX.FTZ R3, R57, R3, !PT ;  /* 0x0000000339037209 */ /* 0x004fe80007810000 */
[----:B------:R-:W-:Y:S03]  /*1c330*/  FMNMX.FTZ R3, R46, R3, !PT ;  /* 0x000000032e037209 */ /* 0x000fe60007810000 */
[----:B------:R-:W2:Y:S01]  /*1c340*/  MUFU.TANH R208, R59 ;  /* 0x0000003b00d07308 */ /* 0x000ea20000002400 */
[----:B------:R-:W-:Y:S02]  /*1c350*/  FMNMX.FTZ R3, R51, R3, !PT ;  /* 0x0000000333037209 */ /* 0x000fe40007810000 */
[----:B---3--:R-:W-:Y:S02]  /*1c360*/  FMNMX.FTZ R4, R180, R4, !PT ;  /* 0x00000004b4047209 */ /* 0x008fe40007810000 */
[----:B------:R-:W-:Y:S02]  /*1c370*/  FMNMX.FTZ R3, R189, R3, !PT ;  /* 0x00000003bd037209 */ /* 0x000fe40007810000 */
[----:B------:R-:W-:Y:S03]  /*1c380*/  FMNMX.FTZ R4, R45, R4, !PT ;  /* 0x000000042d047209 */ /* 0x000fe60007810000 */
[----:B------:R-:W3:Y:S01]  /*1c390*/  MUFU.TANH R215, R76 ;  /* 0x0000004c00d77308 */ /* 0x000ee20000002400 */
[----:B-1----:R-:W-:Y:S02]  /*1c3a0*/  FMNMX.FTZ R72, R72, R5, !PT ;  /* 0x0000000548487209 */ /* 0x002fe40007810000 */
[----:B------:R-:W1:Y:S01]  /*1c3b0*/  SHFL.BFLY PT, R5, R71, 0x1, 0x1f ;  /* 0x0c201f0047057f89 */ /* 0x000e6200000e0000 */
[----:B----4-:R-:W-:Y:S06]  /*1c3c0*/  FMNMX.FTZ R3, R218, R3, !PT ;  /* 0x00000003da037209 */ /* 0x010fec0007810000 */
[----:B------:R-:W4:Y:S01]  /*1c3d0*/  MUFU.TANH R229, R77 ;  /* 0x0000004d00e57308 */ /* 0x000f220000002400 */
[----:B------:R-:W4:Y:S01]  /*1c3e0*/  SHFL.BFLY PT, R7, R72, 0x1, 0x1f ;  /* 0x0c201f0048077f89 */ /* 0x000f2200000e0000 */
[----:B--2---:R-:W-:Y:S04]  /*1c3f0*/  FMNMX.FTZ R4, R208, R4, !PT ;  /* 0x00000004d0047209 */ /* 0x004fe80007810000 */
[----:B------:R-:W-:Y:S04]  /*1c400*/  FMNMX.FTZ R0, R56, R4, !PT ;  /* 0x0000000438007209 */ /* 0x000fe80007810000 */
[----:B------:R-:W2:Y:S01]  /*1c410*/  MUFU.TANH R44, R63 ;  /* 0x0000003f002c7308 */ /* 0x000ea20000002400 */
[----:B---3--:R-:W-:Y:S02]  /*1c420*/  FMNMX.FTZ R3, R215, R3, !PT ;  /* 0x00000003d7037209 */ /* 0x008fe40007810000 */
[----:B-1----:R-:W-:Y:S07]  /*1c430*/  FMNMX.FTZ R71, R71, R5, !PT ;  /* 0x0000000547477209 */ /* 0x002fee0007810000 */
[----:B------:R-:W1:Y:S01]  /*1c440*/  MUFU.TANH R42, R88 ;  /* 0x00000058002a7308 */ /* 0x000e620000002400 */
[----:B----4-:R-:W-:Y:S02]  /*1c450*/  FMNMX.FTZ R3, R229, R3, !PT ;  /* 0x00000003e5037209 */ /* 0x010fe40007810000 */
[----:B------:R-:W-:Y:S07]  /*1c460*/  FMNMX.FTZ R72, R72, R7, !PT ;  /* 0x0000000748487209 */ /* 0x000fee0007810000 */
[----:B------:R3:W4:Y:S01]  /*1c470*/  MUFU.TANH R205, R74 ;  /* 0x0000004a00cd7308 */ /* 0x0007220000002400 */
[----:B------:R-:W-:Y:S01]  /*1c480*/  FMUL.FTZ R96, R72, c[0x0][0x2d0] ;  /* 0x0000b40048607a20 */ /* 0x000fe20000410000 */
[----:B--2---:R-:W-:Y:S03]  /*1c490*/  FMNMX.FTZ R0, R44, R0, !PT ;  /* 0x000000002c007209 */ /* 0x004fe60007810000 */
[--C-:B------:R-:W-:Y:S02]  /*1c4a0*/  FFMA.FTZ R7, R20, c[0x0][0x2d0], -R96.reuse ;  /* 0x0000b40014077a23 */ /* 0x100fe40000010860 */
[----:B------:R-:W-:Y:S03]  /*1c4b0*/  FFMA.FTZ R8, R21, c[0x0][0x2d0], -R96 ;  /* 0x0000b40015087a23 */ /* 0x000fe60000010860 */
[----:B------:R-:W2:Y:S01]  /*1c4c0*/  MUFU.TANH R50, R89 ;  /* 0x0000005900327308 */ /* 0x000ea20000002400 */
[----:B-1----:R-:W-:Y:S09]  /*1c4d0*/  FMNMX.FTZ R3, R42, R3, !PT ;  /* 0x000000032a037209 */ /* 0x002ff20007810000 */
[----:B------:R-:W-:Y:S01]  /*1c4e0*/  MUFU.EX2 R244, R8 ;  /* 0x0000000800f47308 */ /* 0x000fe20000000800 */
[----:B---3--:R-:W-:Y:S01]  /*1c4f0*/  FMUL.FTZ R74, R94, c[0x0][0x320] ;  /* 0x0000c8005e4a7a20 */ /* 0x008fe20000410000 */
[----:B----4-:R-:W-:Y:S01]  /*1c500*/  FMNMX.FTZ R4, R205, R0, !PT ;  /* 0x00000000cd047209 */ /* 0x010fe20007810000 */
[----:B------:R-:W-:Y:S07]  /*1c510*/  FMUL.FTZ R0, R95, c[0x0][0x320] ;  /* 0x0000c8005f007a20 */ /* 0x000fee0000410000 */
[----:B------:R-:W1:Y:S01]  /*1c520*/  MUFU.TANH R47, R92 ;  /* 0x0000005c002f7308 */ /* 0x000e620000002400 */
[----:B--2---:R-:W-:Y:S09]  /*1c530*/  FMNMX.FTZ R3, R50, R3, !PT ;  /* 0x0000000332037209 */ /* 0x004ff20007810000 */
[----:B------:R-:W2:Y:S10]  /*1c540*/  MUFU.TANH R175, R93 ;  /* 0x0000005d00af7308 */ /* 0x000eb40000002400 */
[----:B------:R-:W3:Y:S01]  /*1c550*/  MUFU.TANH R63, R75 ;  /* 0x0000004b003f7308 */ /* 0x000ee20000002400 */
[----:B-1----:R-:W-:Y:S09]  /*1c560*/  FMNMX.FTZ R3, R47, R3, !PT ;  /* 0x000000032f037209 */ /* 0x002ff20007810000 */
[----:B------:R1:W-:Y:S01]  /*1c570*/  MUFU.TANH R75, R0 ;  /* 0x00000000004b7308 */ /* 0x0003e20000002400 */
[----:B--2---:R-:W-:Y:S05]  /*1c580*/  FMNMX.FTZ R3, R175, R3, !PT ;  /* 0x00000003af037209 */ /* 0x004fea0007810000 */
[----:B------:R-:W2:Y:S04]  /*1c590*/  SHFL.BFLY PT, R6, R3, 0x2, 0x1f ;  /* 0x0c401f0003067f89 */ /* 0x000ea800000e0000 */
[----:B------:R-:W4:Y:S01]  /*1c5a0*/  MUFU.TANH R98, R78 ;  /* 0x0000004e00627308 */ /* 0x000f220000002400 */
[----:B---3--:R-:W-:Y:S09]  /*1c5b0*/  FMNMX.FTZ R4, R63, R4, !PT ;  /* 0x000000043f047209 */ /* 0x008ff20007810000 */
[----:B------:R-:W3:Y:S01]  /*1c5c0*/  MUFU.TANH R97, R79 ;  /* 0x0000004f00617308 */ /* 0x000ee20000002400 */
[----:B-1----:R-:W-:Y:S04]  /*1c5d0*/  FADD.FTZ R0, -R72, R2 ;  /* 0x0000000248007221 */ /* 0x002fe80000010100 */
[----:B------:R-:W-:Y:S05]  /*1c5e0*/  FMUL.FTZ R2, R0, c[0x0][0x2d0] ;  /* 0x0000b40000027a20 */ /* 0x000fea0000410000 */
[----:B------:R-:W1:Y:S01]  /*1c5f0*/  MUFU.TANH R59, R90 ;  /* 0x0000005a003b7308 */ /* 0x000e620000002400 */
[----:B--2---:R-:W-:Y:S02]  /*1c600*/  FMNMX.FTZ R3, R3, R6, !PT ;  /* 0x0000000603037209 */ /* 0x004fe40007810000 */
[----:B----4-:R-:W-:Y:S02]  /*1c610*/  FMNMX.FTZ R4, R98, R4, !PT ;  /* 0x0000000462047209 */ /* 0x010fe40007810000 */
[----:B------:R-:W-:Y:S01]  /*1c620*/  @P0 SHF.R.S32.HI R6, RZ, 0x1f, R226 ;  /* 0x0000001fff060819 */ /* 0x000fe200000114e2 */
[----:B------:R-:W2:Y:S04]  /*1c630*/  SHFL.BFLY PT, R70, R3, 0x1, 0x1f ;  /* 0x0c201f0003467f89 */ /* 0x000ea800000e0000 */
[----:B------:R-:W4:Y:S01]  /*1c640*/  MUFU.TANH R174, R91 ;  /* 0x0000005b00ae7308 */ /* 0x000f220000002400 */
[----:B------:R-:W-:Y:S01]  /*1c650*/  @P0 IMAD R6, R6, c[0x0][0x1e0], RZ ;  /* 0x0000780006060a24 */ /* 0x000fe200078e02ff */
[----:B---3--:R-:W-:Y:S03]  /*1c660*/  FMNMX.FTZ R4, R97, R4, !PT ;  /* 0x0000000461047209 */ /* 0x008fe60007810000 */
[----:B------:R-:W-:Y:S05]  /*1c670*/  @P0 IMAD R6, R226, c[0x0][0x1e4], R6 ;  /* 0x00007900e2060a24 */ /* 0x000fea00078e0206 */
[----:B------:R-:W3:Y:S01]  /*1c680*/  MUFU.TANH R74, R74 ;  /* 0x0000004a004a7308 */ /* 0x000ee20000002400 */
[----:B-1----:R-:W-:Y:S09]  /*1c690*/  FMNMX.FTZ R4, R59, R4, !PT ;  /* 0x000000043b047209 */ /* 0x002ff20007810000 */
[----:B------:R1:W1:Y:S01]  /*1c6a0*/  MUFU.EX2 R73, R2 ;  /* 0x0000000200497308 */ /* 0x0002620000000800 */
[----:B--2---:R-:W-:Y:S02]  /*1c6b0*/  FMNMX.FTZ R70, R3, R70, !PT ;  /* 0x0000004603467209 */ /* 0x004fe40007810000 */
[----:B----4-:R-:W-:Y:S01]  /*1c6c0*/  FMNMX.FTZ R0, R174, R4, !PT ;  /* 0x00000004ae007209 */ /* 0x010fe20007810000 */
[--C-:B------:R-:W-:Y:S01]  /*1c6d0*/  FFMA.FTZ R4, R168, c[0x0][0x2d0], -R96.reuse ;  /* 0x0000b400a8047a23 */ /* 0x100fe20000010860 */
[----:B------:R-:W-:Y:S01]  /*1c6e0*/  MOV R168, R40 ;  /* 0x0000002800a87202 */ /* 0x000fe20000000f00 */
[----:B------:R-:W-:Y:S04]  /*1c6f0*/  FFMA.FTZ R40, R185, c[0x0][0x2d0], -R96 ;  /* 0x0000b400b9287a23 */ /* 0x000fe80000010860 */
[----:B------:R-:W-:Y:S01]  /*1c700*/  MUFU.EX2 R249, R4 ;  /* 0x0000000400f97308 */ /* 0x000fe20000000800 */
[----:B---3--:R-:W-:Y:S04]  /*1c710*/  FMNMX.FTZ R0, R74, R0, !PT ;  /* 0x000000004a007209 */ /* 0x008fe80007810000 */
[----:B------:R-:W-:Y:S05]  /*1c720*/  FMNMX.FTZ R0, R75, R0, !PT ;  /* 0x000000004b007209 */ /* 0x000fea0007810000 */
[----:B------:R2:W-:Y:S01]  /*1c730*/  MUFU.EX2 R245, R7 ;  /* 0x0000000700f57308 */ /* 0x0005e20000000800 */
[----:B------:R-:W3:Y:S01]  /*1c740*/  SHFL.BFLY PT, R3, R0, 0x2, 0x1f ;  /* 0x0c401f0000037f89 */ /* 0x000ee200000e0000 */
[C---:B-1----:R-:W-:Y:S02]  /*1c750*/  FADD.FTZ R2, -R71.reuse, R100 ;  /* 0x0000006447027221 */ /* 0x042fe40000010100 */
[----:B------:R-:W-:Y:S02]  /*1c760*/  FMUL.FTZ R100, R71, c[0x0][0x2d0] ;  /* 0x0000b40047647a20 */ /* 0x000fe40000410000 */
[----:B------:R-:W-:Y:S04]  /*1c770*/  FMUL.FTZ R2, R2, c[0x0][0x2d0] ;  /* 0x0000b40002027a20 */ /* 0x000fe80000410000 */
[----:B------:R1:W4:Y:S01]  /*1c780*/  MUFU.EX2 R69, R2 ;  /* 0x0000000200457308 */ /* 0x0003220000000800 */
[----:B--2---:R-:W-:Y:S02]  /*1c790*/  @P0 MOV R7, R55 ;  /* 0x0000003700070202 */ /* 0x004fe40000000f00 */
[----:B---3--:R-:W-:Y:S01]  /*1c7a0*/  FMNMX.FTZ R0, R0, R3, !PT ;  /* 0x0000000300007209 */ /* 0x008fe20007810000 */
[----:B------:R-:W-:Y:S02]  /*1c7b0*/  FFMA.FTZ R3, R17, c[0x0][0x2d0], -R96 ;  /* 0x0000b40011037a23 */ /* 0x000fe40000010860 */
[----:B------:R-:W-:Y:S01]  /*1c7c0*/  FMUL.FTZ R17, R73, R117 ;  /* 0x0000007549117220 */ /* 0x000fe20000410000 */
[----:B------:R-:W-:Y:S03]  /*1c7d0*/  MOV R117, R207 ;  /* 0x000000cf00757202 */ /* 0x000fe60000000f00 */
[----:B------:R2:W-:Y:S01]  /*1c7e0*/  MUFU.EX2 R52, R3 ;  /* 0x0000000300347308 */ /* 0x0005e20000000800 */
[----:B-1----:R-:W-:Y:S01]  /*1c7f0*/  FADD.FTZ R2, -R70, R101 ;  /* 0x0000006546027221 */ /* 0x002fe20000010100 */
[----:B------:R-:W-:Y:S01]  /*1c800*/  MOV R101, R50 ;  /* 0x0000003200657202 */ /* 0x000fe20000000f00 */
[----:B----4-:R-:W-:Y:S02]  /*1c810*/  FMUL.FTZ R50, R69, R150 ;  /* 0x0000009645327220 */ /* 0x010fe40000410000 */
[----:B------:R-:W-:Y:S05]  /*1c820*/  FMUL.FTZ R2, R2, c[0x0][0x2d0] ;  /* 0x0000b40002027a20 */ /* 0x000fea0000410000 */
[----:B------:R1:W3:Y:S01]  /*1c830*/  MUFU.EX2 R68, R2 ;  /* 0x0000000200447308 */ /* 0x0002e20000000800 */
[----:B--2---:R-:W-:Y:S01]  /*1c840*/  FFMA.FTZ R3, R177, c[0x0][0x2d0], -R100 ;  /* 0x0000b400b1037a23 */ /* 0x004fe20000010864 */
[----:B------:R-:W-:Y:S08]  /*1c850*/  MOV R177, R231 ;  /* 0x000000e700b17202 */ /* 0x000ff00000000f00 */
[----:B------:R2:W-:Y:S01]  /*1c860*/  MUFU.EX2 R246, R3 ;  /* 0x0000000300f67308 */ /* 0x0005e20000000800 */
[----:B-1----:R-:W-:Y:S02]  /*1c870*/  FFMA.FTZ R2, R103, c[0x0][0x2d0], -R96 ;  /* 0x0000b40067027a23 */ /* 0x002fe40000010860 */
[----:B------:R-:W-:Y:S07]  /*1c880*/  FMUL.FTZ R103, R70, c[0x0][0x2d0] ;  /* 0x0000b40046677a20 */ /* 0x000fee0000410000 */
[----:B------:R1:W4:Y:S01]  /*1c890*/  MUFU.EX2 R251, R2 ;  /* 0x0000000200fb7308 */ /* 0x0003220000000800 */
[--C-:B------:R-:W-:Y:S02]  /*1c8a0*/  FFMA.FTZ R92, R199, c[0x0][0x2d0], -R103.reuse ;  /* 0x0000b400c75c7a23 */ /* 0x100fe40000010867 */
[--C-:B------:R-:W-:Y:S07]  /*1c8b0*/  FFMA.FTZ R101, R101, c[0x0][0x2d0], -R103.reuse ;  /* 0x0000b40065657a23 */ /* 0x100fee0000010867 */
[----:B------:R-:W-:Y:S01]  /*1c8c0*/  MUFU.EX2 R101, R101 ;  /* 0x0000006500657308 */ /* 0x000fe20000000800 */
[----:B--2---:R-:W-:Y:S01]  /*1c8d0*/  FFMA.FTZ R3, R169, c[0x0][0x2d0], -R100 ;  /* 0x0000b400a9037a23 */ /* 0x004fe20000010864 */
[----:B------:R-:W-:Y:S01]  /*1c8e0*/  MOV R169, R41 ;  /* 0x0000002900a97202 */ /* 0x000fe20000000f00 */
[----:B---3--:R-:W-:Y:S07]  /*1c8f0*/  FMUL.FTZ R41, R68, R141 ;  /* 0x0000008d44297220 */ /* 0x008fee0000410000 */
[----:B------:R2:W3:Y:S01]  /*1c900*/  MUFU.EX2 R247, R3 ;  /* 0x0000000300f77308 */ /* 0x0004e20000000800 */
[----:B-1----:R-:W-:Y:S01]  /*1c910*/  FFMA.FTZ R2, R16, c[0x0][0x2d0], -R96 ;  /* 0x0000b40010027a23 */ /* 0x002fe20000010860 */
[----:B----4-:R-:W-:Y:S01]  /*1c920*/  F2FP.BF16.PACK_AB R76, R251, R249 ;  /* 0x000000f9fb4c723e */ /* 0x010fe200000010ff */
[--C-:B------:R-:W-:Y:S02]  /*1c930*/  FFMA.FTZ R16, R29, c[0x0][0x2d0], -R103.reuse ;  /* 0x0000b4001d107a23 */ /* 0x100fe40000010867 */
[----:B------:R-:W-:Y:S05]  /*1c940*/  FMUL.FTZ R29, R68, R129 ;  /* 0x00000081441d7220 */ /* 0x000fea0000410000 */
[----:B------:R1:W-:Y:S01]  /*1c950*/  MUFU.EX2 R53, R2 ;  /* 0x0000000200357308 */ /* 0x0003e20000000800 */
[----:B--2---:R-:W-:Y:S01]  /*1c960*/  FFMA.FTZ R3, R18, c[0x0][0x2d0], -R100 ;  /* 0x0000b40012037a23 */ /* 0x004fe20000010864 */
[----:B---3--:R-:W-:Y:S01]  /*1c970*/  F2FP.BF16.PACK_AB R77, R247, R246 ;  /* 0x000000f6f74d723e */ /* 0x008fe200000010ff */
[----:B------:R-:W-:Y:S01]  /*1c980*/  FMUL.FTZ R18, R69, R118 ;  /* 0x0000007645127220 */ /* 0x000fe20000410000 */
[----:B------:R-:W-:Y:S06]  /*1c990*/  MOV R118, R44 ;  /* 0x0000002c00767202 */ /* 0x000fec0000000f00 */
[----:B------:R2:W-:Y:S01]  /*1c9a0*/  MUFU.EX2 R252, R3 ;  /* 0x0000000300fc7308 */ /* 0x0005e20000000800 */
[--C-:B------:R-:W-:Y:S02]  /*1c9b0*/  FFMA.FTZ R44, R48, c[0x0][0x2d0], -R96.reuse ;  /* 0x0000b400302c7a23 */ /* 0x100fe40000010860 */
[----:B------:R-:W-:Y:S02]  /*1c9c0*/  FFMA.FTZ R48, R49, c[0x0][0x2d0], -R96 ;  /* 0x0000b40031307a23 */ /* 0x000fe40000010860 */
[----:B------:R-:W-:Y:S01]  /*1c9d0*/  FMUL.FTZ R49, R73, R149 ;  /* 0x0000009549317220 */ /* 0x000fe20000410000 */
[----:B-1----:R-:W2:Y:S02]  /*1c9e0*/  SHFL.BFLY PT, R2, R0, 0x1, 0x1f ;  /* 0x0c201f0000027f89 */ /* 0x002ea400000e0000 */
[----:B--2---:R-:W-:Y:S01]  /*1c9f0*/  FMNMX.FTZ R3, R0, R2, !PT ;  /* 0x0000000200037209 */ /* 0x004fe20007810000 */
[--C-:B------:R-:W-:Y:S01]  /*1ca00*/  FFMA.FTZ R2, R178, c[0x0][0x2d0], -R103.reuse ;  /* 0x0000b400b2027a23 */ /* 0x100fe20000010867 */
[----:B------:R-:W-:Y:S01]  /*1ca10*/  MOV R178, R229 ;  /* 0x000000e500b27202 */ /* 0x000fe20000000f00 */
[----:B------:R-:W-:Y:S01]  /*1ca20*/  FFMA.FTZ R0, R19, c[0x0][0x2d0], -R100 ;  /* 0x0000b40013007a23 */ /* 0x000fe20000010864 */
[----:B------:R1:W-:Y:S01]  /*1ca30*/  MUFU.EX2 R229, R48 ;  /* 0x0000003000e57308 */ /* 0x0003e20000000800 */
[----:B------:R-:W-:Y:S01]  /*1ca40*/  FMUL.FTZ R19, R69, R119 ;  /* 0x0000007745137220 */ /* 0x000fe20000410000 */
[----:B------:R-:W-:Y:S01]  /*1ca50*/  MOV R119, R45 ;  /* 0x0000002d00777202 */ /* 0x000fe20000000f00 */
[----:B------:R-:W-:Y:S07]  /*1ca60*/  FMUL.FTZ R45, R68, R145 ;  /* 0x00000091442d7220 */ /* 0x000fee0000410000 */
[----:B------:R2:W-:Y:S10]  /*1ca70*/  MUFU.EX2 R240, R2 ;  /* 0x0000000200f07308 */ /* 0x0005f40000000800 */
[----:B------:R3:W-:Y:S01]  /*1ca80*/  MUFU.EX2 R36, R0 ;  /* 0x0000000000247308 */ /* 0x0007e20000000800 */
[----:B-1----:R-:W-:Y:S02]  /*1ca90*/  FMUL.FTZ R48, R73, R148 ;  /* 0x0000009449307220 */ /* 0x002fe40000410000 */
[--C-:B--2---:R-:W-:Y:S01]  /*1caa0*/  FFMA.FTZ R2, R170, c[0x0][0x2d0], -R103.reuse ;  /* 0x0000b400aa027a23 */ /* 0x104fe20000010867 */
[----:B------:R-:W-:Y:S06]  /*1cab0*/  MOV R170, R42 ;  /* 0x0000002a00aa7202 */ /* 0x000fec0000000f00 */
[----:B------:R1:W2:Y:S01]  /*1cac0*/  MUFU.EX2 R241, R2 ;  /* 0x0000000200f17308 */ /* 0x0002a20000000800 */
[----:B---3--:R-:W-:Y:S01]  /*1cad0*/  FADD.FTZ R0, -R3, R102 ;  /* 0x0000006603007221 */ /* 0x008fe20000010100 */
[----:B------:R-:W-:Y:S03]  /*1cae0*/  MOV R102, R47 ;  /* 0x0000002f00667202 */ /* 0x000fe60000000f00 */
[----:B------:R-:W-:Y:S02]  /*1caf0*/  FMUL.FTZ R0, R0, c[0x0][0x2d0] ;  /* 0x0000b40000007a20 */ /* 0x000fe40000410000 */
[--C-:B------:R-:W-:Y:S04]  /*1cb00*/  FFMA.FTZ R102, R102, c[0x0][0x2d0], -R103.reuse ;  /* 0x0000b40066667a23 */ /* 0x100fe80000010867 */
[----:B------:R-:W3:Y:S01]  /*1cb10*/  MUFU.EX2 R0, R0 ;  /* 0x0000000000007308 */ /* 0x000ee20000000800 */
[--C-:B-1----:R-:W-:Y:S01]  /*1cb20*/  FFMA.FTZ R2, R12, c[0x0][0x2d0], -R103.reuse ;  /* 0x0000b4000c027a23 */ /* 0x102fe20000010867 */
[----:B--2---:R-:W-:Y:S08]  /*1cb30*/  F2FP.BF16.PACK_AB R64, R241, R240 ;  /* 0x000000f0f140723e */ /* 0x004ff000000010ff */
[----:B------:R-:W-:Y:S10]  /*1cb40*/  MUFU.EX2 R102, R102 ;  /* 0x0000006600667308 */ /* 0x000ff40000000800 */
[----:B------:R1:W-:Y:S01]  /*1cb50*/  MUFU.EX2 R248, R2 ;  /* 0x0000000200f87308 */ /* 0x0003e20000000800 */
[C---:B---3--:R-:W-:Y:S02]  /*1cb60*/  FMUL.FTZ R42, R0.reuse, R142 ;  /* 0x0000008e002a7220 */ /* 0x048fe40000410000 */
[----:B------:R-:W-:Y:S07]  /*1cb70*/  FMUL.FTZ R47, R0, R147 ;  /* 0x00000093002f7220 */ /* 0x000fee0000410000 */
[----:B------:R-:W-:Y:S01]  /*1cb80*/  MUFU.EX2 R142, R92 ;  /* 0x0000005c008e7308 */ /* 0x000fe20000000800 */
[----:B-1----:R-:W-:Y:S01]  /*1cb90*/  FFMA.FTZ R2, R13, c[0x0][0x2d0], -R103 ;  /* 0x0000b4000d027a23 */ /* 0x002fe20000010867 */
[----:B------:R-:W-:Y:S08]  /*1cba0*/  @P0 SHF.L.U32 R13, R37, 0x5, RZ ;  /* 0x00000005250d0819 */ /* 0x000ff000000006ff */
[----:B------:R1:W2:Y:S02]  /*1cbb0*/  MUFU.EX2 R250, R2 ;  /* 0x0000000200fa7308 */ /* 0x0002a40000000800 */
[----:B-1----:R-:W-:Y:S01]  /*1cbc0*/  FMUL.FTZ R2, R3, c[0x0][0x2d0] ;  /* 0x0000b40003027a20 */ /* 0x002fe20000410000 */
[----:B--2---:R-:W-:Y:S03]  /*1cbd0*/  F2FP.BF16.PACK_AB R66, R250, R248 ;  /* 0x000000f8fa42723e */ /* 0x004fe600000010ff */
[--C-:B------:R-:W-:Y:S01]  /*1cbe0*/  FFMA.FTZ R4, R176, c[0x0][0x2d0], -R2.reuse ;  /* 0x0000b400b0047a23 */ /* 0x100fe20000010802 */
[----:B------:R-:W-:Y:S01]  /*1cbf0*/  MOV R176, R233 ;  /* 0x000000e900b07202 */ /* 0x000fe20000000f00 */
[--C-:B------:R-:W-:Y:S02]  /*1cc00*/  FFMA.FTZ R74, R74, c[0x0][0x2d0], -R2.reuse ;  /* 0x0000b4004a4a7a23 */ /* 0x100fe40000010802 */
[----:B------:R1:W-:Y:S02]  /*1cc10*/  MUFU.EX2 R184, R4 ;  /* 0x0000000400b87308 */ /* 0x0003e40000000800 */
[--C-:B-1----:R-:W-:Y:S01]  /*1cc20*/  FFMA.FTZ R4, R171, c[0x0][0x2d0], -R2.reuse ;  /* 0x0000b400ab047a23 */ /* 0x102fe20000010802 */
[----:B------:R-:W-:Y:S07]  /*1cc30*/  MOV R171, R36 ;  /* 0x0000002400ab7202 */ /* 0x000fee0000000f00 */
[----:B------:R1:W2:Y:S01]  /*1cc40*/  MUFU.EX2 R186, R4 ;  /* 0x0000000400ba7308 */ /* 0x0002a20000000800 */
[----:B------:R-:W-:Y:S01]  /*1cc50*/  F2FP.BF16.PACK_AB R79, R171, R252 ;  /* 0x000000fcab4f723e */ /* 0x000fe200000010ff */
[--C-:B-1----:R-:W-:Y:S01]  /*1cc60*/  FFMA.FTZ R4, R14, c[0x0][0x2d0], -R2.reuse ;  /* 0x0000b4000e047a23 */ /* 0x102fe20000010802 */
[----:B--2---:R-:W-:Y:S01]  /*1cc70*/  F2FP.BF16.PACK_AB R65, R186, R184 ;  /* 0x000000b8ba41723e */ /* 0x004fe200000010ff */
[C---:B------:R-:W-:Y:S01]  /*1cc80*/  FMUL.FTZ R14, R0.reuse, R114 ;  /* 0x00000072000e7220 */ /* 0x040fe20000410000 */
[----:B------:R-:W-:Y:S05]  /*1cc90*/  MOV R114, R232 ;  /* 0x000000e800727202 */ /* 0x000fea0000000f00 */
[----:B------:R1:W-:Y:S10]  /*1cca0*/  MUFU.EX2 R188, R4 ;  /* 0x0000000400bc7308 */ /* 0x0003f40000000800 */
[----:B------:R2:W-:Y:S01]  /*1ccb0*/  MUFU.EX2 R232, R16 ;  /* 0x0000001000e87308 */ /* 0x0005e20000000800 */
[----:B-1----:R-:W-:Y:S02]  /*1ccc0*/  FFMA.FTZ R4, R15, c[0x0][0x2d0], -R2 ;  /* 0x0000b4000f047a23 */ /* 0x002fe40000010802 */
[C---:B------:R-:W-:Y:S01]  /*1ccd0*/  FMUL.FTZ R15, R0.reuse, R115 ;  /* 0x00000073000f7220 */ /* 0x040fe20000410000 */
[----:B------:R-:W-:Y:S06]  /*1cce0*/  MOV R115, R43 ;  /* 0x0000002b00737202 */ /* 0x000fec0000000f00 */
[----:B------:R1:W3:Y:S01]  /*1ccf0*/  MUFU.EX2 R190, R4 ;  /* 0x0000000400be7308 */ /* 0x0002e20000000800 */
[C---:B------:R-:W-:Y:S02]  /*1cd00*/  FMUL.FTZ R43, R0.reuse, R143 ;  /* 0x0000008f002b7220 */ /* 0x040fe40000410000 */
[----:B--2---:R-:W-:Y:S01]  /*1cd10*/  FMUL.FTZ R16, R73, R116 ;  /* 0x0000007449107220 */ /* 0x004fe20000410000 */
[----:B------:R-:W-:Y:S01]  /*1cd20*/  MOV R116, R58 ;  /* 0x0000003a00747202 */ /* 0x000fe20000000f00 */
[----:B------:R-:W-:Y:S02]  /*1cd30*/  FMUL.FTZ R58, R0, R158 ;  /* 0x0000009e003a7220 */ /* 0x000fe40000410000 */
[----:B-1----:R-:W-:Y:S01]  /*1cd40*/  @P0 IMAD.WIDE.U32 R4, R226, c[0x0][0x1e0], RZ ;  /* 0x00007800e2040a25 */ /* 0x002fe200078e00ff */
[----:B---3--:R-:W-:Y:S04]  /*1cd50*/  F2FP.BF16.PACK_AB R67, R190, R188 ;  /* 0x000000bcbe43723e */ /* 0x008fe800000010ff */
[----:B------:R-:W-:Y:S02]  /*1cd60*/  @P0 IADD3 R5, R5, R6, RZ ;  /* 0x0000000605050210 */ /* 0x000fe40007ffe0ff */
[----:B------:R-:W-:Y:S02]  /*1cd70*/  @P0 MOV R6, R38 ;  /* 0x0000002600060202 */ /* 0x000fe40000000f00 */
[----:B------:R-:W-:Y:S01]  /*1cd80*/  MOV R38, 0x5 ;  /* 0x0000000500267802 */ /* 0x000fe20000000f00 */
[----:B------:R-:W-:Y:S02]  /*1cd90*/  @P0 IMAD R5, R5, 0x60, RZ ;  /* 0x0000006005050824 */ /* 0x000fe400078e02ff */
[----:B------:R-:W-:Y:S01]  /*1cda0*/  @P0 IMAD.WIDE.U32 R6, R4, 0x60, R6 ;  /* 0x0000006004060825 */ /* 0x000fe200078e0006 */
[----:B------:R-:W-:Y:S04]  /*1cdb0*/  @P0 SHF.L.U64.HI R12, R37, R38, c[0x0][0x1e4] ;  /* 0x00007900250c0619 */ /* 0x000fe80000010226 */
[----:B------:R-:W-:Y:S01]  /*1cdc0*/  @P0 IADD3 R5, R7, R5, RZ ;  /* 0x0000000507050210 */ /* 0x000fe20007ffe0ff */
[----:B------:R-:W-:Y:S01]  /*1cdd0*/  FFMA.FTZ R7, R32, c[0x0][0x2d0], -R96 ;  /* 0x0000b40020077a23 */ /* 0x000fe20000010860 */
[C---:B------:R-:W-:Y:S01]  /*1cde0*/  @P0 LEA R4, P1, R6.reuse, c[0x0][0x1c8], 0x1 ;  /* 0x0000720006040a11 */ /* 0x040fe200078208ff */
[----:B------:R-:W-:Y:S02]  /*1cdf0*/  FFMA.FTZ R32, R31, c[0x0][0x2d0], -R2 ;  /* 0x0000b4001f207a23 */ /* 0x000fe40000010802 */
[----:B------:R1:W-:Y:S01]  /*1ce00*/  MUFU.EX2 R243, R7 ;  /* 0x0000000700f37308 */ /* 0x0003e20000000800 */
[----:B------:R-:W-:Y:S01]  /*1ce10*/  @P0 LEA.HI.X R5, R6, c[0x0][0x1cc], R5, 0x1, P1 ;  /* 0x0000730006050a11 */ /* 0x000fe200008f0c05 */
[----:B------:R-:W-:Y:S01]  /*1ce20*/  FMUL.FTZ R31, R0, R131 ;  /* 0x00000083001f7220 */ /* 0x000fe20000410000 */
[C---:B------:R-:W-:Y:S03]  /*1ce30*/  @P0 IADD3 R10, P2, R13.reuse, R4, RZ ;  /* 0x000000040d0a0210 */ /* 0x040fe60007f5e0ff */
[----:B------:R2:W-:Y:S01]  /*1ce40*/  @P0 LDGSTS.E.BYPASS.LTC128B.128 [R227+0x3100], [R4.64], !P5 ;  /* 0x0310000004e30fae */ /* 0x0005e2000e901d48 */
[C---:B------:R-:W-:Y:S02]  /*1ce50*/  @P0 IADD3.X R11, R12.reuse, R5, RZ, P2, !PT ;  /* 0x000000050c0b0210 */ /* 0x040fe400017fe4ff */
[C---:B------:R-:W-:Y:S04]  /*1ce60*/  @P0 IADD3 R8, P1, R13.reuse, R10, RZ ;  /* 0x0000000a0d080210 */ /* 0x040fe80007f3e0ff */
[----:B------:R-:W-:Y:S01]  /*1ce70*/  @P0 IADD3.X R9, R12, R11, RZ, P1, !PT ;  /* 0x0000000b0c090210 */ /* 0x000fe20000ffe4ff */
[----:B------:R3:W-:Y:S01]  /*1ce80*/  @P0 LDGSTS.E.BYPASS.LTC128B.128 [R227+0x3900], [R10.64], !P5 ;  /* 0x039000000ae30fae */ /* 0x0007e2000e901d48 */
[----:B------:R-:W-:Y:S07]  /*1ce90*/  @P0 IADD3 R6, P3, R13, R8, RZ ;  /* 0x000000080d060210 */ /* 0x000fee0007f7e0ff */
[----:B------:R4:W-:Y:S01]  /*1cea0*/  @P0 LDGSTS.E.BYPASS.LTC128B.128 [R227+0x4100], [R8.64], !P5 ;  /* 0x0410000008e30fae */ /* 0x0009e2000e901d48 */
[----:B-1----:R-:W-:Y:S02]  /*1ceb0*/  FFMA.FTZ R7, R33, c[0x0][0x2d0], -R96 ;  /* 0x0000b40021077a23 */ /* 0x002fe40000010860 */
[----:B------:R-:W-:Y:S02]  /*1cec0*/  FMUL.FTZ R33, R73, R133 ;  /* 0x0000008549217220 */ /* 0x000fe40000410000 */
[----:B------:R1:W-:Y:S01]  /*1ced0*/  MUFU.EX2 R242, R7 ;  /* 0x0000000700f27308 */ /* 0x0003e20000000800 */
[C---:B--2---:R-:W-:Y:S04]  /*1cee0*/  @P0 IADD3 R4, P2, R13.reuse, R6, RZ ;  /* 0x000000060d040210 */ /* 0x044fe80007f5e0ff */
[----:B---3--:R-:W-:Y:S01]  /*1cef0*/  @P0 IADD3 R10, P1, R13, R4, RZ ;  /* 0x000000040d0a0210 */ /* 0x008fe20007f3e0ff */
[----:B------:R-:W-:Y:S02]  /*1cf00*/  FFMA.FTZ R11, R22, c[0x0][0x2d0], -R100 ;  /* 0x0000b400160b7a23 */ /* 0x000fe40000010864 */
[C---:B------:R-:W-:Y:S01]  /*1cf10*/  FMUL.FTZ R13, R68.reuse, R113 ;  /* 0x00000071440d7220 */ /* 0x040fe20000410000 */
[----:B------:R-:W-:Y:S01]  /*1cf20*/  MOV R113, R230 ;  /* 0x000000e600717202 */ /* 0x000fe20000000f00 */
[----:B------:R2:W-:Y:S01]  /*1cf30*/  MUFU.EX2 R239, R11 ;  /* 0x0000000b00ef7308 */ /* 0x0005e20000000800 */
[----:B----4-:R-:W-:Y:S01]  /*1cf40*/  FMUL.FTZ R8, R68, R108 ;  /* 0x0000006c44087220 */ /* 0x010fe20000410000 */
[----:B------:R-:W-:Y:S01]  /*1cf50*/  MOV R108, R63 ;  /* 0x0000003f006c7202 */ /* 0x000fe20000000f00 */
[----:B------:R-:W-:Y:S01]  /*1cf60*/  FMUL.FTZ R63, R0, R163 ;  /* 0x000000a3003f7220 */ /* 0x000fe20000410000 */
[----:B-1----:R-:W-:Y:S01]  /*1cf70*/  @P0 IADD3.X R7, R12, R9, RZ, P3, !PT ;  /* 0x000000090c070210 */ /* 0x002fe20001ffe4ff */
[----:B------:R-:W-:Y:S01]  /*1cf80*/  FMUL.FTZ R9, R68, R109 ;  /* 0x0000006d44097220 */ /* 0x000fe20000410000 */
[----:B------:R-:W-:Y:S02]  /*1cf90*/  MOV R109, R205 ;  /* 0x000000cd006d7202 */ /* 0x000fe40000000f00 */
[C---:B------:R-:W-:Y:S01]  /*1cfa0*/  @P0 IADD3.X R5, R12.reuse, R7, RZ, P2, !PT ;  /* 0x000000070c050210 */ /* 0x040fe200017fe4ff */
[----:B------:R1:W-:Y:S01]  /*1cfb0*/  @P0 LDGSTS.E.BYPASS.LTC128B.128 [R227+0x4900], [R6.64], !P5 ;  /* 0x0490000006e30fae */ /* 0x0003e2000e901d48 */
[----:B------:R3:W-:Y:S07]  /*1cfc0*/  MUFU.EX2 R230, R44 ;  /* 0x0000002c00e67308 */ /* 0x0007ee0000000800 */
[----:B------:R4:W-:Y:S01]  /*1cfd0*/  @P0 LDGSTS.E.BYPASS.LTC128B.128 [R227+0x5100], [R4.64], !P5 ;  /* 0x0510000004e30fae */ /* 0x0009e2000e901d48 */
[----:B--2---:R-:W-:Y:S01]  /*1cfe0*/  @P0 IADD3.X R11, R12, R5, RZ, P1, !PT ;  /* 0x000000050c0b0210 */ /* 0x004fe20000ffe4ff */
[--C-:B------:R-:W-:Y:S02]  /*1cff0*/  FFMA.FTZ R12, R28, c[0x0][0x2d0], -R103.reuse ;  /* 0x0000b4001c0c7a23 */ /* 0x100fe40000010867 */
[----:B------:R-:W-:Y:S04]  /*1d000*/  FFMA.FTZ R28, R30, c[0x0][0x2d0], -R2 ;  /* 0x0000b4001e1c7a23 */ /* 0x000fe80000010802 */
[----:B------:R2:W-:Y:S01]  /*1d010*/  @P0 LDGSTS.E.BYPASS.LTC128B.128 [R227+0x5900], [R10.64], !P5 ;  /* 0x059000000ae30fae */ /* 0x0005e2000e901d48 */
[----:B------:R2:W-:Y:S01]  /*1d020*/  MUFU.EX2 R233, R12 ;  /* 0x0000000c00e97308 */ /* 0x0005e20000000800 */
[----:B------:R-:W-:Y:S02]  /*1d030*/  FMUL.FTZ R30, R0, R130 ;  /* 0x00000082001e7220 */ /* 0x000fe40000410000 */
[----:B---3--:R-:W-:Y:S04]  /*1d040*/  FMUL.FTZ R44, R68, R144 ;  /* 0x00000090442c7220 */ /* 0x008fe80000410000 */
[----:B------:R-:W-:Y:S01]  /*1d050*/  LDSM.16.MT88.4 R36, [R212+0x100] ;  /* 0x00010000d424783b */ /* 0x000fe20000004200 */
[--C-:B-1----:R-:W-:Y:S02]  /*1d060*/  FFMA.FTZ R6, R23, c[0x0][0x2d0], -R100.reuse ;  /* 0x0000b40017067a23 */ /* 0x102fe40000010864 */
[----:B------:R-:W-:Y:S01]  /*1d070*/  FMUL.FTZ R7, R69, R107 ;  /* 0x0000006b45077220 */ /* 0x000fe20000410000 */
[----:B------:R-:W-:Y:S01]  /*1d080*/  MOV R107, R60 ;  /* 0x0000003c006b7202 */ /* 0x000fe20000000f00 */
[----:B------:R1:W-:Y:S01]  /*1d090*/  MUFU.EX2 R236, R6 ;  /* 0x0000000600ec7308 */ /* 0x0003e20000000800 */
[--C-:B------:R-:W-:Y:S02]  /*1d0a0*/  FFMA.FTZ R60, R187, c[0x0][0x2d0], -R100.reuse ;  /* 0x0000b400bb3c7a23 */ /* 0x100fe40000010864 */
[----:B------:R-:W3:Y:S01]  /*1d0b0*/  LDSM.16.MT88.4 R20, [R209+0x100] ;  /* 0x00010000d114783b */ /* 0x000ee20000004200 */
[--C-:B----4-:R-:W-:Y:S02]  /*1d0c0*/  FFMA.FTZ R4, R34, c[0x0][0x2d0], -R100.reuse ;  /* 0x0000b40022047a23 */ /* 0x110fe40000010864 */
[----:B------:R-:W-:Y:S01]  /*1d0d0*/  FMUL.FTZ R5, R73, R105 ;  /* 0x0000006949057220 */ /* 0x000fe20000410000 */
[----:B------:R-:W-:Y:S01]  /*1d0e0*/  MOV R105, R59 ;  /* 0x0000003b00697202 */ /* 0x000fe20000000f00 */
[C---:B------:R-:W-:Y:S02]  /*1d0f0*/  FMUL.FTZ R34, R69.reuse, R134 ;  /* 0x0000008645227220 */ /* 0x040fe40000410000 */
[----:B------:R4:W-:Y:S01]  /*1d100*/  MUFU.EX2 R237, R4 ;  /* 0x0000000400ed7308 */ /* 0x0009e20000000800 */
[----:B------:R-:W-:Y:S01]  /*1d110*/  FMUL.FTZ R59, R0, R159 ;  /* 0x0000009f003b7220 */ /* 0x000fe20000410000 */
[----:B------:R-:W-:Y:S01]  /*1d120*/  LDSM.16.MT88.4 R84, [R209+0x900] ;  /* 0x00090000d154783b */ /* 0x000fe20000004200 */
[----:B--2---:R-:W-:Y:S01]  /*1d130*/  FMUL.FTZ R12, R68, R112 ;  /* 0x00000070440c7220 */ /* 0x004fe20000410000 */
[----:B------:R-:W-:Y:S01]  /*1d140*/  MOV R112, R206 ;  /* 0x000000ce00707202 */ /* 0x000fe20000000f00 */
[C---:B------:R-:W-:Y:S01]  /*1d150*/  FMUL.FTZ R10, R0.reuse, R110 ;  /* 0x0000006e000a7220 */ /* 0x040fe20000410000 */
[----:B------:R-:W-:Y:S01]  /*1d160*/  MOV R110, R62 ;  /* 0x0000003e006e7202 */ /* 0x000fe20000000f00 */
[C---:B------:R-:W-:Y:S01]  /*1d170*/  FMUL.FTZ R11, R0.reuse, R111 ;  /* 0x0000006f000b7220 */ /* 0x040fe20000410000 */
[----:B------:R-:W-:Y:S01]  /*1d180*/  MOV R111, R181 ;  /* 0x000000b5006f7202 */ /* 0x000fe20000000f00 */
[----:B------:R-:W-:Y:S01]  /*1d190*/  FMUL.FTZ R62, R0, R162 ;  /* 0x000000a2003e7220 */ /* 0x000fe20000410000 */
[----:B------:R2:W-:Y:S01]  /*1d1a0*/  MUFU.EX2 R207, R60 ;  /* 0x0000003c00cf7308 */ /* 0x0005e20000000800 */
[----:B------:R-:W-:Y:S01]  /*1d1b0*/  LDSM.16.MT88.4 R88, [R212+0x900] ;  /* 0x00090000d458783b */ /* 0x000fe20000004200 */
[----:B-1----:R-:W-:Y:S01]  /*1d1c0*/  FMUL.FTZ R6, R69, R106 ;  /* 0x0000006a45067220 */ /* 0x002fe20000410000 */
[----:B------:R-:W-:Y:S06]  /*1d1d0*/  MOV R106, R52 ;  /* 0x00000034006a7202 */ /* 0x000fec0000000f00 */
[----:B------:R-:W-:Y:S01]  /*1d1e0*/  LDSM.16.MT88.4 R92, [R210+0x900] ;  /* 0x00090000d25c783b */ /* 0x000fe20000004200 */
[----:B----4-:R-:W-:Y:S02]  /*1d1f0*/  FFMA.FTZ R4, R35, c[0x0][0x2d0], -R100 ;  /* 0x0000b40023047a23 */ /* 0x010fe40000010864 */
[----:B------:R-:W-:Y:S05]  /*1d200*/  FMUL.FTZ R35, R69, R135 ;  /* 0x0000008745237220 */ /* 0x000fea0000410000 */
[----:B------:R-:W0:Y:S01]  /*1d210*/  LDGDEPBAR ;  /* 0x00000000000079af */ /* 0x000e220000000000 */
[----:B------:R1:W-:Y:S01]  /*1d220*/  MUFU.EX2 R238, R4 ;  /* 0x0000000400ee7308 */ /* 0x0003e20000000800 */
[----:B--2---:R-:W-:Y:S02]  /*1d230*/  FMUL.FTZ R60, R68, R160 ;  /* 0x000000a0443c7220 */ /* 0x004fe40000410000 */
[--C-:B-1----:R-:W-:Y:S02]  /*1d240*/  FFMA.FTZ R4, R24, c[0x0][0x2d0], -R103.reuse ;  /* 0x0000b40018047a23 */ /* 0x102fe40000010867 */
[--C-:B------:R-:W-:Y:S05]  /*1d250*/  FFMA.FTZ R24, R27, c[0x0][0x2d0], -R2.reuse ;  /* 0x0000b4001b187a23 */ /* 0x100fea0000010802 */
[----:B------:R1:W-:Y:S01]  /*1d260*/  MUFU.EX2 R234, R4 ;  /* 0x0000000400ea7308 */ /* 0x0003e20000000800 */
[----:B------:R-:W-:Y:S01]  /*1d270*/  FMUL.FTZ R27, R0, R127 ;  /* 0x0000007f001b7220 */ /* 0x000fe20000410000 */
[----:B------:R-:W-:Y:S08]  /*1d280*/  MOV R127, R180 ;  /* 0x000000b4007f7202 */ /* 0x000ff00000000f00 */
[----:B------:R2:W-:Y:S10]  /*1d290*/  MUFU.EX2 R181, R24 ;  /* 0x0000001800b57308 */ /* 0x0005f40000000800 */
[----:B------:R4:W-:Y:S01]  /*1d2a0*/  MUFU.EX2 R180, R32 ;  /* 0x0000002000b47308 */ /* 0x0009e20000000800 */
[--C-:B-1----:R-:W-:Y:S02]  /*1d2b0*/  FFMA.FTZ R4, R25, c[0x0][0x2d0], -R103.reuse ;  /* 0x0000b40019047a23 */ /* 0x102fe40000010867 */
[C---:B------:R-:W-:Y:S01]  /*1d2c0*/  FMUL.FTZ R25, R68.reuse, R125 ;  /* 0x0000007d44197220 */ /* 0x040fe20000410000 */
[----:B------:R-:W-:Y:S02]  /*1d2d0*/  MOV R125, R80 ;  /* 0x00000050007d7202 */ /* 0x000fe40000000f00 */
[----:B------:R-:W-:Y:S04]  /*1d2e0*/  LDSM.16.MT88.4 R80, [R211+0x100] ;  /* 0x00010000d350783b */ /* 0x000fe80000004200 */
[----:B------:R1:W-:Y:S01]  /*1d2f0*/  MUFU.EX2 R235, R4 ;  /* 0x0000000400eb7308 */ /* 0x0003e20000000800 */
[----:B--2---:R-:W-:Y:S01]  /*1d300*/  FMUL.FTZ R24, R68, R124 ;  /* 0x0000007c44187220 */ /* 0x004fe20000410000 */
[----:B------:R-:W-:Y:S08]  /*1d310*/  MOV R124, R179 ;  /* 0x000000b3007c7202 */ /* 0x000ff00000000f00 */
[----:B------:R2:W-:Y:S01]  /*1d320*/  MUFU.EX2 R179, R28 ;  /* 0x0000001c00b37308 */ /* 0x0005e20000000800 */
[C---:B----4-:R-:W-:Y:S02]  /*1d330*/  FMUL.FTZ R32, R73.reuse, R132 ;  /* 0x0000008449207220 */ /* 0x050fe40000410000 */
[----:B------:R-:W-:Y:S01]  /*1d340*/  LDSM.16.MT88.4 R132, [R212+0x2900] ;  /* 0x00290000d484783b */ /* 0x000fe20000004200 */
[C---:B-1----:R-:W-:Y:S01]  /*1d350*/  FMUL.FTZ R4, R73.reuse, R104 ;  /* 0x0000006849047220 */ /* 0x042fe20000410000 */
[----:B------:R-:W-:Y:S06]  /*1d360*/  MOV R104, R53 ;  /* 0x0000003500687202 */ /* 0x000fec0000000f00 */
[----:B------:R-:W1:Y:S01]  /*1d370*/  LDSM.16.MT88.4 R52, [R210+0x100] ;  /* 0x00010000d234783b */ /* 0x000e620000004200 */
[----:B------:R-:W-:Y:S01]  /*1d380*/  F2FP.BF16.PACK_AB R78, R106, R104 ;  /* 0x000000686a4e723e */ /* 0x000fe200000010ff */
[----:B--2---:R-:W-:Y:S01]  /*1d390*/  FMUL.FTZ R28, R68, R128 ;  /* 0x00000080441c7220 */ /* 0x004fe20000410000 */
[----:B------:R-:W-:Y:S05]  /*1d3a0*/  MOV R128, R228 ;  /* 0x000000e400807202 */ /* 0x000fea0000000f00 */
[-C--:B---3--:R-:W-:Y:S08]  /*1d3b0*/  HMMA.16816.F32.BF16 R4, R76, R20.reuse, R4 ;  /* 0x000000144c04723c */ /* 0x088ff00000041804 */
[C---:B------:R-:W-:Y:S07]  /*1d3c0*/  HMMA.16816.F32.BF16 R8, R64.reuse, R20, R8 ;  /* 0x000000144008723c */ /* 0x040fee0000041808 */
[----:B------:R-:W-:Y:S01]  /*1d3d0*/  FFMA.FTZ R20, R26, c[0x0][0x2d0], -R2 ;  /* 0x0000b4001a147a23 */ /* 0x000fe20000010802 */
[-C--:B------:R-:W-:Y:S03]  /*1d3e0*/  HMMA.16816.F32.BF16 R12, R64, R22.reuse, R12 ;  /* 0x00000016400c723c */ /* 0x080fe6000004180c */
[----:B------:R2:W3:Y:S01]  /*1d3f0*/  MUFU.EX2 R183, R20 ;  /* 0x0000001400b77308 */ /* 0x0004e20000000800 */
[----:B------:R-:W-:Y:S01]  /*1d400*/  FMUL.FTZ R21, R73, R121 ;  /* 0x0000007949157220 */ /* 0x000fe20000410000 */
[----:B------:R-:W-:Y:S01]  /*1d410*/  MOV R121, R46 ;  /* 0x0000002e00797202 */ /* 0x000fe20000000f00 */
[C---:B------:R-:W-:Y:S01]  /*1d420*/  FMUL.FTZ R26, R0.reuse, R126 ;  /* 0x0000007e001a7220 */ /* 0x040fe20000410000 */
[----:B------:R-:W-:Y:S01]  /*1d430*/  MOV R126, R61 ;  /* 0x0000003d007e7202 */ /* 0x000fe20000000f00 */
[C---:B------:R-:W-:Y:S04]  /*1d440*/  HMMA.16816.F32.BF16 R16, R76.reuse, R22, R16 ;  /* 0x000000164c10723c */ /* 0x040fe80000041810 */
[----:B------:R-:W-:Y:S02]  /*1d450*/  FMUL.FTZ R46, R0, R146 ;  /* 0x00000092002e7220 */ /* 0x000fe40000410000 */
[C---:B------:R-:W-:Y:S02]  /*1d460*/  FMUL.FTZ R61, R68.reuse, R161 ;  /* 0x000000a1443d7220 */ /* 0x040fe40000410000 */
[C---:B------:R-:W-:Y:S01]  /*1d470*/  FMUL.FTZ R22, R69.reuse, R122 ;  /* 0x0000007a45167220 */ /* 0x040fe20000410000 */
[----:B------:R-:W-:Y:S03]  /*1d480*/  MOV R122, R51 ;  /* 0x00000033007a7202 */ /* 0x000fe60000000f00 */
[C---:B------:R-:W-:Y:S01]  /*1d490*/  FMUL.FTZ R23, R69.reuse, R123 ;  /* 0x0000007b45177220 */ /* 0x040fe20000410000 */
[----:B------:R-:W-:Y:S01]  /*1d4a0*/  MOV R123, R57 ;  /* 0x00000039007b7202 */ /* 0x000fe20000000f00 */
[----:B------:R-:W-:Y:S02]  /*1d4b0*/  FMUL.FTZ R51, R69, R151 ;  /* 0x0000009745337220 */ /* 0x000fe40000410000 */
[----:B------:R-:W-:Y:S01]  /*1d4c0*/  FMUL.FTZ R57, R68, R157 ;  /* 0x0000009d44397220 */ /* 0x000fe20000410000 */
[----:B------:R-:W-:Y:S01]  /*1d4d0*/  LDSM.16.MT88.4 R148, [R210+0x2900] ;  /* 0x00290000d294783b */ /* 0x000fe20000004200 */
[C---:B--2---:R-:W-:Y:S01]  /*1d4e0*/  FMUL.FTZ R20, R73.reuse, R120 ;  /* 0x0000007849147220 */ /* 0x044fe20000410000 */
[----:B------:R-:W-:Y:S01]  /*1d4f0*/  MOV R120, R56 ;  /* 0x0000003800787202 */ /* 0x000fe20000000f00 */
[----:B------:R-:W-:Y:S04]  /*1d500*/  FFMA.FTZ R56, R194, c[0x0][0x2d0], -R100 ;  /* 0x0000b400c2387a23 */ /* 0x000fe80000010864 */
[----:B------:R2:W-:Y:S01]  /*1d510*/  MUFU.EX2 R228, R56 ;  /* 0x0000003800e47308 */ /* 0x0005e20000000800 */
[-C--:B------:R-:W-:Y:S08]  /*1d520*/  HMMA.16816.F32.BF16 R20, R76, R36.reuse, R20 ;  /* 0x000000244c14723c */ /* 0x080ff00000041814 */
[C---:B------:R-:W-:Y:S07]  /*1d530*/  HMMA.16816.F32.BF16 R24, R64.reuse, R36, R24 ;  /* 0x000000244018723c */ /* 0x040fee0000041818 */
[----:B------:R-:W-:Y:S01]  /*1d540*/  FFMA.FTZ R36, R182, c[0x0][0x2d0], -R96 ;  /* 0x0000b400b6247a23 */ /* 0x000fe20000010860 */
[-C--:B------:R-:W-:Y:S03]  /*1d550*/  HMMA.16816.F32.BF16 R28, R64, R38.reuse, R28 ;  /* 0x00000026401c723c */ /* 0x080fe6000004181c */
[----:B------:R4:W-:Y:S01]  /*1d560*/  MUFU.EX2 R231, R36 ;  /* 0x0000002400e77308 */ /* 0x0009e20000000800 */
[----:B------:R-:W-:Y:S02]  /*1d570*/  FMUL.FTZ R37, R73, R137 ;  /* 0x0000008949257220 */ /* 0x000fe40000410000 */
[C---:B--2---:R-:W-:Y:S02]  /*1d580*/  FMUL.FTZ R56, R68.reuse, R156 ;  /* 0x0000009c44387220 */ /* 0x044fe40000410000 */
[C---:B------:R-:W-:Y:S07]  /*1d590*/  HMMA.16816.F32.BF16 R32, R76.reuse, R38, R32 ;  /* 0x000000264c20723c */ /* 0x040fee0000041820 */
[C---:B------:R-:W-:Y:S02]  /*1d5a0*/  FMUL.FTZ R39, R69.reuse, R139 ;  /* 0x0000008b45277220 */ /* 0x040fe40000410000 */
[----:B------:R2:W-:Y:S03]  /*1d5b0*/  MUFU.EX2 R139, R40 ;  /* 0x00000028008b7308 */ /* 0x0005e60000000800 */
[----:B------:R-:W-:Y:S02]  /*1d5c0*/  FMUL.FTZ R38, R69, R138 ;  /* 0x0000008a45267220 */ /* 0x000fe40000410000 */
[----:B----4-:R-:W-:Y:S07]  /*1d5d0*/  FMUL.FTZ R36, R73, R136 ;  /* 0x0000008849247220 */ /* 0x010fee0000410000 */
[-C--:B-1----:R-:W-:Y:S03]  /*1d5e0*/  HMMA.16816.F32.BF16 R36, R76, R52.reuse, R36 ;  /* 0x000000344c24723c */ /* 0x082fe60000041824 */
[----:B--2---:R-:W-:Y:S07]  /*1d5f0*/  FMUL.FTZ R40, R68, R140 ;  /* 0x0000008c44287220 */ /* 0x004fee0000410000 */
[C---:B------:R-:W-:Y:S07]  /*1d600*/  HMMA.16816.F32.BF16 R40, R64.reuse, R52, R40 ;  /* 0x000000344028723c */ /* 0x040fee0000041828 */
[--C-:B------:R-:W-:Y:S01]  /*1d610*/  FFMA.FTZ R52, R193, c[0x0][0x2d0], -R100.reuse ;  /* 0x0000b400c1347a23 */ /* 0x100fe20000010864 */
[-C--:B------:R-:W-:Y:S03]  /*1d620*/  HMMA.16816.F32.BF16 R44, R64, R54.reuse, R44 ;  /* 0x00000036402c723c */ /* 0x080fe6000004182c */
[----:B------:R1:W-:Y:S01]  /*1d630*/  MUFU.EX2 R138, R52 ;  /* 0x00000034008a7308 */ /* 0x0003e20000000800 */
[----:B------:R-:W-:Y:S04]  /*1d640*/  FMUL.FTZ R53, R73, R153 ;  /* 0x0000009949357220 */ /* 0x000fe80000410000 */
        /* <DEDUP_REMOVED lines=8> */
[----:B------:R1:W-:Y:S01]  /*1d6d0*/  MUFU.EX2 R206, R80 ;  /* 0x0000005000ce7308 */ /* 0x0003e20000000800 */
[----:B---3--:R-:W-:Y:S03]  /*1d6e0*/  F2FP.BF16.PACK_AB R81, R181, R183 ;  /* 0x000000b7b551723e */ /* 0x008fe600000010ff */
        /* <DEDUP_REMOVED lines=15> */
[----:B------:R1:W-:Y:S02]  /*1d7e0*/  MUFU.EX2 R143, R80 ;  /* 0x00000050008f7308 */ /* 0x0003e40000000800 */
[----:B-1----:R-:W-:Y:S07]  /*1d7f0*/  F2FP.BF16.PACK_AB R80, R235, R234 ;  /* 0x000000eaeb50723e */ /* 0x002fee00000010ff */
[C---:B------:R-:W-:Y:S07]  /*1d800*/  HMMA.16816.F32.BF16 R8, R80.reuse, R84, R8 ;  /* 0x000000545008723c */ /* 0x040fee0000041808 */
[--C-:B------:R-:W-:Y:S01]  /*1d810*/  FFMA.FTZ R84, R200, c[0x0][0x2d0], -R103.reuse ;  /* 0x0000b400c8547a23 */ /* 0x100fe20000010867 */
[-C--:B------:R-:W-:Y:S03]  /*1d820*/  HMMA.16816.F32.BF16 R12, R80, R86.reuse, R12 ;  /* 0x00000056500c723c */ /* 0x080fe6000004180c */
[----:B------:R1:W2:Y:S05]  /*1d830*/  MUFU.EX2 R205, R84 ;  /* 0x0000005400cd7308 */ /* 0x0002aa0000000800 */
[C---:B------:R-:W-:Y:S08]  /*1d840*/  HMMA.16816.F32.BF16 R16, R76.reuse, R86, R16 ;  /* 0x000000564c10723c */ /* 0x040ff00000041810 */
[-C--:B------:R-:W-:Y:S08]  /*1d850*/  HMMA.16816.F32.BF16 R20, R76, R88.reuse, R20 ;  /* 0x000000584c14723c */ /* 0x080ff00000041814 */
[C---:B------:R-:W-:Y:S04]  /*1d860*/  HMMA.16816.F32.BF16 R24, R80.reuse, R88, R24 ;  /* 0x000000585018723c */ /* 0x040fe80000041818 */
[--C-:B-1----:R-:W-:Y:S04]  /*1d870*/  FFMA.FTZ R84, R204, c[0x0][0x2d0], -R2.reuse ;  /* 0x0000b400cc547a23 */ /* 0x102fe80000010802 */
[-C--:B------:R-:W-:Y:S01]  /*1d880*/  HMMA.16816.F32.BF16 R28, R80, R90.reuse, R28 ;  /* 0x0000005a501c723c */ /* 0x080fe2000004181c */
[----:B------:R1:W-:Y:S07]  /*1d890*/  MUFU.EX2 R136, R84 ;  /* 0x0000005400887308 */ /* 0x0003ee0000000800 */
[C---:B------:R-:W-:Y:S08]  /*1d8a0*/  HMMA.16816.F32.BF16 R32, R76.reuse, R90, R32 ;  /* 0x0000005a4c20723c */ /* 0x040ff00000041820 */
[-C--:B------:R-:W-:Y:S08]  /*1d8b0*/  HMMA.16816.F32.BF16 R36, R76, R92.reuse, R36 ;  /* 0x0000005c4c24723c */ /* 0x080ff00000041824 */
[C---:B------:R-:W-:Y:S04]  /*1d8c0*/  HMMA.16816.F32.BF16 R40, R80.reuse, R92, R40 ;  /* 0x0000005c5028723c */ /* 0x040fe80000041828 */
[--C-:B-1----:R-:W-:Y:S01]  /*1d8d0*/  FFMA.FTZ R84, R128, c[0x0][0x2d0], -R2.reuse ;  /* 0x0000b40080547a23 */ /* 0x102fe20000010802 */
[----:B------:R-:W-:Y:S02]  /*1d8e0*/  MOV R128, R127 ;  /* 0x0000007f00807202 */ /* 0x000fe40000000f00 */
[----:B------:R-:W-:Y:S01]  /*1d8f0*/  MOV R127, R126 ;  /* 0x0000007e007f7202 */ /* 0x000fe20000000f00 */
[-C--:B------:R-:W-:Y:S01]  /*1d900*/  HMMA.16816.F32.BF16 R44, R80, R94.reuse, R44 ;  /* 0x0000005e502c723c */ /* 0x080fe2000004182c */
[----:B------:R1:W3:Y:S03]  /*1d910*/  MUFU.EX2 R141, R84 ;  /* 0x00000054008d7308 */ /* 0x0002e60000000800 */
[----:B------:R-:W-:Y:S01]  /*1d920*/  FFMA.FTZ R88, R128, c[0x0][0x2d0], -R2 ;  /* 0x0000b40080587a23 */ /* 0x000fe20000010802 */
[----:B------:R-:W-:Y:S02]  /*1d930*/  MOV R128, R127 ;  /* 0x0000007f00807202 */ /* 0x000fe40000000f00 */
[----:B------:R-:W-:Y:S01]  /*1d940*/  MOV R126, R125 ;  /* 0x0000007d007e7202 */ /* 0x000fe20000000f00 */
[C---:B------:R-:W-:Y:S03]  /*1d950*/  HMMA.16816.F32.BF16 R48, R76.reuse, R94, R48 ;  /* 0x0000005e4c30723c */ /* 0x040fe60000041830 */
[----:B------:R4:W-:Y:S01]  /*1d960*/  MUFU.EX2 R144, R88 ;  /* 0x0000005800907308 */ /* 0x0009e20000000800 */
[----:B------:R-:W-:Y:S01]  /*1d970*/  FFMA.FTZ R92, R128, c[0x0][0x2d0], -R100 ;  /* 0x0000b400805c7a23 */ /* 0x000fe20000010864 */
[----:B------:R-:W-:Y:S02]  /*1d980*/  MOV R125, R111 ;  /* 0x0000006f007d7202 */ /* 0x000fe40000000f00 */
[----:B------:R-:W-:Y:S02]  /*1d990*/  MOV R127, R126 ;  /* 0x0000007e007f7202 */ /* 0x000fe40000000f00 */
[----:B------:R-:W-:Y:S03]  /*1d9a0*/  MOV R126, R125 ;  /* 0x0000007d007e7202 */ /* 0x000fe60000000f00 */
[----:B------:R-:W-:Y:S01]  /*1d9b0*/  MOV R125, R124 ;  /* 0x0000007c007d7202 */ /* 0x000fe20000000f00 */
[----:B------:R2:W-:Y:S01]  /*1d9c0*/  MUFU.EX2 R146, R92 ;  /* 0x0000005c00927308 */ /* 0x0005e20000000800 */
[----:B------:R-:W-:Y:S02]  /*1d9d0*/  MOV R128, R127 ;  /* 0x0000007f00807202 */ /* 0x000fe40000000f00 */
[----:B------:R-:W-:Y:S01]  /*1d9e0*/  MOV R127, R126 ;  /* 0x0000007e007f7202 */ /* 0x000fe20000000f00 */
[----:B-1----:R-:W-:Y:S01]  /*1d9f0*/  FFMA.FTZ R84, R203, c[0x0][0x2d0], -R2 ;  /* 0x0000b400cb547a23 */ /* 0x002fe20000010802 */
[----:B------:R-:W-:Y:S02]  /*1da00*/  MOV R126, R125 ;  /* 0x0000007d007e7202 */ /* 0x000fe40000000f00 */
[----:B------:R-:W-:Y:S02]  /*1da10*/  MOV R124, R113 ;  /* 0x00000071007c7202 */ /* 0x000fe40000000f00 */
[----:B------:R-:W-:Y:S01]  /*1da20*/  MOV R113, R219 ;  /* 0x000000db00717202 */ /* 0x000fe20000000f00 */
[----:B------:R1:W1:Y:S01]  /*1da30*/  MUFU.EX2 R140, R84 ;  /* 0x00000054008c7308 */ /* 0x0002620000000800 */
[----:B------:R-:W-:Y:S02]  /*1da40*/  MOV R125, R124 ;  /* 0x0000007c007d7202 */ /* 0x000fe40000000f00 */
[----:B------:R-:W-:Y:S01]  /*1da50*/  MOV R124, R123 ;  /* 0x0000007b007c7202 */ /* 0x000fe20000000f00 */
[----:B----4-:R-:W-:Y:S01]  /*1da60*/  FFMA.FTZ R88, R201, c[0x0][0x2d0], -R96 ;  /* 0x0000b400c9587a23 */ /* 0x010fe20000010860 */
[----:B------:R-:W-:Y:S02]  /*1da70*/  MOV R123, R122 ;  /* 0x0000007a007b7202 */ /* 0x000fe40000000f00 */
[----:B------:R-:W-:Y:S02]  /*1da80*/  MOV R122, R121 ;  /* 0x00000079007a7202 */ /* 0x000fe40000000f00 */
[----:B------:R-:W-:Y:S01]  /*1da90*/  MOV R121, R119 ;  /* 0x0000007700797202 */ /* 0x000fe20000000f00 */
[----:B------:R4:W-:Y:S01]  /*1daa0*/  MUFU.EX2 R147, R88 ;  /* 0x0000005800937308 */ /* 0x0009e20000000800 */
[----:B------:R-:W-:Y:S02]  /*1dab0*/  MOV R119, R118 ;  /* 0x0000007600777202 */ /* 0x000fe40000000f00 */
[----:B------:R-:W-:Y:S01]  /*1dac0*/  MOV R118, R117 ;  /* 0x0000007500767202 */ /* 0x000fe20000000f00 */
[----:B--2---:R-:W-:Y:S01]  /*1dad0*/  FFMA.FTZ R92, R128, c[0x0][0x2d0], -R100 ;  /* 0x0000b400805c7a23 */ /* 0x004fe20000010864 */
[----:B------:R-:W-:Y:S02]  /*1dae0*/  MOV R128, R127 ;  /* 0x0000007f00807202 */ /* 0x000fe40000000f00 */
[----:B------:R-:W-:Y:S02]  /*1daf0*/  MOV R127, R126 ;  /* 0x0000007e007f7202 */ /* 0x000fe40000000f00 */
[----:B------:R-:W-:Y:S01]  /*1db00*/  MOV R126, R125 ;  /* 0x0000007d007e7202 */ /* 0x000fe20000000f00 */
[----:B------:R2:W-:Y:S01]  /*1db10*/  MUFU.EX2 R201, R92 ;  /* 0x0000005c00c97308 */ /* 0x0005e20000000800 */
        /* <DEDUP_REMOVED lines=9> */
[--C-:B----4-:R-:W-:Y:S01]  /*1dbb0*/  FFMA.FTZ R88, R202, c[0x0][0x2d0], -R96.reuse ;  /* 0x0000b400ca587a23 */ /* 0x110fe20000010860 */
[----:B------:R-:W-:Y:S01]  /*1dbc0*/  MOV R110, R215 ;  /* 0x000000d7006e7202 */ /* 0x000fe20000000f00 */
[----:B------:R4:W5:Y:S02]  /*1dbd0*/  LDL.LU R219, [R1+0x70] ;  /* 0x0000700001db7983 */ /* 0x0009640000300800 */
[----:B------:R3:W-:Y:S02]  /*1dbe0*/  MUFU.EX2 R204, R88 ;  /* 0x0000005800cc7308 */ /* 0x0007e40000000800 */
[----:B------:R4:W5:Y:S04]  /*1dbf0*/  LDL.LU R208, [R1+0x6c] ;  /* 0x00006c0001d07983 */ /* 0x0009680000300800 */
[----:B------:R4:W5:Y:S01]  /*1dc00*/  LDL.LU R215, [R1+0x68] ;  /* 0x0000680001d77983 */ /* 0x0009620000300800 */
[--C-:B--2---:R-:W-:Y:S02]  /*1dc10*/  FFMA.FTZ R92, R125, c[0x0][0x2d0], -R103.reuse ;  /* 0x0000b4007d5c7a23 */ /* 0x104fe40000010867 */
[----:B---3--:R-:W-:Y:S01]  /*1dc20*/  FFMA.FTZ R88, R195, c[0x0][0x2d0], -R96 ;  /* 0x0000b400c3587a23 */ /* 0x008fe20000010860 */
[-C--:B-1----:R-:W-:Y:S03]  /*1dc30*/  HMMA.16816.F32.BF16 R52, R76, R84.reuse, R52 ;  /* 0x000000544c34723c */ /* 0x082fe60000041834 */
[----:B------:R1:W-:Y:S05]  /*1dc40*/  MUFU.EX2 R203, R88 ;  /* 0x0000005800cb7308 */ /* 0x0003ea0000000800 */
[C---:B------:R-:W-:Y:S07]  /*1dc50*/  HMMA.16816.F32.BF16 R56, R80.reuse, R84, R56 ;  /* 0x000000545038723c */ /* 0x040fee0000041838 */
[--C-:B------:R-:W-:Y:S01]  /*1dc60*/  FFMA.FTZ R84, R128, c[0x0][0x2d0], -R100.reuse ;  /* 0x0000b40080547a23 */ /* 0x100fe20000010864 */
[-C--:B------:R-:W-:Y:S03]  /*1dc70*/  HMMA.16816.F32.BF16 R60, R80, R86.reuse, R60 ;  /* 0x00000056503c723c */ /* 0x080fe6000004183c */
[----:B------:R2:W-:Y:S04]  /*1dc80*/  MUFU.EX2 R200, R84 ;  /* 0x0000005400c87308 */ /* 0x0005e80000000800 */
[----:B------:R-:W-:Y:S01]  /*1dc90*/  FFMA.FTZ R80, R127, c[0x0][0x2d0], -R100 ;  /* 0x0000b4007f507a23 */ /* 0x000fe20000010864 */
[----:B------:R-:W-:Y:S04]  /*1dca0*/  HMMA.16816.F32.BF16 R64, R76, R86, R64 ;  /* 0x000000564c40723c */ /* 0x000fe80000041840 */
[----:B-1----:R-:W-:Y:S01]  /*1dcb0*/  FFMA.FTZ R88, R197, c[0x0][0x2d0], -R96 ;  /* 0x0000b400c5587a23 */ /* 0x002fe20000010860 */
[----:B------:R1:W-:Y:S01]  /*1dcc0*/  MUFU.EX2 R199, R80 ;  /* 0x0000005000c77308 */ /* 0x0003e20000000800 */
[----:B------:R-:W-:Y:S02]  /*1dcd0*/  F2FP.BF16.PACK_AB R82, R205, R142 ;  /* 0x0000008ecd52723e */ /* 0x000fe400000010ff */
[----:B------:R-:W-:Y:S04]  /*1dce0*/  F2FP.BF16.PACK_AB R76, R139, R231 ;  /* 0x000000e78b4c723e */ /* 0x000fe800000010ff */
[----:B------:R-:W-:Y:S02]  /*1dcf0*/  F2FP.BF16.PACK_AB R78, R229, R230 ;  /* 0x000000e6e54e723e */ /* 0x000fe400000010ff */
[----:B------:R-:W-:Y:S01]  /*1dd00*/  F2FP.BF16.PACK_AB R77, R228, R138 ;  /* 0x0000008ae44d723e */ /* 0x000fe200000010ff */
[----:B------:R3:W-:Y:S01]  /*1dd10*/  MUFU.EX2 R202, R88 ;  /* 0x0000005800ca7308 */ /* 0x0007e20000000800 */
[----:B------:R-:W-:Y:S02]  /*1dd20*/  F2FP.BF16.PACK_AB R79, R206, R207 ;  /* 0x000000cfce4f723e */ /* 0x000fe400000010ff */
[----:B------:R-:W-:Y:S01]  /*1dd30*/  F2FP.BF16.PACK_AB R81, R141, R136 ;  /* 0x000000888d51723e */ /* 0x000fe200000010ff */
[----:B--2---:R-:W-:Y:S01]  /*1dd40*/  LDSM.16.MT88.4 R84, [R212+0x1100] ;  /* 0x00110000d454783b */ /* 0x004fe20000004200 */
[----:B------:R-:W-:Y:S05]  /*1dd50*/  F2FP.BF16.PACK_AB R83, R144, R140 ;  /* 0x0000008c9053723e */ /* 0x000fea00000010ff */
[----:B------:R2:W-:Y:S01]  /*1dd60*/  MUFU.EX2 R197, R92 ;  /* 0x0000005c00c57308 */ /* 0x0005e20000000800 */
[--C-:B-1----:R-:W-:Y:S09]  /*1dd70*/  FFMA.FTZ R80, R126, c[0x0][0x2d0], -R103.reuse ;  /* 0x0000b4007e507a23 */ /* 0x102ff20000010867 */
[----:B------:R1:W-:Y:S01]  /*1dd80*/  MUFU.EX2 R145, R80 ;  /* 0x0000005000917308 */ /* 0x0003e20000000800 */
[----:B---3--:R-:W3:Y:S08]  /*1dd90*/  LDSM.16.MT88.4 R88, [R209+0x1100] ;  /* 0x00110000d158783b */ /* 0x008ef00000004200 */
[----:B--2---:R-:W2:Y:S01]  /*1dda0*/  LDSM.16.MT88.4 R92, [R210+0x1100] ;  /* 0x00110000d25c783b */ /* 0x004ea20000004200 */
[----:B-1----:R-:W-:Y:S01]  /*1ddb0*/  F2FP.BF16.PACK_AB R80, R143, R137 ;  /* 0x000000898f50723e */ /* 0x002fe200000010ff */
[-C--:B---3--:R-:W-:Y:S08]  /*1ddc0*/  HMMA.16816.F32.BF16 R4, R76, R88.reuse, R4 ;  /* 0x000000584c04723c */ /* 0x088ff00000041804 */
[C---:B------:R-:W-:Y:S07]  /*1ddd0*/  HMMA.16816.F32.BF16 R8, R80.reuse, R88, R8 ;  /* 0x000000585008723c */ /* 0x040fee0000041808 */
[--C-:B------:R-:W-:Y:S01]  /*1dde0*/  FFMA.FTZ R88, R124, c[0x0][0x2d0], -R103.reuse ;  /* 0x0000b4007c587a23 */ /* 0x100fe20000010867 */
[-C--:B------:R-:W-:Y:S03]  /*1ddf0*/  HMMA.16816.F32.BF16 R12, R80, R90.reuse, R12 ;  /* 0x0000005a500c723c */ /* 0x080fe6000004180c */
[----:B------:R1:W-:Y:S05]  /*1de00*/  MUFU.EX2 R198, R88 ;  /* 0x0000005800c67308 */ /* 0x0003ea0000000800 */
[C---:B------:R-:W-:Y:S08]  /*1de10*/  HMMA.16816.F32.BF16 R16, R76.reuse, R90, R16 ;  /* 0x0000005a4c10723c */ /* 0x040ff00000041810 */
[-C--:B------:R-:W-:Y:S08]  /*1de20*/  HMMA.16816.F32.BF16 R20, R76, R84.reuse, R20 ;  /* 0x000000544c14723c */ /* 0x080ff00000041814 */
[C---:B------:R-:W-:Y:S04]  /*1de30*/  HMMA.16816.F32.BF16 R24, R80.reuse, R84, R24 ;  /* 0x000000545018723c */ /* 0x040fe80000041818 */
[--C-:B-1----:R-:W-:Y:S03]  /*1de40*/  FFMA.FTZ R88, R123, c[0x0][0x2d0], -R103.reuse ;  /* 0x0000b4007b587a23 */ /* 0x102fe60000010867 */
[--C-:B------:R-:W-:Y:S01]  /*1de50*/  FFMA.FTZ R84, R120, c[0x0][0x2d0], -R2.reuse ;  /* 0x0000b40078547a23 */ /* 0x100fe20000010802 */
[-C--:B------:R-:W-:Y:S01]  /*1de60*/  HMMA.16816.F32.BF16 R28, R80, R86.reuse, R28 ;  /* 0x00000056501c723c */ /* 0x080fe2000004181c */
[----:B------:R1:W3:Y:S07]  /*1de70*/  MUFU.EX2 R196, R88 ;  /* 0x0000005800c47308 */ /* 0x0002ee0000000800 */
[C---:B------:R-:W-:Y:S03]  /*1de80*/  HMMA.16816.F32.BF16 R32, R76.reuse, R86, R32 ;  /* 0x000000564c20723c */ /* 0x040fe60000041820 */
[----:B------:R3:W-:Y:S05]  /*1de90*/  MUFU.EX2 R154, R84 ;  /* 0x00000054009a7308 */ /* 0x0007ea0000000800 */
[-C--:B--2---:R-:W-:Y:S08]  /*1dea0*/  HMMA.16816.F32.BF16 R36, R76, R92.reuse, R36 ;  /* 0x0000005c4c24723c */ /* 0x084ff00000041824 */
[C---:B------:R-:W-:Y:S04]  /*1deb0*/  HMMA.16816.F32.BF16 R40, R80.reuse, R92, R40 ;  /* 0x0000005c5028723c */ /* 0x040fe80000041828 */
[----:B-1----:R-:W-:Y:S03]  /*1dec0*/  FFMA.FTZ R88, R122, c[0x0][0x2d0], -R2 ;  /* 0x0000b4007a587a23 */ /* 0x002fe60000010802 */
[----:B------:R-:W-:Y:S01]  /*1ded0*/  FFMA.FTZ R92, R115, c[0x0][0x2d0], -R96 ;  /* 0x0000b400735c7a23 */ /* 0x000fe20000010860 */
[-C--:B------:R-:W-:Y:S01]  /*1dee0*/  HMMA.16816.F32.BF16 R44, R80, R94.reuse, R44 ;  /* 0x0000005e502c723c */ /* 0x080fe2000004182c */
[----:B------:R1:W-:Y:S03]  /*1def0*/  MUFU.EX2 R155, R88 ;  /* 0x00000058009b7308 */ /* 0x0003e60000000800 */
[--C-:B---3--:R-:W-:Y:S04]  /*1df00*/  FFMA.FTZ R84, R119, c[0x0][0x2d0], -R2.reuse ;  /* 0x0000b40077547a23 */ /* 0x108fe80000010802 */
[C---:B------:R-:W-:Y:S03]  /*1df10*/  HMMA.16816.F32.BF16 R48, R76.reuse, R94, R48 ;  /* 0x0000005e4c30723c */ /* 0x040fe60000041830 */
[----:B------:R2:W-:Y:S10]  /*1df20*/  MUFU.EX2 R152, R84 ;  /* 0x0000005400987308 */ /* 0x0005f40000000800 */
[----:B------:R3:W-:Y:S01]  /*1df30*/  MUFU.EX2 R192, R92 ;  /* 0x0000005c00c07308 */ /* 0x0007e20000000800 */
[----:B-1----:R-:W-:Y:S09]  /*1df40*/  FFMA.FTZ R88, R121, c[0x0][0x2d0], -R2 ;  /* 0x0000b40079587a23 */ /* 0x002ff20000010802 */
[----:B------:R1:W1:Y:S01]  /*1df50*/  MUFU.EX2 R153, R88 ;  /* 0x0000005800997308 */ /* 0x0002620000000800 */
[----:B--2---:R-:W-:Y:S09]  /*1df60*/  FFMA.FTZ R84, R118, c[0x0][0x2d0], -R96 ;  /* 0x0000b40076547a23 */ /* 0x004ff20000010860 */
[----:B------:R2:W-:Y:S01]  /*1df70*/  MUFU.EX2 R194, R84 ;  /* 0x0000005400c27308 */ /* 0x0005e20000000800 */
[----:B---3--:R-:W-:Y:S09]  /*1df80*/  FFMA.FTZ R92, R191, c[0x0][0x2d0], -R100 ;  /* 0x0000b400bf5c7a23 */ /* 0x008ff20000010864 */
[----:B------:R-:W-:Y:S01]  /*1df90*/  MUFU.EX2 R191, R92 ;  /* 0x0000005c00bf7308 */ /* 0x000fe20000000800 */
[----:B-1----:R-:W1:Y:S01]  /*1dfa0*/  LDSM.16.MT88.4 R88, [R211+0x1100] ;  /* 0x00110000d358783b */ /* 0x002e620000004200 */
[--C-:B--2---:R-:W-:Y:S08]  /*1dfb0*/  FFMA.FTZ R84, R117, c[0x0][0x2d0], -R96.reuse ;  /* 0x0000b40075547a23 */ /* 0x104ff00000010860 */
[----:B------:R2:W-:Y:S02]  /*1dfc0*/  MUFU.EX2 R195, R84 ;  /* 0x0000005400c37308 */ /* 0x0005e40000000800 */
[----:B--2---:R-:W-:Y:S01]  /*1dfd0*/  FFMA.FTZ R84, R116, c[0x0][0x2d0], -R96 ;  /* 0x0000b40074547a23 */ /* 0x004fe20000010860 */
[-C--:B-1----:R-:W-:Y:S01]  /*1dfe0*/  HMMA.16816.F32.BF16 R52, R76, R88.reuse, R52 ;  /* 0x000000584c34723c */ /* 0x082fe20000041834 */
[----:B------:R-:W-:Y:S06]  /*1dff0*/  LDSM.16.MT88.4 R116, [R209+0x2900] ;  /* 0x00290000d174783b */ /* 0x000fec0000004200 */
[----:B------:R1:W-:Y:S01]  /*1e000*/  MUFU.EX2 R193, R84 ;  /* 0x0000005400c17308 */ /* 0x0003e20000000800 */
[C---:B------:R-:W-:Y:S07]  /*1e010*/  HMMA.16816.F32.BF16 R56, R80.reuse, R88, R56 ;  /* 0x000000585038723c */ /* 0x040fee0000041838 */
[--C-:B------:R-:W-:Y:S01]  /*1e020*/  FFMA.FTZ R88, R112, c[0x0][0x2d0], -R100.reuse ;  /* 0x0000b40070587a23 */ /* 0x100fe20000010864 */
[-C--:B------:R-:W-:Y:S04]  /*1e030*/  HMMA.16816.F32.BF16 R60, R80, R90.reuse, R60 ;  /* 0x0000005a503c723c */ /* 0x080fe8000004183c */
[----:B------:R-:W-:Y:S02]  /*1e040*/  MOV R112, R189 ;  /* 0x000000bd00707202 */ /* 0x000fe40000000f00 */
[----:B------:R2:W-:Y:S01]  /*1e050*/  MUFU.EX2 R189, R88 ;  /* 0x0000005800bd7308 */ /* 0x0005e20000000800 */
[--C-:B------:R-:W-:Y:S01]  /*1e060*/  FFMA.FTZ R80, R114, c[0x0][0x2d0], -R100.reuse ;  /* 0x0000b40072507a23 */ /* 0x100fe20000010864 */
[----:B------:R-:W-:Y:S01]  /*1e070*/  HMMA.16816.F32.BF16 R64, R76, R90, R64 ;  /* 0x0000005a4c40723c */ /* 0x000fe20000041840 */
[----:B-1----:R-:W1:Y:S03]  /*1e080*/  LDSM.16.MT88.4 R84, [R209+0x1900] ;  /* 0x00190000d154783b */ /* 0x002e660000004200 */
[----:B------:R-:W-:Y:S01]  /*1e090*/  F2FP.BF16.PACK_AB R82, R196, R198 ;  /* 0x000000c6c452723e */ /* 0x000fe200000010ff */
[--C-:B------:R-:W-:Y:S01]  /*1e0a0*/  FFMA.FTZ R92, R112, c[0x0][0x2d0], -R103.reuse ;  /* 0x0000b400705c7a23 */ /* 0x100fe20000010867 */
[----:B------:R-:W-:Y:S02]  /*1e0b0*/  F2FP.BF16.PACK_AB R81, R153, R155 ;  /* 0x0000009b9951723e */ /* 0x000fe400000010ff */
[----:B------:R3:W-:Y:S01]  /*1e0c0*/  MUFU.EX2 R187, R80 ;  /* 0x0000005000bb7308 */ /* 0x0007e20000000800 */
[----:B------:R-:W-:Y:S03]  /*1e0d0*/  F2FP.BF16.PACK_AB R76, R204, R147 ;  /* 0x00000093cc4c723e */ /* 0x000fe600000010ff */
[----:B------:R-:W-:Y:S02]  /*1e0e0*/  F2FP.BF16.PACK_AB R78, R202, R203 ;  /* 0x000000cbca4e723e */ /* 0x000fe400000010ff */
[----:B------:R-:W-:Y:S02]  /*1e0f0*/  F2FP.BF16.PACK_AB R77, R201, R146 ;  /* 0x00000092c94d723e */ /* 0x000fe400000010ff */
[----:B------:R-:W-:Y:S02]  /*1e100*/  F2FP.BF16.PACK_AB R79, R199, R200 ;  /* 0x000000c8c74f723e */ /* 0x000fe400000010ff */
[----:B------:R1:W-:Y:S01]  /*1e110*/  MUFU.EX2 R159, R92 ;  /* 0x0000005c009f7308 */ /* 0x0003e20000000800 */
[----:B------:R-:W-:Y:S01]  /*1e120*/  F2FP.BF16.PACK_AB R83, R152, R154 ;  /* 0x0000009a9853723e */ /* 0x000fe200000010ff */
[----:B--2---:R-:W2:Y:S01]  /*1e130*/  LDSM.16.MT88.4 R88, [R212+0x1900] ;  /* 0x00190000d458783b */ /* 0x004ea20000004200 */
[----:B---3--:R-:W-:Y:S07]  /*1e140*/  FFMA.FTZ R80, R113, c[0x0][0x2d0], -R100 ;  /* 0x0000b40071507a23 */ /* 0x008fee0000010864 */
[----:B------:R3:W-:Y:S01]  /*1e150*/  MUFU.EX2 R185, R80 ;  /* 0x0000005000b97308 */ /* 0x0007e20000000800 */
[-C--:B-1----:R-:W-:Y:S01]  /*1e160*/  HMMA.16816.F32.BF16 R4, R76, R84.reuse, R4 ;  /* 0x000000544c04723c */ /* 0x082fe20000041804 */
[----:B------:R-:W1:Y:S02]  /*1e170*/  LDSM.16.MT88.4 R92, [R210+0x1900] ;  /* 0x00190000d25c783b */ /* 0x000e640000004200 */
[----:B---3--:R-:W-:Y:S07]  /*1e180*/  F2FP.BF16.PACK_AB R80, R197, R145 ;  /* 0x00000091c550723e */ /* 0x008fee00000010ff */
[C---:B------:R-:W-:Y:S07]  /*1e190*/  HMMA.16816.F32.BF16 R8, R80.reuse, R84, R8 ;  /* 0x000000545008723c */ /* 0x040fee0000041808 */
[--C-:B------:R-:W-:Y:S01]  /*1e1a0*/  FFMA.FTZ R84, R111, c[0x0][0x2d0], -R103.reuse ;  /* 0x0000b4006f547a23 */ /* 0x100fe20000010867 */
[-C--:B------:R-:W-:Y:S03]  /*1e1b0*/  HMMA.16816.F32.BF16 R12, R80, R86.reuse, R12 ;  /* 0x00000056500c723c */ /* 0x080fe6000004180c */
[----:B------:R3:W-:Y:S01]  /*1e1c0*/  MUFU.EX2 R158, R84 ;  /* 0x00000054009e7308 */ /* 0x0007e20000000800 */
[----:B------:R-:W-:Y:S02]  /*1e1d0*/  MOV R111, R107 ;  /* 0x0000006b006f7202 */ /* 0x000fe40000000f00 */
[----:B------:R-:W-:Y:S02]  /*1e1e0*/  MOV R107, R175 ;  /* 0x000000af006b7202 */ /* 0x000fe40000000f00 */
[C---:B------:R-:W-:Y:S08]  /*1e1f0*/  HMMA.16816.F32.BF16 R16, R76.reuse, R86, R16 ;  /* 0x000000564c10723c */ /* 0x040ff00000041810 */
[-C--:B--2---:R-:W-:Y:S08]  /*1e200*/  HMMA.16816.F32.BF16 R20, R76, R88.reuse, R20 ;  /* 0x000000584c14723c */ /* 0x084ff00000041814 */
[C---:B------:R-:W-:Y:S04]  /*1e210*/  HMMA.16816.F32.BF16 R24, R80.reuse, R88, R24 ;  /* 0x000000585018723c */ /* 0x040fe80000041818 */
[--C-:B---3--:R-:W-:Y:S01]  /*1e220*/  FFMA.FTZ R84, R110, c[0x0][0x2d0], -R103.reuse ;  /* 0x0000b4006e547a23 */ /* 0x108fe20000010867 */
[----:B------:R-:W-:Y:S02]  /*1e230*/  MOV R110, R168 ;  /* 0x000000a8006e7202 */ /* 0x000fe40000000f00 */
[----:B------:R-:W-:Y:S01]  /*1e240*/  FFMA.FTZ R88, R98, c[0x0][0x2d0], -R2 ;  /* 0x0000b40062587a23 */ /* 0x000fe20000010802 */
[-C--:B------:R-:W-:Y:S01]  /*1e250*/  HMMA.16816.F32.BF16 R28, R80, R90.reuse, R28 ;  /* 0x0000005a501c723c */ /* 0x080fe2000004181c */
[----:B------:R2:W-:Y:S07]  /*1e260*/  MUFU.EX2 R182, R84 ;  /* 0x0000005400b67308 */ /* 0x0005ee0000000800 */
[C---:B------:R-:W-:Y:S03]  /*1e270*/  HMMA.16816.F32.BF16 R32, R76.reuse, R90, R32 ;  /* 0x0000005a4c20723c */ /* 0x040fe60000041820 */
[----:B------:R3:W-:Y:S05]  /*1e280*/  MUFU.EX2 R168, R88 ;  /* 0x0000005800a87308 */ /* 0x0007ea0000000800 */
[-C--:B-1----:R-:W-:Y:S08]  /*1e290*/  HMMA.16816.F32.BF16 R36, R76, R92.reuse, R36 ;  /* 0x0000005c4c24723c */ /* 0x082ff00000041824 */
[C---:B------:R-:W-:Y:S04]  /*1e2a0*/  HMMA.16816.F32.BF16 R40, R80.reuse, R92, R40 ;  /* 0x0000005c5028723c */ /* 0x040fe80000041828 */
[--C-:B--2---:R-:W-:Y:S03]  /*1e2b0*/  FFMA.FTZ R84, R178, c[0x0][0x2d0], -R103.reuse ;  /* 0x0000b400b2547a23 */ /* 0x104fe60000010867 */
[----:B------:R-:W-:Y:S01]  /*1e2c0*/  FFMA.FTZ R92, R172, c[0x0][0x2d0], -R96 ;  /* 0x0000b400ac5c7a23 */ /* 0x000fe20000010860 */
[-C--:B------:R-:W-:Y:S01]  /*1e2d0*/  HMMA.16816.F32.BF16 R44, R80, R94.reuse, R44 ;  /* 0x0000005e502c723c */ /* 0x080fe2000004182c */
[----:B------:R1:W-:Y:S03]  /*1e2e0*/  MUFU.EX2 R178, R84 ;  /* 0x0000005400b27308 */ /* 0x0003e60000000800 */
[--C-:B---3--:R-:W-:Y:S04]  /*1e2f0*/  FFMA.FTZ R88, R97, c[0x0][0x2d0], -R2.reuse ;  /* 0x0000b40061587a23 */ /* 0x108fe80000010802 */
[C---:B------:R-:W-:Y:S04]  /*1e300*/  HMMA.16816.F32.BF16 R48, R76.reuse, R94, R48 ;  /* 0x0000005e4c30723c */ /* 0x040fe80000041830 */
[--C-:B-1----:R-:W-:Y:S01]  /*1e310*/  FFMA.FTZ R84, R109, c[0x0][0x2d0], -R2.reuse ;  /* 0x0000b4006d547a23 */ /* 0x102fe20000010802 */
[----:B------:R-:W-:Y:S02]  /*1e320*/  MOV R109, R170 ;  /* 0x000000aa006d7202 */ /* 0x000fe40000000f00 */
[----:B------:R-:W-:Y:S01]  /*1e330*/  MOV R170, R169 ;  /* 0x000000a900aa7202 */ /* 0x000fe20000000f00 */
[----:B------:R1:W-:Y:S10]  /*1e340*/  MUFU.EX2 R157, R84 ;  /* 0x00000054009d7308 */ /* 0x0003f40000000800 */
[----:B------:R2:W-:Y:S01]  /*1e350*/  MUFU.EX2 R169, R88 ;  /* 0x0000005800a97308 */ /* 0x0005e20000000800 */
[----:B-1----:R-:W-:Y:S01]  /*1e360*/  FFMA.FTZ R84, R108, c[0x0][0x2d0], -R2 ;  /* 0x0000b4006c547a23 */ /* 0x002fe20000010802 */
[----:B------:R-:W-:Y:S02]  /*1e370*/  MOV R108, R105 ;  /* 0x00000069006c7202 */ /* 0x000fe40000000f00 */
[----:B------:R-:W-:Y:S06]  /*1e380*/  MOV R105, R174 ;  /* 0x000000ae00697202 */ /* 0x000fec0000000f00 */
[----:B------:R1:W-:Y:S01]  /*1e390*/  MUFU.EX2 R156, R84 ;  /* 0x00000054009c7308 */ /* 0x0003e20000000800 */
[----:B------:R-:W-:Y:S02]  /*1e3a0*/  MOV R113, R108 ;  /* 0x0000006c00717202 */ /* 0x000fe40000000f00 */
[----:B------:R-:W-:Y:S01]  /*1e3b0*/  MOV R112, R105 ;  /* 0x0000006900707202 */ /* 0x000fe20000000f00 */
[----:B--2---:R-:W-:Y:S06]  /*1e3c0*/  FFMA.FTZ R88, R177, c[0x0][0x2d0], -R96 ;  /* 0x0000b400b1587a23 */ /* 0x004fec0000010860 */
[----:B------:R2:W-:Y:S10]  /*1e3d0*/  MUFU.EX2 R174, R92 ;  /* 0x0000005c00ae7308 */ /* 0x0005f40000000800 */
[----:B------:R3:W-:Y:S01]  /*1e3e0*/  MUFU.EX2 R177, R88 ;  /* 0x0000005800b17308 */ /* 0x0007e20000000800 */
[----:B-1----:R-:W1:Y:S01]  /*1e3f0*/  LDSM.16.MT88.4 R84, [R211+0x1900] ;  /* 0x00190000d354783b */ /* 0x002e620000004200 */
[----:B--2---:R-:W-:Y:S01]  /*1e400*/  FFMA.FTZ R92, R111, c[0x0][0x2d0], -R100 ;  /* 0x0000b4006f5c7a23 */ /* 0x004fe20000010864 */
[----:B------:R-:W-:Y:S04]  /*1e410*/  MOV R111, R171 ;  /* 0x000000ab006f7202 */ /* 0x000fe80000000f00 */
[----:B------:R-:W-:Y:S01]  /*1e420*/  MOV R124, R111 ;  /* 0x0000006f007c7202 */ /* 0x000fe20000000f00 */
[--C-:B---3--:R-:W-:Y:S04]  /*1e430*/  FFMA.FTZ R88, R176, c[0x0][0x2d0], -R96.reuse ;  /* 0x0000b400b0587a23 */ /* 0x108fe80000010860 */
[----:B------:R2:W3:Y:S01]  /*1e440*/  MUFU.EX2 R175, R88 ;  /* 0x0000005800af7308 */ /* 0x0004e20000000800 */
[-C--:B-1----:R-:W-:Y:S08]  /*1e450*/  HMMA.16816.F32.BF16 R52, R76, R84.reuse, R52 ;  /* 0x000000544c34723c */ /* 0x082ff00000041834 */
[C---:B------:R-:W-:Y:S04]  /*1e460*/  HMMA.16816.F32.BF16 R56, R80.reuse, R84, R56 ;  /* 0x000000545038723c */ /* 0x040fe80000041838 */
[----:B--2---:R-:W-:Y:S01]  /*1e470*/  FFMA.FTZ R88, R173, c[0x0][0x2d0], -R96 ;  /* 0x0000b400ad587a23 */ /* 0x004fe20000010860 */
[----:B---3--:R-:W-:Y:S01]  /*1e480*/  F2FP.BF16.PACK_AB R164, R175, R177 ;  /* 0x000000b1afa4723e */ /* 0x008fe200000010ff */
[----:B------:R-:W-:Y:S01]  /*1e490*/  MUFU.EX2 R173, R92 ;  /* 0x0000005c00ad7308 */ /* 0x000fe20000000800 */
[--C-:B------:R-:W-:Y:S01]  /*1e4a0*/  FFMA.FTZ R84, R99, c[0x0][0x2d0], -R100.reuse ;  /* 0x0000b40063547a23 */ /* 0x100fe20000010864 */
[-C--:B------:R-:W-:Y:S01]  /*1e4b0*/  HMMA.16816.F32.BF16 R60, R80, R86.reuse, R60 ;  /* 0x00000056503c723c */ /* 0x080fe2000004183c */
[----:B------:R-:W-:Y:S06]  /*1e4c0*/  LDSM.16.MT88.4 R96, [R210+0x2100] ;  /* 0x00210000d260783b */ /* 0x000fec0000004200 */
[--C-:B------:R-:W-:Y:S01]  /*1e4d0*/  FFMA.FTZ R80, R110, c[0x0][0x2d0], -R100.reuse ;  /* 0x0000b4006e507a23 */ /* 0x100fe20000010864 */
[----:B------:R-:W-:Y:S01]  /*1e4e0*/  HMMA.16816.F32.BF16 R64, R76, R86, R64 ;  /* 0x000000564c40723c */ /* 0x000fe20000041840 */
[----:B------:R-:W1:Y:S03]  /*1e4f0*/  MUFU.EX2 R176, R88 ;  /* 0x0000005800b07308 */ /* 0x000e660000000800 */
[----:B------:R-:W-:Y:S01]  /*1e500*/  FFMA.FTZ R81, R170, c[0x0][0x2d0], -R100 ;  /* 0x0000b400aa517a23 */ /* 0x000fe20000010864 */
[----:B------:R-:W-:Y:S01]  /*1e510*/  MOV R110, R106 ;  /* 0x0000006a006e7202 */ /* 0x000fe20000000f00 */
[--C-:B------:R-:W-:Y:S01]  /*1e520*/  FFMA.FTZ R100, R109, c[0x0][0x2d0], -R103.reuse ;  /* 0x0000b4006d647a23 */ /* 0x100fe20000010867 */
[----:B------:R-:W-:Y:S01]  /*1e530*/  F2FP.BF16.PACK_AB R76, R195, R194 ;  /* 0x000000c2c34c723e */ /* 0x000fe200000010ff */
[----:B------:R-:W2:Y:S01]  /*1e540*/  LDL R109, [R1+0x38] ;  /* 0x00003800016d7983 */ /* 0x000ea20000100800 */
[----:B------:R-:W-:Y:S02]  /*1e550*/  FFMA.FTZ R103, R107, c[0x0][0x2d0], -R103 ;  /* 0x0000b4006b677a23 */ /* 0x000fe40000010867 */
[----:B------:R3:W-:Y:S01]  /*1e560*/  MUFU.EX2 R171, R81 ;  /* 0x0000005100ab7308 */ /* 0x0007e20000000800 */
[----:B------:R-:W4:Y:S01]  /*1e570*/  LDL.LU R108, [R1+0x1c] ;  /* 0x00001c00016c7983 */ /* 0x000f220000300800 */
[----:B------:R-:W-:Y:S02]  /*1e580*/  F2FP.BF16.PACK_AB R78, R192, R193 ;  /* 0x000000c1c04e723e */ /* 0x000fe400000010ff */
[----:B------:R-:W-:Y:S01]  /*1e590*/  F2FP.BF16.PACK_AB R77, R189, R191 ;  /* 0x000000bfbd4d723e */ /* 0x000fe200000010ff */
[----:B------:R-:W4:Y:S01]  /*1e5a0*/  LDL.LU R107, [R1+0x20] ;  /* 0x00002000016b7983 */ /* 0x000f220000300800 */
[----:B------:R-:W-:Y:S02]  /*1e5b0*/  F2FP.BF16.PACK_AB R79, R185, R187 ;  /* 0x000000bbb94f723e */ /* 0x000fe400000010ff */
[----:B------:R-:W-:Y:S01]  /*1e5c0*/  F2FP.BF16.PACK_AB R82, R178, R182 ;  /* 0x000000b6b252723e */ /* 0x000fe200000010ff */
[----:B------:R-:W4:Y:S01]  /*1e5d0*/  LDL.LU R106, [R1+0x24] ;  /* 0x00002400016a7983 */ /* 0x000f220000300800 */
[----:B------:R3:W3:Y:S01]  /*1e5e0*/  MUFU.EX2 R170, R80 ;  /* 0x0000005000aa7308 */ /* 0x0006e20000000800 */
[----:B------:R-:W-:Y:S02]  /*1e5f0*/  F2FP.BF16.PACK_AB R83, R169, R168 ;  /* 0x000000a8a953723e */ /* 0x000fe400000010ff */
[----:B------:R-:W4:Y:S01]  /*1e600*/  LDL.LU R105, [R1+0x28] ;  /* 0x0000280001697983 */ /* 0x000f220000300800 */
[----:B-1----:R-:W-:Y:S02]  /*1e610*/  F2FP.BF16.PACK_AB R166, R174, R176 ;  /* 0x000000b0aea6723e */ /* 0x002fe400000010ff */
[----:B------:R-:W-:Y:S01]  /*1e620*/  MOV R125, R110 ;  /* 0x0000006e007d7202 */ /* 0x000fe20000000f00 */
[----:B------:R-:W1:Y:S03]  /*1e630*/  LDSM.16.MT88.4 R88, [R209+0x2100] ;  /* 0x00210000d158783b */ /* 0x000e660000004200 */
[----:B------:R3:W3:Y:S02]  /*1e640*/  MUFU.EX2 R172, R84 ;  /* 0x0000005400ac7308 */ /* 0x0006e40000000800 */
[----:B---3--:R-:W-:Y:S03]  /*1e650*/  F2FP.BF16.PACK_AB R81, R156, R157 ;  /* 0x0000009d9c51723e */ /* 0x008fe600000010ff */
[----:B------:R-:W3:Y:S05]  /*1e660*/  LDSM.16.MT88.4 R92, [R212+0x2100] ;  /* 0x00210000d45c783b */ /* 0x000eea0000004200 */
[----:B------:R-:W1:Y:S01]  /*1e670*/  MUFU.EX2 R103, R103 ;  /* 0x0000006700677308 */ /* 0x000e620000000800 */
[----:B------:R-:W-:Y:S02]  /*1e680*/  F2FP.BF16.PACK_AB R80, R158, R159 ;  /* 0x0000009f9e50723e */ /* 0x000fe400000010ff */
[----:B------:R-:W-:Y:S07]  /*1e690*/  F2FP.BF16.PACK_AB R167, R171, R170 ;  /* 0x000000aaaba7723e */ /* 0x000fee00000010ff */
[----:B------:R-:W3:Y:S01]  /*1e6a0*/  MUFU.EX2 R100, R100 ;  /* 0x0000006400647308 */ /* 0x000ee20000000800 */
[----:B------:R-:W3:Y:S01]  /*1e6b0*/  LDSM.16.MT88.4 R84, [R211+0x2100] ;  /* 0x00210000d354783b */ /* 0x000ee20000004200 */
[----:B------:R-:W-:Y:S02]  /*1e6c0*/  F2FP.BF16.PACK_AB R165, R172, R173 ;  /* 0x000000adaca5723e */ /* 0x000fe400000010ff */
[----:B-1----:R-:W-:Y:S01]  /*1e6d0*/  F2FP.BF16.PACK_AB R162, R103, R102 ;  /* 0x0000006667a2723e */ /* 0x002fe200000010ff */
[-C--:B------:R-:W-:Y:S03]  /*1e6e0*/  HMMA.16816.F32.BF16 R4, R76, R88.reuse, R4 ;  /* 0x000000584c04723c */ /* 0x080fe60000041804 */
[----:B---3--:R-:W-:Y:S05]  /*1e6f0*/  F2FP.BF16.PACK_AB R160, R101, R100 ;  /* 0x0000006465a0723e */ /* 0x008fea00000010ff */
[C---:B------:R-:W-:Y:S07]  /*1e700*/  HMMA.16816.F32.BF16 R8, R80.reuse, R88, R8 ;  /* 0x000000585008723c */ /* 0x040fee0000041808 */
[--C-:B------:R-:W-:Y:S01]  /*1e710*/  FFMA.FTZ R88, R113, c[0x0][0x2d0], -R2.reuse ;  /* 0x0000b40071587a23 */ /* 0x100fe20000010802 */
[-C--:B------:R-:W-:Y:S03]  /*1e720*/  HMMA.16816.F32.BF16 R12, R80, R90.reuse, R12 ;  /* 0x0000005a500c723c */ /* 0x080fe6000004180c */
[----:B------:R1:W-:Y:S05]  /*1e730*/  MUFU.EX2 R89, R88 ;  /* 0x0000005800597308 */ /* 0x0003ea0000000800 */
[C---:B------:R-:W-:Y:S08]  /*1e740*/  HMMA.16816.F32.BF16 R16, R76.reuse, R90, R16 ;  /* 0x0000005a4c10723c */ /* 0x040ff00000041810 */
[-C--:B------:R-:W-:Y:S08]  /*1e750*/  HMMA.16816.F32.BF16 R20, R76, R92.reuse, R20 ;  /* 0x0000005c4c14723c */ /* 0x080ff00000041814 */
[C---:B------:R-:W-:Y:S04]  /*1e760*/  HMMA.16816.F32.BF16 R24, R80.reuse, R92, R24 ;  /* 0x0000005c5018723c */ /* 0x040fe80000041818 */
[--C-:B-1----:R-:W-:Y:S02]  /*1e770*/  FFMA.FTZ R88, R112, c[0x0][0x2d0], -R2.reuse ;  /* 0x0000b40070587a23 */ /* 0x102fe40000010802 */
[----:B------:R-:W-:Y:S02]  /*1e780*/  FFMA.FTZ R2, R75, c[0x0][0x2d0], -R2 ;  /* 0x0000b4004b027a23 */ /* 0x000fe40000010802 */
[-C--:B------:R-:W-:Y:S01]  /*1e790*/  HMMA.16816.F32.BF16 R28, R80, R94.reuse, R28 ;  /* 0x0000005e501c723c */ /* 0x080fe2000004181c */
[----:B------:R-:W1:Y:S07]  /*1e7a0*/  MUFU.EX2 R90, R88 ;  /* 0x00000058005a7308 */ /* 0x000e6e0000000800 */
[C---:B------:R-:W-:Y:S03]  /*1e7b0*/  HMMA.16816.F32.BF16 R32, R76.reuse, R94, R32 ;  /* 0x0000005e4c20723c */ /* 0x040fe60000041820 */
[----:B------:R-:W-:Y:S05]  /*1e7c0*/  MUFU.EX2 R88, R74 ;  /* 0x0000004a00587308 */ /* 0x000fea0000000800 */
[-C--:B------:R-:W-:Y:S05]  /*1e7d0*/  HMMA.16816.F32.BF16 R36, R76, R96.reuse, R36 ;  /* 0x000000604c24723c */ /* 0x080fea0000041824 */
[----:B------:R-:W3:Y:S03]  /*1e7e0*/  MUFU.EX2 R74, R2 ;  /* 0x00000002004a7308 */ /* 0x000ee60000000800 */
[C---:B------:R-:W-:Y:S04]  /*1e7f0*/  HMMA.16816.F32.BF16 R40, R80.reuse, R96, R40 ;  /* 0x000000605028723c */ /* 0x040fe80000041828 */
[----:B-1----:R-:W-:Y:S04]  /*1e800*/  F2FP.BF16.PACK_AB R161, R90, R89 ;  /* 0x000000595aa1723e */ /* 0x002fe800000010ff */
[-C--:B------:R-:W-:Y:S08]  /*1e810*/  HMMA.16816.F32.BF16 R44, R80, R98.reuse, R44 ;  /* 0x00000062502c723c */ /* 0x080ff0000004182c */
[C---:B------:R-:W-:Y:S04]  /*1e820*/  HMMA.16816.F32.BF16 R48, R76.reuse, R98, R48 ;  /* 0x000000624c30723c */ /* 0x040fe80000041830 */
[----:B---3--:R-:W-:Y:S04]  /*1e830*/  F2FP.BF16.PACK_AB R163, R74, R88 ;  /* 0x000000584aa3723e */ /* 0x008fe800000010ff */
[-C--:B------:R-:W-:Y:S08]  /*1e840*/  HMMA.16816.F32.BF16 R52, R76, R84.reuse, R52 ;  /* 0x000000544c34723c */ /* 0x080ff00000041834 */
[C---:B------:R-:W-:Y:S08]  /*1e850*/  HMMA.16816.F32.BF16 R56, R80.reuse, R84, R56 ;  /* 0x000000545038723c */ /* 0x040ff00000041838 */
[-C--:B------:R-:W-:Y:S08]  /*1e860*/  HMMA.16816.F32.BF16 R60, R80, R86.reuse, R60 ;  /* 0x00000056503c723c */ /* 0x080ff0000004183c */
[----:B------:R-:W-:Y:S04]  /*1e870*/  HMMA.16816.F32.BF16 R64, R76, R86, R64 ;  /* 0x000000564c40723c */ /* 0x000fe80000041840 */
[----:B--2---:R-:W-:Y:S02]  /*1e880*/  ISETP.GT.AND P0, PT, R225, R109, PT ;  /* 0x0000006de100720c */ /* 0x004fe40003f04270 */
[----:B------:R-:W-:Y:S01]  /*1e890*/  MOV R225, R226 ;  /* 0x000000e200e17202 */ /* 0x000fe20000000f00 */
[----:B----4-:R-:W-:Y:S05]  /*1e8a0*/  FFMA.FTZ R73, R73, R108, R249 ;  /* 0x0000006c49497223 */ /* 0x010fea00000100f9 */
[----:B------:R-:W-:Y:S02]  /*1e8b0*/  FADD.FTZ R73, R251, R73 ;  /* 0x00000049fb497221 */ /* 0x000fe40000010000 */
[----:B------:R-:W-:Y:S02]  /*1e8c0*/  FFMA.FTZ R69, R69, R107, R246 ;  /* 0x0000006b45457223 */ /* 0x000fe400000100f6 */
[----:B------:R-:W-:Y:S02]  /*1e8d0*/  FFMA.FTZ R68, R68, R106, R240 ;  /* 0x0000006a44447223 */ /* 0x000fe400000100f0 */
[----:B------:R-:W-:Y:S02]  /*1e8e0*/  FADD.FTZ R73, R104, R73 ;  /* 0x0000004968497221 */ /* 0x000fe40000010000 */
[----:B------:R-:W-:Y:S02]  /*1e8f0*/  FFMA.FTZ R0, R0, R105, R184 ;  /* 0x0000006900007223 */ /* 0x000fe400000100b8 */
[----:B------:R-:W-:Y:S01]  /*1e900*/  FADD.FTZ R69, R247, R69 ;  /* 0x00000045f7457221 */ /* 0x000fe20000010000 */
        /* <DEDUP_REMOVED lines=93> */
[----:B------:R-:W-:Y:S01]  /*1eee0*/  FADD.FTZ R8, R100, R8 ;  /* 0x0000000864087221 */ /* 0x000fe20000010000 */
[----:B------:R-:W-:Y:S01]  /*1eef0*/  MOV R100, R71 ;  /* 0x0000004700647202 */ /* 0x000fe20000000f00 */
[----:B------:R-:W-:Y:S02]  /*1ef00*/  FADD.FTZ R4, R89, R4 ;  /* 0x0000000459047221 */ /* 0x000fe40000010000 */
[----:B------:R-:W-:Y:S02]  /*1ef10*/  FADD.FTZ R5, R172, R0 ;  /* 0x00000000ac057221 */ /* 0x000fe40000010000 */
[----:B------:R-:W-:Y:S02]  /*1ef20*/  FADD.FTZ R6, R176, R2 ;  /* 0x00000002b0067221 */ /* 0x000fe40000010000 */
[----:B------:R-:W-:Y:S01]  /*1ef30*/  FADD.FTZ R0, R101, R8 ;  /* 0x0000000865007221 */ /* 0x000fe20000010000 */
[----:B------:R-:W-:Y:S01]  /*1ef40*/  MOV R101, R70 ;  /* 0x0000004600657202 */ /* 0x000fe20000000f00 */
        /* <DEDUP_REMOVED lines=8> */
[----:B------:R-:W-:Y:S02]  /*1efd0*/  FADD.FTZ R2, R103, R2 ;  /* 0x0000000267027221 */ /* 0x000fe40000010000 */
[----:B------:R-:W-:Y:S01]  /*1efe0*/  FADD.FTZ R0, R74, R0 ;  /* 0x000000004a007221 */ /* 0x000fe20000010000 */
[----:B------:R-:W-:Y:S04]  /*1eff0*/  STL [R1+0x20], R4 ;  /* 0x0000200401007387 */ /* 0x000fe80000100800 */
[----:B------:R1:W-:Y:S04]  /*1f000*/  STL [R1+0x24], R2 ;  /* 0x0000240201007387 */ /* 0x0003e80000100800 */
[----:B------:R2:W-:Y:S01]  /*1f010*/  STL [R1+0x28], R0 ;  /* 0x0000280001007387 */ /* 0x0005e20000100800 */
[----:B-1----:R-:W-:Y:S01]  /*1f020*/  MOV R2, R72 ;  /* 0x0000004800027202 */ /* 0x002fe20000000f00 */
[----:B------:R-:W-:-:S05]  /*1f030*/  @P0 BRA `(.L_x_460) ;  /* 0xffffb7a000000947 */ /* 0x000fca000383ffff */
.L_x_459:
[----:B--2---:R-:W2:Y:S02]  /*1f040*/  LDL R0, [R1+0x18] ;  /* 0x0000180001007983 */ /* 0x004ea40000100800 */
[----:B--2---:R-:W-:-:S13]  /*1f050*/  ISETP.GE.AND P0, PT, R226, R0, PT ;  /* 0x00000000e200720c */ /* 0x004fda0003f06270 */
[----:B------:R-:W-:Y:S05]  /*1f060*/  @!P0 BRA `(.L_x_461) ;  /* 0x0000677000008947 */ /* 0x000fea0003800000 */
[----:B------:R-:W2:Y:S01]  /*1f070*/  LDL.LU.64 R6, [R1+0x50] ;  /* 0x0000500001067983 */ /* 0x000ea20000300a00 */
[----:B------:R-:W-:Y:S02]  /*1f080*/  UMOV UR10, 0x60 ;  /* 0x00000060000a7882 */ /* 0x000fe40000000000 */
[----:B------:R-:W-:Y:S01]  /*1f090*/  ULDC.64 UR4, c[0x0][0x208] ;  /* 0x0000820000047ab9 */ /* 0x000fe20000000a00 */
[----:B-1----:R-:W3:Y:S04]  /*1f0a0*/  LDL.LU.64 R4, [R1+0x58] ;  /* 0x0000580001047983 */ /* 0x002ee80000300a00 */
[----:B------:R-:W4:Y:S01]  /*1f0b0*/  LDL R0, [R1+0x60] ;  /* 0x0000600001007983 */ /* 0x000f220000100800 */
[----:B------:R-:W-:Y:S01]  /*1f0c0*/  MOV R8, c[0x0][0x2c4] ;  /* 0x0000b10000087a02 */ /* 0x000fe20000000f00 */
[----:B------:R-:W-:Y:S01]  /*1f0d0*/  UIMAD.WIDE.U32 UR12, UR10, UR4, URZ ;  /* 0x000000040a0c72a5 */ /* 0x000fe2000f8e003f */
[----:B------:R-:W-:Y:S01]  /*1f0e0*/  MOV R103, R3 ;  /* 0x0000000300677202 */ /* 0x000fe20000000f00 */
[----:B------:R-:W-:Y:S01]  /*1f0f0*/  UIMAD UR10, UR10, UR5, URZ ;  /* 0x000000050a0a72a4 */ /* 0x000fe2000f8e023f */
[----:B------:R-:W-:Y:S01]  /*1f100*/  ISETP.NE.AND P1, PT, R8, 0x1, PT ;  /* 0x000000010800780c */ /* 0x000fe20003f25270 */
[----:B------:R-:W-:Y:S01]  /*1f110*/  UMOV UR6, 0x5 ;  /* 0x0000000500067882 */ /* 0x000fe20000000000 */
[----:B------:R-:W-:Y:S01]  /*1f120*/  MOV R101, R71 ;  /* 0x0000004700657202 */ /* 0x000fe20000000f00 */
[----:B------:R-:W-:Y:S01]  /*1f130*/  ULDC.64 UR4, c[0x0][0x1e0] ;  /* 0x0000780000047ab9 */ /* 0x000fe20000000a00 */
[----:B------:R-:W-:Y:S01]  /*1f140*/  IMAD.MOV.U32 R100, RZ, RZ, R72 ;  /* 0x000000ffff647224 */ /* 0x000fe200078e0048 */
[----:B------:R-:W-:Y:S01]  /*1f150*/  USHF.L.U64.HI UR5, UR4, UR6, UR5 ;  /* 0x0000000604057299 */ /* 0x000fe20008010205 */
[----:B------:R-:W-:Y:S01]  /*1f160*/  IMAD.MOV.U32 R102, RZ, RZ, R70 ;  /* 0x000000ffff667224 */ /* 0x000fe200078e0046 */
[----:B------:R-:W-:-:S02]  /*1f170*/  USHF.L.U32 UR4, UR4, 0x5, URZ ;  /* 0x0000000504047899 */ /* 0x000fc4000800063f */
[----:B------:R-:W-:Y:S01]  /*1f180*/  UIADD3 UR10, UR13, UR10, URZ ;  /* 0x0000000a0d0a7290 */ /* 0x000fe2000fffe03f */
[----:B--2---:R-:W-:Y:S01]  /*1f190*/  IMAD.MOV.U32 R3, RZ, RZ, R7 ;  /* 0x000000ffff037224 */ /* 0x004fe200078e0007 */
[----:B---3--:R-:W-:Y:S02]  /*1f1a0*/  MOV R2, R4 ;  /* 0x0000000400027202 */ /* 0x008fe40000000f00 */
[----:B----4-:R-:W-:-:S03]  /*1f1b0*/  @P1 IMAD.HI.U32 R0, R0, c[0x0][0x2c8], RZ ;  /* 0x0000b20000001a27 */ /* 0x010fc600078e00ff */
[----:B------:R1:W-:Y:S04]  /*1f1c0*/  STL.64 [R1], R2 ;  /* 0x0000000201007387 */ /* 0x0003e80000100a00 */
[----:B------:R1:W-:Y:S02]  /*1f1d0*/  @P1 STL [R1+0x8], R0 ;  /* 0x0000080001001387 */ /* 0x0003e40000100800 */
.L_x_478:
[----:B------:R-:W-:Y:S04]  /*1f1e0*/  DEPBAR.LE SB0, 0x0 ;  /* 0x000080000000791a */ /* 0x000fe80000000000 */
[----:B------:R-:W-:Y:S01]  /*1f1f0*/  BAR.SYNC.DEFER_BLOCKING 0x0 ;  /* 0x0000000000007b1d */ /* 0x000fe20000010000 */
[----:B-12---:R-:W-:Y:S01]  /*1f200*/  SHF.R.S32.HI R2, RZ, 0x1f, R226 ;  /* 0x0000001fff027819 */ /* 0x006fe200000114e2 */
[----:B------:R-:W-:Y:S01]  /*1f210*/  IMAD R0, R226, UR10, RZ ;  /* 0x0000000ae2007c24 */ /* 0x000fe2000f8e02ff */
[----:B------:R-:W-:Y:S02]  /*1f220*/  MOV R198, c[0x0][0x208] ;  /* 0x0000820000c67a02 */ /* 0x000fe40000000f00 */
[----:B------:R-:W-:Y:S01]  /*1f230*/  MOV R228, c[0x0][0x2c4] ;  /* 0x0000b10000e47a02 */ /* 0x000fe20000000f00 */
[----:B------:R-:W-:Y:S01]  /*1f240*/  IMAD R0, R2, UR12, R0 ;  /* 0x0000000c02007c24 */ /* 0x000fe2000f8e0200 */
[----:B------:R-:W-:Y:S02]  /*1f250*/  SHF.L.U32 R198, R198, 0x5, RZ ;  /* 0x00000005c6c67819 */ /* 0x000fe400000006ff */
[----:B------:R-:W-:Y:S01]  /*1f260*/  ISETP.NE.AND P3, PT, R228, 0x1, PT ;  /* 0x00000001e400780c */ /* 0x000fe20003f65270 */
        /* <DEDUP_REMOVED lines=16> */
[----:B------:R-:W2:Y:S01]  /*1f370*/  LDL.64 R248, [R1+0x48] ;  /* 0x0000480001f87983 */ /* 0x000ea20000100a00 */
        /* <DEDUP_REMOVED lines=28> */
[-C--:B------:R-:W-:Y:S01]  /*1f540*/  HMMA.16816.F32.BF16 R12, R180, R178.reuse, R12 ;  /* 0x000000b2b40c723c */ /* 0x080fe2000004180c */
[----:B------:R-:W-:Y:S03]  /*1f550*/  MOV R197, 0x5 ;  /* 0x0000000500c57802 */ /* 0x000fe60000000f00 */
[C---:B------:R-:W-:Y:S02]  /*1f560*/  LEA R2, P0, R176.reuse, c[0x0][0x1f8], 0x1 ;  /* 0x00007e00b0027a11 */ /* 0x040fe400078008ff */
[----:B------:R-:W-:Y:S02]  /*1f570*/  IADD3 R0, R177, R0, RZ ;  /* 0x00000000b1007210 */ /* 0x000fe40007ffe0ff */
[C---:B------:R-:W-:Y:S01]  /*1f580*/  HMMA.16816.F32.BF16 R16, R172.reuse, R178, R16 ;  /* 0x000000b2ac10723c */ /* 0x040fe20000041810 */
[----:B------:R-:W-:Y:S03]  /*1f590*/  MOV R196, c[0x0][0x208] ;  /* 0x0000820000c47a02 */ /* 0x000fe60000000f00 */
[----:B------:R-:W-:Y:S02]  /*1f5a0*/  LEA.HI.X R3, R176, c[0x0][0x1fc], R0, 0x1, P0 ;  /* 0x00007f00b0037a11 */ /* 0x000fe400000f0c00 */
[----:B------:R-:W2:Y:S01]  /*1f5b0*/  LDSM.16.M88.4 R176, [R220] ;  /* 0x00000000dcb0783b */ /* 0x000ea20000000200 */
[----:B------:R-:W-:Y:S01]  /*1f5c0*/  SHF.L.U64.HI R196, R196, R197, c[0x0][0x20c] ;  /* 0x00008300c4c47619 */ /* 0x000fe200000102c5 */
        /* <DEDUP_REMOVED lines=10> */
[----:B------:R-:W-:Y:S01]  /*1f670*/  IADD3 R188, P1, R2, R198, RZ ;  /* 0x000000c602bc7210 */ /* 0x000fe20007f3e0ff */
[-C--:B------:R-:W-:Y:S04]  /*1f680*/  HMMA.16816.F32.BF16 R44, R180, R190.reuse, R44 ;  /* 0x000000beb42c723c */ /* 0x080fe8000004182c */
[----:B------:R-:W-:Y:S02]  /*1f690*/  IADD3.X R189, R3, R196, RZ, P1, !PT ;  /* 0x000000c403bd7210 */ /* 0x000fe40000ffe4ff */
[----:B------:R-:W-:Y:S02]  /*1f6a0*/  IADD3 R186, P0, R188, R198, RZ ;  /* 0x000000c6bcba7210 */ /* 0x000fe40007f1e0ff */
[C---:B------:R-:W-:Y:S01]  /*1f6b0*/  HMMA.16816.F32.BF16 R48, R172.reuse, R190, R48 ;  /* 0x000000beac30723c */ /* 0x040fe20000041830 */
[----:B------:R4:W-:Y:S03]  /*1f6c0*/  LDGSTS.E.BYPASS.LTC128B.128 [R227+0x900], [R188.64], !P5 ;  /* 0x00900000bce37fae */ /* 0x0009e6000e901d48 */
[----:B------:R-:W-:Y:S02]  /*1f6d0*/  IADD3.X R187, R189, R196, RZ, P0, !PT ;  /* 0x000000c4bdbb7210 */ /* 0x000fe400007fe4ff */
[----:B------:R-:W-:Y:S02]  /*1f6e0*/  IADD3 R184, P2, R186, R198, RZ ;  /* 0x000000c6bab87210 */ /* 0x000fe40007f5e0ff */
[-C--:B------:R-:W-:Y:S01]  /*1f6f0*/  HMMA.16816.F32.BF16 R52, R172, R192.reuse, R52 ;  /* 0x000000c0ac34723c */ /* 0x080fe20000041834 */
[----:B------:R1:W-:Y:S03]  /*1f700*/  LDGSTS.E.BYPASS.LTC128B.128 [R227+0x1100], [R186.64], !P5 ;  /* 0x01100000bae37fae */ /* 0x0003e6000e901d48 */
[----:B------:R-:W-:Y:S02]  /*1f710*/  IADD3.X R185, R187, R196, RZ, P2, !PT ;  /* 0x000000c4bbb97210 */ /* 0x000fe400017fe4ff */
[----:B---3--:R-:W-:Y:S02]  /*1f720*/  IADD3 R2, P1, R184, R198, RZ ;  /* 0x000000c6b8027210 */ /* 0x008fe40007f3e0ff */
[C---:B------:R-:W-:Y:S01]  /*1f730*/  HMMA.16816.F32.BF16 R56, R180.reuse, R192, R56 ;  /* 0x000000c0b438723c */ /* 0x040fe20000041838 */
[----:B------:R3:W-:Y:S03]  /*1f740*/  LDGSTS.E.BYPASS.LTC128B.128 [R227+0x1900], [R184.64], !P5 ;  /* 0x01900000b8e37fae */ /* 0x0007e6000e901d48 */
[----:B------:R-:W-:Y:S02]  /*1f750*/  IADD3.X R3, R185, R196, RZ, P1, !PT ;  /* 0x000000c4b9037210 */ /* 0x000fe40000ffe4ff */
[----:B------:R-:W-:Y:S02]  /*1f760*/  IADD3 R190, P0, R2, R198, RZ ;  /* 0x000000c602be7210 */ /* 0x000fe40007f1e0ff */
[-C--:B------:R-:W-:Y:S01]  /*1f770*/  HMMA.16816.F32.BF16 R60, R180, R194.reuse, R60 ;  /* 0x000000c2b43c723c */ /* 0x080fe2000004183c */
[----:B------:R2:W-:Y:S03]  /*1f780*/  LDGSTS.E.BYPASS.LTC128B.128 [R227+0x2100], [R2.64], !P5 ;  /* 0x0210000002e37fae */ /* 0x0005e6000e901d48 */
[----:B------:R-:W-:Y:S04]  /*1f790*/  IADD3.X R191, R3, R196, RZ, P0, !PT ;  /* 0x000000c403bf7210 */ /* 0x000fe800007fe4ff */
[C---:B------:R-:W-:Y:S01]  /*1f7a0*/  HMMA.16816.F32.BF16 R64, R172.reuse, R194, R64 ;  /* 0x000000c2ac40723c */ /* 0x040fe20000041840 */
[----:B------:R4:W-:Y:S07]  /*1f7b0*/  LDGSTS.E.BYPASS.LTC128B.128 [R227+0x2900], [R190.64], !P5 ;  /* 0x02900000bee37fae */ /* 0x0009ee000e901d48 */
[-C--:B-1----:R-:W-:Y:S01]  /*1f7c0*/  HMMA.16816.F32.BF16 R68, R172, R168.reuse, R68 ;  /* 0x000000a8ac44723c */ /* 0x082fe20000041844 */
[----:B------:R-:W-:Y:S07]  /*1f7d0*/  LDSM.16.M88.4 R192, [R216+0x8100] ;  /* 0x00810000d8c0783b */ /* 0x000fee0000000200 */
[C---:B------:R-:W-:Y:S01]  /*1f7e0*/  HMMA.16816.F32.BF16 R72, R180.reuse, R168, R72 ;  /* 0x000000a8b448723c */ /* 0x040fe20000041848 */
[----:B---3--:R-:W-:Y:S07]  /*1f7f0*/  LDSM.16.M88.4 R184, [R216+0x6100] ;  /* 0x00610000d8b8783b */ /* 0x008fee0000000200 */
[-C--:B------:R-:W-:Y:S01]  /*1f800*/  HMMA.16816.F32.BF16 R76, R180, R170.reuse, R76 ;  /* 0x000000aab44c723c */ /* 0x080fe2000004184c */
[----:B------:R-:W-:Y:S07]  /*1f810*/  LDSM.16.M88.4 R196, [R214+0x3900] ;  /* 0x00390000d6c4783b */ /* 0x000fee0000000200 */
[C---:B------:R-:W-:Y:S01]  /*1f820*/  HMMA.16816.F32.BF16 R80, R172.reuse, R170, R80 ;  /* 0x000000aaac50723c */ /* 0x040fe20000041850 */
[----:B----4-:R-:W1:Y:S07]  /*1f830*/  LDSM.16.M88.4 R188, [R214+0x3100] ;  /* 0x00310000d6bc783b */ /* 0x010e6e0000000200 */
[-C--:B--2---:R-:W-:Y:S01]  /*1f840*/  HMMA.16816.F32.BF16 R84, R172, R176.reuse, R84 ;  /* 0x000000b0ac54723c */ /* 0x084fe20000041854 */
[----:B------:R-:W2:Y:S07]  /*1f850*/  LDSM.16.M88.4 R200, [R214+0x4100] ;  /* 0x00410000d6c8783b */ /* 0x000eae0000000200 */
[C---:B------:R-:W-:Y:S01]  /*1f860*/  HMMA.16816.F32.BF16 R88, R180.reuse, R176, R88 ;  /* 0x000000b0b458723c */ /* 0x040fe20000041858 */
[----:B------:R-:W3:Y:S07]  /*1f870*/  LDSM.16.M88.4 R168, [R214+0x4900] ;  /* 0x00490000d6a8783b */ /* 0x000eee0000000200 */
[-C--:B------:R-:W-:Y:S01]  /*1f880*/  HMMA.16816.F32.BF16 R92, R180, R178.reuse, R92 ;  /* 0x000000b2b45c723c */ /* 0x080fe2000004185c */
[----:B------:R-:W4:Y:S07]  /*1f890*/  LDSM.16.M88.4 R180, [R214+0x5100] ;  /* 0x00510000d6b4783b */ /* 0x000f2e0000000200 */
[----:B------:R-:W-:Y:S01]  /*1f8a0*/  HMMA.16816.F32.BF16 R96, R172, R178, R96 ;  /* 0x000000b2ac60723c */ /* 0x000fe20000041860 */
[----:B------:R-:W2:Y:S07]  /*1f8b0*/  LDSM.16.M88.4 R204, [R214+0x5900] ;  /* 0x00590000d6cc783b */ /* 0x000eae0000000200 */
[-C--:B-1----:R-:W-:Y:S01]  /*1f8c0*/  HMMA.16816.F32.BF16 R4, R184, R188.reuse, R4 ;  /* 0x000000bcb804723c */ /* 0x082fe20000041804 */
[----:B------:R-:W-:Y:S07]  /*1f8d0*/  LDSM.16.M88.4 R172, [R217+0x6100] ;  /* 0x00610000d9ac783b */ /* 0x000fee0000000200 */
[C---:B------:R-:W-:Y:S01]  /*1f8e0*/  HMMA.16816.F32.BF16 R8, R192.reuse, R188, R8 ;  /* 0x000000bcc008723c */ /* 0x040fe20000041808 */
[----:B------:R-:W1:Y:S07]  /*1f8f0*/  LDSM.16.M88.4 R176, [R213] ;  /* 0x00000000d5b0783b */ /* 0x000e6e0000000200 */
[-C--:B------:R-:W-:Y:S01]  /*1f900*/  HMMA.16816.F32.BF16 R12, R192, R190.reuse, R12 ;  /* 0x000000bec00c723c */ /* 0x080fe2000004180c */
[----:B------:R-:W0:Y:S07]  /*1f910*/  LDGDEPBAR ;  /* 0x00000000000079af */ /* 0x000e2e0000000000 */
[C---:B------:R-:W-:Y:S01]  /*1f920*/  HMMA.16816.F32.BF16 R16, R184.reuse, R190, R16 ;  /* 0x000000beb810723c */ /* 0x040fe20000041810 */
[----:B------:R-:W1:Y:S07]  /*1f930*/  LDSM.16.M88.4 R188, [R217+0x8100] ;  /* 0x00810000d9bc783b */ /* 0x000e6e0000000200 */
[-C--:B------:R-:W-:Y:S08]  /*1f940*/  HMMA.16816.F32.BF16 R20, R184, R196.reuse, R20 ;  /* 0x000000c4b814723c */ /* 0x080ff00000041814 */
[C---:B------:R-:W-:Y:S08]  /*1f950*/  HMMA.16816.F32.BF16 R24, R192.reuse, R196, R24 ;  /* 0x000000c4c018723c */ /* 0x040ff00000041818 */
[-C--:B------:R-:W-:Y:S08]  /*1f960*/  HMMA.16816.F32.BF16 R28, R192, R198.reuse, R28 ;  /* 0x000000c6c01c723c */ /* 0x080ff0000004181c */
[C---:B------:R-:W-:Y:S08]  /*1f970*/  HMMA.16816.F32.BF16 R32, R184.reuse, R198, R32 ;  /* 0x000000c6b820723c */ /* 0x040ff00000041820 */
        /* <DEDUP_REMOVED lines=45> */
[----:B------:R-:W2:Y:S10]  /*1fc50*/  MUFU.TANH R237, R12 ;  /* 0x0000000c00ed7308 */ /* 0x000eb40000002400 */
[----:B------:R-:W2:Y:S01]  /*1fc60*/  MUFU.TANH R230, R13 ;  /* 0x0000000d00e67308 */ /* 0x000ea20000002400 */
[----:B-1----:R-:W1:Y:S01]  /*1fc70*/  LDSM.16.M88.4 R8, [R213+0x1000] ;  /* 0x00100000d508783b */ /* 0x002e620000000200 */
[-C--:B----4-:R-:W-:Y:S08]  /*1fc80*/  HMMA.16816.F32.BF16 R20, R172, R4.reuse, R20 ;  /* 0x00000004ac14723c */ /* 0x090ff00000041814 */
[----:B------:R-:W4:Y:S01]  /*1fc90*/  MUFU.TANH R242, R14 ;  /* 0x0000000e00f27308 */ /* 0x000f220000002400 */
        /* <DEDUP_REMOVED lines=57> */
[----:B------:R-:W3:Y:S03]  /*20030*/  MUFU.TANH R178, R59 ;  /* 0x0000003b00b27308 */ /* 0x000ee60000002400 */
[----:B------:R-:W-:Y:S02]  /*20040*/  FMUL.FTZ R54, R54, c[0x0][0x320] ;  /* 0x0000c80036367a20 */ /* 0x000fe40000410000 */
[----:B------:R-:W-:Y:S02]  /*20050*/  FMUL.FTZ R55, R55, c[0x0][0x320] ;  /* 0x0000c80037377a20 */ /* 0x000fe40000410000 */
[C---:B------:R-:W-:Y:S01]  /*20060*/  HMMA.16816.F32.BF16 R80, R172.reuse, R10, R80 ;  /* 0x0000000aac50723c */ /* 0x040fe20000041850 */
[----:B------:R-:W3:Y:S02]  /*20070*/  LDL R11, [R1+0x8] ;  /* 0x00000800010b7983 */ /* 0x000ee40000100800 */
[----:B------:R4:W3:Y:S01]  /*20080*/  MUFU.TANH R59, R62 ;  /* 0x0000003e003b7308 */ /* 0x0008e20000002400 */
[----:B------:R-:W-:Y:S01]  /*20090*/  FMUL.FTZ R56, R56, c[0x0][0x320] ;  /* 0x0000c80038387a20 */ /* 0x000fe20000410000 */
[----:B------:R-:W3:Y:S01]  /*200a0*/  LDL R10, [R1+0x34] ;  /* 0x00003400010a7983 */ /* 0x000ee20000100800 */
[----:B------:R-:W-:Y:S02]  /*200b0*/  FMUL.FTZ R57, R57, c[0x0][0x320] ;  /* 0x0000c80039397a20 */ /* 0x000fe40000410000 */
[-C--:B--2---:R-:W-:Y:S01]  /*200c0*/  HMMA.16816.F32.BF16 R84, R172, R4.reuse, R84 ;  /* 0x00000004ac54723c */ /* 0x084fe20000041854 */
[----:B-1----:R-:W2:Y:S03]  /*200d0*/  LDL R58, [R1+0x18] ;  /* 0x00001800013a7983 */ /* 0x002ea60000100800 */
[----:B------:R-:W-:Y:S01]  /*200e0*/  FMUL.FTZ R60, R60, c[0x0][0x320] ;  /* 0x0000c8003c3c7a20 */ /* 0x000fe20000410000 */
[----:B------:R-:W1:Y:S01]  /*200f0*/  MUFU.TANH R21, R21 ;  /* 0x0000001500157308 */ /* 0x000e620000002400 */
[----:B------:R-:W-:Y:S02]  /*20100*/  FMUL.FTZ R61, R61, c[0x0][0x320] ;  /* 0x0000c8003d3d7a20 */ /* 0x000fe40000410000 */
[C---:B------:R-:W-:Y:S04]  /*20110*/  HMMA.16816.F32.BF16 R88, R188.reuse, R4, R88 ;  /* 0x00000004bc58723c */ /* 0x040fe80000041858 */
[----:B------:R-:W-:Y:S02]  /*20120*/  FMUL.FTZ R63, R63, c[0x0][0x320] ;  /* 0x0000c8003f3f7a20 */ /* 0x000fe40000410000 */
[----:B------:R-:W-:Y:S01]  /*20130*/  FMUL.FTZ R64, R64, c[0x0][0x320] ;  /* 0x0000c80040407a20 */ /* 0x000fe20000410000 */
[----:B------:R1:W1:Y:S01]  /*20140*/  MUFU.TANH R198, R22 ;  /* 0x0000001600c67308 */ /* 0x0002620000002400 */
[-C--:B------:R-:W-:Y:S01]  /*20150*/  HMMA.16816.F32.BF16 R92, R188, R6.reuse, R92 ;  /* 0x00000006bc5c723c */ /* 0x080fe2000004185c */
[----:B----4-:R-:W3:Y:S03]  /*20160*/  LDL R62, [R1+0x30] ;  /* 0x00003000013e7983 */ /* 0x010ee60000100800 */
[----:B------:R-:W-:Y:S02]  /*20170*/  FMUL.FTZ R65, R65, c[0x0][0x320] ;  /* 0x0000c80041417a20 */ /* 0x000fe40000410000 */
[----:B------:R-:W-:Y:S02]  /*20180*/  FMUL.FTZ R66, R66, c[0x0][0x320] ;  /* 0x0000c80042427a20 */ /* 0x000fe40000410000 */
[----:B------:R-:W-:Y:S01]  /*20190*/  HMMA.16816.F32.BF16 R96, R172, R6, R96 ;  /* 0x00000006ac60723c */ /* 0x000fe20000041860 */
[----:B------:R1:W1:Y:S03]  /*201a0*/  MUFU.TANH R184, R23 ;  /* 0x0000001700b87308 */ /* 0x0002660000002400 */
[----:B------:R-:W-:Y:S02]  /*201b0*/  FMUL.FTZ R67, R67, c[0x0][0x320] ;  /* 0x0000c80043437a20 */ /* 0x000fe40000410000 */
[----:B------:R-:W-:Y:S02]  /*201c0*/  FMUL.FTZ R68, R68, c[0x0][0x320] ;  /* 0x0000c80044447a20 */ /* 0x000fe40000410000 */
[----:B------:R-:W-:Y:S03]  /*201d0*/  FMUL.FTZ R69, R69, c[0x0][0x320] ;  /* 0x0000c80045457a20 */ /* 0x000fe60000410000 */
        /* <DEDUP_REMOVED lines=9> */
[----:B------:R-:W3:Y:S01]  /*20270*/  LDL R96, [R1+0x2c] ;  /* 0x00002c0001607983 */ /* 0x000ee20000100800 */
        /* <DEDUP_REMOVED lines=21> */
[----:B------:R-:W-:Y:S01]  /*203d0*/  FMUL.FTZ R27, R97, c[0x0][0x320] ;  /* 0x0000c800611b7a20 */ /* 0x000fe20000410000 */
[----:B------:R-:W-:Y:S01]  /*203e0*/  MOV R97, c[0x0][0x32c] ;  /* 0x0000cb0000617a02 */ /* 0x000fe20000000f00 */
        /* <DEDUP_REMOVED lines=19> */
[----:B------:R1:W1:Y:S10]  /*20520*/  MUFU.TANH R170, R38 ;  /* 0x0000002600aa7308 */ /* 0x0002740000002400 */
        /* <DEDUP_REMOVED lines=12> */
[----:B------:R1:W1:Y:S10]  /*205f0*/  MUFU.TANH R45, R51 ;  /* 0x00000033002d7308 */ /* 0x0002740000002400 */
[----:B------:R-:W1:Y:S10]  /*20600*/  MUFU.TANH R52, R52 ;  /* 0x0000003400347308 */ /* 0x000e740000002400 */
[----:B------:R-:W1:Y:S10]  /*20610*/  MUFU.TANH R53, R53 ;  /* 0x0000003500357308 */ /* 0x000e740000002400 */
[----:B------:R1:W1:Y:S01]  /*20620*/  MUFU.TANH R36, R54 ;  /* 0x0000003600247308 */ /* 0x0002620000002400 */
[C---:B--2---:R-:W-:Y:S09]  /*20630*/  ISETP.GT.AND P0, PT, R226.reuse, R58, PT ;  /* 0x0000003ae200720c */ /* 0x044ff20003f04270 */
[----:B------:R2:W1:Y:S04]  /*20640*/  MUFU.TANH R35, R55 ;  /* 0x0000003700237308 */ /* 0x0004680000002400 */
[----:B------:R-:W-:Y:S06]  /*20650*/  @P0 IADD3 R0, R226, -0x1, RZ ;  /* 0xffffffffe2000810 */ /* 0x000fec0007ffe0ff */
[----:B------:R2:W1:Y:S01]  /*20660*/  MUFU.TANH R168, R56 ;  /* 0x0000003800a87308 */ /* 0x0004620000002400 */
[----:B------:R-:W-:Y:S02]  /*20670*/  @P0 MOV R3, R251 ;  /* 0x000000fb00030202 */ /* 0x000fe40000000f00 */
[----:B------:R-:W-:Y:S01]  /*20680*/  @P0 SHF.R.S32.HI R2, RZ, 0x1f, R0 ;  /* 0x0000001fff020819 */ /* 0x000fe20000011400 */
[----:B------:R-:W-:Y:S04]  /*20690*/  @P0 IMAD.WIDE.U32 R4, R0, c[0x0][0x1e0], RZ ;  /* 0x0000780000040a25 */ /* 0x000fe800078e00ff */
[----:B------:R-:W-:Y:S02]  /*206a0*/  @P0 IMAD R2, R2, c[0x0][0x1e0], RZ ;  /* 0x0000780002020a24 */ /* 0x000fe400078e02ff */
[----:B------:R2:W1:Y:S02]  /*206b0*/  MUFU.TANH R56, R57 ;  /* 0x0000003900387308 */ /* 0x0004640000002400 */
[----:B------:R-:W-:Y:S05]  /*206c0*/  @P0 IMAD R2, R0, c[0x0][0x1e4], R2 ;  /* 0x0000790000020a24 */ /* 0x000fea00078e0202 */
[----:B------:R-:W-:Y:S02]  /*206d0*/  @P0 IADD3 R0, R5, R2, RZ ;  /* 0x0000000205000210 */ /* 0x000fe40007ffe0ff */
[----:B------:R-:W-:Y:S01]  /*206e0*/  @P0 MOV R2, R248 ;  /* 0x000000f800020202 */ /* 0x000fe20000000f00 */
[----:B------:R-:W1:Y:S02]  /*206f0*/  MUFU.TANH R60, R60 ;  /* 0x0000003c003c7308 */ /* 0x000e640000002400 */
[----:B------:R-:W-:Y:S02]  /*20700*/  @P0 IMAD R0, R0, 0x60, RZ ;  /* 0x0000006000000824 */ /* 0x000fe400078e02ff */
[----:B------:R-:W-:Y:S05]  /*20710*/  @P0 IMAD.WIDE.U32 R2, R4, 0x60, R2 ;  /* 0x0000006004020825 */ /* 0x000fea00078e0002 */
[C---:B------:R-:W-:Y:S01]  /*20720*/  @P0 LEA R4, P1, R2.reuse, c[0x0][0x1c8], 0x1 ;  /* 0x0000720002040a11 */ /* 0x040fe200078208ff */
[----:B------:R-:W1:Y:S01]  /*20730*/  MUFU.TANH R61, R61 ;  /* 0x0000003d003d7308 */ /* 0x000e620000002400 */
[----:B------:R-:W-:Y:S04]  /*20740*/  @P0 IADD3 R0, R3, R0, RZ ;  /* 0x0000000003000210 */ /* 0x000fe80007ffe0ff */
[----:B------:R-:W-:Y:S02]  /*20750*/  @P0 LEA.HI.X R5, R2, c[0x0][0x1cc], R0, 0x1, P1 ;  /* 0x0000730002050a11 */ /* 0x000fe400008f0c00 */
[----:B------:R-:W-:Y:S03]  /*20760*/  @P0 IADD3 R2, P1, R4, UR4, RZ ;  /* 0x0000000404020c10 */ /* 0x000fe6000ff3e0ff */
[----:B------:R-:W1:Y:S01]  /*20770*/  MUFU.TANH R63, R63 ;  /* 0x0000003f003f7308 */ /* 0x000e620000002400 */
[----:B------:R-:W-:Y:S01]  /*20780*/  @!PT LDS RZ, [RZ] ;  /* 0x00000000fffff984 */ /* 0x000fe20000000800 */
[----:B------:R-:W-:Y:S01]  /*20790*/  @!PT LDS RZ, [RZ] ;  /* 0x00000000fffff984 */ /* 0x000fe20000000800 */
[----:B------:R-:W-:Y:S01]  /*207a0*/  @!PT LDS RZ, [RZ] ;  /* 0x00000000fffff984 */ /* 0x000fe20000000800 */
[----:B------:R1:W-:Y:S01]  /*207b0*/  @P0 LDGSTS.E.BYPASS.LTC128B.128 [R227+0x3100], [R4.64], !P5 ;  /* 0x0310000004e30fae */ /* 0x0003e2000e901d48 */
[----:B------:R-:W-:Y:S02]  /*207c0*/  @P0 IADD3.X R3, R5, UR5, RZ, P1, !PT ;  /* 0x0000000505030c10 */ /* 0x000fe40008ffe4ff */
[----:B------:R-:W-:Y:S04]  /*207d0*/  @P0 IADD3 R8, P2, R2, UR4, RZ ;  /* 0x0000000402080c10 */ /* 0x000fe8000ff5e0ff */
[----:B------:R-:W-:Y:S01]  /*207e0*/  @P0 IADD3.X R9, R3, UR5, RZ, P2, !PT ;  /* 0x0000000503090c10 */ /* 0x000fe200097fe4ff */
[----:B------:R2:W-:Y:S01]  /*207f0*/  @P0 LDGSTS.E.BYPASS.LTC128B.128 [R227+0x3900], [R2.64], !P5 ;  /* 0x0390000002e30fae */ /* 0x0005e2000e901d48 */
[----:B------:R-:W2:Y:S01]  /*20800*/  MUFU.TANH R64, R64 ;  /* 0x0000004000407308 */ /* 0x000ea20000002400 */
[----:B------:R-:W-:Y:S04]  /*20810*/  @P0 IADD3 R6, P1, R8, UR4, RZ ;  /* 0x0000000408060c10 */ /* 0x000fe8000ff3e0ff */
[----:B------:R-:W-:Y:S02]  /*20820*/  @P0 IADD3.X R7, R9, UR5, RZ, P1, !PT ;  /* 0x0000000509070c10 */ /* 0x000fe40008ffe4ff */
[----:B------:R3:W-:Y:S03]  /*20830*/  @P0 LDGSTS.E.BYPASS.LTC128B.128 [R227+0x4100], [R8.64], !P5 ;  /* 0x0410000008e30fae */ /* 0x0007e6000e901d48 */
[----:B------:R-:W3:Y:S05]  /*20840*/  MUFU.TANH R65, R65 ;  /* 0x0000004100417308 */ /* 0x000eea0000002400 */
[----:B------:R3:W-:Y:S05]  /*20850*/  @P0 LDGSTS.E.BYPASS.LTC128B.128 [R227+0x4900], [R6.64], !P5 ;  /* 0x0490000006e30fae */ /* 0x0007ea000e901d48 */
[----:B------:R-:W3:Y:S03]  /*20860*/  MUFU.TANH R66, R66 ;  /* 0x0000004200427308 */ /* 0x000ee60000002400 */
[----:B-1----:R1:W4:Y:S01]  /*20870*/  LDL R5, [R1+0x60] ;  /* 0x0000600001057983 */ /* 0x0023220000100800 */
[----:B--2---:R-:W-:Y:S06]  /*20880*/  @P0 IADD3 R2, P2, R6, UR4, RZ ;  /* 0x0000000406020c10 */ /* 0x004fec000ff5e0ff */
[----:B------:R-:W2:Y:S01]  /*20890*/  MUFU.TANH R67, R67 ;  /* 0x0000004300437308 */ /* 0x000ea20000002400 */
[----:B------:R-:W-:Y:S02]  /*208a0*/  @P0 IADD3.X R3, R7, UR5, RZ, P2, !PT ;  /* 0x0000000507030c10 */ /* 0x000fe400097fe4ff */
[----:B---3--:R-:W-:Y:S03]  /*208b0*/  @P0 IADD3 R8, P1, R2, UR4, RZ ;  /* 0x0000000402080c10 */ /* 0x008fe6000ff3e0ff */
[----:B------:R3:W-:Y:S01]  /*208c0*/  @P0 LDGSTS.E.BYPASS.LTC128B.128 [R227+0x5100], [R2.64], !P5 ;  /* 0x0510000002e30fae */ /* 0x0007e2000e901d48 */
[----:B------:R-:W-:Y:S03]  /*208d0*/  @P0 IADD3.X R9, R3, UR5, RZ, P1, !PT ;  /* 0x0000000503090c10 */ /* 0x000fe60008ffe4ff */
[----:B------:R-:W1:Y:S04]  /*208e0*/  MUFU.TANH R68, R68 ;  /* 0x0000004400447308 */ /* 0x000e680000002400 */
[----:B------:R1:W-:Y:S06]  /*208f0*/  @P0 LDGSTS.E.BYPASS.LTC128B.128 [R227+0x5900], [R8.64], !P5 ;  /* 0x0590000008e30fae */ /* 0x0003ec000e901d48 */
[----:B------:R-:W2:Y:S02]  /*20900*/  MUFU.TANH R69, R69 ;  /* 0x0000004500457308 */ /* 0x000ea40000002400 */
[----:B------:R-:W0:Y:S08]  /*20910*/  LDGDEPBAR ;  /* 0x00000000000079af */ /* 0x000e300000000000 */
[----:B------:R-:W2:Y:S01]  /*20920*/  MUFU.TANH R70, R70 ;  /* 0x0000004600467308 */ /* 0x000ea20000002400 */
[----:B---3--:R-:W-:Y:S05]  /*20930*/  IMAD R2, R226, -0x60, RZ ;  /* 0xffffffa0e2027824 */ /* 0x008fea00078e02ff */
[C---:B------:R-:W-:Y:S04]  /*20940*/  IADD3 R7, -R10.reuse, 0x1, R2 ;  /* 0x000000010a077810 */ /* 0x040fe80007ffe102 */
[----:B------:R-:W3:Y:S01]  /*20950*/  MUFU.TANH R71, R71 ;  /* 0x0000004700477308 */ /* 0x000ee20000002400 */
[----:B-1----:R-:W-:Y:S02]  /*20960*/  IADD3 R8, -R10, R2, RZ ;  /* 0x000000020a087210 */ /* 0x002fe40007ffe1ff */
[----:B------:R-:W-:Y:S04]  /*20970*/  IADD3 R7, -R62, R7, R96 ;  /* 0x000000073e077210 */ /* 0x000fe80007ffe160 */
[C---:B------:R-:W-:Y:S02]  /*20980*/  IADD3 R6, R7.reuse, c[0x0][0x328], RZ ;  /* 0x0000ca0007067a10 */ /* 0x040fe40007ffe0ff */
[----:B------:R-:W-:Y:S01]  /*20990*/  IADD3 R7, R7, UR7, RZ ;  /* 0x0000000707077c10 */ /* 0x000fe2000fffe0ff */
        /* <DEDUP_REMOVED lines=24> */
[----:B------:R-:W1:Y:S01]  /*20b20*/  MUFU.TANH R30, R30 ;  /* 0x0000001e001e7308 */ /* 0x000e620000002400 */
[----:B----4-:R-:W-:Y:S02]  /*20b30*/  @P3 SHF.R.U32.HI R5, RZ, c[0x0][0x2cc], R11 ;  /* 0x0000b300ff053a19 */ /* 0x010fe4000001160b */
[----:B------:R-:W-:Y:S03]  /*20b40*/  ISETP.GE.AND P3, PT, R97, 0x1, PT ;  /* 0x000000016100780c */ /* 0x000fe60003f66270 */
[----:B------:R-:W4:Y:S04]  /*20b50*/  SHFL.IDX PT, R4, R5, RZ, 0x1c1f ;  /* 0x001c1fff05047589 */ /* 0x000f2800000e0000 */
[----:B------:R-:W1:Y:S10]  /*20b60*/  MUFU.TANH R27, R27 ;  /* 0x0000001b001b7308 */ /* 0x000e740000002400 */
[----:B------:R-:W1:Y:S10]  /*20b70*/  MUFU.TANH R29, R29 ;  /* 0x0000001d001d7308 */ /* 0x000e740000002400 */
[----:B------:R-:W1:Y:S01]  /*20b80*/  MUFU.TANH R28, R28 ;  /* 0x0000001c001c7308 */ /* 0x000e620000002400 */
[-C--:B----4-:R-:W-:Y:S02]  /*20b90*/  IADD3 R3, R6, R4.reuse, RZ ;  /* 0x0000000406037210 */ /* 0x090fe40007ffe0ff */
[----:B------:R-:W-:Y:S01]  /*20ba0*/  IADD3 R0, R7, R4, RZ ;  /* 0x0000000407007210 */ /* 0x000fe20007ffe0ff */
[----:B------:R-:W-:-:S06]  /*20bb0*/  @!P3 BRA `(.L_x_462) ;  /* 0x000001700000b947 */ /* 0x000fcc0003800000 */
[----:B--23--:R-:W-:Y:S01]  /*20bc0*/  IADD3 R4, -R62, R96, R4 ;  /* 0x000000603e047210 */ /* 0x00cfe20007ffe104 */
        /* <DEDUP_REMOVED lines=12> */
.L_x_464:
[----:B------:R-:W-:Y:S04]  /*20c90*/  MOV R9, c[0x0][0x32c] ;  /* 0x0000cb0000097a02 */ /* 0x000fe80000000f00 */
[----:B------:R-:W-:Y:S11]  /*20ca0*/  ISETP.NE.AND P0, PT, R9, 0x1, PT ;  /* 0x000000010900780c */ /* 0x000ff60003f05270 */
[----:B------:R-:W-:Y:S02]  /*20cb0*/  @!UPT UIADD3 URZ, URZ, URZ, URZ ;  /* 0x0000003f3f3ff290 */ /* 0x000fe4000fffe03f */
[----:B------:R-:W-:Y:S05]  /*20cc0*/  @P0 IMAD.HI.U32 R9, R4, c[0x0][0x330], RZ ;  /* 0x0000cc0004090a27 */ /* 0x000fea00078e00ff */
[----:B------:R-:W-:Y:S02]  /*20cd0*/  @P0 SHF.R.U32.HI R4, RZ, c[0x0][0x334], R9 ;  /* 0x0000cd00ff040a19 */ /* 0x000fe40000011609 */
.L_x_465:
[----:B------:R-:W-:Y:S05]  /*20ce0*/  BSYNC B0 ;  /* 0x0000000000007941 */ /* 0x000fea0003800000 */
.L_x_463:
[----:B------:R-:W-:Y:S05]  /*20cf0*/  IMAD R4, R4, c[0x0][0x32c], R8 ;  /* 0x0000cb0004047a24 */ /* 0x000fea00078e0208 */
[----:B------:R-:W-:Y:S02]  /*20d00*/  IADD3 R9, R4, c[0x0][0x32c], RZ ;  /* 0x0000cb0004097a10 */ /* 0x000fe40007ffe0ff */
[----:B------:R-:W-:Y:S02]  /*20d10*/  IMNMX R0, R0, R4, !PT ;  /* 0x0000000400007217 */ /* 0x000fe40007800200 */
[----:B------:R-:W-:Y:S02]  /*20d20*/  IMNMX R3, R3, R9, PT ;  /* 0x0000000903037217 */ /* 0x000fe40003800200 */
.L_x_462:
[C---:B--23--:R-:W-:Y:S02]  /*20d30*/  ISETP.GE.AND P0, PT, R2.reuse, 0x9, PT ;  /* 0x000000090200780c */ /* 0x04cfe40003f06270 */
[----:B------:R-:W-:Y:S02]  /*20d40*/  ISETP.GE.AND P1, PT, R2, 0x2, PT ;  /* 0x000000020200780c */ /* 0x000fe40003f26270 */
[----:B------:R-:W-:Y:S02]  /*20d50*/  P2R R25, PR, RZ, 0x1 ;  /* 0x00000001ff197803 */ /* 0x000fe40000000000 */
[C---:B------:R-:W-:Y:S02]  /*20d60*/  ISETP.GT.AND P0, PT, R0.reuse, 0x8, !P0 ;  /* 0x000000080000780c */ /* 0x040fe40004704270 */
[----:B------:R-:W-:Y:S02]  /*20d70*/  P2R R26, PR, RZ, 0x2 ;  /* 0x00000002ff1a7803 */ /* 0x000fe40000000000 */
[----:B------:R-:W-:Y:S02]  /*20d80*/  ISETP.GT.AND P1, PT, R0, 0x1, !P1 ;  /* 0x000000010000780c */ /* 0x000fe40004f24270 */
[C---:B------:R-:W-:Y:S02]  /*20d90*/  ISETP.LT.OR P0, PT, R3.reuse, 0x9, P0 ;  /* 0x000000090300780c */ /* 0x040fe40000701670 */
[----:B------:R-:W-:Y:S02]  /*20da0*/  ISETP.GE.AND P2, PT, R2, 0xa, PT ;  /* 0x0000000a0200780c */ /* 0x000fe40003f46270 */
[C---:B------:R-:W-:Y:S02]  /*20db0*/  ISETP.LT.OR P1, PT, R3.reuse, 0x2, P1 ;  /* 0x000000020300780c */ /* 0x040fe40000f21670 */
        /* <DEDUP_REMOVED lines=67> */
[C---:B------:R-:W-:Y:S02]  /*211f0*/  ISETP.GE.AND P6, PT, R2.reuse, 0x42, PT ;  /* 0x000000420200780c */ /* 0x040fe40003fc6270 */
        /* <DEDUP_REMOVED lines=18> */
[----:B------:R-:W-:Y:S04]  /*21320*/  ISETP.GT.AND P0, PT, R0, 0x50, !P2 ;  /* 0x000000500000780c */ /* 0x000fe80005704270 */
[C---:B------:R-:W-:Y:S04]  /*21330*/  ISETP.LT.OR P0, PT, R3.reuse, 0x51, P0 ;  /* 0x000000510300780c */ /* 0x040fe80000701670 */
        /* <DEDUP_REMOVED lines=36> */
.L_x_468:
[----:B------:R-:W-:Y:S04]  /*21580*/  MOV R27, c[0x0][0x32c] ;  /* 0x0000cb00001b7a02 */ /* 0x000fe80000000f00 */
[----:B------:R-:W-:Y:S11]  /*21590*/  ISETP.NE.AND P0, PT, R27, 0x1, PT ;  /* 0x000000011b00780c */ /* 0x000ff60003f05270 */
[----:B------:R-:W-:Y:S02]  /*215a0*/  @!UPT UIADD3 URZ, URZ, URZ, URZ ;  /* 0x0000003f3f3ff290 */ /* 0x000fe4000fffe03f */
[----:B------:R-:W-:Y:S05]  /*215b0*/  @P0 IMAD.HI.U32 R27, R3, c[0x0][0x330], RZ ;  /* 0x0000cc00031b0a27 */ /* 0x000fea00078e00ff */
[----:B------:R-:W-:Y:S02]  /*215c0*/  @P0 SHF.R.U32.HI R3, RZ, c[0x0][0x334], R27 ;  /* 0x0000cd00ff030a19 */ /* 0x000fe4000001161b */
.L_x_469:
[----:B------:R-:W-:Y:S05]  /*215d0*/  BSYNC B0 ;  /* 0x0000000000007941 */ /* 0x000fea0003800000 */
.L_x_467:
[----:B------:R-:W-:Y:S05]  /*215e0*/  IMAD R3, R3, c[0x0][0x32c], R8 ;  /* 0x0000cb0003037a24 */ /* 0x000fea00078e0208 */
[----:B------:R-:W-:Y:S02]  /*215f0*/  IADD3 R27, R3, c[0x0][0x32c], RZ ;  /* 0x0000cb00031b7a10 */ /* 0x000fe40007ffe0ff */
[----:B------:R-:W-:Y:S02]  /*21600*/  IMNMX R0, R0, R3, !PT ;  /* 0x0000000300007217 */ /* 0x000fe40007800200 */
[----:B------:R-:W-:Y:S02]  /*21610*/  IMNMX R2, R2, R27, PT ;  /* 0x0000001b02027217 */ /* 0x000fe40003800200 */
.L_x_466:
        /* <DEDUP_REMOVED lines=110> */
.L_x_472:
[----:B------:R-:W-:Y:S04]  /*21d00*/  MOV R27, c[0x0][0x32c] ;  /* 0x0000cb00001b7a02 */ /* 0x000fe80000000f00 */
[----:B------:R-:W-:Y:S11]  /*21d10*/  ISETP.NE.AND P0, PT, R27, 0x1, PT ;  /* 0x000000011b00780c */ /* 0x000ff60003f05270 */
[----:B------:R-:W-:Y:S02]  /*21d20*/  @!UPT UIADD3 URZ, URZ, URZ, URZ ;  /* 0x0000003f3f3ff290 */ /* 0x000fe4000fffe03f */
[----:B------:R-:W-:Y:S05]  /*21d30*/  @P0 IMAD.HI.U32 R27, R3, c[0x0][0x330], RZ ;  /* 0x0000cc00031b0a27 */ /* 0x000fea00078e00ff */
[----:B------:R-:W-:Y:S02]  /*21d40*/  @P0 SHF.R.U32.HI R3, RZ, c[0x0][0x334], R27 ;  /* 0x0000cd00ff030a19 */ /* 0x000fe4000001161b */
.L_x_473:
[----:B------:R-:W-:Y:S05]  /*21d50*/  BSYNC B0 ;  /* 0x0000000000007941 */ /* 0x000fea0003800000 */
.L_x_471:
[----:B------:R-:W-:Y:S05]  /*21d60*/  IMAD R3, R3, c[0x0][0x32c], R8 ;  /* 0x0000cb0003037a24 */ /* 0x000fea00078e0208 */
[----:B------:R-:W-:Y:S02]  /*21d70*/  IADD3 R27, R3, c[0x0][0x32c], RZ ;  /* 0x0000cb00031b7a10 */ /* 0x000fe40007ffe0ff */
[----:B------:R-:W-:Y:S02]  /*21d80*/  IMNMX R0, R0, R3, !PT ;  /* 0x0000000300007217 */ /* 0x000fe40007800200 */
[----:B------:R-:W-:Y:S02]  /*21d90*/  IMNMX R2, R2, R27, PT ;  /* 0x0000001b02027217 */ /* 0x000fe40003800200 */
.L_x_470:
        /* <DEDUP_REMOVED lines=110> */
.L_x_476:
[----:B------:R-:W-:Y:S04]  /*22480*/  MOV R5, c[0x0][0x32c] ;  /* 0x0000cb0000057a02 */ /* 0x000fe80000000f00 */
[----:B------:R-:W-:Y:S11]  /*22490*/  ISETP.NE.AND P0, PT, R5, 0x1, PT ;  /* 0x000000010500780c */ /* 0x000ff60003f05270 */
[----:B------:R-:W-:Y:S02]  /*224a0*/  @!UPT UIADD3 URZ, URZ, URZ, URZ ;  /* 0x0000003f3f3ff290 */ /* 0x000fe4000fffe03f */
[----:B------:R-:W-:Y:S05]  /*224b0*/  @P0 IMAD.HI.U32 R5, R3, c[0x0][0x330], RZ ;  /* 0x0000cc0003050a27 */ /* 0x000fea00078e00ff */
[----:B------:R-:W-:Y:S02]  /*224c0*/  @P0 SHF.R.U32.HI R3, RZ, c[0x0][0x334], R5 ;  /* 0x0000cd00ff030a19 */ /* 0x000fe40000011605 */
.L_x_477:
[----:B------:R-:W-:Y:S05]  /*224d0*/  BSYNC B0 ;  /* 0x0000000000007941 */ /* 0x000fea0003800000 */
.L_x_475:
[----:B------:R-:W-:Y:S05]  /*224e0*/  IMAD R8, R3, c[0x0][0x32c], R8 ;  /* 0x0000cb0003087a24 */ /* 0x000fea00078e0208 */
[----:B------:R-:W-:Y:S02]  /*224f0*/  IADD3 R3, R8, c[0x0][0x32c], RZ ;  /* 0x0000cb0008037a10 */ /* 0x000fe40007ffe0ff */
[----:B------:R-:W-:Y:S02]  /*22500*/  IMNMX R0, R0, R8, !PT ;  /* 0x0000000800007217 */ /* 0x000fe40007800200 */
[----:B------:R-:W-:Y:S02]  /*22510*/  IMNMX R2, R2, R3, PT ;  /* 0x0000000302027217 */ /* 0x000fe40003800200 */
.L_x_474:
[----:B------:R-:W-:Y:S02]  /*22520*/  ISETP.GT.AND P0, PT, R0, RZ, !P1 ;  /* 0x000000ff0000720c */ /* 0x000fe40004f04270 */
[----:B------:R-:W-:Y:S02]  /*22530*/  ISETP.NE.AND P1, PT, R22, RZ, PT ;  /* 0x000000ff1600720c */ /* 0x000fe40003f25270 */
[----:B------:R-:W-:Y:S02]  /*22540*/  ISETP.LT.OR P0, PT, R2, 0x1, P0 ;  /* 0x000000010200780c */ /* 0x000fe40000701670 */
[----:B------:R-:W-:Y:S02]  /*22550*/  MOV R52, R58 ;  /* 0x0000003a00347202 */ /* 0x000fe40000000f00 */
[----:B------:R-:W-:Y:S02]  /*22560*/  FSEL R8, R247, -INF , !P0 ;  /* 0xff800000f7087808 */ /* 0x000fe40004000000 */
[----:B------:R-:W-:Y:S01]  /*22570*/  ISETP.NE.AND P0, PT, R26, RZ, PT ;  /* 0x000000ff1a00720c */ /* 0x000fe20003f05270 */
[----:B------:R-:W-:Y:S01]  /*22580*/  IMAD.MOV.U32 R82, RZ, RZ, R52 ;  /* 0x000000ffff527224 */ /* 0x000fe200078e0034 */
        /* <DEDUP_REMOVED lines=97> */
[----:B------:R-:W-:Y:S01]  /*22ba0*/  ISETP.LT.OR P0, PT, R2, 0x39, P0 ;  /* 0x000000390200780c */ /* 0x000fe20000701670 */
[----:B------:R-:W1:Y:S01]  /*22bb0*/  SHFL.BFLY PT, R5, R72, 0x2, 0x1f ;  /* 0x0c401f0048057f89 */ /* 0x000e6200000e0000 */
[----:B------:R-:W-:Y:S02]  /*22bc0*/  FMNMX.FTZ R3, R244, R3, !PT ;  /* 0x00000003f4037209 */ /* 0x000fe40007810000 */
[----:B------:R-:W-:Y:S02]  /*22bd0*/  FSEL R183, R59, -INF , !P0 ;  /* 0xff8000003bb77808 */ /* 0x000fe40004000000 */
[----:B------:R-:W-:Y:S02]  /*22be0*/  ISETP.NE.AND P0, PT, R12, RZ, PT ;  /* 0x000000ff0c00720c */ /* 0x000fe40003f05270 */
[----:B------:R-:W-:Y:S02]  /*22bf0*/  FMNMX.FTZ R3, R249, R3, !PT ;  /* 0x00000003f9037209 */ /* 0x000fe40007810000 */
[----:B------:R-:W-:Y:S02]  /*22c00*/  ISETP.GT.AND P0, PT, R0, 0x39, !P0 ;  /* 0x000000390000780c */ /* 0x000fe40004704270 */
[----:B------:R-:W-:Y:S02]  /*22c10*/  FMNMX.FTZ R3, R250, R3, !PT ;  /* 0x00000003fa037209 */ /* 0x000fe40007810000 */
[----:B------:R-:W-:Y:S02]  /*22c20*/  ISETP.LT.OR P0, PT, R2, 0x3a, P0 ;  /* 0x0000003a0200780c */ /* 0x000fe40000701670 */
[----:B------:R-:W-:Y:S01]  /*22c30*/  ISETP.NE.AND P1, PT, R11, RZ, PT ;  /* 0x000000ff0b00720c */ /* 0x000fe20003f25270 */
[----:B------:R-:W2:Y:S01]  /*22c40*/  SHFL.BFLY PT, R6, R3, 0x2, 0x1f ;  /* 0x0c401f0003067f89 */ /* 0x000ea200000e0000 */
[----:B------:R-:W-:Y:S02]  /*22c50*/  FSEL R186, R63, -INF , !P0 ;  /* 0xff8000003fba7808 */ /* 0x000fe40004000000 */
[----:B------:R-:W-:Y:S02]  /*22c60*/  ISETP.GT.AND P0, PT, R0, 0x40, !P1 ;  /* 0x000000400000780c */ /* 0x000fe40004f04270 */
[----:B------:R-:W-:Y:S02]  /*22c70*/  ISETP.NE.AND P1, PT, R10, RZ, PT ;  /* 0x000000ff0a00720c */ /* 0x000fe40003f25270 */
[----:B------:R-:W-:Y:S04]  /*22c80*/  ISETP.LT.OR P0, PT, R2, 0x41, P0 ;  /* 0x000000410200780c */ /* 0x000fe80000701670 */
[----:B------:R-:W-:Y:S02]  /*22c90*/  FSEL R193, R74, -INF , !P0 ;  /* 0xff8000004ac17808 */ /* 0x000fe40004000000 */
[----:B------:R-:W-:Y:S02]  /*22ca0*/  ISETP.GT.AND P0, PT, R0, 0x41, !P6 ;  /* 0x000000410000780c */ /* 0x000fe40007704270 */
[----:B------:R-:W-:Y:S02]  /*22cb0*/  ISETP.NE.AND P6, PT, R4, RZ, PT ;  /* 0x000000ff0400720c */ /* 0x000fe40003fc5270 */
[----:B------:R-:W-:Y:S02]  /*22cc0*/  FMNMX.FTZ R4, R27, R102, !PT ;  /* 0x000000661b047209 */ /* 0x000fe40007810000 */
[----:B------:R-:W-:Y:S02]  /*22cd0*/  ISETP.LT.OR P0, PT, R2, 0x42, P0 ;  /* 0x000000420200780c */ /* 0x000fe40000701670 */
[----:B------:R-:W-:Y:S02]  /*22ce0*/  FMNMX.FTZ R4, R28, R4, !PT ;  /* 0x000000041c047209 */ /* 0x000fe40007810000 */
[----:B------:R-:W-:Y:S02]  /*22cf0*/  FSEL R197, R75, -INF , !P0 ;  /* 0xff8000004bc57808 */ /* 0x000fe40004000000 */
[----:B-1----:R-:W-:Y:S02]  /*22d00*/  FMNMX.FTZ R72, R72, R5, !PT ;  /* 0x0000000548487209 */ /* 0x002fe40007810000 */
[----:B------:R-:W-:Y:S02]  /*22d10*/  FMNMX.FTZ R4, R35, R4, !PT ;  /* 0x0000000423047209 */ /* 0x000fe40007810000 */
[----:B--2---:R-:W-:Y:S01]  /*22d20*/  FMNMX.FTZ R3, R3, R6, !PT ;  /* 0x0000000603037209 */ /* 0x004fe20007810000 */
        /* <DEDUP_REMOVED lines=14> */
[----:B-1----:R-:W-:Y:S02]  /*22e10*/  FMNMX.FTZ R72, R72, R7, !PT ;  /* 0x0000000748487209 */ /* 0x002fe40007810000 */
[----:B------:R-:W-:Y:S02]  /*22e20*/  FMNMX.FTZ R4, R169, R4, !PT ;  /* 0x00000004a9047209 */ /* 0x000fe40007810000 */
[----:B------:R-:W-:Y:S01]  /*22e30*/  ISETP.GT.AND P0, PT, R0, 0x50, !P2 ;  /* 0x000000500000780c */ /* 0x000fe20005704270 */
[C---:B------:R-:W-:Y:S01]  /*22e40*/  FMUL.FTZ R74, R72.reuse, c[0x0][0x2d0] ;  /* 0x0000b400484a7a20 */ /* 0x040fe20000410000 */
[----:B------:R-:W-:Y:S02]  /*22e50*/  FSETP.NEU.FTZ.AND P2, PT, R72, -INF , PT ;  /* 0xff8000004800780b */ /* 0x000fe40003f5d000 */
[----:B------:R-:W-:Y:S02]  /*22e60*/  FMNMX.FTZ R5, R8, R103, !PT ;  /* 0x0000006708057209 */ /* 0x000fe40007810000 */
[----:B------:R-:W-:Y:S02]  /*22e70*/  FMNMX.FTZ R4, R173, R4, !PT ;  /* 0x00000004ad047209 */ /* 0x000fe40007810000 */
[----:B------:R-:W-:Y:S02]  /*22e80*/  FSEL R74, R74, RZ, P2 ;  /* 0x000000ff4a4a7208 */ /* 0x000fe40001000000 */
[----:B------:R-:W-:Y:S02]  /*22e90*/  FMNMX.FTZ R5, R22, R5, !PT ;  /* 0x0000000516057209 */ /* 0x000fe40007810000 */
[----:B------:R-:W-:Y:S01]  /*22ea0*/  FMNMX.FTZ R4, R175, R4, !PT ;  /* 0x00000004af047209 */ /* 0x000fe20007810000 */
[--C-:B------:R-:W-:Y:S01]  /*22eb0*/  FFMA.FTZ R16, R43, c[0x0][0x2d0], -R74.reuse ;  /* 0x0000b4002b107a23 */ /* 0x100fe2000001084a */
[----:B------:R-:W-:Y:S02]  /*22ec0*/  FMNMX.FTZ R5, R25, R5, !PT ;  /* 0x0000000519057209 */ /* 0x000fe40007810000 */
[----:B--2---:R-:W-:Y:S01]  /*22ed0*/  FMNMX.FTZ R71, R3, R71, !PT ;  /* 0x0000004703477209 */ /* 0x004fe20007810000 */
[--C-:B------:R-:W-:Y:S01]  /*22ee0*/  FFMA.FTZ R3, R32, c[0x0][0x2d0], -R74.reuse ;  /* 0x0000b40020037a23 */ /* 0x100fe2000001084a */
[----:B------:R-:W-:Y:S02]  /*22ef0*/  FMNMX.FTZ R4, R182, R4, !PT ;  /* 0x00000004b6047209 */ /* 0x000fe40007810000 */
        /* <DEDUP_REMOVED lines=21> */
[----:B------:R-:W-:Y:S02]  /*23050*/  FSETP.NEU.FTZ.AND P1, PT, R71, -INF , PT ;  /* 0xff8000004700780b */ /* 0x000fe40003f3d000 */
[----:B------:R-:W-:Y:S02]  /*23060*/  ISETP.LT.OR P0, PT, R2, 0x52, P0 ;  /* 0x000000520200780c */ /* 0x000fe40000701670 */
[----:B------:R-:W-:Y:S01]  /*23070*/  FSEL R75, R75, RZ, P1 ;  /* 0x000000ff4b4b7208 */ /* 0x000fe20000800000 */
[----:B------:R2:W3:Y:S01]  /*23080*/  MUFU.EX2 R80, R3 ;  /* 0x0000000300507308 */ /* 0x0004e20000000800 */
[----:B------:R-:W-:Y:S02]  /*23090*/  FMNMX.FTZ R4, R237, R4, !PT ;  /* 0x00000004ed047209 */ /* 0x000fe40007810000 */
[----:B------:R-:W-:Y:S01]  /*230a0*/  FMNMX.FTZ R6, R168, R6, !PT ;  /* 0x00000006a8067209 */ /* 0x000fe20007810000 */
[--C-:B------:R-:W-:Y:S01]  /*230b0*/  FFMA.FTZ R12, R42, c[0x0][0x2d0], -R75.reuse ;  /* 0x0000b4002a0c7a23 */ /* 0x100fe2000001084b */
[----:B------:R-:W-:Y:S02]  /*230c0*/  FMNMX.FTZ R4, R238, R4, !PT ;  /* 0x00000004ee047209 */ /* 0x000fe40007810000 */
[----:B------:R-:W-:Y:S02]  /*230d0*/  ISETP.NE.AND P4, PT, R9, RZ, PT ;  /* 0x000000ff0900720c */ /* 0x000fe40003f85270 */
[----:B------:R-:W-:Y:S02]  /*230e0*/  FMNMX.FTZ R4, R239, R4, !PT ;  /* 0x00000004ef047209 */ /* 0x000fe40007810000 */
[----:B------:R-:W-:Y:S02]  /*230f0*/  FSEL R199, R91, -INF , !P0 ;  /* 0xff8000005bc77808 */ /* 0x000fe40004000000 */
[----:B------:R-:W-:Y:S02]  /*23100*/  FMNMX.FTZ R4, R245, R4, !PT ;  /* 0x00000004f5047209 */ /* 0x000fe40007810000 */
[----:B-1----:R-:W-:Y:S01]  /*23110*/  FMNMX.FTZ R5, R170, R6, !PT ;  /* 0x00000006aa057209 */ /* 0x002fe20007810000 */
[----:B------:R-:W-:Y:S01]  /*23120*/  FFMA.FTZ R6, R31, c[0x0][0x2d0], -R74 ;  /* 0x0000b4001f067a23 */ /* 0x000fe2000001084a */
[----:B------:R-:W-:Y:S01]  /*23130*/  ISETP.GT.AND P3, PT, R0, 0x58, !P4 ;  /* 0x000000580000780c */ /* 0x000fe20006764270 */
[----:B------:R-:W1:Y:S01]  /*23140*/  SHFL.BFLY PT, R7, R4, 0x2, 0x1f ;  /* 0x0c401f0004077f89 */ /* 0x000e6200000e0000 */
[----:B------:R-:W-:Y:S01]  /*23150*/  FMNMX.FTZ R5, R172, R5, !PT ;  /* 0x00000005ac057209 */ /* 0x000fe20007810000 */
[----:B------:R-:W4:Y:S01]  /*23160*/  MUFU.EX2 R247, R6 ;  /* 0x0000000600f77308 */ /* 0x000f220000000800 */
[----:B------:R-:W-:Y:S02]  /*23170*/  ISETP.GT.AND P0, PT, R0, 0x59, !P6 ;  /* 0x000000590000780c */ /* 0x000fe40007704270 */
[----:B------:R-:W-:Y:S01]  /*23180*/  FMNMX.FTZ R5, R179, R5, !PT ;  /* 0x00000005b3057209 */ /* 0x000fe20007810000 */
[--C-:B--2---:R-:W-:Y:S01]  /*23190*/  FFMA.FTZ R3, R29, c[0x0][0x2d0], -R75.reuse ;  /* 0x0000b4001d037a23 */ /* 0x104fe2000001084b */
[----:B---3--:R-:W-:Y:S02]  /*231a0*/  F2FP.BF16.PACK_AB R78, R80, R61 ;  /* 0x0000003d504e723e */ /* 0x008fe400000010ff */
[C---:B------:R-:W-:Y:S02]  /*231b0*/  ISETP.LT.OR P0, PT, R2.reuse, 0x5a, P0 ;  /* 0x0000005a0200780c */ /* 0x040fe40000701670 */
[----:B------:R-:W-:Y:S01]  /*231c0*/  ISETP.LT.OR P3, PT, R2, 0x59, P3 ;  /* 0x000000590200780c */ /* 0x000fe20001f61670 */
[----:B------:R2:W-:Y:S01]  /*231d0*/  MUFU.EX2 R92, R3 ;  /* 0x00000003005c7308 */ /* 0x0005e20000000800 */
[----:B------:R-:W-:Y:S01]  /*231e0*/  FMNMX.FTZ R5, R178, R5, !PT ;  /* 0x00000005b2057209 */ /* 0x000fe20007810000 */
[--C-:B------:R-:W-:Y:S01]  /*231f0*/  FFMA.FTZ R2, R37, c[0x0][0x2d0], -R75.reuse ;  /* 0x0000b40025027a23 */ /* 0x100fe2000001084b */
[----:B------:R-:W-:Y:S02]  /*23200*/  FSEL R73, R54, -INF , !P0 ;  /* 0xff80000036497808 */ /* 0x000fe40004000000 */
[----:B------:R-:W-:Y:S02]  /*23210*/  FMNMX.FTZ R5, R183, R5, !PT ;  /* 0x00000005b7057209 */ /* 0x000fe40007810000 */
[----:B------:R-:W-:Y:S02]  /*23220*/  FSEL R192, R57, -INF , !P3 ;  /* 0xff80000039c07808 */ /* 0x000fe40005800000 */
[----:B------:R-:W-:Y:S01]  /*23230*/  FMNMX.FTZ R5, R186, R5, !PT ;  /* 0x00000005ba057209 */ /* 0x000fe20007810000 */
[----:B------:R3:W-:Y:S01]  /*23240*/  MUFU.EX2 R60, R2 ;  /* 0x00000002003c7308 */ /* 0x0007e20000000800 */
[----:B-1----:R-:W-:Y:S02]  /*23250*/  FMNMX.FTZ R4, R4, R7, !PT ;  /* 0x0000000704047209 */ /* 0x002fe40007810000 */
[----:B------:R-:W-:Y:S02]  /*23260*/  FMNMX.FTZ R5, R193, R5, !PT ;  /* 0x00000005c1057209 */ /* 0x000fe40007810000 */
[----:B----4-:R-:W-:Y:S01]  /*23270*/  F2FP.BF16.PACK_AB R76, R247, R89 ;  /* 0x00000059f74c723e */ /* 0x010fe200000010ff */
[----:B------:R-:W1:Y:S01]  /*23280*/  SHFL.BFLY PT, R70, R4, 0x1, 0x1f ;  /* 0x0c201f0004467f89 */ /* 0x000e6200000e0000 */
[----:B------:R-:W-:Y:S04]  /*23290*/  FMNMX.FTZ R5, R197, R5, !PT ;  /* 0x00000005c5057209 */ /* 0x000fe80007810000 */
[----:B--2---:R-:W-:Y:S01]  /*232a0*/  FMNMX.FTZ R3, R200, R5, !PT ;  /* 0x00000005c8037209 */ /* 0x004fe20007810000 */
[--C-:B------:R-:W-:Y:S02]  /*232b0*/  FFMA.FTZ R5, R33, c[0x0][0x2d0], -R75.reuse ;  /* 0x0000b40021057a23 */ /* 0x100fe4000001084b */
[----:B------:R-:W-:Y:S01]  /*232c0*/  MUFU.EX2 R33, R16 ;  /* 0x0000001000217308 */ /* 0x000fe20000000800 */
[----:B------:R-:W-:Y:S04]  /*232d0*/  FMNMX.FTZ R3, R204, R3, !PT ;  /* 0x00000003cc037209 */ /* 0x000fe80007810000 */
[----:B------:R-:W-:Y:S01]  /*232e0*/  FMNMX.FTZ R0, R205, R3, !PT ;  /* 0x00000003cd007209 */ /* 0x000fe20007810000 */
[--C-:B------:R-:W-:Y:S03]  /*232f0*/  FFMA.FTZ R3, R38, c[0x0][0x2d0], -R75.reuse ;  /* 0x0000b40026037a23 */ /* 0x100fe6000001084b */
[----:B------:R-:W-:Y:S01]  /*23300*/  FMNMX.FTZ R0, R199, R0, !PT ;  /* 0x00000000c7007209 */ /* 0x000fe20007810000 */
[----:B------:R-:W2:Y:S03]  /*23310*/  MUFU.EX2 R81, R3 ;  /* 0x0000000300517308 */ /* 0x000ea60000000800 */
[----:B------:R-:W-:Y:S02]  /*23320*/  FMNMX.FTZ R0, R192, R0, !PT ;  /* 0x00000000c0007209 */ /* 0x000fe40007810000 */
[----:B-1----:R-:W-:Y:S02]  /*23330*/  FMNMX.FTZ R70, R4, R70, !PT ;  /* 0x0000004604467209 */ /* 0x002fe40007810000 */
[----:B------:R-:W-:Y:S02]  /*23340*/  FMNMX.FTZ R0, R73, R0, !PT ;  /* 0x0000000049007209 */ /* 0x000fe40007810000 */
[C---:B------:R-:W-:Y:S01]  /*23350*/  FSETP.NEU.FTZ.AND P0, PT, R70.reuse, -INF , PT ;  /* 0xff8000004600780b */ /* 0x040fe20003f1d000 */
[----:B------:R-:W1:Y:S01]  /*23360*/  MUFU.EX2 R85, R5 ;  /* 0x0000000500557308 */ /* 0x000e620000000800 */
[----:B------:R-:W-:Y:S01]  /*23370*/  FMUL.FTZ R96, R70, c[0x0][0x2d0] ;  /* 0x0000b40046607a20 */ /* 0x000fe20000410000 */
[----:B---3--:R-:W3:Y:S04]  /*23380*/  SHFL.BFLY PT, R2, R0, 0x2, 0x1f ;  /* 0x0c401f0000027f89 */ /* 0x008ee800000e0000 */
[----:B------:R-:W-:Y:S05]  /*23390*/  FSEL R96, R96, RZ, P0 ;  /* 0x000000ff60607208 */ /* 0x000fea0000000000 */
[--C-:B------:R-:W-:Y:S02]  /*233a0*/  FFMA.FTZ R4, R36, c[0x0][0x2d0], -R96.reuse ;  /* 0x0000b40024047a23 */ /* 0x100fe40000010860 */
[--C-:B------:R-:W-:Y:S01]  /*233b0*/  FFMA.FTZ R32, R45, c[0x0][0x2d0], -R96.reuse ;  /* 0x0000b4002d207a23 */ /* 0x100fe20000010860 */
[----:B--2---:R-:W-:Y:S01]  /*233c0*/  F2FP.BF16.PACK_AB R79, R81, R60 ;  /* 0x0000003c514f723e */ /* 0x004fe200000010ff */
[----:B------:R-:W-:Y:S01]  /*233d0*/  MUFU.EX2 R83, R4 ;  /* 0x0000000400537308 */ /* 0x000fe20000000800 */
[--C-:B------:R-:W-:Y:S01]  /*233e0*/  FFMA.FTZ R3, R27, c[0x0][0x2d0], -R96.reuse ;  /* 0x0000b4001b037a23 */ /* 0x100fe20000010860 */
[----:B-1----:R-:W-:Y:S08]  /*233f0*/  F2FP.BF16.PACK_AB R77, R85, R92 ;  /* 0x0000005c554d723e */ /* 0x002ff000000010ff */
[----:B------:R1:W-:Y:S02]  /*23400*/  MUFU.EX2 R93, R3 ;  /* 0x00000003005d7308 */ /* 0x0003e40000000800 */
[--C-:B-1----:R-:W-:Y:S02]  /*23410*/  FFMA.FTZ R3, R28, c[0x0][0x2d0], -R96.reuse ;  /* 0x0000b4001c037a23 */ /* 0x102fe40000010860 */
[----:B------:R-:W-:Y:S06]  /*23420*/  FFMA.FTZ R28, R47, c[0x0][0x2d0], -R75 ;  /* 0x0000b4002f1c7a23 */ /* 0x000fec000001084b */
[----:B------:R1:W-:Y:S02]  /*23430*/  MUFU.EX2 R86, R3 ;  /* 0x0000000300567308 */ /* 0x0003e40000000800 */
[----:B-1----:R-:W-:Y:S08]  /*23440*/  FFMA.FTZ R3, R35, c[0x0][0x2d0], -R96 ;  /* 0x0000b40023037a23 */ /* 0x002ff00000010860 */
[----:B------:R3:W1:Y:S02]  /*23450*/  MUFU.EX2 R84, R3 ;  /* 0x0000000300547308 */ /* 0x0006640000000800 */
[----:B---3--:R-:W-:Y:S01]  /*23460*/  FMNMX.FTZ R3, R0, R2, !PT ;  /* 0x0000000200037209 */ /* 0x008fe20007810000 */
[----:B------:R-:W-:Y:S01]  /*23470*/  FFMA.FTZ R2, R39, c[0x0][0x2d0], -R74 ;  /* 0x0000b40027027a23 */ /* 0x000fe2000001084a */
[----:B------:R-:W-:Y:S01]  /*23480*/  FSEL R0, R72, RZ, P2 ;  /* 0x000000ff48007208 */ /* 0x000fe20001000000 */
[----:B------:R-:W-:Y:S01]  /*23490*/  LDSM.16.MT88.4 R36, [R212+0x100] ;  /* 0x00010000d424783b */ /* 0x000fe20000004200 */
[----:B-1----:R-:W-:Y:S04]  /*234a0*/  F2FP.BF16.PACK_AB R66, R83, R84 ;  /* 0x000000545342723e */ /* 0x002fe800000010ff */
        /* <DEDUP_REMOVED lines=18> */
[----:B------:R-:W-:Y:S01]  /*235d0*/  FMUL.FTZ R17, R69, R117 ;  /* 0x0000007545117220 */ /* 0x000fe20000410000 */
[----:B------:R-:W-:Y:S01]  /*235e0*/  MUFU.EX2 R105, R12 ;  /* 0x0000000c00697308 */ /* 0x000fe20000000800 */
[--C-:B------:R-:W-:Y:S02]  /*235f0*/  FFMA.FTZ R4, R25, c[0x0][0x2d0], -R97.reuse ;  /* 0x0000b40019047a23 */ /* 0x100fe40000010861 */
[--C-:B------:R-:W-:Y:S02]  /*23600*/  FFMA.FTZ R62, R62, c[0x0][0x2d0], -R97.reuse ;  /* 0x0000b4003e3e7a23 */ /* 0x100fe40000010861 */
[--C-:B------:R-:W-:Y:S05]  /*23610*/  FFMA.FTZ R58, R58, c[0x0][0x2d0], -R97.reuse ;  /* 0x0000b4003a3a7a23 */ /* 0x100fea0000010861 */
[----:B------:R2:W3:Y:S01]  /*23620*/  MUFU.EX2 R2, R0 ;  /* 0x0000000000027308 */ /* 0x0004e20000000800 */
[C---:B-1----:R-:W-:Y:S02]  /*23630*/  FMUL.FTZ R18, R68.reuse, R118 ;  /* 0x0000007644127220 */ /* 0x042fe40000410000 */
[C---:B------:R-:W-:Y:S02]  /*23640*/  FMUL.FTZ R19, R68.reuse, R119 ;  /* 0x0000007744137220 */ /* 0x040fe40000410000 */
[----:B------:R-:W-:Y:S01]  /*23650*/  LDSM.16.MT88.4 R116, [R209+0x2900] ;  /* 0x00290000d174783b */ /* 0x000fe20000004200 */
[C---:B------:R-:W-:Y:S04]  /*23660*/  FMUL.FTZ R34, R68.reuse, R134 ;  /* 0x0000008644227220 */ /* 0x040fe80000410000 */
[----:B------:R-:W1:Y:S01]  /*23670*/  MUFU.EX2 R53, R4 ;  /* 0x0000000400357308 */ /* 0x000e620000000800 */
[C---:B------:R-:W-:Y:S02]  /*23680*/  FMUL.FTZ R7, R68.reuse, R107 ;  /* 0x0000006b44077220 */ /* 0x040fe40000410000 */
[C---:B------:R-:W-:Y:S02]  /*23690*/  FMUL.FTZ R6, R68.reuse, R106 ;  /* 0x0000006a44067220 */ /* 0x040fe40000410000 */
[----:B------:R-:W-:Y:S02]  /*236a0*/  FMUL.FTZ R35, R68, R135 ;  /* 0x0000008744237220 */ /* 0x000fe40000410000 */
[----:B--2---:R-:W-:Y:S02]  /*236b0*/  FFMA.FTZ R0, R8, c[0x0][0x2d0], -R97 ;  /* 0x0000b40008007a23 */ /* 0x004fe40000010861 */
[----:B---3--:R-:W-:Y:S02]  /*236c0*/  FMUL.FTZ R12, R2, R112 ;  /* 0x00000070020c7220 */ /* 0x008fe40000410000 */
[----:B------:R2:W-:Y:S01]  /*236d0*/  MUFU.EX2 R196, R0 ;  /* 0x0000000000c47308 */ /* 0x0005e20000000800 */
[----:B------:R-:W-:Y:S02]  /*236e0*/  FFMA.FTZ R8, R40, c[0x0][0x2d0], -R75 ;  /* 0x0000b40028087a23 */ /* 0x000fe4000001084b */
[C---:B------:R-:W-:Y:S01]  /*236f0*/  FMUL.FTZ R13, R2.reuse, R113 ;  /* 0x00000071020d7220 */ /* 0x040fe20000410000 */
[----:B------:R-:W-:Y:S01]  /*23700*/  MOV R113, R83 ;  /* 0x0000005300717202 */ /* 0x000fe20000000f00 */
[----:B------:R-:W-:Y:S01]  /*23710*/  FMUL.FTZ R45, R2, R145 ;  /* 0x00000091022d7220 */ /* 0x000fe20000410000 */
[----:B-1----:R-:W-:Y:S01]  /*23720*/  MOV R107, R53 ;  /* 0x00000035006b7202 */ /* 0x002fe20000000f00 */
[----:B------:R-:W-:Y:S01]  /*23730*/  FFMA.FTZ R4, R24, c[0x0][0x2d0], -R97 ;  /* 0x0000b40018047a23 */ /* 0x000fe20000010861 */
[----:B------:R-:W-:Y:S01]  /*23740*/  LDSM.16.MT88.4 R52, [R210+0x100] ;  /* 0x00010000d234783b */ /* 0x000fe20000004200 */
[C---:B------:R-:W-:Y:S01]  /*23750*/  FMUL.FTZ R9, R2.reuse, R109 ;  /* 0x0000006d02097220 */ /* 0x040fe20000410000 */
[----:B------:R1:W3:Y:S01]  /*23760*/  MUFU.EX2 R31, R8 ;  /* 0x00000008001f7308 */ /* 0x0002e20000000800 */
[C---:B------:R-:W-:Y:S02]  /*23770*/  FMUL.FTZ R25, R2.reuse, R125 ;  /* 0x0000007d02197220 */ /* 0x040fe40000410000 */
[----:B------:R-:W-:Y:S02]  /*23780*/  FMUL.FTZ R29, R2, R129 ;  /* 0x00000081021d7220 */ /* 0x000fe40000410000 */
[----:B------:R-:W-:Y:S02]  /*23790*/  FFMA.FTZ R40, R49, c[0x0][0x2d0], -R96 ;  /* 0x0000b40031287a23 */ /* 0x000fe40000010860 */
[----:B------:R-:W-:Y:S02]  /*237a0*/  FMUL.FTZ R49, R69, R149 ;  /* 0x0000009545317220 */ /* 0x000fe40000410000 */
[----:B------:R-:W-:Y:S01]  /*237b0*/  IMAD.MOV.U32 R149, RZ, RZ, R86 ;  /* 0x000000ffff957224 */ /* 0x000fe200078e0056 */
[----:B------:R4:W-:Y:S01]  /*237c0*/  MUFU.EX2 R64, R4 ;  /* 0x0000000400407308 */ /* 0x0009e20000000800 */
[----:B------:R-:W-:Y:S02]  /*237d0*/  FFMA.FTZ R24, R44, c[0x0][0x2d0], -R75 ;  /* 0x0000b4002c187a23 */ /* 0x000fe4000001084b */
[----:B------:R-:W-:Y:S02]  /*237e0*/  FFMA.FTZ R44, R50, c[0x0][0x2d0], -R96 ;  /* 0x0000b400322c7a23 */ /* 0x000fe40000010860 */
[----:B--2---:R-:W-:Y:S02]  /*237f0*/  FFMA.FTZ R0, R22, c[0x0][0x2d0], -R97 ;  /* 0x0000b40016007a23 */ /* 0x004fe40000010861 */
[----:B------:R-:W2:Y:S01]  /*23800*/  LDSM.16.MT88.4 R20, [R209+0x100] ;  /* 0x00010000d114783b */ /* 0x000ea20000004200 */
[----:B------:R-:W-:Y:S01]  /*23810*/  FMUL.FTZ R50, R68, R150 ;  /* 0x0000009644327220 */ /* 0x000fe20000410000 */
[----:B------:R-:W-:Y:S01]  /*23820*/  MOV R150, R85 ;  /* 0x0000005500967202 */ /* 0x000fe20000000f00 */
[----:B------:R5:W5:Y:S01]  /*23830*/  MUFU.EX2 R87, R0 ;  /* 0x0000000000577308 */ /* 0x000b620000000800 */
[C---:B-1----:R-:W-:Y:S01]  /*23840*/  FMUL.FTZ R8, R2.reuse, R108 ;  /* 0x0000006c02087220 */ /* 0x042fe20000410000 */
[----:B---3--:R-:W-:Y:S08]  /*23850*/  MOV R125, R31 ;  /* 0x0000001f007d7202 */ /* 0x008ff00000000f00 */
[----:B------:R-:W1:Y:S01]  /*23860*/  MUFU.EX2 R30, R24 ;  /* 0x00000018001e7308 */ /* 0x000e620000000800 */
[----:B----4-:R-:W-:Y:S02]  /*23870*/  FFMA.FTZ R4, R41, c[0x0][0x2d0], -R74 ;  /* 0x0000b40029047a23 */ /* 0x010fe4000001084a */
[----:B------:R-:W-:Y:S07]  /*23880*/  FMUL.FTZ R41, R2, R141 ;  /* 0x0000008d02297220 */ /* 0x000fee0000410000 */
[----:B------:R3:W4:Y:S01]  /*23890*/  MUFU.EX2 R246, R4 ;  /* 0x0000000400f67308 */ /* 0x0007220000000800 */
[----:B-----5:R-:W-:Y:S01]  /*238a0*/  FSEL R0, R3, RZ, P0 ;  /* 0x000000ff03007208 */ /* 0x020fe20000000000 */
[----:B------:R-:W-:Y:S01]  /*238b0*/  IMAD.MOV.U32 R112, RZ, RZ, R87 ;  /* 0x000000ffff707224 */ /* 0x000fe200078e0057 */
[----:B------:R-:W-:Y:S03]  /*238c0*/  F2FP.BF16.PACK_AB R65, R87, R196 ;  /* 0x000000c45741723e */ /* 0x000fe600000010ff */
[----:B------:R-:W-:Y:S04]  /*238d0*/  FADD.FTZ R0, -R0, R103 ;  /* 0x0000006700007221 */ /* 0x000fe80000010100 */
[----:B------:R5:W-:Y:S01]  /*238e0*/  MUFU.EX2 R108, R40 ;  /* 0x00000028006c7308 */ /* 0x000be20000000800 */
[----:B------:R-:W-:Y:S01]  /*238f0*/  FMUL.FTZ R0, R0, c[0x0][0x2d0] ;  /* 0x0000b40000007a20 */ /* 0x000fe20000410000 */
[----:B-1----:R-:W-:Y:S01]  /*23900*/  MOV R129, R30 ;  /* 0x0000001e00817202 */ /* 0x002fe20000000f00 */
[----:B------:R-:W-:Y:S07]  /*23910*/  FMUL.FTZ R24, R2, R124 ;  /* 0x0000007c02187220 */ /* 0x000fee0000410000 */
[----:B------:R-:W1:Y:S01]  /*23920*/  MUFU.EX2 R0, R0 ;  /* 0x0000000000007308 */ /* 0x000e620000000800 */
[C---:B---3--:R-:W-:Y:S01]  /*23930*/  FMUL.FTZ R4, R69.reuse, R104 ;  /* 0x0000006845047220 */ /* 0x048fe20000410000 */
[----:B----4-:R-:W-:Y:S01]  /*23940*/  MOV R106, R246 ;  /* 0x000000f6006a7202 */ /* 0x010fe20000000f00 */
[----:B------:R-:W-:Y:S01]  /*23950*/  IMAD.MOV.U32 R104, RZ, RZ, R64 ;  /* 0x000000ffff687224 */ /* 0x000fe200078e0040 */
[----:B------:R-:W-:Y:S06]  /*23960*/  F2FP.BF16.PACK_AB R64, R86, R93 ;  /* 0x0000005d5640723e */ /* 0x000fec00000010ff */
[----:B------:R3:W-:Y:S01]  /*23970*/  MUFU.EX2 R124, R32 ;  /* 0x00000020007c7308 */ /* 0x0007e20000000800 */
[-C--:B--2---:R-:W-:Y:S05]  /*23980*/  HMMA.16816.F32.BF16 R4, R76, R20.reuse, R4 ;  /* 0x000000144c04723c */ /* 0x084fea0000041804 */
[----:B------:R-:W-:Y:S01]  /*23990*/  F2FP.BF16.PACK_AB R67, R104, R107 ;  /* 0x0000006b6843723e */ /* 0x000fe200000010ff */
[----:B-----5:R-:W-:Y:S03]  /*239a0*/  FMUL.FTZ R40, R2, R140 ;  /* 0x0000008c02287220 */ /* 0x020fe60000410000 */
[----:B------:R-:W-:Y:S03]  /*239b0*/  MUFU.EX2 R59, R44 ;  /* 0x0000002c003b7308 */ /* 0x000fe60000000800 */
[C---:B-1----:R-:W-:Y:S02]  /*239c0*/  FMUL.FTZ R10, R0.reuse, R110 ;  /* 0x0000006e000a7220 */ /* 0x042fe40000410000 */
[C---:B------:R-:W-:Y:S02]  /*239d0*/  FMUL.FTZ R11, R0.reuse, R111 ;  /* 0x0000006f000b7220 */ /* 0x040fe40000410000 */
[C---:B------:R-:W-:Y:S02]  /*239e0*/  FMUL.FTZ R14, R0.reuse, R114 ;  /* 0x00000072000e7220 */ /* 0x040fe40000410000 */
[----:B------:R-:W-:Y:S01]  /*239f0*/  IMAD.MOV.U32 R114, RZ, RZ, R82 ;  /* 0x000000ffff727224 */ /* 0x000fe200078e0052 */
[----:B------:R-:W-:Y:S01]  /*23a00*/  MUFU.EX2 R103, R58 ;  /* 0x0000003a00677308 */ /* 0x000fe20000000800 */
[C---:B------:R-:W-:Y:S01]  /*23a10*/  FMUL.FTZ R27, R0.reuse, R127 ;  /* 0x0000007f001b7220 */ /* 0x040fe20000410000 */
[C---:B------:R-:W-:Y:S04]  /*23a20*/  HMMA.16816.F32.BF16 R8, R64.reuse, R20, R8 ;  /* 0x000000144008723c */ /* 0x040fe80000041808 */
[----:B------:R-:W-:Y:S01]  /*23a30*/  FMUL.FTZ R15, R0, R115 ;  /* 0x00000073000f7220 */ /* 0x000fe20000410000 */
[----:B------:R-:W-:Y:S01]  /*23a40*/  MOV R127, R81 ;  /* 0x00000051007f7202 */ /* 0x000fe20000000f00 */
[C---:B---3--:R-:W-:Y:S02]  /*23a50*/  FMUL.FTZ R32, R69.reuse, R132 ;  /* 0x0000008445207220 */ /* 0x048fe40000410000 */
[----:B------:R-:W-:Y:S01]  /*23a60*/  FFMA.FTZ R20, R46, c[0x0][0x2d0], -R74 ;  /* 0x0000b4002e147a23 */ /* 0x000fe2000001084a */
[----:B------:R1:W-:Y:S02]  /*23a70*/  MUFU.EX2 R111, R28 ;  /* 0x0000001c006f7308 */ /* 0x0003e40000000800 */
[-C--:B------:R-:W-:Y:S03]  /*23a80*/  HMMA.16816.F32.BF16 R12, R64, R22.reuse, R12 ;  /* 0x00000016400c723c */ /* 0x080fe6000004180c */
[C---:B------:R-:W-:Y:S02]  /*23a90*/  FMUL.FTZ R31, R0.reuse, R131 ;  /* 0x00000083001f7220 */ /* 0x040fe40000410000 */
[----:B------:R-:W-:Y:S02]  /*23aa0*/  IMAD.MOV.U32 R131, RZ, RZ, R80 ;  /* 0x000000ffff837224 */ /* 0x000fe400078e0050 */
[----:B------:R-:W2:Y:S01]  /*23ab0*/  LDSM.16.MT88.4 R80, [R211+0x100] ;  /* 0x00010000d350783b */ /* 0x000ea20000004200 */
[C---:B------:R-:W-:Y:S01]  /*23ac0*/  HMMA.16816.F32.BF16 R16, R76.reuse, R22, R16 ;  /* 0x000000164c10723c */ /* 0x040fe20000041810 */
[----:B------:R3:W-:Y:S03]  /*23ad0*/  MUFU.EX2 R110, R20 ;  /* 0x00000014006e7308 */ /* 0x0007e60000000800 */
[C---:B------:R-:W-:Y:S02]  /*23ae0*/  FMUL.FTZ R21, R69.reuse, R121 ;  /* 0x0000007945157220 */ /* 0x040fe40000410000 */
[----:B------:R-:W-:Y:S02]  /*23af0*/  FMUL.FTZ R26, R0, R126 ;  /* 0x0000007e001a7220 */ /* 0x000fe40000410000 */
[C---:B------:R-:W-:Y:S04]  /*23b00*/  FMUL.FTZ R22, R68.reuse, R122 ;  /* 0x0000007a44167220 */ /* 0x040fe80000410000 */
[----:B------:R-:W-:Y:S01]  /*23b10*/  FMUL.FTZ R23, R68, R123 ;  /* 0x0000007b44177220 */ /* 0x000fe20000410000 */
[----:B------:R-:W-:Y:S01]  /*23b20*/  MOV R123, R60 ;  /* 0x0000003c007b7202 */ /* 0x000fe20000000f00 */
[----:B-1----:R-:W-:Y:S02]  /*23b30*/  FMUL.FTZ R28, R2, R128 ;  /* 0x00000080021c7220 */ /* 0x002fe40000410000 */
[C---:B------:R-:W-:Y:S02]  /*23b40*/  FMUL.FTZ R30, R0.reuse, R130 ;  /* 0x00000082001e7220 */ /* 0x040fe40000410000 */
[----:B------:R-:W-:Y:S02]  /*23b50*/  IMAD.MOV.U32 R130, RZ, RZ, R33 ;  /* 0x000000ffff827224 */ /* 0x000fe400078e0021 */
[C---:B------:R-:W-:Y:S02]  /*23b60*/  FMUL.FTZ R33, R69.reuse, R133 ;  /* 0x0000008545217220 */ /* 0x040fe40000410000 */
[C---:B------:R-:W-:Y:S01]  /*23b70*/  FMUL.FTZ R42, R0.reuse, R142 ;  /* 0x0000008e002a7220 */ /* 0x040fe20000410000 */
[----:B------:R-:W-:Y:S01]  /*23b80*/  LDSM.16.MT88.4 R132, [R212+0x2900] ;  /* 0x00290000d484783b */ /* 0x000fe20000004200 */
[C---:B------:R-:W-:Y:S02]  /*23b90*/  FMUL.FTZ R43, R0.reuse, R143 ;  /* 0x0000008f002b7220 */ /* 0x040fe40000410000 */
[C---:B---3--:R-:W-:Y:S02]  /*23ba0*/  FMUL.FTZ R20, R69.reuse, R120 ;  /* 0x0000007845147220 */ /* 0x048fe40000410000 */
[----:B------:R-:W-:Y:S01]  /*23bb0*/  IMAD.MOV.U32 R122, RZ, RZ, R84 ;  /* 0x000000ffff7a7224 */ /* 0x000fe200078e0054 */
[----:B------:R1:W-:Y:S01]  /*23bc0*/  MUFU.EX2 R120, R62 ;  /* 0x0000003e00787308 */ /* 0x0003e20000000800 */
[----:B------:R-:W-:Y:S01]  /*23bd0*/  FMUL.FTZ R63, R0, R163 ;  /* 0x000000a3003f7220 */ /* 0x000fe20000410000 */
[----:B------:R-:W3:Y:S01]  /*23be0*/  LDSM.16.MT88.4 R84, [R209+0x900] ;  /* 0x00090000d154783b */ /* 0x000ee20000004200 */
[----:B------:R-:W-:Y:S01]  /*23bf0*/  MOV R163, R93 ;  /* 0x0000005d00a37202 */ /* 0x000fe20000000f00 */
[-C--:B------:R-:W-:Y:S03]  /*23c00*/  HMMA.16816.F32.BF16 R20, R76, R36.reuse, R20 ;  /* 0x000000244c14723c */ /* 0x080fe60000041814 */
[----:B------:R-:W-:Y:S02]  /*23c10*/  FMUL.FTZ R44, R2, R144 ;  /* 0x00000090022c7220 */ /* 0x000fe40000410000 */
[C---:B------:R-:W-:Y:S02]  /*23c20*/  FMUL.FTZ R46, R0.reuse, R146 ;  /* 0x00000092002e7220 */ /* 0x040fe40000410000 */
[C---:B------:R-:W-:Y:S01]  /*23c30*/  FMUL.FTZ R47, R0.reuse, R147 ;  /* 0x00000093002f7220 */ /* 0x040fe20000410000 */
[C---:B------:R-:W-:Y:S04]  /*23c40*/  HMMA.16816.F32.BF16 R24, R64.reuse, R36, R24 ;  /* 0x000000244018723c */ /* 0x040fe80000041818 */
[----:B------:R-:W-:Y:S02]  /*23c50*/  FMUL.FTZ R58, R0, R158 ;  /* 0x0000009e003a7220 */ /* 0x000fe40000410000 */
[----:B------:R-:W-:Y:S02]  /*23c60*/  FMUL.FTZ R60, R2, R160 ;  /* 0x000000a0023c7220 */ /* 0x000fe40000410000 */
[-C--:B------:R-:W-:Y:S04]  /*23c70*/  HMMA.16816.F32.BF16 R28, R64, R38.reuse, R28 ;  /* 0x00000026401c723c */ /* 0x080fe8000004181c */
[----:B------:R-:W-:Y:S02]  /*23c80*/  FFMA.FTZ R36, R48, c[0x0][0x2d0], -R96 ;  /* 0x0000b40030247a23 */ /* 0x000fe40000010860 */
[----:B-1----:R-:W-:Y:S02]  /*23c90*/  FMUL.FTZ R62, R0, R162 ;  /* 0x000000a2003e7220 */ /* 0x002fe40000410000 */
[C---:B------:R-:W-:Y:S01]  /*23ca0*/  HMMA.16816.F32.BF16 R32, R76.reuse, R38, R32 ;  /* 0x000000264c20723c */ /* 0x040fe20000041820 */
[----:B------:R1:W-:Y:S01]  /*23cb0*/  MUFU.EX2 R128, R36 ;  /* 0x0000002400807308 */ /* 0x0003e20000000800 */
[----:B------:R-:W4:Y:S02]  /*23cc0*/  LDL.LU R162, [R1+0x24] ;  /* 0x0000240001a27983 */ /* 0x000f240000300800 */
[----:B------:R-:W-:Y:S02]  /*23cd0*/  FMUL.FTZ R37, R69, R137 ;  /* 0x0000008945257220 */ /* 0x000fe40000410000 */
[----:B------:R-:W-:Y:S02]  /*23ce0*/  FFMA.FTZ R48, R51, c[0x0][0x2d0], -R74 ;  /* 0x0000b40033307a23 */ /* 0x000fe4000001084a */
[C---:B------:R-:W-:Y:S03]  /*23cf0*/  FMUL.FTZ R38, R68.reuse, R138 ;  /* 0x0000008a44267220 */ /* 0x040fe60000410000 */
[----:B------:R-:W5:Y:S01]  /*23d00*/  MUFU.EX2 R57, R48 ;  /* 0x0000003000397308 */ /* 0x000f620000000800 */
[C---:B------:R-:W-:Y:S02]  /*23d10*/  FMUL.FTZ R39, R68.reuse, R139 ;  /* 0x0000008b44277220 */ /* 0x040fe40000410000 */
[----:B------:R-:W-:Y:S02]  /*23d20*/  FMUL.FTZ R51, R68, R151 ;  /* 0x0000009744337220 */ /* 0x000fe40000410000 */
[----:B------:R-:W-:Y:S02]  /*23d30*/  IMAD.MOV.U32 R160, RZ, RZ, R61 ;  /* 0x000000ffffa07224 */ /* 0x000fe400078e003d */
[----:B------:R-:W-:Y:S01]  /*23d40*/  FMUL.FTZ R61, R2, R161 ;  /* 0x000000a1023d7220 */ /* 0x000fe20000410000 */
[----:B------:R-:W-:Y:S01]  /*23d50*/  MOV R161, R247 ;  /* 0x000000f700a17202 */ /* 0x000fe20000000f00 */
[----:B------:R-:W-:Y:S02]  /*23d60*/  IMAD.MOV.U32 R126, RZ, RZ, R242 ;  /* 0x000000ffff7e7224 */ /* 0x000fe400078e00f2 */
[C---:B-1----:R-:W-:Y:S07]  /*23d70*/  FMUL.FTZ R36, R69.reuse, R136 ;  /* 0x0000008845247220 */ /* 0x042fee0000410000 */
[-C--:B------:R-:W-:Y:S03]  /*23d80*/  HMMA.16816.F32.BF16 R36, R76, R52.reuse, R36 ;  /* 0x000000344c24723c */ /* 0x080fe60000041824 */
[----:B-----5:R-:W-:Y:S01]  /*23d90*/  MOV R151, R57 ;  /* 0x0000003900977202 */ /* 0x020fe20000000f00 */
[C---:B------:R-:W-:Y:S01]  /*23da0*/  FMUL.FTZ R48, R69.reuse, R148 ;  /* 0x0000009445307220 */ /* 0x040fe20000410000 */
[----:B------:R-:W-:Y:S01]  /*23db0*/  MOV R148, R59 ;  /* 0x0000003b00947202 */ /* 0x000fe20000000f00 */
[----:B------:R-:W-:Y:S02]  /*23dc0*/  FMUL.FTZ R59, R0, R159 ;  /* 0x0000009f003b7220 */ /* 0x000fe40000410000 */
[C---:B------:R-:W-:Y:S04]  /*23dd0*/  HMMA.16816.F32.BF16 R40, R64.reuse, R52, R40 ;  /* 0x000000344028723c */ /* 0x040fe80000041828 */
[----:B------:R-:W-:Y:S03]  /*23de0*/  FMUL.FTZ R57, R2, R157 ;  /* 0x0000009d02397220 */ /* 0x000fe60000410000 */
[--C-:B------:R-:W-:Y:S01]  /*23df0*/  FFMA.FTZ R52, R56, c[0x0][0x2d0], -R97.reuse ;  /* 0x0000b40038347a23 */ /* 0x100fe20000010861 */
[-C--:B------:R-:W-:Y:S03]  /*23e00*/  HMMA.16816.F32.BF16 R44, R64, R54.reuse, R44 ;  /* 0x00000036402c723c */ /* 0x080fe6000004182c */
[----:B------:R1:W5:Y:S01]  /*23e10*/  MUFU.EX2 R109, R52 ;  /* 0x00000034006d7308 */ /* 0x0003620000000800 */
[C---:B------:R-:W-:Y:S02]  /*23e20*/  FMUL.FTZ R53, R69.reuse, R153 ;  /* 0x0000009945357220 */ /* 0x040fe40000410000 */
[----:B------:R-:W-:Y:S02]  /*23e30*/  FMUL.FTZ R56, R2, R156 ;  /* 0x0000009c02387220 */ /* 0x000fe40000410000 */
[C---:B------:R-:W-:Y:S07]  /*23e40*/  HMMA.16816.F32.BF16 R48, R76.reuse, R54, R48 ;  /* 0x000000364c30723c */ /* 0x040fee0000041830 */
[C---:B------:R-:W-:Y:S02]  /*23e50*/  FMUL.FTZ R54, R68.reuse, R154 ;  /* 0x0000009a44367220 */ /* 0x040fe40000410000 */
[----:B------:R-:W-:Y:S03]  /*23e60*/  FMUL.FTZ R55, R68, R155 ;  /* 0x0000009b44377220 */ /* 0x000fe60000410000 */
[----:B-1----:R-:W-:Y:S07]  /*23e70*/  FMUL.FTZ R52, R69, R152 ;  /* 0x0000009845347220 */ /* 0x002fee0000410000 */
[-C--:B--2---:R-:W-:Y:S08]  /*23e80*/  HMMA.16816.F32.BF16 R52, R76, R80.reuse, R52 ;  /* 0x000000504c34723c */ /* 0x084ff00000041834 */
[C---:B------:R-:W-:Y:S07]  /*23e90*/  HMMA.16816.F32.BF16 R56, R64.reuse, R80, R56 ;  /* 0x000000504038723c */ /* 0x040fee0000041838 */
[----:B------:R-:W-:Y:S01]  /*23ea0*/  FFMA.FTZ R80, R88, c[0x0][0x2d0], -R97 ;  /* 0x0000b40058507a23 */ /* 0x000fe20000010861 */
[-C--:B------:R-:W-:Y:S03]  /*23eb0*/  HMMA.16816.F32.BF16 R60, R64, R82.reuse, R60 ;  /* 0x00000052403c723c */ /* 0x080fe6000004183c */
[----:B------:R1:W2:Y:S01]  /*23ec0*/  MUFU.EX2 R115, R80 ;  /* 0x0000005000737308 */ /* 0x0002a20000000800 */
[----:B-----5:R-:W-:Y:S03]  /*23ed0*/  F2FP.BF16.PACK_AB R81, R103, R109 ;  /* 0x0000006d6751723e */ /* 0x020fe600000010ff */
[C---:B------:R-:W-:Y:S02]  /*23ee0*/  FMUL.FTZ R64, R69.reuse, R164 ;  /* 0x000000a445407220 */ /* 0x040fe40000410000 */
[C---:B------:R-:W-:Y:S01]  /*23ef0*/  FMUL.FTZ R66, R68.reuse, R166 ;  /* 0x000000a644427220 */ /* 0x040fe20000410000 */
[----:B------:R-:W5:Y:S02]  /*23f00*/  LDL.LU R164, [R1+0x20] ;  /* 0x0000200001a47983 */ /* 0x000f640000300800 */
[----:B------:R-:W-:Y:S01]  /*23f10*/  FMUL.FTZ R67, R68, R167 ;  /* 0x000000a744437220 */ /* 0x000fe20000410000 */
[----:B------:R-:W-:Y:S01]  /*23f20*/  MOV R167, R89 ;  /* 0x0000005900a77202 */ /* 0x000fe20000000f00 */
[----:B------:R-:W-:Y:S01]  /*23f30*/  FMUL.FTZ R65, R69, R165 ;  /* 0x000000a545417220 */ /* 0x000fe20000410000 */
[----:B------:R-:W5:Y:S01]  /*23f40*/  LDL.LU R166, [R1+0x1c] ;  /* 0x00001c0001a67983 */ /* 0x000f620000300800 */
        /* <DEDUP_REMOVED lines=12> */
[----:B--2---:R-:W-:Y:S03]  /*24010*/  F2FP.BF16.PACK_AB R83, R115, R120 ;  /* 0x000000787353723e */ /* 0x004fe600000010ff */
[-C--:B---3--:R-:W-:Y:S03]  /*24020*/  HMMA.16816.F32.BF16 R4, R76, R84.reuse, R4 ;  /* 0x000000544c04723c */ /* 0x088fe60000041804 */
[--C-:B-1----:R-:W-:Y:S02]  /*24030*/  FFMA.FTZ R80, R94, c[0x0][0x2d0], -R75.reuse ;  /* 0x0000b4005e507a23 */ /* 0x102fe4000001084b */
[----:B------:R-:W1:Y:S02]  /*24040*/  LDSM.16.MT88.4 R92, [R210+0x900] ;  /* 0x00090000d25c783b */ /* 0x000e640000004200 */
[----:B------:R2:W-:Y:S02]  /*24050*/  MUFU.EX2 R139, R80 ;  /* 0x00000050008b7308 */ /* 0x0005e40000000800 */
        /* <DEDUP_REMOVED lines=8> */
[----:B--2---:R-:W-:Y:S03]  /*240e0*/  FFMA.FTZ R84, R177, c[0x0][0x2d0], -R74 ;  /* 0x0000b400b1547a23 */ /* 0x004fe6000001084a */
[--C-:B------:R-:W-:Y:S01]  /*240f0*/  FFMA.FTZ R88, R169, c[0x0][0x2d0], -R96.reuse ;  /* 0x0000b400a9587a23 */ /* 0x100fe20000010860 */
        /* <DEDUP_REMOVED lines=17> */
[----:B------:R2:W2:Y:S01]  /*24210*/  MUFU.EX2 R141, R88 ;  /* 0x00000058008d7308 */ /* 0x0004a20000000800 */
[----:B----4-:R-:W-:Y:S02]  /*24220*/  FFMA.FTZ R2, R2, R162, R163 ;  /* 0x000000a202027223 */ /* 0x010fe400000100a3 */
[----:B---3--:R-:W-:Y:S07]  /*24230*/  FFMA.FTZ R92, R170, c[0x0][0x2d0], -R97 ;  /* 0x0000b400aa5c7a23 */ /* 0x008fee0000010861 */
        /* <DEDUP_REMOVED lines=9> */
[----:B------:R2:W4:Y:S01]  /*242d0*/  MUFU.EX2 R140, R88 ;  /* 0x00000058008c7308 */ /* 0x0005220000000800 */
        /* <DEDUP_REMOVED lines=9> */
[----:B------:R-:W-:Y:S01]  /*24370*/  F2FP.BF16.PACK_AB R82, R141, R142 ;  /* 0x0000008e8d52723e */ /* 0x000fe200000010ff */
[----:B------:R2:W-:Y:S01]  /*24380*/  MUFU.EX2 R147, R80 ;  /* 0x0000005000937308 */ /* 0x0005e20000000800 */
[----:B----4-:R-:W-:Y:S01]  /*24390*/  F2FP.BF16.PACK_AB R81, R234, R140 ;  /* 0x0000008cea51723e */ /* 0x010fe200000010ff */
[----:B-----5:R-:W-:Y:S01]  /*243a0*/  FFMA.FTZ R69, R69, R166, R167 ;  /* 0x000000a645457223 */ /* 0x020fe200000100a7 */
[----:B------:R-:W-:Y:S01]  /*243b0*/  F2FP.BF16.PACK_AB R76, R121, R151 ;  /* 0x00000097794c723e */ /* 0x000fe200000010ff */
[----:B------:R-:W-:Y:S03]  /*243c0*/  FFMA.FTZ R68, R68, R164, R165 ;  /* 0x000000a444447223 */ /* 0x000fe600000100a5 */
[----:B------:R-:W-:Y:S02]  /*243d0*/  F2FP.BF16.PACK_AB R77, R138, R139 ;  /* 0x0000008b8a4d723e */ /* 0x000fe400000010ff */
[----:B------:R-:W-:Y:S02]  /*243e0*/  F2FP.BF16.PACK_AB R78, R246, R247 ;  /* 0x000000f7f64e723e */ /* 0x000fe400000010ff */
[----:B------:R-:W-:Y:S01]  /*243f0*/  F2FP.BF16.PACK_AB R79, R143, R242 ;  /* 0x000000f28f4f723e */ /* 0x000fe200000010ff */
[----:B-1----:R-:W1:Y:S01]  /*24400*/  LDSM.16.MT88.4 R84, [R212+0x1100] ;  /* 0x00110000d454783b */ /* 0x002e620000004200 */
[----:B---3--:R-:W-:Y:S05]  /*24410*/  F2FP.BF16.PACK_AB R83, R207, R233 ;  /* 0x000000e9cf53723e */ /* 0x008fea00000010ff */
[-C--:B--2---:R-:W-:Y:S03]  /*24420*/  HMMA.16816.F32.BF16 R4, R76, R88.reuse, R4 ;  /* 0x000000584c04723c */ /* 0x084fe60000041804 */
[--C-:B------:R-:W-:Y:S04]  /*24430*/  FFMA.FTZ R80, R181, c[0x0][0x2d0], -R75.reuse ;  /* 0x0000b400b5507a23 */ /* 0x100fe8000001084b */
        /* <DEDUP_REMOVED lines=9> */
[----:B--2---:R-:W-:Y:S03]  /*244d0*/  FFMA.FTZ R88, R195, c[0x0][0x2d0], -R74 ;  /* 0x0000b400c3587a23 */ /* 0x004fe6000001084a */
        /* <DEDUP_REMOVED lines=17> */
[--C-:B--2---:R-:W-:Y:S01]  /*245f0*/  FFMA.FTZ R84, R188, c[0x0][0x2d0], -R96.reuse ;  /* 0x0000b400bc547a23 */ /* 0x104fe20000010860 */
[----:B------:R-:W-:Y:S04]  /*24600*/  MOV R188, R114 ;  /* 0x0000007200bc7202 */ /* 0x000fe80000000f00 */
[----:B------:R-:W-:Y:S04]  /*24610*/  ISETP.GT.AND P0, PT, R226, R188, PT ;  /* 0x000000bce200720c */ /* 0x000fe80003f04270 */
[----:B------:R2:W-:Y:S01]  /*24620*/  MUFU.EX2 R185, R84 ;  /* 0x0000005400b97308 */ /* 0x0005e20000000800 */
[----:B---3--:R-:W-:Y:S01]  /*24630*/  FFMA.FTZ R92, R183, c[0x0][0x2d0], -R97 ;  /* 0x0000b400b75c7a23 */ /* 0x008fe20000010861 */
[----:B------:R-:W-:Y:S08]  /*24640*/  MOV R183, R160 ;  /* 0x000000a000b77202 */ /* 0x000ff00000000f00 */
[----:B------:R3:W-:Y:S01]  /*24650*/  MUFU.EX2 R154, R92 ;  /* 0x0000005c009a7308 */ /* 0x0007e20000000800 */
[----:B-1----:R-:W1:Y:S01]  /*24660*/  LDSM.16.MT88.4 R88, [R211+0x1100] ;  /* 0x00110000d358783b */ /* 0x002e620000004200 */
[----:B--2---:R-:W-:Y:S01]  /*24670*/  FFMA.FTZ R84, R190, c[0x0][0x2d0], -R96 ;  /* 0x0000b400be547a23 */ /* 0x004fe20000010860 */
[----:B------:R-:W-:Y:S07]  /*24680*/  MOV R190, R115 ;  /* 0x0000007300be7202 */ /* 0x000fee0000000f00 */
[----:B------:R2:W4:Y:S01]  /*24690*/  MUFU.EX2 R187, R84 ;  /* 0x0000005400bb7308 */ /* 0x0005220000000800 */
[----:B---3--:R-:W-:Y:S02]  /*246a0*/  FFMA.FTZ R92, R202, c[0x0][0x2d0], -R75 ;  /* 0x0000b400ca5c7a23 */ /* 0x008fe4000001084b */
[----:B------:R-:W-:Y:S07]  /*246b0*/  IMAD.MOV.U32 R202, RZ, RZ, R110 ;  /* 0x000000ffffca7224 */ /* 0x000fee00078e006e */
[----:B------:R3:W-:Y:S01]  /*246c0*/  MUFU.EX2 R159, R92 ;  /* 0x0000005c009f7308 */ /* 0x0007e20000000800 */
[--C-:B--2---:R-:W-:Y:S01]  /*246d0*/  FFMA.FTZ R84, R201, c[0x0][0x2d0], -R74.reuse ;  /* 0x0000b400c9547a23 */ /* 0x104fe2000001084a */
[-C--:B-1----:R-:W-:Y:S08]  /*246e0*/  HMMA.16816.F32.BF16 R52, R76, R88.reuse, R52 ;  /* 0x000000584c34723c */ /* 0x082ff00000041834 */
[----:B------:R1:W-:Y:S01]  /*246f0*/  MUFU.EX2 R184, R84 ;  /* 0x0000005400b87308 */ /* 0x0003e20000000800 */
[----:B------:R-:W-:Y:S01]  /*24700*/  IMAD.MOV.U32 R201, RZ, RZ, R151 ;  /* 0x000000ffffc97224 */ /* 0x000fe200078e0097 */
[C---:B------:R-:W-:Y:S01]  /*24710*/  HMMA.16816.F32.BF16 R56, R80.reuse, R88, R56 ;  /* 0x000000585038723c */ /* 0x040fe20000041838 */
[----:B---3--:R-:W-:Y:S06]  /*24720*/  LDSM.16.MT88.4 R92, [R210+0x1900] ;  /* 0x00190000d25c783b */ /* 0x008fec0000004200 */
[--C-:B------:R-:W-:Y:S01]  /*24730*/  FFMA.FTZ R88, R186, c[0x0][0x2d0], -R97.reuse ;  /* 0x0000b400ba587a23 */ /* 0x100fe20000010861 */
[-C--:B------:R-:W-:Y:S03]  /*24740*/  HMMA.16816.F32.BF16 R60, R80, R90.reuse, R60 ;  /* 0x0000005a503c723c */ /* 0x080fe6000004183c */
[----:B------:R2:W3:Y:S01]  /*24750*/  MUFU.EX2 R102, R88 ;  /* 0x0000005800667308 */ /* 0x0004e20000000800 */
[----:B------:R-:W-:Y:S02]  /*24760*/  MOV R186, R201 ;  /* 0x000000c900ba7202 */ /* 0x000fe40000000f00 */
[----:B------:R-:W-:Y:S01]  /*24770*/  MOV R201, R121 ;  /* 0x0000007900c97202 */ /* 0x000fe20000000f00 */
[--C-:B------:R-:W-:Y:S01]  /*24780*/  FFMA.FTZ R80, R228, c[0x0][0x2d0], -R74.reuse ;  /* 0x0000b400e4507a23 */ /* 0x100fe2000001084a */
[----:B------:R-:W-:Y:S04]  /*24790*/  HMMA.16816.F32.BF16 R64, R76, R90, R64 ;  /* 0x0000005a4c40723c */ /* 0x000fe80000041840 */
[----:B-1----:R-:W-:Y:S01]  /*247a0*/  FFMA.FTZ R84, R179, c[0x0][0x2d0], -R97 ;  /* 0x0000b400b3547a23 */ /* 0x002fe20000010861 */
[----:B------:R1:W-:Y:S01]  /*247b0*/  MUFU.EX2 R181, R80 ;  /* 0x0000005000b57308 */ /* 0x0003e20000000800 */
[----:B----4-:R-:W-:Y:S02]  /*247c0*/  F2FP.BF16.PACK_AB R82, R187, R185 ;  /* 0x000000b9bb52723e */ /* 0x010fe400000010ff */
        /* <DEDUP_REMOVED lines=25> */
[--C-:B------:R-:W-:Y:S01]  /*24960*/  FFMA.FTZ R88, R225, c[0x0][0x2d0], -R96.reuse ;  /* 0x0000b400e1587a23 */ /* 0x100fe20000010860 */
[-C--:B------:R-:W-:Y:S01]  /*24970*/  HMMA.16816.F32.BF16 R28, R80, R90.reuse, R28 ;  /* 0x0000005a501c723c */ /* 0x080fe2000004181c */
[----:B------:R1:W-:Y:S03]  /*24980*/  MUFU.EX2 R180, R84 ;  /* 0x0000005400b47308 */ /* 0x0003e60000000800 */
[----:B------:R-:W-:Y:S04]  /*24990*/  IMAD.MOV.U32 R225, RZ, RZ, R113 ;  /* 0x000000ffffe17224 */ /* 0x000fe800078e0071 */
        /* <DEDUP_REMOVED lines=9> */
[--C-:B--2---:R-:W-:Y:S02]  /*24a30*/  FFMA.FTZ R88, R229, c[0x0][0x2d0], -R96.reuse ;  /* 0x0000b400e5587a23 */ /* 0x104fe40000010860 */
[----:B------:R-:W-:Y:S01]  /*24a40*/  IMAD.MOV.U32 R229, RZ, RZ, R127 ;  /* 0x000000ffffe57224 */ /* 0x000fe200078e007f */
        /* <DEDUP_REMOVED lines=8> */
[----:B------:R-:W-:Y:S01]  /*24ad0*/  MOV R230, R131 ;  /* 0x0000008300e67202 */ /* 0x000fe20000000f00 */
[----:B------:R-:W-:Y:S07]  /*24ae0*/  IMAD.MOV.U32 R131, RZ, RZ, R104 ;  /* 0x000000ffff837224 */ /* 0x000fee00078e0068 */
[----:B------:R2:W4:Y:S01]  /*24af0*/  MUFU.EX2 R177, R88 ;  /* 0x0000005800b17308 */ /* 0x0005220000000800 */
[----:B---3--:R-:W-:Y:S09]  /*24b00*/  FFMA.FTZ R92, R200, c[0x0][0x2d0], -R97 ;  /* 0x0000b400c85c7a23 */ /* 0x008ff20000010861 */
[----:B------:R3:W-:Y:S01]  /*24b10*/  MUFU.EX2 R99, R92 ;  /* 0x0000005c00637308 */ /* 0x0007e20000000800 */
[----:B-1----:R-:W-:Y:S02]  /*24b20*/  FFMA.FTZ R84, R203, c[0x0][0x2d0], -R96 ;  /* 0x0000b400cb547a23 */ /* 0x002fe40000010860 */
[----:B------:R-:W-:Y:S07]  /*24b30*/  IMAD.MOV.U32 R203, RZ, RZ, R107 ;  /* 0x000000ffffcb7224 */ /* 0x000fee00078e006b */
        /* <DEDUP_REMOVED lines=36> */
[----:B------:R-:W-:Y:S04]  /*24d80*/  FFMA.FTZ R74, R252, c[0x0][0x2d0], -R74 ;  /* 0x0000b400fc4a7a23 */ /* 0x000fe8000001084a */
[C---:B------:R-:W-:Y:S05]  /*24d90*/  HMMA.16816.F32.BF16 R16, R76.reuse, R90, R16 ;  /* 0x0000005a4c10723c */ /* 0x040fea0000041810 */
[----:B------:R3:W4:Y:S03]  /*24da0*/  MUFU.EX2 R171, R74 ;  /* 0x0000004a00ab7308 */ /* 0x0007260000000800 */
[-C--:B-1----:R-:W-:Y:S08]  /*24db0*/  HMMA.16816.F32.BF16 R20, R76, R84.reuse, R20 ;  /* 0x000000544c14723c */ /* 0x082ff00000041814 */
        /* <DEDUP_REMOVED lines=13> */
[C---:B------:R-:W-:Y:S01]  /*24e90*/  HMMA.16816.F32.BF16 R48, R76.reuse, R94, R48 ;  /* 0x0000005e4c30723c */ /* 0x040fe20000041830 */
[----:B------:R2:W-:Y:S03]  /*24ea0*/  MUFU.EX2 R168, R74 ;  /* 0x0000004a00a87308 */ /* 0x0005e60000000800 */
[----:B---3--:R-:W-:Y:S04]  /*24eb0*/  F2FP.BF16.PACK_AB R167, R169, R170 ;  /* 0x000000aaa9a7723e */ /* 0x008fe800000010ff */
[-C--:B-1----:R-:W-:Y:S08]  /*24ec0*/  HMMA.16816.F32.BF16 R52, R76, R88.reuse, R52 ;  /* 0x000000584c34723c */ /* 0x082ff00000041834 */
[C---:B------:R-:W-:Y:S08]  /*24ed0*/  HMMA.16816.F32.BF16 R56, R80.reuse, R88, R56 ;  /* 0x000000585038723c */ /* 0x040ff00000041838 */
[-C--:B------:R-:W-:Y:S04]  /*24ee0*/  HMMA.16816.F32.BF16 R60, R80, R90.reuse, R60 ;  /* 0x0000005a503c723c */ /* 0x080fe8000004183c */
[--C-:B--2---:R-:W-:Y:S04]  /*24ef0*/  FFMA.FTZ R74, R238, c[0x0][0x2d0], -R96.reuse ;  /* 0x0000b400ee4a7a23 */ /* 0x104fe80000010860 */
[----:B------:R-:W-:Y:S01]  /*24f00*/  HMMA.16816.F32.BF16 R64, R76, R90, R64 ;  /* 0x0000005a4c40723c */ /* 0x000fe20000041840 */
[----:B------:R-:W2:Y:S01]  /*24f10*/  LDL.LU R76, [R1+0x28] ;  /* 0x00002800014c7983 */ /* 0x000ea20000300800 */
[----:B------:R1:W3:Y:S06]  /*24f20*/  MUFU.EX2 R85, R74 ;  /* 0x0000004a00557308 */ /* 0x0002ec0000000800 */
[-C--:B------:R-:W-:Y:S05]  /*24f30*/  HMMA.16816.F32.BF16 R104, R164, R116.reuse, R4 ;  /* 0x00000074a468723c */ /* 0x080fea0000041804 */
[--C-:B-1----:R-:W-:Y:S01]  /*24f40*/  FFMA.FTZ R74, R239, c[0x0][0x2d0], -R96.reuse ;  /* 0x0000b400ef4a7a23 */ /* 0x102fe20000010860 */
[----:B---3--:R-:W-:Y:S01]  /*24f50*/  F2FP.BF16.PACK_AB R160, R85, R168 ;  /* 0x000000a855a0723e */ /* 0x008fe200000010ff */
[----:B------:R-:W-:Y:S02]  /*24f60*/  FFMA.FTZ R96, R245, c[0x0][0x2d0], -R96 ;  /* 0x0000b400f5607a23 */ /* 0x000fe40000010860 */
[----:B------:R1:W-:Y:S10]  /*24f70*/  MUFU.EX2 R86, R74 ;  /* 0x0000004a00567308 */ /* 0x0003f40000000800 */
[----:B------:R-:W3:Y:S01]  /*24f80*/  MUFU.EX2 R96, R96 ;  /* 0x0000006000607308 */ /* 0x000ee20000000800 */
[--C-:B-1----:R-:W-:Y:S09]  /*24f90*/  FFMA.FTZ R74, R205, c[0x0][0x2d0], -R97.reuse ;  /* 0x0000b400cd4a7a23 */ /* 0x102ff20000010861 */
[----:B------:R1:W-:Y:S01]  /*24fa0*/  MUFU.EX2 R75, R74 ;  /* 0x0000004a004b7308 */ /* 0x0003e20000000800 */
[----:B---3--:R-:W-:Y:S01]  /*24fb0*/  F2FP.BF16.PACK_AB R162, R96, R86 ;  /* 0x0000005660a2723e */ /* 0x008fe200000010ff */
[--C-:B-1----:R-:W-:Y:S08]  /*24fc0*/  FFMA.FTZ R74, R199, c[0x0][0x2d0], -R97.reuse ;  /* 0x0000b400c74a7a23 */ /* 0x102ff00000010861 */
[----:B------:R1:W3:Y:S02]  /*24fd0*/  MUFU.EX2 R84, R74 ;  /* 0x0000004a00547308 */ /* 0x0002e40000000800 */
[--C-:B-1----:R-:W-:Y:S02]  /*24fe0*/  FFMA.FTZ R74, R192, c[0x0][0x2d0], -R97.reuse ;  /* 0x0000b400c04a7a23 */ /* 0x102fe40000010861 */
[----:B------:R-:W-:Y:S02]  /*24ff0*/  FFMA.FTZ R97, R73, c[0x0][0x2d0], -R97 ;  /* 0x0000b40049617a23 */ /* 0x000fe40000010861 */
[----:B------:R-:W-:Y:S01]  /*25000*/  FADD.FTZ R73, R161, R69 ;  /* 0x00000045a1497221 */ /* 0x000fe20000010000 */
[----:B---3--:R-:W-:Y:S01]  /*25010*/  F2FP.BF16.PACK_AB R161, R84, R75 ;  /* 0x0000004b54a1723e */ /* 0x008fe200000010ff */
[----:B------:R-:W-:Y:S02]  /*25020*/  FADD.FTZ R69, R150, R68 ;  /* 0x0000004496457221 */ /* 0x000fe40000010000 */
[----:B------:R-:W-:Y:S01]  /*25030*/  MUFU.EX2 R74, R74 ;  /* 0x0000004a004a7308 */ /* 0x000fe20000000800 */
[----:B------:R-:W-:Y:S02]  /*25040*/  FADD.FTZ R68, R149, R2 ;  /* 0x0000000295447221 */ /* 0x000fe40000010000 */
[----:B------:R-:W-:Y:S01]  /*25050*/  FADD.FTZ R4, R183, R73 ;  /* 0x00000049b7047221 */ /* 0x000fe20000010000 */
[----:B------:R-:W1:Y:S01]  /*25060*/  LDSM.16.MT88.4 R148, [R210+0x2900] ;  /* 0x00290000d294783b */ /* 0x000e620000004200 */
[----:B------:R-:W-:Y:S02]  /*25070*/  FADD.FTZ R2, R123, R69 ;  /* 0x000000457b027221 */ /* 0x000fe40000010000 */
[----:B------:R-:W-:Y:S02]  /*25080*/  FADD.FTZ R5, R122, R68 ;  /* 0x000000447a057221 */ /* 0x000fe40000010000 */
[----:B------:R-:W-:Y:S01]  /*25090*/  FADD.FTZ R4, R230, R4 ;  /* 0x00000004e6047221 */ /* 0x000fe20000010000 */
[----:B------:R-:W3:Y:S01]  /*250a0*/  MUFU.EX2 R97, R97 ;  /* 0x0000006100617308 */ /* 0x000ee20000000800 */
[----:B------:R-:W-:Y:S02]  /*250b0*/  FADD.FTZ R2, R229, R2 ;  /* 0x00000002e5027221 */ /* 0x000fe40000010000 */
[----:B------:R-:W-:Y:S02]  /*250c0*/  FADD.FTZ R6, R126, R4 ;  /* 0x000000047e067221 */ /* 0x000fe40000010000 */
[----:B------:R-:W-:Y:S01]  /*250d0*/  IMAD.MOV.U32 R183, RZ, RZ, R120 ;  /* 0x000000ffffb77224 */ /* 0x000fe200078e0078 */
[----:B---3--:R-:W-:Y:S07]  /*250e0*/  F2FP.BF16.PACK_AB R163, R97, R74 ;  /* 0x0000004a61a3723e */ /* 0x008fee00000010ff */
[C---:B------:R-:W-:Y:S08]  /*250f0*/  HMMA.16816.F32.BF16 R108, R160.reuse, R116, R8 ;  /* 0x00000074a06c723c */ /* 0x040ff00000041808 */
[-C--:B------:R-:W-:Y:S08]  /*25100*/  HMMA.16816.F32.BF16 R112, R160, R118.reuse, R12 ;  /* 0x00000076a070723c */ /* 0x080ff0000004180c */
[C---:B------:R-:W-:Y:S08]  /*25110*/  HMMA.16816.F32.BF16 R116, R164.reuse, R118, R16 ;  /* 0x00000076a474723c */ /* 0x040ff00000041810 */
[-C--:B------:R-:W-:Y:S04]  /*25120*/  HMMA.16816.F32.BF16 R120, R164, R132.reuse, R20 ;  /* 0x00000084a478723c */ /* 0x080fe80000041814 */
[----:B--2---:R-:W-:Y:S02]  /*25130*/  FFMA.FTZ R8, R0, R76, R196 ;  /* 0x0000004c00087223 */ /* 0x004fe400000100c4 */
        /* <DEDUP_REMOVED lines=18> */
[----:B------:R-:W-:Y:S01]  /*25260*/  FADD.FTZ R11, R103, R4 ;  /* 0x00000004670b7221 */ /* 0x000fe20000010000 */
[----:B------:R-:W-:Y:S01]  /*25270*/  MOV R103, R3 ;  /* 0x0000000300677202 */ /* 0x000fe20000000f00 */
[----:B------:R-:W-:Y:S01]  /*25280*/  FADD.FTZ R8, R228, R2 ;  /* 0x00000002e4087221 */ /* 0x000fe20000010000 */
[----:B------:R-:W2:Y:S01]  /*25290*/  LDSM.16.MT88.4 R4, [R211+0x2900] ;  /* 0x00290000d304783b */ /* 0x000ea20000004200 */
        /* <DEDUP_REMOVED lines=84> */
.L_x_461:
[----:B------:R-:W3:Y:S04]  /*257e0*/  LDL.LU R0, [R1+0x1c] ;  /* 0x00001c0001007983 */ /* 0x000ee80000300800 */
[----:B-12---:R-:W2:Y:S04]  /*257f0*/  LDL.LU R4, [R1+0x20] ;  /* 0x0000200001047983 */ /* 0x006ea80000300800 */
[----:B------:R-:W4:Y:S04]  /*25800*/  LDL.LU R9, [R1+0x24] ;  /* 0x0000240001097983 */ /* 0x000f280000300800 */
[----:B------:R-:W4:Y:S01]  /*25810*/  LDL.LU R2, [R1+0x28] ;  /* 0x0000280001027983 */ /* 0x000f220000300800 */
[----:B------:R-:W-:-:S02]  /*25820*/  MOV R37, 0xff800000 ;  /* 0xff80000000257802 */ /* 0x000fc40000000f00 */
[----:B------:R-:W-:Y:S02]  /*25830*/  MOV R38, 0xff800000 ;  /* 0xff80000000267802 */ /* 0x000fe40000000f00 */
[----:B------:R-:W-:Y:S02]  /*25840*/  MOV R39, 0xff800000 ;  /* 0xff80000000277802 */ /* 0x000fe40000000f00 */
[----:B------:R-:W-:Y:S02]  /*25850*/  MOV R40, 0xff800000 ;  /* 0xff80000000287802 */ /* 0x000fe40000000f00 */
[----:B------:R-:W-:Y:S01]  /*25860*/  PLOP3.LUT P4, PT, PT, PT, PT, 0x8, 0x0 ;  /* 0x000000000000781c */ /* 0x000fe20003f8e170 */
[----:B---3--:R-:W1:Y:S04]  /*25870*/  SHFL.BFLY PT, R5, R0, 0x2, 0x1f ;  /* 0x0c401f0000057f89 */ /* 0x008e6800000e0000 */
[----:B--2---:R-:W2:Y:S04]  /*25880*/  SHFL.BFLY PT, R6, R4, 0x2, 0x1f ;  /* 0x0c401f0004067f89 */ /* 0x004ea800000e0000 */
        /* <DEDUP_REMOVED lines=110> */
.L_x_367:
[----:B--2---:R-:W2:Y:S02]  /*25f70*/  S2R R55, SR_CTAID.Y ;  /* 0x0000000000377919 */ /* 0x004ea40000002600 */
[----:B--2---:R-:W-:Y:S01]  /*25f80*/  SHF.R.S32.HI R43, RZ, 0x1f, R55 ;  /* 0x0000001fff2b7819 */ /* 0x004fe20000011437 */
[----:B------:R-:W-:Y:S05]  /*25f90*/  @P4 BRA `(.L_x_479) ;  /* 0x0000130000004947 */ /* 0x000fea0003800000 */
[----:B------:R-:W2:Y:S01]  /*25fa0*/  LDL R44, [R1+0x64] ;  /* 0x00006400012c7983 */ /* 0x000ea20000100800 */
[----:B------:R-:W-:Y:S01]  /*25fb0*/  IMAD.MOV.U32 R6, RZ, RZ, -0x10 ;  /* 0xfffffff0ff067424 */ /* 0x000fe200078e00ff */
[----:B------:R-:W-:Y:S02]  /*25fc0*/  F2FP.BF16.PACK_AB R5, R105, R104 ;  /* 0x000000686905723e */ /* 0x000fe400000010ff */
[----:B------:R-:W3:Y:S01]  /*25fd0*/  S2R R41, SR_TID.X ;  /* 0x0000000000297919 */ /* 0x000ee20000002100 */
        /* <DEDUP_REMOVED lines=12> */
[----:B---3--:R-:W-:Y:S02]  /*260a0*/  SHF.R.S32.HI R42, RZ, 0x1f, R41 ;  /* 0x0000001fff2a7819 */ /* 0x008fe40000011429 */
        /* <DEDUP_REMOVED lines=29> */
[----:B------:R-:W-:Y:S02]  /*26280*/  R2P PR, R3, 0x6 ;  /* 0x0000000603007804 */ /* 0x000fe40000000000 */
[----:B------:R-:W-:Y:S02]  /*26290*/  SEL R6, R6, 0x10, !P0 ;  /* 0x0000001006067807 */ /* 0x000fe40004000000 */
[C---:B------:R-:W-:Y:S02]  /*262a0*/  IADD3 R4, R2.reuse, 0x80, RZ ;  /* 0x0000008002047810 */ /* 0x040fe40007ffe0ff */
[C---:B------:R-:W-:Y:S01]  /*262b0*/  IADD3 R0, R2.reuse, 0xc0, RZ ;  /* 0x000000c002007810 */ /* 0x040fe20007ffe0ff */
[----:B------:R-:W-:Y:S01]  /*262c0*/  IMAD.IADD R3, R2, 0x1, R6 ;  /* 0x0000000102037824 */ /* 0x000fe200078e0206 */
[----:B------:R-:W-:-:S02]  /*262d0*/  F2FP.BF16.PACK_AB R26, R26, R146 ;  /* 0x000000921a1a723e */ /* 0x000fc400000010ff */
[----:B------:R-:W-:Y:S02]  /*262e0*/  F2FP.BF16.PACK_AB R18, R18, R152 ;  /* 0x000000981212723e */ /* 0x000fe400000010ff */
[----:B------:R-:W-:Y:S02]  /*262f0*/  F2FP.BF16.PACK_AB R16, R16, R154 ;  /* 0x0000009a1010723e */ /* 0x000fe400000010ff */
[----:B------:R-:W-:Y:S02]  /*26300*/  @P2 IADD3 R0, R4, -0x40, RZ ;  /* 0xffffffc004002810 */ /* 0x000fe40007ffe0ff */
[----:B------:R-:W-:Y:S02]  /*26310*/  F2FP.BF16.PACK_AB R12, R12, R164 ;  /* 0x000000a40c0c723e */ /* 0x000fe400000010ff */
[----:B------:R-:W-:Y:S02]  /*26320*/  F2FP.BF16.PACK_AB R11, R167, R166 ;  /* 0x000000a6a70b723e */ /* 0x000fe400000010ff */
[----:B------:R-:W-:-:S02]  /*26330*/  F2FP.BF16.PACK_AB R13, R13, R156 ;  /* 0x0000009c0d0d723e */ /* 0x000fc400000010ff */
[----:B------:R-:W-:Y:S01]  /*26340*/  F2FP.BF16.PACK_AB R15, R15, R158 ;  /* 0x0000009e0f0f723e */ /* 0x000fe200000010ff */
[----:B------:R3:W-:Y:S01]  /*26350*/  STS [R2+0x80], R5 ;  /* 0x0000800502007388 */ /* 0x0007e20000000800 */
[----:B------:R-:W-:Y:S02]  /*26360*/  F2FP.BF16.PACK_AB R10, R161, R160 ;  /* 0x000000a0a10a723e */ /* 0x000fe400000010ff */
[----:B-1----:R-:W-:Y:S01]  /*26370*/  F2FP.BF16.PACK_AB R9, R163, R162 ;  /* 0x000000a2a309723e */ /* 0x002fe200000010ff */
[----:B------:R-:W-:Y:S01]  /*26380*/  STS [R2+0x480], R7 ;  /* 0x0004800702007388 */ /* 0x000fe20000000800 */
[----:B------:R-:W-:-:S03]  /*26390*/  ISETP.NE.U32.AND P0, PT, RZ, c[0x0][0x500], PT ;  /* 0x00014000ff007a0c */ /* 0x000fc60003f05070 */
[----:B------:R1:W-:Y:S04]  /*263a0*/  STS [R3+0x80], R8 ;  /* 0x0000800803007388 */ /* 0x0003e80000000800 */
[----:B------:R-:W-:Y:S04]  /*263b0*/  STS [R3+0x480], R30 ;  /* 0x0004801e03007388 */ /* 0x000fe80000000800 */
[----:B------:R-:W-:Y:S04]  /*263c0*/  STS [R2+0x2080], R34 ;  /* 0x0020802202007388 */ /* 0x000fe80000000800 */
[----:B------:R4:W-:Y:S04]  /*263d0*/  STS [R2+0x2480], R110 ;  /* 0x0024806e02007388 */ /* 0x0009e80000000800 */
[----:B------:R-:W-:Y:S01]  /*263e0*/  STS [R3+0x2080], R33 ;  /* 0x0020802103007388 */ /* 0x000fe20000000800 */
[----:B---3--:R-:W-:-:S03]  /*263f0*/  IMAD.MOV.U32 R5, RZ, RZ, 0x20 ;  /* 0x00000020ff057424 */ /* 0x008fc600078e00ff */
[----:B------:R3:W-:Y:S02]  /*26400*/  STS [R3+0x2480], R114 ;  /* 0x0024807203007388 */ /* 0x0007e40000000800 */
[----:B-1----:R-:W-:Y:S02]  /*26410*/  SEL R8, R5, 0xffffffe0, !P1 ;  /* 0xffffffe005087807 */ /* 0x002fe40004800000 */
[----:B------:R-:W-:Y:S02]  /*26420*/  ISETP.NE.AND.EX P1, PT, RZ, c[0x0][0x504], PT, P0 ;  /* 0x00014100ff007a0c */ /* 0x000fe40003f25300 */
[----:B------:R-:W-:Y:S01]  /*26430*/  ISETP.NE.U32.AND P0, PT, RZ, c[0x0][0x508], PT ;  /* 0x00014200ff007a0c */ /* 0x000fe20003f05070 */
[----:B------:R-:W-:Y:S02]  /*26440*/  IMAD.IADD R5, R2, 0x1, R8 ;  /* 0x0000000102057824 */ /* 0x000fe400078e0208 */
[----:B------:R-:W-:Y:S01]  /*26450*/  IMAD.IADD R4, R8, 0x1, R3 ;  /* 0x0000000108047824 */ /* 0x000fe200078e0203 */
[----:B------:R-:W-:-:S02]  /*26460*/  ISETP.NE.AND.EX P0, PT, RZ, c[0x0][0x50c], PT, P0 ;  /* 0x00014300ff007a0c */ /* 0x000fc40003f05300 */
[----:B------:R-:W-:Y:S01]  /*26470*/  STS [R5+0x80], R29 ;  /* 0x0000801d05007388 */ /* 0x000fe20000000800 */
[----:B----4-:R-:W-:-:S03]  /*26480*/  IADD3 R2, R8, 0x400, R0 ;  /* 0x0000040008027810 */ /* 0x010fc60007ffe000 */
[----:B------:R-:W-:Y:S02]  /*26490*/  STS [R5+0x480], R28 ;  /* 0x0004801c05007388 */ /* 0x000fe40000000800 */
[C---:B------:R-:W-:Y:S02]  /*264a0*/  IMAD.IADD R7, R6.reuse, 0x1, R2 ;  /* 0x0000000106077824 */ /* 0x040fe400078e0202 */
[----:B------:R-:W-:Y:S01]  /*264b0*/  STS [R4+0x80], R14 ;  /* 0x0000800e04007388 */ /* 0x000fe20000000800 */
[----:B------:R-:W-:-:S03]  /*264c0*/  IMAD.IADD R2, R6, 0x1, R0 ;  /* 0x0000000106027824 */ /* 0x000fc600078e0200 */
[----:B------:R-:W-:Y:S01]  /*264d0*/  STS [R4+0x480], R25 ;  /* 0x0004801904007388 */ /* 0x000fe20000000800 */
[----:B---3--:R-:W-:-:S03]  /*264e0*/  IMAD.IADD R3, R8, 0x1, R2 ;  /* 0x0000000108037824 */ /* 0x008fc600078e0202 */
        /* <DEDUP_REMOVED lines=36> */
.L_x_480:
        /* <DEDUP_REMOVED lines=11> */
[C---:B------:R-:W-:Y:S01]  /*267e0*/  LOP3.LUT R6, R4.reuse, 0x1ffffffe, RZ, 0xc0, !PT ;  /* 0x1ffffffe04067812 */ /* 0x040fe200078ec0ff */
[----:B------:R-:W-:Y:S01]  /*267f0*/  IMAD.SHL.U32 R4, R4, 0x20, RZ ;  /* 0x0000002004047824 */ /* 0x000fe200078e00ff */
        /* <DEDUP_REMOVED lines=19> */
[----:B------:R-:W-:Y:S02]  /*26930*/  IMAD R6, R55, c[0x0][0x494], R6 ;  /* 0x0001250037067a24 */ /* 0x000fe400078e0206 */
[----:B------:R-:W-:Y:S02]  /*26940*/  IMAD.IADD R3, R3, 0x1, R0 ;  /* 0x0000000103037824 */ /* 0x000fe400078e0200 */
[----:B------:R-:W-:Y:S02]  /*26950*/  IMAD.IADD R8, R16, 0x1, R7 ;  /* 0x0000000110087824 */ /* 0x000fe400078e0207 */
[----:B------:R-:W-:Y:S02]  /*26960*/  IMAD.IADD R9, R41, 0x1, -R9 ;  /* 0x0000000129097824 */ /* 0x000fe400078e0a09 */
[----:B------:R-:W-:Y:S02]  /*26970*/  IMAD.SHL.U32 R0, R21, 0x40, RZ ;  /* 0x0000004015007824 */ /* 0x000fe400078e00ff */
[----:B------:R-:W-:-:S02]  /*26980*/  IMAD.IADD R5, R5, 0x1, R6 ;  /* 0x0000000105057824 */ /* 0x000fc400078e0206 */
[----:B-1----:R-:W-:Y:S01]  /*26990*/  IMAD R8, R24, 0x80, R8 ;  /* 0x0000008018087824 */ /* 0x002fe200078e0208 */
[----:B------:R-:W-:Y:S01]  /*269a0*/  LOP3.LUT R0, R0, 0x1c0, RZ, 0xc0, !PT ;  /* 0x000001c000007812 */ /* 0x000fe200078ec0ff */
[----:B------:R-:W-:Y:S02]  /*269b0*/  IMAD.SHL.U32 R6, R9, 0x8, RZ ;  /* 0x0000000809067824 */ /* 0x000fe400078e00ff */
[----:B------:R-:W-:-:S03]  /*269c0*/  @P2 IMAD.HI.U32 R10, R8, c[0x0][0x4ec], RZ ;  /* 0x00013b00080a2a27 */ /* 0x000fc600078e00ff */
[----:B------:R-:W-:Y:S01]  /*269d0*/  LOP3.LUT R11, R0, 0x38, R6, 0xf8, !PT ;  /* 0x00000038000b7812 */ /* 0x000fe200078ef806 */
[----:B------:R-:W-:Y:S01]  /*269e0*/  IMAD.MOV.U32 R7, RZ, RZ, R8 ;  /* 0x000000ffff077224 */ /* 0x000fe200078e0008 */
[----:B------:R-:W-:Y:S01]  /*269f0*/  SHF.R.U32.HI R0, RZ, 0x3, R0 ;  /* 0x00000003ff007819 */ /* 0x000fe20000011600 */
[----:B------:R-:W-:Y:S01]  /*26a00*/  IMAD R9, R9, 0x10, R21 ;  /* 0x0000001009097824 */ /* 0x000fe200078e0215 */
[----:B------:R-:W-:Y:S01]  /*26a10*/  @P2 SHF.R.U32.HI R7, RZ, c[0x0][0x4f0], R10 ;  /* 0x00013c00ff072a19 */ /* 0x000fe2000001160a */
[----:B------:R-:W-:Y:S01]  /*26a20*/  IMAD.WIDE.U32 R2, R55, c[0x0][0x3e8], R2 ;  /* 0x0000fa0037027a25 */ /* 0x000fe200078e0002 */
[----:B------:R-:W-:Y:S02]  /*26a30*/  LOP3.LUT R22, R11, R0, RZ, 0x3c, !PT ;  /* 0x000000000b167212 */ /* 0x000fe400078e3cff */
[----:B------:R-:W-:Y:S01]  /*26a40*/  SEL R11, R12, RZ, !P1 ;  /* 0x000000ff0c0b7207 */ /* 0x000fe20004800000 */
[----:B------:R-:W-:Y:S01]  /*26a50*/  IMAD R12, R24, 0x80, R9 ;  /* 0x00000080180c7824 */ /* 0x000fe200078e0209 */
[----:B------:R-:W-:Y:S01]  /*26a60*/  SEL R10, R44, RZ, !P1 ;  /* 0x000000ff2c0a7207 */ /* 0x000fe20004800000 */
[----:B------:R-:W-:Y:S01]  /*26a70*/  IMAD.MOV R0, RZ, RZ, -R7 ;  /* 0x000000ffff007224 */ /* 0x000fe200078e0a07 */
[----:B------:R-:W-:Y:S01]  /*26a80*/  SHF.R.S32.HI R53, RZ, 0x1f, R6 ;  /* 0x0000001fff357819 */ /* 0x000fe20000011406 */
[----:B------:R-:W-:-:S02]  /*26a90*/  IMAD.IADD R3, R3, 0x1, R13 ;  /* 0x0000000103037824 */ /* 0x000fc400078e020d */
        /* <DEDUP_REMOVED lines=11> */
[C---:B------:R-:W-:Y:S01]  /*26b50*/  IMAD.WIDE.U32 R2, R10.reuse, c[0x0][0x3f0], R2 ;  /* 0x0000fc000a027a25 */ /* 0x040fe200078e0002 */
        /* <DEDUP_REMOVED lines=9> */
[----:B------:R-:W-:Y:S01]  /*26bf0*/  IMAD R18, R10, c[0x0][0x4e8], R12 ;  /* 0x00013a000a127a24 */ /* 0x000fe200078e020c */
[----:B------:R-:W-:Y:S01]  /*26c00*/  SHFL.IDX PT, R14, R7, 0x1, 0x1c1f ;  /* 0x003c1f00070e7f89 */ /* 0x000fe200000e0000 */
[----:B------:R-:W-:Y:S01]  /*26c10*/  IMAD.IADD R3, R3, 0x1, R11 ;  /* 0x0000000103037824 */ /* 0x000fe200078e020b */
[----:B------:R-:W-:Y:S01]  /*26c20*/  LEA.HI.X R4, R4, c[0x0][0x454], R9, 0x2, P1 ;  /* 0x0001150004047a11 */ /* 0x000fe200008f1409 */
[----:B------:R-:W-:Y:S01]  /*26c30*/  IMAD R8, R13, c[0x0][0x3e0], RZ ;  /* 0x0000f8000d087a24 */ /* 0x000fe200078e02ff */
[----:B------:R-:W-:Y:S01]  /*26c40*/  SHF.R.S32.HI R9, RZ, 0x1f, R18 ;  /* 0x0000001fff097819 */ /* 0x000fe20000011412 */
[C---:B------:R-:W-:Y:S01]  /*26c50*/  IMAD.WIDE.U32 R2, R0.reuse, c[0x0][0x3e0], R2 ;  /* 0x0000f80000027a25 */ /* 0x040fe200078e0002 */
[----:B------:R-:W-:Y:S03]  /*26c60*/  SHFL.IDX PT, R12, R7, 0x2, 0x1c1f ;  /* 0x005c1f00070c7f89 */ /* 0x000fe600000e0000 */
[----:B------:R-:W-:Y:S01]  /*26c70*/  IMAD R8, R0, c[0x0][0x3e4], R8 ;  /* 0x0000f90000087a24 */ /* 0x000fe200078e0208 */
[----:B------:R-:W-:Y:S01]  /*26c80*/  SHFL.IDX PT, R17, R4, RZ, 0x1c1f ;  /* 0x001c1fff04117589 */ /* 0x000fe200000e0000 */
[----:B------:R-:W-:-:S02]  /*26c90*/  IMAD R5, R24, 0x80, R16 ;  /* 0x0000008018057824 */ /* 0x000fc400078e0210 */
[----:B-----5:R-:W-:Y:S01]  /*26ca0*/  IMAD R0, R15, c[0x0][0x4e8], RZ ;  /* 0x00013a000f007a24 */ /* 0x020fe200078e02ff */
[----:B------:R-:W1:Y:S01]  /*26cb0*/  SHFL.IDX PT, R16, R7, RZ, 0x1c1f ;  /* 0x001c1fff07107589 */ /* 0x000e6200000e0000 */
[----:B------:R-:W-:Y:S01]  /*26cc0*/  IMAD.IADD R3, R3, 0x1, R8 ;  /* 0x0000000103037824 */ /* 0x000fe200078e0208 */
[----:B------:R-:W-:Y:S01]  /*26cd0*/  IADD3 R20, R5, 0x8, RZ ;  /* 0x0000000805147810 */ /* 0x000fe20007ffe0ff */
[----:B------:R-:W-:Y:S01]  /*26ce0*/  IMAD R8, R9, c[0x0][0x3d8], RZ ;  /* 0x0000f60009087a24 */ /* 0x000fe200078e02ff */
[----:B------:R-:W2:Y:S01]  /*26cf0*/  SHFL.IDX PT, R15, R4, 0x1, 0x1c1f ;  /* 0x003c1f00040f7f89 */ /* 0x000ea200000e0000 */
[C---:B------:R-:W-:Y:S02]  /*26d00*/  ISETP.GE.OR P4, PT, R5.reuse, R0, P0 ;  /* 0x000000000500720c */ /* 0x040fe40000786670 */
[C---:B------:R-:W-:Y:S01]  /*26d10*/  IMAD R19, R18.reuse, c[0x0][0x3dc], R8 ;  /* 0x0000f70012137a24 */ /* 0x040fe200078e0208 */
[----:B------:R-:W3:Y:S01]  /*26d20*/  SHFL.IDX PT, R13, R4, 0x2, 0x1c1f ;  /* 0x005c1f00040d7f89 */ /* 0x000ee200000e0000 */
[----:B------:R-:W-:Y:S01]  /*26d30*/  IMAD.WIDE.U32 R8, R18, c[0x0][0x3d8], R2 ;  /* 0x0000f60012087a25 */ /* 0x000fe200078e0002 */
[----:B------:R-:W-:-:S02]  /*26d40*/  IADD3 R18, R5, 0x48, RZ ;  /* 0x0000004805127810 */ /* 0x000fc40007ffe0ff */
[----:B------:R4:W-:Y:S01]  /*26d50*/  SHFL.IDX PT, R10, R7, 0x3, 0x1c1f ;  /* 0x007c1f00070a7f89 */ /* 0x0009e200000e0000 */
[----:B------:R-:W-:Y:S01]  /*26d60*/  ISETP.GE.OR P3, PT, R20, R0, P0 ;  /* 0x000000001400720c */ /* 0x000fe20000766670 */
[----:B------:R-:W-:Y:S02]  /*26d70*/  IMAD.IADD R3, R9, 0x1, R19 ;  /* 0x0000000109037824 */ /* 0x000fe400078e0213 */
[----:B------:R3:W3:Y:S01]  /*26d80*/  SHFL.IDX PT, R11, R4, 0x3, 0x1c1f ;  /* 0x007c1f00040b7f89 */ /* 0x0006e200000e0000 */
[----:B------:R-:W-:-:S05]  /*26d90*/  IMAD R2, R24, 0x80, R21 ;  /* 0x0000008018027824 */ /* 0x000fca00078e0215 */
[C---:B------:R-:W-:Y:S01]  /*26da0*/  IADD3 R32, R2.reuse, 0x40, RZ ;  /* 0x0000004002207810 */ /* 0x040fe20007ffe0ff */
[----:B-1----:R-:W-:Y:S01]  /*26db0*/  @!P4 ST.E [R16.64], R37 ;  /* 0x000000251000c985 */ /* 0x002fe2000c101908 */
[----:B------:R-:W-:-:S03]  /*26dc0*/  IADD3 R54, R2, 0x60, RZ ;  /* 0x0000006002367810 */ /* 0x000fc60007ffe0ff */
[----:B--2---:R-:W-:Y:S01]  /*26dd0*/  @!P3 ST.E [R14.64], R38 ;  /* 0x000000260e00b985 */ /* 0x004fe2000c101908 */
[----:B----4-:R-:W-:Y:S01]  /*26de0*/  IMAD.SHL.U32 R7, R23, 0x8, RZ ;  /* 0x0000000817077824 */ /* 0x010fe200078e00ff */
[----:B---3--:R-:W-:-:S04]  /*26df0*/  IADD3 R4, R5, 0x40, RZ ;  /* 0x0000004005047810 */ /* 0x008fc80007ffe0ff */
[----:B------:R-:W-:Y:S02]  /*26e00*/  LOP3.LUT R5, R22, 0x7ffffe00, R7, 0xf8, !PT ;  /* 0x7ffffe0016057812 */ /* 0x000fe400078ef807 */
[-C--:B------:R-:W-:Y:S02]  /*26e10*/  ISETP.GE.OR P2, PT, R4, R0.reuse, P0 ;  /* 0x000000000400720c */ /* 0x080fe40000746670 */
[----:B------:R-:W-:Y:S01]  /*26e20*/  ISETP.GE.OR P0, PT, R18, R0, P0 ;  /* 0x000000001200720c */ /* 0x000fe20000706670 */
[----:B------:R-:W-:Y:S01]  /*26e30*/  IMAD.SHL.U32 R5, R5, 0x2, RZ ;  /* 0x0000000205057824 */ /* 0x000fe200078e00ff */
[----:B------:R-:W-:Y:S02]  /*26e40*/  LEA R4, P1, R8, c[0x0][0x380], 0x1 ;  /* 0x0000e00008047a11 */ /* 0x000fe400078208ff */
[----:B------:R-:W-:Y:S02]  /*26e50*/  IADD3 R7, R2, 0x10, RZ ;  /* 0x0000001002077810 */ /* 0x000fe40007ffe0ff */
[----:B------:R-:W-:Y:S01]  /*26e60*/  LEA.HI.X R3, R8, c[0x0][0x384], R3, 0x1, P1 ;  /* 0x0000e10008037a11 */ /* 0x000fe200008f0c03 */
[----:B------:R-:W-:Y:S04]  /*26e70*/  SHFL.IDX PT, R14, R4, 0x2, 0x181f ;  /* 0x00581f00040e7f89 */ /* 0x000fe800000e0000 */
[----:B------:R-:W1:Y:S04]  /*26e80*/  SHFL.IDX PT, R8, R4, 0x1, 0x181f ;  /* 0x00381f0004087f89 */ /* 0x000e6800000e0000 */
[----:B------:R-:W-:Y:S04]  /*26e90*/  @!P2 ST.E [R12.64], R39 ;  /* 0x000000270c00a985 */ /* 0x000fe8000c101908 */
[----:B------:R1:W-:Y:S01]  /*26ea0*/  @!P0 ST.E [R10.64], R40 ;  /* 0x000000280a008985 */ /* 0x0003e2000c101908 */
[----:B------:R-:W-:-:S03]  /*26eb0*/  ISETP.GE.AND P0, PT, R6, c[0x0][0x3c8], PT ;  /* 0x0000f20006007a0c */ /* 0x000fc60003f06270 */
[----:B------:R-:W2:Y:S01]  /*26ec0*/  SHFL.IDX PT, R12, R4, RZ, 0x181f ;  /* 0x00181fff040c7589 */ /* 0x000ea200000e0000 */
[-C--:B------:R-:W-:Y:S02]  /*26ed0*/  ISETP.GE.OR P4, PT, R7, R0.reuse, P0 ;  /* 0x000000000700720c */ /* 0x080fe40000786670 */
[C---:B------:R-:W-:Y:S01]  /*26ee0*/  ISETP.GE.OR P1, PT, R2.reuse, R0, P0 ;  /* 0x000000000200720c */ /* 0x040fe20000726670 */
[----:B------:R-:W3:Y:S01]  /*26ef0*/  SHFL.IDX PT, R9, R3, RZ, 0x181f ;  /* 0x00181fff03097589 */ /* 0x000ee200000e0000 */
[----:B------:R-:W-:-:S03]  /*26f00*/  IADD3 R7, R2, 0x20, RZ ;  /* 0x0000002002077810 */ /* 0x000fc60007ffe0ff */
[----:B------:R-:W-:Y:S01]  /*26f10*/  LDS.128 R24, [R5+0x80] ;  /* 0x0000800005187984 */ /* 0x000fe20000000c00 */
[-C--:B------:R-:W-:Y:S02]  /*26f20*/  ISETP.GE.OR P3, PT, R7, R0.reuse, P0 ;  /* 0x000000000700720c */ /* 0x080fe40000766670 */
[----:B------:R-:W-:Y:S01]  /*26f30*/  IADD3 R7, R2, 0x30, RZ ;  /* 0x0000003002077810 */ /* 0x000fe20007ffe0ff */
[----:B------:R-:W4:Y:S03]  /*26f40*/  SHFL.IDX PT, R11, R3, 0x1, 0x181f ;  /* 0x00381f00030b7f89 */ /* 0x000f2600000e0000 */
[----:B------:R-:W-:Y:S01]  /*26f50*/  ISETP.GE.OR P2, PT, R7, R0, P0 ;  /* 0x000000000700720c */ /* 0x000fe20000746670 */
[----:B------:R-:W4:Y:S04]  /*26f60*/  SHFL.IDX PT, R44, R3, 0x2, 0x181f ;  /* 0x00581f00032c7f89 */ /* 0x000f2800000e0000 */
[----:B------:R-:W4:Y:S01]  /*26f70*/  SHFL.IDX PT, R15, R4, 0x3, 0x181f ;  /* 0x00781f00040f7f89 */ /* 0x000f2200000e0000 */
[----:B-1----:R-:W-:-:S03]  /*26f80*/  @!P4 LEA R10, P6, R6, R8, 0x1 ;  /* 0x00000008060ac211 */ /* 0x002fc600078c08ff */
[----:B------:R-:W-:Y:S01]  /*26f90*/  LDS.128 R20, [R5+0x880] ;  /* 0x0008800005147984 */ /* 0x000fe20000000c00 */
[----:B--2---:R-:W-:-:S03]  /*26fa0*/  @!P1 LEA R12, P5, R6, R12, 0x1 ;  /* 0x0000000c060c9211 */ /* 0x004fc600078a08ff */
[----:B------:R-:W-:Y:S01]  /*26fb0*/  LDS.128 R16, [R5+0x1080] ;  /* 0x0010800005107984 */ /* 0x000fe20000000c00 */
[----:B---3--:R-:W-:-:S03]  /*26fc0*/  @!P1 LEA.HI.X R13, R6, R9, R53, 0x1, P5 ;  /* 0x00000009060d9211 */ /* 0x008fc600028f0c35 */
[----:B------:R-:W1:Y:S04]  /*26fd0*/  SHFL.IDX PT, R45, R3, 0x3, 0x181f ;  /* 0x00781f00032d7f89 */ /* 0x000e6800000e0000 */
[----:B------:R-:W2:Y:S01]  /*26fe0*/  LDS.128 R28, [R5+0x1880] ;  /* 0x00188000051c7984 */ /* 0x000ea20000000c00 */
[----:B------:R-:W-:Y:S02]  /*26ff0*/  P2R R7, PR, RZ, 0x40 ;  /* 0x00000040ff077803 */ /* 0x000fe40000000000 */
[----:B------:R-:W-:Y:S01]  /*27000*/  ISETP.GE.OR P6, PT, R32, R0, P0 ;  /* 0x000000002000720c */ /* 0x000fe200007c6670 */
[----:B------:R-:W-:Y:S01]  /*27010*/  LDS.128 R36, [R5+0x2880] ;  /* 0x0028800005247984 */ /* 0x000fe20000000c00 */
[----:B------:R-:W-:-:S03]  /*27020*/  ISETP.NE.AND P5, PT, R7, RZ, PT ;  /* 0x000000ff0700720c */ /* 0x000fc60003fa5270 */
[----:B------:R-:W-:Y:S01]  /*27030*/  LDS.128 R32, [R5+0x2080] ;  /* 0x0020800005207984 */ /* 0x000fe20000000c00 */
[C-C-:B----4-:R-:W-:Y:S02]  /*27040*/  @!P4 LEA.HI.X R11, R6.reuse, R11, R53.reuse, 0x1, P5 ;  /* 0x0000000b060bc211 */ /* 0x150fe400028f0c35 */
[C---:B------:R-:W-:Y:S01]  /*27050*/  @!P3 LEA R8, P5, R6.reuse, R14, 0x1 ;  /* 0x0000000e0608b211 */ /* 0x040fe200078a08ff */
[----:B------:R-:W-:Y:S03]  /*27060*/  LDS.128 R40, [R5+0x3080] ;  /* 0x0030800005287984 */ /* 0x000fe60000000c00 */
[C-C-:B------:R-:W-:Y:S01]  /*27070*/  @!P3 LEA.HI.X R9, R6.reuse, R44, R53.reuse, 0x1, P5 ;  /* 0x0000002c0609b211 */ /* 0x140fe200028f0c35 */
[----:B------:R-:W3:Y:S01]  /*27080*/  SHFL.IDX PT, R48, R4, 0x4, 0x181f ;  /* 0x00981f0004307f89 */ /* 0x000ee200000e0000 */
[----:B------:R-:W-:Y:S02]  /*27090*/  @!P2 LEA R14, P5, R6, R15, 0x1 ;  /* 0x0000000f060ea211 */ /* 0x000fe400078a08ff */
[----:B------:R-:W-:Y:S01]  /*270a0*/  IADD3 R44, R2, 0x50, RZ ;  /* 0x00000050022c7810 */ /* 0x000fe20007ffe0ff */
[----:B------:R-:W4:Y:S01]  /*270b0*/  SHFL.IDX PT, R7, R4, 0x5, 0x181f ;  /* 0x00b81f0004077f89 */ /* 0x000f2200000e0000 */
[----:B-1----:R-:W-:-:S02]  /*270c0*/  @!P2 LEA.HI.X R15, R6, R45, R53, 0x1, P5 ;  /* 0x0000002d060fa211 */ /* 0x002fc400028f0c35 */
[----:B------:R-:W-:Y:S01]  /*270d0*/  ISETP.GE.OR P5, PT, R44, R0, P0 ;  /* 0x000000002c00720c */ /* 0x000fe200007a6670 */
[----:B------:R-:W-:Y:S01]  /*270e0*/  SHFL.IDX PT, R49, R4, 0x6, 0x181f ;  /* 0x00d81f0004317f89 */ /* 0x000fe200000e0000 */
[----:B------:R-:W-:-:S03]  /*270f0*/  IADD3 R2, R2, 0x70, RZ ;  /* 0x0000007002027810 */ /* 0x000fc60007ffe0ff */
        /* <DEDUP_REMOVED lines=26> */
.L_x_479:
        /* <DEDUP_REMOVED lines=15> */
[----:B---3--:R-:W-:Y:S05]  /*27390*/  @!P0 BRA `(.L_x_481) ;  /* 0x0000003000008947 */ /* 0x008fea0003800000 */
[----:B------:R2:W3:Y:S04]  /*273a0*/  LDG.E R0, [R6.64] ;  /* 0x0000000806007981 */ /* 0x0004e8000c1e1900 */
[----:B--2---:R-:W3:Y:S02]  /*273b0*/  LDG.E R6, [R6.64+0x4] ;  /* 0x0000040806067981 */ /* 0x004ee4000c1e1900 */
[----:B---3-5:R-:W-:-:S02]  /*273c0*/  IADD3 R19, -R0, R6, RZ ;  /* 0x0000000600137210 */ /* 0x028fc40007ffe1ff */
.L_x_481:
[----:B---3--:R-:W2:Y:S01]  /*273d0*/  S2R R10, SR_TID.X ;  /* 0x00000000000a7919 */ /* 0x008ea20000002100 */
[----:B------:R-:W-:Y:S01]  /*273e0*/  SHF.R.S32.HI R0, RZ, 0x1f, R8 ;  /* 0x0000001fff007819 */ /* 0x000fe20000011408 */
[----:B------:R-:W-:Y:S01]  /*273f0*/  BSSY B0, `(.L_x_482) ;  /* 0x0000026000007945 */ /* 0x000fe20003800000 */
[----:B-1----:R-:W-:-:S02]  /*27400*/  SEL R9, R8, RZ, !P0 ;  /* 0x000000ff08097207 */ /* 0x002fc40004000000 */
[----:B------:R-:W-:Y:S02]  /*27410*/  SEL R11, R0, RZ, !P0 ;  /* 0x000000ff000b7207 */ /* 0x000fe40004000000 */
[----:B--2---:R-:W-:-:S13]  /*27420*/  ISETP.GT.AND P1, PT, R10, 0x7f, PT ;  /* 0x0000007f0a00780c */ /* 0x004fda0003f24270 */
        /* <DEDUP_REMOVED lines=34> */
.L_x_483:
[----:B------:R-:W-:Y:S05]  /*27650*/  BSYNC B0 ;  /* 0x0000000000007941 */ /* 0x000fea0003800000 */
.L_x_482:
        /* <DEDUP_REMOVED lines=103> */
.L_x_484:
        /* <DEDUP_REMOVED lines=11> */
.L_x_1475:


//--------------------- .text._ZN7cutlass13device_kernelIN5flash19enable_sm80_to_sm89INS1_16FlashAttnFwdSm80INS1_25CollectiveMainloopFwdSm80ILi4ELi1ELb0EN4cute5tupleIJNS5_1CILi128EEENS7_ILi112EEENS7_ILi64EEEEEELi64ENS_10bfloat16_tEfNS_4arch4Sm80ELb1ELb0ELb1ELb0ELb0ELb0ELb1ELb0EEENS1_21CollectiveEpilogueFwdINS6_IJS8_SA_S9_EEENS6_IJNS7_ILi1EEESI_SI_EEESC_SE_Li128ELb0ELb1ELb0ELb0EEENS1_30DynamicPersistentTileSchedulerILi128ELi128ELb0ELb1ELb0EEEEEEEEEvNT_6ParamsE --------------------------
	.section	.text._ZN7cutlass13device_kernelIN5flash19enable_sm80_to_sm89INS1_16FlashAttnFwdSm80INS1_25CollectiveMainloopFwdSm80ILi4ELi1ELb0EN4cute5tupleIJNS5_1CILi128EEENS7_ILi112EEENS7_ILi64EEEEEELi64ENS_10bfloat16_tEfNS_4arch4Sm80ELb1ELb0ELb1ELb0ELb0ELb0ELb1ELb0EEENS1_21CollectiveEpilogueFwdINS6_IJS8_SA_S9_EEENS6_IJNS7_ILi1EEESI_SI_EEESC_SE_Li128ELb0ELb1ELb0ELb0EEENS1_30DynamicPersistentTileSchedulerILi128ELi128ELb0ELb1ELb0EEEEEEEEEvNT_6ParamsE,"ax",@progbits
	.sectioninfo	@"SHI_REGISTERS=255"
	.align	128
.text._ZN7cutlass13device_kernelIN5flash19enable_sm80_to_sm89INS1_16FlashAttnFwdSm80INS1_25CollectiveMainloopFwdSm80ILi4ELi1ELb0EN4cute5tupleIJNS5_1CILi128EEENS7_ILi112EEENS7_ILi64EEEEEELi64ENS_10bfloat16_tEfNS_4arch4Sm80ELb1ELb0ELb1ELb0ELb0ELb0ELb1ELb0EEENS1_21CollectiveEpilogueFwdINS6_IJS8_SA_S9_EEENS6_IJNS7_ILi1EEESI_SI_EEESC_SE_Li128ELb0ELb1ELb0ELb0EEENS1_30DynamicPersistentTileSchedulerILi128ELi128ELb0ELb1ELb0EEEEEEEEEvNT_6ParamsE:
        .type           _ZN7cutlass13device_kernelIN5flash19enable_sm80_to_sm89INS1_16FlashAttnFwdSm80INS1_25CollectiveMainloopFwdSm80ILi4ELi1ELb0EN4cute5tupleIJNS5_1CILi128EEENS7_ILi112EEENS7_ILi64EEEEEELi64ENS_10bfloat16_tEfNS_4arch4Sm80ELb1ELb0ELb1ELb0ELb0ELb0ELb1ELb0EEENS1_21CollectiveEpilogueFwdINS6_IJS8_SA_S9_EEENS6_IJNS7_ILi1EEESI_SI_EEESC_SE_Li128ELb0ELb1ELb0ELb0EEENS1_30DynamicPersistentTileSchedulerILi128ELi128ELb0ELb1ELb0EEEEEEEEEvNT_6ParamsE,@function
        .size           _ZN7cutlass13device_kernelIN5flash19enable_sm80_to_sm89INS1_16FlashAttnFwdSm80INS1_25CollectiveMainloopFwdSm80ILi4ELi1ELb0EN4cute5tupleIJNS5_1CILi128EEENS7_ILi112EEENS7_ILi64EEEEEELi64ENS_10bfloat16_tEfNS_4arch4Sm80ELb1ELb0ELb1ELb0ELb0ELb0ELb1ELb0EEENS1_21CollectiveEpilogueFwdINS6_IJS8_SA_S9_EEENS6_IJNS7_ILi1EEESI_SI_EEESC_SE_Li128ELb0ELb1ELb0ELb0EEENS1_30DynamicPersistentTileSchedulerILi128ELi128ELb0ELb1ELb0EEEEEEEEEvNT_6ParamsE,(.L_x_1476 - _ZN7cutlass13device_kernelIN5flash19enable_sm80_to_sm89INS1_16FlashAttnFwdSm80INS1_25CollectiveMainloopFwdSm80ILi4ELi1ELb0EN4cute5tupleIJNS5_1CILi128EEENS7_ILi112EEENS7_ILi64EEEEEELi64ENS_10bfloat16_tEfNS_4arch4Sm80ELb1ELb0ELb1ELb0ELb0ELb0ELb1ELb0EEENS1_21CollectiveEpilogueFwdINS6_IJS8_SA_S9_EEENS6_IJNS7_ILi1EEESI_SI_EEESC_SE_Li128ELb0ELb1ELb0ELb0EEENS1_30DynamicPersistentTileSchedulerILi128ELi128ELb0ELb1ELb0EEEEEEEEEvNT_6ParamsE)
        .other          _ZN7cutlass13device_kernelIN5flash19enable_sm80_to_sm89INS1_16FlashAttnFwdSm80INS1_25CollectiveMainloopFwdSm80ILi4ELi1ELb0EN4cute5tupleIJNS5_1CILi128EEENS7_ILi112EEENS7_ILi64EEEEEELi64ENS_10bfloat16_tEfNS_4arch4Sm80ELb1ELb0ELb1ELb0ELb0ELb0ELb1ELb0EEENS1_21CollectiveEpilogueFwdINS6_IJS8_SA_S9_EEENS6_IJNS7_ILi1EEESI_SI_EEESC_SE_Li128ELb0ELb1ELb0ELb0EEENS1_30DynamicPersistentTileSchedulerILi128ELi128ELb0ELb1ELb0EEEEEEEEEvNT_6ParamsE,@"STO_CUDA_ENTRY STV_DEFAULT"
_ZN7cutlass13device_kernelIN5flash19enable_sm80_to_sm89INS1_16FlashAttnFwdSm80INS1_25CollectiveMainloopFwdSm80ILi4ELi1ELb0EN4cute5tupleIJNS5_1CILi128EEENS7_ILi112EEENS7_ILi64EEEEEELi64ENS_10bfloat16_tEfNS_4arch4Sm80ELb1ELb0ELb1ELb0ELb0ELb0ELb1ELb0EEENS1_21CollectiveEpilogueFwdINS6_IJS8_SA_S9_EEENS6_IJNS7_ILi1EEESI_SI_EEESC_SE_Li128ELb0ELb1ELb0ELb0EEENS1_30DynamicPersistentTileSchedulerILi128ELi128ELb0ELb1ELb0EEEEEEEEEvNT_6ParamsE:
[----:B------:R-:W-:-:S03]  /*0000*/  MOV R1, c[0x0][0x28] ;  /* 0x00000a0000017a02 */ /* 0x000fc60000000f00 */
[----:B------:R-:W1:Y:S01]  /*0010*/  S2R R16, SR_TID.X ;  /* 0x0000000000107919 */ /* 0x000e620000002100 */
[----:B------:R-:W-:-:S03]  /*0020*/  IADD3 R1, R1, -0xb0, RZ ;  /* 0xffffff5001017810 */ /* 0x000fc60007ffe0ff */
[----:B------:R-:W2:Y:S01]  /*0030*/  S2R R15, SR_CTAID.X ;  /* 0x00000000000f7919 */ /* 0x000ea20000002500 */
[----:B-1----:R-:W-:-:S05]  /*0040*/  SHF.R.U32.HI R2, RZ, 0x5, R16 ;  /* 0x00000005ff027819 */ /* 0x002fca0000011610 */
[----:B------:R-:W1:Y:S02]  /*0050*/  SHFL.IDX PT, R0, R2, RZ, 0x1f ;  /* 0x00001fff02007589 */ /* 0x000e6400000e0000 */
[----:B-1----:R-:W-:Y:S02]  /*0060*/  ISETP.GE.AND P0, PT, R0, 0x1, PT ;  /* 0x000000010000780c */ /* 0x002fe40003f06270 */
[----:B------:R1:W-:Y:S11]  /*0070*/  STL [R1+0x84], R0 ;  /* 0x0000840001007387 */ /* 0x0003f60000100800 */
[----:B------:R-:W-:Y:S06]  /*0080*/  @P0 BAR.ARV 0x4, 0x80 ;  /* 0x0102000000000b1d */ /* 0x000fec0000002000 */
[----:B--2---:R-:W-:-:S13]  /*0090*/  ISETP.GE.AND P0, PT, R15, c[0x0][0x538], PT ;  /* 0x00014e000f007a0c */ /* 0x004fda0003f06270 */
[----:B------:R-:W-:Y:S05]  /*00a0*/  @P0 EXIT ;  /* 0x000000000000094d */ /* 0x000fea0003800000 */
[----:B-1----:R-:W-:Y:S01]  /*00b0*/  SHF.R.S32.HI R14, RZ, 0x1f, R16 ;  /* 0x0000001fff0e7819 */ /* 0x002fe20000011410 */
[----:B------:R-:W-:Y:S01]  /*00c0*/  IMAD.MOV.U32 R227, RZ, RZ, 0x20 ;  /* 0x00000020ffe37424 */ /* 0x000fe200078e00ff */
[----:B------:R-:W-:Y:S01]  /*00d0*/  ULDC.64 UR8, c[0x0][0x118] ;  /* 0x0000460000087ab9 */ /* 0x000fe20000000a00 */
[----:B------:R-:W-:Y:S01]  /*00e0*/  IMAD.MOV.U32 R225, RZ, RZ, 0x40 ;  /* 0x00000040ffe17424 */ /* 0x000fe200078e00ff */
[CC--:B------:R-:W-:Y:S02]  /*00f0*/  LEA.HI R2, R14.reuse, R16.reuse, RZ, 0x4 ;  /* 0x000000100e027211 */ /* 0x0c0fe400078f20ff */
[CC--:B------:R-:W-:Y:S02]  /*0100*/  LEA.HI R10, R14.reuse, R16.reuse, RZ, 0x3 ;  /* 0x000000100e0a7211 */ /* 0x0c0fe400078f18ff */
[----:B------:R-:W-:Y:S02]  /*0110*/  SHF.R.S32.HI R3, RZ, 0x4, R2 ;  /* 0x00000004ff037819 */ /* 0x000fe40000011402 */
[----:B------:R-:W-:-:S02]  /*0120*/  LEA.HI R12, R14, R16, RZ, 0x2 ;  /* 0x000000100e0c7211 */ /* 0x000fc400078f10ff */
[----:B------:R-:W-:Y:S02]  /*0130*/  LEA.HI R0, R2, R3, RZ, 0x1 ;  /* 0x0000000302007211 */ /* 0x000fe400078f08ff */
[----:B------:R-:W-:Y:S02]  /*0140*/  LOP3.LUT R5, R10, 0xfffffff8, RZ, 0xc0, !PT ;  /* 0xfffffff80a057812 */ /* 0x000fe400078ec0ff */
[----:B------:R-:W-:Y:S02]  /*0150*/  LOP3.LUT R0, R0, 0xfffffffe, RZ, 0xc0, !PT ;  /* 0xfffffffe00007812 */ /* 0x000fe400078ec0ff */
[----:B------:R-:W-:Y:S01]  /*0160*/  SHF.R.S32.HI R20, RZ, 0x3, R10 ;  /* 0x00000003ff147819 */ /* 0x000fe2000001140a */
[----:B------:R-:W-:Y:S01]  /*0170*/  IMAD.IADD R8, R16, 0x1, -R5 ;  /* 0x0000000110087824 */ /* 0x000fe200078e0a05 */
[----:B------:R-:W-:Y:S01]  /*0180*/  SHF.R.S32.HI R7, RZ, 0x2, R12 ;  /* 0x00000002ff077819 */ /* 0x000fe2000001140c */
[----:B------:R-:W-:Y:S01]  /*0190*/  IMAD.IADD R13, R3, 0x1, -R0 ;  /* 0x00000001030d7824 */ /* 0x000fe200078e0a00 */
[----:B------:R-:W-:Y:S01]  /*01a0*/  LOP3.LUT R0, R2, 0xfffffff0, RZ, 0xc0, !PT ;  /* 0xfffffff002007812 */ /* 0x000fe200078ec0ff */
[----:B------:R-:W-:Y:S01]  /*01b0*/  IMAD.SHL.U32 R4, R20, 0x40, RZ ;  /* 0x0000004014047824 */ /* 0x000fe200078e00ff */
[----:B------:R-:W-:Y:S01]  /*01c0*/  SHF.R.S32.HI R3, RZ, 0x1f, R12 ;  /* 0x0000001fff037819 */ /* 0x000fe2000001140c */
[----:B------:R-:W-:-:S02]  /*01d0*/  IMAD.SHL.U32 R18, R8, 0x8, RZ ;  /* 0x0000000808127824 */ /* 0x000fc400078e00ff */
[----:B------:R-:W-:Y:S01]  /*01e0*/  IMAD.IADD R2, R16, 0x1, -R0 ;  /* 0x0000000110027824 */ /* 0x000fe200078e0a00 */
[----:B------:R-:W-:Y:S01]  /*01f0*/  LEA.HI R3, R3, R7, RZ, 0x3 ;  /* 0x0000000703037211 */ /* 0x000fe200078f18ff */
[----:B------:R-:W-:Y:S01]  /*0200*/  IMAD.SHL.U32 R9, R8, 0x40, RZ ;  /* 0x0000004008097824 */ /* 0x000fe200078e00ff */
[----:B------:R-:W-:Y:S02]  /*0210*/  LOP3.LUT R0, R4, 0x1c0, RZ, 0xc0, !PT ;  /* 0x000001c004007812 */ /* 0x000fe400078ec0ff */
[----:B------:R-:W-:Y:S02]  /*0220*/  SHF.R.S32.HI R6, RZ, 0x1f, R2 ;  /* 0x0000001fff067819 */ /* 0x000fe40000011402 */
[----:B------:R-:W-:Y:S02]  /*0230*/  LOP3.LUT R3, R3, 0xfffffff8, RZ, 0xc0, !PT ;  /* 0xfffffff803037812 */ /* 0x000fe400078ec0ff */
[----:B------:R-:W-:Y:S02]  /*0240*/  LEA.HI R11, R6, R2, RZ, 0x3 ;  /* 0x00000002060b7211 */ /* 0x000fe400078f18ff */
[----:B------:R-:W-:Y:S01]  /*0250*/  LOP3.LUT R5, R0, 0x38, R18, 0xf8, !PT ;  /* 0x0000003800057812 */ /* 0x000fe200078ef812 */
[----:B------:R-:W-:Y:S01]  /*0260*/  IMAD.IADD R7, R7, 0x1, -R3 ;  /* 0x0000000107077824 */ /* 0x000fe200078e0a03 */
[----:B------:R-:W-:-:S02]  /*0270*/  SHF.R.U32.HI R4, RZ, 0x3, R0 ;  /* 0x00000003ff047819 */ /* 0x000fc40000011600 */
[----:B------:R-:W-:Y:S02]  /*0280*/  LOP3.LUT R0, R9, 0x1c0, RZ, 0xc0, !PT ;  /* 0x000001c009007812 */ /* 0x000fe400078ec0ff */
[----:B------:R-:W-:Y:S02]  /*0290*/  LOP3.LUT R3, R11, 0xfffffff8, RZ, 0xc0, !PT ;  /* 0xfffffff80b037812 */ /* 0x000fe400078ec0ff */
[----:B------:R-:W-:Y:S02]  /*02a0*/  LEA.HI R6, R14, R16, RZ, 0x6 ;  /* 0x000000100e067211 */ /* 0x000fe400078f30ff */
[----:B------:R-:W-:Y:S01]  /*02b0*/  LOP3.LUT R5, R5, R4, RZ, 0x3c, !PT ;  /* 0x0000000405057212 */ /* 0x000fe200078e3cff */
[----:B------:R-:W-:Y:S01]  /*02c0*/  IMAD.IADD R9, R2, 0x1, -R3 ;  /* 0x0000000102097824 */ /* 0x000fe200078e0a03 */
[----:B------:R-:W-:Y:S01]  /*02d0*/  LOP3.LUT R4, R0, 0x8, R10, 0xf8, !PT ;  /* 0x0000000800047812 */ /* 0x000fe200078ef80a */
[----:B------:R-:W-:Y:S01]  /*02e0*/  IMAD.SHL.U32 R3, R6, 0x8, RZ ;  /* 0x0000000806037824 */ /* 0x000fe200078e00ff */
[----:B------:R-:W-:-:S02]  /*02f0*/  SHF.R.U32.HI R0, RZ, 0x3, R0 ;  /* 0x00000003ff007819 */ /* 0x000fc40000011600 */
[----:B------:R-:W-:Y:S02]  /*0300*/  LEA.HI R10, R14, R16, RZ, 0x5 ;  /* 0x000000100e0a7211 */ /* 0x000fe400078f28ff */
[----:B------:R-:W-:Y:S02]  /*0310*/  LOP3.LUT R2, R12, 0xfffffffc, RZ, 0xc0, !PT ;  /* 0xfffffffc0c027812 */ /* 0x000fe400078ec0ff */
[----:B------:R-:W-:Y:S02]  /*0320*/  LOP3.LUT R14, R4, R0, RZ, 0x3c, !PT ;  /* 0x00000000040e7212 */ /* 0x000fe400078e3cff */
[----:B------:R-:W-:Y:S01]  /*0330*/  LOP3.LUT R0, R10, 0xffffffe0, RZ, 0xc0, !PT ;  /* 0xffffffe00a007812 */ /* 0x000fe200078ec0ff */
[C---:B------:R-:W-:Y:S01]  /*0340*/  IMAD.IADD R6, R16.reuse, 0x1, -R2 ;  /* 0x0000000110067824 */ /* 0x040fe200078e0a02 */
[----:B------:R-:W-:Y:S02]  /*0350*/  LOP3.LUT R241, R5, 0x7ffffe00, R3, 0xf8, !PT ;  /* 0x7ffffe0005f17812 */ /* 0x000fe400078ef803 */
[----:B------:R-:W-:Y:S01]  /*0360*/  LOP3.LUT R3, R7, 0x1, RZ, 0xc0, !PT ;  /* 0x0000000107037812 */ /* 0x000fe200078ec0ff */
[----:B------:R-:W-:Y:S01]  /*0370*/  IMAD.IADD R17, R16, 0x1, -R0 ;  /* 0x0000000110117824 */ /* 0x000fe200078e0a00 */
[--C-:B------:R-:W-:Y:S01]  /*0380*/  SHF.R.S32.HI R230, RZ, 0x5, R10.reuse ;  /* 0x00000005ffe67819 */ /* 0x100fe2000001140a */
[----:B------:R-:W-:Y:S01]  /*0390*/  IMAD.SHL.U32 R241, R241, 0x2, RZ ;  /* 0x00000002f1f17824 */ /* 0x000fe200078e00ff */
[----:B------:R-:W-:-:S02]  /*03a0*/  SHF.R.S32.HI R2, RZ, 0x1f, R10 ;  /* 0x0000001fff027819 */ /* 0x000fc4000001140a */
[----:B------:R-:W-:Y:S02]  /*03b0*/  LEA.HI R0, R6, R6, RZ, 0x1 ;  /* 0x0000000606007211 */ /* 0x000fe400078f08ff */
[----:B------:R-:W-:Y:S02]  /*03c0*/  ISETP.NE.U32.AND P0, PT, R3, 0x1, PT ;  /* 0x000000010300780c */ /* 0x000fe40003f05070 */
[----:B------:R-:W-:Y:S02]  /*03d0*/  LEA.HI R3, R2, R230, RZ, 0x2 ;  /* 0x000000e602037211 */ /* 0x000fe400078f10ff */
[C---:B------:R-:W-:Y:S01]  /*03e0*/  LOP3.LUT R2, R0.reuse, 0x1ffffffe, RZ, 0xc0, !PT ;  /* 0x1ffffffe00027812 */ /* 0x040fe200078ec0ff */
[----:B------:R-:W-:Y:S01]  /*03f0*/  IMAD.SHL.U32 R0, R0, 0x20, RZ ;  /* 0x0000002000007824 */ /* 0x000fe200078e00ff */
[----:B------:R-:W-:Y:S02]  /*0400*/  LOP3.LUT R3, R3, 0xffffffc, RZ, 0xc0, !PT ;  /* 0x0ffffffc03037812 */ /* 0x000fe400078ec0ff */
[----:B------:R-:W-:Y:S01]  /*0410*/  SHF.R.S32.HI R10, RZ, 0x1f, R17 ;  /* 0x0000001fff0a7819 */ /* 0x000fe20000011411 */
[----:B------:R-:W-:Y:S01]  /*0420*/  IMAD.IADD R2, R6, 0x1, -R2 ;  /* 0x0000000106027824 */ /* 0x000fe200078e0a02 */
[----:B------:R-:W-:Y:S01]  /*0430*/  LOP3.LUT R0, R0, 0xffffffc0, RZ, 0xc0, !PT ;  /* 0xffffffc000007812 */ /* 0x000fe200078ec0ff */
[----:B------:R-:W-:Y:S01]  /*0440*/  IMAD.IADD R5, R230, 0x1, -R3 ;  /* 0x00000001e6057824 */ /* 0x000fe200078e0a03 */
[----:B------:R-:W-:Y:S01]  /*0450*/  LEA.HI R10, R10, R17, RZ, 0x2 ;  /* 0x000000110a0a7211 */ /* 0x000fe200078f10ff */
[----:B------:R-:W-:Y:S01]  /*0460*/  IMAD.SHL.U32 R3, R9, 0x40, RZ ;  /* 0x0000004009037824 */ /* 0x000fe200078e00ff */
[----:B------:R-:W-:Y:S01]  /*0470*/  R2P PR, R7, 0x6 ;  /* 0x0000000607007804 */ /* 0x000fe20000000000 */
[----:B------:R-:W-:Y:S01]  /*0480*/  IMAD R12, R2, 0x8, R0 ;  /* 0x00000008020c7824 */ /* 0x000fe200078e0200 */
[----:B------:R-:W-:Y:S01]  /*0490*/  SHF.R.S32.HI R4, RZ, 0x2, R10 ;  /* 0x00000002ff047819 */ /* 0x000fe2000001140a */
[----:B------:R-:W-:Y:S01]  /*04a0*/  IMAD.SHL.U32 R2, R13, 0x8, RZ ;  /* 0x000000080d027824 */ /* 0x000fe200078e00ff */
[----:B------:R-:W-:Y:S01]  /*04b0*/  LOP3.LUT R0, R3, 0x1c0, RZ, 0xc0, !PT ;  /* 0x000001c003007812 */ /* 0x000fe200078ec0ff */
[----:B------:R-:W-:Y:S01]  /*04c0*/  IMAD.SHL.U32 R3, R7, 0x40, RZ ;  /* 0x0000004007037824 */ /* 0x000fe200078e00ff */
[----:B------:R-:W-:Y:S01]  /*04d0*/  SHF.R.S32.HI R19, RZ, 0x1f, R18 ;  /* 0x0000001fff137819 */ /* 0x000fe20000011412 */
[----:B------:R-:W-:Y:S01]  /*04e0*/  IMAD R16, R5, 0x10, R4 ;  /* 0x0000001005107824 */ /* 0x000fe200078e0204 */
[----:B------:R-:W-:Y:S01]  /*04f0*/  LOP3.LUT R2, R0, 0x8, R2, 0xf8, !PT ;  /* 0x0000000800027812 */ /* 0x000fe200078ef802 */
[----:B------:R-:W-:Y:S01]  /*0500*/  IMAD.SHL.U32 R5, R11, 0x40, RZ ;  /* 0x000000400b057824 */ /* 0x000fe200078e00ff */
[----:B------:R-:W-:Y:S01]  /*0510*/  SHF.R.U32.HI R0, RZ, 0x3, R0 ;  /* 0x00000003ff007819 */ /* 0x000fe20000011600 */
[----:B------:R-:W-:Y:S01]  /*0520*/  IMAD.SHL.U32 R230, R230, 0x400, RZ ;  /* 0x00000400e6e67824 */ /* 0x000fe200078e00ff */
[----:B------:R-:W-:Y:S01]  /*0530*/  LOP3.LUT R3, R3, 0x1c0, RZ, 0xc0, !PT ;  /* 0x000001c003037812 */ /* 0x000fe200078ec0ff */
[----:B------:R-:W-:Y:S01]  /*0540*/  STL [R1+0x88], R16 ;  /* 0x0000881001007387 */ /* 0x000fe20000100800 */
[----:B------:R-:W-:Y:S01]  /*0550*/  LOP3.LUT R224, R2, R0, RZ, 0x3c, !PT ;  /* 0x0000000002e07212 */ /* 0x000fe200078e3cff */
[----:B------:R-:W-:Y:S01]  /*0560*/  IMAD R4, R6, 0x2, R230 ;  /* 0x0000000206047824 */ /* 0x000fe200078e02e6 */
[----:B------:R-:W-:Y:S01]  /*0570*/  LOP3.LUT R2, R5, 0xfffffe00, RZ, 0xc0, !PT ;  /* 0xfffffe0005027812 */ /* 0x000fe200078ec0ff */
[----:B------:R-:W-:Y:S01]  /*0580*/  IMAD R0, R13, 0x200, R14 ;  /* 0x000002000d007824 */ /* 0x000fe200078e020e */
[----:B------:R-:W-:Y:S01]  /*0590*/  LEA.HI R3, R3, R3, RZ, 0x1d ;  /* 0x0000000303037211 */ /* 0x000fe200078fe8ff */
[----:B------:R-:W-:Y:S01]  /*05a0*/  IMAD.MOV.U32 R5, RZ, RZ, -0x10 ;  /* 0xfffffff0ff057424 */ /* 0x000fe200078e00ff */
[CC--:B------:R-:W-:Y:S01]  /*05b0*/  IADD3 R230, R224.reuse, R2.reuse, R230 ;  /* 0x00000002e0e67210 */ /* 0x0c0fe20007ffe0e6 */
[----:B------:R-:W-:Y:S01]  /*05c0*/  STL [R1+0x54], R15 ;  /* 0x0000540f01007387 */ /* 0x000fe20000100800 */
[----:B------:R-:W-:Y:S01]  /*05d0*/  LOP3.LUT R224, R224, R2, RZ, 0xfc, !PT ;  /* 0x00000002e0e07212 */ /* 0x000fe200078efcff */
[----:B------:R-:W-:Y:S01]  /*05e0*/  IMAD.IADD R4, R4, 0x1, R3 ;  /* 0x0000000104047824 */ /* 0x000fe200078e0203 */
[----:B------:R-:W-:Y:S01]  /*05f0*/  LOP3.LUT R2, R10, 0x7ffffffc, RZ, 0xc0, !PT ;  /* 0x7ffffffc0a027812 */ /* 0x000fe200078ec0ff */
[----:B------:R-:W-:Y:S01]  /*0600*/  IMAD R3, R8, 0x10, R20 ;  /* 0x0000001008037824 */ /* 0x000fe200078e0214 */
[----:B------:R-:W-:Y:S01]  /*0610*/  LEA R119, R0, 0x3900, 0x1 ;  /* 0x0000390000777811 */ /* 0x000fe200078e08ff */
[----:B------:R-:W-:Y:S01]  /*0620*/  IMAD.IADD R6, R16, 0x1, R12 ;  /* 0x0000000110067824 */ /* 0x000fe200078e020c */
[----:B------:R-:W-:Y:S01]  /*0630*/  LEA R4, R4, 0x80, 0x1 ;  /* 0x0000008004047811 */ /* 0x000fe200078e08ff */
[----:B------:R-:W-:Y:S01]  /*0640*/  IMAD.IADD R2, R17, 0x1, -R2 ;  /* 0x0000000111027824 */ /* 0x000fe200078e0a02 */
[----:B------:R1:W-:Y:S01]  /*0650*/  STL [R1+0x78], R3 ;  /* 0x0000780301007387 */ /* 0x0003e20000100800 */
[----:B------:R-:W-:-:S02]  /*0660*/  SEL R0, R5, 0x10, !P0 ;  /* 0x0000001005007807 */ /* 0x000fc40004000000 */
[----:B------:R-:W-:Y:S01]  /*0670*/  IMAD.SHL.U32 R2, R2, 0x2, RZ ;  /* 0x0000000202027824 */ /* 0x000fe200078e00ff */
[----:B------:R-:W-:Y:S01]  /*0680*/  STL.64 [R1+0x28], R18 ;  /* 0x0000281201007387 */ /* 0x000fe20000100a00 */
[----:B------:R-:W-:Y:S01]  /*0690*/  LOP3.LUT P4, RZ, R8, 0x2, RZ, 0xc0, !PT ;  /* 0x0000000208ff7812 */ /* 0x000fe2000788c0ff */
[----:B------:R-:W-:Y:S01]  /*06a0*/  IMAD.IADD R7, R4, 0x1, R0 ;  /* 0x0000000104077824 */ /* 0x000fe200078e0200 */
[----:B------:R-:W-:Y:S01]  /*06b0*/  LOP3.LUT P3, RZ, R8, 0x4, RZ, 0xc0, !PT ;  /* 0x0000000408ff7812 */ /* 0x000fe2000786c0ff */
[----:B------:R2:W-:Y:S01]  /*06c0*/  STL [R1+0x74], R6 ;  /* 0x0000740601007387 */ /* 0x0005e20000100800 */
[----:B------:R-:W-:Y:S02]  /*06d0*/  LOP3.LUT P5, RZ, R9, 0x4, RZ, 0xc0, !PT ;  /* 0x0000000409ff7812 */ /* 0x000fe400078ac0ff */
[----:B------:R-:W-:Y:S01]  /*06e0*/  SEL R226, R225, 0xffffffc0, !P3 ;  /* 0xffffffc0e1e27807 */ /* 0x000fe20005800000 */
[----:B------:R3:W-:Y:S01]  /*06f0*/  STL [R1+0x4c], R2 ;  /* 0x00004c0201007387 */ /* 0x0007e20000100800 */
[----:B------:R-:W-:-:S02]  /*0700*/  LOP3.LUT P6, RZ, R9, 0x2, RZ, 0xc0, !PT ;  /* 0x0000000209ff7812 */ /* 0x000fc400078cc0ff */
[----:B------:R-:W-:Y:S01]  /*0710*/  SEL R225, R225, 0xffffffc0, !P5 ;  /* 0xffffffc0e1e17807 */ /* 0x000fe20006800000 */
[----:B------:R4:W-:Y:S01]  /*0720*/  STL [R1+0x58], R4 ;  /* 0x0000580401007387 */ /* 0x0009e20000100800 */
[----:B------:R-:W-:Y:S01]  /*0730*/  LEA R230, R230, 0x7100, 0x1 ;  /* 0x00007100e6e67811 */ /* 0x000fe200078e08ff */
[C---:B------:R-:W-:Y:S01]  /*0740*/  IMAD.IADD R229, R119.reuse, 0x1, R226 ;  /* 0x0000000177e57824 */ /* 0x040fe200078e02e2 */
[----:B------:R-:W-:Y:S02]  /*0750*/  LEA R224, R224, 0x100, 0x1 ;  /* 0x00000100e0e07811 */ /* 0x000fe400078e08ff */
[C---:B------:R-:W-:Y:S01]  /*0760*/  IADD3 R234, R119.reuse, 0x20, RZ ;  /* 0x0000002077ea7810 */ /* 0x040fe20007ffe0ff */
[----:B------:R-:W-:Y:S01]  /*0770*/  IMAD.IADD R231, R230, 0x1, R225 ;  /* 0x00000001e6e77824 */ /* 0x000fe200078e02e1 */
[----:B------:R-:W-:Y:S01]  /*0780*/  @P4 IADD3 R234, R119, -0x20, RZ ;  /* 0xffffffe077ea4810 */ /* 0x000fe20007ffe0ff */
[----:B------:R-:W-:Y:S01]  /*0790*/  IMAD.IADD R225, R225, 0x1, R224 ;  /* 0x00000001e1e17824 */ /* 0x000fe200078e02e0 */
[----:B-1----:R-:W-:-:S02]  /*07a0*/  SEL R3, R227, 0xffffffe0, !P1 ;  /* 0xffffffe0e3037807 */ /* 0x002fc40004800000 */
[----:B------:R-:W-:Y:S01]  /*07b0*/  SEL R227, R227, 0xffffffe0, !P6 ;  /* 0xffffffe0e3e37807 */ /* 0x000fe20007000000 */
[----:B------:R-:W-:Y:S01]  /*07c0*/  IMAD.IADD R226, R226, 0x1, R234 ;  /* 0x00000001e2e27824 */ /* 0x000fe200078e02ea */
[C---:B------:R-:W-:Y:S02]  /*07d0*/  IADD3 R240, R234.reuse, 0x800, RZ ;  /* 0x00000800eaf07810 */ /* 0x040fe40007ffe0ff */
[----:B------:R-:W-:Y:S01]  /*07e0*/  IADD3 R239, R234, 0x1000, RZ ;  /* 0x00001000eaef7810 */ /* 0x000fe20007ffe0ff */
[----:B------:R-:W-:Y:S01]  /*07f0*/  IMAD.IADD R233, R230, 0x1, R227 ;  /* 0x00000001e6e97824 */ /* 0x000fe200078e02e3 */
[C---:B--2---:R-:W-:Y:S01]  /*0800*/  IADD3 R6, R4.reuse, 0x40, RZ ;  /* 0x0000004004067810 */ /* 0x044fe20007ffe0ff */
[C---:B------:R-:W-:Y:S01]  /*0810*/  IMAD.IADD R228, R227.reuse, 0x1, R224 ;  /* 0x00000001e3e47824 */ /* 0x040fe200078e02e0 */
[----:B------:R-:W-:Y:S01]  /*0820*/  @P2 IADD3 R6, R4, -0x40, RZ ;  /* 0xffffffc004062810 */ /* 0x000fe20007ffe0ff */
[C---:B------:R-:W-:Y:S01]  /*0830*/  IMAD.IADD R232, R227.reuse, 0x1, R231 ;  /* 0x00000001e3e87824 */ /* 0x040fe200078e02e7 */
[----:B------:R-:W-:Y:S01]  /*0840*/  IADD3 R238, R234, 0x1800, RZ ;  /* 0x00001800eaee7810 */ /* 0x000fe20007ffe0ff */
[----:B---3--:R-:W-:Y:S01]  /*0850*/  IMAD.IADD R2, R4, 0x1, R3 ;  /* 0x0000000104027824 */ /* 0x008fe200078e0203 */
[C---:B------:R-:W-:Y:S01]  /*0860*/  IADD3 R237, R234.reuse, 0x2000, RZ ;  /* 0x00002000eaed7810 */ /* 0x040fe20007ffe0ff */
[----:B------:R-:W-:Y:S01]  /*0870*/  IMAD.IADD R227, R227, 0x1, R225 ;  /* 0x00000001e3e37824 */ /* 0x000fe200078e02e1 */
[C---:B------:R-:W-:Y:S01]  /*0880*/  IADD3 R236, R234.reuse, 0x2800, RZ ;  /* 0x00002800eaec7810 */ /* 0x040fe20007ffe0ff */
[----:B----4-:R-:W-:Y:S01]  /*0890*/  IMAD.IADD R4, R3, 0x1, R6 ;  /* 0x0000000103047824 */ /* 0x010fe200078e0206 */
[----:B------:R1:W-:Y:S01]  /*08a0*/  STL [R1+0x70], R2 ;  /* 0x0000700201007387 */ /* 0x0003e20000100800 */
[----:B------:R-:W-:-:S03]  /*08b0*/  IADD3 R235, R234, 0x3000, RZ ;  /* 0x00003000eaeb7810 */ /* 0x000fc60007ffe0ff */
[----:B------:R-:W-:Y:S01]  /*08c0*/  STL [R1+0x68], R7 ;  /* 0x0000680701007387 */ /* 0x000fe20000100800 */
[----:B-1----:R-:W-:-:S05]  /*08d0*/  IMAD.IADD R2, R7, 0x1, R3 ;  /* 0x0000000107027824 */ /* 0x002fca00078e0203 */
[----:B------:R1:W-:Y:S04]  /*08e0*/  STL [R1+0x6c], R2 ;  /* 0x00006c0201007387 */ /* 0x0003e80000100800 */
[----:B------:R-:W-:Y:S04]  /*08f0*/  STL [R1+0x5c], R6 ;  /* 0x00005c0601007387 */ /* 0x000fe80000100800 */
[----:B------:R2:W-:Y:S01]  /*0900*/  STL [R1+0x60], R4 ;  /* 0x0000600401007387 */ /* 0x0005e20000100800 */
[----:B-1----:R-:W-:-:S05]  /*0910*/  IMAD.IADD R2, R0, 0x1, R6 ;  /* 0x0000000100027824 */ /* 0x002fca00078e0206 */
[----:B------:R1:W-:Y:S01]  /*0920*/  STL [R1+0x64], R2 ;  /* 0x0000640201007387 */ /* 0x0003e20000100800 */
[----:B--2---:R-:W-:Y:S02]  /*0930*/  IMAD.IADD R4, R0, 0x1, R4 ;  /* 0x0000000100047824 */ /* 0x004fe400078e0204 */
[----:B------:R-:W-:-:S03]  /*0940*/  IMAD.IADD R0, R3, 0x1, R2 ;  /* 0x0000000103007824 */ /* 0x000fc600078e0202 */
[----:B------:R1:W-:Y:S04]  /*0950*/  STL [R1+0x80], R4 ;  /* 0x0000800401007387 */ /* 0x0003e80000100800 */
[----:B------:R1:W-:Y:S02]  /*0960*/  STL [R1+0x7c], R0 ;  /* 0x00007c0001007387 */ /* 0x0003e40000100800 */
.L_x_546:
[----:B-1----:R-:W2:Y:S01]  /*0970*/  LDL R4, [R1+0x54] ;  /* 0x0000540001047983 */ /* 0x002ea20000100800 */
[----:B------:R-:W-:Y:S01]  /*0980*/  IMAD.MOV.U32 R0, RZ, RZ, c[0x0][0x560] ;  /* 0x00015800ff007624 */ /* 0x000fe200078e00ff */
[----:B------:R-:W-:Y:S01]  /*0990*/  YIELD ;  /* 0x0000000000007946 */ /* 0x000fe20003800000 */
[----:B------:R-:W-:Y:S03]  /*09a0*/  BSSY B0, `(.L_x_485) ;  /* 0x0000016000007945 */ /* 0x000fe60003800000 */
[----:B------:R-:W-:-:S13]  /*09b0*/  ISETP.NE.AND P0, PT, R0, 0x1, PT ;  /* 0x000000010000780c */ /* 0x000fda0003f05270 */
[----:B--2---:R-:W-:Y:S01]  /*09c0*/  @P0 IMAD.HI.U32 R0, R4, c[0x0][0x564], RZ ;  /* 0x0001590004000a27 */ /* 0x004fe200078e00ff */
[----:B------:R-:W-:-:S04]  /*09d0*/  MOV R3, R4 ;  /* 0x0000000400037202 */ /* 0x000fc80000000f00 */
[----:B------:R-:W-:-:S04]  /*09e0*/  @P0 SHF.R.U32.HI R3, RZ, c[0x0][0x568], R0 ;  /* 0x00015a00ff030a19 */ /* 0x000fc80000011600 */
[----:B------:R-:W-:Y:S01]  /*09f0*/  ISETP.GE.AND P0, PT, R3, c[0x0][0x578], PT ;  /* 0x00015e0003007a0c */ /* 0x000fe20003f06270 */
[----:B------:R-:W-:-:S04]  /*0a00*/  IMAD.MOV R2, RZ, RZ, -R3 ;  /* 0x000000ffff027224 */ /* 0x000fc800078e0a03 */
[----:B------:R-:W-:-:S08]  /*0a10*/  IMAD R2, R2, c[0x0][0x560], R4 ;  /* 0x0001580002027a24 */ /* 0x000fd000078e0204 */
[----:B------:R-:W-:Y:S05]  /*0a20*/  @!P0 BRA `(.L_x_486) ;  /* 0x0000007000008947 */ /* 0x000fea0003800000 */
[----:B------:R-:W-:-:S04]  /*0a30*/  MOV R0, c[0x0][0x56c] ;  /* 0x00015b0000007a02 */ /* 0x000fc80000000f00 */
[----:B------:R-:W-:Y:S02]  /*0a40*/  ISETP.NE.AND P0, PT, R0, 0x1, PT ;  /* 0x000000010000780c */ /* 0x000fe40003f05270 */
[----:B------:R-:W-:-:S11]  /*0a50*/  MOV R0, R2 ;  /* 0x0000000200007202 */ /* 0x000fd60000000f00 */
[----:B------:R-:W-:-:S05]  /*0a60*/  @P0 IMAD.HI.U32 R4, R2, c[0x0][0x570], RZ ;  /* 0x00015c0002040a27 */ /* 0x000fca00078e00ff */
[----:B------:R-:W-:-:S05]  /*0a70*/  @P0 SHF.R.U32.HI R0, RZ, c[0x0][0x574], R4 ;  /* 0x00015d00ff000a19 */ /* 0x000fca0000011604 */
[----:B------:R-:W-:Y:S01]  /*0a80*/  IMAD R4, R0, c[0x0][0x56c], RZ ;  /* 0x00015b0000047a24 */ /* 0x000fe200078e02ff */
[----:B------:R-:W-:Y:S05]  /*0a90*/  BRA `(.L_x_487) ;  /* 0x0000006000007947 */ /* 0x000fea0003800000 */
.L_x_486:
[----:B------:R-:W-:-:S04]  /*0aa0*/  MOV R0, c[0x0][0x554] ;  /* 0x0001550000007a02 */ /* 0x000fc80000000f00 */
[----:B------:R-:W-:Y:S02]  /*0ab0*/  ISETP.NE.AND P0, PT, R0, 0x1, PT ;  /* 0x000000010000780c */ /* 0x000fe40003f05270 */
[----:B------:R-:W-:-:S11]  /*0ac0*/  MOV R0, R2 ;  /* 0x0000000200007202 */ /* 0x000fd60000000f00 */
[----:B------:R-:W-:-:S05]  /*0ad0*/  @P0 IMAD.HI.U32 R4, R2, c[0x0][0x558], RZ ;  /* 0x0001560002040a27 */ /* 0x000fca00078e00ff */
[----:B------:R-:W-:-:S05]  /*0ae0*/  @P0 SHF.R.U32.HI R0, RZ, c[0x0][0x55c], R4 ;  /* 0x00015700ff000a19 */ /* 0x000fca0000011604 */
[----:B------:R-:W-:Y:S02]  /*0af0*/  IMAD R4, R0, c[0x0][0x554], RZ ;  /* 0x0001550000047a24 */ /* 0x000fe400078e02ff */
.L_x_487:
[----:B------:R-:W-:Y:S05]  /*0b00*/  BSYNC B0 ;  /* 0x0000000000007941 */ /* 0x000fea0003800000 */
.L_x_485:
[----:B------:R-:W-:Y:S01]  /*0b10*/  LOP3.LUT R0, RZ, R0, RZ, 0x33, !PT ;  /* 0x00000000ff007212 */ /* 0x000fe200078e33ff */
[----:B------:R-:W-:Y:S01]  /*0b20*/  IMAD.MOV.U32 R5, RZ, RZ, c[0x0][0x2c4] ;  /* 0x0000b100ff057624 */ /* 0x000fe200078e00ff */
[----:B------:R-:W-:Y:S01]  /*0b30*/  MOV R6, c[0x0][0x168] ;  /* 0x00005a0000067a02 */ /* 0x000fe20000000f00 */
[----:B------:R-:W-:Y:S01]  /*0b40*/  IMAD.IADD R4, R2, 0x1, -R4 ;  /* 0x0000000102047824 */ /* 0x000fe200078e0a04 */
[----:B------:R-:W-:Y:S01]  /*0b50*/  IADD3 R0, R0, c[0x0][0x53c], RZ ;  /* 0x00014f0000007a10 */ /* 0x000fe20007ffe0ff */
[----:B------:R-:W-:Y:S01]  /*0b60*/  ULDC UR4, c[0x0][0x1d0] ;  /* 0x0000740000047ab9 */ /* 0x000fe20000000800 */
[----:B------:R-:W-:Y:S01]  /*0b70*/  ISETP.NE.AND P4, PT, R5, 0x1, PT ;  /* 0x000000010500780c */ /* 0x000fe20003f85270 */
[----:B------:R-:W-:Y:S01]  /*0b80*/  UIADD3 UR5, UR4, 0x6f, URZ ;  /* 0x0000006f04057890 */ /* 0x000fe2000fffe03f */
[----:B------:R-:W-:Y:S01]  /*0b90*/  MOV R5, c[0x0][0x548] ;  /* 0x0001520000057a02 */ /* 0x000fe20000000f00 */
[----:B------:R-:W-:Y:S01]  /*0ba0*/  IMAD.SHL.U32 R36, R0, 0x80, RZ ;  /* 0x0000008000247824 */ /* 0x000fe200078e00ff */
[----:B------:R-:W-:Y:S01]  /*0bb0*/  UMOV UR4, URZ ;  /* 0x0000003f00047c82 */ /* 0x000fe20008000000 */
[----:B------:R-:W-:Y:S01]  /*0bc0*/  CS2R R178, SRZ ;  /* 0x0000000000b27805 */ /* 0x000fe2000001ff00 */
[----:B------:R-:W-:Y:S01]  /*0bd0*/  ISETP.NE.AND P0, PT, R5, 0x1, PT ;  /* 0x000000010500780c */ /* 0x000fe20003f05270 */
[----:B------:R-:W-:Y:S01]  /*0be0*/  UIMAD.WIDE UR4, UR5, -0x6db6db6d, UR4 ;  /* 0x92492493050478a5 */ /* 0x000fe2000f8e0204 */
[----:B------:R-:W-:Y:S01]  /*0bf0*/  IADD3 R0, R36, 0x7f, RZ ;  /* 0x0000007f24007810 */ /* 0x000fe20007ffe0ff */
[----:B------:R-:W-:Y:S01]  /*0c00*/  STL [R1+0x50], R36 ;  /* 0x0000502401007387 */ /* 0x000fe20000100800 */
[----:B------:R-:W-:Y:S01]  /*0c10*/  CS2R R176, SRZ ;  /* 0x0000000000b07805 */ /* 0x000fe2000001ff00 */
[----:B------:R-:W-:Y:S01]  /*0c20*/  USHF.R.U32.HI UR4, URZ, 0x1f, UR5 ;  /* 0x0000001f3f047899 */ /* 0x000fe20008011605 */
[----:B------:R-:W-:Y:S01]  /*0c30*/  CS2R R182, SRZ ;  /* 0x0000000000b67805 */ /* 0x000fe2000001ff00 */
[----:B------:R-:W-:Y:S01]  /*0c40*/  @P4 IMAD.HI.U32 R5, R0, c[0x0][0x2c8], RZ ;  /* 0x0000b20000054a27 */ /* 0x000fe200078e00ff */
[----:B------:R-:W-:Y:S01]  /*0c50*/  CS2R R180, SRZ ;  /* 0x0000000000b47805 */ /* 0x000fe2000001ff00 */
[----:B------:R-:W-:Y:S01]  /*0c60*/  ULEA.HI.SX32 UR4, UR5, UR4, 0x1a ;  /* 0x0000000405047291 */ /* 0x000fe2000f8fd23f */
[----:B------:R-:W-:Y:S01]  /*0c70*/  CS2R R172, SRZ ;  /* 0x0000000000ac7805 */ /* 0x000fe2000001ff00 */
[----:B------:R-:W-:Y:S01]  /*0c80*/  IMAD.MOV.U32 R2, RZ, RZ, R0 ;  /* 0x000000ffff027224 */ /* 0x000fe200078e0000 */
[----:B------:R-:W-:Y:S01]  /*0c90*/  @P4 SHF.R.U32.HI R2, RZ, c[0x0][0x2cc], R5 ;  /* 0x0000b300ff024a19 */ /* 0x000fe20000011605 */
[----:B------:R-:W-:Y:S01]  /*0ca0*/  IMAD R0, R3, c[0x0][0x554], R4 ;  /* 0x0001550003007a24 */ /* 0x000fe200078e0204 */
[----:B------:R-:W-:Y:S01]  /*0cb0*/  IADD3 R3, -R6, 0x70, RZ ;  /* 0x0000007006037810 */ /* 0x000fe20007ffe1ff */
[----:B------:R-:W-:Y:S01]  /*0cc0*/  IMAD.MOV.U32 R5, RZ, RZ, RZ ;  /* 0x000000ffff057224 */ /* 0x000fe200078e00ff */
[----:B------:R-:W-:Y:S01]  /*0cd0*/  MOV R7, RZ ;  /* 0x000000ff00077202 */ /* 0x000fe20000000f00 */
[----:B------:R-:W-:Y:S01]  /*0ce0*/  @P0 IMAD.HI.U32 R4, R0, c[0x0][0x54c], RZ ;  /* 0x0001530000040a27 */ /* 0x000fe200078e00ff */
[----:B------:R-:W-:Y:S01]  /*0cf0*/  IADD3 R3, R2, c[0x0][0x1d0], R3 ;  /* 0x0000740002037a10 */ /* 0x000fe20007ffe003 */
[----:B------:R-:W-:Y:S01]  /*0d00*/  CS2R R8, SRZ ;  /* 0x0000000000087805 */ /* 0x000fe2000001ff00 */
[----:B------:R-:W-:Y:S01]  /*0d10*/  MOV R162, RZ ;  /* 0x000000ff00a27202 */ /* 0x000fe20000000f00 */
[----:B------:R-:W-:Y:S01]  /*0d20*/  IMAD.MOV.U32 R2, RZ, RZ, RZ ;  /* 0x000000ffff027224 */ /* 0x000fe200078e00ff */
[----:B------:R-:W-:Y:S01]  /*0d30*/  CS2R R10, SRZ ;  /* 0x00000000000a7805 */ /* 0x000fe2000001ff00 */
[----:B------:R-:W-:Y:S01]  /*0d40*/  IMAD.MOV.U32 R37, RZ, RZ, R0 ;  /* 0x000000ffff257224 */ /* 0x000fe200078e0000 */
[----:B------:R-:W-:Y:S01]  /*0d50*/  @P0 SHF.R.U32.HI R37, RZ, c[0x0][0x550], R4 ;  /* 0x00015400ff250a19 */ /* 0x000fe20000011604 */
[----:B------:R-:W-:Y:S01]  /*0d60*/  IMAD.HI R2, R3, -0x6db6db6d, R2 ;  /* 0x9249249303027827 */ /* 0x000fe200078e0202 */
[----:B------:R-:W-:Y:S01]  /*0d70*/  CS2R R12, SRZ ;  /* 0x00000000000c7805 */ /* 0x000fe2000001ff00 */
[----:B------:R-:W-:Y:S01]  /*0d80*/  MOV R164, RZ ;  /* 0x000000ff00a47202 */ /* 0x000fe20000000f00 */
[----:B------:R-:W-:Y:S01]  /*0d90*/  CS2R R14, SRZ ;  /* 0x00000000000e7805 */ /* 0x000fe2000001ff00 */
[----:B------:R-:W-:Y:S01]  /*0da0*/  IADD3 R3, -R37, RZ, RZ ;  /* 0x000000ff25037210 */ /* 0x000fe20007ffe1ff */
[----:B------:R-:W-:Y:S01]  /*0db0*/  STL [R1+0x48], R37 ;  /* 0x0000482501007387 */ /* 0x000fe20000100800 */
[----:B------:R-:W-:Y:S01]  /*0dc0*/  SHF.R.U32.HI R4, RZ, 0x1f, R2 ;  /* 0x0000001fff047819 */ /* 0x000fe20000011602 */
[----:B------:R-:W-:Y:S01]  /*0dd0*/  IMAD.MOV.U32 R174, RZ, RZ, RZ ;  /* 0x000000ffffae7224 */ /* 0x000fe200078e00ff */
[----:B------:R-:W-:Y:S01]  /*0de0*/  MOV R154, RZ ;  /* 0x000000ff009a7202 */ /* 0x000fe20000000f00 */
[--C-:B------:R-:W-:Y:S01]  /*0df0*/  IMAD R40, R3, c[0x0][0x548], R0.reuse ;  /* 0x0001520003287a24 */ /* 0x100fe200078e0200 */
[----:B------:R-:W-:Y:S01]  /*0e00*/  LEA.HI.SX32 R2, R2, R4, 0x1a ;  /* 0x0000000402027211 */ /* 0x000fe200078fd2ff */
[----:B------:R-:W-:Y:S01]  /*0e10*/  IMAD.MOV.U32 R170, RZ, RZ, RZ ;  /* 0x000000ffffaa7224 */ /* 0x000fe200078e00ff */
[----:B------:R-:W-:Y:S01]  /*0e20*/  PRMT R0, RZ, 0x7610, R0 ;  /* 0x00007610ff007816 */ /* 0x000fe20000000000 */
[----:B------:R-:W-:Y:S01]  /*0e30*/  IMAD.MOV.U32 R168, RZ, RZ, RZ ;  /* 0x000000ffffa87224 */ /* 0x000fe200078e00ff */
[----:B------:R-:W-:Y:S01]  /*0e40*/  IMNMX R31, R2, UR4, PT ;  /* 0x00000004021f7c17 */ /* 0x000fe2000b800200 */
[----:B------:R-:W-:Y:S01]  /*0e50*/  STL [R1+0x44], R40 ;  /* 0x0000442801007387 */ /* 0x000fe20000100800 */
[----:B------:R-:W-:Y:S01]  /*0e60*/  IMAD.MOV.U32 R160, RZ, RZ, RZ ;  /* 0x000000ffffa07224 */ /* 0x000fe200078e00ff */
[----:B------:R-:W-:Y:S01]  /*0e70*/  CS2R R16, SRZ ;  /* 0x0000000000107805 */ /* 0x000fe2000001ff00 */
[----:B------:R-:W-:Y:S01]  /*0e80*/  ISETP.GE.AND P0, PT, R31, 0x1, PT ;  /* 0x000000011f00780c */ /* 0x000fe20003f06270 */
[----:B------:R1:W-:Y:S01]  /*0e90*/  STL [R1], R31 ;  /* 0x0000001f01007387 */ /* 0x0003e20000100800 */
[----:B------:R-:W-:Y:S01]  /*0ea0*/  IMAD.MOV.U32 R166, RZ, RZ, RZ ;  /* 0x000000ffffa67224 */ /* 0x000fe200078e00ff */
[----:B------:R-:W-:Y:S01]  /*0eb0*/  MOV R146, RZ ;  /* 0x000000ff00927202 */ /* 0x000fe20000000f00 */
[----:B------:R-:W-:Y:S01]  /*0ec0*/  IMAD.MOV.U32 R158, RZ, RZ, RZ ;  /* 0x000000ffff9e7224 */ /* 0x000fe200078e00ff */
[----:B------:R-:W-:Y:S01]  /*0ed0*/  CS2R R18, SRZ ;  /* 0x0000000000127805 */ /* 0x000fe2000001ff00 */
        /* <DEDUP_REMOVED lines=10> */
[----:B------:R-:W-:Y:S01]  /*0f80*/  CS2R R24, SRZ ;  /* 0x0000000000187805 */ /* 0x000fe2000001ff00 */
[----:B------:R-:W-:Y:S01]  /*0f90*/  IMAD.MOV.U32 R136, RZ, RZ, RZ ;  /* 0x000000ffff887224 */ /* 0x000fe200078e00ff */
[----:B------:R-:W-:Y:S01]  /*0fa0*/  CS2R R130, SRZ ;  /* 0x0000000000827805 */ /* 0x000fe2000001ff00 */
        /* <DEDUP_REMOVED lines=9> */
[----:B-1----:R-:W-:Y:S01]  /*1040*/  CS2R R30, SRZ ;  /* 0x00000000001e7805 */ /* 0x002fe2000001ff00 */
[----:B------:R-:W-:Y:S01]  /*1050*/  MOV R34, RZ ;  /* 0x000000ff00227202 */ /* 0x000fe20000000f00 */
[----:B------:R-:W-:Y:S01]  /*1060*/  CS2R R32, SRZ ;  /* 0x0000000000207805 */ /* 0x000fe2000001ff00 */
[----:B------:R-:W-:Y:S05]  /*1070*/  @!P0 BRA `(.L_x_488) ;  /* 0x0001321000008947 */ /* 0x000fea0003800000 */
[----:B------:R-:W2:Y:S01]  /*1080*/  LDL R35, [R1+0x78] ;  /* 0x0000780001237983 */ /* 0x000ea20000100800 */
[----:B------:R-:W-:-:S03]  /*1090*/  ISETP.NE.U32.AND P0, PT, RZ, c[0x0][0x340], PT ;  /* 0x0000d000ff007a0c */ /* 0x000fc60003f05070 */
[----:B------:R-:W3:Y:S01]  /*10a0*/  LDL.64 R38, [R1+0x28] ;  /* 0x0000280001267983 */ /* 0x000ee20000100a00 */
[----:B------:R-:W-:-:S13]  /*10b0*/  ISETP.NE.AND.EX P0, PT, RZ, c[0x0][0x344], PT, P0 ;  /* 0x0000d100ff007a0c */ /* 0x000fda0003f05300 */
[----:B------:R-:W-:-:S05]  /*10c0*/  @P0 MOV R2, 0x4 ;  /* 0x0000000400020802 */ /* 0x000fca0000000f00 */
[----:B------:R-:W-:-:S05]  /*10d0*/  @P0 IMAD.WIDE R2, R37, R2, c[0x0][0x340] ;  /* 0x0000d00025020625 */ /* 0x000fca00078e0202 */
[----:B------:R1:W4:Y:S01]  /*10e0*/  @P0 LDG.E R14, [R2.64] ;  /* 0x00000008020e0981 */ /* 0x000322000c1e1900 */
[----:B------:R-:W-:Y:S02]  /*10f0*/  SHF.R.S32.HI R12, RZ, 0x1f, R40 ;  /* 0x0000001fff0c7819 */ /* 0x000fe40000011428 */
[----:B------:R-:W-:Y:S01]  /*1100*/  SHF.R.S32.HI R13, RZ, 0x1f, R37 ;  /* 0x0000001fff0d7819 */ /* 0x000fe20000011425 */
[----:B------:R-:W5:Y:S02]  /*1110*/  S2R R41, SR_TID.X ;  /* 0x0000000000297919 */ /* 0x000f640000002100 */
[----:B------:R-:W-:Y:S02]  /*1120*/  IMAD R4, R12, c[0x0][0x1b8], RZ ;  /* 0x00006e000c047a24 */ /* 0x000fe400078e02ff */
[----:B------:R-:W-:Y:S02]  /*1130*/  IMAD R10, R13, c[0x0][0x1c0], RZ ;  /* 0x000070000d0a7a24 */ /* 0x000fe400078e02ff */
[----:B------:R-:W-:Y:S01]  /*1140*/  IMAD R4, R40, c[0x0][0x1bc], R4 ;  /* 0x00006f0028047a24 */ /* 0x000fe200078e0204 */
[----:B--2---:R-:W-:-:S02]  /*1150*/  IADD3 R8, R35, R36, RZ ;  /* 0x0000002423087210 */ /* 0x004fc40007ffe0ff */
[----:B-----5:R-:W-:Y:S02]  /*1160*/  SHF.R.S32.HI R35, RZ, 0x1f, R41 ;  /* 0x0000001fff237819 */ /* 0x020fe40000011429 */
[----:B------:R-:W-:Y:S01]  /*1170*/  MOV R0, R8 ;  /* 0x0000000800007202 */ /* 0x000fe20000000f00 */
[----:B-1----:R-:W-:Y:S01]  /*1180*/  @P4 IMAD.HI.U32 R2, R8, c[0x0][0x2c8], RZ ;  /* 0x0000b20008024a27 */ /* 0x002fe200078e00ff */
[----:B------:R-:W-:Y:S02]  /*1190*/  LEA.HI R35, R35, R41, RZ, 0x3 ;  /* 0x0000002923237211 */ /* 0x000fe400078f18ff */
[----:B---3--:R-:W-:Y:S02]  /*11a0*/  ISETP.GE.AND P2, PT, R38, c[0x0][0x198], PT ;  /* 0x0000660026007a0c */ /* 0x008fe40003f46270 */
[----:B------:R-:W-:Y:S02]  /*11b0*/  SHF.R.S32.HI R35, RZ, 0x3, R35 ;  /* 0x00000003ff237819 */ /* 0x000fe40000011423 */
[----:B------:R-:W-:Y:S01]  /*11c0*/  @P4 SHF.R.U32.HI R0, RZ, c[0x0][0x2cc], R2 ;  /* 0x0000b300ff004a19 */ /* 0x000fe20000011602 */
[----:B------:R-:W-:Y:S01]  /*11d0*/  IMAD.WIDE.U32 R2, R40, c[0x0][0x1b8], RZ ;  /* 0x00006e0028027a25 */ /* 0x000fe200078e00ff */
[----:B------:R-:W-:-:S03]  /*11e0*/  SHF.R.S32.HI R11, RZ, 0x1f, R35 ;  /* 0x0000001fff0b7819 */ /* 0x000fc60000011423 */
[----:B------:R-:W-:Y:S01]  /*11f0*/  IMAD.WIDE.U32 R6, R35, c[0x0][0x1e0], R38 ;  /* 0x0000780023067a25 */ /* 0x000fe200078e0026 */
[----:B------:R-:W-:-:S03]  /*1200*/  IADD3 R3, R3, R4, RZ ;  /* 0x0000000403037210 */ /* 0x000fc60007ffe0ff */
[C---:B------:R-:W-:Y:S02]  /*1210*/  IMAD R5, R11.reuse, c[0x0][0x1e0], RZ ;  /* 0x000078000b057a24 */ /* 0x040fe400078e02ff */
[----:B------:R-:W-:Y:S02]  /*1220*/  IMAD R11, R11, c[0x0][0x208], RZ ;  /* 0x000082000b0b7a24 */ /* 0x000fe400078e02ff */
[----:B------:R-:W-:Y:S02]  /*1230*/  IMAD R9, R35, c[0x0][0x1e4], R5 ;  /* 0x0000790023097a24 */ /* 0x000fe400078e0205 */
[----:B------:R-:W-:-:S03]  /*1240*/  IMAD.WIDE.U32 R2, R37, c[0x0][0x1c0], R2 ;  /* 0x0000700025027a25 */ /* 0x000fc600078e0002 */
[----:B------:R-:W-:Y:S01]  /*1250*/  IADD3 R7, R7, R9, RZ ;  /* 0x0000000907077210 */ /* 0x000fe20007ffe0ff */
[----:B------:R-:W-:Y:S01]  /*1260*/  IMAD R9, R37, c[0x0][0x1c4], R10 ;  /* 0x0000710025097a24 */ /* 0x000fe200078e020a */
[----:B------:R-:W-:Y:S01]  /*1270*/  IADD3 R10, -R0, RZ, RZ ;  /* 0x000000ff000a7210 */ /* 0x000fe20007ffe1ff */
[----:B------:R-:W-:-:S03]  /*1280*/  IMAD.WIDE.U32 R4, R35, c[0x0][0x208], R38 ;  /* 0x0000820023047a25 */ /* 0x000fc600078e0026 */
[----:B------:R-:W-:Y:S01]  /*1290*/  IADD3 R3, R3, R9, RZ ;  /* 0x0000000903037210 */ /* 0x000fe20007ffe0ff */
[----:B------:R-:W-:Y:S01]  /*12a0*/  IMAD R11, R35, c[0x0][0x20c], R11 ;  /* 0x00008300230b7a24 */ /* 0x000fe200078e020b */
[----:B------:R-:W-:Y:S01]  /*12b0*/  SHF.R.S32.HI R9, RZ, 0x1f, R0 ;  /* 0x0000001fff097819 */ /* 0x000fe20000011400 */
[----:B------:R-:W-:-:S03]  /*12c0*/  IMAD.WIDE.U32 R6, R40, c[0x0][0x1e8], R6 ;  /* 0x00007a0028067a25 */ /* 0x000fc600078e0006 */
[----:B------:R-:W-:Y:S01]  /*12d0*/  IADD3 R5, R5, R11, RZ ;  /* 0x0000000b05057210 */ /* 0x000fe20007ffe0ff */
[C---:B------:R-:W-:Y:S02]  /*12e0*/  IMAD R11, R12.reuse, c[0x0][0x1e8], RZ ;  /* 0x00007a000c0b7a24 */ /* 0x040fe400078e02ff */
[----:B------:R-:W-:Y:S02]  /*12f0*/  IMAD R12, R12, c[0x0][0x210], RZ ;  /* 0x000084000c0c7a24 */ /* 0x000fe400078e02ff */
[----:B------:R-:W-:Y:S02]  /*1300*/  IMAD R9, R9, c[0x0][0x1b0], RZ ;  /* 0x00006c0009097a24 */ /* 0x000fe400078e02ff */
[----:B------:R-:W-:Y:S02]  /*1310*/  IMAD R11, R40, c[0x0][0x1ec], R11 ;  /* 0x00007b00280b7a24 */ /* 0x000fe400078e020b */
[----:B------:R-:W-:Y:S02]  /*1320*/  IMAD R10, R10, c[0x0][0x2c4], R8 ;  /* 0x0000b1000a0a7a24 */ /* 0x000fe400078e0208 */
[----:B------:R-:W-:-:S02]  /*1330*/  IMAD R12, R40, c[0x0][0x214], R12 ;  /* 0x00008500280c7a24 */ /* 0x000fc400078e020c */
[----:B------:R-:W-:-:S04]  /*1340*/  IMAD.WIDE.U32 R4, R40, c[0x0][0x210], R4 ;  /* 0x0000840028047a25 */ /* 0x000fc800078e0004 */
[C---:B------:R-:W-:Y:S01]  /*1350*/  IMAD R8, R0.reuse, c[0x0][0x1b4], R9 ;  /* 0x00006d0000087a24 */ /* 0x040fe200078e0209 */
[----:B------:R-:W-:Y:S01]  /*1360*/  IADD3 R9, R7, R11, RZ ;  /* 0x0000000b07097210 */ /* 0x000fe20007ffe0ff */
[----:B------:R-:W-:Y:S01]  /*1370*/  IMAD.WIDE.U32 R2, R0, c[0x0][0x1b0], R2 ;  /* 0x00006c0000027a25 */ /* 0x000fe200078e0002 */
[----:B------:R-:W-:Y:S02]  /*1380*/  SHF.R.S32.HI R11, RZ, 0x1f, R10 ;  /* 0x0000001fff0b7819 */ /* 0x000fe4000001140a */
[----:B------:R-:W-:Y:S02]  /*1390*/  IADD3 R7, R5, R12, RZ ;  /* 0x0000000c05077210 */ /* 0x000fe40007ffe0ff */
[----:B------:R-:W-:Y:S01]  /*13a0*/  IADD3 R5, R3, R8, RZ ;  /* 0x0000000803057210 */ /* 0x000fe20007ffe0ff */
[----:B------:R-:W-:Y:S01]  /*13b0*/  IMAD R11, R11, c[0x0][0x1a8], RZ ;  /* 0x00006a000b0b7a24 */ /* 0x000fe200078e02ff */
[----:B------:R-:W-:Y:S02]  /*13c0*/  MOV R8, R6 ;  /* 0x0000000600087202 */ /* 0x000fe40000000f00 */
[----:B------:R-:W-:Y:S01]  /*13d0*/  MOV R6, R4 ;  /* 0x0000000400067202 */ /* 0x000fe20000000f00 */
[----:B------:R-:W-:Y:S01]  /*13e0*/  IMAD R11, R10, c[0x0][0x1ac], R11 ;  /* 0x00006b000a0b7a24 */ /* 0x000fe200078e020b */
[----:B------:R-:W-:-:S02]  /*13f0*/  MOV R4, R2 ;  /* 0x0000000200047202 */ /* 0x000fc40000000f00 */
[----:B----4-:R-:W-:Y:S02]  /*1400*/  @P0 SHF.R.S32.HI R3, RZ, 0x1f, R14 ;  /* 0x0000001fff030819 */ /* 0x010fe4000001140e */
[----:B------:R-:W-:Y:S01]  /*1410*/  @P0 MOV R2, R14 ;  /* 0x0000000e00020202 */ /* 0x000fe20000000f00 */
[----:B------:R-:W-:Y:S01]  /*1420*/  IMAD.WIDE.U32 R4, R10, c[0x0][0x1a8], R4 ;  /* 0x00006a000a047a25 */ /* 0x000fe200078e0004 */
[----:B------:R-:W-:Y:S02]  /*1430*/  @!P0 MOV R2, R37 ;  /* 0x0000002500028202 */ /* 0x000fe40000000f00 */
[----:B------:R-:W-:-:S03]  /*1440*/  @!P0 MOV R3, R13 ;  /* 0x0000000d00038202 */ /* 0x000fc60000000f00 */
[----:B------:R-:W-:Y:S01]  /*1450*/  IMAD.WIDE.U32 R12, R2, c[0x0][0x218], R6 ;  /* 0x00008600020c7a25 */ /* 0x000fe200078e0006 */
[----:B------:R-:W-:-:S03]  /*1460*/  IADD3 R7, R5, R11, RZ ;  /* 0x0000000b05077210 */ /* 0x000fc60007ffe0ff */
[C---:B------:R-:W-:Y:S02]  /*1470*/  IMAD R0, R3.reuse, c[0x0][0x218], RZ ;  /* 0x0000860003007a24 */ /* 0x040fe400078e02ff */
[----:B------:R-:W-:Y:S01]  /*1480*/  IMAD R6, R3, c[0x0][0x1f0], RZ ;  /* 0x00007c0003067a24 */ /* 0x000fe200078e02ff */
[----:B------:R-:W-:Y:S01]  /*1490*/  LEA R3, P0, R4, c[0x0][0x160], 0x1 ;  /* 0x0000580004037a11 */ /* 0x000fe200078008ff */
[C---:B------:R-:W-:Y:S01]  /*14a0*/  IMAD R5, R2.reuse, c[0x0][0x21c], R0 ;  /* 0x0000870002057a24 */ /* 0x040fe200078e0200 */
[----:B------:R-:W-:Y:S01]  /*14b0*/  IADD3 R0, R35, R36, RZ ;  /* 0x0000002423007210 */ /* 0x000fe20007ffe0ff */
[----:B------:R-:W-:-:S04]  /*14c0*/  IMAD.WIDE.U32 R8, R2, c[0x0][0x1f0], R8 ;  /* 0x00007c0002087a25 */ /* 0x000fc800078e0008 */
[----:B------:R-:W-:Y:S01]  /*14d0*/  IMAD R6, R2, c[0x0][0x1f4], R6 ;  /* 0x00007d0002067a24 */ /* 0x000fe200078e0206 */
[----:B------:R-:W-:Y:S01]  /*14e0*/  LEA.HI.X R2, R4, c[0x0][0x164], R7, 0x1, P0 ;  /* 0x0000590004027a11 */ /* 0x000fe200000f0c07 */
[----:B------:R1:W-:Y:S01]  /*14f0*/  STL.64 [R1+0x30], R8 ;  /* 0x0000300801007387 */ /* 0x0003e20000100a00 */
[----:B------:R-:W-:Y:S02]  /*1500*/  IADD3 R4, R13, R5, RZ ;  /* 0x000000050d047210 */ /* 0x000fe40007ffe0ff */
[----:B------:R-:W-:Y:S01]  /*1510*/  IADD3 R6, R9, R6, RZ ;  /* 0x0000000609067210 */ /* 0x000fe20007ffe0ff */
[----:B------:R1:W-:Y:S04]  /*1520*/  STL.64 [R1+0x38], R12 ;  /* 0x0000380c01007387 */ /* 0x0003e80000100a00 */
[----:B------:R1:W-:Y:S04]  /*1530*/  STL [R1+0x40], R4 ;  /* 0x0000400401007387 */ /* 0x0003e80000100800 */
[----:B------:R1:W-:Y:S01]  /*1540*/  STL [R1+0x20], R6 ;  /* 0x0000200601007387 */ /* 0x0003e20000100800 */
[----:B------:R-:W-:Y:S05]  /*1550*/  BRA.DIV ~URZ, `(.L_x_489) ;  /* 0x000149027f007947 */ /* 0x000fea000b800000 */
[----:B------:R2:W3:Y:S02]  /*1560*/  SHFL.IDX PT, R5, R2, RZ, 0x181f ;  /* 0x00181fff02057589 */ /* 0x0004e400000e0000 */
.L_x_547:
[----:B------:R-:W-:Y:S05]  /*1570*/  BRA.DIV ~URZ, `(.L_x_490) ;  /* 0x000149527f007947 */ /* 0x000fea000b800000 */
[----:B-1----:R1:W4:Y:S02]  /*1580*/  SHFL.IDX PT, R4, R3, RZ, 0x181f ;  /* 0x00181fff03047589 */ /* 0x00232400000e0000 */
.L_x_548:
[----:B------:R-:W-:Y:S01]  /*1590*/  MOV R11, c[0x0][0x168] ;  /* 0x00005a00000b7a02 */ /* 0x000fe20000000f00 */
[----:B------:R-:W-:Y:S04]  /*15a0*/  BSSY B0, `(.L_x_491) ;  /* 0x000000b000007945 */ /* 0x000fe80003800000 */
[----:B------:R-:W-:-:S05]  /*15b0*/  IMAD R11, R11, c[0x0][0x2c4], RZ ;  /* 0x0000b1000b0b7a24 */ /* 0x000fca00078e02ff */
[----:B------:R-:W-:-:S13]  /*15c0*/  ISETP.GE.AND P0, PT, R0, R11, PT ;  /* 0x0000000b0000720c */ /* 0x000fda0003f06270 */
[----:B------:R-:W-:Y:S05]  /*15d0*/  @P0 BRA `(.L_x_492) ;  /* 0x0000007000000947 */ /* 0x000fea0003800000 */
[----:B------:R-:W5:Y:S02]  /*15e0*/  LDL.64 R6, [R1+0x28] ;  /* 0x0000280001067983 */ /* 0x000f640000100a00 */
[----:B----45:R-:W-:-:S04]  /*15f0*/  LEA R4, P0, R6, R4, 0x1 ;  /* 0x0000000406047211 */ /* 0x030fc800078008ff */
[----:B---3--:R-:W-:-:S05]  /*1600*/  LEA.HI.X R5, R6, R5, R7, 0x1, P0 ;  /* 0x0000000506057211 */ /* 0x008fca00000f0c07 */
[----:B------:R-:W-:Y:S01]  /*1610*/  @!PT LDS RZ, [RZ] ;  /* 0x00000000fffff984 */ /* 0x000fe20000000800 */
[----:B------:R-:W-:Y:S01]  /*1620*/  @!PT LDS RZ, [RZ] ;  /* 0x00000000fffff984 */ /* 0x000fe20000000800 */
[----:B------:R-:W-:Y:S01]  /*1630*/  @!PT LDS RZ, [RZ] ;  /* 0x00000000fffff984 */ /* 0x000fe20000000800 */
[----:B------:R3:W-:Y:S04]  /*1640*/  LDGSTS.E.BYPASS.LTC128B.128 [R241+0x7100], [R4.64], !P2 ;  /* 0x0710000004f17fae */ /* 0x0007e8000d101d48 */
.L_x_492:
[----:B------:R-:W-:Y:S05]  /*1650*/  BSYNC B0 ;  /* 0x0000000000007941 */ /* 0x000fea0003800000 */
.L_x_491:
[----:B------:R-:W-:Y:S05]  /*1660*/  BRA.DIV ~URZ, `(.L_x_493) ;  /* 0x000148d27f007947 */ /* 0x000fea000b800000 */
[----:B------:R1:W2:Y:S04]  /*1670*/  SHFL.IDX PT, R6, R2, 0x1, 0x181f ;  /* 0x00381f0002067f89 */ /* 0x0002a800000e0000 */
[----:B---34-:R1:W3:Y:S02]  /*1680*/  SHFL.IDX PT, R4, R3, 0x1, 0x181f ;  /* 0x00381f0003047f89 */ /* 0x0182e400000e0000 */
.L_x_549:
[----:B------:R-:W-:Y:S01]  /*1690*/  IADD3 R5, R0, 0x10, RZ ;  /* 0x0000001000057810 */ /* 0x000fe20007ffe0ff */
[----:B------:R-:W-:Y:S03]  /*16a0*/  BSSY B0, `(.L_x_494) ;  /* 0x000000a000007945 */ /* 0x000fe60003800000 */
[----:B------:R-:W-:-:S13]  /*16b0*/  ISETP.GE.AND P0, PT, R5, R11, PT ;  /* 0x0000000b0500720c */ /* 0x000fda0003f06270 */
[----:B------:R-:W-:Y:S05]  /*16c0*/  @P0 BRA `(.L_x_495) ;  /* 0x0000007000000947 */ /* 0x000fea0003800000 */
[----:B------:R-:W4:Y:S02]  /*16d0*/  LDL.64 R8, [R1+0x28] ;  /* 0x0000280001087983 */ /* 0x000f240000100a00 */
[----:B---34-:R-:W-:-:S04]  /*16e0*/  LEA R4, P0, R8, R4, 0x1 ;  /* 0x0000000408047211 */ /* 0x018fc800078008ff */
[----:B--2---:R-:W-:-:S05]  /*16f0*/  LEA.HI.X R5, R8, R6, R9, 0x1, P0 ;  /* 0x0000000608057211 */ /* 0x004fca00000f0c09 */
[----:B------:R-:W-:Y:S01]  /*1700*/  @!PT LDS RZ, [RZ] ;  /* 0x00000000fffff984 */ /* 0x000fe20000000800 */
[----:B------:R-:W-:Y:S01]  /*1710*/  @!PT LDS RZ, [RZ] ;  /* 0x00000000fffff984 */ /* 0x000fe20000000800 */
[----:B------:R-:W-:Y:S01]  /*1720*/  @!PT LDS RZ, [RZ] ;  /* 0x00000000fffff984 */ /* 0x000fe20000000800 */
[----:B------:R2:W-:Y:S04]  /*1730*/  LDGSTS.E.BYPASS.LTC128B.128 [R241+0x7900], [R4.64], !P2 ;  /* 0x0790000004f17fae */ /* 0x0005e8000d101d48 */
.L_x_495:
[----:B------:R-:W-:Y:S05]  /*1740*/  BSYNC B0 ;  /* 0x0000000000007941 */ /* 0x000fea0003800000 */
.L_x_494:
[----:B------:R-:W-:Y:S05]  /*1750*/  BRA.DIV ~URZ, `(.L_x_496) ;  /* 0x000148b27f007947 */ /* 0x000fea000b800000 */
[----:B--2---:R2:W4:Y:S02]  /*1760*/  SHFL.IDX PT, R6, R2, 0x2, 0x181f ;  /* 0x00581f0002067f89 */ /* 0x00452400000e0000 */
.L_x_550:
[----:B------:R-:W-:Y:S05]  /*1770*/  BRA.DIV ~URZ, `(.L_x_497) ;  /* 0x000149027f007947 */ /* 0x000fea000b800000 */
[----:B---3--:R3:W1:Y:S02]  /*1780*/  SHFL.IDX PT, R4, R3, 0x2, 0x181f ;  /* 0x00581f0003047f89 */ /* 0x00866400000e0000 */
.L_x_551:
[----:B------:R-:W-:Y:S01]  /*1790*/  IADD3 R5, R0, 0x20, RZ ;  /* 0x0000002000057810 */ /* 0x000fe20007ffe0ff */
[----:B------:R-:W-:Y:S03]  /*17a0*/  BSSY B0, `(.L_x_498) ;  /* 0x000000a000007945 */ /* 0x000fe60003800000 */
[----:B------:R-:W-:-:S13]  /*17b0*/  ISETP.GE.AND P0, PT, R5, R11, PT ;  /* 0x0000000b0500720c */ /* 0x000fda0003f06270 */
[----:B------:R-:W-:Y:S05]  /*17c0*/  @P0 BRA `(.L_x_499) ;  /* 0x0000007000000947 */ /* 0x000fea0003800000 */
[----:B------:R-:W5:Y:S02]  /*17d0*/  LDL.64 R8, [R1+0x28] ;  /* 0x0000280001087983 */ /* 0x000f640000100a00 */
[----:B-1---5:R-:W-:-:S04]  /*17e0*/  LEA R4, P0, R8, R4, 0x1 ;  /* 0x0000000408047211 */ /* 0x022fc800078008ff */
[----:B----4-:R-:W-:-:S05]  /*17f0*/  LEA.HI.X R5, R8, R6, R9, 0x1, P0 ;  /* 0x0000000608057211 */ /* 0x010fca00000f0c09 */
[----:B------:R-:W-:Y:S01]  /*1800*/  @!PT LDS RZ, [RZ] ;  /* 0x00000000fffff984 */ /* 0x000fe20000000800 */
[----:B------:R-:W-:Y:S01]  /*1810*/  @!PT LDS RZ, [RZ] ;  /* 0x00000000fffff984 */ /* 0x000fe20000000800 */
[----:B------:R-:W-:Y:S01]  /*1820*/  @!PT LDS RZ, [RZ] ;  /* 0x00000000fffff984 */ /* 0x000fe20000000800 */
[----:B------:R1:W-:Y:S04]  /*1830*/  LDGSTS.E.BYPASS.LTC128B.128 [R241+0x8100], [R4.64], !P2 ;  /* 0x0810000004f17fae */ /* 0x0003e8000d101d48 */
.L_x_499:
[----:B------:R-:W-:Y:S05]  /*1840*/  BSYNC B0 ;  /* 0x0000000000007941 */ /* 0x000fea0003800000 */
.L_x_498:
[----:B------:R-:W-:Y:S05]  /*1850*/  BRA.DIV ~URZ, `(.L_x_500) ;  /* 0x000148927f007947 */ /* 0x000fea000b800000 */
[----:B----4-:R4:W2:Y:S04]  /*1860*/  SHFL.IDX PT, R6, R2, 0x3, 0x181f ;  /* 0x00781f0002067f89 */ /* 0x0108a800000e0000 */
[----:B-1----:R4:W1:Y:S02]  /*1870*/  SHFL.IDX PT, R4, R3, 0x3, 0x181f ;  /* 0x00781f0003047f89 */ /* 0x00286400000e0000 */
.L_x_552:
[----:B------:R-:W-:Y:S01]  /*1880*/  IADD3 R5, R0, 0x30, RZ ;  /* 0x0000003000057810 */ /* 0x000fe20007ffe0ff */
[----:B------:R-:W-:Y:S03]  /*1890*/  BSSY B0, `(.L_x_501) ;  /* 0x000000a000007945 */ /* 0x000fe60003800000 */
[----:B------:R-:W-:-:S13]  /*18a0*/  ISETP.GE.AND P0, PT, R5, R11, PT ;  /* 0x0000000b0500720c */ /* 0x000fda0003f06270 */
[----:B------:R-:W-:Y:S05]  /*18b0*/  @P0 BRA `(.L_x_502) ;  /* 0x0000007000000947 */ /* 0x000fea0003800000 */
[----:B------:R-:W5:Y:S02]  /*18c0*/  LDL.64 R8, [R1+0x28] ;  /* 0x0000280001087983 */ /* 0x000f640000100a00 */
[----:B-1---5:R-:W-:-:S04]  /*18d0*/  LEA R4, P0, R8, R4, 0x1 ;  /* 0x0000000408047211 */ /* 0x022fc800078008ff */
[----:B--2---:R-:W-:-:S05]  /*18e0*/  LEA.HI.X R5, R8, R6, R9, 0x1, P0 ;  /* 0x0000000608057211 */ /* 0x004fca00000f0c09 */
[----:B------:R-:W-:Y:S01]  /*18f0*/  @!PT LDS RZ, [RZ] ;  /* 0x00000000fffff984 */ /* 0x000fe20000000800 */
[----:B------:R-:W-:Y:S01]  /*1900*/  @!PT LDS RZ, [RZ] ;  /* 0x00000000fffff984 */ /* 0x000fe20000000800 */
[----:B------:R-:W-:Y:S01]  /*1910*/  @!PT LDS RZ, [RZ] ;  /* 0x00000000fffff984 */ /* 0x000fe20000000800 */
[----:B------:R1:W-:Y:S04]  /*1920*/  LDGSTS.E.BYPASS.LTC128B.128 [R241+0x8900], [R4.64], !P2 ;  /* 0x0890000004f17fae */ /* 0x0003e8000d101d48 */
.L_x_502:
[----:B------:R-:W-:Y:S05]  /*1930*/  BSYNC B0 ;  /* 0x0000000000007941 */ /* 0x000fea0003800000 */
.L_x_501:
[----:B------:R-:W-:Y:S05]  /*1940*/  BRA.DIV ~URZ, `(.L_x_503) ;  /* 0x000148727f007947 */ /* 0x000fea000b800000 */
[----:B--2---:R2:W3:Y:S02]  /*1950*/  SHFL.IDX PT, R6, R2, 0x4, 0x181f ;  /* 0x00981f0002067f89 */ /* 0x0044e400000e0000 */
.L_x_553:
[----:B------:R-:W-:Y:S05]  /*1960*/  BRA.DIV ~URZ, `(.L_x_504) ;  /* 0x000148c27f007947 */ /* 0x000fea000b800000 */
[----:B-1----:R1:W2:Y:S02]  /*1970*/  SHFL.IDX PT, R4, R3, 0x4, 0x181f ;  /* 0x00981f0003047f89 */ /* 0x0022a400000e0000 */
.L_x_554:
[----:B------:R-:W-:Y:S01]  /*1980*/  IADD3 R5, R0, 0x40, RZ ;  /* 0x0000004000057810 */ /* 0x000fe20007ffe0ff */
[----:B------:R-:W-:Y:S03]  /*1990*/  BSSY B0, `(.L_x_505) ;  /* 0x000000a000007945 */ /* 0x000fe60003800000 */
[----:B------:R-:W-:-:S13]  /*19a0*/  ISETP.GE.AND P0, PT, R5, R11, PT ;  /* 0x0000000b0500720c */ /* 0x000fda0003f06270 */
[----:B------:R-:W-:Y:S05]  /*19b0*/  @P0 BRA `(.L_x_506) ;  /* 0x0000007000000947 */ /* 0x000fea0003800000 */
[----:B------:R-:W5:Y:S02]  /*19c0*/  LDL.64 R8, [R1+0x28] ;  /* 0x0000280001087983 */ /* 0x000f640000100a00 */
[----:B--2--5:R-:W-:-:S04]  /*19d0*/  LEA R4, P0, R8, R4, 0x1 ;  /* 0x0000000408047211 */ /* 0x024fc800078008ff */
[----:B---3--:R-:W-:-:S05]  /*19e0*/  LEA.HI.X R5, R8, R6, R9, 0x1, P0 ;  /* 0x0000000608057211 */ /* 0x008fca00000f0c09 */
[----:B------:R-:W-:Y:S01]  /*19f0*/  @!PT LDS RZ, [RZ] ;  /* 0x00000000fffff984 */ /* 0x000fe20000000800 */
[----:B------:R-:W-:Y:S01]  /*1a00*/  @!PT LDS RZ, [RZ] ;  /* 0x00000000fffff984 */ /* 0x000fe20000000800 */
[----:B------:R-:W-:Y:S01]  /*1a10*/  @!PT LDS RZ, [RZ] ;  /* 0x00000000fffff984 */ /* 0x000fe20000000800 */
[----:B------:R2:W-:Y:S04]  /*1a20*/  LDGSTS.E.BYPASS.LTC128B.128 [R241+0x9100], [R4.64], !P2 ;  /* 0x0910000004f17fae */ /* 0x0005e8000d101d48 */
.L_x_506:
[----:B------:R-:W-:Y:S05]  /*1a30*/  BSYNC B0 ;  /* 0x0000000000007941 */ /* 0x000fea0003800000 */
.L_x_505:
[----:B------:R-:W-:Y:S05]  /*1a40*/  BRA.DIV ~URZ, `(.L_x_507) ;  /* 0x000148527f007947 */ /* 0x000fea000b800000 */
[----:B---3--:R3:W1:Y:S04]  /*1a50*/  SHFL.IDX PT, R6, R2, 0x5, 0x181f ;  /* 0x00b81f0002067f89 */ /* 0x00866800000e0000 */
[----:B--2---:R3:W2:Y:S02]  /*1a60*/  SHFL.IDX PT, R4, R3, 0x5, 0x181f ;  /* 0x00b81f0003047f89 */ /* 0x0046a400000e0000 */
.L_x_555:
[----:B------:R-:W-:Y:S01]  /*1a70*/  IADD3 R5, R0, 0x50, RZ ;  /* 0x0000005000057810 */ /* 0x000fe20007ffe0ff */
[----:B------:R-:W-:Y:S03]  /*1a80*/  BSSY B0, `(.L_x_508) ;  /* 0x000000a000007945 */ /* 0x000fe60003800000 */
[----:B------:R-:W-:-:S13]  /*1a90*/  ISETP.GE.AND P0, PT, R5, R11, PT ;  /* 0x0000000b0500720c */ /* 0x000fda0003f06270 */
[----:B------:R-:W-:Y:S05]  /*1aa0*/  @P0 BRA `(.L_x_509) ;  /* 0x0000007000000947 */ /* 0x000fea0003800000 */
[----:B------:R-:W5:Y:S02]  /*1ab0*/  LDL.64 R8, [R1+0x28] ;  /* 0x0000280001087983 */ /* 0x000f640000100a00 */
[----:B--2--5:R-:W-:-:S04]  /*1ac0*/  LEA R4, P0, R8, R4, 0x1 ;  /* 0x0000000408047211 */ /* 0x024fc800078008ff */
[----:B-1----:R-:W-:-:S05]  /*1ad0*/  LEA.HI.X R5, R8, R6, R9, 0x1, P0 ;  /* 0x0000000608057211 */ /* 0x002fca00000f0c09 */
[----:B------:R-:W-:Y:S01]  /*1ae0*/  @!PT LDS RZ, [RZ] ;  /* 0x00000000fffff984 */ /* 0x000fe20000000800 */
[----:B------:R-:W-:Y:S01]  /*1af0*/  @!PT LDS RZ, [RZ] ;  /* 0x00000000fffff984 */ /* 0x000fe20000000800 */
[----:B------:R-:W-:Y:S01]  /*1b00*/  @!PT LDS RZ, [RZ] ;  /* 0x00000000fffff984 */ /* 0x000fe20000000800 */
[----:B------:R1:W-:Y:S04]  /*1b10*/  LDGSTS.E.BYPASS.LTC128B.128 [R241+0x9900], [R4.64], !P2 ;  /* 0x0990000004f17fae */ /* 0x0003e8000d101d48 */
.L_x_509:
[----:B------:R-:W-:Y:S05]  /*1b20*/  BSYNC B0 ;  /* 0x0000000000007941 */ /* 0x000fea0003800000 */
.L_x_508:
[----:B------:R-:W-:Y:S05]  /*1b30*/  BRA.DIV ~URZ, `(.L_x_510) ;  /* 0x000148327f007947 */ /* 0x000fea000b800000 */
[----:B-1----:R1:W3:Y:S02]  /*1b40*/  SHFL.IDX PT, R6, R2, 0x6, 0x181f ;  /* 0x00d81f0002067f89 */ /* 0x0022e400000e0000 */
.L_x_556:
[----:B------:R-:W-:Y:S05]  /*1b50*/  BRA.DIV ~URZ, `(.L_x_511) ;  /* 0x000148827f007947 */ /* 0x000fea000b800000 */
[----:B--2---:R2:W1:Y:S02]  /*1b60*/  SHFL.IDX PT, R4, R3, 0x6, 0x181f ;  /* 0x00d81f0003047f89 */ /* 0x00446400000e0000 */
.L_x_557:
[----:B------:R-:W-:Y:S01]  /*1b70*/  IADD3 R5, R0, 0x60, RZ ;  /* 0x0000006000057810 */ /* 0x000fe20007ffe0ff */
[----:B------:R-:W-:Y:S03]  /*1b80*/  BSSY B0, `(.L_x_512) ;  /* 0x000000a000007945 */ /* 0x000fe60003800000 */
[----:B------:R-:W-:-:S13]  /*1b90*/  ISETP.GE.AND P0, PT, R5, R11, PT ;  /* 0x0000000b0500720c */ /* 0x000fda0003f06270 */
[----:B------:R-:W-:Y:S05]  /*1ba0*/  @P0 BRA `(.L_x_513) ;  /* 0x0000007000000947 */ /* 0x000fea0003800000 */
[----:B------:R-:W5:Y:S02]  /*1bb0*/  LDL.64 R8, [R1+0x28] ;  /* 0x0000280001087983 */ /* 0x000f640000100a00 */
[----:B-1---5:R-:W-:-:S04]  /*1bc0*/  LEA R4, P0, R8, R4, 0x1 ;  /* 0x0000000408047211 */ /* 0x022fc800078008ff */
[----:B---3--:R-:W-:-:S05]  /*1bd0*/  LEA.HI.X R5, R8, R6, R9, 0x1, P0 ;  /* 0x0000000608057211 */ /* 0x008fca00000f0c09 */
[----:B------:R-:W-:Y:S01]  /*1be0*/  @!PT LDS RZ, [RZ] ;  /* 0x00000000fffff984 */ /* 0x000fe20000000800 */
[----:B------:R-:W-:Y:S01]  /*1bf0*/  @!PT LDS RZ, [RZ] ;  /* 0x00000000fffff984 */ /* 0x000fe20000000800 */
[----:B------:R-:W-:Y:S01]  /*1c00*/  @!PT LDS RZ, [RZ] ;  /* 0x00000000fffff984 */ /* 0x000fe20000000800 */
[----:B------:R1:W-:Y:S04]  /*1c10*/  LDGSTS.E.BYPASS.LTC128B.128 [R241+0xa100], [R4.64], !P2 ;  /* 0x0a10000004f17fae */ /* 0x0003e8000d101d48 */
.L_x_513:
[----:B------:R-:W-:Y:S05]  /*1c20*/  BSYNC B0 ;  /* 0x0000000000007941 */ /* 0x000fea0003800000 */
.L_x_512:
[----:B------:R-:W-:Y:S05]  /*1c30*/  BRA.DIV ~URZ, `(.L_x_514) ;  /* 0x000148127f007947 */ /* 0x000fea000b800000 */
[----:B-1----:R1:W2:Y:S04]  /*1c40*/  SHFL.IDX PT, R4, R2, 0x7, 0x181f ;  /* 0x00f81f0002047f89 */ /* 0x0022a800000e0000 */
[----:B--234-:R-:W2:Y:S02]  /*1c50*/  SHFL.IDX PT, R3, R3, 0x7, 0x181f ;  /* 0x00f81f0003037f89 */ /* 0x01cea400000e0000 */
.L_x_558:
[----:B------:R-:W3:Y:S04]  /*1c60*/  LDL.64 R18, [R1+0x28] ;  /* 0x0000280001127983 */ /* 0x000ee80000100a00 */
[----:B------:R-:W4:Y:S01]  /*1c70*/  LDL R217, [R1] ;  /* 0x0000000001d97983 */ /* 0x000f220000100800 */
[----:B------:R-:W-:-:S04]  /*1c80*/  IADD3 R0, R0, 0x70, RZ ;  /* 0x0000007000007810 */ /* 0x000fc80007ffe0ff */
[----:B------:R-:W-:-:S13]  /*1c90*/  ISETP.GE.AND P1, PT, R0, R11, PT ;  /* 0x0000000b0000720c */ /* 0x000fda0003f26270 */
[C---:B-123--:R-:W-:Y:S02]  /*1ca0*/  @!P1 LEA R2, P0, R18.reuse, R3, 0x1 ;  /* 0x0000000312029211 */ /* 0x04efe400078008ff */
[C---:B------:R-:W-:Y:S02]  /*1cb0*/  ISETP.GE.AND P6, PT, R18.reuse, c[0x0][0x1d4], PT ;  /* 0x0000750012007a0c */ /* 0x040fe40003fc6270 */
[----:B------:R-:W-:Y:S02]  /*1cc0*/  @!P1 LEA.HI.X R3, R18, R4, R19, 0x1, P0 ;  /* 0x0000000412039211 */ /* 0x000fe400000f0c13 */
[----:B----4-:R-:W-:-:S03]  /*1cd0*/  IADD3 R15, R217, -0x1, RZ ;  /* 0xffffffffd90f7810 */ /* 0x010fc60007ffe0ff */
[----:B------:R-:W-:Y:S01]  /*1ce0*/  @!PT LDS RZ, [RZ] ;  /* 0x00000000fffff984 */ /* 0x000fe20000000800 */
[----:B------:R-:W-:Y:S01]  /*1cf0*/  @!PT LDS RZ, [RZ] ;  /* 0x00000000fffff984 */ /* 0x000fe20000000800 */
[----:B------:R-:W-:Y:S01]  /*1d00*/  @!PT LDS RZ, [RZ] ;  /* 0x00000000fffff984 */ /* 0x000fe20000000800 */
[----:B------:R1:W-:Y:S04]  /*1d10*/  @!P1 LDGSTS.E.BYPASS.LTC128B.128 [R241+0xa900], [R2.64], !P2 ;  /* 0x0a90000002f19fae */ /* 0x0003e8000d101d48 */
[----:B------:R-:W0:Y:S01]  /*1d20*/  LDGDEPBAR ;  /* 0x00000000000079af */ /* 0x000e220000000000 */
[----:B------:R-:W-:Y:S02]  /*1d30*/  WARPSYNC 0xffffffff ;  /* 0xffffffff00007948 */ /* 0x000fe40003800000 */
[----:B------:R-:W2:Y:S04]  /*1d40*/  LDL R5, [R1+0x20] ;  /* 0x0000200001057983 */ /* 0x000ea80000100800 */
[----:B------:R-:W3:Y:S04]  /*1d50*/  LDL.64 R6, [R1+0x30] ;  /* 0x0000300001067983 */ /* 0x000ee80000100a00 */
[----:B------:R-:W4:Y:S04]  /*1d60*/  LDL R22, [R1+0x40] ;  /* 0x0000400001167983 */ /* 0x000f280000100800 */
[----:B------:R-:W5:Y:S04]  /*1d70*/  LDL.64 R20, [R1+0x38] ;  /* 0x0000380001147983 */ /* 0x000f680000100a00 */
[----:B------:R-:W1:Y:S01]  /*1d80*/  S2R R9, SR_TID.X ;  /* 0x0000000000097919 */ /* 0x000e620000002100 */
[----:B------:R-:W-:-:S02]  /*1d90*/  MOV R116, 0xffffff90 ;  /* 0xffffff9000747802 */ /* 0x000fc40000000f00 */
[----:B------:R-:W-:Y:S01]  /*1da0*/  SHF.R.S32.HI R16, RZ, 0x1f, R15 ;  /* 0x0000001fff107819 */ /* 0x000fe2000001140f */
[----:B-1----:R-:W-:Y:S01]  /*1db0*/  IMAD.WIDE.U32 R2, R15, c[0x0][0x1e0], RZ ;  /* 0x000078000f027a25 */ /* 0x002fe200078e00ff */
[----:B------:R-:W-:Y:S01]  /*1dc0*/  MOV R164, c[0x0][0x1e0] ;  /* 0x0000780000a47a02 */ /* 0x000fe20000000f00 */
[----:B------:R-:W-:Y:S02]  /*1dd0*/  ULDC.64 UR4, c[0x0][0x208] ;  /* 0x0000820000047ab9 */ /* 0x000fe40000000a00 */
[----:B------:R-:W-:Y:S02]  /*1de0*/  IMAD R116, R217, R116, 0x70 ;  /* 0x00000070d9747424 */ /* 0x000fe400078e0274 */
[----:B------:R-:W-:Y:S01]  /*1df0*/  IMAD R0, R16, c[0x0][0x1e0], RZ ;  /* 0x0000780010007a24 */ /* 0x000fe200078e02ff */
[----:B------:R-:W-:-:S04]  /*1e00*/  SHF.R.S32.HI R8, RZ, 0x1f, R9 ;  /* 0x0000001fff087819 */ /* 0x000fc80000011409 */
[----:B------:R-:W-:-:S04]  /*1e10*/  LEA.HI R8, R8, R9, RZ, 0x3 ;  /* 0x0000000908087211 */ /* 0x000fc800078f18ff */
[----:B------:R-:W-:Y:S01]  /*1e20*/  SHF.R.S32.HI R8, RZ, 0x3, R8 ;  /* 0x00000003ff087819 */ /* 0x000fe20000011408 */
[----:B------:R-:W-:-:S03]  /*1e30*/  IMAD R0, R15, c[0x0][0x1e4], R0 ;  /* 0x000079000f007a24 */ /* 0x000fc600078e0200 */
[----:B------:R-:W-:-:S04]  /*1e40*/  IADD3 R14, R116, c[0x0][0x1d0], -R8 ;  /* 0x00007400740e7a10 */ /* 0x000fc80007ffe808 */
[C---:B------:R-:W-:Y:S02]  /*1e50*/  ISETP.GE.AND P3, PT, R14.reuse, 0x1, PT ;  /* 0x000000010e00780c */ /* 0x040fe40003f66270 */
[----:B------:R-:W-:Y:S02]  /*1e60*/  ISETP.GE.AND P2, PT, R14, 0x11, PT ;  /* 0x000000110e00780c */ /* 0x000fe40003f46270 */
[----:B------:R-:W-:-:S05]  /*1e70*/  IADD3 R0, R3, R0, RZ ;  /* 0x0000000003007210 */ /* 0x000fca0007ffe0ff */
[----:B------:R-:W-:Y:S01]  /*1e80*/  IMAD R0, R0, 0x70, RZ ;  /* 0x0000007000007824 */ /* 0x000fe200078e02ff */
[----:B------:R-:W-:Y:S02]  /*1e90*/  ISETP.GE.AND P0, PT, R14, 0x21, PT ;  /* 0x000000210e00780c */ /* 0x000fe40003f06270 */
[----:B------:R-:W-:Y:S01]  /*1ea0*/  MOV R165, c[0x0][0x1e4] ;  /* 0x0000790000a57a02 */ /* 0x000fe20000000f00 */
[----:B------:R-:W-:-:S03]  /*1eb0*/  IMAD.WIDE.U32 R10, R164, 0x20, RZ ;  /* 0x00000020a40a7825 */ /* 0x000fc600078e00ff */
[----:B------:R-:W-:Y:S01]  /*1ec0*/  SHF.L.U32 R8, R165, 0x5, RZ ;  /* 0x00000005a5087819 */ /* 0x000fe200000006ff */
[----:B------:R-:W-:Y:S02]  /*1ed0*/  USHF.L.U32 UR7, UR4, 0x5, URZ ;  /* 0x0000000504077899 */ /* 0x000fe4000800063f */
[----:B------:R-:W-:Y:S02]  /*1ee0*/  UMOV UR6, 0x5 ;  /* 0x0000000500067882 */ /* 0x000fe40000000000 */
[----:B------:R-:W-:Y:S01]  /*1ef0*/  USHF.L.U64.HI UR5, UR4, UR6, UR5 ;  /* 0x0000000604057299 */ /* 0x000fe20008010205 */
[----:B------:R-:W-:Y:S01]  /*1f00*/  BAR.SYNC.DEFER_BLOCKING 0x0 ;  /* 0x0000000000007b1d */ /* 0x000fe20000010000 */
[----:B--2---:R-:W-:Y:S02]  /*1f10*/  MOV R129, R5 ;  /* 0x0000000500817202 */ /* 0x004fe40000000f00 */
[----:B---3--:R-:W-:-:S05]  /*1f20*/  MOV R128, R6 ;  /* 0x0000000600807202 */ /* 0x008fca0000000f00 */
[----:B------:R-:W-:-:S05]  /*1f30*/  IMAD.WIDE.U32 R2, R2, 0x70, R128 ;  /* 0x0000007002027825 */ /* 0x000fca00078e0080 */
[----:B------:R-:W-:Y:S02]  /*1f40*/  @P3 LEA R6, P5, R2, c[0x0][0x1c8], 0x1 ;  /* 0x0000720002063a11 */ /* 0x000fe400078a08ff */
[----:B------:R-:W-:Y:S02]  /*1f50*/  IADD3 R3, R3, R0, RZ ;  /* 0x0000000003037210 */ /* 0x000fe40007ffe0ff */
[----:B------:R-:W-:Y:S02]  /*1f60*/  @P2 LEA R0, P1, R164, R2, 0x4 ;  /* 0x00000002a4002211 */ /* 0x000fe400078220ff */
[----:B------:R-:W-:Y:S02]  /*1f70*/  @P3 LEA.HI.X R7, R2, c[0x0][0x1cc], R3, 0x1, P5 ;  /* 0x0000730002073a11 */ /* 0x000fe400028f0c03 */
[----:B------:R-:W-:Y:S02]  /*1f80*/  @P2 LEA R4, P5, R0, c[0x0][0x1c8], 0x1 ;  /* 0x0000720000042a11 */ /* 0x000fe400078a08ff */
[----:B------:R-:W-:Y:S01]  /*1f90*/  @P2 LEA.HI.X R5, R164, R3, R165, 0x4, P1 ;  /* 0x00000003a4052211 */ /* 0x000fe200008f24a5 */
[----:B------:R-:W-:Y:S01]  /*1fa0*/  @!PT LDS RZ, [RZ] ;  /* 0x00000000fffff984 */ /* 0x000fe20000000800 */
[----:B------:R-:W-:Y:S01]  /*1fb0*/  @!PT LDS RZ, [RZ] ;  /* 0x00000000fffff984 */ /* 0x000fe20000000800 */
[----:B------:R-:W-:Y:S01]  /*1fc0*/  @!PT LDS RZ, [RZ] ;  /* 0x00000000fffff984 */ /* 0x000fe20000000800 */
[----:B------:R1:W-:Y:S03]  /*1fd0*/  @P3 LDGSTS.E.BYPASS.LTC128B.128 [R241+0x3900], [R6.64], !P6 ;  /* 0x0390000006f13fae */ /* 0x0003e6000f101d48 */
[----:B------:R-:W-:-:S02]  /*1fe0*/  @P2 LEA.HI.X R5, R0, c[0x0][0x1cc], R5, 0x1, P5 ;  /* 0x0000730000052a11 */ /* 0x000fc400028f0c05 */
[----:B------:R-:W-:Y:S02]  /*1ff0*/  ISETP.GE.AND P5, PT, R14, 0x31, PT ;  /* 0x000000310e00780c */ /* 0x000fe40003fa6270 */
[----:B------:R-:W-:Y:S01]  /*2000*/  @P0 IADD3 R9, P1, R2, R10, RZ ;  /* 0x0000000a02090210 */ /* 0x000fe20007f3e0ff */
[----:B------:R2:W-:Y:S03]  /*2010*/  @P2 LDGSTS.E.BYPASS.LTC128B.128 [R241+0x4100], [R4.64], !P6 ;  /* 0x0410000004f12fae */ /* 0x0005e6000f101d48 */
[----:B------:R-:W-:Y:S02]  /*2020*/  @P0 IADD3.X R0, R3, R11, R8, P1, !PT ;  /* 0x0000000b03000210 */ /* 0x000fe40000ffe408 */
[----:B------:R-:W-:Y:S02]  /*2030*/  @P0 LEA R8, P1, R9, c[0x0][0x1c8], 0x1 ;  /* 0x0000720009080a11 */ /* 0x000fe400078208ff */
[----:B------:R-:W-:-:S02]  /*2040*/  ISETP.GE.AND P3, PT, R14, 0x41, PT ;  /* 0x000000410e00780c */ /* 0x000fc40003f66270 */
[----:B------:R-:W-:Y:S01]  /*2050*/  @P0 LEA.HI.X R9, R9, c[0x0][0x1cc], R0, 0x1, P1 ;  /* 0x0000730009090a11 */ /* 0x000fe200008f0c00 */
[----:B------:R-:W-:Y:S01]  /*2060*/  @P5 IMAD R0, R165, 0x30, RZ ;  /* 0x00000030a5005824 */ /* 0x000fe200078e02ff */
[C---:B------:R-:W-:Y:S02]  /*2070*/  ISETP.GE.AND P1, PT, R14.reuse, 0x61, PT ;  /* 0x000000610e00780c */ /* 0x040fe40003f26270 */
[----:B------:R-:W-:Y:S01]  /*2080*/  ISETP.GE.AND P2, PT, R14, 0x51, PT ;  /* 0x000000510e00780c */ /* 0x000fe20003f46270 */
[----:B------:R3:W-:Y:S01]  /*2090*/  @P0 LDGSTS.E.BYPASS.LTC128B.128 [R241+0x4900], [R8.64], !P6 ;  /* 0x0490000008f10fae */ /* 0x0007e2000f101d48 */
[----:B--2---:R-:W-:-:S05]  /*20a0*/  @P5 IMAD.WIDE.U32 R4, R164, 0x30, R2 ;  /* 0x00000030a4045825 */ /* 0x004fca00078e0002 */
[----:B------:R-:W-:Y:S02]  /*20b0*/  @P5 IADD3 R0, R5, R0, RZ ;  /* 0x0000000005005210 */ /* 0x000fe40007ffe0ff */
[----:B------:R-:W-:-:S04]  /*20c0*/  @P5 LEA R12, P0, R4, c[0x0][0x1c8], 0x1 ;  /* 0x00007200040c5a11 */ /* 0x000fc800078008ff */
[----:B------:R-:W-:Y:S02]  /*20d0*/  @P5 LEA.HI.X R13, R4, c[0x0][0x1cc], R0, 0x1, P0 ;  /* 0x00007300040d5a11 */ /* 0x000fe400000f0c00 */
[-C--:B------:R-:W-:Y:S01]  /*20e0*/  @P3 LEA R0, P0, R164, R2.reuse, 0x6 ;  /* 0x00000002a4003211 */ /* 0x080fe200078030ff */
[----:B-1----:R-:W-:Y:S01]  /*20f0*/  @P2 IMAD R7, R165, 0x50, RZ ;  /* 0x00000050a5072824 */ /* 0x002fe200078e02ff */
[----:B------:R-:W-:Y:S01]  /*2100*/  @P1 MOV R4, R2 ;  /* 0x0000000200041202 */ /* 0x000fe20000000f00 */
[----:B---3--:R-:W-:Y:S01]  /*2110*/  IMAD R9, R16, c[0x0][0x208], RZ ;  /* 0x0000820010097a24 */ /* 0x008fe200078e02ff */
[-C--:B------:R-:W-:Y:S01]  /*2120*/  @P3 LEA.HI.X R6, R164, R3.reuse, R165, 0x6, P0 ;  /* 0x00000003a4063211 */ /* 0x080fe200000f34a5 */
[----:B------:R1:W-:Y:S01]  /*2130*/  @P5 LDGSTS.E.BYPASS.LTC128B.128 [R241+0x5100], [R12.64], !P6 ;  /* 0x051000000cf15fae */ /* 0x0003e2000f101d48 */
[----:B------:R-:W-:Y:S02]  /*2140*/  @P3 LEA R10, P0, R0, c[0x0][0x1c8], 0x1 ;  /* 0x00007200000a3a11 */ /* 0x000fe400078008ff */
[----:B------:R-:W-:Y:S01]  /*2150*/  @P1 MOV R5, R3 ;  /* 0x0000000300051202 */ /* 0x000fe20000000f00 */
[----:B------:R-:W-:Y:S01]  /*2160*/  @P2 IMAD.WIDE.U32 R2, R164, 0x50, R2 ;  /* 0x00000050a4022825 */ /* 0x000fe200078e0002 */
[----:B------:R-:W-:-:S03]  /*2170*/  @P3 LEA.HI.X R11, R0, c[0x0][0x1cc], R6, 0x1, P0 ;  /* 0x00007300000b3a11 */ /* 0x000fc600000f0c06 */
[----:B------:R-:W-:Y:S01]  /*2180*/  @P1 IMAD R6, R165, 0x60, RZ ;  /* 0x00000060a5061824 */ /* 0x000fe200078e02ff */
[----:B------:R-:W-:Y:S01]  /*2190*/  @P2 IADD3 R0, R3, R7, RZ ;  /* 0x0000000703002210 */ /* 0x000fe20007ffe0ff */
[----:B------:R-:W-:Y:S01]  /*21a0*/  @P1 IMAD.WIDE.U32 R4, R164, 0x60, R4 ;  /* 0x00000060a4041825 */ /* 0x000fe200078e0004 */
[----:B------:R-:W-:Y:S01]  /*21b0*/  @P2 LEA R8, P0, R2, c[0x0][0x1c8], 0x1 ;  /* 0x0000720002082a11 */ /* 0x000fe200078008ff */
[----:B------:R2:W-:Y:S02]  /*21c0*/  @P3 LDGSTS.E.BYPASS.LTC128B.128 [R241+0x5900], [R10.64], !P6 ;  /* 0x059000000af13fae */ /* 0x0005e4000f101d48 */
[----:B------:R-:W-:Y:S01]  /*21d0*/  IMAD.WIDE.U32 R16, R15, c[0x0][0x208], RZ ;  /* 0x000082000f107a25 */ /* 0x000fe200078e00ff */
[----:B------:R-:W-:-:S03]  /*21e0*/  @P1 IADD3 R5, R5, R6, RZ ;  /* 0x0000000605051210 */ /* 0x000fc60007ffe0ff */
[----:B------:R-:W-:Y:S01]  /*21f0*/  IMAD R7, R15, c[0x0][0x20c], R9 ;  /* 0x000083000f077a24 */ /* 0x000fe200078e0209 */
[----:B------:R-:W-:Y:S02]  /*2200*/  @P2 LEA.HI.X R9, R2, c[0x0][0x1cc], R0, 0x1, P0 ;  /* 0x0000730002092a11 */ /* 0x000fe400000f0c00 */
[C---:B------:R-:W-:Y:S02]  /*2210*/  @P1 LEA R6, P0, R4.reuse, c[0x0][0x1c8], 0x1 ;  /* 0x0000720004061a11 */ /* 0x040fe400078008ff */
[----:B------:R-:W-:Y:S01]  /*2220*/  IADD3 R0, R17, R7, RZ ;  /* 0x0000000711007210 */ /* 0x000fe20007ffe0ff */
[----:B------:R3:W-:Y:S01]  /*2230*/  @P2 LDGSTS.E.BYPASS.LTC128B.128 [R241+0x6100], [R8.64], !P6 ;  /* 0x0610000008f12fae */ /* 0x0007e2000f101d48 */
[----:B------:R-:W-:-:S05]  /*2240*/  @P1 LEA.HI.X R7, R4, c[0x0][0x1cc], R5, 0x1, P0 ;  /* 0x0000730004071a11 */ /* 0x000fca00000f0c05 */
[----:B------:R1:W-:Y:S04]  /*2250*/  @P1 LDGSTS.E.BYPASS.LTC128B.128 [R241+0x6900], [R6.64], !P6 ;  /* 0x0690000006f11fae */ /* 0x0003e8000f101d48 */
[----:B------:R-:W0:Y:S01]  /*2260*/  LDGDEPBAR ;  /* 0x00000000000079af */ /* 0x000e220000000000 */
[----:B-----5:R-:W-:Y:S02]  /*2270*/  MOV R2, R20 ;  /* 0x0000001400027202 */ /* 0x020fe40000000f00 */
[----:B----4-:R-:W-:Y:S01]  /*2280*/  MOV R3, R22 ;  /* 0x0000001600037202 */ /* 0x010fe20000000f00 */
[----:B------:R-:W-:Y:S01]  /*2290*/  IMAD R0, R0, 0x70, RZ ;  /* 0x0000007000007824 */ /* 0x000fe200078e02ff */
[----:B------:R-:W-:-:S04]  /*22a0*/  DEPBAR.LE SB0, 0x1 ;  /* 0x000080400000791a */ /* 0x000fc80000000000 */
[----:B------:R-:W-:-:S04]  /*22b0*/  DEPBAR.LE SB0, 0x0 ;  /* 0x000080000000791a */ /* 0x000fc80000000000 */
[----:B------:R-:W-:Y:S01]  /*22c0*/  BAR.SYNC.DEFER_BLOCKING 0x0 ;  /* 0x0000000000007b1d */ /* 0x000fe20000010000 */
[----:B------:R-:W-:-:S05]  /*22d0*/  IMAD.WIDE.U32 R2, R16, 0x70, R2 ;  /* 0x0000007010027825 */ /* 0x000fca00078e0002 */
[----:B-1----:R-:W-:Y:S02]  /*22e0*/  LEA R12, P1, R2, c[0x0][0x1f8], 0x1 ;  /* 0x00007e00020c7a11 */ /* 0x002fe400078208ff */
[----:B------:R-:W-:Y:S02]  /*22f0*/  IADD3 R0, R3, R0, RZ ;  /* 0x0000000003007210 */ /* 0x000fe40007ffe0ff */
[----:B--2---:R-:W-:Y:S02]  /*2300*/  IADD3 R10, P0, R12, UR7, RZ ;  /* 0x000000070c0a7c10 */ /* 0x004fe4000ff1e0ff */
[----:B------:R-:W-:Y:S02]  /*2310*/  LEA.HI.X R13, R2, c[0x0][0x1fc], R0, 0x1, P1 ;  /* 0x00007f00020d7a11 */ /* 0x000fe400008f0c00 */
[----:B---3--:R-:W-:Y:S02]  /*2320*/  IADD3 R8, P2, R10, UR7, RZ ;  /* 0x000000070a087c10 */ /* 0x008fe4000ff5e0ff */
[----:B------:R-:W-:Y:S01]  /*2330*/  IADD3.X R11, R13, UR5, RZ, P0, !PT ;  /* 0x000000050d0b7c10 */ /* 0x000fe200087fe4ff */
[----:B------:R-:W-:Y:S04]  /*2340*/  LDSM.16.M88.4 R32, [R230] ;  /* 0x00000000e620783b */ /* 0x000fe80000000200 */
[----:B------:R-:W1:Y:S01]  /*2350*/  LDSM.16.M88.4 R44, [R119] ;  /* 0x00000000772c783b */ /* 0x000e620000000200 */
[----:B------:R-:W-:-:S02]  /*2360*/  IADD3 R6, P1, R8, UR7, RZ ;  /* 0x0000000708067c10 */ /* 0x000fc4000ff3e0ff */
[----:B------:R-:W-:Y:S01]  /*2370*/  IADD3.X R9, R11, UR5, RZ, P2, !PT ;  /* 0x000000050b097c10 */ /* 0x000fe200097fe4ff */
[----:B------:R-:W2:Y:S03]  /*2380*/  LDSM.16.M88.4 R28, [R230+0x2000] ;  /* 0x00200000e61c783b */ /* 0x000ea60000000200 */
[----:B------:R-:W-:Y:S01]  /*2390*/  IADD3.X R7, R9, UR5, RZ, P1, !PT ;  /* 0x0000000509077c10 */ /* 0x000fe20008ffe4ff */
[----:B------:R-:W-:Y:S01]  /*23a0*/  LDSM.16.M88.4 R24, [R233] ;  /* 0x00000000e918783b */ /* 0x000fe20000000200 */
[----:B------:R-:W-:Y:S02]  /*23b0*/  ISETP.GE.AND P1, PT, R18, c[0x0][0x1d4], PT ;  /* 0x0000750012007a0c */ /* 0x000fe40003f26270 */
[----:B------:R-:W-:Y:S01]  /*23c0*/  IADD3 R4, P0, R6, UR7, RZ ;  /* 0x0000000706047c10 */ /* 0x000fe2000ff1e0ff */
[----:B------:R-:W3:Y:S01]  /*23d0*/  LDSM.16.M88.4 R48, [R234] ;  /* 0x00000000ea30783b */ /* 0x000ee20000000200 */
[----:B------:R-:W-:-:S02]  /*23e0*/  ISETP.LT.OR P3, PT, R14, 0x1, P1 ;  /* 0x000000010e00780c */ /* 0x000fc40000f61670 */
[C---:B------:R-:W-:Y:S01]  /*23f0*/  ISETP.LT.OR P2, PT, R14.reuse, 0x11, P1 ;  /* 0x000000110e00780c */ /* 0x040fe20000f41670 */
[----:B------:R-:W-:Y:S01]  /*2400*/  LDSM.16.M88.4 R72, [R119+0x800] ;  /* 0x000800007748783b */ /* 0x000fe20000000200 */
[----:B------:R-:W-:Y:S02]  /*2410*/  IADD3.X R5, R7, UR5, RZ, P0, !PT ;  /* 0x0000000507057c10 */ /* 0x000fe400087fe4ff */
[----:B------:R-:W-:Y:S01]  /*2420*/  ISETP.LT.OR P0, PT, R14, 0x21, P1 ;  /* 0x000000210e00780c */ /* 0x000fe20000f01670 */
[----:B------:R-:W-:Y:S01]  /*2430*/  LDSM.16.M88.4 R84, [R119+0x1000] ;  /* 0x001000007754783b */ /* 0x000fe20000000200 */
[----:B------:R-:W-:-:S03]  /*2440*/  IADD3 R2, P5, R4, UR7, RZ ;  /* 0x0000000704027c10 */ /* 0x000fc6000ffbe0ff */
[----:B------:R-:W-:Y:S01]  /*2450*/  LDSM.16.M88.4 R92, [R119+0x1800] ;  /* 0x00180000775c783b */ /* 0x000fe20000000200 */
[----:B------:R-:W-:Y:S02]  /*2460*/  IADD3.X R3, R5, UR5, RZ, P5, !PT ;  /* 0x0000000505037c10 */ /* 0x000fe4000affe4ff */
[C---:B------:R-:W-:Y:S01]  /*2470*/  ISETP.LT.OR P5, PT, R14.reuse, 0x31, P1 ;  /* 0x000000310e00780c */ /* 0x040fe20000fa1670 */
[----:B------:R-:W-:Y:S04]  /*2480*/  LDSM.16.M88.4 R100, [R119+0x2000] ;  /* 0x002000007764783b */ /* 0x000fe80000000200 */
[----:B------:R-:W-:Y:S04]  /*2490*/  LDSM.16.M88.4 R108, [R119+0x2800] ;  /* 0x00280000776c783b */ /* 0x000fe80000000200 */
[----:B------:R-:W-:Y:S04]  /*24a0*/  LDSM.16.M88.4 R120, [R119+0x3000] ;  /* 0x003000007778783b */ /* 0x000fe80000000200 */
[----:B------:R-:W4:Y:S04]  /*24b0*/  LDSM.16.M88.4 R20, [R233+0x2000] ;  /* 0x00200000e914783b */ /* 0x000f280000000200 */
[----:B------:R-:W-:Y:S04]  /*24c0*/  LDSM.16.M88.4 R80, [R240] ;  /* 0x00000000f050783b */ /* 0x000fe80000000200 */
[----:B------:R-:W-:Y:S04]  /*24d0*/  LDSM.16.M88.4 R88, [R239] ;  /* 0x00000000ef58783b */ /* 0x000fe80000000200 */
[----:B------:R-:W-:Y:S04]  /*24e0*/  LDSM.16.M88.4 R96, [R238] ;  /* 0x00000000ee60783b */ /* 0x000fe80000000200 */
[----:B------:R-:W-:Y:S04]  /*24f0*/  LDSM.16.M88.4 R104, [R237] ;  /* 0x00000000ed68783b */ /* 0x000fe80000000200 */
[----:B------:R-:W-:Y:S04]  /*2500*/  LDSM.16.M88.4 R112, [R236] ;  /* 0x00000000ec70783b */ /* 0x000fe80000000200 */
[----:B------:R-:W-:Y:S04]  /*2510*/  LDSM.16.M88.4 R124, [R235] ;  /* 0x00000000eb7c783b */ /* 0x000fe80000000200 */
        /* <DEDUP_REMOVED lines=8> */
[----:B------:R2:W-:Y:S04]  /*25a0*/  LDGSTS.E.BYPASS.LTC128B.128 [R241+0x1100], [R8.64], !P0 ;  /* 0x0110000008f17fae */ /* 0x0005e8000c101d48 */
[----:B------:R3:W-:Y:S04]  /*25b0*/  LDGSTS.E.BYPASS.LTC128B.128 [R241+0x1900], [R6.64], !P5 ;  /* 0x0190000006f17fae */ /* 0x0007e8000e901d48 */
[----:B------:R3:W-:Y:S04]  /*25c0*/  LDGSTS.E.BYPASS.LTC128B.128 [R241+0x2100], [R4.64], !P3 ;  /* 0x0210000004f17fae */ /* 0x0007e8000d901d48 */
[----:B------:R3:W-:Y:S01]  /*25d0*/  LDGSTS.E.BYPASS.LTC128B.128 [R241+0x2900], [R2.64], !P2 ;  /* 0x0290000002f17fae */ /* 0x0007e2000d101d48 */
[----:B-1----:R-:W-:Y:S01]  /*25e0*/  HMMA.16816.F32.BF16 R12, R32, R44, RZ ;  /* 0x0000002c200c723c */ /* 0x002fe200000418ff */
[----:B--2---:R-:W-:-:S04]  /*25f0*/  IADD3 R8, P0, R2, UR7, RZ ;  /* 0x0000000702087c10 */ /* 0x004fc8000ff1e0ff */
[----:B------:R-:W-:-:S05]  /*2600*/  IADD3.X R9, R3, UR5, RZ, P0, !PT ;  /* 0x0000000503097c10 */ /* 0x000fca00087fe4ff */
[----:B------:R5:W-:Y:S04]  /*2610*/  LDGSTS.E.BYPASS.LTC128B.128 [R241+0x3100], [R8.64], !P1 ;  /* 0x0310000008f17fae */ /* 0x000be8000c901d48 */
[----:B------:R-:W-:Y:S04]  /*2620*/  LDSM.16.M88.4 R36, [R229] ;  /* 0x00000000e524783b */ /* 0x000fe80000000200 */
[----:B------:R-:W1:Y:S01]  /*2630*/  LDSM.16.M88.4 R16, [R231] ;  /* 0x00000000e710783b */ /* 0x000e620000000200 */
[----:B------:R-:W-:Y:S03]  /*2640*/  HMMA.16816.F32.BF16 R52, R28, R44, RZ ;  /* 0x0000002c1c34723c */ /* 0x000fe600000418ff */
[----:B------:R-:W-:Y:S04]  /*2650*/  LDSM.16.M88.4 R40, [R226] ;  /* 0x00000000e228783b */ /* 0x000fe80000000200 */
[----:B---3--:R-:W-:Y:S01]  /*2660*/  LDSM.16.M88.4 R4, [R232+0x2000] ;  /* 0x00200000e804783b */ /* 0x008fe20000000200 */
[----:B------:R-:W-:Y:S03]  /*2670*/  HMMA.16816.F32.BF16 R56, R24, R48, R12 ;  /* 0x000000301838723c */ /* 0x000fe6000004180c */
[----:B------:R-:W2:Y:S04]  /*2680*/  LDSM.16.M88.4 R12, [R231+0x2000] ;  /* 0x00200000e70c783b */ /* 0x000ea80000000200 */
[----:B------:R-:W0:Y:S04]  /*2690*/  LDGDEPBAR ;  /* 0x00000000000079af */ /* 0x000e280000000000 */
[----:B-----5:R-:W3:Y:S01]  /*26a0*/  LDSM.16.M88.4 R8, [R232] ;  /* 0x00000000e808783b */ /* 0x020ee20000000200 */
[----:B------:R-:W-:Y:S08]  /*26b0*/  HMMA.16816.F32.BF16 R64, R32, R46, RZ ;  /* 0x0000002e2040723c */ /* 0x000ff000000418ff */
[----:B----4-:R-:W-:Y:S08]  /*26c0*/  HMMA.16816.F32.BF16 R52, R20, R48, R52 ;  /* 0x000000301434723c */ /* 0x010ff00000041834 */
[----:B-1----:R-:W-:Y:S08]  /*26d0*/  HMMA.16816.F32.BF16 R60, R16, R36, R56 ;  /* 0x00000024103c723c */ /* 0x002ff00000041838 */
[----:B------:R-:W-:Y:S08]  /*26e0*/  HMMA.16816.F32.BF16 R56, R28, R46, RZ ;  /* 0x0000002e1c38723c */ /* 0x000ff000000418ff */
[----:B--2---:R-:W-:Y:S08]  /*26f0*/  HMMA.16816.F32.BF16 R44, R12, R36, R52 ;  /* 0x000000240c2c723c */ /* 0x004ff00000041834 */
[----:B------:R-:W-:Y:S08]  /*2700*/  HMMA.16816.F32.BF16 R52, R24, R50, R64 ;  /* 0x000000321834723c */ /* 0x000ff00000041840 */
[----:B---3--:R-:W-:Y:S08]  /*2710*/  HMMA.16816.F32.BF16 R64, R8, R40, R60 ;  /* 0x000000280840723c */ /* 0x008ff0000004183c */
[----:B------:R-:W-:Y:S08]  /*2720*/  HMMA.16816.F32.BF16 R60, R20, R50, R56 ;  /* 0x00000032143c723c */ /* 0x000ff00000041838 */
[----:B------:R-:W-:Y:S08]  /*2730*/  HMMA.16816.F32.BF16 R56, R32, R72, RZ ;  /* 0x000000482038723c */ /* 0x000ff000000418ff */
[----:B------:R-:W-:Y:S01]  /*2740*/  HMMA.16816.F32.BF16 R76, R4, R40, R44 ;  /* 0x00000028044c723c */ /* 0x000fe2000004182c */
[----:B------:R-:W1:Y:S07]  /*2750*/  LDSM.16.M88.4 R44, [R229+0x800] ;  /* 0x00080000e52c783b */ /* 0x000e6e0000000200 */
[----:B------:R-:W-:Y:S01]  /*2760*/  HMMA.16816.F32.BF16 R48, R16, R38, R52 ;  /* 0x000000261030723c */ /* 0x000fe20000041834 */
[----:B------:R-:W-:-:S07]  /*2770*/  FMUL.FTZ R0, R64, c[0x0][0x320] ;  /* 0x0000c80040007a20 */ /* 0x000fce0000410000 */
[----:B------:R-:W-:Y:S01]  /*2780*/  HMMA.16816.F32.BF16 R52, R28, R72, RZ ;  /* 0x000000481c34723c */ /* 0x000fe200000418ff */
[----:B------:R2:W3:Y:S07]  /*2790*/  MUFU.TANH R214, R0 ;  /* 0x0000000000d67308 */ /* 0x0004ee0000002400 */
[----:B------:R-:W-:Y:S01]  /*27a0*/  HMMA.16816.F32.BF16 R56, R24, R80, R56 ;  /* 0x000000501838723c */ /* 0x000fe20000041838 */
[----:B--2---:R-:W-:-:S07]  /*27b0*/  FMUL.FTZ R0, R65, c[0x0][0x320] ;  /* 0x0000c80041007a20 */ /* 0x004fce0000410000 */
[----:B------:R-:W-:Y:S01]  /*27c0*/  HMMA.16816.F32.BF16 R60, R12, R38, R60 ;  /* 0x000000260c3c723c */ /* 0x000fe2000004183c */
[----:B------:R-:W2:Y:S01]  /*27d0*/  LDSM.16.M88.4 R36, [R226+0x800] ;  /* 0x00080000e224783b */ /* 0x000ea20000000200 */
[----:B------:R4:W1:Y:S02]  /*27e0*/  MUFU.TANH R213, R0 ;  /* 0x0000000000d57308 */ /* 0x0008640000002400 */
[----:B----4-:R-:W-:-:S06]  /*27f0*/  FMUL.FTZ R0, R66, c[0x0][0x320] ;  /* 0x0000c80042007a20 */ /* 0x010fcc0000410000 */
[----:B------:R4:W1:Y:S02]  /*2800*/  MUFU.TANH R216, R0 ;  /* 0x0000000000d87308 */ /* 0x0008640000002400 */
[----:B----4-:R-:W-:Y:S02]  /*2810*/  FMUL.FTZ R0, R67, c[0x0][0x320] ;  /* 0x0000c80043007a20 */ /* 0x010fe40000410000 */
[----:B------:R-:W-:Y:S04]  /*2820*/  HMMA.16816.F32.BF16 R64, R8, R42, R48 ;  /* 0x0000002a0840723c */ /* 0x000fe80000041830 */
[----:B------:R4:W1:Y:S04]  /*2830*/  MUFU.TANH R215, R0 ;  /* 0x0000000000d77308 */ /* 0x0008680000002400 */
[----:B------:R-:W-:Y:S01]  /*2840*/  HMMA.16816.F32.BF16 R48, R20, R80, R52 ;  /* 0x000000501430723c */ /* 0x000fe20000041834 */
[----:B----4-:R-:W-:-:S07]  /*2850*/  FMUL.FTZ R0, R76, c[0x0][0x320] ;  /* 0x0000c8004c007a20 */ /* 0x010fce0000410000 */
[----:B------:R-:W-:Y:S01]  /*2860*/  HMMA.16816.F32.BF16 R52, R32, R74, RZ ;  /* 0x0000004a2034723c */ /* 0x000fe200000418ff */
[----:B------:R4:W2:Y:S07]  /*2870*/  MUFU.TANH R157, R0 ;  /* 0x00000000009d7308 */ /* 0x0008ae0000002400 */
[----:B-1----:R-:W-:Y:S01]  /*2880*/  HMMA.16816.F32.BF16 R56, R16, R44, R56 ;  /* 0x0000002c1038723c */ /* 0x002fe20000041838 */
[----:B----4-:R-:W-:-:S04]  /*2890*/  FMUL.FTZ R0, R77, c[0x0][0x320] ;  /* 0x0000c8004d007a20 */ /* 0x010fc80000410000 */
[----:B------:R1:W4:Y:S03]  /*28a0*/  MUFU.TANH R139, R0 ;  /* 0x00000000008b7308 */ /* 0x0003260000002400 */
[----:B------:R-:W-:Y:S01]  /*28b0*/  HMMA.16816.F32.BF16 R68, R4, R42, R60 ;  /* 0x0000002a0444723c */ /* 0x000fe2000004183c */
[----:B-1----:R-:W-:-:S04]  /*28c0*/  FMUL.FTZ R0, R78, c[0x0][0x320] ;  /* 0x0000c8004e007a20 */ /* 0x002fc80000410000 */
[----:B------:R1:W1:Y:S03]  /*28d0*/  MUFU.TANH R162, R0 ;  /* 0x0000000000a27308 */ /* 0x0002660000002400 */
[----:B------:R-:W-:Y:S01]  /*28e0*/  HMMA.16816.F32.BF16 R60, R28, R74, RZ ;  /* 0x0000004a1c3c723c */ /* 0x000fe200000418ff */
[----:B-1----:R-:W-:-:S04]  /*28f0*/  FMUL.FTZ R0, R79, c[0x0][0x320] ;  /* 0x0000c8004f007a20 */ /* 0x002fc80000410000 */
[----:B------:R1:W1:Y:S03]  /*2900*/  MUFU.TANH R161, R0 ;  /* 0x0000000000a17308 */ /* 0x0002660000002400 */
[----:B------:R-:W-:Y:S01]  /*2910*/  HMMA.16816.F32.BF16 R40, R12, R44, R48 ;  /* 0x0000002c0c28723c */ /* 0x000fe20000041830 */
[----:B-1----:R-:W-:-:S04]  /*2920*/  FMUL.FTZ R0, R64, c[0x0][0x320] ;  /* 0x0000c80040007a20 */ /* 0x002fc80000410000 */
[----:B------:R1:W1:Y:S03]  /*2930*/  MUFU.TANH R210, R0 ;  /* 0x0000000000d27308 */ /* 0x0002660000002400 */
[----:B------:R-:W-:Y:S01]  /*2940*/  HMMA.16816.F32.BF16 R48, R24, R82, R52 ;  /* 0x000000521830723c */ /* 0x000fe20000041834 */
[----:B-1----:R-:W-:-:S04]  /*2950*/  FMUL.FTZ R0, R65, c[0x0][0x320] ;  /* 0x0000c80041007a20 */ /* 0x002fc80000410000 */
[----:B------:R1:W1:Y:S03]  /*2960*/  MUFU.TANH R209, R0 ;  /* 0x0000000000d17308 */ /* 0x0002660000002400 */
[----:B------:R-:W-:Y:S01]  /*2970*/  HMMA.16816.F32.BF16 R60, R20, R82, R60 ;  /* 0x00000052143c723c */ /* 0x000fe2000004183c */
[----:B-1----:R-:W-:-:S04]  /*2980*/  FMUL.FTZ R0, R66, c[0x0][0x320] ;  /* 0x0000c80042007a20 */ /* 0x002fc80000410000 */
[----:B------:R1:W1:Y:S02]  /*2990*/  MUFU.TANH R212, R0 ;  /* 0x0000000000d47308 */ /* 0x0002640000002400 */
[----:B-1----:R-:W-:Y:S02]  /*29a0*/  FMUL.FTZ R0, R67, c[0x0][0x320] ;  /* 0x0000c80043007a20 */ /* 0x002fe40000410000 */
[----:B--2---:R-:W-:Y:S04]  /*29b0*/  HMMA.16816.F32.BF16 R64, R8, R36, R56 ;  /* 0x000000240840723c */ /* 0x004fe80000041838 */
[----:B------:R1:W2:Y:S04]  /*29c0*/  MUFU.TANH R211, R0 ;  /* 0x0000000000d37308 */ /* 0x0002a80000002400 */
[----:B------:R-:W-:Y:S01]  /*29d0*/  HMMA.16816.F32.BF16 R56, R32, R84, RZ ;  /* 0x000000542038723c */ /* 0x000fe200000418ff */
[----:B-1----:R-:W-:-:S04]  /*29e0*/  FMUL.FTZ R0, R68, c[0x0][0x320] ;  /* 0x0000c80044007a20 */ /* 0x002fc80000410000 */
[----:B------:R1:W1:Y:S03]  /*29f0*/  MUFU.TANH R138, R0 ;  /* 0x00000000008a7308 */ /* 0x0002660000002400 */
[----:B------:R-:W-:Y:S01]  /*2a00*/  HMMA.16816.F32.BF16 R72, R4, R36, R40 ;  /* 0x000000240448723c */ /* 0x000fe20000041828 */
[----:B------:R-:W5:Y:S07]  /*2a10*/  LDSM.16.M88.4 R40, [R229+0x1000] ;  /* 0x00100000e528783b */ /* 0x000f6e0000000200 */
[----:B------:R-:W-:Y:S01]  /*2a20*/  HMMA.16816.F32.BF16 R48, R16, R46, R48 ;  /* 0x0000002e1030723c */ /* 0x000fe20000041830 */
[----:B-1----:R-:W-:-:S04]  /*2a30*/  FMUL.FTZ R0, R69, c[0x0][0x320] ;  /* 0x0000c80045007a20 */ /* 0x002fc80000410000 */
[----:B------:R1:W1:Y:S03]  /*2a40*/  MUFU.TANH R137, R0 ;  /* 0x0000000000897308 */ /* 0x0002660000002400 */
[----:B------:R-:W-:Y:S01]  /*2a50*/  HMMA.16816.F32.BF16 R52, R28, R84, RZ ;  /* 0x000000541c34723c */ /* 0x000fe200000418ff */
[----:B-1----:R-:W-:-:S04]  /*2a60*/  FMUL.FTZ R0, R70, c[0x0][0x320] ;  /* 0x0000c80046007a20 */ /* 0x002fc80000410000 */
[----:B------:R1:W1:Y:S03]  /*2a70*/  MUFU.TANH R142, R0 ;  /* 0x00000000008e7308 */ /* 0x0002660000002400 */
[----:B------:R-:W-:Y:S01]  /*2a80*/  HMMA.16816.F32.BF16 R60, R12, R46, R60 ;  /* 0x0000002e0c3c723c */ /* 0x000fe2000004183c */
[----:B------:R-:W2:Y:S01]  /*2a90*/  LDSM.16.M88.4 R44, [R226+0x1000] ;  /* 0x00100000e22c783b */ /* 0x000ea20000000200 */
[----:B-1----:R-:W-:-:S04]  /*2aa0*/  FMUL.FTZ R0, R71, c[0x0][0x320] ;  /* 0x0000c80047007a20 */ /* 0x002fc80000410000 */
[----:B------:R1:W1:Y:S02]  /*2ab0*/  MUFU.TANH R143, R0 ;  /* 0x00000000008f7308 */ /* 0x0002640000002400 */
[----:B------:R-:W-:Y:S01]  /*2ac0*/  HMMA.16816.F32.BF16 R56, R24, R88, R56 ;  /* 0x000000581838723c */ /* 0x000fe20000041838 */
[----:B-1----:R-:W-:-:S05]  /*2ad0*/  FMUL.FTZ R0, R64, c[0x0][0x320] ;  /* 0x0000c80040007a20 */ /* 0x002fca0000410000 */
[----:B------:R1:W1:Y:S02]  /*2ae0*/  MUFU.TANH R206, R0 ;  /* 0x0000000000ce7308 */ /* 0x0002640000002400 */
[----:B-1----:R-:W-:-:S06]  /*2af0*/  FMUL.FTZ R0, R65, c[0x0][0x320] ;  /* 0x0000c80041007a20 */ /* 0x002fcc0000410000 */
[----:B------:R1:W1:Y:S02]  /*2b00*/  MUFU.TANH R205, R0 ;  /* 0x0000000000cd7308 */ /* 0x0002640000002400 */
[----:B-1----:R-:W-:-:S06]  /*2b10*/  FMUL.FTZ R0, R66, c[0x0][0x320] ;  /* 0x0000c80042007a20 */ /* 0x002fcc0000410000 */
[----:B------:R1:W1:Y:S02]  /*2b20*/  MUFU.TANH R208, R0 ;  /* 0x0000000000d07308 */ /* 0x0002640000002400 */
[----:B-1----:R-:W-:Y:S02]  /*2b30*/  FMUL.FTZ R0, R67, c[0x0][0x320] ;  /* 0x0000c80043007a20 */ /* 0x002fe40000410000 */
[----:B------:R-:W-:Y:S04]  /*2b40*/  HMMA.16816.F32.BF16 R64, R8, R38, R48 ;  /* 0x000000260840723c */ /* 0x000fe80000041830 */
[----:B------:R1:W1:Y:S04]  /*2b50*/  MUFU.TANH R207, R0 ;  /* 0x0000000000cf7308 */ /* 0x0002680000002400 */
[----:B------:R-:W-:Y:S01]  /*2b60*/  HMMA.16816.F32.BF16 R48, R20, R88, R52 ;  /* 0x000000581430723c */ /* 0x000fe20000041834 */
[----:B-1----:R-:W-:-:S07]  /*2b70*/  FMUL.FTZ R0, R72, c[0x0][0x320] ;  /* 0x0000c80048007a20 */ /* 0x002fce0000410000 */
[----:B------:R-:W-:Y:S01]  /*2b80*/  HMMA.16816.F32.BF16 R52, R32, R86, RZ ;  /* 0x000000562034723c */ /* 0x000fe200000418ff */
[----:B------:R1:W1:Y:S07]  /*2b90*/  MUFU.TANH R136, R0 ;  /* 0x0000000000887308 */ /* 0x00026e0000002400 */
[----:B------:R-:W-:Y:S01]  /*2ba0*/  HMMA.16816.F32.BF16 R68, R4, R38, R60 ;  /* 0x000000260444723c */ /* 0x000fe2000004183c */
[----:B-1----:R-:W-:-:S07]  /*2bb0*/  FMUL.FTZ R0, R73, c[0x0][0x320] ;  /* 0x0000c80049007a20 */ /* 0x002fce0000410000 */
[----:B-----5:R-:W-:Y:S01]  /*2bc0*/  HMMA.16816.F32.BF16 R56, R16, R40, R56 ;  /* 0x000000281038723c */ /* 0x020fe20000041838 */
[----:B------:R1:W1:Y:S07]  /*2bd0*/  MUFU.TANH R135, R0 ;  /* 0x0000000000877308 */ /* 0x00026e0000002400 */
        /* <DEDUP_REMOVED lines=12> */
[----:B-1----:R-:W-:-:S06]  /*2ca0*/  FMUL.FTZ R0, R66, c[0x0][0x320] ;  /* 0x0000c80042007a20 */ /* 0x002fcc0000410000 */
[----:B------:R1:W1:Y:S02]  /*2cb0*/  MUFU.TANH R204, R0 ;  /* 0x0000000000cc7308 */ /* 0x0002640000002400 */
[----:B-1----:R-:W-:Y:S02]  /*2cc0*/  FMUL.FTZ R0, R67, c[0x0][0x320] ;  /* 0x0000c80043007a20 */ /* 0x002fe40000410000 */
[----:B--2---:R-:W-:Y:S04]  /*2cd0*/  HMMA.16816.F32.BF16 R64, R8, R44, R56 ;  /* 0x0000002c0840723c */ /* 0x004fe80000041838 */
[----:B------:R1:W2:Y:S04]  /*2ce0*/  MUFU.TANH R203, R0 ;  /* 0x0000000000cb7308 */ /* 0x0002a80000002400 */
[----:B------:R-:W-:Y:S01]  /*2cf0*/  HMMA.16816.F32.BF16 R56, R32, R92, RZ ;  /* 0x0000005c2038723c */ /* 0x000fe200000418ff */
[----:B-1----:R-:W-:-:S04]  /*2d00*/  FMUL.FTZ R0, R68, c[0x0][0x320] ;  /* 0x0000c80044007a20 */ /* 0x002fc80000410000 */
[----:B------:R1:W1:Y:S03]  /*2d10*/  MUFU.TANH R132, R0 ;  /* 0x0000000000847308 */ /* 0x0002660000002400 */
[----:B------:R-:W-:Y:S08]  /*2d20*/  HMMA.16816.F32.BF16 R72, R4, R44, R36 ;  /* 0x0000002c0448723c */ /* 0x000ff00000041824 */
[----:B------:R-:W-:Y:S01]  /*2d30*/  HMMA.16816.F32.BF16 R36, R16, R42, R48 ;  /* 0x0000002a1024723c */ /* 0x000fe20000041830 */
[----:B------:R-:W5:Y:S01]  /*2d40*/  LDSM.16.M88.4 R48, [R229+0x1800] ;  /* 0x00180000e530783b */ /* 0x000f620000000200 */
[----:B-1----:R-:W-:-:S04]  /*2d50*/  FMUL.FTZ R0, R69, c[0x0][0x320] ;  /* 0x0000c80045007a20 */ /* 0x002fc80000410000 */
[----:B------:R1:W1:Y:S02]  /*2d60*/  MUFU.TANH R118, R0 ;  /* 0x0000000000767308 */ /* 0x0002640000002400 */
[----:B------:R-:W-:Y:S01]  /*2d70*/  HMMA.16816.F32.BF16 R60, R12, R42, R60 ;  /* 0x0000002a0c3c723c */ /* 0x000fe2000004183c */
[----:B-1----:R-:W-:-:S05]  /*2d80*/  FMUL.FTZ R0, R70, c[0x0][0x320] ;  /* 0x0000c80046007a20 */ /* 0x002fca0000410000 */
[----:B------:R1:W1:Y:S02]  /*2d90*/  MUFU.TANH R133, R0 ;  /* 0x0000000000857308 */ /* 0x0002640000002400 */
[----:B------:R-:W-:Y:S01]  /*2da0*/  HMMA.16816.F32.BF16 R52, R28, R92, RZ ;  /* 0x0000005c1c34723c */ /* 0x000fe200000418ff */
[----:B-1----:R-:W-:-:S05]  /*2db0*/  FMUL.FTZ R0, R71, c[0x0][0x320] ;  /* 0x0000c80047007a20 */ /* 0x002fca0000410000 */
[----:B------:R1:W1:Y:S02]  /*2dc0*/  MUFU.TANH R134, R0 ;  /* 0x0000000000867308 */ /* 0x0002640000002400 */
[----:B------:R-:W-:Y:S01]  /*2dd0*/  HMMA.16816.F32.BF16 R56, R24, R96, R56 ;  /* 0x000000601838723c */ /* 0x000fe20000041838 */
[----:B-1----:R-:W-:-:S05]  /*2de0*/  FMUL.FTZ R0, R64, c[0x0][0x320] ;  /* 0x0000c80040007a20 */ /* 0x002fca0000410000 */
[----:B------:R1:W1:Y:S02]  /*2df0*/  MUFU.TANH R198, R0 ;  /* 0x0000000000c67308 */ /* 0x0002640000002400 */
[----:B-1----:R-:W-:-:S06]  /*2e00*/  FMUL.FTZ R0, R65, c[0x0][0x320] ;  /* 0x0000c80041007a20 */ /* 0x002fcc0000410000 */
[----:B------:R1:W1:Y:S01]  /*2e10*/  MUFU.TANH R197, R0 ;  /* 0x0000000000c57308 */ /* 0x0002620000002400 */
[----:B------:R-:W-:Y:S01]  /*2e20*/  HMMA.16816.F32.BF16 R68, R4, R46, R60 ;  /* 0x0000002e0444723c */ /* 0x000fe2000004183c */
[----:B-1----:R-:W-:-:S06]  /*2e30*/  FMUL.FTZ R0, R66, c[0x0][0x320] ;  /* 0x0000c80042007a20 */ /* 0x002fcc0000410000 */
[----:B------:R1:W1:Y:S01]  /*2e40*/  MUFU.TANH R200, R0 ;  /* 0x0000000000c87308 */ /* 0x0002620000002400 */
[----:B------:R-:W-:Y:S01]  /*2e50*/  HMMA.16816.F32.BF16 R40, R20, R96, R52 ;  /* 0x000000601428723c */ /* 0x000fe20000041834 */
[----:B-1----:R-:W-:-:S07]  /*2e60*/  FMUL.FTZ R0, R67, c[0x0][0x320] ;  /* 0x0000c80043007a20 */ /* 0x002fce0000410000 */
[----:B------:R-:W-:Y:S01]  /*2e70*/  HMMA.16816.F32.BF16 R64, R8, R46, R36 ;  /* 0x0000002e0840723c */ /* 0x000fe20000041824 */
[----:B------:R-:W1:Y:S01]  /*2e80*/  LDSM.16.M88.4 R36, [R226+0x1800] ;  /* 0x00180000e224783b */ /* 0x000e620000000200 */
[----:B------:R2:W1:Y:S06]  /*2e90*/  MUFU.TANH R199, R0 ;  /* 0x0000000000c77308 */ /* 0x00046c0000002400 */
[----:B------:R-:W-:Y:S01]  /*2ea0*/  HMMA.16816.F32.BF16 R44, R32, R94, RZ ;  /* 0x0000005e202c723c */ /* 0x000fe200000418ff */
[----:B--2---:R-:W-:-:S04]  /*2eb0*/  FMUL.FTZ R0, R72, c[0x0][0x320] ;  /* 0x0000c80048007a20 */ /* 0x004fc80000410000 */
[----:B------:R2:W1:Y:S03]  /*2ec0*/  MUFU.TANH R117, R0 ;  /* 0x0000000000757308 */ /* 0x0004660000002400 */
[----:B-----5:R-:W-:Y:S01]  /*2ed0*/  HMMA.16816.F32.BF16 R52, R16, R48, R56 ;  /* 0x000000301034723c */ /* 0x020fe20000041838 */
[----:B--2---:R-:W-:-:S04]  /*2ee0*/  FMUL.FTZ R0, R73, c[0x0][0x320] ;  /* 0x0000c80049007a20 */ /* 0x004fc80000410000 */
[----:B------:R2:W1:Y:S03]  /*2ef0*/  MUFU.TANH R93, R0 ;  /* 0x00000000005d7308 */ /* 0x0004660000002400 */
[----:B------:R-:W-:Y:S01]  /*2f00*/  HMMA.16816.F32.BF16 R56, R28, R94, RZ ;  /* 0x0000005e1c38723c */ /* 0x000fe200000418ff */
[----:B--2---:R-:W-:-:S04]  /*2f10*/  FMUL.FTZ R0, R74, c[0x0][0x320] ;  /* 0x0000c8004a007a20 */ /* 0x004fc80000410000 */
[----:B------:R2:W1:Y:S03]  /*2f20*/  MUFU.TANH R96, R0 ;  /* 0x0000000000607308 */ /* 0x0004660000002400 */
[----:B------:R-:W-:Y:S01]  /*2f30*/  HMMA.16816.F32.BF16 R40, R12, R48, R40 ;  /* 0x000000300c28723c */ /* 0x000fe20000041828 */
[----:B--2---:R-:W-:-:S04]  /*2f40*/  FMUL.FTZ R0, R75, c[0x0][0x320] ;  /* 0x0000c8004b007a20 */ /* 0x004fc80000410000 */
[----:B------:R2:W1:Y:S03]  /*2f50*/  MUFU.TANH R97, R0 ;  /* 0x0000000000617308 */ /* 0x0004660000002400 */
[----:B------:R-:W-:Y:S01]  /*2f60*/  HMMA.16816.F32.BF16 R44, R24, R98, R44 ;  /* 0x00000062182c723c */ /* 0x000fe2000004182c */
[----:B--2---:R-:W-:-:S04]  /*2f70*/  FMUL.FTZ R0, R64, c[0x0][0x320] ;  /* 0x0000c80040007a20 */ /* 0x004fc80000410000 */
[----:B------:R2:W1:Y:S02]  /*2f80*/  MUFU.TANH R194, R0 ;  /* 0x0000000000c27308 */ /* 0x0004640000002400 */
[----:B--2---:R-:W-:-:S06]  /*2f90*/  FMUL.FTZ R0, R65, c[0x0][0x320] ;  /* 0x0000c80041007a20 */ /* 0x004fcc0000410000 */
[----:B------:R2:W1:Y:S01]  /*2fa0*/  MUFU.TANH R192, R0 ;  /* 0x0000000000c07308 */ /* 0x0004620000002400 */
[----:B------:R-:W-:Y:S01]  /*2fb0*/  HMMA.16816.F32.BF16 R60, R20, R98, R56 ;  /* 0x00000062143c723c */ /* 0x000fe20000041838 */
[----:B--2---:R-:W-:-:S06]  /*2fc0*/  FMUL.FTZ R0, R66, c[0x0][0x320] ;  /* 0x0000c80042007a20 */ /* 0x004fcc0000410000 */
[----:B------:R2:W1:Y:S01]  /*2fd0*/  MUFU.TANH R196, R0 ;  /* 0x0000000000c47308 */ /* 0x0004620000002400 */
[----:B------:R-:W-:Y:S01]  /*2fe0*/  HMMA.16816.F32.BF16 R56, R32, R100, RZ ;  /* 0x000000642038723c */ /* 0x000fe200000418ff */
[----:B--2---:R-:W-:-:S07]  /*2ff0*/  FMUL.FTZ R0, R67, c[0x0][0x320] ;  /* 0x0000c80043007a20 */ /* 0x004fce0000410000 */
[----:B-1----:R-:W-:Y:S01]  /*3000*/  HMMA.16816.F32.BF16 R64, R8, R36, R52 ;  /* 0x000000240840723c */ /* 0x002fe20000041834 */
[----:B------:R1:W2:Y:S02]  /*3010*/  MUFU.TANH R195, R0 ;  /* 0x0000000000c37308 */ /* 0x0002a40000002400 */
[----:B-1----:R-:W-:-:S06]  /*3020*/  FMUL.FTZ R0, R68, c[0x0][0x320] ;  /* 0x0000c80044007a20 */ /* 0x002fcc0000410000 */
[----:B------:R1:W1:Y:S01]  /*3030*/  MUFU.TANH R89, R0 ;  /* 0x0000000000597308 */ /* 0x0002620000002400 */
[----:B------:R-:W-:Y:S01]  /*3040*/  HMMA.16816.F32.BF16 R72, R4, R36, R40 ;  /* 0x000000240448723c */ /* 0x000fe20000041828 */
[----:B------:R-:W5:Y:S07]  /*3050*/  LDSM.16.M88.4 R40, [R229+0x2000] ;  /* 0x00200000e528783b */ /* 0x000f6e0000000200 */
[----:B------:R-:W-:Y:S01]  /*3060*/  HMMA.16816.F32.BF16 R44, R16, R50, R44 ;  /* 0x00000032102c723c */ /* 0x000fe2000004182c */
[----:B-1----:R-:W-:-:S07]  /*3070*/  FMUL.FTZ R0, R69, c[0x0][0x320] ;  /* 0x0000c80045007a20 */ /* 0x002fce0000410000 */
[----:B------:R-:W-:Y:S01]  /*3080*/  HMMA.16816.F32.BF16 R52, R28, R100, RZ ;  /* 0x000000641c34723c */ /* 0x000fe200000418ff */
[----:B------:R1:W1:Y:S02]  /*3090*/  MUFU.TANH R88, R0 ;  /* 0x0000000000587308 */ /* 0x0002640000002400 */
[----:B-1----:R-:W-:-:S06]  /*30a0*/  FMUL.FTZ R0, R70, c[0x0][0x320] ;  /* 0x0000c80046007a20 */ /* 0x002fcc0000410000 */
[----:B------:R1:W1:Y:S01]  /*30b0*/  MUFU.TANH R90, R0 ;  /* 0x00000000005a7308 */ /* 0x0002620000002400 */
[----:B------:R-:W-:Y:S01]  /*30c0*/  HMMA.16816.F32.BF16 R60, R12, R50, R60 ;  /* 0x000000320c3c723c */ /* 0x000fe2000004183c */
        /* <DEDUP_REMOVED lines=8> */
[----:B------:R-:W-:Y:S01]  /*3150*/  HMMA.16816.F32.BF16 R52, R32, R102, RZ ;  /* 0x000000662034723c */ /* 0x000fe200000418ff */
[----:B-1----:R-:W-:-:S06]  /*3160*/  FMUL.FTZ R0, R66, c[0x0][0x320] ;  /* 0x0000c80042007a20 */ /* 0x002fcc0000410000 */
[----:B------:R1:W1:Y:S02]  /*3170*/  MUFU.TANH R193, R0 ;  /* 0x0000000000c17308 */ /* 0x0002640000002400 */
[----:B-1----:R-:W-:Y:S02]  /*3180*/  FMUL.FTZ R0, R67, c[0x0][0x320] ;  /* 0x0000c80043007a20 */ /* 0x002fe40000410000 */
[----:B------:R-:W-:Y:S01]  /*3190*/  HMMA.16816.F32.BF16 R64, R8, R38, R44 ;  /* 0x000000260840723c */ /* 0x000fe2000004182c */
[----:B------:R-:W1:Y:S03]  /*31a0*/  LDSM.16.M88.4 R44, [R226+0x2000] ;  /* 0x00200000e22c783b */ /* 0x000e660000000200 */
[----:B------:R2:W1:Y:S02]  /*31b0*/  MUFU.TANH R191, R0 ;  /* 0x0000000000bf7308 */ /* 0x0004640000002400 */
[----:B--2---:R-:W-:-:S06]  /*31c0*/  FMUL.FTZ R0, R72, c[0x0][0x320] ;  /* 0x0000c80048007a20 */ /* 0x004fcc0000410000 */
[----:B------:R2:W1:Y:S01]  /*31d0*/  MUFU.TANH R87, R0 ;  /* 0x0000000000577308 */ /* 0x0004620000002400 */
[----:B------:R-:W-:Y:S08]  /*31e0*/  HMMA.16816.F32.BF16 R68, R4, R38, R60 ;  /* 0x000000260444723c */ /* 0x000ff0000004183c */
[----:B-----5:R-:W-:Y:S01]  /*31f0*/  HMMA.16816.F32.BF16 R56, R16, R40, R56 ;  /* 0x000000281038723c */ /* 0x020fe20000041838 */
[----:B--2---:R-:W-:-:S07]  /*3200*/  FMUL.FTZ R0, R73, c[0x0][0x320] ;  /* 0x0000c80049007a20 */ /* 0x004fce0000410000 */
[----:B------:R-:W-:Y:S01]  /*3210*/  HMMA.16816.F32.BF16 R60, R28, R102, RZ ;  /* 0x000000661c3c723c */ /* 0x000fe200000418ff */
[----:B------:R2:W1:Y:S07]  /*3220*/  MUFU.TANH R86, R0 ;  /* 0x0000000000567308 */ /* 0x00046e0000002400 */
        /* <DEDUP_REMOVED lines=10> */
[----:B------:R2:W2:Y:S01]  /*32d0*/  MUFU.TANH R152, R0 ;  /* 0x0000000000987308 */ /* 0x0004a20000002400 */
[----:B-1----:R-:W-:Y:S01]  /*32e0*/  HMMA.16816.F32.BF16 R72, R4, R44, R36 ;  /* 0x0000002c0448723c */ /* 0x002fe20000041824 */
[----:B--2---:R-:W-:-:S06]  /*32f0*/  FMUL.FTZ R0, R66, c[0x0][0x320] ;  /* 0x0000c80042007a20 */ /* 0x004fcc0000410000 */
[----:B------:R1:W2:Y:S01]  /*3300*/  MUFU.TANH R163, R0 ;  /* 0x0000000000a37308 */ /* 0x0002a20000002400 */
[----:B------:R-:W-:Y:S01]  /*3310*/  HMMA.16816.F32.BF16 R36, R16, R42, R48 ;  /* 0x0000002a1024723c */ /* 0x000fe20000041830 */
[----:B------:R-:W5:Y:S01]  /*3320*/  LDSM.16.M88.4 R48, [R229+0x2800] ;  /* 0x00280000e530783b */ /* 0x000f620000000200 */
[----:B-1----:R-:W-:-:S06]  /*3330*/  FMUL.FTZ R0, R67, c[0x0][0x320] ;  /* 0x0000c80043007a20 */ /* 0x002fcc0000410000 */
[----:B------:R-:W-:Y:S08]  /*3340*/  HMMA.16816.F32.BF16 R64, R8, R44, R56 ;  /* 0x0000002c0840723c */ /* 0x000ff00000041838 */
[----:B------:R-:W-:Y:S01]  /*3350*/  HMMA.16816.F32.BF16 R56, R32, R108, RZ ;  /* 0x0000006c2038723c */ /* 0x000fe200000418ff */
[----:B------:R1:W1:Y:S02]  /*3360*/  MUFU.TANH R160, R0 ;  /* 0x0000000000a07308 */ /* 0x0002640000002400 */
[----:B-1----:R-:W-:-:S06]  /*3370*/  FMUL.FTZ R0, R68, c[0x0][0x320] ;  /* 0x0000c80044007a20 */ /* 0x002fcc0000410000 */
[----:B------:R1:W1:Y:S01]  /*3380*/  MUFU.TANH R83, R0 ;  /* 0x0000000000537308 */ /* 0x0002620000002400 */
[----:B------:R-:W-:Y:S08]  /*3390*/  HMMA.16816.F32.BF16 R52, R28, R108, RZ ;  /* 0x0000006c1c34723c */ /* 0x000ff000000418ff */
        /* <DEDUP_REMOVED lines=8> */
[----:B-1----:R-:W-:-:S06]  /*3420*/  FMUL.FTZ R0, R64, c[0x0][0x320] ;  /* 0x0000c80040007a20 */ /* 0x002fcc0000410000 */
[----:B------:R1:W1:Y:S01]  /*3430*/  MUFU.TANH R99, R0 ;  /* 0x0000000000637308 */ /* 0x0002620000002400 */
[----:B------:R-:W-:Y:S01]  /*3440*/  HMMA.16816.F32.BF16 R40, R20, R112, R52 ;  /* 0x000000701428723c */ /* 0x000fe20000041834 */
[----:B-1----:R-:W-:-:S06]  /*3450*/  FMUL.FTZ R0, R65, c[0x0][0x320] ;  /* 0x0000c80041007a20 */ /* 0x002fcc0000410000 */
[----:B------:R1:W1:Y:S01]  /*3460*/  MUFU.TANH R98, R0 ;  /* 0x0000000000627308 */ /* 0x0002620000002400 */
[----:B------:R-:W-:Y:S08]  /*3470*/  HMMA.16816.F32.BF16 R68, R4, R46, R60 ;  /* 0x0000002e0444723c */ /* 0x000ff0000004183c */
[----:B-----5:R-:W-:Y:S01]  /*3480*/  HMMA.16816.F32.BF16 R52, R16, R48, R56 ;  /* 0x000000301034723c */ /* 0x020fe20000041838 */
[----:B-1----:R-:W-:-:S04]  /*3490*/  FMUL.FTZ R0, R66, c[0x0][0x320] ;  /* 0x0000c80042007a20 */ /* 0x002fc80000410000 */
[----:B------:R1:W1:Y:S03]  /*34a0*/  MUFU.TANH R156, R0 ;  /* 0x00000000009c7308 */ /* 0x0002660000002400 */
[----:B------:R-:W-:Y:S01]  /*34b0*/  HMMA.16816.F32.BF16 R56, R28, R110, RZ ;  /* 0x0000006e1c38723c */ /* 0x000fe200000418ff */
[----:B-1----:R-:W-:-:S07]  /*34c0*/  FMUL.FTZ R0, R67, c[0x0][0x320] ;  /* 0x0000c80043007a20 */ /* 0x002fce0000410000 */
[----:B------:R-:W-:Y:S01]  /*34d0*/  HMMA.16816.F32.BF16 R64, R8, R46, R36 ;  /* 0x0000002e0840723c */ /* 0x000fe20000041824 */
[----:B------:R-:W1:Y:S07]  /*34e0*/  LDSM.16.M88.4 R36, [R226+0x2800] ;  /* 0x00280000e224783b */ /* 0x000e6e0000000200 */
[----:B------:R-:W-:Y:S01]  /*34f0*/  HMMA.16816.F32.BF16 R44, R32, R110, RZ ;  /* 0x0000006e202c723c */ /* 0x000fe200000418ff */
[----:B------:R5:W1:Y:S07]  /*3500*/  MUFU.TANH R155, R0 ;  /* 0x00000000009b7308 */ /* 0x000a6e0000002400 */
[-C--:B------:R-:W-:Y:S01]  /*3510*/  HMMA.16816.F32.BF16 R60, R20, R114.reuse, R56 ;  /* 0x00000072143c723c */ /* 0x080fe20000041838 */
[----:B-----5:R-:W-:Y:S11]  /*3520*/  FMUL.FTZ R0, R72, c[0x0][0x320] ;  /* 0x0000c80048007a20 */ /* 0x020ff60000410000 */
[----:B------:R-:W-:Y:S04]  /*3530*/  @!UPT UIADD3 URZ, URZ, URZ, URZ ;  /* 0x0000003f3f3ff290 */ /* 0x000fe8000fffe03f */
[----:B------:R-:W-:Y:S01]  /*3540*/  HMMA.16816.F32.BF16 R44, R24, R114, R44 ;  /* 0x00000072182c723c */ /* 0x000fe2000004182c */
[----:B------:R5:W1:Y:S02]  /*3550*/  MUFU.TANH R79, R0 ;  /* 0x00000000004f7308 */ /* 0x000a640000002400 */
[----:B-----5:R-:W-:-:S06]  /*3560*/  FMUL.FTZ R0, R73, c[0x0][0x320] ;  /* 0x0000c80049007a20 */ /* 0x020fcc0000410000 */
[----:B------:R5:W1:Y:S01]  /*3570*/  MUFU.TANH R78, R0 ;  /* 0x00000000004e7308 */ /* 0x000a620000002400 */
[----:B------:R-:W-:Y:S01]  /*3580*/  HMMA.16816.F32.BF16 R40, R12, R48, R40 ;  /* 0x000000300c28723c */ /* 0x000fe20000041828 */
[----:B-----5:R-:W-:-:S06]  /*3590*/  FMUL.FTZ R0, R74, c[0x0][0x320] ;  /* 0x0000c8004a007a20 */ /* 0x020fcc0000410000 */
[----:B------:R5:W1:Y:S07]  /*35a0*/  MUFU.TANH R81, R0 ;  /* 0x0000000000517308 */ /* 0x000a6e0000002400 */
[-C--:B------:R-:W-:Y:S08]  /*35b0*/  HMMA.16816.F32.BF16 R44, R16, R50.reuse, R44 ;  /* 0x00000032102c723c */ /* 0x080ff0000004182c */
[----:B------:R-:W-:Y:S01]  /*35c0*/  HMMA.16816.F32.BF16 R48, R12, R50, R60 ;  /* 0x000000320c30723c */ /* 0x000fe2000004183c */
[----:B-----5:R-:W-:-:S04]  /*35d0*/  FMUL.FTZ R0, R75, c[0x0][0x320] ;  /* 0x0000c8004b007a20 */ /* 0x020fc80000410000 */
[----:B------:R5:W1:Y:S02]  /*35e0*/  MUFU.TANH R80, R0 ;  /* 0x0000000000507308 */ /* 0x000a640000002400 */
[----:B-----5:R-:W-:-:S06]  /*35f0*/  FMUL.FTZ R0, R64, c[0x0][0x320] ;  /* 0x0000c80040007a20 */ /* 0x020fcc0000410000 */
[----:B------:R5:W1:Y:S02]  /*3600*/  MUFU.TANH R95, R0 ;  /* 0x00000000005f7308 */ /* 0x000a640000002400 */
[----:B-----5:R-:W-:-:S06]  /*3610*/  FMUL.FTZ R0, R65, c[0x0][0x320] ;  /* 0x0000c80041007a20 */ /* 0x020fcc0000410000 */
[----:B------:R5:W1:Y:S01]  /*3620*/  MUFU.TANH R94, R0 ;  /* 0x00000000005e7308 */ /* 0x000a620000002400 */
[----:B------:R-:W-:Y:S01]  /*3630*/  HMMA.16816.F32.BF16 R56, R32, R120, RZ ;  /* 0x000000782038723c */ /* 0x000fe200000418ff */
[----:B-----5:R-:W-:-:S06]  /*3640*/  FMUL.FTZ R0, R66, c[0x0][0x320] ;  /* 0x0000c80042007a20 */ /* 0x020fcc0000410000 */
[----:B------:R5:W1:Y:S01]  /*3650*/  MUFU.TANH R150, R0 ;  /* 0x0000000000967308 */ /* 0x000a620000002400 */
[----:B------:R-:W-:Y:S01]  /*3660*/  HMMA.16816.F32.BF16 R32, R32, R122, RZ ;  /* 0x0000007a2020723c */ /* 0x000fe200000418ff */
[----:B-----5:R-:W-:-:S07]  /*3670*/  FMUL.FTZ R0, R67, c[0x0][0x320] ;  /* 0x0000c80043007a20 */ /* 0x020fce0000410000 */
[----:B-1----:R-:W-:Y:S01]  /*3680*/  HMMA.16816.F32.BF16 R64, R8, R36, R52 ;  /* 0x000000240840723c */ /* 0x002fe20000041834 */
[----:B------:R1:W1:Y:S07]  /*3690*/  MUFU.TANH R149, R0 ;  /* 0x0000000000957308 */ /* 0x00026e0000002400 */
[----:B------:R-:W-:Y:S01]  /*36a0*/  HMMA.16816.F32.BF16 R52, R28, R120, RZ ;  /* 0x000000781c34723c */ /* 0x000fe200000418ff */
[----:B-1----:R-:W-:-:S07]  /*36b0*/  FMUL.FTZ R0, R68, c[0x0][0x320] ;  /* 0x0000c80044007a20 */ /* 0x002fce0000410000 */
[----:B------:R-:W-:Y:S01]  /*36c0*/  HMMA.16816.F32.BF16 R60, R4, R38, R48 ;  /* 0x00000026043c723c */ /* 0x000fe20000041830 */
[----:B------:R1:W1:Y:S07]  /*36d0*/  MUFU.TANH R76, R0 ;  /* 0x00000000004c7308 */ /* 0x00026e0000002400 */
[----:B------:R-:W-:Y:S01]  /*36e0*/  HMMA.16816.F32.BF16 R48, R28, R122, RZ ;  /* 0x0000007a1c30723c */ /* 0x000fe200000418ff */
[----:B-1----:R-:W-:-:S07]  /*36f0*/  FMUL.FTZ R0, R69, c[0x0][0x320] ;  /* 0x0000c80045007a20 */ /* 0x002fce0000410000 */
[----:B------:R-:W-:Y:S01]  /*3700*/  HMMA.16816.F32.BF16 R72, R4, R36, R40 ;  /* 0x000000240448723c */ /* 0x000fe20000041828 */
[----:B------:R-:W1:Y:S01]  /*3710*/  LDSM.16.M88.4 R40, [R229+0x3000] ;  /* 0x00300000e528783b */ /* 0x000e620000000200 */
[----:B------:R5:W1:Y:S02]  /*3720*/  MUFU.TANH R69, R0 ;  /* 0x0000000000457308 */ /* 0x000a640000002400 */
[----:B-----5:R-:W-:-:S06]  /*3730*/  FMUL.FTZ R0, R70, c[0x0][0x320] ;  /* 0x0000c80046007a20 */ /* 0x020fcc0000410000 */
[----:B------:R5:W1:Y:S01]  /*3740*/  MUFU.TANH R77, R0 ;  /* 0x00000000004d7308 */ /* 0x000a620000002400 */
[----:B------:R-:W-:Y:S01]  /*3750*/  HMMA.16816.F32.BF16 R56, R24, R124, R56 ;  /* 0x0000007c1838723c */ /* 0x000fe20000041838 */
[----:B-----5:R-:W-:-:S06]  /*3760*/  FMUL.FTZ R0, R71, c[0x0][0x320] ;  /* 0x0000c80047007a20 */ /* 0x020fcc0000410000 */
[----:B------:R5:W1:Y:S01]  /*3770*/  MUFU.TANH R70, R0 ;  /* 0x0000000000467308 */ /* 0x000a620000002400 */
[----:B------:R-:W-:Y:S01]  /*3780*/  HMMA.16816.F32.BF16 R52, R20, R124, R52 ;  /* 0x0000007c1434723c */ /* 0x000fe20000041834 */
[----:B-----5:R-:W-:-:S06]  /*3790*/  FMUL.FTZ R0, R64, c[0x0][0x320] ;  /* 0x0000c80040007a20 */ /* 0x020fcc0000410000 */
[----:B------:R5:W1:Y:S01]  /*37a0*/  MUFU.TANH R144, R0 ;  /* 0x0000000000907308 */ /* 0x000a620000002400 */
[-C--:B------:R-:W-:Y:S08]  /*37b0*/  HMMA.16816.F32.BF16 R24, R24, R126.reuse, R32 ;  /* 0x0000007e1818723c */ /* 0x080ff00000041820 */
[----:B------:R-:W-:Y:S01]  /*37c0*/  HMMA.16816.F32.BF16 R32, R20, R126, R48 ;  /* 0x0000007e1420723c */ /* 0x000fe20000041830 */
[----:B-----5:R-:W-:-:S04]  /*37d0*/  FMUL.FTZ R0, R65, c[0x0][0x320] ;  /* 0x0000c80041007a20 */ /* 0x020fc80000410000 */
[----:B------:R5:W1:Y:S02]  /*37e0*/  MUFU.TANH R92, R0 ;  /* 0x00000000005c7308 */ /* 0x000a640000002400 */
[----:B-----5:R-:W-:-:S06]  /*37f0*/  FMUL.FTZ R0, R66, c[0x0][0x320] ;  /* 0x0000c80042007a20 */ /* 0x020fcc0000410000 */
[----:B------:R5:W1:Y:S02]  /*3800*/  MUFU.TANH R148, R0 ;  /* 0x0000000000947308 */ /* 0x000a640000002400 */
[----:B-----5:R-:W-:Y:S02]  /*3810*/  FMUL.FTZ R0, R67, c[0x0][0x320] ;  /* 0x0000c80043007a20 */ /* 0x020fe40000410000 */
[----:B------:R-:W-:Y:S01]  /*3820*/  HMMA.16816.F32.BF16 R64, R8, R38, R44 ;  /* 0x000000260840723c */ /* 0x000fe2000004182c */
[----:B------:R-:W5:Y:S07]  /*3830*/  LDSM.16.M88.4 R44, [R226+0x3000] ;  /* 0x00300000e22c783b */ /* 0x000f6e0000000200 */
[----:B-1----:R-:W-:Y:S01]  /*3840*/  HMMA.16816.F32.BF16 R28, R12, R40, R52 ;  /* 0x000000280c1c723c */ /* 0x002fe20000041834 */
[----:B------:R-:W-:Y:S01]  /*3850*/  FMUL.FTZ R73, R73, c[0x0][0x320] ;  /* 0x0000c80049497a20 */ /* 0x000fe20000410000 */
[----:B------:R1:W1:Y:S01]  /*3860*/  MUFU.TANH R154, R0 ;  /* 0x00000000009a7308 */ /* 0x0002620000002400 */
[----:B------:R-:W-:Y:S01]  /*3870*/  FMUL.FTZ R74, R74, c[0x0][0x320] ;  /* 0x0000c8004a4a7a20 */ /* 0x000fe20000410000 */
[----:B------:R-:W-:Y:S01]  /*3880*/  ISETP.GE.AND P0, PT, R217, 0x2, PT ;  /* 0x00000002d900780c */ /* 0x000fe20003f06270 */
[----:B------:R-:W-:Y:S01]  /*3890*/  FMUL.FTZ R75, R75, c[0x0][0x320] ;  /* 0x0000c8004b4b7a20 */ /* 0x000fe20000410000 */
[----:B------:R-:W-:-:S04]  /*38a0*/  DEPBAR.LE SB0, 0x0 ;  /* 0x000080000000791a */ /* 0x000fc80000000000 */
[C---:B------:R-:W-:Y:S08]  /*38b0*/  HMMA.16816.F32.BF16 R36, R16.reuse, R40, R56 ;  /* 0x000000281024723c */ /* 0x040ff00000041838 */
[-C--:B------:R-:W-:Y:S08]  /*38c0*/  HMMA.16816.F32.BF16 R16, R16, R42.reuse, R24 ;  /* 0x0000002a1010723c */ /* 0x080ff00000041818 */
[----:B------:R-:W-:Y:S08]  /*38d0*/  HMMA.16816.F32.BF16 R12, R12, R42, R32 ;  /* 0x0000002a0c0c723c */ /* 0x000ff00000041820 */
[-C--:B-----5:R-:W-:Y:S08]  /*38e0*/  HMMA.16816.F32.BF16 R20, R4, R44.reuse, R28 ;  /* 0x0000002c0414723c */ /* 0x0a0ff0000004181c */
[C---:B------:R-:W-:Y:S08]  /*38f0*/  HMMA.16816.F32.BF16 R36, R8.reuse, R44, R36 ;  /* 0x0000002c0824723c */ /* 0x040ff00000041824 */
[-C--:B------:R-:W-:Y:S08]  /*3900*/  HMMA.16816.F32.BF16 R8, R8, R46.reuse, R16 ;  /* 0x0000002e0808723c */ /* 0x080ff00000041810 */
[----:B------:R-:W-:Y:S01]  /*3910*/  HMMA.16816.F32.BF16 R4, R4, R46, R12 ;  /* 0x0000002e0404723c */ /* 0x000fe2000004180c */
[----:B------:R-:W-:-:S02]  /*3920*/  FMUL.FTZ R64, R64, c[0x0][0x320] ;  /* 0x0000c80040407a20 */ /* 0x000fc40000410000 */
[----:B------:R-:W-:Y:S02]  /*3930*/  FMUL.FTZ R65, R65, c[0x0][0x320] ;  /* 0x0000c80041417a20 */ /* 0x000fe40000410000 */
[----:B------:R-:W-:Y:S02]  /*3940*/  FMUL.FTZ R66, R66, c[0x0][0x320] ;  /* 0x0000c80042427a20 */ /* 0x000fe40000410000 */
[----:B------:R-:W-:Y:S02]  /*3950*/  FMUL.FTZ R67, R67, c[0x0][0x320] ;  /* 0x0000c80043437a20 */ /* 0x000fe40000410000 */
[----:B------:R-:W-:Y:S02]  /*3960*/  FMUL.FTZ R60, R60, c[0x0][0x320] ;  /* 0x0000c8003c3c7a20 */ /* 0x000fe40000410000 */
[----:B------:R-:W-:Y:S02]  /*3970*/  FMUL.FTZ R61, R61, c[0x0][0x320] ;  /* 0x0000c8003d3d7a20 */ /* 0x000fe40000410000 */
[----:B------:R-:W-:-:S02]  /*3980*/  FMUL.FTZ R62, R62, c[0x0][0x320] ;  /* 0x0000c8003e3e7a20 */ /* 0x000fc40000410000 */
[----:B------:R-:W-:Y:S02]  /*3990*/  FMUL.FTZ R63, R63, c[0x0][0x320] ;  /* 0x0000c8003f3f7a20 */ /* 0x000fe40000410000 */
[----:B------:R-:W-:Y:S02]  /*39a0*/  FMUL.FTZ R20, R20, c[0x0][0x320] ;  /* 0x0000c80014147a20 */ /* 0x000fe40000410000 */
[----:B------:R-:W-:Y:S02]  /*39b0*/  FMUL.FTZ R23, R23, c[0x0][0x320] ;  /* 0x0000c80017177a20 */ /* 0x000fe40000410000 */
[----:B-1----:R-:W-:Y:S02]  /*39c0*/  FMUL.FTZ R0, R72, c[0x0][0x320] ;  /* 0x0000c80048007a20 */ /* 0x002fe40000410000 */
[----:B------:R-:W-:Y:S02]  /*39d0*/  FMUL.FTZ R36, R36, c[0x0][0x320] ;  /* 0x0000c80024247a20 */ /* 0x000fe40000410000 */
        /* <DEDUP_REMOVED lines=10> */
[----:B------:R-:W-:Y:S02]  /*3a80*/  FMUL.FTZ R5, R5, c[0x0][0x320] ;  /* 0x0000c80005057a20 */ /* 0x000fe40000410000 */
[----:B------:R-:W-:Y:S02]  /*3a90*/  FMUL.FTZ R6, R6, c[0x0][0x320] ;  /* 0x0000c80006067a20 */ /* 0x000fe40000410000 */
[----:B------:R-:W-:Y:S01]  /*3aa0*/  FMUL.FTZ R7, R7, c[0x0][0x320] ;  /* 0x0000c80007077a20 */ /* 0x000fe20000410000 */
[----:B------:R1:W1:Y:S08]  /*3ab0*/  MUFU.TANH R71, R64 ;  /* 0x0000004000477308 */ /* 0x0002700000002400 */
[----:B------:R1:W1:Y:S08]  /*3ac0*/  MUFU.TANH R125, R65 ;  /* 0x00000041007d7308 */ /* 0x0002700000002400 */
[----:B------:R1:W1:Y:S08]  /*3ad0*/  MUFU.TANH R24, R20 ;  /* 0x0000001400187308 */ /* 0x0002700000002400 */
[----:B------:R1:W1:Y:S08]  /*3ae0*/  MUFU.TANH R27, R23 ;  /* 0x00000017001b7308 */ /* 0x0002700000002400 */
[----:B------:R1:W1:Y:S08]  /*3af0*/  MUFU.TANH R68, R0 ;  /* 0x0000000000447308 */ /* 0x0002700000002400 */
        /* <DEDUP_REMOVED lines=23> */
[----:B------:R-:W-:Y:S01]  /*3c70*/  BSSY B0, `(.L_x_515) ;  /* 0x0000026000007945 */ /* 0x000fe20003800000 */
[----:B------:R-:W-:Y:S06]  /*3c80*/  BAR.SYNC.DEFER_BLOCKING 0x0 ;  /* 0x0000000000007b1d */ /* 0x000fec0000010000 */
[----:B------:R-:W-:Y:S05]  /*3c90*/  @!P0 BRA `(.L_x_516) ;  /* 0x0000023000008947 */ /* 0x000fea0003800000 */
[----:B-1234-:R-:W-:Y:S01]  /*3ca0*/  IADD3 R0, R217, -0x2, RZ ;  /* 0xfffffffed9007810 */ /* 0x01efe20007ffe0ff */
[C---:B------:R-:W-:Y:S01]  /*3cb0*/  IMAD.SHL.U32 R15, R164.reuse, 0x20, RZ ;  /* 0x00000020a40f7824 */ /* 0x040fe200078e00ff */
[----:B------:R-:W-:-:S02]  /*3cc0*/  SHF.L.U64.HI R14, R164, 0x5, R165 ;  /* 0x00000005a40e7819 */ /* 0x000fc400000102a5 */
[----:B------:R-:W-:-:S05]  /*3cd0*/  SHF.R.S32.HI R2, RZ, 0x1f, R0 ;  /* 0x0000001fff027819 */ /* 0x000fca0000011400 */
[----:B------:R-:W-:Y:S02]  /*3ce0*/  IMAD R4, R2, c[0x0][0x1e0], RZ ;  /* 0x0000780002047a24 */ /* 0x000fe400078e02ff */
[----:B------:R-:W-:-:S04]  /*3cf0*/  IMAD.WIDE.U32 R2, R0, c[0x0][0x1e0], RZ ;  /* 0x0000780000027a25 */ /* 0x000fc800078e00ff */
[----:B------:R-:W-:-:S04]  /*3d00*/  IMAD R0, R0, c[0x0][0x1e4], R4 ;  /* 0x0000790000007a24 */ /* 0x000fc800078e0204 */
[----:B------:R-:W-:Y:S02]  /*3d10*/  IMAD.IADD R0, R3, 0x1, R0 ;  /* 0x0000000103007824 */ /* 0x000fe400078e0200 */
[----:B------:R-:W-:-:S04]  /*3d20*/  IMAD.WIDE.U32 R2, R2, 0x70, R128 ;  /* 0x0000007002027825 */ /* 0x000fc800078e0080 */
[----:B------:R-:W-:Y:S01]  /*3d30*/  IMAD R0, R0, 0x70, RZ ;  /* 0x0000007000007824 */ /* 0x000fe200078e02ff */
[----:B------:R-:W-:-:S03]  /*3d40*/  LEA R12, P0, R2, c[0x0][0x1c8], 0x1 ;  /* 0x00007200020c7a11 */ /* 0x000fc600078008ff */
[----:B------:R-:W-:Y:S01]  /*3d50*/  IMAD.IADD R0, R3, 0x1, R0 ;  /* 0x0000000103007824 */ /* 0x000fe200078e0200 */
[----:B------:R-:W-:-:S04]  /*3d60*/  IADD3 R10, P1, R15, R12, RZ ;  /* 0x0000000c0f0a7210 */ /* 0x000fc80007f3e0ff */
[----:B------:R-:W-:Y:S02]  /*3d70*/  LEA.HI.X R13, R2, c[0x0][0x1cc], R0, 0x1, P0 ;  /* 0x00007300020d7a11 */ /* 0x000fe400000f0c00 */
[----:B------:R-:W-:Y:S02]  /*3d80*/  IADD3 R8, P0, R10, R15, RZ ;  /* 0x0000000f0a087210 */ /* 0x000fe40007f1e0ff */
[----:B------:R-:W-:Y:S01]  /*3d90*/  IADD3.X R11, R14, R13, RZ, P1, !PT ;  /* 0x0000000d0e0b7210 */ /* 0x000fe20000ffe4ff */
[----:B------:R-:W-:Y:S01]  /*3da0*/  @!PT LDS RZ, [RZ] ;  /* 0x00000000fffff984 */ /* 0x000fe20000000800 */
[----:B------:R-:W-:Y:S01]  /*3db0*/  @!PT LDS RZ, [RZ] ;  /* 0x00000000fffff984 */ /* 0x000fe20000000800 */
[----:B------:R-:W-:Y:S01]  /*3dc0*/  @!PT LDS RZ, [RZ] ;  /* 0x00000000fffff984 */ /* 0x000fe20000000800 */
[----:B------:R1:W-:Y:S01]  /*3dd0*/  LDGSTS.E.BYPASS.LTC128B.128 [R241+0x3900], [R12.64], !P6 ;  /* 0x039000000cf17fae */ /* 0x0003e2000f101d48 */
[----:B------:R-:W-:-:S03]  /*3de0*/  IADD3 R6, P1, R8, R15, RZ ;  /* 0x0000000f08067210 */ /* 0x000fc60007f3e0ff */
[--C-:B------:R-:W-:Y:S01]  /*3df0*/  IMAD.X R9, R11, 0x1, R14.reuse, P0 ;  /* 0x000000010b097824 */ /* 0x100fe200000e060e */
[-C--:B------:R-:W-:Y:S01]  /*3e00*/  IADD3 R4, P0, R6, R15.reuse, RZ ;  /* 0x0000000f06047210 */ /* 0x080fe20007f1e0ff */
[----:B------:R2:W-:Y:S02]  /*3e10*/  LDGSTS.E.BYPASS.LTC128B.128 [R241+0x4100], [R10.64], !P6 ;  /* 0x041000000af17fae */ /* 0x0005e4000f101d48 */
[--C-:B------:R-:W-:Y:S01]  /*3e20*/  IMAD.X R7, R9, 0x1, R14.reuse, P1 ;  /* 0x0000000109077824 */ /* 0x100fe200008e060e */
[-C--:B------:R-:W-:Y:S01]  /*3e30*/  IADD3 R2, P1, R4, R15.reuse, RZ ;  /* 0x0000000f04027210 */ /* 0x080fe20007f3e0ff */
[----:B------:R2:W-:Y:S03]  /*3e40*/  LDGSTS.E.BYPASS.LTC128B.128 [R241+0x4900], [R8.64], !P6 ;  /* 0x0490000008f17fae */ /* 0x0005e6000f101d48 */
[----:B------:R-:W-:Y:S01]  /*3e50*/  IADD3.X R5, R7, R14, RZ, P0, !PT ;  /* 0x0000000e07057210 */ /* 0x000fe200007fe4ff */
[----:B------:R2:W-:Y:S04]  /*3e60*/  LDGSTS.E.BYPASS.LTC128B.128 [R241+0x5100], [R6.64], !P6 ;  /* 0x0510000006f17fae */ /* 0x0005e8000f101d48 */
[----:B------:R-:W-:Y:S01]  /*3e70*/  IMAD.X R3, R5, 0x1, R14, P1 ;  /* 0x0000000105037824 */ /* 0x000fe200008e060e */
[----:B------:R2:W-:Y:S04]  /*3e80*/  LDGSTS.E.BYPASS.LTC128B.128 [R241+0x5900], [R4.64], !P6 ;  /* 0x0590000004f17fae */ /* 0x0005e8000f101d48 */
[----:B------:R2:W-:Y:S01]  /*3e90*/  LDGSTS.E.BYPASS.LTC128B.128 [R241+0x6100], [R2.64], !P6 ;  /* 0x0610000002f17fae */ /* 0x0005e2000f101d48 */
[----:B-1----:R-:W-:-:S04]  /*3ea0*/  IADD3 R12, P0, R2, R15, RZ ;  /* 0x0000000f020c7210 */ /* 0x002fc80007f1e0ff */
[----:B------:R-:W-:-:S05]  /*3eb0*/  IADD3.X R13, R3, R14, RZ, P0, !PT ;  /* 0x0000000e030d7210 */ /* 0x000fca00007fe4ff */
[----:B------:R2:W-:Y:S04]  /*3ec0*/  LDGSTS.E.BYPASS.LTC128B.128 [R241+0x6900], [R12.64], !P6 ;  /* 0x069000000cf17fae */ /* 0x0005e8000f101d48 */
.L_x_516:
[----:B--234-:R-:W-:Y:S05]  /*3ed0*/  BSYNC B0 ;  /* 0x0000000000007941 */ /* 0x01cfea0003800000 */
.L_x_515:
[----:B------:R-:W2:Y:S04]  /*3ee0*/  LDL R2, [R1+0x50] ;  /* 0x0000500001027983 */ /* 0x000ea80000100800 */
[----:B-1----:R-:W2:Y:S04]  /*3ef0*/  LDL R0, [R1+0x74] ;  /* 0x0000740001007983 */ /* 0x002ea80000100800 */
[----:B------:R-:W3:Y:S04]  /*3f00*/  LDL R7, [R1+0x4c] ;  /* 0x00004c0001077983 */ /* 0x000ee80000100800 */
        /* <DEDUP_REMOVED lines=8> */
[----:B------:R-:W-:Y:S04]  /*3f90*/  LDSM.16.MT88.4 R48, [R224] ;  /* 0x00000000e030783b */ /* 0x000fe80000004200 */
[----:B------:R-:W-:Y:S04]  /*3fa0*/  LDSM.16.MT88.4 R52, [R228] ;  /* 0x00000000e434783b */ /* 0x000fe80000004200 */
[----:B------:R-:W-:Y:S04]  /*3fb0*/  LDSM.16.MT88.4 R56, [R224+0x800] ;  /* 0x00080000e038783b */ /* 0x000fe80000004200 */
[----:B------:R-:W0:Y:S01]  /*3fc0*/  LDGDEPBAR ;  /* 0x00000000000079af */ /* 0x000e220000000000 */
[----:B--2---:R-:W-:-:S04]  /*3fd0*/  IMAD.IADD R0, R0, 0x1, R2 ;  /* 0x0000000100007824 */ /* 0x004fc800078e0202 */
[----:B------:R-:W-:-:S04]  /*3fe0*/  @P4 IMAD.HI.U32 R2, R0, c[0x0][0x2c8], RZ ;  /* 0x0000b20000024a27 */ /* 0x000fc800078e00ff */
[----:B------:R-:W-:Y:S01]  /*3ff0*/  IMAD.MOV.U32 R5, RZ, RZ, R0 ;  /* 0x000000ffff057224 */ /* 0x000fe200078e0000 */
[----:B------:R-:W-:Y:S02]  /*4000*/  @P4 SHF.R.U32.HI R5, RZ, c[0x0][0x2cc], R2 ;  /* 0x0000b300ff054a19 */ /* 0x000fe40000011602 */
[----:B------:R-:W-:-:S03]  /*4010*/  IADD3 R0, R116, c[0x0][0x1d0], RZ ;  /* 0x0000740074007a10 */ /* 0x000fc60007ffe0ff */
[----:B------:R-:W1:Y:S01]  /*4020*/  SHFL.IDX PT, R2, R5, 0x2, 0x1c1f ;  /* 0x005c1f0005027f89 */ /* 0x000e6200000e0000 */
[----:B---3--:R-:W-:Y:S01]  /*4030*/  IADD3 R3, -R7, 0x1, R0 ;  /* 0x0000000107037810 */ /* 0x008fe20007ffe100 */
[----:B------:R-:W-:Y:S02]  /*4040*/  IMAD.IADD R7, R0, 0x1, -R7 ;  /* 0x0000000100077824 */ /* 0x000fe400078e0a07 */
[----:B------:R-:W2:Y:S01]  /*4050*/  SHFL.IDX PT, R4, R5, 0x3, 0x1c1f ;  /* 0x007c1f0005047f89 */ /* 0x000ea200000e0000 */
[----:B------:R-:W-:-:S05]  /*4060*/  IADD3 R6, R3, -c[0x0][0x168], RZ ;  /* 0x80005a0003067a10 */ /* 0x000fca0007ffe0ff */
[C---:B-1----:R-:W-:Y:S02]  /*4070*/  IMAD.IADD R2, R6.reuse, 0x1, R2 ;  /* 0x0000000106027824 */ /* 0x042fe400078e0202 */
[----:B--2---:R-:W-:-:S03]  /*4080*/  IMAD.IADD R0, R6, 0x1, R4 ;  /* 0x0000000106007824 */ /* 0x004fc600078e0204 */
[----:B------:R-:W-:-:S04]  /*4090*/  IMNMX R2, R7, R2, PT ;  /* 0x0000000207027217 */ /* 0x000fc80003800200 */
[C---:B------:R-:W-:Y:S02]  /*40a0*/  ISETP.GT.AND P1, PT, R2.reuse, RZ, PT ;  /* 0x000000ff0200720c */ /* 0x040fe40003f24270 */
[C---:B------:R-:W-:Y:S02]  /*40b0*/  ISETP.GT.AND P3, PT, R2.reuse, 0x9, PT ;  /* 0x000000090200780c */ /* 0x040fe40003f64270 */
[C---:B------:R-:W-:Y:S02]  /*40c0*/  ISETP.GT.AND P2, PT, R2.reuse, 0x10, PT ;  /* 0x000000100200780c */ /* 0x040fe40003f44270 */
[C---:B------:R-:W-:Y:S02]  /*40d0*/  ISETP.GT.AND P0, PT, R2.reuse, 0x1, PT ;  /* 0x000000010200780c */ /* 0x040fe40003f04270 */
[----:B------:R-:W-:Y:S02]  /*40e0*/  FSEL R8, R157, -INF , P1 ;  /* 0xff8000009d087808 */ /* 0x000fe40000800000 */
[----:B------:R-:W-:-:S02]  /*40f0*/  ISETP.GT.AND P1, PT, R2, 0x11, PT ;  /* 0x000000110200780c */ /* 0x000fc40003f24270 */
[----:B------:R-:W-:Y:S02]  /*4100*/  FSEL R15, R137, -INF , P3 ;  /* 0xff800000890f7808 */ /* 0x000fe40001800000 */
[----:B------:R-:W-:Y:S02]  /*4110*/  FSEL R16, R136, -INF , P2 ;  /* 0xff80000088107808 */ /* 0x000fe40001000000 */
[C---:B------:R-:W-:Y:S02]  /*4120*/  ISETP.GT.AND P3, PT, R2.reuse, 0x20, PT ;  /* 0x000000200200780c */ /* 0x040fe40003f64270 */
[C---:B------:R-:W-:Y:S02]  /*4130*/  ISETP.GT.AND P2, PT, R2.reuse, 0x21, PT ;  /* 0x000000210200780c */ /* 0x040fe40003f44270 */
[----:B------:R-:W-:Y:S02]  /*4140*/  ISETP.GT.AND P5, PT, R2, 0x8, PT ;  /* 0x000000080200780c */ /* 0x000fe40003fa4270 */
[----:B------:R-:W-:-:S02]  /*4150*/  FSEL R9, R139, -INF , P0 ;  /* 0xff8000008b097808 */ /* 0x000fc40000000000 */
[C---:B------:R-:W-:Y:S02]  /*4160*/  ISETP.GT.AND P0, PT, R2.reuse, 0x18, PT ;  /* 0x000000180200780c */ /* 0x040fe40003f04270 */
[----:B------:R-:W-:Y:S02]  /*4170*/  FSEL R18, R135, -INF , P1 ;  /* 0xff80000087127808 */ /* 0x000fe40000800000 */
[C---:B------:R-:W-:Y:S02]  /*4180*/  ISETP.GT.AND P1, PT, R2.reuse, 0x28, PT ;  /* 0x000000280200780c */ /* 0x040fe40003f24270 */
[----:B------:R-:W-:Y:S02]  /*4190*/  FSEL R104, R117, -INF , P3 ;  /* 0xff80000075687808 */ /* 0x000fe40001800000 */
[----:B------:R-:W-:Y:S02]  /*41a0*/  FSEL R105, R93, -INF , P2 ;  /* 0xff8000005d697808 */ /* 0x000fe40001000000 */
[----:B------:R-:W-:-:S02]  /*41b0*/  ISETP.GT.AND P3, PT, R2, 0x31, PT ;  /* 0x000000310200780c */ /* 0x000fc40003f64270 */
[----:B------:R-:W-:Y:S02]  /*41c0*/  ISETP.GT.AND P2, PT, R2, 0x38, PT ;  /* 0x000000380200780c */ /* 0x000fe40003f44270 */
[----:B------:R-:W-:Y:S02]  /*41d0*/  FSEL R14, R138, -INF , P5 ;  /* 0xff8000008a0e7808 */ /* 0x000fe40002800000 */
[----:B------:R-:W-:Y:S02]  /*41e0*/  ISETP.GT.AND P5, PT, R2, 0x19, PT ;  /* 0x000000190200780c */ /* 0x000fe40003fa4270 */
[----:B------:R-:W-:Y:S02]  /*41f0*/  FSEL R19, R132, -INF , P0 ;  /* 0xff80000084137808 */ /* 0x000fe40000000000 */
[----:B------:R-:W-:Y:S02]  /*4200*/  ISETP.GT.AND P0, PT, R2, 0x29, PT ;  /* 0x000000290200780c */ /* 0x000fe40003f04270 */
[----:B------:R-:W-:-:S02]  /*4210*/  FSEL R106, R89, -INF , P1 ;  /* 0xff800000596a7808 */ /* 0x000fc40000800000 */
[----:B------:R-:W-:Y:S02]  /*4220*/  ISETP.GT.AND P1, PT, R2, 0x39, PT ;  /* 0x000000390200780c */ /* 0x000fe40003f24270 */
[----:B------:R-:W-:Y:S02]  /*4230*/  FSEL R137, R86, -INF , P3 ;  /* 0xff80000056897808 */ /* 0x000fe40001800000 */
[----:B------:R-:W-:Y:S02]  /*4240*/  FSEL R139, R83, -INF , P2 ;  /* 0xff800000538b7808 */ /* 0x000fe40001000000 */
[C---:B------:R-:W-:Y:S02]  /*4250*/  ISETP.GT.AND P3, PT, R2.reuse, 0x48, PT ;  /* 0x000000480200780c */ /* 0x040fe40003f64270 */
[----:B------:R-:W-:Y:S02]  /*4260*/  ISETP.GT.AND P2, PT, R2, 0x49, PT ;  /* 0x000000490200780c */ /* 0x000fe40003f44270 */
[----:B------:R-:W-:-:S02]  /*4270*/  FSEL R21, R118, -INF , P5 ;  /* 0xff80000076157808 */ /* 0x000fc40002800000 */
[----:B------:R-:W-:Y:S02]  /*4280*/  ISETP.GT.AND P5, PT, R2, 0x30, PT ;  /* 0x000000300200780c */ /* 0x000fe40003fa4270 */
[----:B------:R-:W-:Y:S02]  /*4290*/  FSEL R107, R88, -INF , P0 ;  /* 0xff800000586b7808 */ /* 0x000fe40000000000 */
[----:B------:R-:W-:Y:S02]  /*42a0*/  ISETP.GT.AND P0, PT, R2, 0x40, PT ;  /* 0x000000400200780c */ /* 0x000fe40003f04270 */
[----:B------:R-:W-:Y:S02]  /*42b0*/  FSEL R138, R82, -INF , P1 ;  /* 0xff800000528a7808 */ /* 0x000fe40000800000 */
[----:B------:R-:W-:Y:S02]  /*42c0*/  ISETP.GT.AND P1, PT, R2, 0x50, PT ;  /* 0x000000500200780c */ /* 0x000fe40003f24270 */
[----:B------:R-:W-:-:S02]  /*42d0*/  FSEL R189, R76, -INF , P3 ;  /* 0xff8000004cbd7808 */ /* 0x000fc40001800000 */
[----:B------:R-:W-:Y:S02]  /*42e0*/  FSEL R190, R69, -INF , P2 ;  /* 0xff80000045be7808 */ /* 0x000fe40001000000 */
[----:B------:R-:W-:Y:S02]  /*42f0*/  FMNMX.FTZ R72, R8, R9, !PT ;  /* 0x0000000908487209 */ /* 0x000fe40007810000 */
[C---:B------:R-:W-:Y:S02]  /*4300*/  ISETP.GT.AND P3, PT, R2.reuse, 0x59, PT ;  /* 0x000000590200780c */ /* 0x040fe40003f64270 */
[----:B------:R-:W-:Y:S02]  /*4310*/  ISETP.GT.AND P2, PT, R2, 0x60, PT ;  /* 0x000000600200780c */ /* 0x000fe40003f44270 */
[----:B------:R-:W-:Y:S02]  /*4320*/  IMNMX R0, R7, R0, PT ;  /* 0x0000000007007217 */ /* 0x000fe40003800200 */
[----:B------:R-:W-:-:S02]  /*4330*/  FSEL R136, R87, -INF , P5 ;  /* 0xff80000057887808 */ /* 0x000fc40002800000 */
[C---:B------:R-:W-:Y:S02]  /*4340*/  ISETP.GT.AND P5, PT, R2.reuse, 0x41, PT ;  /* 0x000000410200780c */ /* 0x040fe40003fa4270 */
[----:B------:R-:W-:Y:S02]  /*4350*/  FSEL R187, R79, -INF , P0 ;  /* 0xff8000004fbb7808 */ /* 0x000fe40000000000 */
[----:B------:R-:W-:Y:S02]  /*4360*/  ISETP.GT.AND P0, PT, R2, 0x51, PT ;  /* 0x000000510200780c */ /* 0x000fe40003f04270 */
[----:B------:R-:W-:Y:S02]  /*4370*/  FSEL R223, R68, -INF , P1 ;  /* 0xff80000044df7808 */ /* 0x000fe40000800000 */
[----:B------:R-:W-:Y:S02]  /*4380*/  FMNMX.FTZ R72, R14, R72, !PT ;  /* 0x000000480e487209 */ /* 0x000fe40007810000 */
[----:B------:R-:W-:-:S02]  /*4390*/  ISETP.GT.AND P1, PT, R2, 0x61, PT ;  /* 0x000000610200780c */ /* 0x000fc40003f24270 */
[----:B------:R-:W-:Y:S02]  /*43a0*/  FSEL R232, R61, -INF , P3 ;  /* 0xff8000003de87808 */ /* 0x000fe40001800000 */
[----:B------:R-:W-:Y:S02]  /*43b0*/  FSEL R231, R24, -INF , P2 ;  /* 0xff80000018e77808 */ /* 0x000fe40001000000 */
[C---:B------:R-:W-:Y:S02]  /*43c0*/  ISETP.GT.AND P3, PT, R0.reuse, RZ, PT ;  /* 0x000000ff0000720c */ /* 0x040fe40003f64270 */
[----:B------:R-:W-:Y:S02]  /*43d0*/  ISETP.GT.AND P2, PT, R0, 0x1, PT ;  /* 0x000000010000780c */ /* 0x000fe40003f44270 */
[----:B------:R-:W-:Y:S02]  /*43e0*/  FSEL R188, R78, -INF , P5 ;  /* 0xff8000004ebc7808 */ /* 0x000fe40002800000 */
[----:B------:R-:W-:-:S02]  /*43f0*/  ISETP.GT.AND P5, PT, R2, 0x58, PT ;  /* 0x000000580200780c */ /* 0x000fc40003fa4270 */
[----:B------:R-:W-:Y:S02]  /*4400*/  FSEL R234, R73, -INF , P0 ;  /* 0xff80000049ea7808 */ /* 0x000fe40000000000 */
[----:B------:R-:W-:Y:S02]  /*4410*/  FMNMX.FTZ R72, R15, R72, !PT ;  /* 0x000000480f487209 */ /* 0x000fe40007810000 */
[----:B------:R-:W-:Y:S02]  /*4420*/  ISETP.GT.AND P0, PT, R2, 0x68, PT ;  /* 0x000000680200780c */ /* 0x000fe40003f04270 */
[----:B------:R-:W-:Y:S02]  /*4430*/  FSEL R249, R20, -INF , P1 ;  /* 0xff80000014f97808 */ /* 0x000fe40000800000 */
[----:B------:R-:W-:Y:S02]  /*4440*/  ISETP.GT.AND P1, PT, R0, 0x8, PT ;  /* 0x000000080000780c */ /* 0x000fe40003f24270 */
[----:B------:R-:W-:-:S02]  /*4450*/  FSEL R10, R162, -INF , P3 ;  /* 0xff800000a20a7808 */ /* 0x000fc40001800000 */
[----:B------:R-:W-:Y:S02]  /*4460*/  FSEL R13, R161, -INF , P2 ;  /* 0xff800000a10d7808 */ /* 0x000fe40001000000 */
[----:B------:R-:W-:Y:S02]  /*4470*/  FSEL R233, R60, -INF , P5 ;  /* 0xff8000003ce97808 */ /* 0x000fe40002800000 */
[----:B------:R-:W-:Y:S02]  /*4480*/  FMNMX.FTZ R72, R16, R72, !PT ;  /* 0x0000004810487209 */ /* 0x000fe40007810000 */
[----:B------:R-:W-:Y:S02]  /*4490*/  ISETP.GT.AND P5, PT, R2, 0x69, PT ;  /* 0x000000690200780c */ /* 0x000fe40003fa4270 */
[----:B------:R-:W-:Y:S02]  /*44a0*/  FSEL R229, R17, -INF , P0 ;  /* 0xff80000011e57808 */ /* 0x000fe40000000000 */
[----:B------:R-:W-:-:S02]  /*44b0*/  ISETP.GT.AND P0, PT, R0, 0x9, PT ;  /* 0x000000090000780c */ /* 0x000fc40003f04270 */
[----:B------:R-:W-:Y:S02]  /*44c0*/  FSEL R12, R142, -INF , P1 ;  /* 0xff8000008e0c7808 */ /* 0x000fe40000800000 */
[----:B------:R-:W-:Y:S02]  /*44d0*/  FMNMX.FTZ R2, R10, R13, !PT ;  /* 0x0000000d0a027209 */ /* 0x000fe40007810000 */
[----:B------:R-:W-:Y:S02]  /*44e0*/  FMNMX.FTZ R72, R18, R72, !PT ;  /* 0x0000004812487209 */ /* 0x000fe40007810000 */
[----:B------:R-:W-:Y:S02]  /*44f0*/  ISETP.GT.AND P2, PT, R0, 0x10, PT ;  /* 0x000000100000780c */ /* 0x000fe40003f44270 */
[----:B------:R-:W-:Y:S02]  /*4500*/  FSEL R11, R143, -INF , P0 ;  /* 0xff8000008f0b7808 */ /* 0x000fe40000000000 */
[----:B------:R-:W-:-:S02]  /*4510*/  FMNMX.FTZ R2, R12, R2, !PT ;  /* 0x000000020c027209 */ /* 0x000fc40007810000 */
[----:B------:R-:W-:Y:S02]  /*4520*/  FMNMX.FTZ R72, R19, R72, !PT ;  /* 0x0000004813487209 */ /* 0x000fe40007810000 */
[----:B------:R-:W-:Y:S02]  /*4530*/  ISETP.GT.AND P1, PT, R0, 0x11, PT ;  /* 0x000000110000780c */ /* 0x000fe40003f24270 */
[----:B------:R-:W-:Y:S02]  /*4540*/  FSEL R17, R140, -INF , P2 ;  /* 0xff8000008c117808 */ /* 0x000fe40001000000 */
[----:B------:R-:W-:Y:S02]  /*4550*/  FMNMX.FTZ R2, R11, R2, !PT ;  /* 0x000000020b027209 */ /* 0x000fe40007810000 */
[----:B------:R-:W-:Y:S02]  /*4560*/  FMNMX.FTZ R72, R21, R72, !PT ;  /* 0x0000004815487209 */ /* 0x000fe40007810000 */
        /* <DEDUP_REMOVED lines=26> */
[----:B------:R-:W-:Y:S01]  /*4710*/  FMNMX.FTZ R2, R101, R2, !PT ;  /* 0x0000000265027209 */ /* 0x000fe20007810000 */
[----:B------:R-:W-:Y:S01]  /*4720*/  LDSM.16.MT88.4 R88, [R227+0x800] ;  /* 0x00080000e358783b */ /* 0x000fe20000004200 */
        /* <DEDUP_REMOVED lines=15> */
[----:B------:R-:W-:Y:S01]  /*4820*/  FMNMX.FTZ R2, R129, R2, !PT ;  /* 0x0000000281027209 */ /* 0x000fe20007810000 */
[----:B------:R-:W-:Y:S01]  /*4830*/  LDSM.16.MT88.4 R84, [R227] ;  /* 0x00000000e354783b */ /* 0x000fe20000004200 */
[----:B------:R-:W-:-:S02]  /*4840*/  FMNMX.FTZ R72, R189, R72, !PT ;  /* 0x00000048bd487209 */ /* 0x000fc40007810000 */
[----:B------:R-:W-:Y:S02]  /*4850*/  ISETP.GT.AND P1, PT, R0, 0x41, PT ;  /* 0x000000410000780c */ /* 0x000fe40003f24270 */
[----:B------:R-:W-:Y:S02]  /*4860*/  FSEL R185, R81, -INF , P2 ;  /* 0xff80000051b97808 */ /* 0x000fe40001000000 */
[----:B------:R-:W-:Y:S02]  /*4870*/  FMNMX.FTZ R2, R128, R2, !PT ;  /* 0x0000000280027209 */ /* 0x000fe40007810000 */
[----:B------:R-:W-:Y:S02]  /*4880*/  FMNMX.FTZ R72, R190, R72, !PT ;  /* 0x00000048be487209 */ /* 0x000fe40007810000 */
[----:B------:R-:W-:Y:S02]  /*4890*/  ISETP.GT.AND P0, PT, R0, 0x48, PT ;  /* 0x000000480000780c */ /* 0x000fe40003f04270 */
[----:B------:R-:W-:-:S02]  /*48a0*/  FSEL R184, R80, -INF , P1 ;  /* 0xff80000050b87808 */ /* 0x000fc40000800000 */
[----:B------:R-:W-:Y:S01]  /*48b0*/  FMNMX.FTZ R2, R185, R2, !PT ;  /* 0x00000002b9027209 */ /* 0x000fe20007810000 */
[----:B------:R-:W-:Y:S01]  /*48c0*/  LDSM.16.MT88.4 R80, [R225+0x800] ;  /* 0x00080000e150783b */ /* 0x000fe20000004200 */
[----:B------:R-:W-:Y:S02]  /*48d0*/  FMNMX.FTZ R72, R223, R72, !PT ;  /* 0x00000048df487209 */ /* 0x000fe40007810000 */
[----:B------:R-:W-:Y:S02]  /*48e0*/  ISETP.GT.AND P2, PT, R0, 0x49, PT ;  /* 0x000000490000780c */ /* 0x000fe40003f44270 */
[----:B------:R-:W-:Y:S02]  /*48f0*/  FSEL R162, R77, -INF , P0 ;  /* 0xff8000004da27808 */ /* 0x000fe40000000000 */
[----:B------:R-:W-:Y:S01]  /*4900*/  FMNMX.FTZ R2, R184, R2, !PT ;  /* 0x00000002b8027209 */ /* 0x000fe20007810000 */
[----:B------:R-:W-:Y:S01]  /*4910*/  LDSM.16.MT88.4 R76, [R228+0x800] ;  /* 0x00080000e44c783b */ /* 0x000fe20000004200 */
[----:B------:R-:W-:-:S02]  /*4920*/  FMNMX.FTZ R72, R234, R72, !PT ;  /* 0x00000048ea487209 */ /* 0x000fc40007810000 */
[----:B------:R-:W-:Y:S02]  /*4930*/  ISETP.GT.AND P1, PT, R0, 0x50, PT ;  /* 0x000000500000780c */ /* 0x000fe40003f24270 */
[----:B------:R-:W-:Y:S02]  /*4940*/  FSEL R186, R70, -INF , P2 ;  /* 0xff80000046ba7808 */ /* 0x000fe40001000000 */
[----:B------:R-:W-:Y:S02]  /*4950*/  FMNMX.FTZ R2, R162, R2, !PT ;  /* 0x00000002a2027209 */ /* 0x000fe40007810000 */
[----:B------:R-:W-:Y:S02]  /*4960*/  FMNMX.FTZ R72, R233, R72, !PT ;  /* 0x00000048e9487209 */ /* 0x000fe40007810000 */
[----:B------:R-:W-:Y:S02]  /*4970*/  ISETP.GT.AND P0, PT, R0, 0x51, PT ;  /* 0x000000510000780c */ /* 0x000fe40003f04270 */
[----:B------:R-:W-:-:S02]  /*4980*/  FSEL R119, R74, -INF , P1 ;  /* 0xff8000004a777808 */ /* 0x000fc40000800000 */
[----:B------:R-:W-:Y:S02]  /*4990*/  FMNMX.FTZ R2, R186, R2, !PT ;  /* 0x00000002ba027209 */ /* 0x000fe40007810000 */
[----:B------:R-:W-:Y:S02]  /*49a0*/  FMNMX.FTZ R72, R232, R72, !PT ;  /* 0x00000048e8487209 */ /* 0x000fe40007810000 */
[----:B------:R-:W-:Y:S02]  /*49b0*/  ISETP.GT.AND P2, PT, R0, 0x58, PT ;  /* 0x000000580000780c */ /* 0x000fe40003f44270 */
[----:B------:R-:W-:Y:S02]  /*49c0*/  FSEL R251, R75, -INF , P0 ;  /* 0xff8000004bfb7808 */ /* 0x000fe40000000000 */
[----:B------:R-:W-:Y:S02]  /*49d0*/  FMNMX.FTZ R2, R119, R2, !PT ;  /* 0x0000000277027209 */ /* 0x000fe40007810000 */
        /* <DEDUP_REMOVED lines=8> */
[----:B------:R-:W-:Y:S01]  /*4a60*/  LDSM.16.MT88.4 R60, [R225] ;  /* 0x00000000e13c783b */ /* 0x000fe20000004200 */
[----:B------:R-:W-:Y:S02]  /*4a70*/  FSEL R226, R23, -INF , P5 ;  /* 0xff80000017e27808 */ /* 0x000fe40002800000 */
[----:B------:R-:W-:Y:S02]  /*4a80*/  FMNMX.FTZ R72, R229, R72, !PT ;  /* 0x00000048e5487209 */ /* 0x000fe40007810000 */
[----:B------:R-:W-:Y:S02]  /*4a90*/  ISETP.GT.AND P1, PT, R0, 0x61, PT ;  /* 0x000000610000780c */ /* 0x000fe40003f24270 */
[----:B------:R-:W-:Y:S02]  /*4aa0*/  FSEL R157, R28, -INF , P0 ;  /* 0xff8000001c9d7808 */ /* 0x000fe40000000000 */
[----:B------:R-:W-:-:S02]  /*4ab0*/  FMNMX.FTZ R2, R69, R2, !PT ;  /* 0x0000000245027209 */ /* 0x000fc40007810000 */
[----:B------:R-:W-:Y:S02]  /*4ac0*/  FMNMX.FTZ R72, R226, R72, !PT ;  /* 0x00000048e2487209 */ /* 0x000fe40007810000 */
[C---:B------:R-:W-:Y:S02]  /*4ad0*/  ISETP.GT.AND P0, PT, R0.reuse, 0x68, PT ;  /* 0x000000680000780c */ /* 0x040fe40003f04270 */
[----:B------:R-:W-:Y:S01]  /*4ae0*/  FSEL R244, R27, -INF , P1 ;  /* 0xff8000001bf47808 */ /* 0x000fe20000800000 */
[----:B------:R-:W1:Y:S01]  /*4af0*/  SHFL.BFLY PT, R3, R72, 0x2, 0x1f ;  /* 0x0c401f0048037f89 */ /* 0x000e6200000e0000 */
[----:B------:R-:W-:Y:S02]  /*4b00*/  FMNMX.FTZ R2, R157, R2, !PT ;  /* 0x000000029d027209 */ /* 0x000fe40007810000 */
[----:B------:R-:W-:Y:S02]  /*4b10*/  ISETP.GT.AND P1, PT, R0, 0x69, PT ;  /* 0x000000690000780c */ /* 0x000fe40003f24270 */
[----:B------:R-:W-:-:S02]  /*4b20*/  FSEL R252, R26, -INF , P0 ;  /* 0xff8000001afc7808 */ /* 0x000fc40000000000 */
[----:B------:R-:W-:Y:S02]  /*4b30*/  FMNMX.FTZ R0, R244, R2, !PT ;  /* 0x00000002f4007209 */ /* 0x000fe40007810000 */
[----:B------:R-:W-:Y:S02]  /*4b40*/  FSEL R250, R25, -INF , P1 ;  /* 0xff80000019fa7808 */ /* 0x000fe40000800000 */
[----:B------:R-:W-:-:S04]  /*4b50*/  FMNMX.FTZ R0, R252, R0, !PT ;  /* 0x00000000fc007209 */ /* 0x000fc80007810000 */
[----:B------:R-:W-:-:S05]  /*4b60*/  FMNMX.FTZ R0, R250, R0, !PT ;  /* 0x00000000fa007209 */ /* 0x000fca0007810000 */
[----:B------:R-:W2:Y:S01]  /*4b70*/  SHFL.BFLY PT, R2, R0, 0x2, 0x1f ;  /* 0x0c401f0000027f89 */ /* 0x000ea200000e0000 */
[----:B-1----:R-:W-:-:S05]  /*4b80*/  FMNMX.FTZ R72, R72, R3, !PT ;  /* 0x0000000348487209 */ /* 0x002fca0007810000 */
[----:B------:R-:W1:Y:S01]  /*4b90*/  SHFL.BFLY PT, R3, R72, 0x1, 0x1f ;  /* 0x0c201f0048037f89 */ /* 0x000e6200000e0000 */
[----:B--2---:R-:W-:-:S05]  /*4ba0*/  FMNMX.FTZ R0, R0, R2, !PT ;  /* 0x0000000200007209 */ /* 0x004fca0007810000 */
[----:B------:R-:W2:Y:S01]  /*4bb0*/  SHFL.BFLY PT, R70, R0, 0x1, 0x1f ;  /* 0x0c201f0000467f89 */ /* 0x000ea200000e0000 */
[----:B-1----:R-:W-:-:S04]  /*4bc0*/  FMNMX.FTZ R72, R72, R3, !PT ;  /* 0x0000000348487209 */ /* 0x002fc80007810000 */
[C---:B------:R-:W-:Y:S01]  /*4bd0*/  FSETP.NEU.FTZ.AND P0, PT, R72.reuse, -INF , PT ;  /* 0xff8000004800780b */ /* 0x040fe20003f1d000 */
[----:B------:R-:W-:-:S05]  /*4be0*/  FMUL.FTZ R4, R72, c[0x0][0x2d0] ;  /* 0x0000b40048047a20 */ /* 0x000fca0000410000 */
[----:B------:R-:W-:-:S05]  /*4bf0*/  FSEL R4, R4, RZ, P0 ;  /* 0x000000ff04047208 */ /* 0x000fca0000000000 */
[----:B------:R-:W-:-:S04]  /*4c00*/  FFMA.FTZ R2, R8, c[0x0][0x2d0], -R4 ;  /* 0x0000b40008027a23 */ /* 0x000fc80000010804 */
[----:B------:R1:W-:Y:S01]  /*4c10*/  MUFU.EX2 R243, R2 ;  /* 0x0000000200f37308 */ /* 0x0003e20000000800 */
[----:B--2---:R-:W-:Y:S01]  /*4c20*/  FMNMX.FTZ R70, R0, R70, !PT ;  /* 0x0000004600467209 */ /* 0x004fe20007810000 */
[----:B------:R-:W-:-:S03]  /*4c30*/  FFMA.FTZ R0, R9, c[0x0][0x2d0], -R4 ;  /* 0x0000b40009007a23 */ /* 0x000fc60000010804 */
[C---:B------:R-:W-:Y:S01]  /*4c40*/  FSETP.NEU.FTZ.AND P0, PT, R70.reuse, -INF , PT ;  /* 0xff8000004600780b */ /* 0x040fe20003f1d000 */
[----:B------:R-:W-:Y:S02]  /*4c50*/  FMUL.FTZ R3, R70, c[0x0][0x2d0] ;  /* 0x0000b40046037a20 */ /* 0x000fe40000410000 */
[----:B------:R2:W3:Y:S03]  /*4c60*/  MUFU.EX2 R47, R0 ;  /* 0x00000000002f7308 */ /* 0x0004e60000000800 */
[----:B------:R-:W-:Y:S01]  /*4c70*/  FSEL R3, R3, RZ, P0 ;  /* 0x000000ff03037208 */ /* 0x000fe20000000000 */
[----:B-1----:R-:W1:Y:S01]  /*4c80*/  SHFL.IDX PT, R2, R5, RZ, 0x1c1f ;  /* 0x001c1fff05027589 */ /* 0x002e6200000e0000 */
[----:B--2---:R-:W-:Y:S01]  /*4c90*/  FFMA.FTZ R0, R14, c[0x0][0x2d0], -R4 ;  /* 0x0000b4000e007a23 */ /* 0x004fe20000010804 */
[----:B---3--:R-:W-:-:S03]  /*4ca0*/  F2FP.BF16.PACK_AB R8, R47, R243 ;  /* 0x000000f32f08723e */ /* 0x008fc600000010ff */
[----:B------:R2:W-:Y:S01]  /*4cb0*/  MUFU.EX2 R248, R0 ;  /* 0x0000000000f87308 */ /* 0x0005e20000000800 */
[----:B-1----:R-:W-:Y:S02]  /*4cc0*/  IMAD.IADD R2, R6, 0x1, R2 ;  /* 0x0000000106027824 */ /* 0x002fe400078e0202 */
[----:B--2---:R-:W-:-:S03]  /*4cd0*/  FFMA.FTZ R0, R15, c[0x0][0x2d0], -R4 ;  /* 0x0000b4000f007a23 */ /* 0x004fc60000010804 */
[----:B------:R-:W-:Y:S02]  /*4ce0*/  IMNMX R2, R7, R2, PT ;  /* 0x0000000207027217 */ /* 0x000fe40003800200 */
[----:B------:R1:W2:Y:S02]  /*4cf0*/  MUFU.EX2 R247, R0 ;  /* 0x0000000000f77308 */ /* 0x0002a40000000800 */
[C---:B------:R-:W-:Y:S02]  /*4d00*/  ISETP.GT.AND P1, PT, R2.reuse, RZ, PT ;  /* 0x000000ff0200720c */ /* 0x040fe40003f24270 */
[C---:B------:R-:W-:Y:S02]  /*4d10*/  ISETP.GT.AND P0, PT, R2.reuse, 0x1, PT ;  /* 0x000000010200780c */ /* 0x040fe40003f04270 */
[C---:B------:R-:W-:Y:S02]  /*4d20*/  ISETP.GT.AND P5, PT, R2.reuse, 0x8, PT ;  /* 0x000000080200780c */ /* 0x040fe40003fa4270 */
[----:B------:R-:W-:-:S02]  /*4d30*/  ISETP.GT.AND P3, PT, R2, 0x9, PT ;  /* 0x000000090200780c */ /* 0x000fc40003f64270 */
[----:B------:R-:W-:Y:S01]  /*4d40*/  ISETP.GT.AND P2, PT, R2, 0x10, PT ;  /* 0x000000100200780c */ /* 0x000fe20003f44270 */
[----:B-1----:R-:W-:Y:S01]  /*4d50*/  FFMA.FTZ R0, R10, c[0x0][0x2d0], -R3 ;  /* 0x0000b4000a007a23 */ /* 0x002fe20000010803 */
[----:B--2---:R-:W-:-:S03]  /*4d60*/  F2FP.BF16.PACK_AB R10, R247, R248 ;  /* 0x000000f8f70a723e */ /* 0x004fc600000010ff */
        /* <DEDUP_REMOVED lines=11> */
[C---:B------:R-:W-:Y:S08]  /*4e20*/  HMMA.16816.F32.BF16 R40, R8.reuse, R48, RZ ;  /* 0x000000300828723c */ /* 0x040ff000000418ff */
[----:B------:R-:W-:Y:S01]  /*4e30*/  HMMA.16816.F32.BF16 R36, R8, R52, RZ ;  /* 0x000000340824723c */ /* 0x000fe200000418ff */
[----:B-1----:R-:W-:-:S04]  /*4e40*/  FFMA.FTZ R0, R18, c[0x0][0x2d0], -R4 ;  /* 0x0000b40012007a23 */ /* 0x002fc80000010804 */
[----:B------:R1:W2:Y:S03]  /*4e50*/  MUFU.EX2 R97, R0 ;  /* 0x0000000000617308 */ /* 0x0002a60000000800 */
[C---:B------:R-:W-:Y:S08]  /*4e60*/  HMMA.16816.F32.BF16 R32, R8.reuse, R60, RZ ;  /* 0x0000003c0820723c */ /* 0x040ff000000418ff */
[----:B------:R-:W-:Y:S01]  /*4e70*/  HMMA.16816.F32.BF16 R28, R8, R84, RZ ;  /* 0x00000054081c723c */ /* 0x000fe200000418ff */
[----:B-1----:R-:W-:-:S07]  /*4e80*/  FFMA.FTZ R0, R19, c[0x0][0x2d0], -R4 ;  /* 0x0000b40013007a23 */ /* 0x002fce0000010804 */
[C---:B------:R-:W-:Y:S01]  /*4e90*/  HMMA.16816.F32.BF16 R24, R8.reuse, R50, RZ ;  /* 0x000000320818723c */ /* 0x040fe200000418ff */
[----:B------:R1:W-:Y:S07]  /*4ea0*/  MUFU.EX2 R220, R0 ;  /* 0x0000000000dc7308 */ /* 0x0003ee0000000800 */
[----:B------:R-:W-:Y:S01]  /*4eb0*/  HMMA.16816.F32.BF16 R12, R8, R86, RZ ;  /* 0x00000056080c723c */ /* 0x000fe200000418ff */
[----:B-1----:R-:W-:-:S04]  /*4ec0*/  FFMA.FTZ R0, R21, c[0x0][0x2d0], -R4 ;  /* 0x0000b40015007a23 */ /* 0x002fc80000010804 */
[----:B------:R1:W-:Y:S02]  /*4ed0*/  MUFU.EX2 R219, R0 ;  /* 0x0000000000db7308 */ /* 0x0003e40000000800 */
[--C-:B-1----:R-:W-:Y:S02]  /*4ee0*/  FFMA.FTZ R0, R17, c[0x0][0x2d0], -R3.reuse ;  /* 0x0000b40011007a23 */ /* 0x102fe40000010803 */
[----:B------:R-:W-:Y:S04]  /*4ef0*/  HMMA.16816.F32.BF16 R16, R8, R62, RZ ;  /* 0x0000003e0810723c */ /* 0x000fe800000418ff */
[----:B------:R1:W-:Y:S02]  /*4f00*/  MUFU.EX2 R242, R0 ;  /* 0x0000000000f27308 */ /* 0x0003e40000000800 */
[----:B-1----:R-:W-:-:S06]  /*4f10*/  FFMA.FTZ R0, R20, c[0x0][0x2d0], -R3 ;  /* 0x0000b40014007a23 */ /* 0x002fcc0000010803 */
[----:B------:R1:W3:Y:S02]  /*4f20*/  MUFU.EX2 R96, R0 ;  /* 0x0000000000607308 */ /* 0x0002e40000000800 */
[----:B-1----:R-:W-:Y:S02]  /*4f30*/  FFMA.FTZ R0, R22, c[0x0][0x2d0], -R3 ;  /* 0x0000b40016007a23 */ /* 0x002fe40000010803 */
[----:B------:R-:W-:Y:S04]  /*4f40*/  HMMA.16816.F32.BF16 R20, R8, R54, RZ ;  /* 0x000000360814723c */ /* 0x000fe800000418ff */
[----:B------:R1:W-:Y:S03]  /*4f50*/  MUFU.EX2 R221, R0 ;  /* 0x0000000000dd7308 */ /* 0x0003e60000000800 */
[----:B--2---:R-:W-:-:S02]  /*4f60*/  F2FP.BF16.PACK_AB R8, R97, R245 ;  /* 0x000000f56108723e */ /* 0x004fc400000010ff */
[----:B---3--:R-:W-:Y:S02]  /*4f70*/  F2FP.BF16.PACK_AB R9, R96, R242 ;  /* 0x000000f26009723e */ /* 0x008fe400000010ff */
[----:B------:R-:W-:Y:S01]  /*4f80*/  F2FP.BF16.PACK_AB R10, R219, R220 ;  /* 0x000000dcdb0a723e */ /* 0x000fe200000010ff */
[----:B-1----:R-:W-:-:S04]  /*4f90*/  FFMA.FTZ R0, R44, c[0x0][0x2d0], -R3 ;  /* 0x0000b4002c007a23 */ /* 0x002fc80000010803 */
[----:B------:R1:W2:Y:S02]  /*4fa0*/  MUFU.EX2 R218, R0 ;  /* 0x0000000000da7308 */ /* 0x0002a40000000800 */
[----:B-1----:R-:W1:Y:S01]  /*4fb0*/  SHFL.IDX PT, R0, R5, 0x1, 0x1c1f ;  /* 0x003c1f0005007f89 */ /* 0x002e6200000e0000 */
[----:B--2---:R-:W-:-:S07]  /*4fc0*/  F2FP.BF16.PACK_AB R11, R218, R221 ;  /* 0x000000ddda0b723e */ /* 0x004fce00000010ff */
[C---:B------:R-:W-:Y:S08]  /*4fd0*/  HMMA.16816.F32.BF16 R132, R8.reuse, R56, R40 ;  /* 0x000000380884723c */ /* 0x040ff00000041828 */
[----:B------:R-:W-:Y:S01]  /*4fe0*/  HMMA.16816.F32.BF16 R164, R8, R76, R36 ;  /* 0x0000004c08a4723c */ /* 0x000fe20000041824 */
[----:B-1----:R-:W-:-:S07]  /*4ff0*/  IMAD.IADD R0, R6, 0x1, R0 ;  /* 0x0000000106007824 */ /* 0x002fce00078e0200 */
[----:B------:R-:W-:Y:S01]  /*5000*/  HMMA.16816.F32.BF16 R180, R8, R80, R32 ;  /* 0x0000005008b4723c */ /* 0x000fe20000041820 */
[----:B------:R-:W-:Y:S02]  /*5010*/  IMNMX R0, R7, R0, PT ;  /* 0x0000000007007217 */ /* 0x000fe40003800200 */
[----:B------:R-:W-:-:S04]  /*5020*/  FSEL R7, R214, -INF , P1 ;  /* 0xff800000d6077808 */ /* 0x000fc80000800000 */
[----:B------:R-:W-:Y:S01]  /*5030*/  IMAD.MOV.U32 R32, RZ, RZ, R116 ;  /* 0x000000ffff207224 */ /* 0x000fe200078e0074 */
[C---:B------:R-:W-:Y:S01]  /*5040*/  HMMA.16816.F32.BF16 R176, R8.reuse, R88, R28 ;  /* 0x0000005808b0723c */ /* 0x040fe2000004181c */
[----:B------:R-:W-:Y:S01]  /*5050*/  ISETP.GT.AND P1, PT, R2, 0x11, PT ;  /* 0x000000110200780c */ /* 0x000fe20003f24270 */
[----:B------:R-:W-:Y:S02]  /*5060*/  IMAD.MOV.U32 R34, RZ, RZ, R219 ;  /* 0x000000ffff227224 */ /* 0x000fe400078e00db */
[----:B------:R-:W-:Y:S02]  /*5070*/  IMAD.MOV.U32 R33, RZ, RZ, R218 ;  /* 0x000000ffff217224 */ /* 0x000fe400078e00da */
[----:B------:R-:W-:Y:S02]  /*5080*/  IMAD.MOV.U32 R35, RZ, RZ, R243 ;  /* 0x000000ffff237224 */ /* 0x000fe400078e00f3 */
[----:B------:R-:W-:Y:S01]  /*5090*/  HMMA.16816.F32.BF16 R108, R8, R58, R24 ;  /* 0x0000003a086c723c */ /* 0x000fe20000041818 */
[----:B------:R-:W-:-:S02]  /*50a0*/  IMAD.MOV.U32 R31, RZ, RZ, R217 ;  /* 0x000000ffff1f7224 */ /* 0x000fc400078e00d9 */
[----:B------:R-:W-:Y:S02]  /*50b0*/  IMAD.MOV.U32 R30, RZ, RZ, R47 ;  /* 0x000000ffff1e7224 */ /* 0x000fe400078e002f */
[----:B------:R-:W-:-:S03]  /*50c0*/  IMAD.MOV.U32 R214, RZ, RZ, R32 ;  /* 0x000000ffffd67224 */ /* 0x000fc600078e0020 */
[C---:B------:R-:W-:Y:S08]  /*50d0*/  HMMA.16816.F32.BF16 R172, R8.reuse, R78, R20 ;  /* 0x0000004e08ac723c */ /* 0x040ff00000041814 */
[C---:B------:R-:W-:Y:S07]  /*50e0*/  HMMA.16816.F32.BF16 R168, R8.reuse, R82, R16 ;  /* 0x0000005208a8723c */ /* 0x040fee0000041810 */
[----:B------:R-:W-:Y:S01]  /*50f0*/  FSEL R17, R209, -INF , P3 ;  /* 0xff800000d1117808 */ /* 0x000fe20001800000 */
[----:B------:R-:W-:Y:S01]  /*5100*/  HMMA.16816.F32.BF16 R140, R8, R90, R12 ;  /* 0x0000005a088c723c */ /* 0x000fe2000004180c */
[----:B------:R-:W-:-:S02]  /*5110*/  FSEL R18, R206, -INF , P2 ;  /* 0xff800000ce127808 */ /* 0x000fc40001000000 */
[----:B------:R-:W-:Y:S01]  /*5120*/  FSEL R19, R205, -INF , P1 ;  /* 0xff800000cd137808 */ /* 0x000fe20000800000 */
[----:B------:R-:W-:Y:S01]  /*5130*/  IMAD.MOV.U32 R205, RZ, RZ, R97 ;  /* 0x000000ffffcd7224 */ /* 0x000fe200078e0061 */
[----:B------:R-:W-:Y:S02]  /*5140*/  ISETP.GT.AND P3, PT, R2, 0x20, PT ;  /* 0x000000200200780c */ /* 0x000fe40003f64270 */
[----:B------:R-:W-:Y:S01]  /*5150*/  FSEL R11, R213, -INF , P0 ;  /* 0xff800000d50b7808 */ /* 0x000fe20000000000 */
[----:B------:R-:W-:Y:S01]  /*5160*/  IMAD.MOV.U32 R213, RZ, RZ, R33 ;  /* 0x000000ffffd57224 */ /* 0x000fe200078e0021 */
[----:B------:R-:W-:Y:S01]  /*5170*/  FSEL R15, R210, -INF , P5 ;  /* 0xff800000d20f7808 */ /* 0x000fe20002800000 */
[----:B------:R-:W-:Y:S01]  /*5180*/  IMAD.MOV.U32 R210, RZ, RZ, R34 ;  /* 0x000000ffffd27224 */ /* 0x000fe200078e0022 */
[----:B------:R-:W-:Y:S02]  /*5190*/  FMNMX.FTZ R5, R7, R11, !PT ;  /* 0x0000000b07057209 */ /* 0x000fe40007810000 */
[----:B------:R-:W-:-:S02]  /*51a0*/  ISETP.GT.AND P0, PT, R2, 0x18, PT ;  /* 0x000000180200780c */ /* 0x000fc40003f04270 */
[----:B------:R-:W-:Y:S02]  /*51b0*/  FMNMX.FTZ R5, R15, R5, !PT ;  /* 0x000000050f057209 */ /* 0x000fe40007810000 */
[----:B------:R-:W-:Y:S02]  /*51c0*/  ISETP.GT.AND P5, PT, R2, 0x19, PT ;  /* 0x000000190200780c */ /* 0x000fe40003fa4270 */
[----:B------:R-:W-:Y:S02]  /*51d0*/  FMNMX.FTZ R5, R17, R5, !PT ;  /* 0x0000000511057209 */ /* 0x000fe40007810000 */
[----:B------:R-:W-:Y:S01]  /*51e0*/  FSEL R21, R202, -INF , P0 ;  /* 0xff800000ca157808 */ /* 0x000fe20000000000 */
[----:B------:R-:W-:Y:S01]  /*51f0*/  IMAD.MOV.U32 R202, RZ, RZ, R96 ;  /* 0x000000ffffca7224 */ /* 0x000fe200078e0060 */
[----:B------:R-:W-:Y:S01]  /*5200*/  FSEL R22, R201, -INF , P5 ;  /* 0xff800000c9167808 */ /* 0x000fe20002800000 */
[----:B------:R-:W-:Y:S01]  /*5210*/  IMAD.MOV.U32 R201, RZ, RZ, R93 ;  /* 0x000000ffffc97224 */ /* 0x000fe200078e005d */
[----:B------:R-:W-:-:S02]  /*5220*/  ISETP.GT.AND P2, PT, R2, 0x21, PT ;  /* 0x000000210200780c */ /* 0x000fc40003f44270 */
[C---:B------:R-:W-:Y:S02]  /*5230*/  ISETP.GT.AND P1, PT, R2.reuse, 0x28, PT ;  /* 0x000000280200780c */ /* 0x040fe40003f24270 */
[C---:B------:R-:W-:Y:S02]  /*5240*/  ISETP.GT.AND P0, PT, R2.reuse, 0x29, PT ;  /* 0x000000290200780c */ /* 0x040fe40003f04270 */
[----:B------:R-:W-:Y:S02]  /*5250*/  ISETP.GT.AND P5, PT, R2, 0x30, PT ;  /* 0x000000300200780c */ /* 0x000fe40003fa4270 */
[----:B------:R-:W-:Y:S02]  /*5260*/  FMNMX.FTZ R5, R18, R5, !PT ;  /* 0x0000000512057209 */ /* 0x000fe40007810000 */
[----:B------:R-:W-:Y:S01]  /*5270*/  FSEL R40, R198, -INF , P3 ;  /* 0xff800000c6287808 */ /* 0x000fe20001800000 */
[----:B------:R-:W-:Y:S01]  /*5280*/  IMAD.MOV.U32 R198, RZ, RZ, R242 ;  /* 0x000000ffffc67224 */ /* 0x000fe200078e00f2 */
[----:B------:R-:W-:Y:S01]  /*5290*/  FSEL R41, R197, -INF , P2 ;  /* 0xff800000c5297808 */ /* 0x000fe20001000000 */
[----:B------:R-:W-:Y:S01]  /*52a0*/  IMAD.MOV.U32 R197, RZ, RZ, R245 ;  /* 0x000000ffffc57224 */ /* 0x000fe200078e00f5 */
[----:B------:R-:W-:-:S02]  /*52b0*/  FSEL R42, R194, -INF , P1 ;  /* 0xff800000c22a7808 */ /* 0x000fc40000800000 */
[----:B------:R-:W-:Y:S02]  /*52c0*/  FSEL R43, R192, -INF , P0 ;  /* 0xff800000c02b7808 */ /* 0x000fe40000000000 */
[----:B------:R-:W-:Y:S02]  /*52d0*/  FSEL R112, R159, -INF , P5 ;  /* 0xff8000009f707808 */ /* 0x000fe40002800000 */
[----:B------:R-:W-:Y:S02]  /*52e0*/  FMNMX.FTZ R5, R19, R5, !PT ;  /* 0x0000000513057209 */ /* 0x000fe40007810000 */
[C---:B------:R-:W-:Y:S02]  /*52f0*/  ISETP.GT.AND P3, PT, R2.reuse, 0x31, PT ;  /* 0x000000310200780c */ /* 0x040fe40003f64270 */
[C---:B------:R-:W-:Y:S02]  /*5300*/  ISETP.GT.AND P2, PT, R2.reuse, 0x38, PT ;  /* 0x000000380200780c */ /* 0x040fe40003f44270 */
[----:B------:R-:W-:-:S02]  /*5310*/  ISETP.GT.AND P1, PT, R2, 0x39, PT ;  /* 0x000000390200780c */ /* 0x000fc40003f24270 */
[C---:B------:R-:W-:Y:S02]  /*5320*/  ISETP.GT.AND P0, PT, R2.reuse, 0x40, PT ;  /* 0x000000400200780c */ /* 0x040fe40003f04270 */
[----:B------:R-:W-:Y:S02]  /*5330*/  ISETP.GT.AND P5, PT, R2, 0x41, PT ;  /* 0x000000410200780c */ /* 0x000fe40003fa4270 */
[----:B------:R-:W-:Y:S02]  /*5340*/  FMNMX.FTZ R5, R21, R5, !PT ;  /* 0x0000000515057209 */ /* 0x000fe40007810000 */
[----:B------:R-:W-:Y:S02]  /*5350*/  FSEL R113, R158, -INF , P3 ;  /* 0xff8000009e717808 */ /* 0x000fe40001800000 */
[----:B------:R-:W-:Y:S02]  /*5360*/  FSEL R115, R153, -INF , P2 ;  /* 0xff80000099737808 */ /* 0x000fe40001000000 */
[----:B------:R-:W-:-:S02]  /*5370*/  FSEL R114, R152, -INF , P1 ;  /* 0xff80000098727808 */ /* 0x000fc40000800000 */
[----:B------:R-:W-:Y:S02]  /*5380*/  FSEL R118, R99, -INF , P0 ;  /* 0xff80000063767808 */ /* 0x000fe40000000000 */
[----:B------:R-:W-:Y:S02]  /*5390*/  FSEL R123, R98, -INF , P5 ;  /* 0xff800000627b7808 */ /* 0x000fe40002800000 */
[C---:B------:R-:W-:Y:S02]  /*53a0*/  ISETP.GT.AND P3, PT, R2.reuse, 0x48, PT ;  /* 0x000000480200780c */ /* 0x040fe40003f64270 */
[C---:B------:R-:W-:Y:S02]  /*53b0*/  ISETP.GT.AND P2, PT, R2.reuse, 0x49, PT ;  /* 0x000000490200780c */ /* 0x040fe40003f44270 */
[C---:B------:R-:W-:Y:S02]  /*53c0*/  ISETP.GT.AND P1, PT, R2.reuse, 0x50, PT ;  /* 0x000000500200780c */ /* 0x040fe40003f24270 */
[----:B------:R-:W-:-:S02]  /*53d0*/  ISETP.GT.AND P0, PT, R2, 0x51, PT ;  /* 0x000000510200780c */ /* 0x000fc40003f04270 */
[----:B------:R-:W-:Y:S02]  /*53e0*/  ISETP.GT.AND P5, PT, R2, 0x58, PT ;  /* 0x000000580200780c */ /* 0x000fe40003fa4270 */
[----:B------:R-:W-:Y:S02]  /*53f0*/  FMNMX.FTZ R5, R22, R5, !PT ;  /* 0x0000000516057209 */ /* 0x000fe40007810000 */
        /* <DEDUP_REMOVED lines=10> */
[----:B------:R-:W-:Y:S02]  /*54a0*/  FMNMX.FTZ R2, R40, R5, !PT ;  /* 0x0000000528027209 */ /* 0x000fe40007810000 */
[----:B------:R-:W-:Y:S02]  /*54b0*/  FSEL R125, R125, -INF , P3 ;  /* 0xff8000007d7d7808 */ /* 0x000fe40001800000 */
[----:B------:R-:W-:Y:S02]  /*54c0*/  FSEL R124, R65, -INF , P2 ;  /* 0xff800000417c7808 */ /* 0x000fe40001000000 */
[C---:B------:R-:W-:Y:S02]  /*54d0*/  ISETP.GT.AND P3, PT, R0.reuse, RZ, PT ;  /* 0x000000ff0000720c */ /* 0x040fe40003f64270 */
[----:B------:R-:W-:Y:S02]  /*54e0*/  ISETP.GT.AND P2, PT, R0, 0x1, PT ;  /* 0x000000010000780c */ /* 0x000fe40003f44270 */
[----:B------:R-:W-:-:S02]  /*54f0*/  FMNMX.FTZ R2, R41, R2, !PT ;  /* 0x0000000229027209 */ /* 0x000fc40007810000 */
[----:B------:R-:W-:Y:S02]  /*5500*/  FSEL R120, R64, -INF , P1 ;  /* 0xff80000040787808 */ /* 0x000fe40000800000 */
[----:B------:R-:W-:Y:S02]  /*5510*/  ISETP.GT.AND P1, PT, R0, 0x8, PT ;  /* 0x000000080000780c */ /* 0x000fe40003f24270 */
[----:B------:R-:W-:Y:S02]  /*5520*/  FMNMX.FTZ R2, R42, R2, !PT ;  /* 0x000000022a027209 */ /* 0x000fe40007810000 */
[----:B------:R-:W-:Y:S02]  /*5530*/  FSEL R10, R216, -INF , P3 ;  /* 0xff800000d80a7808 */ /* 0x000fe40001800000 */
[----:B------:R-:W-:Y:S01]  /*5540*/  FSEL R14, R215, -INF , P2 ;  /* 0xff800000d70e7808 */ /* 0x000fe20001000000 */
[----:B------:R-:W-:Y:S01]  /*5550*/  IMAD.MOV.U32 R215, RZ, RZ, R251 ;  /* 0x000000ffffd77224 */ /* 0x000fe200078e00fb */
[----:B------:R-:W-:-:S02]  /*5560*/  FSEL R117, R45, -INF , P0 ;  /* 0xff8000002d757808 */ /* 0x000fc40000000000 */
[----:B------:R-:W-:Y:S02]  /*5570*/  ISETP.GT.AND P0, PT, R0, 0x9, PT ;  /* 0x000000090000780c */ /* 0x000fe40003f04270 */
[----:B------:R-:W-:Y:S02]  /*5580*/  FMNMX.FTZ R2, R43, R2, !PT ;  /* 0x000000022b027209 */ /* 0x000fe40007810000 */
[----:B------:R-:W-:Y:S01]  /*5590*/  FSEL R13, R212, -INF , P1 ;  /* 0xff800000d40d7808 */ /* 0x000fe20000800000 */
[----:B------:R-:W-:Y:S01]  /*55a0*/  IMAD.MOV.U32 R212, RZ, RZ, R249 ;  /* 0x000000ffffd47224 */ /* 0x000fe200078e00f9 */
[----:B------:R-:W-:Y:S02]  /*55b0*/  FMNMX.FTZ R5, R10, R14, !PT ;  /* 0x0000000e0a057209 */ /* 0x000fe40007810000 */
[----:B------:R-:W-:Y:S02]  /*55c0*/  ISETP.GT.AND P2, PT, R0, 0x10, PT ;  /* 0x000000100000780c */ /* 0x000fe40003f44270 */
[----:B------:R-:W-:-:S02]  /*55d0*/  FMNMX.FTZ R2, R112, R2, !PT ;  /* 0x0000000270027209 */ /* 0x000fc40007810000 */
[----:B------:R-:W-:Y:S01]  /*55e0*/  FSEL R12, R211, -INF , P0 ;  /* 0xff800000d30c7808 */ /* 0x000fe20000000000 */
[----:B------:R-:W-:Y:S01]  /*55f0*/  IMAD.MOV.U32 R211, RZ, RZ, R248 ;  /* 0x000000ffffd37224 */ /* 0x000fe200078e00f8 */
[----:B------:R-:W-:Y:S02]  /*5600*/  FMNMX.FTZ R5, R13, R5, !PT ;  /* 0x000000050d057209 */ /* 0x000fe40007810000 */
[----:B------:R-:W-:Y:S02]  /*5610*/  ISETP.GT.AND P1, PT, R0, 0x11, PT ;  /* 0x000000110000780c */ /* 0x000fe40003f24270 */
[----:B------:R-:W-:Y:S02]  /*5620*/  FMNMX.FTZ R2, R113, R2, !PT ;  /* 0x0000000271027209 */ /* 0x000fe40007810000 */
[----:B------:R-:W-:Y:S01]  /*5630*/  FSEL R9, R208, -INF , P2 ;  /* 0xff800000d0097808 */ /* 0x000fe20001000000 */
[----:B------:R-:W-:Y:S01]  /*5640*/  IMAD.MOV.U32 R208, RZ, RZ, R223 ;  /* 0x000000ffffd07224 */ /* 0x000fe200078e00df */
[----:B------:R-:W-:-:S02]  /*5650*/  FMNMX.FTZ R5, R12, R5, !PT ;  /* 0x000000050c057209 */ /* 0x000fc40007810000 */
[C---:B------:R-:W-:Y:S02]  /*5660*/  ISETP.GT.AND P0, PT, R0.reuse, 0x18, PT ;  /* 0x000000180000780c */ /* 0x040fe40003f04270 */
        /* <DEDUP_REMOVED lines=14> */
[----:B------:R-:W-:Y:S02]  /*5750*/  ISETP.GT.AND P0, PT, R0, 0x21, PT ;  /* 0x000000210000780c */ /* 0x000fe40003f04270 */
[----:B------:R-:W-:Y:S02]  /*5760*/  FMNMX.FTZ R2, R123, R2, !PT ;  /* 0x000000027b027209 */ /* 0x000fe40007810000 */
[----:B------:R-:W-:Y:S01]  /*5770*/  FSEL R39, R200, -INF , P1 ;  /* 0xff800000c8277808 */ /* 0x000fe20000800000 */
[----:B------:R-:W-:Y:S01]  /*5780*/  IMAD.MOV.U32 R200, RZ, RZ, R244 ;  /* 0x000000ffffc87224 */ /* 0x000fe200078e00f4 */
[----:B------:R-:W-:Y:S02]  /*5790*/  FMNMX.FTZ R5, R20, R5, !PT ;  /* 0x0000000514057209 */ /* 0x000fe40007810000 */
[----:B------:R-:W-:Y:S02]  /*57a0*/  ISETP.GT.AND P2, PT, R0, 0x28, PT ;  /* 0x000000280000780c */ /* 0x000fe40003f44270 */
[----:B------:R-:W-:-:S02]  /*57b0*/  FMNMX.FTZ R2, R122, R2, !PT ;  /* 0x000000027a027209 */ /* 0x000fc40007810000 */
[----:B------:R-:W-:Y:S02]  /*57c0*/  FSEL R38, R199, -INF , P0 ;  /* 0xff800000c7267808 */ /* 0x000fe40000000000 */
[----:B------:R-:W-:Y:S02]  /*57d0*/  FMNMX.FTZ R5, R39, R5, !PT ;  /* 0x0000000527057209 */ /* 0x000fe40007810000 */
[----:B------:R-:W-:Y:S02]  /*57e0*/  ISETP.GT.AND P1, PT, R0, 0x29, PT ;  /* 0x000000290000780c */ /* 0x000fe40003f24270 */
[----:B------:R-:W-:Y:S02]  /*57f0*/  FMNMX.FTZ R2, R121, R2, !PT ;  /* 0x0000000279027209 */ /* 0x000fe40007810000 */
[----:B------:R-:W-:Y:S02]  /*5800*/  FSEL R37, R196, -INF , P2 ;  /* 0xff800000c4257808 */ /* 0x000fe40001000000 */
        /* <DEDUP_REMOVED lines=17> */
[----:B------:R-:W-:Y:S02]  /*5920*/  FSEL R69, R163, -INF , P1 ;  /* 0xff800000a3457808 */ /* 0x000fe40000800000 */
        /* <DEDUP_REMOVED lines=9> */
[----:B------:R-:W-:Y:S02]  /*59c0*/  FSEL R116, R46, -INF , P5 ;  /* 0xff8000002e747808 */ /* 0x000fe40002800000 */
[----:B------:R-:W-:Y:S02]  /*59d0*/  FMNMX.FTZ R2, R117, R2, !PT ;  /* 0x0000000275027209 */ /* 0x000fe40007810000 */
[----:B------:R-:W-:Y:S02]  /*59e0*/  ISETP.GT.AND P0, PT, R0, 0x48, PT ;  /* 0x000000480000780c */ /* 0x000fe40003f04270 */
[----:B------:R-:W-:Y:S02]  /*59f0*/  FSEL R155, R155, -INF , P1 ;  /* 0xff8000009b9b7808 */ /* 0x000fe40000800000 */
[----:B------:R-:W-:Y:S02]  /*5a00*/  FMNMX.FTZ R5, R156, R5, !PT ;  /* 0x000000059c057209 */ /* 0x000fe40007810000 */
[----:B------:R-:W-:-:S02]  /*5a10*/  FMNMX.FTZ R2, R116, R2, !PT ;  /* 0x0000000274027209 */ /* 0x000fc40007810000 */
[----:B------:R-:W-:Y:S02]  /*5a20*/  ISETP.GT.AND P1, PT, R0, 0x49, PT ;  /* 0x000000490000780c */ /* 0x000fe40003f24270 */
[----:B------:R-:W-:Y:S01]  /*5a30*/  FSEL R150, R150, -INF , P0 ;  /* 0xff80000096967808 */ /* 0x000fe20000000000 */
[----:B------:R-:W1:Y:S01]  /*5a40*/  SHFL.BFLY PT, R6, R2, 0x2, 0x1f ;  /* 0x0c401f0002067f89 */ /* 0x000e6200000e0000 */
[----:B------:R-:W-:Y:S02]  /*5a50*/  FMNMX.FTZ R5, R155, R5, !PT ;  /* 0x000000059b057209 */ /* 0x000fe40007810000 */
[----:B------:R-:W-:Y:S02]  /*5a60*/  ISETP.GT.AND P0, PT, R0, 0x50, PT ;  /* 0x000000500000780c */ /* 0x000fe40003f04270 */
[----:B------:R-:W-:Y:S02]  /*5a70*/  FSEL R149, R149, -INF , P1 ;  /* 0xff80000095957808 */ /* 0x000fe40000800000 */
[----:B------:R-:W-:-:S02]  /*5a80*/  FMNMX.FTZ R5, R150, R5, !PT ;  /* 0x0000000596057209 */ /* 0x000fc40007810000 */
[----:B------:R-:W-:Y:S02]  /*5a90*/  ISETP.GT.AND P1, PT, R0, 0x51, PT ;  /* 0x000000510000780c */ /* 0x000fe40003f24270 */
[----:B------:R-:W-:Y:S02]  /*5aa0*/  FSEL R148, R148, -INF , P0 ;  /* 0xff80000094947808 */ /* 0x000fe40000000000 */
        /* <DEDUP_REMOVED lines=16> */
[----:B-1----:R-:W-:Y:S02]  /*5bb0*/  FMNMX.FTZ R2, R2, R6, !PT ;  /* 0x0000000602027209 */ /* 0x002fe40007810000 */
[----:B------:R-:W-:Y:S02]  /*5bc0*/  ISETP.GT.AND P1, PT, R0, 0x69, PT ;  /* 0x000000690000780c */ /* 0x000fe40003f24270 */
[----:B------:R-:W-:Y:S01]  /*5bd0*/  FSEL R146, R146, -INF , P0 ;  /* 0xff80000092927808 */ /* 0x000fe20000000000 */
[----:B------:R-:W1:Y:S01]  /*5be0*/  SHFL.BFLY PT, R6, R2, 0x1, 0x1f ;  /* 0x0c201f0002067f89 */ /* 0x000e6200000e0000 */
[----:B------:R-:W-:Y:S02]  /*5bf0*/  FMNMX.FTZ R0, R147, R5, !PT ;  /* 0x0000000593007209 */ /* 0x000fe40007810000 */
[----:B------:R-:W-:Y:S02]  /*5c00*/  FSEL R145, R145, -INF , P1 ;  /* 0xff80000091917808 */ /* 0x000fe40000800000 */
[----:B------:R-:W-:-:S04]  /*5c10*/  FMNMX.FTZ R0, R146, R0, !PT ;  /* 0x0000000092007209 */ /* 0x000fc80007810000 */
[----:B------:R-:W-:-:S05]  /*5c20*/  FMNMX.FTZ R0, R145, R0, !PT ;  /* 0x0000000091007209 */ /* 0x000fca0007810000 */
[----:B------:R-:W2:Y:S01]  /*5c30*/  SHFL.BFLY PT, R5, R0, 0x2, 0x1f ;  /* 0x0c401f0000057f89 */ /* 0x000ea200000e0000 */
[----:B-1----:R-:W-:-:S04]  /*5c40*/  FMNMX.FTZ R74, R2, R6, !PT ;  /* 0x00000006024a7209 */ /* 0x002fc80007810000 */
[C---:B------:R-:W-:Y:S01]  /*5c50*/  FSETP.NEU.FTZ.AND P0, PT, R74.reuse, -INF , PT ;  /* 0xff8000004a00780b */ /* 0x040fe20003f1d000 */
[----:B------:R-:W-:-:S05]  /*5c60*/  FMUL.FTZ R2, R74, c[0x0][0x2d0] ;  /* 0x0000b4004a027a20 */ /* 0x000fca0000410000 */
[----:B------:R-:W-:Y:S02]  /*5c70*/  FSEL R2, R2, RZ, P0 ;  /* 0x000000ff02027208 */ /* 0x000fe40000000000 */
[----:B--2---:R-:W-:-:S03]  /*5c80*/  FMNMX.FTZ R0, R0, R5, !PT ;  /* 0x0000000500007209 */ /* 0x004fc60007810000 */
[--C-:B------:R-:W-:Y:S02]  /*5c90*/  FFMA.FTZ R5, R7, c[0x0][0x2d0], -R2.reuse ;  /* 0x0000b40007057a23 */ /* 0x100fe40000010802 */
[----:B------:R-:W-:Y:S01]  /*5ca0*/  IMAD.MOV.U32 R7, RZ, RZ, R35 ;  /* 0x000000ffff077224 */ /* 0x000fe200078e0023 */
[----:B------:R-:W1:Y:S01]  /*5cb0*/  SHFL.BFLY PT, R6, R0, 0x1, 0x1f ;  /* 0x0c201f0000067f89 */ /* 0x000e6200000e0000 */
[----:B------:R2:W-:Y:S02]  /*5cc0*/  MUFU.EX2 R158, R5 ;  /* 0x00000005009e7308 */ /* 0x0005e40000000800 */
[----:B--2---:R-:W-:-:S06]  /*5cd0*/  FFMA.FTZ R5, R11, c[0x0][0x2d0], -R2 ;  /* 0x0000b4000b057a23 */ /* 0x004fcc0000010802 */
[----:B------:R2:W-:Y:S01]  /*5ce0*/  MUFU.EX2 R157, R5 ;  /* 0x00000005009d7308 */ /* 0x0005e20000000800 */
[----:B-1----:R-:W-:Y:S01]  /*5cf0*/  FMNMX.FTZ R73, R0, R6, !PT ;  /* 0x0000000600497209 */ /* 0x002fe20007810000 */
[----:B------:R-:W-:-:S03]  /*5d00*/  IMAD.MOV.U32 R6, RZ, RZ, R31 ;  /* 0x000000ffff067224 */ /* 0x000fc600078e001f */
[C---:B------:R-:W-:Y:S01]  /*5d10*/  FSETP.NEU.FTZ.AND P0, PT, R73.reuse, -INF , PT ;  /* 0xff8000004900780b */ /* 0x040fe20003f1d000 */
[----:B------:R-:W-:-:S05]  /*5d20*/  FMUL.FTZ R0, R73, c[0x0][0x2d0] ;  /* 0x0000b40049007a20 */ /* 0x000fca0000410000 */
[----:B------:R-:W-:Y:S01]  /*5d30*/  FSEL R0, R0, RZ, P0 ;  /* 0x000000ff00007208 */ /* 0x000fe20000000000 */
[----:B--2---:R-:W-:-:S04]  /*5d40*/  FFMA.FTZ R5, R15, c[0x0][0x2d0], -R2 ;  /* 0x0000b4000f057a23 */ /* 0x004fc80000010802 */
[----:B------:R1:W-:Y:S02]  /*5d50*/  MUFU.EX2 R163, R5 ;  /* 0x0000000500a37308 */ /* 0x0003e40000000800 */
[----:B-1----:R-:W-:-:S06]  /*5d60*/  FFMA.FTZ R5, R17, c[0x0][0x2d0], -R2 ;  /* 0x0000b40011057a23 */ /* 0x002fcc0000010802 */
        /* <DEDUP_REMOVED lines=8> */
[----:B------:R1:W2:Y:S02]  /*5df0*/  MUFU.EX2 R29, R5 ;  /* 0x00000005001d7308 */ /* 0x0002a40000000800 */
[----:B-1----:R-:W-:Y:S01]  /*5e00*/  FFMA.FTZ R5, R10, c[0x0][0x2d0], -R0 ;  /* 0x0000b4000a057a23 */ /* 0x002fe20000010800 */
[----:B--2---:R-:W-:-:S05]  /*5e10*/  F2FP.BF16.PACK_AB R10, R29, R28 ;  /* 0x0000001c1d0a723e */ /* 0x004fca00000010ff */
[----:B------:R1:W-:Y:S02]  /*5e20*/  MUFU.EX2 R160, R5 ;  /* 0x0000000500a07308 */ /* 0x0003e40000000800 */
[----:B-1----:R-:W-:Y:S01]  /*5e30*/  FFMA.FTZ R5, R14, c[0x0][0x2d0], -R0 ;  /* 0x0000b4000e057a23 */ /* 0x002fe20000010800 */
[----:B------:R-:W-:-:S05]  /*5e40*/  F2FP.BF16.PACK_AB R14, R209, R163 ;  /* 0x000000a3d10e723e */ /* 0x000fca00000010ff */
        /* <DEDUP_REMOVED lines=10> */
[----:B------:R-:W-:Y:S01]  /*5ef0*/  HMMA.16816.F32.BF16 R24, R12, R48, RZ ;  /* 0x000000300c18723c */ /* 0x000fe200000418ff */
[----:B-1----:R-:W-:Y:S01]  /*5f00*/  FFMA.FTZ R5, R8, c[0x0][0x2d0], -R0 ;  /* 0x0000b40008057a23 */ /* 0x002fe20000010800 */
[----:B------:R-:W-:-:S04]  /*5f10*/  F2FP.BF16.PACK_AB R8, R218, R219 ;  /* 0x000000dbda08723e */ /* 0x000fc800000010ff */
[----:B------:R1:W2:Y:S02]  /*5f20*/  MUFU.EX2 R243, R5 ;  /* 0x0000000500f37308 */ /* 0x0002a40000000800 */
[--C-:B-1----:R-:W-:Y:S01]  /*5f30*/  FFMA.FTZ R5, R16, c[0x0][0x2d0], -R0.reuse ;  /* 0x0000b40010057a23 */ /* 0x102fe20000010800 */
[----:B--2---:R-:W-:Y:S01]  /*5f40*/  F2FP.BF16.PACK_AB R9, R243, R217 ;  /* 0x000000d9f309723e */ /* 0x004fe200000010ff */
[----:B------:R-:W-:Y:S04]  /*5f50*/  HMMA.16816.F32.BF16 R16, R12, R60, RZ ;  /* 0x0000003c0c10723c */ /* 0x000fe800000418ff */
[----:B------:R1:W-:Y:S02]  /*5f60*/  MUFU.EX2 R244, R5 ;  /* 0x0000000500f47308 */ /* 0x0003e40000000800 */
[----:B-1----:R-:W-:-:S02]  /*5f70*/  FFMA.FTZ R5, R20, c[0x0][0x2d0], -R0 ;  /* 0x0000b40014057a23 */ /* 0x002fc40000010800 */
[----:B------:R-:W-:Y:S04]  /*5f80*/  HMMA.16816.F32.BF16 R20, R12, R52, RZ ;  /* 0x000000340c14723c */ /* 0x000fe800000418ff */
[----:B------:R1:W2:Y:S02]  /*5f90*/  MUFU.EX2 R206, R5 ;  /* 0x0000000500ce7308 */ /* 0x0002a40000000800 */
[----:B-1----:R-:W-:Y:S01]  /*5fa0*/  FFMA.FTZ R5, R40, c[0x0][0x2d0], -R2 ;  /* 0x0000b40028057a23 */ /* 0x002fe20000010802 */
[----:B--2---:R-:W-:-:S05]  /*5fb0*/  F2FP.BF16.PACK_AB R11, R206, R244 ;  /* 0x000000f4ce0b723e */ /* 0x004fca00000010ff */
[----:B------:R1:W-:Y:S04]  /*5fc0*/  MUFU.EX2 R223, R5 ;  /* 0x0000000500df7308 */ /* 0x0003e80000000800 */
[----:B------:R-:W-:Y:S07]  /*5fd0*/  HMMA.16816.F32.BF16 R92, R8, R80, R16 ;  /* 0x00000050085c723c */ /* 0x000fee0000041810 */
[----:B------:R-:W-:Y:S01]  /*5fe0*/  IMAD.MOV.U32 R80, RZ, RZ, R221 ;  /* 0x000000ffff507224 */ /* 0x000fe200078e00dd */
[----:B------:R-:W-:Y:S01]  /*5ff0*/  HMMA.16816.F32.BF16 R16, R12, R84, RZ ;  /* 0x000000540c10723c */ /* 0x000fe200000418ff */
[----:B------:R-:W-:-:S02]  /*6000*/  IMAD.MOV.U32 R81, RZ, RZ, R28 ;  /* 0x000000ffff517224 */ /* 0x000fc400078e001c */
[----:B-1----:R-:W-:-:S04]  /*6010*/  FFMA.FTZ R5, R41, c[0x0][0x2d0], -R2 ;  /* 0x0000b40029057a23 */ /* 0x002fc80000010802 */
[----:B------:R-:W-:Y:S01]  /*6020*/  IMAD.MOV.U32 R85, RZ, RZ, R220 ;  /* 0x000000ffff557224 */ /* 0x000fe200078e00dc */
[----:B------:R1:W2:Y:S01]  /*6030*/  MUFU.EX2 R242, R5 ;  /* 0x0000000500f27308 */ /* 0x0002a20000000800 */
[C---:B------:R-:W-:Y:S07]  /*6040*/  HMMA.16816.F32.BF16 R64, R8.reuse, R76, R20 ;  /* 0x0000004c0840723c */ /* 0x040fee0000041814 */
[----:B------:R-:W-:Y:S01]  /*6050*/  IMAD.MOV.U32 R77, RZ, RZ, R29 ;  /* 0x000000ffff4d7224 */ /* 0x000fe200078e001d */
[----:B------:R-:W-:Y:S01]  /*6060*/  HMMA.16816.F32.BF16 R44, R8, R56, R24 ;  /* 0x00000038082c723c */ /* 0x000fe20000041818 */
[----:B------:R-:W-:-:S02]  /*6070*/  IMAD.MOV.U32 R76, RZ, RZ, R30 ;  /* 0x000000ffff4c7224 */ /* 0x000fc400078e001e */
[----:B-1----:R-:W-:-:S05]  /*6080*/  FFMA.FTZ R5, R42, c[0x0][0x2d0], -R2 ;  /* 0x0000b4002a057a23 */ /* 0x002fca0000010802 */
[----:B------:R-:W-:Y:S01]  /*6090*/  HMMA.16816.F32.BF16 R28, R12, R50, RZ ;  /* 0x000000320c1c723c */ /* 0x000fe200000418ff */
[----:B------:R1:W-:Y:S07]  /*60a0*/  MUFU.EX2 R193, R5 ;  /* 0x0000000500c17308 */ /* 0x0003ee0000000800 */
[----:B------:R-:W-:Y:S01]  /*60b0*/  HMMA.16816.F32.BF16 R96, R8, R88, R16 ;  /* 0x000000580860723c */ /* 0x000fe20000041810 */
[----:B------:R-:W3:Y:S07]  /*60c0*/  LDSM.16.MT88.4 R16, [R224+0x1000] ;  /* 0x00100000e010783b */ /* 0x000eee0000004200 */
[----:B------:R-:W-:Y:S01]  /*60d0*/  HMMA.16816.F32.BF16 R24, R12, R54, RZ ;  /* 0x000000360c18723c */ /* 0x000fe200000418ff */
[----:B-1----:R-:W-:-:S04]  /*60e0*/  FFMA.FTZ R5, R43, c[0x0][0x2d0], -R2 ;  /* 0x0000b4002b057a23 */ /* 0x002fc80000010802 */
[----:B------:R1:W4:Y:S03]  /*60f0*/  MUFU.EX2 R194, R5 ;  /* 0x0000000500c27308 */ /* 0x0003260000000800 */
[C---:B------:R-:W-:Y:S08]  /*6100*/  HMMA.16816.F32.BF16 R20, R12.reuse, R62, RZ ;  /* 0x0000003e0c14723c */ /* 0x040ff000000418ff */
[----:B------:R-:W-:Y:S01]  /*6110*/  HMMA.16816.F32.BF16 R12, R12, R86, RZ ;  /* 0x000000560c0c723c */ /* 0x000fe200000418ff */
[----:B-1----:R-:W-:-:S07]  /*6120*/  FFMA.FTZ R5, R39, c[0x0][0x2d0], -R0 ;  /* 0x0000b40027057a23 */ /* 0x002fce0000010800 */
[C---:B------:R-:W-:Y:S01]  /*6130*/  HMMA.16816.F32.BF16 R32, R8.reuse, R58, R28 ;  /* 0x0000003a0820723c */ /* 0x040fe2000004181c */
[----:B------:R1:W-:Y:S07]  /*6140*/  MUFU.EX2 R222, R5 ;  /* 0x0000000500de7308 */ /* 0x0003ee0000000800 */
[C---:B------:R-:W-:Y:S01]  /*6150*/  HMMA.16816.F32.BF16 R60, R8.reuse, R78, R24 ;  /* 0x0000004e083c723c */ /* 0x040fe20000041818 */
[----:B------:R-:W3:Y:S07]  /*6160*/  LDSM.16.MT88.4 R24, [R228+0x1000] ;  /* 0x00100000e418783b */ /* 0x000eee0000004200 */
[----:B------:R-:W-:Y:S01]  /*6170*/  HMMA.16816.F32.BF16 R56, R8, R82, R20 ;  /* 0x000000520838723c */ /* 0x000fe20000041814 */
[----:B------:R-:W3:Y:S01]  /*6180*/  LDSM.16.MT88.4 R20, [R225+0x1000] ;  /* 0x00100000e114783b */ /* 0x000ee20000004200 */
[----:B-1----:R-:W-:-:S04]  /*6190*/  FFMA.FTZ R5, R38, c[0x0][0x2d0], -R0 ;  /* 0x0000b40026057a23 */ /* 0x002fc80000010800 */
[----:B------:R1:W1:Y:S02]  /*61a0*/  MUFU.EX2 R192, R5 ;  /* 0x0000000500c07308 */ /* 0x0002640000000800 */
[----:B------:R-:W-:Y:S07]  /*61b0*/  HMMA.16816.F32.BF16 R28, R8, R90, R12 ;  /* 0x0000005a081c723c */ /* 0x000fee000004180c */
[----:B--2---:R-:W-:Y:S02]  /*61c0*/  F2FP.BF16.PACK_AB R12, R242, R223 ;  /* 0x000000dff20c723e */ /* 0x004fe400000010ff */
[----:B----4-:R-:W-:Y:S01]  /*61d0*/  F2FP.BF16.PACK_AB R14, R194, R193 ;  /* 0x000000c1c20e723e */ /* 0x010fe200000010ff */
[----:B-1----:R-:W-:Y:S01]  /*61e0*/  FFMA.FTZ R5, R37, c[0x0][0x2d0], -R0 ;  /* 0x0000b40025057a23 */ /* 0x002fe20000010800 */
[----:B------:R-:W-:-:S03]  /*61f0*/  F2FP.BF16.PACK_AB R13, R192, R222 ;  /* 0x000000dec00d723e */ /* 0x000fc600000010ff */
        /* <DEDUP_REMOVED lines=25> */
[----:B-1----:R-:W-:Y:S02]  /*6390*/  FFMA.FTZ R5, R100, c[0x0][0x2d0], -R3 ;  /* 0x0000b40064057a23 */ /* 0x002fe40000010803 */
[----:B------:R-:W-:Y:S04]  /*63a0*/  HMMA.16816.F32.BF16 R100, R12, R26, R60 ;  /* 0x0000001a0c64723c */ /* 0x000fe8000004183c */
[----:B------:R-:W1:Y:S02]  /*63b0*/  MUFU.EX2 R247, R5 ;  /* 0x0000000500f77308 */ /* 0x000e640000000800 */
[----:B-1----:R-:W-:Y:S01]  /*63c0*/  F2FP.BF16.PACK_AB R11, R247, R246 ;  /* 0x000000f6f70b723e */ /* 0x002fe200000010ff */
[----:B------:R-:W-:-:S06]  /*63d0*/  FFMA.FTZ R5, R112, c[0x0][0x2d0], -R2 ;  /* 0x0000b40070057a23 */ /* 0x000fcc0000010802 */
[C---:B------:R-:W-:Y:S08]  /*63e0*/  HMMA.16816.F32.BF16 R48, R8.reuse, R16, R132 ;  /* 0x000000100830723c */ /* 0x040ff00000041884 */
[C---:B------:R-:W-:Y:S01]  /*63f0*/  HMMA.16816.F32.BF16 R52, R8.reuse, R18, R108 ;  /* 0x000000120834723c */ /* 0x040fe2000004186c */
[----:B------:R-:W1:Y:S07]  /*6400*/  LDSM.16.MT88.4 R16, [R227+0x1000] ;  /* 0x00100000e310783b */ /* 0x000e6e0000004200 */
[C---:B------:R-:W-:Y:S07]  /*6410*/  HMMA.16816.F32.BF16 R88, R8.reuse, R22, R168 ;  /* 0x000000160858723c */ /* 0x040fee00000418a8 */
[----:B------:R-:W-:Y:S01]  /*6420*/  IMAD.MOV.U32 R170, RZ, RZ, R212 ;  /* 0x000000ffffaa7224 */ /* 0x000fe200078e00d4 */
[----:B------:R-:W-:Y:S01]  /*6430*/  HMMA.16816.F32.BF16 R32, R8, R24, R164 ;  /* 0x000000180820723c */ /* 0x000fe200000418a4 */
[----:B------:R2:W-:Y:S01]  /*6440*/  MUFU.EX2 R212, R5 ;  /* 0x0000000500d47308 */ /* 0x0005e20000000800 */
[----:B------:R-:W-:-:S02]  /*6450*/  IMAD.MOV.U32 R171, RZ, RZ, R215 ;  /* 0x000000ffffab7224 */ /* 0x000fc400078e00d7 */
[----:B------:R-:W-:Y:S02]  /*6460*/  IMAD.MOV.U32 R169, RZ, RZ, R207 ;  /* 0x000000ffffa97224 */ /* 0x000fe400078e00cf */
[----:B------:R-:W-:Y:S02]  /*6470*/  IMAD.MOV.U32 R168, RZ, RZ, R208 ;  /* 0x000000ffffa87224 */ /* 0x000fe400078e00d0 */
[----:B------:R-:W-:Y:S02]  /*6480*/  IMAD.MOV.U32 R167, RZ, RZ, R85 ;  /* 0x000000ffffa77224 */ /* 0x000fe400078e0055 */
[----:B------:R-:W-:Y:S01]  /*6490*/  HMMA.16816.F32.BF16 R84, R8, R20, R180 ;  /* 0x000000140854723c */ /* 0x000fe200000418b4 */
[----:B------:R-:W-:Y:S02]  /*64a0*/  IMAD.MOV.U32 R164, RZ, RZ, R202 ;  /* 0x000000ffffa47224 */ /* 0x000fe400078e00ca */
[----:B------:R-:W-:Y:S02]  /*64b0*/  IMAD.MOV.U32 R166, RZ, RZ, R80 ;  /* 0x000000ffffa67224 */ /* 0x000fe400078e0050 */
[----:B------:R-:W-:-:S02]  /*64c0*/  IMAD.MOV.U32 R165, RZ, RZ, R81 ;  /* 0x000000ffffa57224 */ /* 0x000fc400078e0051 */
[----:B--2---:R-:W-:Y:S01]  /*64d0*/  FFMA.FTZ R5, R113, c[0x0][0x2d0], -R2 ;  /* 0x0000b40071057a23 */ /* 0x004fe20000010802 */
[----:B------:R-:W-:Y:S01]  /*64e0*/  HMMA.16816.F32.BF16 R80, R12, R22, R56 ;  /* 0x000000160c50723c */ /* 0x000fe20000041838 */
[----:B------:R-:W-:Y:S01]  /*64f0*/  IMAD.MOV.U32 R181, RZ, RZ, R76 ;  /* 0x000000ffffb57224 */ /* 0x000fe200078e004c */
[----:B------:R-:W-:Y:S01]  /*6500*/  LDSM.16.MT88.4 R20, [R225+0x1800] ;  /* 0x00180000e114783b */ /* 0x000fe20000004200 */
[----:B------:R-:W-:Y:S02]  /*6510*/  IMAD.MOV.U32 R180, RZ, RZ, R77 ;  /* 0x000000ffffb47224 */ /* 0x000fe400078e004d */
[----:B------:R-:W-:Y:S02]  /*6520*/  IMAD.MOV.U32 R182, RZ, RZ, R199 ;  /* 0x000000ffffb67224 */ /* 0x000fe400078e00c7 */
[----:B------:R-:W-:Y:S01]  /*6530*/  IMAD.MOV.U32 R183, RZ, RZ, R193 ;  /* 0x000000ffffb77224 */ /* 0x000fe200078e00c1 */
[-C--:B-1----:R-:W-:Y:S07]  /*6540*/  HMMA.16816.F32.BF16 R108, R8, R16.reuse, R176 ;  /* 0x00000010086c723c */ /* 0x082fee00000418b0 */
[----:B------:R-:W-:Y:S01]  /*6550*/  IMAD.MOV.U32 R176, RZ, RZ, R213 ;  /* 0x000000ffffb07224 */ /* 0x000fe200078e00d5 */
[----:B------:R-:W-:Y:S01]  /*6560*/  HMMA.16816.F32.BF16 R64, R12, R16, R96 ;  /* 0x000000100c40723c */ /* 0x000fe20000041860 */
[----:B------:R1:W2:Y:S01]  /*6570*/  MUFU.EX2 R213, R5 ;  /* 0x0000000500d57308 */ /* 0x0002a20000000800 */
[----:B------:R-:W-:-:S02]  /*6580*/  IMAD.MOV.U32 R178, RZ, RZ, R203 ;  /* 0x000000ffffb27224 */ /* 0x000fc400078e00cb */
[----:B------:R-:W-:Y:S02]  /*6590*/  IMAD.MOV.U32 R177, RZ, RZ, R204 ;  /* 0x000000ffffb17224 */ /* 0x000fe400078e00cc */
[----:B------:R-:W-:Y:S02]  /*65a0*/  IMAD.MOV.U32 R179, RZ, RZ, R200 ;  /* 0x000000ffffb37224 */ /* 0x000fe400078e00c8 */
[----:B------:R-:W-:Y:S01]  /*65b0*/  IMAD.MOV.U32 R98, RZ, RZ, R214 ;  /* 0x000000ffff627224 */ /* 0x000fe200078e00d6 */
[----:B------:R-:W-:Y:S01]  /*65c0*/  HMMA.16816.F32.BF16 R76, R8, R26, R172 ;  /* 0x0000001a084c723c */ /* 0x000fe200000418ac */
[----:B------:R-:W-:Y:S01]  /*65d0*/  IMAD.MOV.U32 R99, RZ, RZ, R211 ;  /* 0x000000ffff637224 */ /* 0x000fe200078e00d3 */
[----:B------:R-:W-:Y:S01]  /*65e0*/  LDSM.16.MT88.4 R24, [R228+0x1800] ;  /* 0x00180000e418783b */ /* 0x000fe20000004200 */
[----:B------:R-:W-:Y:S02]  /*65f0*/  IMAD.MOV.U32 R97, RZ, RZ, R169 ;  /* 0x000000ffff617224 */ /* 0x000fe400078e00a9 */
[----:B------:R-:W-:-:S02]  /*6600*/  IMAD.MOV.U32 R169, RZ, RZ, R198 ;  /* 0x000000ffffa97224 */ /* 0x000fc400078e00c6 */
[----:B------:R-:W-:Y:S01]  /*6610*/  IMAD.MOV.U32 R175, RZ, RZ, R210 ;  /* 0x000000ffffaf7224 */ /* 0x000fe200078e00d2 */
[-C--:B------:R-:W-:Y:S01]  /*6620*/  HMMA.16816.F32.BF16 R104, R8, R18.reuse, R140 ;  /* 0x000000120868723c */ /* 0x080fe2000004188c */
[----:B-1----:R-:W-:Y:S02]  /*6630*/  FFMA.FTZ R5, R115, c[0x0][0x2d0], -R2 ;  /* 0x0000b40073057a23 */ /* 0x002fe40000010802 */
[----:B------:R-:W-:Y:S02]  /*6640*/  IMAD.MOV.U32 R173, RZ, RZ, R205 ;  /* 0x000000ffffad7224 */ /* 0x000fe400078e00cd */
[----:B------:R1:W-:Y:S01]  /*6650*/  MUFU.EX2 R214, R5 ;  /* 0x0000000500d67308 */ /* 0x0003e20000000800 */
[----:B------:R-:W-:Y:S02]  /*6660*/  IMAD.MOV.U32 R174, RZ, RZ, R206 ;  /* 0x000000ffffae7224 */ /* 0x000fe400078e00ce */
[----:B------:R-:W-:Y:S01]  /*6670*/  HMMA.16816.F32.BF16 R28, R12, R18, R28 ;  /* 0x000000120c1c723c */ /* 0x000fe2000004181c */
[----:B------:R-:W3:Y:S01]  /*6680*/  LDSM.16.MT88.4 R16, [R224+0x1800] ;  /* 0x00180000e010783b */ /* 0x000ee20000004200 */
[----:B------:R-:W-:-:S02]  /*6690*/  IMAD.MOV.U32 R172, RZ, RZ, R201 ;  /* 0x000000ffffac7224 */ /* 0x000fc400078e00c9 */
[----:B------:R-:W-:Y:S02]  /*66a0*/  IMAD.MOV.U32 R96, RZ, RZ, R177 ;  /* 0x000000ffff607224 */ /* 0x000fe400078e00b1 */
[----:B------:R-:W-:Y:S01]  /*66b0*/  IMAD.MOV.U32 R177, RZ, RZ, R6 ;  /* 0x000000ffffb17224 */ /* 0x000fe200078e0006 */
[----:B--2---:R-:W-:Y:S01]  /*66c0*/  F2FP.BF16.PACK_AB R12, R213, R212 ;  /* 0x000000d4d50c723e */ /* 0x004fe200000010ff */
[--C-:B------:R-:W-:Y:S02]  /*66d0*/  FFMA.FTZ R6, R122, c[0x0][0x2d0], -R2.reuse ;  /* 0x0000b4007a067a23 */ /* 0x100fe40000010802 */
[----:B-1----:R-:W-:-:S04]  /*66e0*/  FFMA.FTZ R5, R114, c[0x0][0x2d0], -R2 ;  /* 0x0000b40072057a23 */ /* 0x002fc80000010802 */
[----:B------:R1:W2:Y:S02]  /*66f0*/  MUFU.EX2 R215, R5 ;  /* 0x0000000500d77308 */ /* 0x0002a40000000800 */
[----:B-1----:R-:W-:Y:S01]  /*6700*/  FFMA.FTZ R5, R75, c[0x0][0x2d0], -R0 ;  /* 0x0000b4004b057a23 */ /* 0x002fe20000010800 */
[----:B--2---:R-:W-:Y:S01]  /*6710*/  F2FP.BF16.PACK_AB R14, R215, R214 ;  /* 0x000000d6d70e723e */ /* 0x004fe200000010ff */
        /* <DEDUP_REMOVED lines=9> */
[----:B------:R1:W-:Y:S01]  /*67b0*/  MUFU.EX2 R210, R5 ;  /* 0x0000000500d27308 */ /* 0x0003e20000000800 */
[----:B------:R-:W-:Y:S02]  /*67c0*/  IMAD.MOV.U32 R179, RZ, RZ, R180 ;  /* 0x000000ffffb37224 */ /* 0x000fe400078e00b4 */
[----:B------:R-:W-:Y:S02]  /*67d0*/  IMAD.MOV.U32 R180, RZ, RZ, R192 ;  /* 0x000000ffffb47224 */ /* 0x000fe400078e00c0 */
[----:B-1----:R-:W-:Y:S02]  /*67e0*/  FFMA.FTZ R5, R68, c[0x0][0x2d0], -R0 ;  /* 0x0000b40044057a23 */ /* 0x002fe40000010800 */
[----:B------:R-:W-:Y:S02]  /*67f0*/  IMAD.MOV.U32 R68, RZ, RZ, R191 ;  /* 0x000000ffff447224 */ /* 0x000fe400078e00bf */
        /* <DEDUP_REMOVED lines=8> */
[----:B------:R-:W-:Y:S01]  /*6880*/  HMMA.16816.F32.BF16 R112, R12, R20, R92 ;  /* 0x000000140c70723c */ /* 0x000fe2000004185c */
[----:B-1----:R-:W-:Y:S01]  /*6890*/  FFMA.FTZ R5, R139, c[0x0][0x2d0], -R4 ;  /* 0x0000b4008b057a23 */ /* 0x002fe20000010804 */
[----:B--2---:R-:W-:-:S03]  /*68a0*/  F2FP.BF16.PACK_AB R8, R204, R203 ;  /* 0x000000cbcc08723e */ /* 0x004fc600000010ff */
[----:B------:R1:W-:Y:S02]  /*68b0*/  MUFU.EX2 R205, R5 ;  /* 0x0000000500cd7308 */ /* 0x0003e40000000800 */
[----:B-1----:R-:W-:Y:S02]  /*68c0*/  FFMA.FTZ R5, R138, c[0x0][0x2d0], -R4 ;  /* 0x0000b4008a057a23 */ /* 0x002fe40000010804 */
[----:B------:R-:W-:Y:S04]  /*68d0*/  HMMA.16816.F32.BF16 R136, R12, R18, R40 ;  /* 0x000000120c88723c */ /* 0x000fe80000041828 */
        /* <DEDUP_REMOVED lines=13> */
[----:B------:R-:W-:-:S05]  /*69b0*/  FFMA.FTZ R5, R187, c[0x0][0x2d0], -R4 ;  /* 0x0000b400bb057a23 */ /* 0x000fca0000010804 */
[----:B------:R1:W-:Y:S01]  /*69c0*/  MUFU.EX2 R193, R5 ;  /* 0x0000000500c17308 */ /* 0x0003e20000000800 */
[C---:B------:R-:W-:Y:S08]  /*69d0*/  HMMA.16816.F32.BF16 R60, R8.reuse, R16, R48 ;  /* 0x00000010083c723c */ /* 0x040ff00000041830 */
[----:B------:R-:W-:Y:S01]  /*69e0*/  HMMA.16816.F32.BF16 R56, R8, R18, R52 ;  /* 0x000000120838723c */ /* 0x000fe20000041834 */
[----:B------:R-:W2:Y:S01]  /*69f0*/  LDSM.16.MT88.4 R16, [R227+0x1800] ;  /* 0x00180000e310783b */ /* 0x000ea20000004200 */
[----:B-1----:R-:W-:-:S02]  /*6a00*/  FFMA.FTZ R5, R188, c[0x0][0x2d0], -R4 ;  /* 0x0000b400bc057a23 */ /* 0x002fc40000010804 */
[----:B------:R-:W-:-:S04]  /*6a10*/  IMAD.MOV.U32 R188, RZ, RZ, R98 ;  /* 0x000000ffffbc7224 */ /* 0x000fc800078e0062 */
[----:B------:R-:W-:Y:S01]  /*6a20*/  HMMA.16816.F32.BF16 R48, R8, R24, R32 ;  /* 0x000000180830723c */ /* 0x000fe20000041820 */
[----:B------:R1:W3:Y:S01]  /*6a30*/  MUFU.EX2 R195, R5 ;  /* 0x0000000500c37308 */ /* 0x0002e20000000800 */
[----:B------:R-:W-:Y:S02]  /*6a40*/  IMAD.MOV.U32 R98, RZ, RZ, R168 ;  /* 0x000000ffff627224 */ /* 0x000fe400078e00a8 */
[----:B------:R-:W-:-:S04]  /*6a50*/  IMAD.MOV.U32 R168, RZ, RZ, R197 ;  /* 0x000000ffffa87224 */ /* 0x000fc800078e00c5 */
[C---:B------:R-:W-:Y:S01]  /*6a60*/  HMMA.16816.F32.BF16 R44, R8.reuse, R26, R76 ;  /* 0x0000001a082c723c */ /* 0x040fe2000004184c */
[----:B------:R-:W4:Y:S06]  /*6a70*/  LDSM.16.MT88.4 R24, [R224+0x2000] ;  /* 0x00200000e018783b */ /* 0x000f2c0000004200 */
[----:B------:R-:W-:Y:S01]  /*6a80*/  IMAD.MOV.U32 R78, RZ, RZ, R181 ;  /* 0x000000ffff4e7224 */ /* 0x000fe200078e00b5 */
[----:B------:R-:W-:Y:S01]  /*6a90*/  HMMA.16816.F32.BF16 R36, R8, R22, R88 ;  /* 0x000000160824723c */ /* 0x000fe20000041858 */
[----:B-1----:R-:W-:Y:S02]  /*6aa0*/  FFMA.FTZ R5, R189, c[0x0][0x2d0], -R4 ;  /* 0x0000b400bd057a23 */ /* 0x002fe40000010804 */
[----:B------:R-:W-:Y:S01]  /*6ab0*/  IMAD.MOV.U32 R181, RZ, RZ, R194 ;  /* 0x000000ffffb57224 */ /* 0x000fe200078e00c2 */
[----:B------:R1:W-:Y:S01]  /*6ac0*/  MUFU.EX2 R189, R6 ;  /* 0x0000000600bd7308 */ /* 0x0003e20000000800 */
[----:B------:R-:W-:-:S02]  /*6ad0*/  IMAD.MOV.U32 R79, RZ, RZ, R7 ;  /* 0x000000ffff4f7224 */ /* 0x000fc400078e0007 */
[----:B------:R-:W-:Y:S01]  /*6ae0*/  FFMA.FTZ R7, R123, c[0x0][0x2d0], -R2 ;  /* 0x0000b4007b077a23 */ /* 0x000fe20000010802 */
[C---:B------:R-:W-:Y:S01]  /*6af0*/  HMMA.16816.F32.BF16 R40, R8.reuse, R20, R84 ;  /* 0x000000140828723c */ /* 0x040fe20000041854 */
[----:B------:R-:W-:Y:S02]  /*6b00*/  IMAD.MOV.U32 R77, RZ, RZ, R79 ;  /* 0x000000ffff4d7224 */ /* 0x000fe400078e004f */
[----:B------:R-:W-:Y:S01]  /*6b10*/  IMAD.MOV.U32 R79, RZ, RZ, R69 ;  /* 0x000000ffff4f7224 */ /* 0x000fe200078e0045 */
[----:B------:R3:W-:Y:S01]  /*6b20*/  MUFU.EX2 R197, R5 ;  /* 0x0000000500c57308 */ /* 0x0007e20000000800 */
[----:B------:R-:W-:Y:S02]  /*6b30*/  IMAD.MOV.U32 R69, RZ, RZ, R96 ;  /* 0x000000ffff457224 */ /* 0x000fe400078e0060 */
[----:B------:R-:W-:Y:S01]  /*6b40*/  IMAD.MOV.U32 R96, RZ, RZ, R98 ;  /* 0x000000ffff607224 */ /* 0x000fe200078e0062 */
[----:B--2---:R-:W-:Y:S01]  /*6b50*/  HMMA.16816.F32.BF16 R52, R8, R16, R108 ;  /* 0x000000100834723c */ /* 0x004fe2000004186c */
[----:B------:R-:W-:-:S02]  /*6b60*/  IMAD.MOV.U32 R98, RZ, RZ, R170 ;  /* 0x000000ffff627224 */ /* 0x000fc400078e00aa */
[----:B------:R-:W-:Y:S01]  /*6b70*/  IMAD.MOV.U32 R170, RZ, RZ, R172 ;  /* 0x000000ffffaa7224 */ /* 0x000fe200078e00ac */
[----:B------:R-:W-:Y:S01]  /*6b80*/  MUFU.EX2 R187, R7 ;  /* 0x0000000700bb7308 */ /* 0x000fe20000000800 */
[----:B------:R-:W-:Y:S02]  /*6b90*/  FFMA.FTZ R172, R120, c[0x0][0x2d0], -R2 ;  /* 0x0000b40078ac7a23 */ /* 0x000fe40000010802 */
[--C-:B-1----:R-:W-:Y:S01]  /*6ba0*/  FFMA.FTZ R6, R155, c[0x0][0x2d0], -R0.reuse ;  /* 0x0000b4009b067a23 */ /* 0x102fe20000010800 */
[----:B------:R-:W-:Y:S01]  /*6bb0*/  HMMA.16816.F32.BF16 R32, R8, R18, R104 ;  /* 0x000000120820723c */ /* 0x000fe20000041868 */
[----:B------:R-:W-:Y:S02]  /*6bc0*/  FFMA.FTZ R155, R145, c[0x0][0x2d0], -R0 ;  /* 0x0000b400919b7a23 */ /* 0x000fe40000010800 */
[----:B---3--:R-:W-:-:S04]  /*6bd0*/  FFMA.FTZ R5, R190, c[0x0][0x2d0], -R4 ;  /* 0x0000b400be057a23 */ /* 0x008fc80000010804 */
[----:B------:R-:W-:Y:S01]  /*6be0*/  F2FP.BF16.PACK_AB R8, R195, R193 ;  /* 0x000000c1c308723e */ /* 0x000fe200000010ff */
[----:B------:R1:W2:Y:S01]  /*6bf0*/  MUFU.EX2 R198, R5 ;  /* 0x0000000500c67308 */ /* 0x0002a20000000800 */
[C---:B------:R-:W-:Y:S01]  /*6c00*/  HMMA.16816.F32.BF16 R108, R12.reuse, R22, R80 ;  /* 0x000000160c6c723c */ /* 0x040fe20000041850 */
[----:B------:R-:W3:Y:S07]  /*6c10*/  LDSM.16.MT88.4 R20, [R228+0x2000] ;  /* 0x00200000e414783b */ /* 0x000eee0000004200 */
[----:B------:R-:W-:Y:S01]  /*6c20*/  HMMA.16816.F32.BF16 R100, R12, R16, R64 ;  /* 0x000000100c64723c */ /* 0x000fe20000041840 */
[----:B-1----:R-:W-:-:S07]  /*6c30*/  FFMA.FTZ R5, R185, c[0x0][0x2d0], -R3 ;  /* 0x0000b400b9057a23 */ /* 0x002fce0000010803 */
[----:B------:R-:W-:Y:S01]  /*6c40*/  HMMA.16816.F32.BF16 R88, R12, R18, R28 ;  /* 0x000000120c58723c */ /* 0x000fe2000004181c */
[----:B------:R-:W1:Y:S01]  /*6c50*/  LDSM.16.MT88.4 R16, [R225+0x2000] ;  /* 0x00200000e110783b */ /* 0x000e620000004200 */
[----:B------:R-:W-:Y:S01]  /*6c60*/  FFMA.FTZ R64, R144, c[0x0][0x2d0], -R2 ;  /* 0x0000b40090407a23 */ /* 0x000fe20000010802 */
[----:B------:R4:W-:Y:S01]  /*6c70*/  MUFU.EX2 R191, R5 ;  /* 0x0000000500bf7308 */ /* 0x0009e20000000800 */
[----:B------:R-:W-:Y:S01]  /*6c80*/  IMAD.MOV.U32 R144, RZ, RZ, R78 ;  /* 0x000000ffff907224 */ /* 0x000fe200078e004e */
[----:B------:R-:W1:Y:S01]  /*6c90*/  LDSM.16.MT88.4 R12, [R227+0x2000] ;  /* 0x00200000e30c783b */ /* 0x000e620000004200 */
[----:B------:R-:W-:Y:S01]  /*6ca0*/  IMAD.MOV.U32 R78, RZ, RZ, R68 ;  /* 0x000000ffff4e7224 */ /* 0x000fe200078e0044 */
[----:B--2---:R-:W-:Y:S01]  /*6cb0*/  F2FP.BF16.PACK_AB R10, R198, R197 ;  /* 0x000000c5c60a723e */ /* 0x004fe200000010ff */
[----:B------:R-:W-:Y:S02]  /*6cc0*/  IMAD.MOV.U32 R68, RZ, RZ, R75 ;  /* 0x000000ffff447224 */ /* 0x000fe400078e004b */
[----:B------:R-:W-:-:S02]  /*6cd0*/  IMAD.MOV.U32 R75, RZ, RZ, R97 ;  /* 0x000000ffff4b7224 */ /* 0x000fc400078e0061 */
[----:B------:R-:W-:Y:S02]  /*6ce0*/  IMAD.MOV.U32 R97, RZ, RZ, R99 ;  /* 0x000000ffff617224 */ /* 0x000fe400078e0063 */
[----:B------:R-:W-:Y:S02]  /*6cf0*/  IMAD.MOV.U32 R99, RZ, RZ, R171 ;  /* 0x000000ffff637224 */ /* 0x000fe400078e00ab */
[----:B------:R-:W-:Y:S02]  /*6d00*/  IMAD.MOV.U32 R171, RZ, RZ, R173 ;  /* 0x000000ffffab7224 */ /* 0x000fe400078e00ad */
[----:B------:R-:W-:Y:S02]  /*6d10*/  FFMA.FTZ R173, R117, c[0x0][0x2d0], -R2 ;  /* 0x0000b40075ad7a23 */ /* 0x000fe40000010802 */
[----:B----4-:R-:W-:Y:S02]  /*6d20*/  FFMA.FTZ R5, R184, c[0x0][0x2d0], -R3 ;  /* 0x0000b400b8057a23 */ /* 0x010fe40000010803 */
[----:B------:R-:W-:Y:S01]  /*6d30*/  IMAD.MOV.U32 R117, RZ, RZ, R77 ;  /* 0x000000ffff757224 */ /* 0x000fe200078e004d */
[----:B------:R-:W-:Y:S01]  /*6d40*/  MUFU.EX2 R184, R6 ;  /* 0x0000000600b87308 */ /* 0x000fe20000000800 */
[----:B------:R-:W-:-:S02]  /*6d50*/  IMAD.MOV.U32 R77, RZ, RZ, R78 ;  /* 0x000000ffff4d7224 */ /* 0x000fc400078e004e */
[----:B------:R-:W-:Y:S02]  /*6d60*/  IMAD.MOV.U32 R78, RZ, RZ, R79 ;  /* 0x000000ffff4e7224 */ /* 0x000fe400078e004f */
[----:B------:R-:W-:Y:S02]  /*6d70*/  IMAD.MOV.U32 R79, RZ, RZ, R69 ;  /* 0x000000ffff4f7224 */ /* 0x000fe400078e0045 */
[----:B------:R-:W-:Y:S01]  /*6d80*/  IMAD.MOV.U32 R69, RZ, RZ, R170 ;  /* 0x000000ffff457224 */ /* 0x000fe200078e00aa */
[----:B------:R-:W2:Y:S01]  /*6d90*/  MUFU.EX2 R192, R5 ;  /* 0x0000000500c07308 */ /* 0x000ea20000000800 */
[----:B------:R-:W-:Y:S02]  /*6da0*/  IMAD.MOV.U32 R170, RZ, RZ, R174 ;  /* 0x000000ffffaa7224 */ /* 0x000fe400078e00ae */
[----:B------:R-:W-:Y:S02]  /*6db0*/  FFMA.FTZ R174, R116, c[0x0][0x2d0], -R2 ;  /* 0x0000b40074ae7a23 */ /* 0x000fe40000010802 */
[----:B------:R-:W-:-:S02]  /*6dc0*/  IMAD.MOV.U32 R29, RZ, RZ, R75 ;  /* 0x000000ffff1d7224 */ /* 0x000fc400078e004b */
[--C-:B------:R-:W-:Y:S02]  /*6dd0*/  FFMA.FTZ R65, R127, c[0x0][0x2d0], -R2.reuse ;  /* 0x0000b4007f417a23 */ /* 0x100fe40000010802 */
[--C-:B------:R-:W-:Y:S02]  /*6de0*/  FFMA.FTZ R66, R126, c[0x0][0x2d0], -R2.reuse ;  /* 0x0000b4007e427a23 */ /* 0x100fe40000010802 */
[----:B------:R-:W-:Y:S02]  /*6df0*/  FFMA.FTZ R67, R125, c[0x0][0x2d0], -R2 ;  /* 0x0000b4007d437a23 */ /* 0x000fe40000010802 */
[----:B------:R-:W-:Y:S02]  /*6e00*/  IMAD.MOV.U32 R116, RZ, RZ, R78 ;  /* 0x000000ffff747224 */ /* 0x000fe400078e004e */
[----:B------:R-:W-:Y:S01]  /*6e10*/  IMAD.MOV.U32 R30, RZ, RZ, R79 ;  /* 0x000000ffff1e7224 */ /* 0x000fe200078e004f */
[----:B--2---:R-:W-:Y:S01]  /*6e20*/  F2FP.BF16.PACK_AB R9, R192, R191 ;  /* 0x000000bfc009723e */ /* 0x004fe200000010ff */
[----:B------:R-:W-:-:S02]  /*6e30*/  FFMA.FTZ R5, R162, c[0x0][0x2d0], -R3 ;  /* 0x0000b400a2057a23 */ /* 0x000fc40000010803 */
[--C-:B------:R-:W-:Y:S02]  /*6e40*/  FFMA.FTZ R162, R124, c[0x0][0x2d0], -R2.reuse ;  /* 0x0000b4007ca27a23 */ /* 0x100fe40000010802 */
[----:B------:R2:W-:Y:S01]  /*6e50*/  MUFU.EX2 R194, R5 ;  /* 0x0000000500c27308 */ /* 0x0005e20000000800 */
[----:B------:R-:W-:Y:S02]  /*6e60*/  IMAD.MOV.U32 R75, RZ, RZ, R97 ;  /* 0x000000ffff4b7224 */ /* 0x000fe400078e0061 */
[----:B------:R-:W-:Y:S02]  /*6e70*/  FFMA.FTZ R28, R118, c[0x0][0x2d0], -R2 ;  /* 0x0000b400761c7a23 */ /* 0x000fe40000010802 */
[--C-:B------:R-:W-:Y:S02]  /*6e80*/  FFMA.FTZ R31, R153, c[0x0][0x2d0], -R0.reuse ;  /* 0x0000b400991f7a23 */ /* 0x100fe40000010800 */
[----:B------:R-:W-:Y:S01]  /*6e90*/  FFMA.FTZ R153, R147, c[0x0][0x2d0], -R0 ;  /* 0x0000b40093997a23 */ /* 0x000fe20000010800 */
[----:B------:R-:W-:Y:S01]  /*6ea0*/  MUFU.EX2 R185, R28 ;  /* 0x0000001c00b97308 */ /* 0x000fe20000000800 */
[----:B--2---:R-:W-:-:S07]  /*6eb0*/  FFMA.FTZ R5, R186, c[0x0][0x2d0], -R3 ;  /* 0x0000b400ba057a23 */ /* 0x004fce0000010803 */
[----:B------:R-:W2:Y:S02]  /*6ec0*/  MUFU.EX2 R196, R5 ;  /* 0x0000000500c47308 */ /* 0x000ea40000000800 */
[----:B--2---:R-:W-:Y:S01]  /*6ed0*/  F2FP.BF16.PACK_AB R11, R196, R194 ;  /* 0x000000c2c40b723e */ /* 0x004fe200000010ff */
[----:B------:R-:W-:Y:S02]  /*6ee0*/  FFMA.FTZ R5, R121, c[0x0][0x2d0], -R2 ;  /* 0x0000b40079057a23 */ /* 0x000fe40000010802 */
[----:B------:R-:W-:-:S03]  /*6ef0*/  FFMA.FTZ R2, R156, c[0x0][0x2d0], -R0 ;  /* 0x0000b4009c027a23 */ /* 0x000fc60000010800 */
[----:B------:R2:W-:Y:S01]  /*6f00*/  MUFU.EX2 R190, R5 ;  /* 0x0000000500be7308 */ /* 0x0005e20000000800 */
[C---:B------:R-:W-:Y:S07]  /*6f10*/  HMMA.16816.F32.BF16 R120, R8.reuse, R24, R60 ;  /* 0x000000180878723c */ /* 0x040fee000004183c */
[----:B------:R4:W1:Y:S01]  /*6f20*/  MUFU.EX2 R118, R2 ;  /* 0x0000000200767308 */ /* 0x0008620000000800 */
[----:B------:R-:W-:Y:S01]  /*6f30*/  IMAD.MOV.U32 R60, RZ, RZ, R96 ;  /* 0x000000ffff3c7224 */ /* 0x000fe200078e0060 */
[----:B------:R-:W-:Y:S01]  /*6f40*/  HMMA.16816.F32.BF16 R124, R8, R26, R56 ;  /* 0x0000001a087c723c */ /* 0x000fe20000041838 */
[----:B------:R-:W-:-:S02]  /*6f50*/  IMAD.MOV.U32 R61, RZ, RZ, R98 ;  /* 0x000000ffff3d7224 */ /* 0x000fc400078e0062 */
[----:B------:R-:W-:Y:S02]  /*6f60*/  IMAD.MOV.U32 R62, RZ, RZ, R99 ;  /* 0x000000ffff3e7224 */ /* 0x000fe400078e0063 */
[----:B------:R-:W-:Y:S02]  /*6f70*/  IMAD.MOV.U32 R63, RZ, RZ, R77 ;  /* 0x000000ffff3f7224 */ /* 0x000fe400078e004d */
[----:B--2---:R-:W-:Y:S01]  /*6f80*/  FFMA.FTZ R5, R150, c[0x0][0x2d0], -R0 ;  /* 0x0000b40096057a23 */ /* 0x004fe20000010800 */
[C---:B---3--:R-:W-:Y:S01]  /*6f90*/  HMMA.16816.F32.BF16 R104, R8.reuse, R20, R48 ;  /* 0x000000140868723c */ /* 0x048fe20000041830 */
[----:B------:R-:W-:Y:S02]  /*6fa0*/  IMAD.MOV.U32 R59, RZ, RZ, R62 ;  /* 0x000000ffff3b7224 */ /* 0x000fe400078e003e */
[----:B----4-:R-:W-:Y:S01]  /*6fb0*/  FFMA.FTZ R2, R149, c[0x0][0x2d0], -R0 ;  /* 0x0000b40095027a23 */ /* 0x010fe20000010800 */
[----:B------:R-:W-:Y:S04]  /*6fc0*/  MUFU.EX2 R186, R5 ;  /* 0x0000000500ba7308 */ /* 0x000fe80000000800 */
[----:B------:R-:W-:Y:S01]  /*6fd0*/  HMMA.16816.F32.BF16 R96, R8, R22, R44 ;  /* 0x000000160860723c */ /* 0x000fe2000004182c */
[----:B------:R-:W-:-:S07]  /*6fe0*/  IMAD.MOV.U32 R58, RZ, RZ, R59 ;  /* 0x000000ffff3a7224 */ /* 0x000fce00078e003b */
[----:B-1----:R-:W-:Y:S01]  /*6ff0*/  HMMA.16816.F32.BF16 R92, R8, R16, R40 ;  /* 0x00000010085c723c */ /* 0x002fe20000041828 */
[----:B------:R-:W-:-:S07]  /*7000*/  IMAD.MOV.U32 R62, RZ, RZ, R63 ;  /* 0x000000ffff3e7224 */ /* 0x000fce00078e003f */
[C---:B------:R-:W-:Y:S08]  /*7010*/  HMMA.16816.F32.BF16 R84, R8.reuse, R18, R36 ;  /* 0x000000120854723c */ /* 0x040ff00000041824 */
[C---:B------:R-:W-:Y:S08]  /*7020*/  HMMA.16816.F32.BF16 R80, R8.reuse, R12, R52 ;  /* 0x0000000c0850723c */ /* 0x040ff00000041834 */
[----:B------:R-:W-:Y:S01]  /*7030*/  HMMA.16816.F32.BF16 R76, R8, R14, R32 ;  /* 0x0000000e084c723c */ /* 0x000fe20000041820 */
[----:B------:R-:W-:-:S02]  /*7040*/  FFMA.FTZ R45, R152, c[0x0][0x2d0], -R0 ;  /* 0x0000b400982d7a23 */ /* 0x000fc40000010800 */
[----:B------:R-:W-:Y:S02]  /*7050*/  IMAD.MOV.U32 R63, RZ, RZ, R144 ;  /* 0x000000ffff3f7224 */ /* 0x000fe400078e0090 */
[----:B------:R-:W-:Y:S02]  /*7060*/  FFMA.FTZ R46, R148, c[0x0][0x2d0], -R0 ;  /* 0x0000b400942e7a23 */ /* 0x000fe40000010800 */
[----:B------:R-:W-:Y:S02]  /*7070*/  FFMA.FTZ R11, R60, c[0x0][0x2d0], -R4 ;  /* 0x0000b4003c0b7a23 */ /* 0x000fe40000010804 */
[----:B------:R-:W-:Y:S02]  /*7080*/  IMAD.MOV.U32 R60, RZ, RZ, R61 ;  /* 0x000000ffff3c7224 */ /* 0x000fe400078e003d */
[----:B------:R-:W-:Y:S02]  /*7090*/  IMAD.MOV.U32 R61, RZ, RZ, R117 ;  /* 0x000000ffff3d7224 */ /* 0x000fe400078e0075 */
[----:B------:R-:W-:-:S02]  /*70a0*/  IMAD.MOV.U32 R57, RZ, RZ, R58 ;  /* 0x000000ffff397224 */ /* 0x000fc400078e003a */
[----:B------:R-:W-:Y:S02]  /*70b0*/  IMAD.MOV.U32 R59, RZ, RZ, R61 ;  /* 0x000000ffff3b7224 */ /* 0x000fe400078e003d */
[----:B------:R-:W-:Y:S02]  /*70c0*/  FFMA.FTZ R152, R151, c[0x0][0x2d0], -R0 ;  /* 0x0000b40097987a23 */ /* 0x000fe40000010800 */
[----:B------:R-:W-:Y:S02]  /*70d0*/  IMAD.MOV.U32 R58, RZ, RZ, R59 ;  /* 0x000000ffff3a7224 */ /* 0x000fe400078e003b */
[----:B------:R-:W-:Y:S02]  /*70e0*/  IMAD.MOV.U32 R59, RZ, RZ, R63 ;  /* 0x000000ffff3b7224 */ /* 0x000fe400078e003f */
[----:B------:R-:W-:Y:S02]  /*70f0*/  IMAD.MOV.U32 R117, RZ, RZ, R188 ;  /* 0x000000ffff757224 */ /* 0x000fe400078e00bc */
[----:B------:R-:W-:-:S02]  /*7100*/  IMAD.MOV.U32 R144, RZ, RZ, R230 ;  /* 0x000000ffff907224 */ /* 0x000fc400078e00e6 */
[----:B------:R-:W-:Y:S02]  /*7110*/  IMAD.MOV.U32 R148, RZ, RZ, R58 ;  /* 0x000000ffff947224 */ /* 0x000fe400078e003a */
[----:B------:R-:W-:Y:S01]  /*7120*/  IMAD.MOV.U32 R151, RZ, RZ, R59 ;  /* 0x000000ffff977224 */ /* 0x000fe200078e003b */
[----:B------:R1:W2:Y:S01]  /*7130*/  MUFU.EX2 R188, R2 ;  /* 0x0000000200bc7308 */ /* 0x0002a20000000800 */
[--C-:B------:R-:W-:Y:S02]  /*7140*/  FFMA.FTZ R44, R154, c[0x0][0x2d0], -R0.reuse ;  /* 0x0000b4009a2c7a23 */ /* 0x100fe40000010800 */
[----:B------:R-:W-:Y:S02]  /*7150*/  FFMA.FTZ R154, R146, c[0x0][0x2d0], -R0 ;  /* 0x0000b400929a7a23 */ /* 0x000fe40000010800 */
[----:B------:R-:W-:Y:S02]  /*7160*/  IMAD.MOV.U32 R149, RZ, RZ, R117 ;  /* 0x000000ffff957224 */ /* 0x000fe400078e0075 */
[----:B------:R-:W-:-:S02]  /*7170*/  IMAD.MOV.U32 R156, RZ, RZ, R144 ;  /* 0x000000ffff9c7224 */ /* 0x000fc400078e0090 */
[--C-:B------:R-:W-:Y:S02]  /*7180*/  FFMA.FTZ R0, R119, c[0x0][0x2d0], -R3.reuse ;  /* 0x0000b40077007a23 */ /* 0x100fe40000010803 */
[--C-:B------:R-:W-:Y:S02]  /*7190*/  FFMA.FTZ R29, R29, c[0x0][0x2d0], -R3.reuse ;  /* 0x0000b4001d1d7a23 */ /* 0x100fe40000010803 */
[--C-:B------:R-:W-:Y:S02]  /*71a0*/  FFMA.FTZ R30, R30, c[0x0][0x2d0], -R3.reuse ;  /* 0x0000b4001e1e7a23 */ /* 0x100fe40000010803 */
[--C-:B------:R-:W-:Y:S02]  /*71b0*/  FFMA.FTZ R68, R68, c[0x0][0x2d0], -R3.reuse ;  /* 0x0000b40044447a23 */ /* 0x100fe40000010803 */
[--C-:B-1----:R-:W-:Y:S02]  /*71c0*/  FFMA.FTZ R2, R57, c[0x0][0x2d0], -R3.reuse ;  /* 0x0000b40039027a23 */ /* 0x102fe40000010803 */
[----:B------:R-:W-:-:S02]  /*71d0*/  FFMA.FTZ R116, R116, c[0x0][0x2d0], -R3 ;  /* 0x0000b40074747a23 */ /* 0x000fc40000010803 */
[--C-:B------:R-:W-:Y:S02]  /*71e0*/  FFMA.FTZ R117, R252, c[0x0][0x2d0], -R3.reuse ;  /* 0x0000b400fc757a23 */ /* 0x100fe40000010803 */
[----:B------:R-:W-:Y:S02]  /*71f0*/  FFMA.FTZ R144, R250, c[0x0][0x2d0], -R3 ;  /* 0x0000b400fa907a23 */ /* 0x000fe40000010803 */
[----:B------:R-:W-:Y:S02]  /*7200*/  IMAD.MOV.U32 R150, RZ, RZ, R75 ;  /* 0x000000ffff967224 */ /* 0x000fe400078e004b */
[----:B------:R-:W-:Y:S02]  /*7210*/  FADD.FTZ R3, R148, R151 ;  /* 0x0000009794037221 */ /* 0x000fe40000010000 */
[----:B------:R-:W-:Y:S02]  /*7220*/  FFMA.FTZ R10, R234, c[0x0][0x2d0], -R4 ;  /* 0x0000b400ea0a7a23 */ /* 0x000fe40000010804 */
[----:B------:R-:W-:Y:S01]  /*7230*/  FADD.FTZ R3, R150, R3 ;  /* 0x0000000396037221 */ /* 0x000fe20000010000 */
[----:B------:R1:W5:Y:S01]  /*7240*/  LDL.LU R234, [R1+0xa8] ;  /* 0x0000a80001ea7983 */ /* 0x0003620000300800 */
[----:B------:R-:W-:-:S02]  /*7250*/  IMAD.MOV.U32 R150, RZ, RZ, R62 ;  /* 0x000000ffff967224 */ /* 0x000fc400078e003e */
[--C-:B------:R-:W-:Y:S02]  /*7260*/  FFMA.FTZ R9, R233, c[0x0][0x2d0], -R4.reuse ;  /* 0x0000b400e9097a23 */ /* 0x100fe40000010804 */
[----:B------:R-:W-:Y:S01]  /*7270*/  FADD.FTZ R3, R150, R3 ;  /* 0x0000000396037221 */ /* 0x000fe20000010000 */
[----:B------:R1:W5:Y:S01]  /*7280*/  LDL.LU R233, [R1+0xa4] ;  /* 0x0000a40001e97983 */ /* 0x0003620000300800 */
[--C-:B------:R-:W-:Y:S02]  /*7290*/  FFMA.FTZ R8, R232, c[0x0][0x2d0], -R4.reuse ;  /* 0x0000b400e8087a23 */ /* 0x100fe40000010804 */
[--C-:B------:R-:W-:Y:S01]  /*72a0*/  FFMA.FTZ R47, R231, c[0x0][0x2d0], -R4.reuse ;  /* 0x0000b400e72f7a23 */ /* 0x100fe20000010804 */
[----:B------:R1:W5:Y:S01]  /*72b0*/  LDL.LU R232, [R1+0xa0] ;  /* 0x0000a00001e87983 */ /* 0x0003620000300800 */
[----:B------:R-:W-:Y:S02]  /*72c0*/  IMAD.MOV.U32 R250, RZ, RZ, R171 ;  /* 0x000000fffffa7224 */ /* 0x000fe400078e00ab */
[----:B------:R-:W-:Y:S01]  /*72d0*/  FADD.FTZ R3, R168, R3 ;  /* 0x00000003a8037221 */ /* 0x000fe20000010000 */
[----:B------:R1:W5:Y:S01]  /*72e0*/  LDL.LU R231, [R1+0x9c] ;  /* 0x00009c0001e77983 */ /* 0x0003620000300800 */
[----:B------:R-:W-:-:S02]  /*72f0*/  FFMA.FTZ R61, R229, c[0x0][0x2d0], -R4 ;  /* 0x0000b400e53d7a23 */ /* 0x000fc40000010804 */
[--C-:B------:R-:W-:Y:S01]  /*7300*/  FFMA.FTZ R63, R226, c[0x0][0x2d0], -R4.reuse ;  /* 0x0000b400e23f7a23 */ /* 0x100fe20000010804 */
[----:B------:R1:W5:Y:S01]  /*7310*/  LDL.LU R230, [R1+0x98] ;  /* 0x0000980001e67983 */ /* 0x0003620000300800 */
[----:B------:R-:W-:Y:S01]  /*7320*/  FADD.FTZ R3, R250, R3 ;  /* 0x00000003fa037221 */ /* 0x000fe20000010000 */
[----:B------:R-:W-:Y:S01]  /*7330*/  F2FP.BF16.PACK_AB R5, R184, R118 ;  /* 0x00000076b805723e */ /* 0x000fe200000010ff */
[----:B------:R-:W-:Y:S01]  /*7340*/  FFMA.FTZ R60, R60, c[0x0][0x2d0], -R4 ;  /* 0x0000b4003c3c7a23 */ /* 0x000fe20000010804 */
[----:B------:R1:W5:Y:S04]  /*7350*/  LDL.LU R229, [R1+0x94] ;  /* 0x0000940001e57983 */ /* 0x0003680000300800 */
[----:B------:R1:W5:Y:S04]  /*7360*/  LDL.LU R226, [R1+0x90] ;  /* 0x0000900001e27983 */ /* 0x0003680000300800 */
[----:B------:R1:W5:Y:S01]  /*7370*/  LDL.LU R119, [R1+0x8c] ;  /* 0x00008c0001777983 */ /* 0x0003620000300800 */
[----:B------:R-:W-:Y:S01]  /*7380*/  F2FP.BF16.PACK_AB R4, R187, R185 ;  /* 0x000000b9bb04723e */ /* 0x000fe200000010ff */
[----:B------:R3:W-:Y:S01]  /*7390*/  MUFU.EX2 R75, R0 ;  /* 0x00000000004b7308 */ /* 0x0007e20000000800 */
[----:B------:R-:W-:Y:S01]  /*73a0*/  F2FP.BF16.PACK_AB R6, R190, R189 ;  /* 0x000000bdbe06723e */ /* 0x000fe200000010ff */
[----:B------:R-:W4:Y:S01]  /*73b0*/  LDL R250, [R1+0x50] ;  /* 0x0000500001fa7983 */ /* 0x000f220000100800 */
[----:B--2---:R-:W-:Y:S01]  /*73c0*/  F2FP.BF16.PACK_AB R7, R188, R186 ;  /* 0x000000babc07723e */ /* 0x004fe200000010ff */
[----:B------:R-:W-:-:S02]  /*73d0*/  FADD.FTZ R28, R158, R157 ;  /* 0x0000009d9e1c7221 */ /* 0x000fc40000010000 */
[----:B------:R-:W-:Y:S02]  /*73e0*/  IMAD.MOV.U32 R252, RZ, RZ, R164 ;  /* 0x000000fffffc7224 */ /* 0x000fe400078e00a4 */
[----:B------:R-:W-:Y:S01]  /*73f0*/  MUFU.EX2 R62, R46 ;  /* 0x0000002e003e7308 */ /* 0x000fe20000000800 */
[----:B------:R-:W-:Y:S01]  /*7400*/  IMAD.MOV.U32 R145, RZ, RZ, R165 ;  /* 0x000000ffff917224 */ /* 0x000fe200078e00a5 */
[C---:B------:R-:W-:Y:S01]  /*7410*/  HMMA.16816.F32.BF16 R32, R4.reuse, R16, R112 ;  /* 0x000000100420723c */ /* 0x040fe20000041870 */
[----:B------:R-:W-:Y:S02]  /*7420*/  IMAD.MOV.U32 R147, RZ, RZ, R166 ;  /* 0x000000ffff937224 */ /* 0x000fe400078e00a6 */
[----:B------:R-:W-:Y:S02]  /*7430*/  IMAD.MOV.U32 R146, RZ, RZ, R167 ;  /* 0x000000ffff927224 */ /* 0x000fe400078e00a7 */
[----:B------:R-:W-:Y:S01]  /*7440*/  LDSM.16.MT88.4 R164, [R225+0x3000] ;  /* 0x00300000e1a4783b */ /* 0x000fe20000004200 */
[----:B------:R-:W-:Y:S01]  /*7450*/  MUFU.EX2 R112, R8 ;  /* 0x0000000800707308 */ /* 0x000fe20000000800 */
[----:B---3--:R-:W-:Y:S01]  /*7460*/  FADD.FTZ R0, R160, R159 ;  /* 0x0000009fa0007221 */ /* 0x008fe20000010000 */
[----:B------:R-:W-:Y:S01]  /*7470*/  HMMA.16816.F32.BF16 R36, R4, R18, R108 ;  /* 0x000000120424723c */ /* 0x000fe2000004186c */
[----:B------:R-:W2:Y:S01]  /*7480*/  LDSM.16.MT88.4 R16, [R224+0x2800] ;  /* 0x00280000e010783b */ /* 0x000ea20000004200 */
[----:B------:R-:W-:-:S04]  /*7490*/  FADD.FTZ R3, R146, R3 ;  /* 0x0000000392037221 */ /* 0x000fc80000010000 */
[----:B------:R-:W-:Y:S02]  /*74a0*/  MUFU.EX2 R108, R11 ;  /* 0x0000000b006c7308 */ /* 0x000fe40000000800 */
[C---:B------:R-:W-:Y:S06]  /*74b0*/  HMMA.16816.F32.BF16 R48, R4.reuse, R20, R132 ;  /* 0x000000140430723c */ /* 0x040fec0000041884 */
[----:B------:R-:W-:Y:S02]  /*74c0*/  MUFU.EX2 R46, R44 ;  /* 0x0000002c002e7308 */ /* 0x000fe40000000800 */
[C---:B------:R-:W-:Y:S01]  /*74d0*/  HMMA.16816.F32.BF16 R40, R4.reuse, R22, R128 ;  /* 0x000000160428723c */ /* 0x040fe20000041880 */
[----:B------:R-:W-:Y:S05]  /*74e0*/  LDSM.16.MT88.4 R20, [R227+0x2800] ;  /* 0x00280000e314783b */ /* 0x000fea0000004200 */
[----:B------:R-:W-:Y:S02]  /*74f0*/  MUFU.EX2 R65, R65 ;  /* 0x0000004100417308 */ /* 0x000fe40000000800 */
[C---:B------:R-:W-:Y:S06]  /*7500*/  HMMA.16816.F32.BF16 R100, R4.reuse, R12, R100 ;  /* 0x0000000c0464723c */ /* 0x040fec0000041864 */
[----:B------:R-:W-:Y:S02]  /*7510*/  MUFU.EX2 R66, R66 ;  /* 0x0000004200427308 */ /* 0x000fe40000000800 */
[C---:B------:R-:W-:Y:S01]  /*7520*/  HMMA.16816.F32.BF16 R88, R4.reuse, R14, R88 ;  /* 0x0000000e0458723c */ /* 0x040fe20000041858 */
[----:B------:R-:W3:Y:S05]  /*7530*/  LDSM.16.MT88.4 R12, [R228+0x2800] ;  /* 0x00280000e40c783b */ /* 0x000eea0000004200 */
[----:B------:R-:W-:Y:S02]  /*7540*/  MUFU.EX2 R67, R67 ;  /* 0x0000004300437308 */ /* 0x000fe40000000800 */
[C---:B------:R-:W-:Y:S06]  /*7550*/  HMMA.16816.F32.BF16 R56, R4.reuse, R24, R140 ;  /* 0x000000180438723c */ /* 0x040fec000004188c */
[----:B------:R-:W-:Y:S01]  /*7560*/  MUFU.EX2 R45, R45 ;  /* 0x0000002d002d7308 */ /* 0x000fe20000000800 */
[----:B------:R-:W-:Y:S01]  /*7570*/  FADD.FTZ R24, R161, R0 ;  /* 0x00000000a1187221 */ /* 0x000fe20000010000 */
[----:B------:R-:W-:Y:S01]  /*7580*/  HMMA.16816.F32.BF16 R52, R4, R26, R136 ;  /* 0x0000001a0434723c */ /* 0x000fe20000041888 */
[----:B------:R-:W-:Y:S01]  /*7590*/  IMAD.MOV.U32 R113, RZ, RZ, R182 ;  /* 0x000000ffff717224 */ /* 0x000fe200078e00b6 */
[----:B------:R-:W-:Y:S01]  /*75a0*/  LDSM.16.MT88.4 R132, [R224+0x3000] ;  /* 0x00300000e084783b */ /* 0x000fe20000004200 */
[----:B------:R-:W-:-:S03]  /*75b0*/  FADD.FTZ R24, R216, R24 ;  /* 0x00000018d8187221 */ /* 0x000fc60000010000 */
[----:B------:R-:W1:Y:S01]  /*75c0*/  MUFU.EX2 R109, R10 ;  /* 0x0000000a006d7308 */ /* 0x000e620000000800 */
[----:B------:R-:W-:Y:S02]  /*75d0*/  FADD.FTZ R4, R163, R28 ;  /* 0x0000001ca3047221 */ /* 0x000fe40000010000 */
[----:B------:R-:W-:Y:S02]  /*75e0*/  FADD.FTZ R24, R217, R24 ;  /* 0x00000018d9187221 */ /* 0x000fe40000010000 */
[----:B------:R-:W-:Y:S02]  /*75f0*/  FADD.FTZ R0, R209, R4 ;  /* 0x00000004d1007221 */ /* 0x000fe40000010000 */
[----:B------:R-:W-:Y:S01]  /*7600*/  IMAD.MOV.U32 R138, RZ, RZ, R176 ;  /* 0x000000ffff8a7224 */ /* 0x000fe200078e00b0 */
[----:B------:R2:W2:Y:S01]  /*7610*/  MUFU.EX2 R111, R9 ;  /* 0x00000009006f7308 */ /* 0x0004a20000000800 */
[----:B------:R-:W-:Y:S02]  /*7620*/  FADD.FTZ R0, R219, R0 ;  /* 0x00000000db007221 */ /* 0x000fe40000010000 */
[----:B------:R-:W-:-:S02]  /*7630*/  IMAD.MOV.U32 R137, RZ, RZ, R175 ;  /* 0x000000ffff897224 */ /* 0x000fc400078e00af */
[----:B------:R-:W-:Y:S02]  /*7640*/  FADD.FTZ R0, R218, R0 ;  /* 0x00000000da007221 */ /* 0x000fe40000010000 */
[----:B------:R-:W-:Y:S01]  /*7650*/  IMAD.MOV.U32 R139, RZ, RZ, R178 ;  /* 0x000000ffff8b7224 */ /* 0x000fe200078e00b2 */
[----:B------:R-:W-:Y:S01]  /*7660*/  MUFU.EX2 R110, R64 ;  /* 0x00000040006e7308 */ /* 0x000fe20000000800 */
[----:B-1----:R-:W-:Y:S01]  /*7670*/  F2FP.BF16.PACK_AB R4, R109, R108 ;  /* 0x0000006c6d04723e */ /* 0x002fe200000010ff */
[----:B------:R-:W-:-:S04]  /*7680*/  FADD.FTZ R0, R145, R0 ;  /* 0x0000000091007221 */ /* 0x000fc80000010000 */
[----:B------:R-:W-:Y:S01]  /*7690*/  FADD.FTZ R0, R179, R0 ;  /* 0x00000000b3007221 */ /* 0x000fe20000010000 */
[----:B--2---:R-:W1:Y:S01]  /*76a0*/  LDSM.16.MT88.4 R8, [R225+0x2800] ;  /* 0x00280000e108783b */ /* 0x004e620000004200 */
[----:B------:R2:W2:Y:S01]  /*76b0*/  MUFU.EX2 R64, R2 ;  /* 0x0000000200407308 */ /* 0x0004a20000000800 */
[----:B------:R-:W-:-:S07]  /*76c0*/  F2FP.BF16.PACK_AB R6, R112, R111 ;  /* 0x0000006f7006723e */ /* 0x000fce00000010ff */
[----:B------:R-:W-:Y:S01]  /*76d0*/  MUFU.EX2 R44, R31 ;  /* 0x0000001f002c7308 */ /* 0x000fe20000000800 */
[----:B--2---:R-:W-:Y:S01]  /*76e0*/  FADD.FTZ R2, R69, R149 ;  /* 0x0000009545027221 */ /* 0x004fe20000010000 */
[----:B------:R-:W-:-:S06]  /*76f0*/  F2FP.BF16.PACK_AB R5, R64, R75 ;  /* 0x0000004b4005723e */ /* 0x000fcc00000010ff */
[----:B------:R-:W-:Y:S01]  /*7700*/  MUFU.EX2 R69, R29 ;  /* 0x0000001d00457308 */ /* 0x000fe20000000800 */
[----:B------:R-:W-:Y:S01]  /*7710*/  FADD.FTZ R0, R223, R0 ;  /* 0x00000000df007221 */ /* 0x000fe20000010000 */
[----:B------:R-:W2:Y:S01]  /*7720*/  LDSM.16.MT88.4 R148, [R228+0x3000] ;  /* 0x00300000e494783b */ /* 0x000ea20000004200 */
[----:B------:R-:W-:Y:S02]  /*7730*/  FADD.FTZ R2, R156, R2 ;  /* 0x000000029c027221 */ /* 0x000fe40000010000 */
[----:B------:R-:W-:-:S03]  /*7740*/  IMAD.MOV.U32 R156, RZ, RZ, R71 ;  /* 0x000000ffff9c7224 */ /* 0x000fc600078e0047 */
[----:B------:R-:W1:Y:S01]  /*7750*/  MUFU.EX2 R71, R30 ;  /* 0x0000001e00477308 */ /* 0x000e620000000800 */
[----:B------:R-:W-:Y:S02]  /*7760*/  FADD.FTZ R2, R156, R2 ;  /* 0x000000029c027221 */ /* 0x000fe40000010000 */
[----:B------:R-:W-:Y:S02]  /*7770*/  IMAD.MOV.U32 R156, RZ, RZ, R170 ;  /* 0x000000ffff9c7224 */ /* 0x000fe400078e00aa */
[----:B------:R-:W-:Y:S02]  /*7780*/  FADD.FTZ R2, R169, R2 ;  /* 0x00000002a9027221 */ /* 0x000fe40000010000 */
[----:B------:R-:W-:Y:S01]  /*7790*/  IMAD.MOV.U32 R136, RZ, RZ, R156 ;  /* 0x000000ffff887224 */ /* 0x000fe200078e009c */
[----:B------:R-:W-:Y:S01]  /*77a0*/  MUFU.EX2 R28, R68 ;  /* 0x00000044001c7308 */ /* 0x000fe20000000800 */
[----:B------:R-:W-:Y:S02]  /*77b0*/  FADD.FTZ R2, R252, R2 ;  /* 0x00000002fc027221 */ /* 0x000fe40000010000 */
[----:B------:R-:W-:-:S02]  /*77c0*/  FADD.FTZ R3, R137, R3 ;  /* 0x0000000389037221 */ /* 0x000fc40000010000 */
[----:B------:R-:W-:Y:S02]  /*77d0*/  FADD.FTZ R2, R147, R2 ;  /* 0x0000000293027221 */ /* 0x000fe40000010000 */
[----:B------:R-:W-:Y:S01]  /*77e0*/  IMAD.MOV.U32 R216, RZ, RZ, R180 ;  /* 0x000000ffffd87224 */ /* 0x000fe200078e00b4 */
[----:B-1----:R-:W-:Y:S01]  /*77f0*/  F2FP.BF16.PACK_AB R7, R71, R69 ;  /* 0x000000454707723e */ /* 0x002fe200000010ff */
[----:B------:R-:W-:Y:S01]  /*7800*/  IMAD.MOV.U32 R209, RZ, RZ, R183 ;  /* 0x000000ffffd17224 */ /* 0x000fe200078e00b7 */
[----:B------:R-:W-:Y:S01]  /*7810*/  MUFU.EX2 R47, R47 ;  /* 0x0000002f002f7308 */ /* 0x000fe20000000800 */
[----:B------:R-:W-:Y:S02]  /*7820*/  IMAD.MOV.U32 R115, RZ, RZ, R139 ;  /* 0x000000ffff737224 */ /* 0x000fe400078e008b */
[----:B------:R-:W-:Y:S02]  /*7830*/  IMAD.MOV.U32 R114, RZ, RZ, R181 ;  /* 0x000000ffff727224 */ /* 0x000fe400078e00b5 */
[----:B------:R-:W-:Y:S01]  /*7840*/  HMMA.16816.F32.BF16 R120, R4, R16, R120 ;  /* 0x000000100478723c */ /* 0x000fe20000041878 */
[----:B------:R-:W-:-:S02]  /*7850*/  IMAD.MOV.U32 R252, RZ, RZ, R177 ;  /* 0x000000fffffc7224 */ /* 0x000fc400078e00b1 */
[----:B------:R-:W-:Y:S05]  /*7860*/  MUFU.EX2 R27, R116 ;  /* 0x00000074001b7308 */ /* 0x000fea0000000800 */
[C---:B------:R-:W-:Y:S03]  /*7870*/  HMMA.16816.F32.BF16 R124, R4.reuse, R18, R124 ;  /* 0x00000012047c723c */ /* 0x040fe6000004187c */
[----:B------:R-:W-:Y:S05]  /*7880*/  MUFU.EX2 R31, R60 ;  /* 0x0000003c001f7308 */ /* 0x000fea0000000800 */
[C---:B---3--:R-:W-:Y:S03]  /*7890*/  HMMA.16816.F32.BF16 R104, R4.reuse, R12, R104 ;  /* 0x0000000c0468723c */ /* 0x048fe60000041868 */
[----:B------:R-:W-:Y:S05]  /*78a0*/  MUFU.EX2 R25, R117 ;  /* 0x0000007500197308 */ /* 0x000fea0000000800 */
[C---:B------:R-:W-:Y:S03]  /*78b0*/  HMMA.16816.F32.BF16 R96, R4.reuse, R14, R96 ;  /* 0x0000000e0460723c */ /* 0x040fe60000041860 */
[----:B------:R-:W-:Y:S05]  /*78c0*/  MUFU.EX2 R30, R61 ;  /* 0x0000003d001e7308 */ /* 0x000fea0000000800 */
[C---:B------:R-:W-:Y:S03]  /*78d0*/  HMMA.16816.F32.BF16 R92, R4.reuse, R8, R92 ;  /* 0x00000008045c723c */ /* 0x040fe6000004185c */
[----:B------:R-:W-:Y:S05]  /*78e0*/  MUFU.EX2 R26, R144 ;  /* 0x00000090001a7308 */ /* 0x000fea0000000800 */
[C---:B------:R-:W-:Y:S03]  /*78f0*/  HMMA.16816.F32.BF16 R84, R4.reuse, R10, R84 ;  /* 0x0000000a0454723c */ /* 0x040fe60000041854 */
[----:B------:R-:W-:Y:S05]  /*7900*/  MUFU.EX2 R29, R63 ;  /* 0x0000003f001d7308 */ /* 0x000fea0000000800 */
[C---:B------:R-:W-:Y:S08]  /*7910*/  HMMA.16816.F32.BF16 R80, R4.reuse, R20, R80 ;  /* 0x000000140450723c */ /* 0x040ff00000041850 */
[----:B------:R-:W-:Y:S07]  /*7920*/  HMMA.16816.F32.BF16 R76, R4, R22, R76 ;  /* 0x00000016044c723c */ /* 0x000fee000004184c */
[----:B------:R-:W-:-:S02]  /*7930*/  F2FP.BF16.PACK_AB R4, R65, R110 ;  /* 0x0000006e4104723e */ /* 0x000fc400000010ff */
[----:B------:R-:W-:Y:S02]  /*7940*/  F2FP.BF16.PACK_AB R5, R46, R62 ;  /* 0x0000003e2e05723e */ /* 0x000fe400000010ff */
[----:B------:R-:W-:Y:S02]  /*7950*/  F2FP.BF16.PACK_AB R6, R67, R66 ;  /* 0x000000424306723e */ /* 0x000fe400000010ff */
[----:B------:R-:W-:-:S07]  /*7960*/  F2FP.BF16.PACK_AB R7, R45, R44 ;  /* 0x0000002c2d07723e */ /* 0x000fce00000010ff */
[C---:B------:R-:W-:Y:S07]  /*7970*/  HMMA.16816.F32.BF16 R32, R4.reuse, R8, R32 ;  /* 0x000000080420723c */ /* 0x040fee0000041820 */
[----:B------:R-:W-:Y:S01]  /*7980*/  FADD.FTZ R8, R243, R24 ;  /* 0x00000018f3087221 */ /* 0x000fe20000010000 */
[----:B------:R-:W-:Y:S03]  /*7990*/  HMMA.16816.F32.BF16 R168, R4, R20, R100 ;  /* 0x0000001404a8723c */ /* 0x000fe60000041864 */
[----:B------:R-:W-:-:S02]  /*79a0*/  FADD.FTZ R8, R244, R8 ;  /* 0x00000008f4087221 */ /* 0x000fc40000010000 */
[----:B------:R-:W-:-:S03]  /*79b0*/  FADD.FTZ R2, R138, R2 ;  /* 0x000000028a027221 */ /* 0x000fc60000010000 */
[C---:B------:R-:W-:Y:S08]  /*79c0*/  HMMA.16816.F32.BF16 R56, R4.reuse, R16, R56 ;  /* 0x000000100438723c */ /* 0x040ff00000041838 */
[C---:B------:R-:W-:Y:S08]  /*79d0*/  HMMA.16816.F32.BF16 R52, R4.reuse, R18, R52 ;  /* 0x000000120434723c */ /* 0x040ff00000041834 */
[C---:B------:R-:W-:Y:S08]  /*79e0*/  HMMA.16816.F32.BF16 R48, R4.reuse, R12, R48 ;  /* 0x0000000c0430723c */ /* 0x040ff00000041830 */
[C---:B------:R-:W-:Y:S08]  /*79f0*/  HMMA.16816.F32.BF16 R40, R4.reuse, R14, R40 ;  /* 0x0000000e0428723c */ /* 0x040ff00000041828 */
[C---:B------:R-:W-:Y:S08]  /*7a00*/  HMMA.16816.F32.BF16 R36, R4.reuse, R10, R36 ;  /* 0x0000000a0424723c */ /* 0x040ff00000041824 */
[----:B------:R-:W-:Y:S01]  /*7a10*/  HMMA.16816.F32.BF16 R20, R4, R22, R88 ;  /* 0x000000160414723c */ /* 0x000fe20000041858 */
[----:B------:R-:W-:Y:S01]  /*7a20*/  MUFU.EX2 R9, R152 ;  /* 0x0000009800097308 */ /* 0x000fe20000000800 */
[----:B------:R-:W1:Y:S05]  /*7a30*/  LDSM.16.MT88.4 R12, [R227+0x3000] ;  /* 0x00300000e30c783b */ /* 0x000e6a0000004200 */
[----:B------:R-:W-:-:S04]  /*7a40*/  FADD.FTZ R4, R136, R8 ;  /* 0x0000000888047221 */ /* 0x000fc80000010000 */
[----:B------:R-:W-:Y:S02]  /*7a50*/  FADD.FTZ R7, R222, R4 ;  /* 0x00000004de077221 */ /* 0x000fe40000010000 */
[----:B------:R-:W-:Y:S02]  /*7a60*/  FADD.FTZ R4, R220, R2 ;  /* 0x00000002dc047221 */ /* 0x000fe40000010000 */
[----:B------:R-:W-:Y:S02]  /*7a70*/  FADD.FTZ R5, R242, R0 ;  /* 0x00000000f2057221 */ /* 0x000fe40000010000 */
[----:B----4-:R-:W-:-:S04]  /*7a80*/  @P4 IMAD.HI.U32 R2, R250, c[0x0][0x2c8], RZ ;  /* 0x0000b200fa024a27 */ /* 0x010fc800078e00ff */
[----:B------:R-:W-:Y:S01]  /*7a90*/  IMAD.MOV.U32 R0, RZ, RZ, R250 ;  /* 0x000000ffff007224 */ /* 0x000fe200078e00fa */
[----:B------:R-:W-:Y:S01]  /*7aa0*/  @P4 SHF.R.U32.HI R0, RZ, c[0x0][0x2cc], R2 ;  /* 0x0000b300ff004a19 */ /* 0x000fe20000011602 */
[----:B------:R-:W-:Y:S02]  /*7ab0*/  IMAD.MOV.U32 R2, RZ, RZ, c[0x0][0x168] ;  /* 0x00005a00ff027624 */ /* 0x000fe400078e00ff */
[----:B------:R-:W-:-:S03]  /*7ac0*/  FADD.FTZ R6, R221, R3 ;  /* 0x00000003dd067221 */ /* 0x000fc60000010000 */
[----:B------:R-:W-:Y:S01]  /*7ad0*/  IADD3 R3, R0, c[0x0][0x1d0], -R2 ;  /* 0x0000740000037a10 */ /* 0x000fe20007ffe802 */
[----:B------:R-:W-:-:S04]  /*7ae0*/  IMAD.MOV.U32 R2, RZ, RZ, RZ ;  /* 0x000000ffff027224 */ /* 0x000fc800078e00ff */
[----:B------:R-:W-:-:S05]  /*7af0*/  IMAD.HI R2, R3, -0x6db6db6d, R2 ;  /* 0x9249249303027827 */ /* 0x000fca00078e0202 */
[----:B------:R-:W-:Y:S01]  /*7b00*/  SHF.R.U32.HI R0, RZ, 0x1f, R2 ;  /* 0x0000001fff007819 */ /* 0x000fe20000011602 */
[----:B------:R-:W-:-:S03]  /*7b10*/  FADD.FTZ R3, R248, R6 ;  /* 0x00000006f8037221 */ /* 0x000fc60000010000 */
[----:B------:R-:W-:Y:S01]  /*7b20*/  LEA.HI.SX32 R8, R2, R0, 0x1a ;  /* 0x0000000002087211 */ /* 0x000fe200078fd2ff */
        /* <DEDUP_REMOVED lines=42> */
[----:B------:R-:W3:Y:S01]  /*7dd0*/  MUFU.EX2 R11, R162 ;  /* 0x000000a2000b7308 */ /* 0x000ee20000000800 */
[----:B------:R-:W-:-:S02]  /*7de0*/  FADD.FTZ R5, R110, R5 ;  /* 0x000000056e057221 */ /* 0x000fc40000010000 */
[----:B------:R-:W-:Y:S02]  /*7df0*/  FADD.FTZ R0, R62, R0 ;  /* 0x000000003e007221 */ /* 0x000fe40000010000 */
[----:B------:R-:W-:Y:S02]  /*7e00*/  FADD.FTZ R3, R108, R3 ;  /* 0x000000036c037221 */ /* 0x000fe40000010000 */
[----:B------:R-:W-:Y:S01]  /*7e10*/  FADD.FTZ R4, R75, R4 ;  /* 0x000000044b047221 */ /* 0x000fe20000010000 */
[----:B------:R-:W4:Y:S01]  /*7e20*/  MUFU.EX2 R10, R172 ;  /* 0x000000ac000a7308 */ /* 0x000f220000000800 */
[----:B------:R-:W-:Y:S02]  /*7e30*/  FADD.FTZ R5, R65, R5 ;  /* 0x0000000541057221 */ /* 0x000fe40000010000 */
[----:B------:R-:W-:Y:S02]  /*7e40*/  FADD.FTZ R2, R46, R0 ;  /* 0x000000002e027221 */ /* 0x000fe40000010000 */
[----:B------:R-:W-:-:S02]  /*7e50*/  FADD.FTZ R0, R109, R3 ;  /* 0x000000036d007221 */ /* 0x000fc40000010000 */
[----:B------:R-:W-:Y:S01]  /*7e60*/  FADD.FTZ R4, R64, R4 ;  /* 0x0000000440047221 */ /* 0x000fe20000010000 */
[----:B------:R-:W1:Y:S01]  /*7e70*/  MUFU.EX2 R16, R153 ;  /* 0x0000009900107308 */ /* 0x000e620000000800 */
[----:B------:R-:W-:Y:S02]  /*7e80*/  FADD.FTZ R5, R66, R5 ;  /* 0x0000000542057221 */ /* 0x000fe40000010000 */
[----:B------:R-:W-:Y:S02]  /*7e90*/  FADD.FTZ R3, R44, R2 ;  /* 0x000000022c037221 */ /* 0x000fe40000010000 */
[----:B------:R-:W-:-:S03]  /*7ea0*/  FADD.FTZ R2, R111, R0 ;  /* 0x000000006f027221 */ /* 0x000fc60000010000 */
[----:B------:R-:W1:Y:S01]  /*7eb0*/  MUFU.EX2 R17, R173 ;  /* 0x000000ad00117308 */ /* 0x000e620000000800 */
[----:B------:R-:W-:Y:S02]  /*7ec0*/  FADD.FTZ R0, R69, R4 ;  /* 0x0000000445007221 */ /* 0x000fe40000010000 */
[----:B------:R-:W-:Y:S02]  /*7ed0*/  FADD.FTZ R5, R67, R5 ;  /* 0x0000000543057221 */ /* 0x000fe40000010000 */
[----:B------:R-:W-:-:S03]  /*7ee0*/  FADD.FTZ R4, R45, R3 ;  /* 0x000000032d047221 */ /* 0x000fc60000010000 */
[----:B------:R-:W1:Y:S01]  /*7ef0*/  MUFU.EX2 R18, R154 ;  /* 0x0000009a00127308 */ /* 0x000e620000000800 */
[----:B------:R-:W-:Y:S02]  /*7f00*/  FADD.FTZ R3, R112, R2 ;  /* 0x0000000270037221 */ /* 0x000fe40000010000 */
[----:B------:R-:W-:-:S05]  /*7f10*/  FADD.FTZ R2, R71, R0 ;  /* 0x0000000047027221 */ /* 0x000fca0000010000 */
[----:B------:R-:W2:Y:S01]  /*7f20*/  MUFU.EX2 R19, R174 ;  /* 0x000000ae00137308 */ /* 0x000ea20000000800 */
[----:B---3--:R-:W-:Y:S02]  /*7f30*/  FADD.FTZ R0, R11, R5 ;  /* 0x000000050b007221 */ /* 0x008fe40000010000 */
[----:B------:R-:W-:-:S05]  /*7f40*/  FADD.FTZ R4, R9, R4 ;  /* 0x0000000409047221 */ /* 0x000fca0000010000 */
[----:B------:R-:W3:Y:S01]  /*7f50*/  MUFU.EX2 R24, R155 ;  /* 0x0000009b00187308 */ /* 0x000ee20000000800 */
[----:B------:R-:W-:Y:S02]  /*7f60*/  FADD.FTZ R6, R28, R2 ;  /* 0x000000021c067221 */ /* 0x000fe40000010000 */
[----:B------:R-:W-:Y:S02]  /*7f70*/  FADD.FTZ R3, R47, R3 ;  /* 0x000000032f037221 */ /* 0x000fe40000010000 */
[----:B----4-:R-:W-:Y:S02]  /*7f80*/  FADD.FTZ R2, R10, R0 ;  /* 0x000000000a027221 */ /* 0x010fe40000010000 */
[----:B-1----:R-:W-:Y:S02]  /*7f90*/  FADD.FTZ R0, R16, R4 ;  /* 0x0000000410007221 */ /* 0x002fe40000010000 */
[----:B------:R-:W-:Y:S02]  /*7fa0*/  FADD.FTZ R6, R27, R6 ;  /* 0x000000061b067221 */ /* 0x000fe40000010000 */
[----:B------:R-:W-:-:S02]  /*7fb0*/  FADD.FTZ R4, R31, R3 ;  /* 0x000000031f047221 */ /* 0x000fc40000010000 */
[----:B------:R-:W-:Y:S02]  /*7fc0*/  FADD.FTZ R5, R17, R2 ;  /* 0x0000000211057221 */ /* 0x000fe40000010000 */
[----:B------:R-:W-:Y:S01]  /*7fd0*/  FADD.FTZ R3, R18, R0 ;  /* 0x0000000012037221 */ /* 0x000fe20000010000 */
[----:B------:R-:W-:Y:S01]  /*7fe0*/  IMNMX R7, RZ, R8, !PT ;  /* 0x00000008ff077217 */ /* 0x000fe20007800200 */
[----:B------:R-:W-:Y:S02]  /*7ff0*/  FADD.FTZ R0, R25, R6 ;  /* 0x0000000619007221 */ /* 0x000fe40000010000 */
[----:B------:R-:W-:Y:S02]  /*8000*/  FADD.FTZ R2, R30, R4 ;  /* 0x000000041e027221 */ /* 0x000fe40000010000 */
[----:B--2---:R-:W-:Y:S02]  /*8010*/  FADD.FTZ R4, R19, R5 ;  /* 0x0000000513047221 */ /* 0x004fe40000010000 */
[----:B---3--:R-:W-:-:S02]  /*8020*/  FADD.FTZ R3, R24, R3 ;  /* 0x0000000318037221 */ /* 0x008fc40000010000 */
[----:B------:R-:W-:Y:S01]  /*8030*/  FADD.FTZ R0, R26, R0 ;  /* 0x000000001a007221 */ /* 0x000fe20000010000 */
[----:B------:R1:W-:Y:S01]  /*8040*/  STL [R1+0x8], R7 ;  /* 0x0000080701007387 */ /* 0x0003e20000100800 */
[----:B------:R-:W-:-:S03]  /*8050*/  FADD.FTZ R2, R29, R2 ;  /* 0x000000021d027221 */ /* 0x000fc60000010000 */
[----:B------:R1:W-:Y:S01]  /*8060*/  STL [R1+0x10], R4 ;  /* 0x0000100401007387 */ /* 0x0003e20000100800 */
[----:B------:R-:W-:-:S03]  /*8070*/  IADD3 R242, R252, -0x2, RZ ;  /* 0xfffffffefcf27810 */ /* 0x000fc60007ffe0ff */
[----:B------:R1:W-:Y:S04]  /*8080*/  STL [R1+0x18], R3 ;  /* 0x0000180301007387 */ /* 0x0003e80000100800 */
[----:B------:R1:W-:Y:S04]  /*8090*/  STL [R1+0x1c], R0 ;  /* 0x00001c0001007387 */ /* 0x0003e80000100800 */
[----:B------:R1:W-:Y:S01]  /*80a0*/  STL [R1+0x14], R2 ;  /* 0x0000140201007387 */ /* 0x0003e20000100800 */
[----:B------:R-:W-:Y:S02]  /*80b0*/  ISETP.GE.AND P0, PT, R242, R7, PT ;  /* 0x00000007f200720c */ /* 0x000fe40003f06270 */
        /* <DEDUP_REMOVED lines=25> */
[----:B-1----:R-:W2:Y:S01]  /*8250*/  LDL R252, [R1+0x74] ;  /* 0x0000740001fc7983 */ /* 0x002ea20000100800 */
[----:B------:R-:W-:Y:S01]  /*8260*/  IMAD.MOV.U32 R116, RZ, RZ, R73 ;  /* 0x000000ffff747224 */ /* 0x000fe200078e0049 */
[----:B------:R-:W-:Y:S01]  /*8270*/  MOV R3, R74 ;  /* 0x0000004a00037202 */ /* 0x000fe20000000f00 */
[----:B------:R-:W-:Y:S01]  /*8280*/  IMAD.MOV.U32 R118, RZ, RZ, R70 ;  /* 0x000000ffff767224 */ /* 0x000fe200078e0046 */
[----:B------:R-:W-:-:S02]  /*8290*/  MOV R117, R72 ;  /* 0x0000004800757202 */ /* 0x000fc40000000f00 */
[----:B------:R-:W-:Y:S01]  /*82a0*/  MOV R196, R242 ;  /* 0x000000f200c47202 */ /* 0x000fe20000000f00 */
[----:B--2---:R-:W-:-:S05]  /*82b0*/  IMAD.IADD R0, R252, 0x1, R250 ;  /* 0x00000001fc007824 */ /* 0x004fca00078e02fa */
[----:B------:R1:W-:Y:S02]  /*82c0*/  STL [R1+0x4], R0 ;  /* 0x0000040001007387 */ /* 0x0003e40000100800 */
[----:B-1----:R-:W-:-:S05]  /*82d0*/  @P4 IMAD.HI.U32 R0, R0, c[0x0][0x2c8], RZ ;  /* 0x0000b20000004a27 */ /* 0x002fca00078e00ff */
[----:B------:R-:W-:-:S05]  /*82e0*/  @P4 SHF.R.U32.HI R0, RZ, c[0x0][0x2cc], R0 ;  /* 0x0000b300ff004a19 */ /* 0x000fca0000011600 */
[----:B------:R1:W-:Y:S02]  /*82f0*/  @P4 STL [R1+0xc], R0 ;  /* 0x00000c0001004387 */ /* 0x0003e40000100800 */
.L_x_518:
[----:B------:R-:W-:Y:S04]  /*8300*/  DEPBAR.LE SB0, 0x0 ;  /* 0x000080000000791a */ /* 0x000fe80000000000 */
[----:B------:R-:W-:Y:S01]  /*8310*/  WARPSYNC 0xffffffff ;  /* 0xffffffff00007948 */ /* 0x000fe20003800000 */
[----:B------:R-:W-:Y:S01]  /*8320*/  BAR.SYNC.DEFER_BLOCKING 0x0 ;  /* 0x0000000000007b1d */ /* 0x000fe20000010000 */
[----:B------:R-:W-:Y:S11]  /*8330*/  ISETP.GE.AND P2, PT, R196, RZ, PT ;  /* 0x000000ffc400720c */ /* 0x000ff60003f46270 */
[----:B------:R-:W-:Y:S02]  /*8340*/  @!UPT UIADD3 URZ, URZ, URZ, URZ ;  /* 0x0000003f3f3ff290 */ /* 0x000fe4000fffe03f */
[----:B-12---:R-:W-:Y:S05]  /*8350*/  @P2 SHF.R.S32.HI R0, RZ, 0x1f, R196 ;  /* 0x0000001fff002819 */ /* 0x006fea00000114c4 */
[----:B------:R-:W-:Y:S04]  /*8360*/  @P2 IMAD R0, R0, c[0x0][0x208], RZ ;  /* 0x0000820000002a24 */ /* 0x000fe800078e02ff */
[C---:B------:R-:W-:Y:S01]  /*8370*/  @P2 IMAD R0, R196.reuse, c[0x0][0x20c], R0 ;  /* 0x00008300c4002a24 */ /* 0x040fe200078e0200 */
[----:B-----5:R-:W-:Y:S08]  /*8380*/  LDSM.16.M88.4 R112, [R230] ;  /* 0x00000000e670783b */ /* 0x020ff00000000200 */
[----:B------:R-:W1:Y:S08]  /*8390*/  LDSM.16.M88.4 R16, [R119] ;  /* 0x000000007710783b */ /* 0x000e700000000200 */
[----:B------:R-:W2:Y:S08]  /*83a0*/  LDSM.16.M88.4 R108, [R230+0x2000] ;  /* 0x00200000e66c783b */ /* 0x000eb00000000200 */
[----:B------:R-:W3:Y:S08]  /*83b0*/  LDSM.16.M88.4 R32, [R119+0x800] ;  /* 0x000800007720783b */ /* 0x000ef00000000200 */
[----:B------:R-:W2:Y:S08]  /*83c0*/  LDSM.16.M88.4 R48, [R119+0x1000] ;  /* 0x001000007730783b */ /* 0x000eb00000000200 */
[----:B------:R-:W1:Y:S08]  /*83d0*/  LDSM.16.M88.4 R64, [R119+0x1800] ;  /* 0x001800007740783b */ /* 0x000e700000000200 */
[----:B------:R-:W1:Y:S08]  /*83e0*/  LDSM.16.M88.4 R80, [R119+0x2000] ;  /* 0x002000007750783b */ /* 0x000e700000000200 */
[----:B------:R-:W1:Y:S08]  /*83f0*/  LDSM.16.M88.4 R96, [R119+0x2800] ;  /* 0x002800007760783b */ /* 0x000e700000000200 */
[----:B------:R-:W1:Y:S08]  /*8400*/  LDSM.16.M88.4 R184, [R119+0x3000] ;  /* 0x0030000077b8783b */ /* 0x000e700000000200 */
[----:B------:R-:W-:Y:S08]  /*8410*/  LDSM.16.M88.4 R188, [R233] ;  /* 0x00000000e9bc783b */ /* 0x000ff00000000200 */
[----:B------:R-:W1:Y:S08]  /*8420*/  LDSM.16.M88.4 R192, [R234] ;  /* 0x00000000eac0783b */ /* 0x000e700000000200 */
[----:B------:R-:W4:Y:S04]  /*8430*/  LDL R2, [R1+0x40] ;  /* 0x0000400001027983 */ /* 0x000f280000100800 */
[----:B------:R-:W4:Y:S06]  /*8440*/  LDL.64 R198, [R1+0x38] ;  /* 0x0000380001c67983 */ /* 0x000f2c0000100a00 */
[----:B------:R1:W-:Y:S04]  /*8450*/  STL [R1+0x8c], R230 ;  /* 0x00008ce601007387 */ /* 0x0003e80000100800 */
[----:B------:R2:W-:Y:S04]  /*8460*/  STL [R1+0x90], R119 ;  /* 0x0000907701007387 */ /* 0x0005e80000100800 */
[----:B------:R-:W-:Y:S04]  /*8470*/  STL [R1+0x94], R234 ;  /* 0x000094ea01007387 */ /* 0x000fe80000100800 */
[----:B------:R-:W-:Y:S04]  /*8480*/  STL [R1+0x98], R233 ;  /* 0x000098e901007387 */ /* 0x000fe80000100800 */
[----:B------:R-:W-:Y:S04]  /*8490*/  STL [R1+0x9c], R240 ;  /* 0x00009cf001007387 */ /* 0x000fe80000100800 */
[----:B------:R-:W-:Y:S04]  /*84a0*/  STL [R1+0xa0], R239 ;  /* 0x0000a0ef01007387 */ /* 0x000fe80000100800 */
[----:B-1----:R-:W4:Y:S04]  /*84b0*/  LDL R230, [R1+0xc] ;  /* 0x00000c0001e67983 */ /* 0x002f280000100800 */
[----:B--2---:R-:W2:Y:S01]  /*84c0*/  LDL R119, [R1+0x4c] ;  /* 0x00004c0001777983 */ /* 0x004ea20000100800 */
[-C--:B------:R-:W-:Y:S08]  /*84d0*/  HMMA.16816.F32.BF16 R4, R112, R16.reuse, RZ ;  /* 0x000000107004723c */ /* 0x080ff000000418ff */
[C---:B------:R-:W-:Y:S08]  /*84e0*/  HMMA.16816.F32.BF16 R8, R108.reuse, R16, RZ ;  /* 0x000000106c08723c */ /* 0x040ff000000418ff */
[-C--:B------:R-:W-:Y:S08]  /*84f0*/  HMMA.16816.F32.BF16 R12, R108, R18.reuse, RZ ;  /* 0x000000126c0c723c */ /* 0x080ff000000418ff */
[C---:B------:R-:W-:Y:S08]  /*8500*/  HMMA.16816.F32.BF16 R16, R112.reuse, R18, RZ ;  /* 0x000000127010723c */ /* 0x040ff000000418ff */
[-C--:B---3--:R-:W-:Y:S08]  /*8510*/  HMMA.16816.F32.BF16 R20, R112, R32.reuse, RZ ;  /* 0x000000207014723c */ /* 0x088ff000000418ff */
        /* <DEDUP_REMOVED lines=23> */
[----:B------:R-:W1:Y:S07]  /*8690*/  LDSM.16.M88.4 R184, [R233+0x2000] ;  /* 0x00200000e9b8783b */ /* 0x000e6e0000000200 */
[-C--:B------:R-:W-:Y:S08]  /*86a0*/  HMMA.16816.F32.BF16 R4, R188, R192.reuse, R4 ;  /* 0x000000c0bc04723c */ /* 0x080ff00000041804 */
[C---:B-1----:R-:W-:Y:S08]  /*86b0*/  HMMA.16816.F32.BF16 R8, R184.reuse, R192, R8 ;  /* 0x000000c0b808723c */ /* 0x042ff00000041808 */
[-C--:B------:R-:W-:Y:S08]  /*86c0*/  HMMA.16816.F32.BF16 R12, R184, R194.reuse, R12 ;  /* 0x000000c2b80c723c */ /* 0x080ff0000004180c */
[C---:B------:R-:W-:Y:S01]  /*86d0*/  HMMA.16816.F32.BF16 R16, R188.reuse, R194, R16 ;  /* 0x000000c2bc10723c */ /* 0x040fe20000041810 */
[----:B------:R-:W1:Y:S07]  /*86e0*/  LDSM.16.M88.4 R192, [R240] ;  /* 0x00000000f0c0783b */ /* 0x000e6e0000000200 */
[-C--:B-1----:R-:W-:Y:S08]  /*86f0*/  HMMA.16816.F32.BF16 R20, R188, R192.reuse, R20 ;  /* 0x000000c0bc14723c */ /* 0x082ff00000041814 */
[C---:B------:R-:W-:Y:S08]  /*8700*/  HMMA.16816.F32.BF16 R24, R184.reuse, R192, R24 ;  /* 0x000000c0b818723c */ /* 0x040ff00000041818 */
        /* <DEDUP_REMOVED lines=24> */
[C---:B------:R-:W-:Y:S07]  /*8890*/  HMMA.16816.F32.BF16 R104, R184.reuse, R192, R104 ;  /* 0x000000c0b868723c */ /* 0x040fee0000041868 */
[----:B------:R-:W-:Y:S01]  /*88a0*/  @P2 IMAD.MOV.U32 R192, RZ, RZ, c[0x0][0x208] ;  /* 0x00008200ffc02624 */ /* 0x000fe200078e00ff */
[-C--:B------:R-:W-:Y:S07]  /*88b0*/  HMMA.16816.F32.BF16 R108, R184, R194.reuse, R108 ;  /* 0x000000c2b86c723c */ /* 0x080fee000004186c */
[----:B------:R-:W-:Y:S01]  /*88c0*/  @P2 IMAD.WIDE.U32 R184, R196, c[0x0][0x208], RZ ;  /* 0x00008200c4b82a25 */ /* 0x000fe200078e00ff */
[----:B----4-:R-:W-:Y:S01]  /*88d0*/  @P2 MOV R187, R2 ;  /* 0x0000000200bb2202 */ /* 0x010fe20000000f00 */
[----:B------:R-:W-:Y:S04]  /*88e0*/  HMMA.16816.F32.BF16 R112, R188, R194, R112 ;  /* 0x000000c2bc70723c */ /* 0x000fe80000041870 */
[----:B------:R-:W-:Y:S02]  /*88f0*/  @P2 IMAD.IADD R0, R185, 0x1, R0 ;  /* 0x00000001b9002824 */ /* 0x000fe400078e0200 */
[----:B------:R-:W-:Y:S02]  /*8900*/  @P2 IMAD.MOV.U32 R186, RZ, RZ, R198 ;  /* 0x000000ffffba2224 */ /* 0x000fe400078e00c6 */
[----:B------:R-:W-:Y:S04]  /*8910*/  @P2 IMAD R2, R0, 0x70, RZ ;  /* 0x0000007000022824 */ /* 0x000fe800078e02ff */
[----:B------:R-:W-:Y:S04]  /*8920*/  @P2 IMAD.WIDE.U32 R186, R184, 0x70, R186 ;  /* 0x00000070b8ba2825 */ /* 0x000fe800078e00ba */
[----:B------:R-:W-:Y:S01]  /*8930*/  @P2 IMAD.MOV.U32 R184, RZ, RZ, 0x5 ;  /* 0x00000005ffb82424 */ /* 0x000fe200078e00ff */
[----:B------:R-:W-:Y:S01]  /*8940*/  @P2 IADD3 R185, R187, R2, RZ ;  /* 0x00000002bbb92210 */ /* 0x000fe20007ffe0ff */
[C---:B------:R-:W-:Y:S03]  /*8950*/  @P2 IMAD.SHL.U32 R2, R192.reuse, 0x20, RZ ;  /* 0x00000020c0022824 */ /* 0x040fe600078e00ff */
[----:B------:R-:W-:Y:S02]  /*8960*/  @P2 SHF.L.U64.HI R0, R192, R184, c[0x0][0x20c] ;  /* 0x00008300c0002619 */ /* 0x000fe400000102b8 */
[C---:B------:R-:W-:Y:S04]  /*8970*/  @P2 LEA R184, P0, R186.reuse, c[0x0][0x1f8], 0x1 ;  /* 0x00007e00bab82a11 */ /* 0x040fe800078008ff */
[----:B------:R-:W-:Y:S02]  /*8980*/  @P2 LEA.HI.X R185, R186, c[0x0][0x1fc], R185, 0x1, P0 ;  /* 0x00007f00bab92a11 */ /* 0x000fe400000f0cb9 */
[-C--:B------:R-:W-:Y:S03]  /*8990*/  @P2 IADD3 R186, P0, R184, R2.reuse, RZ ;  /* 0x00000002b8ba2210 */ /* 0x080fe60007f1e0ff */
[----:B------:R-:W-:Y:S01]  /*89a0*/  @!PT LDS RZ, [RZ] ;  /* 0x00000000fffff984 */ /* 0x000fe20000000800 */
[----:B------:R-:W-:Y:S01]  /*89b0*/  @!PT LDS RZ, [RZ] ;  /* 0x00000000fffff984 */ /* 0x000fe20000000800 */
[----:B------:R-:W-:Y:S01]  /*89c0*/  @!PT LDS RZ, [RZ] ;  /* 0x00000000fffff984 */ /* 0x000fe20000000800 */
[----:B------:R1:W-:Y:S02]  /*89d0*/  @P2 LDGSTS.E.BYPASS.LTC128B.128 [R241+0x100], [R184.64], !P6 ;  /* 0x00100000b8f12fae */ /* 0x0003e4000f101d48 */
[--C-:B------:R-:W-:Y:S06]  /*89e0*/  @P2 IMAD.X R187, R185, 0x1, R0.reuse, P0 ;  /* 0x00000001b9bb2824 */ /* 0x100fec00000e0600 */
[----:B------:R3:W-:Y:S01]  /*89f0*/  @P2 LDGSTS.E.BYPASS.LTC128B.128 [R241+0x900], [R186.64], !P6 ;  /* 0x00900000baf12fae */ /* 0x0007e2000f101d48 */
[----:B-1----:R-:W-:Y:S04]  /*8a00*/  @P2 IADD3 R184, P1, R186, R2, RZ ;  /* 0x00000002bab82210 */ /* 0x002fe80007f3e0ff */
[----:B------:R-:W-:Y:S02]  /*8a10*/  @P2 IADD3.X R185, R187, R0, RZ, P1, !PT ;  /* 0x00000000bbb92210 */ /* 0x000fe40000ffe4ff */
[-C--:B------:R-:W-:Y:S03]  /*8a20*/  @P2 IADD3 R192, P0, R184, R2.reuse, RZ ;  /* 0x00000002b8c02210 */ /* 0x080fe60007f1e0ff */
[----:B------:R1:W-:Y:S02]  /*8a30*/  @P2 LDGSTS.E.BYPASS.LTC128B.128 [R241+0x1100], [R184.64], !P6 ;  /* 0x01100000b8f12fae */ /* 0x0003e4000f101d48 */
[--C-:B------:R-:W-:Y:S01]  /*8a40*/  @P2 IMAD.X R193, R185, 0x1, R0.reuse, P0 ;  /* 0x00000001b9c12824 */ /* 0x100fe200000e0600 */
[-C--:B---3--:R-:W-:Y:S05]  /*8a50*/  @P2 IADD3 R186, P0, R192, R2.reuse, RZ ;  /* 0x00000002c0ba2210 */ /* 0x088fea0007f1e0ff */
[----:B------:R3:W-:Y:S01]  /*8a60*/  @P2 LDGSTS.E.BYPASS.LTC128B.128 [R241+0x1900], [R192.64], !P6 ;  /* 0x01900000c0f12fae */ /* 0x0007e2000f101d48 */
[--C-:B------:R-:W-:Y:S07]  /*8a70*/  @P2 IMAD.X R187, R193, 0x1, R0.reuse, P0 ;  /* 0x00000001c1bb2824 */ /* 0x100fee00000e0600 */
[----:B------:R4:W-:Y:S01]  /*8a80*/  @P2 LDGSTS.E.BYPASS.LTC128B.128 [R241+0x2100], [R186.64], !P6 ;  /* 0x02100000baf12fae */ /* 0x0009e2000f101d48 */
[----:B-1----:R-:W-:Y:S04]  /*8a90*/  @P2 IADD3 R184, P1, R186, R2, RZ ;  /* 0x00000002bab82210 */ /* 0x002fe80007f3e0ff */
[----:B------:R-:W-:Y:S02]  /*8aa0*/  @P2 IADD3.X R185, R187, R0, RZ, P1, !PT ;  /* 0x00000000bbb92210 */ /* 0x000fe40000ffe4ff */
[----:B---3--:R-:W-:Y:S03]  /*8ab0*/  @P2 IADD3 R192, P0, R184, R2, RZ ;  /* 0x00000002b8c02210 */ /* 0x008fe60007f1e0ff */
[----:B------:R4:W-:Y:S02]  /*8ac0*/  @P2 LDGSTS.E.BYPASS.LTC128B.128 [R241+0x2900], [R184.64], !P6 ;  /* 0x02900000b8f12fae */ /* 0x0009e4000f101d48 */
[----:B------:R-:W-:Y:S06]  /*8ad0*/  @P2 IMAD.X R193, R185, 0x1, R0, P0 ;  /* 0x00000001b9c12824 */ /* 0x000fec00000e0600 */
[----:B------:R1:W3:Y:S04]  /*8ae0*/  LDL R0, [R1+0x4] ;  /* 0x0000040001007983 */ /* 0x0002e80000100800 */
[----:B------:R1:W-:Y:S08]  /*8af0*/  @P2 LDGSTS.E.BYPASS.LTC128B.128 [R241+0x3100], [R192.64], !P6 ;  /* 0x03100000c0f12fae */ /* 0x0003f0000f101d48 */
[----:B------:R-:W-:Y:S08]  /*8b00*/  LDSM.16.M88.4 R188, [R229] ;  /* 0x00000000e5bc783b */ /* 0x000ff00000000200 */
[----:B----4-:R-:W4:Y:S08]  /*8b10*/  LDSM.16.M88.4 R184, [R231] ;  /* 0x00000000e7b8783b */ /* 0x010f300000000200 */
[----:B------:R-:W0:Y:S08]  /*8b20*/  LDGDEPBAR ;  /* 0x00000000000079af */ /* 0x000e300000000000 */
[----:B-1----:R-:W1:Y:S01]  /*8b30*/  LDSM.16.M88.4 R192, [R231+0x2000] ;  /* 0x00200000e7c0783b */ /* 0x002e620000000200 */
[-C--:B----4-:R-:W-:Y:S08]  /*8b40*/  HMMA.16816.F32.BF16 R4, R184, R188.reuse, R4 ;  /* 0x000000bcb804723c */ /* 0x090ff00000041804 */
[C---:B-1----:R-:W-:Y:S08]  /*8b50*/  HMMA.16816.F32.BF16 R8, R192.reuse, R188, R8 ;  /* 0x000000bcc008723c */ /* 0x042ff00000041808 */
[-C--:B------:R-:W-:Y:S08]  /*8b60*/  HMMA.16816.F32.BF16 R12, R192, R190.reuse, R12 ;  /* 0x000000bec00c723c */ /* 0x080ff0000004180c */
[C---:B------:R-:W-:Y:S01]  /*8b70*/  HMMA.16816.F32.BF16 R16, R184.reuse, R190, R16 ;  /* 0x000000beb810723c */ /* 0x040fe20000041810 */
[----:B------:R-:W1:Y:S07]  /*8b80*/  LDSM.16.M88.4 R188, [R229+0x800] ;  /* 0x00080000e5bc783b */ /* 0x000e6e0000000200 */
[-C--:B-1----:R-:W-:Y:S08]  /*8b90*/  HMMA.16816.F32.BF16 R20, R184, R188.reuse, R20 ;  /* 0x000000bcb814723c */ /* 0x082ff00000041814 */
[C---:B------:R-:W-:Y:S08]  /*8ba0*/  HMMA.16816.F32.BF16 R24, R192.reuse, R188, R24 ;  /* 0x000000bcc018723c */ /* 0x040ff00000041818 */
        /* <DEDUP_REMOVED lines=12> */
[----:B------:R-:W1:Y:S03]  /*8c70*/  LDSM.16.M88.4 R188, [R229+0x2000] ;  /* 0x00200000e5bc783b */ /* 0x000e660000000200 */
[----:B---3--:R-:W-:Y:S05]  /*8c80*/  @P4 IMAD.MOV.U32 R0, RZ, RZ, R230 ;  /* 0x000000ffff004224 */ /* 0x008fea00078e00e6 */
[----:B------:R-:W-:Y:S01]  /*8c90*/  SHFL.IDX PT, R2, R0, 0x2, 0x1c1f ;  /* 0x005c1f0000027f89 */ /* 0x000fe200000e0000 */
        /* <DEDUP_REMOVED lines=12> */
[-C--:B------:R-:W-:Y:S01]  /*8d60*/  HMMA.16816.F32.BF16 R108, R192, R190.reuse, R108 ;  /* 0x000000bec06c723c */ /* 0x080fe2000004186c */
[----:B------:R-:W-:Y:S07]  /*8d70*/  LDSM.16.M88.4 R192, [R232] ;  /* 0x00000000e8c0783b */ /* 0x000fee0000000200 */
[----:B------:R-:W-:Y:S01]  /*8d80*/  HMMA.16816.F32.BF16 R112, R184, R190, R112 ;  /* 0x000000beb870723c */ /* 0x000fe20000041870 */
[----:B------:R-:W1:Y:S08]  /*8d90*/  LDSM.16.M88.4 R184, [R226] ;  /* 0x00000000e2b8783b */ /* 0x000e700000000200 */
[----:B------:R-:W3:Y:S01]  /*8da0*/  LDSM.16.M88.4 R188, [R232+0x2000] ;  /* 0x00200000e8bc783b */ /* 0x000ee20000000200 */
[-C--:B-1----:R-:W-:Y:S08]  /*8db0*/  HMMA.16816.F32.BF16 R4, R192, R184.reuse, R4 ;  /* 0x000000b8c004723c */ /* 0x082ff00000041804 */
[C---:B---3--:R-:W-:Y:S08]  /*8dc0*/  HMMA.16816.F32.BF16 R8, R188.reuse, R184, R8 ;  /* 0x000000b8bc08723c */ /* 0x048ff00000041808 */
        /* <DEDUP_REMOVED lines=23> */
[----:B------:R4:W1:Y:S01]  /*8f40*/  MUFU.TANH R243, R8 ;  /* 0x0000000800f37308 */ /* 0x0008620000002400 */
[----:B---3--:R-:W3:Y:S09]  /*8f50*/  LDSM.16.M88.4 R4, [R226+0x800] ;  /* 0x00080000e204783b */ /* 0x008ef20000000200 */
[----:B------:R-:W-:Y:S10]  /*8f60*/  MUFU.TANH R220, R14 ;  /* 0x0000000e00dc7308 */ /* 0x000ff40000002400 */
[----:B------:R-:W-:Y:S01]  /*8f70*/  MUFU.TANH R14, R16 ;  /* 0x00000010000e7308 */ /* 0x000fe20000002400 */
[----:B----4-:R-:W-:Y:S09]  /*8f80*/  SHFL.IDX PT, R8, R0, 0x3, 0x1c1f ;  /* 0x007c1f0000087f89 */ /* 0x010ff200000e0000 */
[----:B------:R-:W4:Y:S10]  /*8f90*/  MUFU.TANH R222, R11 ;  /* 0x0000000b00de7308 */ /* 0x000f340000002400 */
[----:B------:R-:W-:Y:S01]  /*8fa0*/  MUFU.TANH R218, R15 ;  /* 0x0000000f00da7308 */ /* 0x000fe20000002400 */
[-C--:B---3--:R-:W-:Y:S09]  /*8fb0*/  HMMA.16816.F32.BF16 R20, R192, R4.reuse, R20 ;  /* 0x00000004c014723c */ /* 0x088ff20000041814 */
[----:B------:R-:W-:Y:S01]  /*8fc0*/  MUFU.TANH R15, R17 ;  /* 0x00000011000f7308 */ /* 0x000fe20000002400 */
[C---:B------:R-:W-:Y:S09]  /*8fd0*/  HMMA.16816.F32.BF16 R24, R188.reuse, R4, R24 ;  /* 0x00000004bc18723c */ /* 0x040ff20000041818 */
[----:B------:R-:W3:Y:S01]  /*8fe0*/  MUFU.TANH R221, R12 ;  /* 0x0000000c00dd7308 */ /* 0x000ee20000002400 */
[-C--:B------:R-:W-:Y:S04]  /*8ff0*/  HMMA.16816.F32.BF16 R28, R188, R6.reuse, R28 ;  /* 0x00000006bc1c723c */ /* 0x080fe8000004181c */
[----:B------:R-:W-:Y:S04]  /*9000*/  FMUL.FTZ R20, R20, c[0x0][0x320] ;  /* 0x0000c80014147a20 */ /* 0x000fe80000410000 */
[C---:B------:R-:W-:Y:S01]  /*9010*/  HMMA.16816.F32.BF16 R32, R192.reuse, R6, R32 ;  /* 0x00000006c020723c */ /* 0x040fe20000041820 */
[----:B------:R1:W-:Y:S01]  /*9020*/  MUFU.TANH R242, R10 ;  /* 0x0000000a00f27308 */ /* 0x0003e20000002400 */
[----:B------:R-:W1:Y:S02]  /*9030*/  LDSM.16.M88.4 R4, [R226+0x1000] ;  /* 0x00100000e204783b */ /* 0x000e640000000200 */
        /* <DEDUP_REMOVED lines=17> */
[----:B------:R-:W-:Y:S07]  /*9150*/  FMUL.FTZ R30, R30, c[0x0][0x320] ;  /* 0x0000c8001e1e7a20 */ /* 0x000fee0000410000 */
[----:B------:R-:W-:Y:S01]  /*9160*/  MUFU.TANH R215, R22 ;  /* 0x0000001600d77308 */ /* 0x000fe20000002400 */
[-C--:B-1----:R-:W-:Y:S08]  /*9170*/  HMMA.16816.F32.BF16 R36, R192, R4.reuse, R36 ;  /* 0x00000004c024723c */ /* 0x082ff00000041824 */
[C---:B------:R-:W-:Y:S01]  /*9180*/  HMMA.16816.F32.BF16 R40, R188.reuse, R4, R40 ;  /* 0x00000004bc28723c */ /* 0x040fe20000041828 */
[----:B------:R-:W1:Y:S07]  /*9190*/  MUFU.TANH R214, R23 ;  /* 0x0000001700d67308 */ /* 0x000e6e0000002400 */
[-C--:B------:R-:W-:Y:S03]  /*91a0*/  HMMA.16816.F32.BF16 R44, R188, R6.reuse, R44 ;  /* 0x00000006bc2c723c */ /* 0x080fe6000004182c */
[----:B------:R-:W-:Y:S05]  /*91b0*/  MUFU.TANH R199, R31 ;  /* 0x0000001f00c77308 */ /* 0x000fea0000002400 */
[C---:B------:R-:W-:Y:S01]  /*91c0*/  HMMA.16816.F32.BF16 R48, R192.reuse, R6, R48 ;  /* 0x00000006c030723c */ /* 0x040fe20000041830 */
[----:B------:R-:W1:Y:S03]  /*91d0*/  LDSM.16.M88.4 R4, [R226+0x1800] ;  /* 0x00180000e204783b */ /* 0x000e660000000200 */
[----:B------:R-:W-:Y:S01]  /*91e0*/  FMUL.FTZ R36, R36, c[0x0][0x320] ;  /* 0x0000c80024247a20 */ /* 0x000fe20000410000 */
[----:B------:R-:W1:Y:S01]  /*91f0*/  MUFU.TANH R210, R25 ;  /* 0x0000001900d27308 */ /* 0x000e620000002400 */
[----:B------:R-:W-:Y:S02]  /*9200*/  FMUL.FTZ R38, R38, c[0x0][0x320] ;  /* 0x0000c80026267a20 */ /* 0x000fe40000410000 */
[----:B------:R-:W-:Y:S04]  /*9210*/  FMUL.FTZ R43, R43, c[0x0][0x320] ;  /* 0x0000c8002b2b7a20 */ /* 0x000fe80000410000 */
        /* <DEDUP_REMOVED lines=15> */
[----:B------:R-:W-:Y:S01]  /*9310*/  FMUL.FTZ R40, R40, c[0x0][0x320] ;  /* 0x0000c80028287a20 */ /* 0x000fe20000410000 */
[-C--:B-1----:R-:W-:Y:S08]  /*9320*/  HMMA.16816.F32.BF16 R52, R192, R4.reuse, R52 ;  /* 0x00000004c034723c */ /* 0x082ff00000041834 */
[----:B------:R-:W1:Y:S01]  /*9330*/  MUFU.TANH R203, R33 ;  /* 0x0000002100cb7308 */ /* 0x000e620000002400 */
[C---:B------:R-:W-:Y:S09]  /*9340*/  HMMA.16816.F32.BF16 R56, R188.reuse, R4, R56 ;  /* 0x00000004bc38723c */ /* 0x040ff20000041838 */
[----:B------:R-:W-:Y:S01]  /*9350*/  MUFU.TANH R202, R34 ;  /* 0x0000002200ca7308 */ /* 0x000fe20000002400 */
[-C--:B------:R-:W-:Y:S09]  /*9360*/  HMMA.16816.F32.BF16 R60, R188, R6.reuse, R60 ;  /* 0x00000006bc3c723c */ /* 0x080ff2000004183c */
[----:B------:R1:W-:Y:S01]  /*9370*/  MUFU.TANH R212, R24 ;  /* 0x0000001800d47308 */ /* 0x0003e20000002400 */
[C---:B------:R-:W-:Y:S01]  /*9380*/  HMMA.16816.F32.BF16 R64, R192.reuse, R6, R64 ;  /* 0x00000006c040723c */ /* 0x040fe20000041840 */
[----:B------:R-:W1:Y:S03]  /*9390*/  LDSM.16.M88.4 R4, [R226+0x2000] ;  /* 0x00200000e204783b */ /* 0x000e660000000200 */
[----:B------:R-:W-:Y:S02]  /*93a0*/  FMUL.FTZ R52, R52, c[0x0][0x320] ;  /* 0x0000c80034347a20 */ /* 0x000fe40000410000 */
[----:B------:R-:W-:Y:S02]  /*93b0*/  FMUL.FTZ R53, R53, c[0x0][0x320] ;  /* 0x0000c80035357a20 */ /* 0x000fe40000410000 */
[----:B------:R-:W-:Y:S01]  /*93c0*/  FMUL.FTZ R56, R56, c[0x0][0x320] ;  /* 0x0000c80038387a20 */ /* 0x000fe20000410000 */
[----:B------:R-:W-:Y:S03]  /*93d0*/  MUFU.TANH R34, R52 ;  /* 0x0000003400227308 */ /* 0x000fe60000002400 */
        /* <DEDUP_REMOVED lines=14> */
[----:B------:R-:W-:Y:S03]  /*94c0*/  FMUL.FTZ R59, R59, c[0x0][0x320] ;  /* 0x0000c8003b3b7a20 */ /* 0x000fe60000410000 */
[----:B------:R2:W2:Y:S01]  /*94d0*/  MUFU.TANH R197, R27 ;  /* 0x0000001b00c57308 */ /* 0x0004a20000002400 */
[-C--:B-1----:R-:W-:Y:S09]  /*94e0*/  HMMA.16816.F32.BF16 R68, R192, R4.reuse, R68 ;  /* 0x00000004c044723c */ /* 0x082ff20000041844 */
[----:B------:R-:W1:Y:S01]  /*94f0*/  MUFU.TANH R208, R38 ;  /* 0x0000002600d07308 */ /* 0x000e620000002400 */
[C---:B------:R-:W-:Y:S08]  /*9500*/  HMMA.16816.F32.BF16 R72, R188.reuse, R4, R72 ;  /* 0x00000004bc48723c */ /* 0x040ff00000041848 */
[-C--:B------:R-:W-:Y:S01]  /*9510*/  HMMA.16816.F32.BF16 R76, R188, R6.reuse, R76 ;  /* 0x00000006bc4c723c */ /* 0x080fe2000004184c */
[----:B------:R-:W-:Y:S05]  /*9520*/  MUFU.TANH R248, R44 ;  /* 0x0000002c00f87308 */ /* 0x000fea0000002400 */
[----:B------:R-:W-:Y:S02]  /*9530*/  FMUL.FTZ R69, R69, c[0x0][0x320] ;  /* 0x0000c80045457a20 */ /* 0x000fe40000410000 */
[C---:B------:R-:W-:Y:S01]  /*9540*/  HMMA.16816.F32.BF16 R80, R192.reuse, R6, R80 ;  /* 0x00000006c050723c */ /* 0x040fe20000041850 */
[----:B------:R-:W1:Y:S02]  /*9550*/  LDSM.16.M88.4 R4, [R226+0x2800] ;  /* 0x00280000e204783b */ /* 0x000e640000000200 */
        /* <DEDUP_REMOVED lines=18> */
[-C--:B-1----:R-:W-:Y:S09]  /*9680*/  HMMA.16816.F32.BF16 R84, R192, R4.reuse, R84 ;  /* 0x00000004c054723c */ /* 0x082ff20000041854 */
[----:B------:R-:W-:Y:S01]  /*9690*/  MUFU.TANH R187, R37 ;  /* 0x0000002500bb7308 */ /* 0x000fe20000002400 */
[C---:B------:R-:W-:Y:S09]  /*96a0*/  HMMA.16816.F32.BF16 R88, R188.reuse, R4, R88 ;  /* 0x00000004bc58723c */ /* 0x040ff20000041858 */
[----:B------:R-:W-:Y:S01]  /*96b0*/  MUFU.TANH R250, R42 ;  /* 0x0000002a00fa7308 */ /* 0x000fe20000002400 */
[-C--:B------:R-:W-:Y:S09]  /*96c0*/  HMMA.16816.F32.BF16 R92, R188, R6.reuse, R92 ;  /* 0x00000006bc5c723c */ /* 0x080ff2000004185c */
[----:B------:R1:W1:Y:S01]  /*96d0*/  MUFU.TANH R185, R46 ;  /* 0x0000002e00b97308 */ /* 0x0002620000002400 */
[C---:B------:R-:W-:Y:S01]  /*96e0*/  HMMA.16816.F32.BF16 R96, R192.reuse, R6, R96 ;  /* 0x00000006c060723c */ /* 0x040fe20000041860 */
[----:B------:R-:W3:Y:S01]  /*96f0*/  LDSM.16.M88.4 R4, [R226+0x3000] ;  /* 0x00300000e204783b */ /* 0x000ee20000000200 */
[----:B------:R-:W-:Y:S04]  /*9700*/  DEPBAR.LE SB0, 0x0 ;  /* 0x000080000000791a */ /* 0x000fe80000000000 */
[----:B------:R-:W-:Y:S03]  /*9710*/  FMUL.FTZ R10, R86, c[0x0][0x320] ;  /* 0x0000c800560a7a20 */ /* 0x000fe60000410000 */
[----:B------:R-:W3:Y:S01]  /*9720*/  MUFU.TANH R42, R48 ;  /* 0x00000030002a7308 */ /* 0x000ee20000002400 */
[----:B------:R-:W-:Y:S02]  /*9730*/  BAR.SYNC.DEFER_BLOCKING 0x0 ;  /* 0x0000000000007b1d */ /* 0x000fe40000010000 */
[----:B------:R-:W-:Y:S02]  /*9740*/  FMUL.FTZ R24, R90, c[0x0][0x320] ;  /* 0x0000c8005a187a20 */ /* 0x000fe40000410000 */
[----:B--2---:R-:W-:Y:S02]  /*9750*/  FMUL.FTZ R27, R91, c[0x0][0x320] ;  /* 0x0000c8005b1b7a20 */ /* 0x004fe40000410000 */
[----:B------:R-:W-:Y:S03]  /*9760*/  FMUL.FTZ R11, R89, c[0x0][0x320] ;  /* 0x0000c800590b7a20 */ /* 0x000fe60000410000 */
        /* <DEDUP_REMOVED lines=8> */
[----:B-1----:R-:W-:Y:S02]  /*97f0*/  FMUL.FTZ R46, R85, c[0x0][0x320] ;  /* 0x0000c800552e7a20 */ /* 0x002fe40000410000 */
[----:B------:R-:W-:Y:S02]  /*9800*/  FMUL.FTZ R92, R92, c[0x0][0x320] ;  /* 0x0000c8005c5c7a20 */ /* 0x000fe40000410000 */
[----:B------:R-:W-:Y:S03]  /*9810*/  FMUL.FTZ R94, R94, c[0x0][0x320] ;  /* 0x0000c8005e5e7a20 */ /* 0x000fe60000410000 */
[----:B------:R-:W-:Y:S01]  /*9820*/  MUFU.TANH R11, R11 ;  /* 0x0000000b000b7308 */ /* 0x000fe20000002400 */
[-C--:B---3--:R-:W-:Y:S09]  /*9830*/  HMMA.16816.F32.BF16 R100, R192, R4.reuse, R100 ;  /* 0x00000004c064723c */ /* 0x088ff20000041864 */
[----:B------:R1:W-:Y:S01]  /*9840*/  MUFU.TANH R184, R47 ;  /* 0x0000002f00b87308 */ /* 0x0003e20000002400 */
[C---:B------:R-:W-:Y:S01]  /*9850*/  HMMA.16816.F32.BF16 R104, R188.reuse, R4, R104 ;  /* 0x00000004bc68723c */ /* 0x040fe20000041868 */
[----:B------:R-:W3:Y:S07]  /*9860*/  SHFL.IDX PT, R5, R0, RZ, 0x1c1f ;  /* 0x001c1fff00057589 */ /* 0x000eee00000e0000 */
[-C--:B------:R-:W-:Y:S01]  /*9870*/  HMMA.16816.F32.BF16 R108, R188, R6.reuse, R108 ;  /* 0x00000006bc6c723c */ /* 0x080fe2000004186c */
[----:B------:R-:W-:Y:S01]  /*9880*/  MUFU.TANH R95, R95 ;  /* 0x0000005f005f7308 */ /* 0x000fe20000002400 */
[----:B------:R2:W2:Y:S04]  /*9890*/  SHFL.IDX PT, R4, R0, 0x1, 0x1c1f ;  /* 0x003c1f0000047f89 */ /* 0x0004a800000e0000 */
[----:B------:R-:W-:Y:S02]  /*98a0*/  FMUL.FTZ R52, R100, c[0x0][0x320] ;  /* 0x0000c80064347a20 */ /* 0x000fe40000410000 */
[----:B------:R-:W-:Y:S03]  /*98b0*/  HMMA.16816.F32.BF16 R112, R192, R6, R112 ;  /* 0x00000006c070723c */ /* 0x000fe60000041870 */
[----:B------:R-:W3:Y:S01]  /*98c0*/  MUFU.TANH R56, R56 ;  /* 0x0000003800387308 */ /* 0x000ee20000002400 */
[----:B------:R-:W-:Y:S02]  /*98d0*/  FMUL.FTZ R102, R102, c[0x0][0x320] ;  /* 0x0000c80066667a20 */ /* 0x000fe40000410000 */
[----:B-1----:R-:W-:Y:S02]  /*98e0*/  FMUL.FTZ R47, R84, c[0x0][0x320] ;  /* 0x0000c800542f7a20 */ /* 0x002fe40000410000 */
[----:B------:R-:W-:Y:S05]  /*98f0*/  FMUL.FTZ R103, R103, c[0x0][0x320] ;  /* 0x0000c80067677a20 */ /* 0x000fea0000410000 */
[----:B------:R-:W-:Y:S01]  /*9900*/  MUFU.TANH R58, R58 ;  /* 0x0000003a003a7308 */ /* 0x000fe20000002400 */
[----:B------:R-:W-:Y:S02]  /*9910*/  FMUL.FTZ R104, R104, c[0x0][0x320] ;  /* 0x0000c80068687a20 */ /* 0x000fe40000410000 */
[----:B------:R-:W-:Y:S02]  /*9920*/  FMUL.FTZ R105, R105, c[0x0][0x320] ;  /* 0x0000c80069697a20 */ /* 0x000fe40000410000 */
[----:B--2---:R-:W-:Y:S02]  /*9930*/  IMAD R0, R196, -0x70, RZ ;  /* 0xffffff90c4007824 */ /* 0x004fe400078e02ff */
[----:B------:R-:W-:Y:S02]  /*9940*/  FMUL.FTZ R106, R106, c[0x0][0x320] ;  /* 0x0000c8006a6a7a20 */ /* 0x000fe40000410000 */
[----:B------:R-:W-:Y:S01]  /*9950*/  FMUL.FTZ R108, R108, c[0x0][0x320] ;  /* 0x0000c8006c6c7a20 */ /* 0x000fe20000410000 */
[----:B------:R-:W1:Y:S01]  /*9960*/  MUFU.TANH R61, R61 ;  /* 0x0000003d003d7308 */ /* 0x000e620000002400 */
[----:B------:R-:W-:Y:S01]  /*9970*/  IADD3 R0, -R119, 0x1, R0 ;  /* 0x0000000177007810 */ /* 0x000fe20007ffe100 */
[----:B------:R-:W-:Y:S02]  /*9980*/  FMUL.FTZ R112, R112, c[0x0][0x320] ;  /* 0x0000c80070707a20 */ /* 0x000fe40000410000 */
[----:B------:R-:W-:Y:S01]  /*9990*/  FMUL.FTZ R114, R114, c[0x0][0x320] ;  /* 0x0000c80072727a20 */ /* 0x000fe20000410000 */
[----:B------:R-:W-:Y:S01]  /*99a0*/  IADD3 R0, R0, c[0x0][0x1d0], RZ ;  /* 0x0000740000007a10 */ /* 0x000fe20007ffe0ff */
[----:B------:R-:W-:Y:S02]  /*99b0*/  FMUL.FTZ R113, R113, c[0x0][0x320] ;  /* 0x0000c80071717a20 */ /* 0x000fe40000410000 */
[----:B------:R-:W-:Y:S01]  /*99c0*/  FMUL.FTZ R110, R110, c[0x0][0x320] ;  /* 0x0000c8006e6e7a20 */ /* 0x000fe20000410000 */
[----:B------:R-:W-:Y:S01]  /*99d0*/  IADD3 R0, R0, -c[0x0][0x168], RZ ;  /* 0x80005a0000007a10 */ /* 0x000fe20007ffe0ff */
[----:B------:R-:W-:Y:S03]  /*99e0*/  MUFU.TANH R63, R63 ;  /* 0x0000003f003f7308 */ /* 0x000fe60000002400 */
[C---:B---3--:R-:W-:Y:S01]  /*99f0*/  IADD3 R5, R0.reuse, R5, RZ ;  /* 0x0000000500057210 */ /* 0x048fe20007ffe0ff */
[C---:B------:R-:W-:Y:S02]  /*9a00*/  IMAD.IADD R4, R0.reuse, 0x1, R4 ;  /* 0x0000000100047824 */ /* 0x040fe400078e0204 */
[C---:B------:R-:W-:Y:S01]  /*9a10*/  IMAD.IADD R2, R0.reuse, 0x1, R2 ;  /* 0x0000000100027824 */ /* 0x040fe200078e0202 */
[----:B------:R-:W-:Y:S01]  /*9a20*/  IADD3 R0, R0, R8, RZ ;  /* 0x0000000800007210 */ /* 0x000fe20007ffe0ff */
[----:B------:R-:W-:Y:S01]  /*9a30*/  FMUL.FTZ R8, R82, c[0x0][0x320] ;  /* 0x0000c80052087a20 */ /* 0x000fe20000410000 */
[----:B------:R-:W-:Y:S01]  /*9a40*/  ISETP.GT.AND P1, PT, R4, RZ, PT ;  /* 0x000000ff0400720c */ /* 0x000fe20003f24270 */
[----:B------:R-:W-:Y:S01]  /*9a50*/  MUFU.TANH R213, R39 ;  /* 0x0000002700d57308 */ /* 0x000fe20000002400 */
[----:B------:R-:W-:Y:S02]  /*9a60*/  ISETP.GT.AND P3, PT, R2, RZ, PT ;  /* 0x000000ff0200720c */ /* 0x000fe40003f64270 */
[----:B------:R-:W-:Y:S02]  /*9a70*/  FSEL R16, R246, -INF , P1 ;  /* 0xff800000f6107808 */ /* 0x000fe40000800000 */
[----:B------:R-:W-:Y:S02]  /*9a80*/  FSEL R20, R243, -INF , P3 ;  /* 0xff800000f3147808 */ /* 0x000fe40001800000 */
[C---:B------:R-:W-:Y:S02]  /*9a90*/  ISETP.GT.AND P1, PT, R0.reuse, 0x1, PT ;  /* 0x000000010000780c */ /* 0x040fe40003f24270 */
[----:B------:R-:W-:Y:S01]  /*9aa0*/  ISETP.GT.AND P3, PT, R0, 0x8, PT ;  /* 0x000000080000780c */ /* 0x000fe20003f64270 */
[----:B------:R-:W-:Y:S01]  /*9ab0*/  MUFU.TANH R57, R57 ;  /* 0x0000003900397308 */ /* 0x000fe20000002400 */
[----:B----4-:R-:W-:Y:S02]  /*9ac0*/  FSEL R29, R222, -INF , P1 ;  /* 0xff800000de1d7808 */ /* 0x010fe40000800000 */
[----:B------:R-:W-:Y:S02]  /*9ad0*/  FSEL R50, R220, -INF , P3 ;  /* 0xff800000dc327808 */ /* 0x000fe40001800000 */
[C---:B------:R-:W-:Y:S02]  /*9ae0*/  ISETP.GT.AND P5, PT, R4.reuse, 0x1, PT ;  /* 0x000000010400780c */ /* 0x040fe40003fa4270 */
[C---:B------:R-:W-:Y:S02]  /*9af0*/  ISETP.GT.AND P1, PT, R5.reuse, 0x8, PT ;  /* 0x000000080500780c */ /* 0x040fe40003f24270 */
[----:B------:R-:W-:Y:S01]  /*9b00*/  ISETP.GT.AND P3, PT, R4, 0x8, PT ;  /* 0x000000080400780c */ /* 0x000fe20003f64270 */
[----:B------:R-:W2:Y:S01]  /*9b10*/  MUFU.TANH R66, R66 ;  /* 0x0000004200427308 */ /* 0x000ea20000002400 */
[----:B------:R-:W-:Y:S02]  /*9b20*/  FSEL R17, R244, -INF , P5 ;  /* 0xff800000f4117808 */ /* 0x000fe40002800000 */
[----:B------:R-:W-:Y:S02]  /*9b30*/  ISETP.GT.AND P5, PT, R2, 0x8, PT ;  /* 0x000000080200780c */ /* 0x000fe40003fa4270 */
[----:B------:R-:W-:Y:S02]  /*9b40*/  FSEL R18, R18, -INF , P3 ;  /* 0xff80000012127808 */ /* 0x000fe40001800000 */
[----:B------:R-:W-:Y:S02]  /*9b50*/  FSEL R14, R14, -INF , P1 ;  /* 0xff8000000e0e7808 */ /* 0x000fe40000800000 */
[----:B------:R-:W-:Y:S01]  /*9b60*/  ISETP.GT.AND P1, PT, R5, 0x11, PT ;  /* 0x000000110500780c */ /* 0x000fe20003f24270 */
[----:B------:R-:W-:Y:S01]  /*9b70*/  MUFU.TANH R39, R68 ;  /* 0x0000004400277308 */ /* 0x000fe20000002400 */
[----:B------:R-:W-:Y:S02]  /*9b80*/  ISETP.GT.AND P3, PT, R4, 0x11, PT ;  /* 0x000000110400780c */ /* 0x000fe40003f64270 */
[----:B------:R-:W-:Y:S02]  /*9b90*/  FSEL R22, R221, -INF , P5 ;  /* 0xff800000dd167808 */ /* 0x000fe40002800000 */
[----:B------:R-:W-:Y:S02]  /*9ba0*/  FSEL R36, R216, -INF , P1 ;  /* 0xff800000d8247808 */ /* 0x000fe40000800000 */
[----:B------:R-:W-:Y:S02]  /*9bb0*/  FSEL R96, R214, -INF , P3 ;  /* 0xff800000d6607808 */ /* 0x000fe40001800000 */
[C---:B------:R-:W-:Y:S01]  /*9bc0*/  ISETP.GT.AND P1, PT, R2.reuse, 0x11, PT ;  /* 0x000000110200780c */ /* 0x040fe20003f24270 */
[----:B------:R-:W-:Y:S01]  /*9bd0*/  MUFU.TANH R48, R81 ;  /* 0x0000005100307308 */ /* 0x000fe20000002400 */
[----:B------:R-:W-:Y:S02]  /*9be0*/  ISETP.GT.AND P3, PT, R2, 0x18, PT ;  /* 0x000000180200780c */ /* 0x000fe40003f64270 */
[----:B------:R-:W-:Y:S02]  /*9bf0*/  ISETP.GT.AND P5, PT, R5, 0x9, PT ;  /* 0x000000090500780c */ /* 0x000fe40003fa4270 */
[----:B------:R-:W-:Y:S02]  /*9c00*/  FSEL R99, R210, -INF , P1 ;  /* 0xff800000d2637808 */ /* 0x000fe40000800000 */
[----:B------:R-:W-:Y:S02]  /*9c10*/  FSEL R15, R15, -INF , P5 ;  /* 0xff8000000f0f7808 */ /* 0x000fe40002800000 */
[----:B------:R-:W-:Y:S01]  /*9c20*/  ISETP.GT.AND P5, PT, R4, 0x10, PT ;  /* 0x000000100400780c */ /* 0x000fe20003fa4270 */
[----:B------:R-:W-:Y:S01]  /*9c30*/  MUFU.TANH R211, R26 ;  /* 0x0000001a00d37308 */ /* 0x000fe20000002400 */
[----:B------:R-:W-:Y:S02]  /*9c40*/  ISETP.GT.AND P1, PT, R0, 0x19, PT ;  /* 0x000000190000780c */ /* 0x000fe40003f24270 */
[----:B------:R-:W-:Y:S02]  /*9c50*/  FSEL R100, R206, -INF , P3 ;  /* 0xff800000ce647808 */ /* 0x000fe40001800000 */
[----:B------:R-:W-:Y:S02]  /*9c60*/  ISETP.GT.AND P3, PT, R5, 0x19, PT ;  /* 0x000000190500780c */ /* 0x000fe40003f64270 */
[----:B------:R-:W-:Y:S02]  /*9c70*/  FSEL R90, R215, -INF , P5 ;  /* 0xff800000d75a7808 */ /* 0x000fe40002800000 */
[----:B------:R-:W-:Y:S01]  /*9c80*/  FSEL R199, R199, -INF , P1 ;  /* 0xff800000c7c77808 */ /* 0x000fe20000800000 */
[----:B------:R-:W-:Y:S01]  /*9c90*/  MUFU.TANH R62, R62 ;  /* 0x0000003e003e7308 */ /* 0x000fe20000002400 */
[----:B------:R-:W-:Y:S02]  /*9ca0*/  FSEL R45, R203, -INF , P3 ;  /* 0xff800000cb2d7808 */ /* 0x000fe40001800000 */
[----:B------:R-:W-:Y:S02]  /*9cb0*/  ISETP.GT.AND P5, PT, R0, 0x11, PT ;  /* 0x000000110000780c */ /* 0x000fe40003fa4270 */
[----:B------:R-:W-:Y:S02]  /*9cc0*/  ISETP.GT.AND P1, PT, R5, 0x20, PT ;  /* 0x000000200500780c */ /* 0x000fe40003f24270 */
[----:B------:R-:W-:Y:S02]  /*9cd0*/  ISETP.GT.AND P3, PT, R4, 0x20, PT ;  /* 0x000000200400780c */ /* 0x000fe40003f64270 */
[----:B------:R-:W-:Y:S01]  /*9ce0*/  FSEL R197, R197, -INF , P5 ;  /* 0xff800000c5c57808 */ /* 0x000fe20002800000 */
[----:B------:R-:W-:Y:S01]  /*9cf0*/  MUFU.TANH R32, R64 ;  /* 0x0000004000207308 */ /* 0x000fe20000002400 */
[----:B------:R-:W-:Y:S02]  /*9d00*/  FSEL R44, R200, -INF , P1 ;  /* 0xff800000c82c7808 */ /* 0x000fe40000800000 */
[----:B------:R-:W-:Y:S02]  /*9d10*/  FSEL R208, R208, -INF , P3 ;  /* 0xff800000d0d07808 */ /* 0x000fe40001800000 */
[----:B------:R-:W-:Y:S02]  /*9d20*/  ISETP.GT.AND P3, PT, R0, 0x21, PT ;  /* 0x000000210000780c */ /* 0x000fe40003f64270 */
[----:B------:R-:W-:Y:S02]  /*9d30*/  ISETP.GT.AND P1, PT, R2, 0x21, PT ;  /* 0x000000210200780c */ /* 0x000fe40003f24270 */
[----:B------:R-:W-:Y:S01]  /*9d40*/  ISETP.GT.AND P5, PT, R5, 0x18, PT ;  /* 0x000000180500780c */ /* 0x000fe20003fa4270 */
[----:B------:R-:W3:Y:S01]  /*9d50*/  MUFU.TANH R71, R71 ;  /* 0x0000004700477308 */ /* 0x000ee20000002400 */
[----:B------:R-:W-:Y:S02]  /*9d60*/  FSEL R82, R186, -INF , P3 ;  /* 0xff800000ba527808 */ /* 0x000fe40001800000 */
[----:B------:R-:W-:Y:S02]  /*9d70*/  FSEL R35, R204, -INF , P5 ;  /* 0xff800000cc237808 */ /* 0x000fe40002800000 */
[----:B------:R-:W-:Y:S02]  /*9d80*/  FSEL R247, R247, -INF , P1 ;  /* 0xff800000f7f77808 */ /* 0x000fe40000800000 */
[C---:B------:R-:W-:Y:S02]  /*9d90*/  ISETP.GT.AND P1, PT, R0.reuse, 0x28, PT ;  /* 0x000000280000780c */ /* 0x040fe40003f24270 */
[C---:B------:R-:W-:Y:S01]  /*9da0*/  ISETP.GT.AND P2, PT, R5.reuse, 0x1, PT ;  /* 0x000000010500780c */ /* 0x040fe20003f44270 */
[----:B------:R-:W-:Y:S01]  /*9db0*/  MUFU.TANH R73, R73 ;  /* 0x0000004900497308 */ /* 0x000fe20000002400 */
[C---:B------:R-:W-:Y:S02]  /*9dc0*/  ISETP.GT.AND P5, PT, R5.reuse, 0x21, PT ;  /* 0x000000210500780c */ /* 0x040fe40003fa4270 */
[----:B------:R-:W-:Y:S02]  /*9dd0*/  ISETP.GT.AND P3, PT, R5, 0x28, PT ;  /* 0x000000280500780c */ /* 0x000fe40003f64270 */
[----:B------:R-:W-:Y:S02]  /*9de0*/  FSEL R239, R185, -INF , P1 ;  /* 0xff800000b9ef7808 */ /* 0x000fe40000800000 */
[----:B------:R-:W-:Y:S02]  /*9df0*/  FSEL R43, R187, -INF , P5 ;  /* 0xff800000bb2b7808 */ /* 0x000fe40002800000 */
[----:B------:R-:W-:Y:S01]  /*9e00*/  ISETP.GT.AND P5, PT, R0, 0x20, PT ;  /* 0x000000200000780c */ /* 0x000fe20003fa4270 */
[----:B------:R4:W-:Y:S01]  /*9e10*/  MUFU.TANH R219, R13 ;  /* 0x0000000d00db7308 */ /* 0x0009e20000002400 */
[----:B------:R-:W-:Y:S02]  /*9e20*/  ISETP.GT.AND P1, PT, R4, 0x29, PT ;  /* 0x000000290400780c */ /* 0x000fe40003f24270 */
[----:B------:R-:W-:Y:S02]  /*9e30*/  FSEL R250, R250, -INF , P5 ;  /* 0xff800000fafa7808 */ /* 0x000fe40002800000 */
[----:B------:R-:W-:Y:S02]  /*9e40*/  FSEL R42, R42, -INF , P3 ;  /* 0xff8000002a2a7808 */ /* 0x000fe40001800000 */
[----:B------:R-:W-:Y:S02]  /*9e50*/  FSEL R209, R209, -INF , P1 ;  /* 0xff800000d1d17808 */ /* 0x000fe40000800000 */
[----:B------:R-:W-:Y:S01]  /*9e60*/  ISETP.GT.AND P1, PT, R2, 0x30, PT ;  /* 0x000000300200780c */ /* 0x000fe20003f24270 */
[----:B------:R-:W-:Y:S01]  /*9e70*/  MUFU.TANH R67, R67 ;  /* 0x0000004300437308 */ /* 0x000fe20000002400 */
[----:B------:R-:W-:Y:S02]  /*9e80*/  ISETP.GT.AND P3, PT, R5, 0x31, PT ;  /* 0x000000310500780c */ /* 0x000fe40003f64270 */
[----:B------:R-:W-:Y:S02]  /*9e90*/  FSEL R234, R56, -INF , P1 ;  /* 0xff80000038ea7808 */ /* 0x000fe40000800000 */
[----:B------:R-:W-:Y:S02]  /*9ea0*/  FSEL R33, R33, -INF , P3 ;  /* 0xff80000021217808 */ /* 0x000fe40001800000 */
[----:B------:R-:W-:Y:S02]  /*9eb0*/  ISETP.GT.AND P1, PT, R2, 0x39, PT ;  /* 0x000000390200780c */ /* 0x000fe40003f24270 */
[----:B------:R-:W-:Y:S01]  /*9ec0*/  ISETP.GT.AND P5, PT, R0, 0x29, PT ;  /* 0x000000290000780c */ /* 0x000fe20003fa4270 */
[----:B------:R-:W-:Y:S01]  /*9ed0*/  MUFU.TANH R38, R69 ;  /* 0x0000004500267308 */ /* 0x000fe20000002400 */
[----:B-1----:R-:W-:Y:S02]  /*9ee0*/  FSEL R61, R61, -INF , P1 ;  /* 0xff8000003d3d7808 */ /* 0x002fe40000800000 */
[----:B------:R-:W-:Y:S02]  /*9ef0*/  ISETP.GT.AND P1, PT, R4, 0x38, PT ;  /* 0x000000380400780c */ /* 0x000fe40003f24270 */
[----:B----4-:R-:W-:Y:S02]  /*9f00*/  FSEL R13, R251, -INF , P2 ;  /* 0xff800000fb0d7808 */ /* 0x010fe40001000000 */
[----:B--2---:R-:W-:Y:S02]  /*9f10*/  FSEL R81, R66, -INF , P1 ;  /* 0xff80000042517808 */ /* 0x004fe40000800000 */
[----:B------:R-:W-:Y:S01]  /*9f20*/  ISETP.GT.AND P2, PT, R2, 0x1, PT ;  /* 0x000000010200780c */ /* 0x000fe20003f44270 */
[----:B------:R-:W1:Y:S01]  /*9f30*/  MUFU.TANH R76, R76 ;  /* 0x0000004c004c7308 */ /* 0x000e620000002400 */
[----:B------:R-:W-:Y:S02]  /*9f40*/  FSEL R184, R184, -INF , P5 ;  /* 0xff800000b8b87808 */ /* 0x000fe40002800000 */
[----:B------:R-:W-:Y:S02]  /*9f50*/  ISETP.GT.AND P5, PT, R5, 0x30, PT ;  /* 0x000000300500780c */ /* 0x000fe40003fa4270 */
[----:B------:R-:W-:Y:S02]  /*9f60*/  ISETP.GT.AND P1, PT, R4, 0x41, PT ;  /* 0x000000410400780c */ /* 0x000fe40003f24270 */
[----:B------:R-:W-:Y:S02]  /*9f70*/  FSEL R34, R34, -INF , P5 ;  /* 0xff80000022227808 */ /* 0x000fe40002800000 */
[C---:B------:R-:W-:Y:S01]  /*9f80*/  ISETP.GT.AND P5, PT, R2.reuse, 0x31, PT ;  /* 0x000000310200780c */ /* 0x040fe20003fa4270 */
[----:B------:R-:W-:Y:S01]  /*9f90*/  MUFU.TANH R78, R78 ;  /* 0x0000004e004e7308 */ /* 0x000fe20000002400 */
[----:B---3--:R-:W-:Y:S01]  /*9fa0*/  FSEL R64, R71, -INF , P1 ;  /* 0xff80000047407808 */ /* 0x008fe20000800000 */
[----:B------:R-:W-:Y:S01]  /*9fb0*/  FMUL.FTZ R71, R111, c[0x0][0x320] ;  /* 0x0000c8006f477a20 */ /* 0x000fe20000410000 */
[----:B------:R-:W-:Y:S02]  /*9fc0*/  FSEL R119, R57, -INF , P5 ;  /* 0xff80000039777808 */ /* 0x000fe40002800000 */
[----:B------:R-:W-:Y:S02]  /*9fd0*/  ISETP.GT.AND P1, PT, R2, 0x48, PT ;  /* 0x000000480200780c */ /* 0x000fe40003f24270 */
[----:B------:R-:W-:Y:S02]  /*9fe0*/  ISETP.GT.AND P3, PT, R0, 0x30, PT ;  /* 0x000000300000780c */ /* 0x000fe40003f64270 */
[----:B------:R-:W-:Y:S01]  /*9ff0*/  ISETP.GT.AND P0, PT, R5, RZ, PT ;  /* 0x000000ff0500720c */ /* 0x000fe20003f04270 */
[----:B------:R-:W-:Y:S01]  /*a000*/  MUFU.TANH R71, R71 ;  /* 0x0000004700477308 */ /* 0x000fe20000002400 */
[----:B------:R-:W-:Y:S02]  /*a010*/  FSEL R58, R58, -INF , P3 ;  /* 0xff8000003a3a7808 */ /* 0x000fe40001800000 */
[----:B------:R-:W-:Y:S02]  /*a020*/  ISETP.GT.AND P3, PT, R0, 0x39, PT ;  /* 0x000000390000780c */ /* 0x000fe40003f64270 */
[----:B-1----:R-:W-:Y:S02]  /*a030*/  FSEL R69, R76, -INF , P1 ;  /* 0xff8000004c457808 */ /* 0x002fe40000800000 */
[----:B------:R-:W-:Y:S02]  /*a040*/  FSEL R63, R63, -INF , P3 ;  /* 0xff8000003f3f7808 */ /* 0x000fe40001800000 */
[----:B------:R-:W-:Y:S01]  /*a050*/  ISETP.GT.AND P3, PT, R5, 0x40, PT ;  /* 0x000000400500780c */ /* 0x000fe20003f64270 */
[----:B------:R-:W1:Y:S01]  /*a060*/  MUFU.TANH R19, R19 ;  /* 0x0000001300137308 */ /* 0x000e620000002400 */
[----:B------:R-:W-:Y:S02]  /*a070*/  FSEL R7, R252, -INF , P0 ;  /* 0xff800000fc077808 */ /* 0x000fe40000000000 */
[----:B------:R-:W-:Y:S02]  /*a080*/  FSEL R39, R39, -INF , P3 ;  /* 0xff80000027277808 */ /* 0x000fe40001800000 */
[----:B------:R-:W-:Y:S02]  /*a090*/  ISETP.GT.AND P0, PT, R0, RZ, PT ;  /* 0x000000ff0000720c */ /* 0x000fe40003f04270 */
[----:B------:R-:W-:Y:S02]  /*a0a0*/  ISETP.GT.AND P3, PT, R2, 0x41, PT ;  /* 0x000000410200780c */ /* 0x000fe40003f64270 */
[----:B------:R-:W-:Y:S01]  /*a0b0*/  FSEL R26, R242, -INF , P0 ;  /* 0xff800000f21a7808 */ /* 0x000fe20000000000 */
[----:B------:R-:W2:Y:S01]  /*a0c0*/  MUFU.TANH R6, R83 ;  /* 0x0000005300067308 */ /* 0x000ea20000002400 */
[----:B------:R-:W-:Y:S02]  /*a0d0*/  ISETP.GT.AND P0, PT, R2, 0x9, PT ;  /* 0x000000090200780c */ /* 0x000fe40003f04270 */
[----:B------:R-:W-:Y:S02]  /*a0e0*/  IADD3 R242, R196, -0x1, RZ ;  /* 0xffffffffc4f27810 */ /* 0x000fe40007ffe0ff */
[----:B------:R-:W-:Y:S02]  /*a0f0*/  FSEL R23, R219, -INF , P0 ;  /* 0xff800000db177808 */ /* 0x000fe40000000000 */
[----:B------:R-:W-:Y:S02]  /*a100*/  ISETP.GT.AND P5, PT, R0, 0x38, PT ;  /* 0x000000380000780c */ /* 0x000fe40003fa4270 */
[----:B------:R-:W-:Y:S01]  /*a110*/  ISETP.GT.AND P0, PT, R4, 0x9, PT ;  /* 0x000000090400780c */ /* 0x000fe20003f04270 */
[----:B------:R-:W3:Y:S01]  /*a120*/  MUFU.TANH R12, R12 ;  /* 0x0000000c000c7308 */ /* 0x000ee20000002400 */
[----:B------:R-:W-:Y:S02]  /*a130*/  FSEL R62, R62, -INF , P5 ;  /* 0xff8000003e3e7808 */ /* 0x000fe40002800000 */
[----:B------:R-:W-:Y:S02]  /*a140*/  ISETP.GT.AND P5, PT, R4, 0x39, PT ;  /* 0x000000390400780c */ /* 0x000fe40003fa4270 */
[----:B-1----:R-:W-:Y:S02]  /*a150*/  FSEL R19, R19, -INF , P0 ;  /* 0xff80000013137808 */ /* 0x002fe40000000000 */
        /* <DEDUP_REMOVED lines=12> */
[C---:B------:R-:W-:Y:S02]  /*a220*/  ISETP.GT.AND P3, PT, R0.reuse, 0x48, PT ;  /* 0x000000480000780c */ /* 0x040fe40003f64270 */
[----:B------:R-:W-:Y:S01]  /*a230*/  ISETP.GT.AND P1, PT, R0, 0x51, PT ;  /* 0x000000510000780c */ /* 0x000fe20003f24270 */
[----:B------:R-:W1:Y:S01]  /*a240*/  MUFU.TANH R27, R27 ;  /* 0x0000001b001b7308 */ /* 0x000e620000002400 */
[----:B------:R-:W-:Y:S02]  /*a250*/  FSEL R67, R78, -INF , P3 ;  /* 0xff8000004e437808 */ /* 0x000fe40001800000 */
[----:B------:R-:W-:Y:S04]  /*a260*/  ISETP.GT.AND P3, PT, R4, 0x49, PT ;  /* 0x000000490400780c */ /* 0x000fe80003f64270 */
[----:B--2---:R-:W-:Y:S02]  /*a270*/  FSEL R216, R6, -INF , P3 ;  /* 0xff80000006d87808 */ /* 0x004fe40001800000 */
[----:B------:R-:W-:Y:S01]  /*a280*/  ISETP.GT.AND P3, PT, R2, 0x50, PT ;  /* 0x000000500200780c */ /* 0x000fe20003f64270 */
[----:B------:R-:W2:Y:S03]  /*a290*/  MUFU.TANH R93, R93 ;  /* 0x0000005d005d7308 */ /* 0x000ea60000002400 */
[----:B---3--:R-:W-:Y:S01]  /*a2a0*/  FSEL R252, R12, -INF , P3 ;  /* 0xff8000000cfc7808 */ /* 0x008fe20001800000 */
[----:B------:R-:W-:Y:S01]  /*a2b0*/  FMUL.FTZ R12, R107, c[0x0][0x320] ;  /* 0x0000c8006b0c7a20 */ /* 0x000fe20000410000 */
[----:B------:R-:W-:Y:S05]  /*a2c0*/  ISETP.GT.AND P3, PT, R2, 0x59, PT ;  /* 0x000000590200780c */ /* 0x000fea0003f64270 */
[----:B------:R-:W3:Y:S01]  /*a2d0*/  MUFU.TANH R72, R72 ;  /* 0x0000004800487308 */ /* 0x000ee20000002400 */
[----:B-1----:R-:W-:Y:S02]  /*a2e0*/  FSEL R65, R27, -INF , P1 ;  /* 0xff8000001b417808 */ /* 0x002fe40000800000 */
[----:B------:R-:W-:Y:S07]  /*a2f0*/  ISETP.GT.AND P1, PT, R4, 0x58, PT ;  /* 0x000000580400780c */ /* 0x000fee0003f24270 */
[----:B------:R-:W1:Y:S01]  /*a300*/  MUFU.TANH R28, R28 ;  /* 0x0000001c001c7308 */ /* 0x000e620000002400 */
[----:B--2---:R-:W-:Y:S02]  /*a310*/  FSEL R244, R93, -INF , P3 ;  /* 0xff8000005df47808 */ /* 0x004fe40001800000 */
[C---:B------:R-:W-:Y:S07]  /*a320*/  ISETP.GT.AND P3, PT, R5.reuse, 0x60, PT ;  /* 0x000000600500780c */ /* 0x040fee0003f64270 */
[----:B------:R-:W2:Y:S01]  /*a330*/  MUFU.TANH R52, R52 ;  /* 0x0000003400347308 */ /* 0x000ea20000002400 */
[----:B---3--:R-:W-:Y:S02]  /*a340*/  FSEL R83, R72, -INF , P5 ;  /* 0xff80000048537808 */ /* 0x008fe40002800000 */
[----:B------:R-:W-:Y:S07]  /*a350*/  ISETP.GT.AND P5, PT, R2, 0x49, PT ;  /* 0x000000490200780c */ /* 0x000fee0003fa4270 */
[----:B------:R-:W3:Y:S01]  /*a360*/  MUFU.TANH R77, R77 ;  /* 0x0000004d004d7308 */ /* 0x000ee20000002400 */
[----:B-1----:R-:W-:Y:S02]  /*a370*/  FSEL R206, R28, -INF , P1 ;  /* 0xff8000001cce7808 */ /* 0x002fe40000800000 */
[----:B------:R-:W-:Y:S07]  /*a380*/  ISETP.GT.AND P1, PT, R5, 0x69, PT ;  /* 0x000000690500780c */ /* 0x000fee0003f24270 */
[----:B------:R-:W1:Y:S01]  /*a390*/  MUFU.TANH R198, R30 ;  /* 0x0000001e00c67308 */ /* 0x000e620000002400 */
[----:B--2---:R-:W-:Y:S02]  /*a3a0*/  FSEL R28, R52, -INF , P3 ;  /* 0xff800000341c7808 */ /* 0x004fe40001800000 */
[----:B------:R-:W2:Y:S01]  /*a3b0*/  LDL R52, [R1+0x20] ;  /* 0x0000200001347983 */ /* 0x000ea20000100800 */
[C---:B------:R-:W-:Y:S06]  /*a3c0*/  ISETP.GT.AND P3, PT, R4.reuse, 0x61, PT ;  /* 0x000000610400780c */ /* 0x040fec0003f64270 */
[----:B------:R4:W4:Y:S01]  /*a3d0*/  MUFU.TANH R223, R9 ;  /* 0x0000000900df7308 */ /* 0x0009220000002400 */
[----:B---3--:R-:W-:Y:S02]  /*a3e0*/  FSEL R66, R77, -INF , P5 ;  /* 0xff8000004d427808 */ /* 0x008fe40002800000 */
[----:B------:R-:W3:Y:S01]  /*a3f0*/  LDL.64 R76, [R1+0x30] ;  /* 0x00003000014c7983 */ /* 0x000ee20000100a00 */
[----:B------:R-:W-:Y:S06]  /*a400*/  ISETP.GT.AND P5, PT, R4, 0x48, PT ;  /* 0x000000480400780c */ /* 0x000fec0003fa4270 */
[----:B------:R-:W4:Y:S01]  /*a410*/  MUFU.TANH R41, R49 ;  /* 0x0000003100297308 */ /* 0x000f220000002400 */
[----:B-1----:R-:W-:Y:S01]  /*a420*/  FSEL R198, R198, -INF , P0 ;  /* 0xff800000c6c67808 */ /* 0x002fe20000000000 */
[----:B------:R-:W-:Y:S01]  /*a430*/  FMUL.FTZ R30, R97, c[0x0][0x320] ;  /* 0x0000c800611e7a20 */ /* 0x000fe20000410000 */
[----:B------:R-:W-:Y:S07]  /*a440*/  ISETP.GT.AND P0, PT, R4, 0x18, PT ;  /* 0x000000180400780c */ /* 0x000fee0003f04270 */
[----:B------:R1:W1:Y:S01]  /*a450*/  MUFU.TANH R25, R54 ;  /* 0x0000003600197308 */ /* 0x0002620000002400 */
[----:B------:R-:W-:Y:S02]  /*a460*/  FSEL R91, R202, -INF , P0 ;  /* 0xff800000ca5b7808 */ /* 0x000fe40000000000 */
[----:B------:R-:W-:Y:S01]  /*a470*/  ISETP.GT.AND P0, PT, R4, 0x21, PT ;  /* 0x000000210400780c */ /* 0x000fe20003f04270 */
[----:B----4-:R-:W-:Y:S01]  /*a480*/  FMUL.FTZ R9, R87, c[0x0][0x320] ;  /* 0x0000c80057097a20 */ /* 0x010fe20000410000 */
[----:B------:R-:W-:Y:S02]  /*a490*/  FSEL R21, R223, -INF , P2 ;  /* 0xff800000df157808 */ /* 0x000fe40001000000 */
[----:B------:R-:W-:Y:S02]  /*a4a0*/  ISETP.GT.AND P2, PT, R0, 0x9, PT ;  /* 0x000000090000780c */ /* 0x000fe40003f44270 */
[----:B------:R-:W-:Y:S01]  /*a4b0*/  FSEL R213, R213, -INF , P0 ;  /* 0xff800000d5d57808 */ /* 0x000fe20000000000 */
[----:B------:R-:W4:Y:S01]  /*a4c0*/  MUFU.TANH R59, R59 ;  /* 0x0000003b003b7308 */ /* 0x000f220000002400 */
[----:B------:R-:W-:Y:S02]  /*a4d0*/  FSEL R51, R218, -INF , P2 ;  /* 0xff800000da337808 */ /* 0x000fe40001000000 */
[----:B------:R-:W-:Y:S02]  /*a4e0*/  ISETP.GT.AND P2, PT, R5, 0x10, PT ;  /* 0x000000100500780c */ /* 0x000fe40003f44270 */
[----:B------:R-:W-:Y:S02]  /*a4f0*/  ISETP.GT.AND P0, PT, R2, 0x28, PT ;  /* 0x000000280200780c */ /* 0x000fe40003f04270 */
[----:B------:R-:W-:Y:S02]  /*a500*/  FSEL R37, R217, -INF , P2 ;  /* 0xff800000d9257808 */ /* 0x000fe40001000000 */
[----:B------:R-:W-:Y:S01]  /*a510*/  ISETP.GT.AND P2, PT, R0, 0x10, PT ;  /* 0x000000100000780c */ /* 0x000fe20003f44270 */
[----:B------:R-:W4:Y:S01]  /*a520*/  MUFU.TANH R74, R74 ;  /* 0x0000004a004a7308 */ /* 0x000f220000002400 */
[----:B------:R-:W-:Y:S02]  /*a530*/  FSEL R248, R248, -INF , P0 ;  /* 0xff800000f8f87808 */ /* 0x000fe40000000000 */
[----:B------:R-:W-:Y:S01]  /*a540*/  ISETP.GT.AND P0, PT, R5, 0x29, PT ;  /* 0x000000290500780c */ /* 0x000fe20003f04270 */
[----:B-1----:R-:W-:Y:S01]  /*a550*/  FMUL.FTZ R54, R101, c[0x0][0x320] ;  /* 0x0000c80065367a20 */ /* 0x002fe20000410000 */
[----:B------:R-:W-:Y:S02]  /*a560*/  FSEL R195, R211, -INF , P2 ;  /* 0xff800000d3c37808 */ /* 0x000fe40001000000 */
[----:B------:R-:W-:Y:S02]  /*a570*/  FSEL R41, R41, -INF , P0 ;  /* 0xff80000029297808 */ /* 0x000fe40000000000 */
[----:B------:R-:W-:Y:S01]  /*a580*/  ISETP.GT.AND P0, PT, R4, 0x30, PT ;  /* 0x000000300400780c */ /* 0x000fe20003f04270 */
[----:B------:R-:W1:Y:S01]  /*a590*/  MUFU.TANH R55, R55 ;  /* 0x0000003700377308 */ /* 0x000e620000002400 */
[----:B------:R-:W-:Y:S02]  /*a5a0*/  ISETP.GT.AND P2, PT, R2, 0x19, PT ;  /* 0x000000190200780c */ /* 0x000fe40003f44270 */
[----:B------:R-:W-:Y:S02]  /*a5b0*/  FSEL R240, R25, -INF , P0 ;  /* 0xff80000019f07808 */ /* 0x000fe40000000000 */
[----:B------:R-:W-:Y:S02]  /*a5c0*/  FSEL R101, R205, -INF , P2 ;  /* 0xff800000cd657808 */ /* 0x000fe40001000000 */
[----:B------:R-:W-:Y:S02]  /*a5d0*/  ISETP.GT.AND P2, PT, R4, 0x19, PT ;  /* 0x000000190400780c */ /* 0x000fe40003f44270 */
[----:B------:R-:W-:Y:S01]  /*a5e0*/  ISETP.GT.AND P0, PT, R0, 0x31, PT ;  /* 0x000000310000780c */ /* 0x000fe20003f04270 */
[----:B------:R-:W1:Y:S01]  /*a5f0*/  MUFU.TANH R60, R60 ;  /* 0x0000003c003c7308 */ /* 0x000e620000002400 */
[----:B------:R-:W-:Y:S02]  /*a600*/  FSEL R97, R201, -INF , P2 ;  /* 0xff800000c9617808 */ /* 0x000fe40001000000 */
[C---:B------:R-:W-:Y:S02]  /*a610*/  ISETP.GT.AND P2, PT, R2.reuse, 0x20, PT ;  /* 0x000000200200780c */ /* 0x040fe40003f44270 */
[----:B----4-:R-:W-:Y:S02]  /*a620*/  FSEL R59, R59, -INF , P0 ;  /* 0xff8000003b3b7808 */ /* 0x010fe40000000000 */
[----:B------:R-:W-:Y:S02]  /*a630*/  ISETP.GT.AND P0, PT, R5, 0x38, PT ;  /* 0x000000380500780c */ /* 0x000fe40003f04270 */
[----:B------:R-:W-:Y:S01]  /*a640*/  FSEL R245, R245, -INF , P2 ;  /* 0xff800000f5f57808 */ /* 0x000fe20001000000 */
[----:B------:R-:W4:Y:S01]  /*a650*/  MUFU.TANH R70, R70 ;  /* 0x0000004600467308 */ /* 0x000f220000002400 */
[----:B------:R-:W-:Y:S02]  /*a660*/  ISETP.GT.AND P2, PT, R2, 0x29, PT ;  /* 0x000000290200780c */ /* 0x000fe40003f44270 */
[----:B------:R-:W-:Y:S02]  /*a670*/  FSEL R32, R32, -INF , P0 ;  /* 0xff80000020207808 */ /* 0x000fe40000000000 */
[----:B------:R-:W-:Y:S02]  /*a680*/  ISETP.GT.AND P0, PT, R5, 0x41, PT ;  /* 0x000000410500780c */ /* 0x000fe40003f04270 */
[----:B------:R-:W-:Y:S02]  /*a690*/  FSEL R249, R249, -INF , P2 ;  /* 0xff800000f9f97808 */ /* 0x000fe40001000000 */
[----:B------:R-:W-:Y:S01]  /*a6a0*/  FSEL R38, R38, -INF , P0 ;  /* 0xff80000026267808 */ /* 0x000fe20000000000 */
[----:B------:R4:W-:Y:S01]  /*a6b0*/  MUFU.TANH R49, R80 ;  /* 0x0000005000317308 */ /* 0x0009e20000002400 */
[----:B------:R-:W-:Y:S02]  /*a6c0*/  ISETP.GT.AND P2, PT, R4, 0x28, PT ;  /* 0x000000280400780c */ /* 0x000fe40003f44270 */
[----:B------:R-:W-:Y:S02]  /*a6d0*/  ISETP.GT.AND P0, PT, R0, 0x40, PT ;  /* 0x000000400000780c */ /* 0x000fe40003f04270 */
[----:B------:R-:W-:Y:S02]  /*a6e0*/  FSEL R207, R207, -INF , P2 ;  /* 0xff800000cfcf7808 */ /* 0x000fe40001000000 */
[----:B------:R-:W-:Y:S02]  /*a6f0*/  ISETP.GT.AND P2, PT, R4, 0x31, PT ;  /* 0x000000310400780c */ /* 0x000fe40003f44270 */
[----:B------:R-:W-:Y:S01]  /*a700*/  FSEL R56, R74, -INF , P0 ;  /* 0xff8000004a387808 */ /* 0x000fe20000000000 */
[----:B------:R-:W4:Y:S01]  /*a710*/  MUFU.TANH R75, R75 ;  /* 0x0000004b004b7308 */ /* 0x000f220000002400 */
[----:B-1----:R-:W-:Y:S02]  /*a720*/  FSEL R233, R55, -INF , P2 ;  /* 0xff80000037e97808 */ /* 0x002fe40001000000 */
[----:B------:R-:W-:Y:S02]  /*a730*/  ISETP.GT.AND P2, PT, R2, 0x38, PT ;  /* 0x000000380200780c */ /* 0x000fe40003f44270 */
[----:B------:R-:W-:Y:S02]  /*a740*/  FMNMX.FTZ R74, R7, R3, !PT ;  /* 0x00000003074a7209 */ /* 0x000fe40007810000 */
[----:B------:R-:W-:Y:S01]  /*a750*/  FSEL R230, R60, -INF , P2 ;  /* 0xff8000003ce67808 */ /* 0x000fe20001000000 */
[----:B------:R-:W-:Y:S01]  /*a760*/  IMAD.MOV.U32 R60, RZ, RZ, R58 ;  /* 0x000000ffff3c7224 */ /* 0x000fe200078e003a */
[----:B------:R-:W-:Y:S01]  /*a770*/  FMNMX.FTZ R74, R13, R74, !PT ;  /* 0x0000004a0d4a7209 */ /* 0x000fe20007810000 */
[----:B------:R-:W1:Y:S01]  /*a780*/  MUFU.TANH R8, R8 ;  /* 0x0000000800087308 */ /* 0x000e620000002400 */
[----:B------:R-:W-:Y:S02]  /*a790*/  ISETP.GT.AND P2, PT, R5, 0x39, PT ;  /* 0x000000390500780c */ /* 0x000fe40003f44270 */
[----:B------:R-:W-:Y:S02]  /*a7a0*/  FMNMX.FTZ R74, R14, R74, !PT ;  /* 0x0000004a0e4a7209 */ /* 0x000fe40007810000 */
[----:B------:R-:W-:Y:S02]  /*a7b0*/  FSEL R40, R40, -INF , P2 ;  /* 0xff80000028287808 */ /* 0x000fe40001000000 */
[----:B------:R-:W-:Y:S02]  /*a7c0*/  ISETP.GT.AND P2, PT, R4, 0x40, PT ;  /* 0x000000400400780c */ /* 0x000fe40003f44270 */
[----:B------:R-:W-:Y:S01]  /*a7d0*/  FMNMX.FTZ R74, R15, R74, !PT ;  /* 0x0000004a0f4a7209 */ /* 0x000fe20007810000 */
[----:B------:R-:W1:Y:S01]  /*a7e0*/  MUFU.TANH R46, R46 ;  /* 0x0000002e002e7308 */ /* 0x000e620000002400 */
[----:B----4-:R-:W-:Y:S02]  /*a7f0*/  FSEL R80, R70, -INF , P2 ;  /* 0xff80000046507808 */ /* 0x010fe40001000000 */
[----:B------:R-:W-:Y:S02]  /*a800*/  ISETP.GT.AND P2, PT, R0, 0x41, PT ;  /* 0x000000410000780c */ /* 0x000fe40003f44270 */
[----:B------:R-:W-:Y:S02]  /*a810*/  FMNMX.FTZ R74, R37, R74, !PT ;  /* 0x0000004a254a7209 */ /* 0x000fe40007810000 */
[----:B------:R-:W-:Y:S02]  /*a820*/  FSEL R55, R75, -INF , P2 ;  /* 0xff8000004b377808 */ /* 0x000fe40001000000 */
[----:B------:R-:W-:Y:S01]  /*a830*/  FMNMX.FTZ R74, R36, R74, !PT ;  /* 0x0000004a244a7209 */ /* 0x000fe20007810000 */
[----:B------:R-:W4:Y:S01]  /*a840*/  MUFU.TANH R79, R79 ;  /* 0x0000004f004f7308 */ /* 0x000f220000002400 */
[----:B------:R-:W-:Y:S02]  /*a850*/  ISETP.GT.AND P0, PT, R0, 0x49, PT ;  /* 0x000000490000780c */ /* 0x000fe40003f04270 */
[----:B------:R-:W-:Y:S02]  /*a860*/  FMNMX.FTZ R74, R35, R74, !PT ;  /* 0x0000004a234a7209 */ /* 0x000fe40007810000 */
[----:B-1----:R-:W-:Y:S02]  /*a870*/  FSEL R217, R8, -INF , P5 ;  /* 0xff80000008d97808 */ /* 0x002fe40002800000 */
[----:B------:R-:W-:Y:S02]  /*a880*/  FMNMX.FTZ R74, R45, R74, !PT ;  /* 0x0000004a2d4a7209 */ /* 0x000fe40007810000 */
[----:B------:R-:W-:Y:S01]  /*a890*/  ISETP.GT.AND P5, PT, R4, 0x51, PT ;  /* 0x000000510400780c */ /* 0x000fe20003fa4270 */
[----:B------:R-:W1:Y:S01]  /*a8a0*/  MUFU.TANH R24, R24 ;  /* 0x0000001800187308 */ /* 0x000e620000002400 */
[----:B------:R-:W-:Y:S02]  /*a8b0*/  FMNMX.FTZ R74, R44, R74, !PT ;  /* 0x0000004a2c4a7209 */ /* 0x000fe40007810000 */
[----:B------:R-:W-:Y:S02]  /*a8c0*/  ISETP.GT.AND P2, PT, R5, 0x48, PT ;  /* 0x000000480500780c */ /* 0x000fe40003f44270 */
[----:B------:R-:W-:Y:S02]  /*a8d0*/  FMNMX.FTZ R74, R43, R74, !PT ;  /* 0x0000004a2b4a7209 */ /* 0x000fe40007810000 */
[----:B------:R-:W-:Y:S02]  /*a8e0*/  FSEL R49, R49, -INF , P2 ;  /* 0xff80000031317808 */ /* 0x000fe40001000000 */
[----:B------:R-:W-:Y:S01]  /*a8f0*/  FMNMX.FTZ R74, R42, R74, !PT ;  /* 0x0000004a2a4a7209 */ /* 0x000fe20007810000 */
[----:B------:R1:W1:Y:S01]  /*a900*/  MUFU.TANH R6, R103 ;  /* 0x0000006700067308 */ /* 0x0002620000002400 */
[----:B------:R-:W-:Y:S02]  /*a910*/  ISETP.GT.AND P2, PT, R5, 0x51, PT ;  /* 0x000000510500780c */ /* 0x000fe40003f44270 */
[----:B------:R-:W-:Y:S02]  /*a920*/  FMNMX.FTZ R74, R41, R74, !PT ;  /* 0x0000004a294a7209 */ /* 0x000fe40007810000 */
[----:B------:R-:W-:Y:S02]  /*a930*/  FSEL R46, R46, -INF , P2 ;  /* 0xff8000002e2e7808 */ /* 0x000fe40001000000 */
[----:B------:R-:W-:Y:S02]  /*a940*/  ISETP.GT.AND P2, PT, R0, 0x50, PT ;  /* 0x000000500000780c */ /* 0x000fe40003f44270 */
[----:B----4-:R-:W-:Y:S01]  /*a950*/  FSEL R79, R79, -INF , P0 ;  /* 0xff8000004f4f7808 */ /* 0x010fe20000000000 */
[----:B------:R-:W4:Y:S01]  /*a960*/  MUFU.TANH R47, R47 ;  /* 0x0000002f002f7308 */ /* 0x000f220000002400 */
[----:B------:R-:W-:Y:S02]  /*a970*/  FMNMX.FTZ R74, R34, R74, !PT ;  /* 0x0000004a224a7209 */ /* 0x000fe40007810000 */
[----:B------:R-:W-:Y:S02]  /*a980*/  ISETP.GT.AND P0, PT, R5, 0x50, PT ;  /* 0x000000500500780c */ /* 0x000fe40003f04270 */
[----:B------:R-:W-:Y:S04]  /*a990*/  FMNMX.FTZ R74, R33, R74, !PT ;  /* 0x0000004a214a7209 */ /* 0x000fe80007810000 */
[----:B------:R-:W-:Y:S01]  /*a9a0*/  FMNMX.FTZ R74, R32, R74, !PT ;  /* 0x0000004a204a7209 */ /* 0x000fe20007810000 */
[----:B------:R-:W4:Y:S03]  /*a9b0*/  MUFU.TANH R9, R9 ;  /* 0x0000000900097308 */ /* 0x000f260000002400 */
[----:B------:R-:W-:Y:S01]  /*a9c0*/  FMNMX.FTZ R74, R40, R74, !PT ;  /* 0x0000004a284a7209 */ /* 0x000fe20007810000 */
[----:B-1----:R-:W-:Y:S01]  /*a9d0*/  IMAD.MOV.U32 R103, RZ, RZ, R64 ;  /* 0x000000ffff677224 */ /* 0x002fe200078e0040 */
[----:B------:R-:W-:Y:S02]  /*a9e0*/  FSEL R64, R24, -INF , P2 ;  /* 0xff80000018407808 */ /* 0x000fe40001000000 */
[----:B------:R-:W-:Y:S02]  /*a9f0*/  FMNMX.FTZ R74, R39, R74, !PT ;  /* 0x0000004a274a7209 */ /* 0x000fe40007810000 */
[----:B------:R-:W-:Y:S01]  /*aa00*/  FSEL R202, R6, -INF , P3 ;  /* 0xff80000006ca7808 */ /* 0x000fe20001800000 */
[----:B------:R-:W1:Y:S01]  /*aa10*/  MUFU.TANH R92, R92 ;  /* 0x0000005c005c7308 */ /* 0x000e620000002400 */
[----:B------:R-:W-:Y:S02]  /*aa20*/  FMNMX.FTZ R74, R38, R74, !PT ;  /* 0x0000004a264a7209 */ /* 0x000fe40007810000 */
[C---:B------:R-:W-:Y:S02]  /*aa30*/  ISETP.GT.AND P3, PT, R2.reuse, 0x60, PT ;  /* 0x000000600200780c */ /* 0x040fe40003f64270 */
[----:B----4-:R-:W-:Y:S02]  /*aa40*/  FSEL R47, R47, -INF , P0 ;  /* 0xff8000002f2f7808 */ /* 0x010fe40000000000 */
[C---:B------:R-:W-:Y:S02]  /*aa50*/  ISETP.GT.AND P0, PT, R2.reuse, 0x51, PT ;  /* 0x000000510200780c */ /* 0x040fe40003f04270 */
[----:B------:R-:W-:Y:S01]  /*aa60*/  ISETP.GT.AND P2, PT, R5, 0x59, PT ;  /* 0x000000590500780c */ /* 0x000fe20003f44270 */
[----:B------:R-:W4:Y:S01]  /*aa70*/  MUFU.TANH R31, R31 ;  /* 0x0000001f001f7308 */ /* 0x000f220000002400 */
[----:B------:R-:W-:Y:S02]  /*aa80*/  FSEL R251, R11, -INF , P0 ;  /* 0xff8000000bfb7808 */ /* 0x000fe40000000000 */
[----:B------:R-:W-:Y:S02]  /*aa90*/  ISETP.GT.AND P0, PT, R5, 0x58, PT ;  /* 0x000000580500780c */ /* 0x000fe40003f04270 */
[----:B------:R-:W-:Y:S01]  /*aaa0*/  FSEL R210, R9, -INF , P5 ;  /* 0xff80000009d27808 */ /* 0x000fe20002800000 */
[----:B------:R-:W-:Y:S01]  /*aab0*/  FMUL.FTZ R9, R115, c[0x0][0x320] ;  /* 0x0000c80073097a20 */ /* 0x000fe20000410000 */
[----:B------:R-:W-:Y:S01]  /*aac0*/  ISETP.GT.AND P5, PT, R2, 0x58, PT ;  /* 0x000000580200780c */ /* 0x000fe20003fa4270 */
[----:B------:R-:W-:Y:S01]  /*aad0*/  IMAD.MOV.U32 R115, RZ, RZ, R69 ;  /* 0x000000ffff737224 */ /* 0x000fe200078e0045 */
[----:B------:R-:W-:Y:S01]  /*aae0*/  FMNMX.FTZ R74, R49, R74, !PT ;  /* 0x0000004a314a7209 */ /* 0x000fe20007810000 */
[----:B------:R-:W4:Y:S03]  /*aaf0*/  MUFU.TANH R53, R53 ;  /* 0x0000003500357308 */ /* 0x000f260000002400 */
[----:B------:R-:W-:Y:S02]  /*ab00*/  FMNMX.FTZ R74, R48, R74, !PT ;  /* 0x0000004a304a7209 */ /* 0x000fe40007810000 */
[----:B-1----:R-:W-:Y:S02]  /*ab10*/  FSEL R246, R92, -INF , P5 ;  /* 0xff8000005cf67808 */ /* 0x002fe40002800000 */
[----:B------:R-:W-:Y:S02]  /*ab20*/  ISETP.GT.AND P5, PT, R4, 0x59, PT ;  /* 0x000000590400780c */ /* 0x000fe40003fa4270 */
[----:B------:R-:W-:Y:S01]  /*ab30*/  FMNMX.FTZ R74, R47, R74, !PT ;  /* 0x0000004a2f4a7209 */ /* 0x000fe20007810000 */
[----:B------:R-:W1:Y:S03]  /*ab40*/  MUFU.TANH R54, R54 ;  /* 0x0000003600367308 */ /* 0x000e660000002400 */
[----:B------:R-:W-:Y:S02]  /*ab50*/  FMNMX.FTZ R74, R46, R74, !PT ;  /* 0x0000004a2e4a7209 */ /* 0x000fe40007810000 */
[----:B----4-:R-:W-:Y:S02]  /*ab60*/  FSEL R31, R31, -INF , P0 ;  /* 0xff8000001f1f7808 */ /* 0x010fe40000000000 */
[----:B------:R-:W-:Y:S02]  /*ab70*/  ISETP.GT.AND P0, PT, R5, 0x61, PT ;  /* 0x000000610500780c */ /* 0x000fe40003f04270 */
[----:B------:R-:W-:Y:S01]  /*ab80*/  FMNMX.FTZ R74, R31, R74, !PT ;  /* 0x0000004a1f4a7209 */ /* 0x000fe20007810000 */
[----:B------:R-:W4:Y:S01]  /*ab90*/  MUFU.TANH R8, R102 ;  /* 0x0000006600087308 */ /* 0x000f220000002400 */
[----:B------:R-:W-:Y:S02]  /*aba0*/  FSEL R204, R53, -INF , P5 ;  /* 0xff80000035cc7808 */ /* 0x000fe40002800000 */
[----:B------:R-:W-:Y:S02]  /*abb0*/  MOV R53, R61 ;  /* 0x0000003d00357202 */ /* 0x000fe40000000f00 */
[----:B------:R-:W-:Y:S05]  /*abc0*/  ISETP.GT.AND P5, PT, R4, 0x60, PT ;  /* 0x000000600400780c */ /* 0x000fea0003fa4270 */
[----:B------:R-:W4:Y:S01]  /*abd0*/  MUFU.TANH R30, R30 ;  /* 0x0000001e001e7308 */ /* 0x000f220000002400 */
[----:B-1----:R-:W-:Y:S02]  /*abe0*/  FSEL R27, R54, -INF , P0 ;  /* 0xff800000361b7808 */ /* 0x002fe40000000000 */
[----:B------:R-:W-:Y:S07]  /*abf0*/  ISETP.GT.AND P0, PT, R4, 0x68, PT ;  /* 0x000000680400780c */ /* 0x000fee0003f04270 */
[----:B------:R-:W1:Y:S01]  /*ac00*/  MUFU.TANH R25, R112 ;  /* 0x0000007000197308 */ /* 0x000e620000002400 */
[----:B----4-:R-:W-:Y:S01]  /*ac10*/  FSEL R203, R8, -INF , P5 ;  /* 0xff80000008cb7808 */ /* 0x010fe20002800000 */
[----:B------:R-:W-:Y:S01]  /*ac20*/  FMUL.FTZ R8, R109, c[0x0][0x320] ;  /* 0x0000c8006d087a20 */ /* 0x000fe20000410000 */
[----:B------:R-:W-:Y:S02]  /*ac30*/  ISETP.GT.AND P5, PT, R4, 0x69, PT ;  /* 0x000000690400780c */ /* 0x000fe40003fa4270 */
[----:B------:R-:W-:Y:S05]  /*ac40*/  FMNMX.FTZ R4, R16, R116, !PT ;  /* 0x0000007410047209 */ /* 0x000fea0007810000 */
[----:B------:R-:W4:Y:S01]  /*ac50*/  MUFU.TANH R24, R113 ;  /* 0x0000007100187308 */ /* 0x000f220000002400 */
[----:B------:R-:W-:Y:S02]  /*ac60*/  FMNMX.FTZ R4, R17, R4, !PT ;  /* 0x0000000411047209 */ /* 0x000fe40007810000 */
[----:B------:R-:W-:Y:S02]  /*ac70*/  FSEL R30, R30, -INF , P2 ;  /* 0xff8000001e1e7808 */ /* 0x000fe40001000000 */
[----:B------:R-:W-:Y:S02]  /*ac80*/  FMNMX.FTZ R4, R18, R4, !PT ;  /* 0x0000000412047209 */ /* 0x000fe40007810000 */
[----:B------:R-:W-:Y:S03]  /*ac90*/  ISETP.GT.AND P2, PT, R5, 0x68, PT ;  /* 0x000000680500780c */ /* 0x000fe60003f44270 */
[----:B------:R-:W-:Y:S01]  /*aca0*/  MUFU.TANH R8, R8 ;  /* 0x0000000800087308 */ /* 0x000fe20000002400 */
[----:B------:R-:W-:Y:S02]  /*acb0*/  FMNMX.FTZ R74, R30, R74, !PT ;  /* 0x0000004a1e4a7209 */ /* 0x000fe40007810000 */
[----:B------:R-:W-:Y:S02]  /*acc0*/  FMNMX.FTZ R5, R26, R118, !PT ;  /* 0x000000761a057209 */ /* 0x000fe40007810000 */
[----:B-1----:R-:W-:Y:S02]  /*acd0*/  FSEL R25, R25, -INF , P2 ;  /* 0xff80000019197808 */ /* 0x002fe40001000000 */
[----:B------:R-:W-:Y:S02]  /*ace0*/  FMNMX.FTZ R74, R28, R74, !PT ;  /* 0x0000004a1c4a7209 */ /* 0x000fe40007810000 */
[----:B------:R-:W-:Y:S01]  /*acf0*/  ISETP.GT.AND P2, PT, R2, 0x61, PT ;  /* 0x000000610200780c */ /* 0x000fe20003f44270 */
[----:B------:R-:W1:Y:S01]  /*ad00*/  MUFU.TANH R114, R114 ;  /* 0x0000007200727308 */ /* 0x000e620000002400 */
[----:B------:R-:W-:Y:S02]  /*ad10*/  FMNMX.FTZ R74, R27, R74, !PT ;  /* 0x0000004a1b4a7209 */ /* 0x000fe40007810000 */
[----:B------:R-:W-:Y:S02]  /*ad20*/  FMNMX.FTZ R5, R29, R5, !PT ;  /* 0x000000051d057209 */ /* 0x000fe40007810000 */
[----:B----4-:R-:W-:Y:S02]  /*ad30*/  FSEL R24, R24, -INF , P1 ;  /* 0xff80000018187808 */ /* 0x010fe40000800000 */
[----:B------:R-:W-:Y:S02]  /*ad40*/  ISETP.GT.AND P1, PT, R2, 0x68, PT ;  /* 0x000000680200780c */ /* 0x000fe40003f24270 */
[----:B------:R-:W-:Y:S01]  /*ad50*/  FMNMX.FTZ R74, R25, R74, !PT ;  /* 0x0000004a194a7209 */ /* 0x000fe20007810000 */
[----:B------:R-:W4:Y:S01]  /*ad60*/  MUFU.TANH R9, R9 ;  /* 0x0000000900097308 */ /* 0x000f220000002400 */
[----:B------:R-:W-:Y:S02]  /*ad70*/  FMNMX.FTZ R5, R50, R5, !PT ;  /* 0x0000000532057209 */ /* 0x000fe40007810000 */
[----:B------:R-:W-:Y:S02]  /*ad80*/  FMNMX.FTZ R74, R24, R74, !PT ;  /* 0x0000004a184a7209 */ /* 0x000fe40007810000 */
[----:B------:R-:W-:Y:S02]  /*ad90*/  FMNMX.FTZ R5, R51, R5, !PT ;  /* 0x0000000533057209 */ /* 0x000fe40007810000 */
[----:B------:R-:W-:Y:S01]  /*ada0*/  MOV R113, R184 ;  /* 0x000000b800717202 */ /* 0x000fe20000000f00 */
[----:B------:R-:W2:Y:S01]  /*adb0*/  SHFL.BFLY PT, R6, R74, 0x2, 0x1f ;  /* 0x0c401f004a067f89 */ /* 0x000ea200000e0000 */
[----:B------:R-:W-:Y:S01]  /*adc0*/  FMNMX.FTZ R5, R195, R5, !PT ;  /* 0x00000005c3057209 */ /* 0x000fe20007810000 */
[----:B------:R-:W2:Y:S03]  /*add0*/  MUFU.TANH R104, R104 ;  /* 0x0000006800687308 */ /* 0x000ea60000002400 */
[----:B------:R-:W-:Y:S02]  /*ade0*/  FMNMX.FTZ R5, R197, R5, !PT ;  /* 0x00000005c5057209 */ /* 0x000fe40007810000 */
[----:B-1----:R-:W-:Y:S01]  /*adf0*/  FSEL R112, R114, -INF , P0 ;  /* 0xff80000072707808 */ /* 0x002fe20000000000 */
[----:B------:R-:W-:Y:S01]  /*ae00*/  IMAD.MOV.U32 R114, RZ, RZ, R73 ;  /* 0x000000ffff727224 */ /* 0x000fe200078e0049 */
[----:B------:R-:W-:Y:S02]  /*ae10*/  ISETP.GT.AND P0, PT, R2, 0x69, PT ;  /* 0x000000690200780c */ /* 0x000fe40003f04270 */
[----:B------:R-:W-:Y:S01]  /*ae20*/  FMNMX.FTZ R2, R19, R4, !PT ;  /* 0x0000000413027209 */ /* 0x000fe20007810000 */
[----:B------:R-:W1:Y:S01]  /*ae30*/  MUFU.TANH R105, R105 ;  /* 0x0000006900697308 */ /* 0x000e620000002400 */
[----:B------:R-:W-:Y:S02]  /*ae40*/  FMNMX.FTZ R4, R20, R117, !PT ;  /* 0x0000007514047209 */ /* 0x000fe40007810000 */
[----:B------:R-:W-:Y:S02]  /*ae50*/  FMNMX.FTZ R2, R90, R2, !PT ;  /* 0x000000025a027209 */ /* 0x000fe40007810000 */
[----:B------:R-:W-:Y:S02]  /*ae60*/  FMNMX.FTZ R4, R21, R4, !PT ;  /* 0x0000000415047209 */ /* 0x000fe40007810000 */
[----:B------:R-:W-:Y:S02]  /*ae70*/  FMNMX.FTZ R2, R96, R2, !PT ;  /* 0x0000000260027209 */ /* 0x000fe40007810000 */
        /* <DEDUP_REMOVED lines=41> */
[----:B--2---:R-:W-:Y:S02]  /*b110*/  FMNMX.FTZ R74, R74, R6, !PT ;  /* 0x000000064a4a7209 */ /* 0x004fe40007810000 */
[----:B------:R-:W-:Y:S02]  /*b120*/  FMNMX.FTZ R2, R203, R2, !PT ;  /* 0x00000002cb027209 */ /* 0x000fe40007810000 */
[----:B------:R-:W-:Y:S01]  /*b130*/  FMNMX.FTZ R5, R239, R5, !PT ;  /* 0x00000005ef057209 */ /* 0x000fe20007810000 */
[----:B------:R-:W2:Y:S01]  /*b140*/  SHFL.BFLY PT, R6, R74, 0x1, 0x1f ;  /* 0x0c201f004a067f89 */ /* 0x000ea200000e0000 */
[----:B------:R-:W-:Y:S02]  /*b150*/  FMNMX.FTZ R4, R114, R4, !PT ;  /* 0x0000000472047209 */ /* 0x000fe40007810000 */
[----:B------:R-:W-:Y:S02]  /*b160*/  FMNMX.FTZ R2, R202, R2, !PT ;  /* 0x00000002ca027209 */ /* 0x000fe40007810000 */
[----:B------:R-:W-:Y:S02]  /*b170*/  FMNMX.FTZ R4, R115, R4, !PT ;  /* 0x0000000473047209 */ /* 0x000fe40007810000 */
[----:B------:R-:W-:Y:S02]  /*b180*/  FMNMX.FTZ R5, R113, R5, !PT ;  /* 0x0000000571057209 */ /* 0x000fe40007810000 */
[----:B----4-:R-:W-:Y:S02]  /*b190*/  FSEL R89, R9, -INF , P5 ;  /* 0xff80000009597808 */ /* 0x010fe40002800000 */
[----:B------:R-:W4:Y:S01]  /*b1a0*/  MUFU.TANH R9, R110 ;  /* 0x0000006e00097308 */ /* 0x000f220000002400 */
[----:B------:R-:W-:Y:S02]  /*b1b0*/  FMNMX.FTZ R2, R112, R2, !PT ;  /* 0x0000000270027209 */ /* 0x000fe40007810000 */
[----:B------:R-:W-:Y:S02]  /*b1c0*/  FMNMX.FTZ R5, R60, R5, !PT ;  /* 0x000000053c057209 */ /* 0x000fe40007810000 */
[----:B------:R-:W-:Y:S02]  /*b1d0*/  FMNMX.FTZ R4, R66, R4, !PT ;  /* 0x0000000442047209 */ /* 0x000fe40007810000 */
[----:B------:R-:W-:Y:S02]  /*b1e0*/  FMNMX.FTZ R2, R89, R2, !PT ;  /* 0x0000000259027209 */ /* 0x000fe40007810000 */
[----:B------:R-:W-:Y:S02]  /*b1f0*/  FMNMX.FTZ R5, R59, R5, !PT ;  /* 0x000000053b057209 */ /* 0x000fe40007810000 */
[----:B------:R-:W-:Y:S01]  /*b200*/  FMNMX.FTZ R4, R252, R4, !PT ;  /* 0x00000004fc047209 */ /* 0x000fe20007810000 */
[----:B------:R-:W3:Y:S01]  /*b210*/  SHFL.BFLY PT, R73, R2, 0x2, 0x1f ;  /* 0x0c401f0002497f89 */ /* 0x000ee200000e0000 */
[----:B------:R-:W-:Y:S02]  /*b220*/  FMNMX.FTZ R5, R62, R5, !PT ;  /* 0x000000053e057209 */ /* 0x000fe40007810000 */
[----:B------:R-:W-:Y:S02]  /*b230*/  FMNMX.FTZ R4, R251, R4, !PT ;  /* 0x00000004fb047209 */ /* 0x000fe40007810000 */
[----:B------:R-:W-:Y:S02]  /*b240*/  FMNMX.FTZ R5, R63, R5, !PT ;  /* 0x000000053f057209 */ /* 0x000fe40007810000 */
[----:B------:R-:W-:Y:S02]  /*b250*/  FMNMX.FTZ R4, R246, R4, !PT ;  /* 0x00000004f6047209 */ /* 0x000fe40007810000 */
[----:B------:R-:W-:Y:S02]  /*b260*/  FMNMX.FTZ R5, R56, R5, !PT ;  /* 0x0000000538057209 */ /* 0x000fe40007810000 */
[----:B------:R-:W-:Y:S02]  /*b270*/  FSEL R192, R104, -INF , P3 ;  /* 0xff80000068c07808 */ /* 0x000fe40001800000 */
[----:B------:R-:W-:Y:S02]  /*b280*/  FMNMX.FTZ R4, R244, R4, !PT ;  /* 0x00000004f4047209 */ /* 0x000fe40007810000 */
[----:B--2---:R-:W-:Y:S02]  /*b290*/  FMNMX.FTZ R74, R74, R6, !PT ;  /* 0x000000064a4a7209 */ /* 0x004fe40007810000 */
[C---:B------:R-:W-:Y:S02]  /*b2a0*/  ISETP.GT.AND P5, PT, R0.reuse, 0x58, PT ;  /* 0x000000580000780c */ /* 0x040fe40003fa4270 */
[----:B------:R-:W-:Y:S01]  /*b2b0*/  ISETP.GT.AND P3, PT, R0, 0x60, PT ;  /* 0x000000600000780c */ /* 0x000fe20003f64270 */
[----:B------:R-:W-:Y:S01]  /*b2c0*/  FMUL.FTZ R6, R74, c[0x0][0x2d0] ;  /* 0x0000b4004a067a20 */ /* 0x000fe20000410000 */
[----:B------:R-:W-:Y:S02]  /*b2d0*/  FMNMX.FTZ R5, R55, R5, !PT ;  /* 0x0000000537057209 */ /* 0x000fe40007810000 */
[----:B-1----:R-:W-:Y:S02]  /*b2e0*/  FSEL R191, R105, -INF , P2 ;  /* 0xff80000069bf7808 */ /* 0x002fe40001000000 */
[----:B------:R-:W-:Y:S02]  /*b2f0*/  FMNMX.FTZ R4, R192, R4, !PT ;  /* 0x00000004c0047209 */ /* 0x000fe40007810000 */
[----:B------:R-:W-:Y:S02]  /*b300*/  FSEL R243, R94, -INF , P5 ;  /* 0xff8000005ef37808 */ /* 0x000fe40002800000 */
[----:B------:R-:W-:Y:S02]  /*b310*/  ISETP.GT.AND P5, PT, R0, 0x59, PT ;  /* 0x000000590000780c */ /* 0x000fe40003fa4270 */
[----:B------:R-:W-:Y:S02]  /*b320*/  FSEL R220, R106, -INF , P3 ;  /* 0xff8000006adc7808 */ /* 0x000fe40001800000 */
[----:B------:R-:W-:Y:S02]  /*b330*/  FSETP.NEU.FTZ.AND P3, PT, R74, -INF , PT ;  /* 0xff8000004a00780b */ /* 0x000fe40003f7d000 */
[----:B------:R-:W-:Y:S02]  /*b340*/  FSEL R190, R108, -INF , P1 ;  /* 0xff8000006cbe7808 */ /* 0x000fe40000800000 */
[----:B------:R-:W-:Y:S02]  /*b350*/  FMNMX.FTZ R5, R67, R5, !PT ;  /* 0x0000000543057209 */ /* 0x000fe40007810000 */
[----:B------:R-:W-:Y:S02]  /*b360*/  FMNMX.FTZ R4, R191, R4, !PT ;  /* 0x00000004bf047209 */ /* 0x000fe40007810000 */
[----:B------:R-:W-:Y:S02]  /*b370*/  FSEL R223, R95, -INF , P5 ;  /* 0xff8000005fdf7808 */ /* 0x000fe40002800000 */
[----:B------:R-:W-:Y:S02]  /*b380*/  ISETP.GE.AND P5, PT, R196, 0x1, PT ;  /* 0x00000001c400780c */ /* 0x000fe40003fa6270 */
[----:B------:R-:W-:Y:S02]  /*b390*/  FSEL R6, R6, RZ, P3 ;  /* 0x000000ff06067208 */ /* 0x000fe40001800000 */
[----:B------:R-:W-:Y:S02]  /*b3a0*/  FMNMX.FTZ R5, R79, R5, !PT ;  /* 0x000000054f057209 */ /* 0x000fe40007810000 */
[----:B------:R-:W-:Y:S01]  /*b3b0*/  FSEL R189, R8, -INF , P0 ;  /* 0xff80000008bd7808 */ /* 0x000fe20000000000 */
[--C-:B------:R-:W-:Y:S01]  /*b3c0*/  FFMA.FTZ R86, R36, c[0x0][0x2d0], -R6.reuse ;  /* 0x0000b40024567a23 */ /* 0x100fe20000010806 */
[----:B------:R-:W-:Y:S01]  /*b3d0*/  FMNMX.FTZ R4, R190, R4, !PT ;  /* 0x00000004be047209 */ /* 0x000fe20007810000 */
[--C-:B------:R-:W-:Y:S01]  /*b3e0*/  FFMA.FTZ R54, R38, c[0x0][0x2d0], -R6.reuse ;  /* 0x0000b40026367a23 */ /* 0x100fe20000010806 */
[----:B------:R-:W-:Y:S01]  /*b3f0*/  FMNMX.FTZ R5, R64, R5, !PT ;  /* 0x0000000540057209 */ /* 0x000fe20007810000 */
[--C-:B------:R-:W-:Y:S01]  /*b400*/  FFMA.FTZ R87, R37, c[0x0][0x2d0], -R6.reuse ;  /* 0x0000b40025577a23 */ /* 0x100fe20000010806 */
[----:B------:R-:W-:Y:S01]  /*b410*/  FMNMX.FTZ R4, R189, R4, !PT ;  /* 0x00000004bd047209 */ /* 0x000fe20007810000 */
[----:B------:R-:W-:Y:S01]  /*b420*/  @P5 IMAD.WIDE.U32 R10, R242, c[0x0][0x1e0], RZ ;  /* 0x00007800f20a5a25 */ /* 0x000fe200078e00ff */
[----:B---3--:R-:W-:Y:S02]  /*b430*/  FMNMX.FTZ R73, R2, R73, !PT ;  /* 0x0000004902497209 */ /* 0x008fe40007810000 */
[C---:B------:R-:W-:Y:S01]  /*b440*/  ISETP.GT.AND P0, PT, R0.reuse, 0x69, PT ;  /* 0x000000690000780c */ /* 0x040fe20003f04270 */
[--C-:B------:R-:W-:Y:S01]  /*b450*/  FFMA.FTZ R2, R7, c[0x0][0x2d0], -R6.reuse ;  /* 0x0000b40007027a23 */ /* 0x100fe20000010806 */
[----:B------:R-:W-:Y:S01]  /*b460*/  ISETP.GT.AND P2, PT, R0, 0x61, PT ;  /* 0x000000610000780c */ /* 0x000fe20003f44270 */
[--C-:B------:R-:W-:Y:S01]  /*b470*/  FFMA.FTZ R7, R13, c[0x0][0x2d0], -R6.reuse ;  /* 0x0000b4000d077a23 */ /* 0x100fe20000010806 */
[----:B------:R-:W-:Y:S01]  /*b480*/  MOV R37, R64 ;  /* 0x0000004000257202 */ /* 0x000fe20000000f00 */
[----:B------:R-:W-:Y:S01]  /*b490*/  MUFU.EX2 R186, R2 ;  /* 0x0000000200ba7308 */ /* 0x000fe20000000800 */
[----:B------:R-:W1:Y:S01]  /*b4a0*/  SHFL.BFLY PT, R72, R4, 0x2, 0x1f ;  /* 0x0c401f0004487f89 */ /* 0x000e6200000e0000 */
[----:B------:R-:W-:Y:S01]  /*b4b0*/  FSEL R71, R71, -INF , P0 ;  /* 0xff80000047477808 */ /* 0x000fe20000000000 */
[--C-:B------:R-:W-:Y:S01]  /*b4c0*/  FFMA.FTZ R84, R45, c[0x0][0x2d0], -R6.reuse ;  /* 0x0000b4002d547a23 */ /* 0x100fe20000010806 */
[----:B------:R-:W-:Y:S01]  /*b4d0*/  FSEL R219, R12, -INF , P2 ;  /* 0xff8000000cdb7808 */ /* 0x000fe20001000000 */
[--C-:B------:R-:W-:Y:S01]  /*b4e0*/  FFMA.FTZ R102, R44, c[0x0][0x2d0], -R6.reuse ;  /* 0x0000b4002c667a23 */ /* 0x100fe20000010806 */
[----:B------:R-:W-:Y:S01]  /*b4f0*/  ISETP.GT.AND P1, PT, R0, 0x68, PT ;  /* 0x000000680000780c */ /* 0x000fe20003f24270 */
[----:B------:R-:W-:Y:S01]  /*b500*/  FFMA.FTZ R95, R43, c[0x0][0x2d0], -R6 ;  /* 0x0000b4002b5f7a23 */ /* 0x000fe20000010806 */
[----:B------:R-:W-:Y:S01]  /*b510*/  FMNMX.FTZ R0, R65, R5, !PT ;  /* 0x0000000541007209 */ /* 0x000fe20007810000 */
[----:B------:R-:W2:Y:S01]  /*b520*/  SHFL.BFLY PT, R12, R73, 0x1, 0x1f ;  /* 0x0c201f00490c7f89 */ /* 0x000ea200000e0000 */
[----:B------:R3:W2:Y:S01]  /*b530*/  MUFU.EX2 R205, R7 ;  /* 0x0000000700cd7308 */ /* 0x0006a20000000800 */
[----:B------:R-:W-:Y:S01]  /*b540*/  @P5 SHF.R.S32.HI R5, RZ, 0x1f, R242 ;  /* 0x0000001fff055819 */ /* 0x000fe200000114f2 */
[----:B------:R-:W-:Y:S01]  /*b550*/  @P5 IMAD.MOV.U32 R8, RZ, RZ, R76 ;  /* 0x000000ffff085224 */ /* 0x000fe200078e004c */
[----:B------:R-:W-:Y:S01]  /*b560*/  FMNMX.FTZ R0, R243, R0, !PT ;  /* 0x00000000f3007209 */ /* 0x000fe20007810000 */
[--C-:B------:R-:W-:Y:S01]  /*b570*/  FFMA.FTZ R94, R42, c[0x0][0x2d0], -R6.reuse ;  /* 0x0000b4002a5e7a23 */ /* 0x100fe20000010806 */
[----:B----4-:R-:W-:Y:S01]  /*b580*/  FSEL R218, R9, -INF , P1 ;  /* 0xff80000009da7808 */ /* 0x010fe20000800000 */
[----:B------:R-:W-:Y:S01]  /*b590*/  @P5 IMAD R5, R5, c[0x0][0x1e0], RZ ;  /* 0x0000780005055a24 */ /* 0x000fe200078e02ff */
[----:B------:R-:W-:Y:S01]  /*b5a0*/  FMNMX.FTZ R0, R223, R0, !PT ;  /* 0x00000000df007209 */ /* 0x000fe20007810000 */
[--C-:B------:R-:W-:Y:S01]  /*b5b0*/  FFMA.FTZ R93, R41, c[0x0][0x2d0], -R6.reuse ;  /* 0x0000b400295d7a23 */ /* 0x100fe20000010806 */
[----:B------:R-:W-:Y:S01]  /*b5c0*/  @P5 MOV R9, R52 ;  /* 0x0000003400095202 */ /* 0x000fe20000000f00 */
[----:B------:R-:W-:Y:S01]  /*b5d0*/  @P5 IMAD R5, R242, c[0x0][0x1e4], R5 ;  /* 0x00007900f2055a24 */ /* 0x000fe200078e0205 */
[----:B------:R-:W-:Y:S01]  /*b5e0*/  FMNMX.FTZ R0, R220, R0, !PT ;  /* 0x00000000dc007209 */ /* 0x000fe20007810000 */
[----:B------:R-:W-:Y:S02]  /*b5f0*/  FFMA.FTZ R52, R39, c[0x0][0x2d0], -R6 ;  /* 0x0000b40027347a23 */ /* 0x000fe40000010806 */
[----:B------:R-:W-:Y:S01]  /*b600*/  @P5 IMAD.IADD R5, R11, 0x1, R5 ;  /* 0x000000010b055824 */ /* 0x000fe200078e0205 */
[----:B------:R-:W-:Y:S01]  /*b610*/  FMNMX.FTZ R0, R219, R0, !PT ;  /* 0x00000000db007209 */ /* 0x000fe20007810000 */
[----:B------:R-:W-:Y:S01]  /*b620*/  @P5 IMAD.WIDE.U32 R8, R10, 0x70, R8 ;  /* 0x000000700a085825 */ /* 0x000fe200078e0008 */
[----:B-1----:R-:W-:Y:S02]  /*b630*/  FMNMX.FTZ R72, R4, R72, !PT ;  /* 0x0000004804487209 */ /* 0x002fe40007810000 */
[----:B------:R-:W-:Y:S01]  /*b640*/  FMNMX.FTZ R0, R218, R0, !PT ;  /* 0x00000000da007209 */ /* 0x000fe20007810000 */
[----:B------:R-:W-:Y:S01]  /*b650*/  @P5 IMAD R5, R5, 0x70, RZ ;  /* 0x0000007005055824 */ /* 0x000fe200078e02ff */
[----:B------:R-:W-:Y:S01]  /*b660*/  @P5 LEA R4, P0, R8, c[0x0][0x1c8], 0x1 ;  /* 0x0000720008045a11 */ /* 0x000fe200078008ff */
[----:B------:R-:W-:Y:S01]  /*b670*/  IMAD.MOV.U32 R10, RZ, RZ, R68 ;  /* 0x000000ffff0a7224 */ /* 0x000fe200078e0044 */
[----:B------:R-:W-:Y:S01]  /*b680*/  FMNMX.FTZ R0, R71, R0, !PT ;  /* 0x0000000047007209 */ /* 0x000fe20007810000 */
[--C-:B---3--:R-:W-:Y:S01]  /*b690*/  FFMA.FTZ R7, R14, c[0x0][0x2d0], -R6.reuse ;  /* 0x0000b4000e077a23 */ /* 0x108fe20000010806 */
[----:B------:R-:W-:Y:S01]  /*b6a0*/  @P5 IADD3 R5, R9, R5, RZ ;  /* 0x0000000509055210 */ /* 0x000fe20007ffe0ff */
[--C-:B------:R-:W-:Y:S01]  /*b6b0*/  FFMA.FTZ R106, R40, c[0x0][0x2d0], -R6.reuse ;  /* 0x0000b400286a7a23 */ /* 0x100fe20000010806 */
[----:B--2---:R-:W-:Y:S01]  /*b6c0*/  FMNMX.FTZ R73, R73, R12, !PT ;  /* 0x0000000c49497209 */ /* 0x004fe20007810000 */
[----:B------:R1:W-:Y:S01]  /*b6d0*/  MUFU.EX2 R222, R7 ;  /* 0x0000000700de7308 */ /* 0x0003e20000000800 */
[----:B------:R-:W-:Y:S01]  /*b6e0*/  @P5 LEA.HI.X R5, R8, c[0x0][0x1cc], R5, 0x1, P0 ;  /* 0x0000730008055a11 */ /* 0x000fe200000f0c05 */
[----:B------:R-:W2:Y:S01]  /*b6f0*/  SHFL.BFLY PT, R2, R0, 0x2, 0x1f ;  /* 0x0c401f0000027f89 */ /* 0x000ea200000e0000 */
[----:B------:R-:W-:Y:S01]  /*b700*/  @P5 IMAD.MOV.U32 R8, RZ, RZ, c[0x0][0x1e0] ;  /* 0x00007800ff085624 */ /* 0x000fe200078e00ff */
[C---:B------:R-:W-:Y:S01]  /*b710*/  FSETP.NEU.FTZ.AND P2, PT, R73.reuse, -INF , PT ;  /* 0xff8000004900780b */ /* 0x040fe20003f5d000 */
[----:B------:R-:W-:Y:S01]  /*b720*/  FMUL.FTZ R88, R73, c[0x0][0x2d0] ;  /* 0x0000b40049587a20 */ /* 0x000fe20000410000 */
[----:B------:R-:W-:Y:S01]  /*b730*/  F2FP.BF16.PACK_AB R76, R205, R186 ;  /* 0x000000bacd4c723e */ /* 0x000fe200000010ff */
[--C-:B------:R-:W-:Y:S02]  /*b740*/  FFMA.FTZ R104, R30, c[0x0][0x2d0], -R6.reuse ;  /* 0x0000b4001e687a23 */ /* 0x100fe40000010806 */
[--C-:B------:R-:W-:Y:S01]  /*b750*/  FFMA.FTZ R57, R28, c[0x0][0x2d0], -R6.reuse ;  /* 0x0000b4001c397a23 */ /* 0x100fe20000010806 */
[----:B------:R3:W-:Y:S01]  /*b760*/  @P5 LDGSTS.E.BYPASS.LTC128B.128 [R241+0x3900], [R4.64], !P6 ;  /* 0x0390000004f15fae */ /* 0x0007e2000f101d48 */
[----:B------:R-:W-:Y:S01]  /*b770*/  FSEL R88, R88, RZ, P2 ;  /* 0x000000ff58587208 */ /* 0x000fe20001000000 */
[--C-:B------:R-:W-:Y:S02]  /*b780*/  FFMA.FTZ R61, R25, c[0x0][0x2d0], -R6.reuse ;  /* 0x0000b400193d7a23 */ /* 0x100fe40000010806 */
[----:B------:R-:W-:Y:S02]  /*b790*/  IMAD.MOV.U32 R11, RZ, RZ, R63 ;  /* 0x000000ffff0b7224 */ /* 0x000fe400078e003f */
[--C-:B------:R-:W-:Y:S02]  /*b7a0*/  FFMA.FTZ R63, R24, c[0x0][0x2d0], -R6.reuse ;  /* 0x0000b400183f7a23 */ /* 0x100fe40000010806 */
[----:B------:R-:W4:Y:S01]  /*b7b0*/  SHFL.BFLY PT, R9, R72, 0x1, 0x1f ;  /* 0x0c201f0048097f89 */ /* 0x000f2200000e0000 */
[--C-:B------:R-:W-:Y:S02]  /*b7c0*/  FFMA.FTZ R85, R35, c[0x0][0x2d0], -R6.reuse ;  /* 0x0000b40023557a23 */ /* 0x100fe40000010806 */
[--C-:B------:R-:W-:Y:S02]  /*b7d0*/  FFMA.FTZ R109, R34, c[0x0][0x2d0], -R6.reuse ;  /* 0x0000b400226d7a23 */ /* 0x100fe40000010806 */
[--C-:B------:R-:W-:Y:S02]  /*b7e0*/  FFMA.FTZ R108, R33, c[0x0][0x2d0], -R6.reuse ;  /* 0x0000b400216c7a23 */ /* 0x100fe40000010806 */
[----:B-1----:R-:W-:Y:S01]  /*b7f0*/  @P5 IMAD.MOV.U32 R7, RZ, RZ, 0x5 ;  /* 0x00000005ff075424 */ /* 0x002fe200078e00ff */
[----:B--2---:R-:W-:Y:S01]  /*b800*/  FMNMX.FTZ R0, R0, R2, !PT ;  /* 0x0000000200007209 */ /* 0x004fe20007810000 */
[----:B------:R-:W-:Y:S02]  /*b810*/  FFMA.FTZ R2, R15, c[0x0][0x2d0], -R6 ;  /* 0x0000b4000f027a23 */ /* 0x000fe40000010806 */
[----:B------:R-:W-:Y:S01]  /*b820*/  FFMA.FTZ R103, R103, c[0x0][0x2d0], -R88 ;  /* 0x0000b40067677a23 */ /* 0x000fe20000010858 */
[C---:B------:R-:W-:Y:S01]  /*b830*/  @P5 SHF.L.U64.HI R7, R8.reuse, R7, c[0x0][0x1e4] ;  /* 0x0000790008075619 */ /* 0x040fe20000010207 */
[----:B------:R1:W2:Y:S01]  /*b840*/  MUFU.EX2 R221, R2 ;  /* 0x0000000200dd7308 */ /* 0x0002a20000000800 */
[----:B------:R-:W-:Y:S01]  /*b850*/  @P5 SHF.L.U32 R8, R8, 0x5, RZ ;  /* 0x0000000508085819 */ /* 0x000fe200000006ff */
[--C-:B------:R-:W-:Y:S02]  /*b860*/  FFMA.FTZ R107, R32, c[0x0][0x2d0], -R6.reuse ;  /* 0x0000b400206b7a23 */ /* 0x100fe40000010806 */
[--C-:B------:R-:W-:Y:S01]  /*b870*/  FFMA.FTZ R49, R49, c[0x0][0x2d0], -R6.reuse ;  /* 0x0000b40031317a23 */ /* 0x100fe20000010806 */
[----:B---3--:R-:W-:Y:S01]  /*b880*/  @P5 IADD3 R4, P0, R4, R8, RZ ;  /* 0x0000000804045210 */ /* 0x008fe20007f1e0ff */
[--C-:B------:R-:W-:Y:S02]  /*b890*/  FFMA.FTZ R110, R48, c[0x0][0x2d0], -R6.reuse ;  /* 0x0000b400306e7a23 */ /* 0x100fe40000010806 */
[----:B------:R-:W-:Y:S02]  /*b8a0*/  FFMA.FTZ R47, R47, c[0x0][0x2d0], -R6 ;  /* 0x0000b4002f2f7a23 */ /* 0x000fe40000010806 */
[----:B------:R-:W-:Y:S01]  /*b8b0*/  @P5 IMAD.X R5, R7, 0x1, R5, P0 ;  /* 0x0000000107055824 */ /* 0x000fe200000e0605 */
[----:B----4-:R-:W-:Y:S01]  /*b8c0*/  FMNMX.FTZ R72, R72, R9, !PT ;  /* 0x0000000948487209 */ /* 0x010fe20007810000 */
[----:B------:R-:W-:Y:S02]  /*b8d0*/  FFMA.FTZ R9, R16, c[0x0][0x2d0], -R88 ;  /* 0x0000b40010097a23 */ /* 0x000fe40000010858 */
[--C-:B------:R-:W-:Y:S01]  /*b8e0*/  FFMA.FTZ R111, R46, c[0x0][0x2d0], -R6.reuse ;  /* 0x0000b4002e6f7a23 */ /* 0x100fe20000010806 */
[----:B------:R3:W-:Y:S01]  /*b8f0*/  @P5 LDGSTS.E.BYPASS.LTC128B.128 [R241+0x4100], [R4.64], !P6 ;  /* 0x0410000004f15fae */ /* 0x0007e2000f101d48 */
[----:B------:R4:W-:Y:S01]  /*b900*/  MUFU.EX2 R105, R9 ;  /* 0x0000000900697308 */ /* 0x0009e20000000800 */
[C---:B------:R-:W-:Y:S01]  /*b910*/  FMUL.FTZ R75, R72.reuse, c[0x0][0x2d0] ;  /* 0x0000b400484b7a20 */ /* 0x040fe20000410000 */
[----:B------:R-:W-:Y:S01]  /*b920*/  FSETP.NEU.FTZ.AND P1, PT, R72, -INF , PT ;  /* 0xff8000004800780b */ /* 0x000fe20003f3d000 */
[--C-:B------:R-:W-:Y:S02]  /*b930*/  FFMA.FTZ R35, R31, c[0x0][0x2d0], -R6.reuse ;  /* 0x0000b4001f237a23 */ /* 0x100fe40000010806 */
[----:B------:R-:W-:Y:S01]  /*b940*/  FFMA.FTZ R58, R27, c[0x0][0x2d0], -R6 ;  /* 0x0000b4001b3a7a23 */ /* 0x000fe20000010806 */
[----:B------:R-:W-:Y:S01]  /*b950*/  FSEL R75, R75, RZ, P1 ;  /* 0x000000ff4b4b7208 */ /* 0x000fe20000800000 */
[----:B-1----:R-:W1:Y:S01]  /*b960*/  SHFL.BFLY PT, R2, R0, 0x1, 0x1f ;  /* 0x0c201f0000027f89 */ /* 0x002e6200000e0000 */
[----:B--2---:R-:W-:Y:S01]  /*b970*/  F2FP.BF16.PACK_AB R78, R221, R222 ;  /* 0x000000dedd4e723e */ /* 0x004fe200000010ff */
[--C-:B----4-:R-:W-:Y:S01]  /*b980*/  FFMA.FTZ R9, R17, c[0x0][0x2d0], -R88.reuse ;  /* 0x0000b40011097a23 */ /* 0x110fe20000010858 */
[----:B---3--:R-:W-:Y:S03]  /*b990*/  @P5 IADD3 R4, P0, R4, R8, RZ ;  /* 0x0000000804045210 */ /* 0x008fe60007f1e0ff */
[----:B------:R2:W3:Y:S02]  /*b9a0*/  MUFU.EX2 R201, R9 ;  /* 0x0000000900c97308 */ /* 0x0004e40000000800 */
[----:B------:R-:W-:Y:S01]  /*b9b0*/  @P5 IMAD.X R5, R5, 0x1, R7, P0 ;  /* 0x0000000105055824 */ /* 0x000fe200000e0607 */
[----:B-1----:R-:W-:Y:S01]  /*b9c0*/  FMNMX.FTZ R70, R0, R2, !PT ;  /* 0x0000000200467209 */ /* 0x002fe20007810000 */
[--C-:B------:R-:W-:Y:S03]  /*b9d0*/  FFMA.FTZ R0, R19, c[0x0][0x2d0], -R88.reuse ;  /* 0x0000b40013007a23 */ /* 0x100fe60000010858 */
[----:B------:R1:W-:Y:S01]  /*b9e0*/  @P5 LDGSTS.E.BYPASS.LTC128B.128 [R241+0x4900], [R4.64], !P6 ;  /* 0x0490000004f15fae */ /* 0x0003e2000f101d48 */
[----:B------:R-:W-:Y:S02]  /*b9f0*/  FMUL.FTZ R92, R70, c[0x0][0x2d0] ;  /* 0x0000b400465c7a20 */ /* 0x000fe40000410000 */
[----:B------:R4:W-:Y:S01]  /*ba00*/  MUFU.EX2 R215, R0 ;  /* 0x0000000000d77308 */ /* 0x0009e20000000800 */
[----:B--2---:R-:W-:Y:S01]  /*ba10*/  FFMA.FTZ R9, R18, c[0x0][0x2d0], -R88 ;  /* 0x0000b40012097a23 */ /* 0x004fe20000010858 */
[----:B---3--:R-:W-:Y:S08]  /*ba20*/  F2FP.BF16.PACK_AB R77, R201, R105 ;  /* 0x00000069c94d723e */ /* 0x008ff000000010ff */
[----:B------:R-:W-:Y:S01]  /*ba30*/  MUFU.EX2 R214, R9 ;  /* 0x0000000900d67308 */ /* 0x000fe20000000800 */
[--C-:B----4-:R-:W-:Y:S01]  /*ba40*/  FFMA.FTZ R0, R20, c[0x0][0x2d0], -R75.reuse ;  /* 0x0000b40014007a23 */ /* 0x110fe2000001084b */
[-C--:B-1----:R-:W-:Y:S08]  /*ba50*/  @P5 IADD3 R4, P0, R4, R8.reuse, RZ ;  /* 0x0000000804045210 */ /* 0x082ff00007f1e0ff */
[----:B------:R1:W-:Y:S01]  /*ba60*/  MUFU.EX2 R184, R0 ;  /* 0x0000000000b87308 */ /* 0x0003e20000000800 */
[----:B------:R-:W-:Y:S05]  /*ba70*/  @P5 IADD3.X R5, R5, R7, RZ, P0, !PT ;  /* 0x0000000705055210 */ /* 0x000fea00007fe4ff */
[----:B------:R2:W-:Y:S01]  /*ba80*/  @P5 LDGSTS.E.BYPASS.LTC128B.128 [R241+0x5100], [R4.64], !P6 ;  /* 0x0510000004f15fae */ /* 0x0005e2000f101d48 */
[----:B-1----:R-:W-:Y:S04]  /*ba90*/  FFMA.FTZ R0, R21, c[0x0][0x2d0], -R75 ;  /* 0x0000b40015007a23 */ /* 0x002fe8000001084b */
[----:B------:R1:W3:Y:S01]  /*baa0*/  MUFU.EX2 R194, R0 ;  /* 0x0000000000c27308 */ /* 0x0002e20000000800 */
[----:B--2---:R-:W-:Y:S05]  /*bab0*/  @P5 IADD3 R4, P0, R4, R8, RZ ;  /* 0x0000000804045210 */ /* 0x004fea0007f1e0ff */
[----:B------:R-:W-:Y:S05]  /*bac0*/  @P5 IMAD.X R5, R5, 0x1, R7, P0 ;  /* 0x0000000105055824 */ /* 0x000fea00000e0607 */
[----:B------:R2:W-:Y:S01]  /*bad0*/  @P5 LDGSTS.E.BYPASS.LTC128B.128 [R241+0x5900], [R4.64], !P6 ;  /* 0x0590000004f15fae */ /* 0x0005e2000f101d48 */
[----:B-1----:R-:W-:Y:S01]  /*bae0*/  FFMA.FTZ R0, R22, c[0x0][0x2d0], -R75 ;  /* 0x0000b40016007a23 */ /* 0x002fe2000001084b */
[----:B---3--:R-:W-:Y:S03]  /*baf0*/  F2FP.BF16.PACK_AB R64, R194, R184 ;  /* 0x000000b8c240723e */ /* 0x008fe600000010ff */
[----:B------:R1:W-:Y:S01]  /*bb00*/  MUFU.EX2 R200, R0 ;  /* 0x0000000000c87308 */ /* 0x0003e20000000800 */
[----:B--2---:R-:W-:Y:S05]  /*bb10*/  @P5 IADD3 R4, P0, R4, R8, RZ ;  /* 0x0000000804045210 */ /* 0x004fea0007f1e0ff */
[----:B------:R-:W-:Y:S01]  /*bb20*/  @P5 IMAD.X R5, R5, 0x1, R7, P0 ;  /* 0x0000000105055824 */ /* 0x000fe200000e0607 */
[----:B------:R-:W-:Y:S01]  /*bb30*/  FSETP.NEU.FTZ.AND P0, PT, R70, -INF , PT ;  /* 0xff8000004600780b */ /* 0x000fe20003f1d000 */
[----:B-1----:R-:W-:Y:S03]  /*bb40*/  FFMA.FTZ R0, R23, c[0x0][0x2d0], -R75 ;  /* 0x0000b40017007a23 */ /* 0x002fe6000001084b */
[----:B------:R-:W-:Y:S01]  /*bb50*/  FSEL R92, R92, RZ, P0 ;  /* 0x000000ff5c5c7208 */ /* 0x000fe20000000000 */
[----:B------:R1:W-:Y:S01]  /*bb60*/  @P5 LDGSTS.E.BYPASS.LTC128B.128 [R241+0x6100], [R4.64], !P6 ;  /* 0x0610000004f15fae */ /* 0x0003e2000f101d48 */
[----:B------:R2:W3:Y:S03]  /*bb70*/  MUFU.EX2 R211, R0 ;  /* 0x0000000000d37308 */ /* 0x0004e60000000800 */
[--C-:B------:R-:W-:Y:S01]  /*bb80*/  FFMA.FTZ R2, R26, c[0x0][0x2d0], -R92.reuse ;  /* 0x0000b4001a027a23 */ /* 0x100fe2000001085c */
[----:B------:R-:W-:Y:S01]  /*bb90*/  MOV R26, R79 ;  /* 0x0000004f001a7202 */ /* 0x000fe20000000f00 */
[--C-:B------:R-:W-:Y:S01]  /*bba0*/  FFMA.FTZ R220, R220, c[0x0][0x2d0], -R92.reuse ;  /* 0x0000b400dcdc7a23 */ /* 0x100fe2000001085c */
[----:B------:R-:W-:Y:S01]  /*bbb0*/  F2FP.BF16.PACK_AB R79, R215, R214 ;  /* 0x000000d6d74f723e */ /* 0x000fe200000010ff */
[--C-:B------:R-:W-:Y:S02]  /*bbc0*/  FFMA.FTZ R219, R219, c[0x0][0x2d0], -R92.reuse ;  /* 0x0000b400dbdb7a23 */ /* 0x100fe4000001085c */
[--C-:B------:R-:W-:Y:S01]  /*bbd0*/  FFMA.FTZ R218, R218, c[0x0][0x2d0], -R92.reuse ;  /* 0x0000b400dada7a23 */ /* 0x100fe2000001085c */
[----:B------:R4:W-:Y:S01]  /*bbe0*/  MUFU.EX2 R185, R2 ;  /* 0x0000000200b97308 */ /* 0x0009e20000000800 */
[----:B--2---:R-:W-:Y:S02]  /*bbf0*/  FSEL R0, R74, RZ, P3 ;  /* 0x000000ff4a007208 */ /* 0x004fe40001800000 */
[----:B------:R-:W-:Y:S04]  /*bc00*/  @P5 IADD3 R8, P3, R4, R8, RZ ;  /* 0x0000000804085210 */ /* 0x000fe80007f7e0ff */
[----:B------:R-:W-:Y:S01]  /*bc10*/  @P5 IADD3.X R9, R5, R7, RZ, P3, !PT ;  /* 0x0000000705095210 */ /* 0x000fe20001ffe4ff */
[----:B-1----:R-:W-:Y:S01]  /*bc20*/  FADD.FTZ R5, -R0, R3 ;  /* 0x0000000300057221 */ /* 0x002fe20000010100 */
[----:B------:R-:W-:Y:S01]  /*bc30*/  FSEL R3, R73, RZ, P2 ;  /* 0x000000ff49037208 */ /* 0x000fe20001000000 */
[----:B------:R-:W-:Y:S01]  /*bc40*/  FFMA.FTZ R7, R29, c[0x0][0x2d0], -R92 ;  /* 0x0000b4001d077a23 */ /* 0x000fe2000001085c */
[----:B----4-:R-:W-:Y:S01]  /*bc50*/  FSEL R2, R72, RZ, P1 ;  /* 0x000000ff48027208 */ /* 0x010fe20000800000 */
[----:B------:R1:W-:Y:S01]  /*bc60*/  @P5 LDGSTS.E.BYPASS.LTC128B.128 [R241+0x6900], [R8.64], !P6 ;  /* 0x0690000008f15fae */ /* 0x0003e2000f101d48 */
[----:B------:R-:W-:Y:S01]  /*bc70*/  FSEL R0, R70, RZ, P0 ;  /* 0x000000ff46007208 */ /* 0x000fe20000000000 */
[----:B------:R-:W2:Y:S01]  /*bc80*/  MUFU.EX2 R193, R7 ;  /* 0x0000000700c17308 */ /* 0x000ea20000000800 */
[----:B------:R-:W-:Y:S01]  /*bc90*/  FADD.FTZ R4, -R3, R116 ;  /* 0x0000007403047221 */ /* 0x000fe20000010100 */
[----:B------:R-:W-:Y:S01]  /*bca0*/  MOV R116, R66 ;  /* 0x0000004200747202 */ /* 0x000fe20000000f00 */
[----:B------:R-:W-:Y:S01]  /*bcb0*/  FADD.FTZ R3, -R2, R117 ;  /* 0x0000007502037221 */ /* 0x000fe20000010100 */
[----:B---3--:R-:W-:Y:S01]  /*bcc0*/  F2FP.BF16.PACK_AB R66, R211, R200 ;  /* 0x000000c8d342723e */ /* 0x008fe200000010ff */
[----:B------:R-:W-:Y:S01]  /*bcd0*/  FADD.FTZ R2, -R0, R118 ;  /* 0x0000007600027221 */ /* 0x000fe20000010100 */
[----:B------:R-:W3:Y:S01]  /*bce0*/  LDSM.16.MT88.4 R20, [R224] ;  /* 0x00000000e014783b */ /* 0x000ee20000004200 */
[----:B------:R-:W-:Y:S02]  /*bcf0*/  FMUL.FTZ R0, R5, c[0x0][0x2d0] ;  /* 0x0000b40005007a20 */ /* 0x000fe40000410000 */
[----:B------:R-:W-:Y:S02]  /*bd00*/  IMAD.MOV.U32 R29, RZ, RZ, R67 ;  /* 0x000000ffff1d7224 */ /* 0x000fe400078e0043 */
[----:B------:R4:W1:Y:S01]  /*bd10*/  MUFU.EX2 R69, R0 ;  /* 0x0000000000457308 */ /* 0x0008620000000800 */
[----:B------:R-:W-:Y:S02]  /*bd20*/  IMAD.MOV.U32 R118, RZ, RZ, R11 ;  /* 0x000000ffff767224 */ /* 0x000fe400078e000b */
[----:B------:R-:W-:Y:S01]  /*bd30*/  IMAD.MOV.U32 R117, RZ, RZ, R65 ;  /* 0x000000ffff757224 */ /* 0x000fe200078e0041 */
[----:B------:R-:W0:Y:S01]  /*bd40*/  LDGDEPBAR ;  /* 0x00000000000079af */ /* 0x000e220000000000 */
[----:B--2---:R-:W-:Y:S01]  /*bd50*/  F2FP.BF16.PACK_AB R65, R193, R185 ;  /* 0x000000b9c141723e */ /* 0x004fe200000010ff */
[----:B----4-:R-:W-:Y:S02]  /*bd60*/  FMUL.FTZ R0, R4, c[0x0][0x2d0] ;  /* 0x0000b40004007a20 */ /* 0x010fe40000410000 */
[C---:B-1----:R-:W-:Y:S02]  /*bd70*/  FMUL.FTZ R4, R69.reuse, R124 ;  /* 0x0000007c45047220 */ /* 0x042fe40000410000 */
[----:B------:R1:W2:Y:S01]  /*bd80*/  MUFU.EX2 R68, R0 ;  /* 0x0000000000447308 */ /* 0x0002a20000000800 */
[C---:B------:R-:W-:Y:S02]  /*bd90*/  FMUL.FTZ R5, R69.reuse, R125 ;  /* 0x0000007d45057220 */ /* 0x040fe40000410000 */
[C---:B------:R-:W-:Y:S02]  /*bda0*/  FMUL.FTZ R16, R69.reuse, R132 ;  /* 0x0000008445107220 */ /* 0x040fe40000410000 */
[C---:B------:R-:W-:Y:S02]  /*bdb0*/  FMUL.FTZ R17, R69.reuse, R133 ;  /* 0x0000008545117220 */ /* 0x040fe40000410000 */
[C---:B------:R-:W-:Y:S01]  /*bdc0*/  FMUL.FTZ R32, R69.reuse, R148 ;  /* 0x0000009445207220 */ /* 0x040fe20000410000 */
[----:B------:R-:W-:Y:S01]  /*bdd0*/  MOV R148, R35 ;  /* 0x0000002300947202 */ /* 0x000fe20000000f00 */
[C---:B------:R-:W-:Y:S02]  /*bde0*/  FMUL.FTZ R33, R69.reuse, R149 ;  /* 0x0000009545217220 */ /* 0x040fe40000410000 */
[----:B------:R-:W-:Y:S02]  /*bdf0*/  FMUL.FTZ R48, R69, R164 ;  /* 0x000000a445307220 */ /* 0x000fe40000410000 */
[----:B------:R-:W-:Y:S02]  /*be00*/  IMAD.MOV.U32 R164, RZ, RZ, R115 ;  /* 0x000000ffffa47224 */ /* 0x000fe400078e0073 */
[----:B------:R-:W-:Y:S02]  /*be10*/  IMAD.MOV.U32 R149, RZ, RZ, R118 ;  /* 0x000000ffff957224 */ /* 0x000fe400078e0076 */
[----:B------:R-:W-:Y:S01]  /*be20*/  MUFU.EX2 R118, R86 ;  /* 0x0000005600767308 */ /* 0x000fe20000000800 */
[----:B-1----:R-:W-:Y:S02]  /*be30*/  FMUL.FTZ R0, R3, c[0x0][0x2d0] ;  /* 0x0000b40003007a20 */ /* 0x002fe40000410000 */
[C---:B--2---:R-:W-:Y:S07]  /*be40*/  FMUL.FTZ R6, R68.reuse, R126 ;  /* 0x0000007e44067220 */ /* 0x044fee0000410000 */
[----:B------:R1:W2:Y:S01]  /*be50*/  MUFU.EX2 R3, R0 ;  /* 0x0000000000037308 */ /* 0x0002a20000000800 */
[C---:B------:R-:W-:Y:S02]  /*be60*/  FMUL.FTZ R7, R68.reuse, R127 ;  /* 0x0000007f44077220 */ /* 0x040fe40000410000 */
[----:B------:R-:W-:Y:S02]  /*be70*/  IMAD.MOV.U32 R126, RZ, RZ, R10 ;  /* 0x000000ffff7e7224 */ /* 0x000fe400078e000a */
[C---:B------:R-:W-:Y:S02]  /*be80*/  FMUL.FTZ R18, R68.reuse, R134 ;  /* 0x0000008644127220 */ /* 0x040fe40000410000 */
[C---:B------:R-:W-:Y:S01]  /*be90*/  FMUL.FTZ R19, R68.reuse, R135 ;  /* 0x0000008744137220 */ /* 0x040fe20000410000 */
[-C--:B---3--:R-:W-:Y:S02]  /*bea0*/  HMMA.16816.F32.BF16 R4, R76, R20.reuse, R4 ;  /* 0x000000144c04723c */ /* 0x088fe40000041804 */
[----:B------:R-:W-:Y:S03]  /*beb0*/  MUFU.EX2 R135, R84 ;  /* 0x0000005400877308 */ /* 0x000fe60000000800 */
[C---:B------:R-:W-:Y:S01]  /*bec0*/  FMUL.FTZ R34, R68.reuse, R150 ;  /* 0x0000009644227220 */ /* 0x040fe20000410000 */
[----:B------:R-:W-:Y:S01]  /*bed0*/  MOV R150, R54 ;  /* 0x0000003600967202 */ /* 0x000fe20000000f00 */
[----:B------:R-:W-:Y:S02]  /*bee0*/  FMUL.FTZ R35, R68, R151 ;  /* 0x0000009744237220 */ /* 0x000fe40000410000 */
[----:B------:R-:W-:Y:S03]  /*bef0*/  IMAD.MOV.U32 R151, RZ, RZ, R53 ;  /* 0x000000ffff977224 */ /* 0x000fe600078e0035 */
[----:B------:R-:W-:Y:S02]  /*bf00*/  IMAD.MOV.U32 R134, RZ, RZ, R56 ;  /* 0x000000ffff867224 */ /* 0x000fe400078e0038 */
[----:B-1----:R-:W-:Y:S02]  /*bf10*/  FMUL.FTZ R0, R2, c[0x0][0x2d0] ;  /* 0x0000b40002007a20 */ /* 0x002fe40000410000 */
[--C-:B------:R-:W-:Y:S02]  /*bf20*/  FFMA.FTZ R2, R50, c[0x0][0x2d0], -R92.reuse ;  /* 0x0000b40032027a23 */ /* 0x100fe4000001085c */
[C---:B--2---:R-:W-:Y:S02]  /*bf30*/  FMUL.FTZ R8, R3.reuse, R120 ;  /* 0x0000007803087220 */ /* 0x044fe40000410000 */
[----:B------:R1:W-:Y:S01]  /*bf40*/  MUFU.EX2 R187, R2 ;  /* 0x0000000200bb7308 */ /* 0x0003e20000000800 */
[C---:B------:R-:W-:Y:S02]  /*bf50*/  FMUL.FTZ R9, R3.reuse, R121 ;  /* 0x0000007903097220 */ /* 0x040fe40000410000 */
[C---:B------:R-:W-:Y:S02]  /*bf60*/  FMUL.FTZ R12, R3.reuse, R128 ;  /* 0x00000080030c7220 */ /* 0x040fe40000410000 */
[C---:B------:R-:W-:Y:S02]  /*bf70*/  FMUL.FTZ R13, R3.reuse, R129 ;  /* 0x00000081030d7220 */ /* 0x040fe40000410000 */
[C---:B------:R-:W-:Y:S02]  /*bf80*/  FMUL.FTZ R24, R3.reuse, R140 ;  /* 0x0000008c03187220 */ /* 0x040fe40000410000 */
[C---:B------:R-:W-:Y:S01]  /*bf90*/  FMUL.FTZ R25, R3.reuse, R141 ;  /* 0x0000008d03197220 */ /* 0x040fe20000410000 */
[----:B------:R-:W2:Y:S01]  /*bfa0*/  MUFU.EX2 R0, R0 ;  /* 0x0000000000007308 */ /* 0x000ea20000000800 */
[C---:B------:R-:W-:Y:S02]  /*bfb0*/  FMUL.FTZ R28, R3.reuse, R144 ;  /* 0x00000090031c7220 */ /* 0x040fe40000410000 */
[C---:B------:R-:W-:Y:S01]  /*bfc0*/  FMUL.FTZ R40, R3.reuse, R156 ;  /* 0x0000009c03287220 */ /* 0x040fe20000410000 */
[----:B------:R-:W-:Y:S01]  /*bfd0*/  MOV R156, R59 ;  /* 0x0000003b009c7202 */ /* 0x000fe20000000f00 */
[C---:B------:R-:W-:Y:S02]  /*bfe0*/  FMUL.FTZ R41, R3.reuse, R157 ;  /* 0x0000009d03297220 */ /* 0x040fe40000410000 */
[C---:B------:R-:W-:Y:S02]  /*bff0*/  FMUL.FTZ R45, R3.reuse, R161 ;  /* 0x000000a1032d7220 */ /* 0x040fe40000410000 */
[----:B------:R-:W-:Y:S01]  /*c000*/  FMUL.FTZ R44, R3, R160 ;  /* 0x000000a0032c7220 */ /* 0x000fe20000410000 */
[----:B------:R-:W-:Y:S01]  /*c010*/  MUFU.EX2 R129, R85 ;  /* 0x0000005500817308 */ /* 0x000fe20000000800 */
[----:B------:R-:W-:Y:S01]  /*c020*/  MOV R160, R111 ;  /* 0x0000006f00a07202 */ /* 0x000fe20000000f00 */
[C---:B------:R-:W-:Y:S02]  /*c030*/  FMUL.FTZ R50, R68.reuse, R166 ;  /* 0x000000a644327220 */ /* 0x040fe40000410000 */
[----:B-1----:R-:W-:Y:S02]  /*c040*/  FFMA.FTZ R2, R51, c[0x0][0x2d0], -R92 ;  /* 0x0000b40033027a23 */ /* 0x002fe4000001085c */
[C---:B------:R-:W-:Y:S01]  /*c050*/  FMUL.FTZ R56, R3.reuse, R172 ;  /* 0x000000ac03387220 */ /* 0x040fe20000410000 */
[----:B------:R-:W-:Y:S01]  /*c060*/  MOV R172, R107 ;  /* 0x0000006b00ac7202 */ /* 0x000fe20000000f00 */
[----:B------:R-:W-:Y:S01]  /*c070*/  FMUL.FTZ R51, R68, R167 ;  /* 0x000000a744337220 */ /* 0x000fe20000410000 */
[----:B------:R-:W-:Y:S01]  /*c080*/  MOV R167, R63 ;  /* 0x0000003f00a77202 */ /* 0x000fe20000000f00 */
[----:B------:R-:W1:Y:S01]  /*c090*/  MUFU.EX2 R188, R2 ;  /* 0x0000000200bc7308 */ /* 0x000e620000000800 */
[----:B------:R-:W-:Y:S02]  /*c0a0*/  IMAD.MOV.U32 R157, RZ, RZ, R57 ;  /* 0x000000ffff9d7224 */ /* 0x000fe400078e0039 */
[----:B------:R-:W-:Y:S02]  /*c0b0*/  FMUL.FTZ R57, R3, R173 ;  /* 0x000000ad03397220 */ /* 0x000fe40000410000 */
[C---:B--2---:R-:W-:Y:S02]  /*c0c0*/  FMUL.FTZ R10, R0.reuse, R122 ;  /* 0x0000007a000a7220 */ /* 0x044fe40000410000 */
[C---:B------:R-:W-:Y:S02]  /*c0d0*/  FMUL.FTZ R11, R0.reuse, R123 ;  /* 0x0000007b000b7220 */ /* 0x040fe40000410000 */
[C---:B------:R-:W-:Y:S01]  /*c0e0*/  FMUL.FTZ R14, R0.reuse, R130 ;  /* 0x00000082000e7220 */ /* 0x040fe20000410000 */
[----:B------:R-:W-:Y:S01]  /*c0f0*/  MUFU.EX2 R128, R102 ;  /* 0x0000006600807308 */ /* 0x000fe20000000800 */
[C---:B------:R-:W-:Y:S02]  /*c100*/  FMUL.FTZ R15, R0.reuse, R131 ;  /* 0x00000083000f7220 */ /* 0x040fe40000410000 */
[C---:B------:R-:W-:Y:S01]  /*c110*/  FMUL.FTZ R27, R0.reuse, R143 ;  /* 0x0000008f001b7220 */ /* 0x040fe20000410000 */
[----:B------:R-:W-:Y:S01]  /*c120*/  MOV R143, R83 ;  /* 0x00000053008f7202 */ /* 0x000fe20000000f00 */
[C---:B------:R-:W-:Y:S02]  /*c130*/  FMUL.FTZ R30, R0.reuse, R146 ;  /* 0x00000092001e7220 */ /* 0x040fe40000410000 */
[C---:B------:R-:W-:Y:S02]  /*c140*/  FMUL.FTZ R31, R0.reuse, R147 ;  /* 0x00000093001f7220 */ /* 0x040fe40000410000 */
[C---:B------:R-:W-:Y:S01]  /*c150*/  FMUL.FTZ R43, R0.reuse, R159 ;  /* 0x0000009f002b7220 */ /* 0x040fe20000410000 */
[----:B------:R2:W-:Y:S01]  /*c160*/  MUFU.EX2 R146, R94 ;  /* 0x0000005e00927308 */ /* 0x0005e20000000800 */
[----:B------:R-:W-:Y:S01]  /*c170*/  MOV R159, R52 ;  /* 0x00000034009f7202 */ /* 0x000fe20000000f00 */
[----:B------:R-:W-:Y:S01]  /*c180*/  FMUL.FTZ R42, R0, R158 ;  /* 0x0000009e002a7220 */ /* 0x000fe20000410000 */
[----:B-1----:R-:W-:Y:S01]  /*c190*/  F2FP.BF16.PACK_AB R67, R188, R187 ;  /* 0x000000bbbc43723e */ /* 0x002fe200000010ff */
[----:B------:R-:W-:Y:S02]  /*c1a0*/  FFMA.FTZ R2, R90, c[0x0][0x2d0], -R88 ;  /* 0x0000b4005a027a23 */ /* 0x000fe40000010858 */
[C---:B------:R-:W-:Y:S02]  /*c1b0*/  FMUL.FTZ R46, R0.reuse, R162 ;  /* 0x000000a2002e7220 */ /* 0x040fe40000410000 */
[----:B------:R-:W-:Y:S02]  /*c1c0*/  IMAD.MOV.U32 R158, RZ, RZ, R47 ;  /* 0x000000ffff9e7224 */ /* 0x000fe400078e002f */
[----:B------:R1:W-:Y:S01]  /*c1d0*/  MUFU.EX2 R131, R95 ;  /* 0x0000005f00837308 */ /* 0x0003e20000000800 */
[C---:B------:R-:W-:Y:S04]  /*c1e0*/  HMMA.16816.F32.BF16 R8, R64.reuse, R20, R8 ;  /* 0x000000144008723c */ /* 0x040fe80000041808 */
[----:B------:R-:W-:Y:S01]  /*c1f0*/  FMUL.FTZ R47, R0, R163 ;  /* 0x000000a3002f7220 */ /* 0x000fe20000410000 */
[----:B------:R-:W-:Y:S01]  /*c200*/  MOV R163, R116 ;  /* 0x0000007400a37202 */ /* 0x000fe20000000f00 */
[----:B------:R-:W-:Y:S01]  /*c210*/  IMAD.MOV.U32 R162, RZ, RZ, R104 ;  /* 0x000000ffffa27224 */ /* 0x000fe200078e0068 */
[----:B------:R-:W-:Y:S01]  /*c220*/  MOV R104, R80 ;  /* 0x0000005000687202 */ /* 0x000fe20000000f00 */
[-C--:B------:R-:W-:Y:S01]  /*c230*/  HMMA.16816.F32.BF16 R12, R64, R22.reuse, R12 ;  /* 0x00000016400c723c */ /* 0x080fe2000004180c */
[----:B------:R-:W-:Y:S03]  /*c240*/  MUFU.EX2 R116, R87 ;  /* 0x0000005700747308 */ /* 0x000fe60000000800 */
[C---:B------:R-:W-:Y:S01]  /*c250*/  FMUL.FTZ R20, R69.reuse, R136 ;  /* 0x0000008845147220 */ /* 0x040fe20000410000 */
[----:B------:R-:W-:Y:S01]  /*c260*/  MOV R136, R62 ;  /* 0x0000003e00887202 */ /* 0x000fe20000000f00 */
[----:B------:R-:W-:Y:S01]  /*c270*/  FMUL.FTZ R21, R69, R137 ;  /* 0x0000008945157220 */ /* 0x000fe20000410000 */
[----:B------:R-:W-:Y:S01]  /*c280*/  MOV R137, R117 ;  /* 0x0000007500897202 */ /* 0x000fe20000000f00 */
[C---:B------:R-:W-:Y:S04]  /*c290*/  HMMA.16816.F32.BF16 R16, R76.reuse, R22, R16 ;  /* 0x000000164c10723c */ /* 0x040fe80000041810 */
[----:B------:R-:W-:Y:S01]  /*c2a0*/  IMAD.MOV.U32 R117, RZ, RZ, R29 ;  /* 0x000000ffff757224 */ /* 0x000fe200078e001d */
[----:B------:R-:W-:Y:S01]  /*c2b0*/  MOV R173, R158 ;  /* 0x0000009e00ad7202 */ /* 0x000fe20000000f00 */
[----:B------:R-:W-:Y:S02]  /*c2c0*/  FMUL.FTZ R29, R3, R145 ;  /* 0x00000091031d7220 */ /* 0x000fe40000410000 */
[C---:B------:R-:W-:Y:S04]  /*c2d0*/  FMUL.FTZ R22, R68.reuse, R138 ;  /* 0x0000008a44167220 */ /* 0x040fe80000410000 */
[----:B------:R-:W-:Y:S02]  /*c2e0*/  IMAD.MOV.U32 R138, RZ, RZ, R37 ;  /* 0x000000ffff8a7224 */ /* 0x000fe400078e0025 */
[----:B------:R-:W3:Y:S01]  /*c2f0*/  LDSM.16.MT88.4 R36, [R228] ;  /* 0x00000000e424783b */ /* 0x000ee20000004200 */
[----:B------:R-:W-:Y:S02]  /*c300*/  FMUL.FTZ R23, R68, R139 ;  /* 0x0000008b44177220 */ /* 0x000fe40000410000 */
[----:B------:R-:W-:Y:S02]  /*c310*/  IMAD.MOV.U32 R139, RZ, RZ, R26 ;  /* 0x000000ffff8b7224 */ /* 0x000fe400078e001a */
[C---:B------:R-:W-:Y:S01]  /*c320*/  FMUL.FTZ R26, R0.reuse, R142 ;  /* 0x0000008e001a7220 */ /* 0x040fe20000410000 */
[----:B------:R-:W-:Y:S01]  /*c330*/  MOV R142, R49 ;  /* 0x00000031008e7202 */ /* 0x000fe20000000f00 */
[----:B------:R-:W-:Y:S02]  /*c340*/  IMAD.MOV.U32 R161, RZ, RZ, R117 ;  /* 0x000000ffffa17224 */ /* 0x000fe400078e0075 */
[----:B------:R-:W-:Y:S01]  /*c350*/  FMUL.FTZ R49, R69, R165 ;  /* 0x000000a545317220 */ /* 0x000fe20000410000 */
[----:B------:R-:W-:Y:S01]  /*c360*/  MOV R158, R142 ;  /* 0x0000008e009e7202 */ /* 0x000fe20000000f00 */
[----:B------:R-:W-:Y:S02]  /*c370*/  IMAD.MOV.U32 R165, RZ, RZ, R58 ;  /* 0x000000ffffa57224 */ /* 0x000fe400078e003a */
[C---:B------:R-:W-:Y:S02]  /*c380*/  FMUL.FTZ R58, R0.reuse, R174 ;  /* 0x000000ae003a7220 */ /* 0x040fe40000410000 */
[C---:B------:R-:W-:Y:S01]  /*c390*/  FMUL.FTZ R59, R0.reuse, R175 ;  /* 0x000000af003b7220 */ /* 0x040fe20000410000 */
[----:B------:R-:W-:Y:S01]  /*c3a0*/  MOV R175, R164 ;  /* 0x000000a400af7202 */ /* 0x000fe20000000f00 */
[----:B------:R-:W-:Y:S02]  /*c3b0*/  IMAD.MOV.U32 R166, RZ, RZ, R61 ;  /* 0x000000ffffa67224 */ /* 0x000fe400078e003d */
[----:B------:R-:W-:Y:S01]  /*c3c0*/  FMUL.FTZ R61, R3, R177 ;  /* 0x000000b1033d7220 */ /* 0x000fe20000410000 */
[----:B------:R-:W-:Y:S01]  /*c3d0*/  MOV R177, R151 ;  /* 0x0000009700b17202 */ /* 0x000fe20000000f00 */
[C---:B------:R-:W-:Y:S02]  /*c3e0*/  FMUL.FTZ R62, R0.reuse, R178 ;  /* 0x000000b2003e7220 */ /* 0x040fe40000410000 */
[----:B------:R-:W-:Y:S02]  /*c3f0*/  FMUL.FTZ R63, R0, R179 ;  /* 0x000000b3003f7220 */ /* 0x000fe40000410000 */
[--C-:B--2---:R-:W-:Y:S02]  /*c400*/  FFMA.FTZ R94, R240, c[0x0][0x2d0], -R88.reuse ;  /* 0x0000b400f05e7a23 */ /* 0x104fe40000010858 */
[--C-:B------:R-:W-:Y:S02]  /*c410*/  FFMA.FTZ R151, R89, c[0x0][0x2d0], -R88.reuse ;  /* 0x0000b40059977a23 */ /* 0x100fe40000010858 */
[----:B------:R-:W-:Y:S02]  /*c420*/  FFMA.FTZ R89, R234, c[0x0][0x2d0], -R75 ;  /* 0x0000b400ea597a23 */ /* 0x000fe4000001084b */
[--C-:B------:R-:W-:Y:S02]  /*c430*/  FFMA.FTZ R90, R126, c[0x0][0x2d0], -R88.reuse ;  /* 0x0000b4007e5a7a23 */ /* 0x100fe40000010858 */
[----:B------:R-:W-:Y:S02]  /*c440*/  FFMA.FTZ R104, R104, c[0x0][0x2d0], -R88 ;  /* 0x0000b40068687a23 */ /* 0x000fe40000010858 */
[----:B------:R-:W-:Y:S02]  /*c450*/  IMAD.MOV.U32 R174, RZ, RZ, R163 ;  /* 0x000000ffffae7224 */ /* 0x000fe400078e00a3 */
[----:B------:R-:W-:Y:S02]  /*c460*/  IMAD.MOV.U32 R164, RZ, RZ, R148 ;  /* 0x000000ffffa47224 */ /* 0x000fe400078e0094 */
[--C-:B------:R-:W-:Y:S01]  /*c470*/  FFMA.FTZ R148, R203, c[0x0][0x2d0], -R88.reuse ;  /* 0x0000b400cb947a23 */ /* 0x100fe20000010858 */
[-C--:B---3--:R-:W-:Y:S03]  /*c480*/  HMMA.16816.F32.BF16 R20, R76, R36.reuse, R20 ;  /* 0x000000244c14723c */ /* 0x088fe60000041814 */
[--C-:B------:R-:W-:Y:S02]  /*c490*/  FFMA.FTZ R102, R217, c[0x0][0x2d0], -R88.reuse ;  /* 0x0000b400d9667a23 */ /* 0x100fe40000010858 */
[--C-:B------:R-:W-:Y:S02]  /*c4a0*/  FFMA.FTZ R107, R210, c[0x0][0x2d0], -R88.reuse ;  /* 0x0000b400d26b7a23 */ /* 0x100fe40000010858 */
[----:B------:R-:W-:Y:S01]  /*c4b0*/  MUFU.EX2 R203, R102 ;  /* 0x0000006600cb7308 */ /* 0x000fe20000000800 */
[C---:B------:R-:W-:Y:S04]  /*c4c0*/  HMMA.16816.F32.BF16 R24, R64.reuse, R36, R24 ;  /* 0x000000244018723c */ /* 0x040fe80000041818 */
[----:B------:R-:W-:Y:S02]  /*c4d0*/  IMAD.MOV.U32 R163, RZ, RZ, R159 ;  /* 0x000000ffffa37224 */ /* 0x000fe400078e009f */
[----:B------:R-:W-:Y:S01]  /*c4e0*/  IMAD.MOV.U32 R159, RZ, RZ, R139 ;  /* 0x000000ffff9f7224 */ /* 0x000fe200078e008b */
[----:B------:R-:W-:Y:S01]  /*c4f0*/  MOV R139, R109 ;  /* 0x0000006d008b7202 */ /* 0x000fe20000000f00 */
[-C--:B------:R-:W-:Y:S02]  /*c500*/  HMMA.16816.F32.BF16 R28, R64, R38.reuse, R28 ;  /* 0x00000026401c723c */ /* 0x080fe4000004181c */
[----:B------:R-:W-:Y:S02]  /*c510*/  MUFU.EX2 R163, R163 ;  /* 0x000000a300a37308 */ /* 0x000fe40000000800 */
[C---:B------:R-:W-:Y:S01]  /*c520*/  FMUL.FTZ R36, R69.reuse, R152 ;  /* 0x0000009845247220 */ /* 0x040fe20000410000 */
[----:B------:R-:W-:Y:S01]  /*c530*/  MOV R152, R60 ;  /* 0x0000003c00987202 */ /* 0x000fe20000000f00 */
[----:B------:R-:W-:Y:S02]  /*c540*/  FMUL.FTZ R37, R69, R153 ;  /* 0x0000009945257220 */ /* 0x000fe40000410000 */
[C---:B------:R-:W-:Y:S04]  /*c550*/  HMMA.16816.F32.BF16 R32, R76.reuse, R38, R32 ;  /* 0x000000264c20723c */ /* 0x040fe80000041820 */
[----:B------:R-:W-:Y:S01]  /*c560*/  MUFU.EX2 R139, R139 ;  /* 0x0000008b008b7308 */ /* 0x000fe20000000800 */
[----:B------:R-:W-:Y:S02]  /*c570*/  FMUL.FTZ R60, R3, R176 ;  /* 0x000000b0033c7220 */ /* 0x000fe40000410000 */
[C---:B------:R-:W-:Y:S01]  /*c580*/  FMUL.FTZ R39, R68.reuse, R155 ;  /* 0x0000009b44277220 */ /* 0x040fe20000410000 */
[----:B------:R-:W-:Y:S01]  /*c590*/  MOV R155, R55 ;  /* 0x00000037009b7202 */ /* 0x000fe20000000f00 */
[----:B------:R-:W-:Y:S01]  /*c5a0*/  FMUL.FTZ R38, R68, R154 ;  /* 0x0000009a44267220 */ /* 0x000fe20000410000 */
[----:B------:R-:W2:Y:S02]  /*c5b0*/  LDSM.16.MT88.4 R52, [R225] ;  /* 0x00000000e134783b */ /* 0x000ea40000004200 */
[--C-:B-1----:R-:W-:Y:S02]  /*c5c0*/  FFMA.FTZ R95, R230, c[0x0][0x2d0], -R75.reuse ;  /* 0x0000b400e65f7a23 */ /* 0x102fe4000001084b */
[----:B------:R1:W-:Y:S01]  /*c5d0*/  MUFU.EX2 R154, R93 ;  /* 0x0000005d009a7308 */ /* 0x0003e20000000800 */
[----:B------:R-:W-:Y:S02]  /*c5e0*/  FFMA.FTZ R109, R204, c[0x0][0x2d0], -R88 ;  /* 0x0000b400cc6d7a23 */ /* 0x000fe40000010858 */
[----:B------:R-:W-:Y:S01]  /*c5f0*/  IMAD.MOV.U32 R179, RZ, RZ, R172 ;  /* 0x000000ffffb37224 */ /* 0x000fe200078e00ac */
[----:B------:R-:W-:Y:S02]  /*c600*/  MOV R172, R157 ;  /* 0x0000009d00ac7202 */ /* 0x000fe40000000f00 */
[----:B------:R-:W-:Y:S01]  /*c610*/  MOV R157, R134 ;  /* 0x00000086009d7202 */ /* 0x000fe20000000f00 */
[----:B------:R-:W-:Y:S02]  /*c620*/  FFMA.FTZ R134, R246, c[0x0][0x2d0], -R75 ;  /* 0x0000b400f6867a23 */ /* 0x000fe4000001084b */
[----:B-1----:R-:W-:Y:S01]  /*c630*/  FFMA.FTZ R93, R233, c[0x0][0x2d0], -R88 ;  /* 0x0000b400e95d7a23 */ /* 0x002fe20000010858 */
[-C--:B--2---:R-:W-:Y:S08]  /*c640*/  HMMA.16816.F32.BF16 R36, R76, R52.reuse, R36 ;  /* 0x000000344c24723c */ /* 0x084ff00000041824 */
[C---:B------:R-:W-:Y:S07]  /*c650*/  HMMA.16816.F32.BF16 R40, R64.reuse, R52, R40 ;  /* 0x000000344028723c */ /* 0x040fee0000041828 */
[C---:B------:R-:W-:Y:S01]  /*c660*/  FMUL.FTZ R52, R69.reuse, R168 ;  /* 0x000000a845347220 */ /* 0x040fe20000410000 */
[----:B------:R-:W-:Y:S01]  /*c670*/  MOV R168, R114 ;  /* 0x0000007200a87202 */ /* 0x000fe20000000f00 */
[----:B------:R-:W-:Y:S01]  /*c680*/  FMUL.FTZ R53, R69, R169 ;  /* 0x000000a945357220 */ /* 0x000fe20000410000 */
[----:B------:R1:W-:Y:S01]  /*c690*/  MUFU.EX2 R114, R2 ;  /* 0x0000000200727308 */ /* 0x0003e20000000800 */
[-C--:B------:R-:W-:Y:S03]  /*c6a0*/  HMMA.16816.F32.BF16 R44, R64, R54.reuse, R44 ;  /* 0x00000036402c723c */ /* 0x080fe6000004182c */
[----:B------:R-:W-:Y:S02]  /*c6b0*/  IMAD.MOV.U32 R169, RZ, RZ, R113 ;  /* 0x000000ffffa97224 */ /* 0x000fe400078e0071 */
[----:B------:R-:W-:Y:S01]  /*c6c0*/  IMAD.MOV.U32 R176, RZ, RZ, R168 ;  /* 0x000000ffffb07224 */ /* 0x000fe200078e00a8 */
[----:B------:R-:W-:Y:S01]  /*c6d0*/  MOV R168, R149 ;  /* 0x0000009500a87202 */ /* 0x000fe20000000f00 */
[----:B------:R-:W-:Y:S01]  /*c6e0*/  FFMA.FTZ R149, R202, c[0x0][0x2d0], -R88 ;  /* 0x0000b400ca957a23 */ /* 0x000fe20000010858 */
[C---:B------:R-:W-:Y:S04]  /*c6f0*/  HMMA.16816.F32.BF16 R48, R76.reuse, R54, R48 ;  /* 0x000000364c30723c */ /* 0x040fe80000041830 */
[----:B------:R-:W-:Y:S01]  /*c700*/  MOV R178, R169 ;  /* 0x000000a900b27202 */ /* 0x000fe20000000f00 */
[----:B------:R-:W-:Y:S02]  /*c710*/  IMAD.MOV.U32 R169, RZ, RZ, R106 ;  /* 0x000000ffffa97224 */ /* 0x000fe400078e006a */
[C---:B------:R-:W-:Y:S02]  /*c720*/  FMUL.FTZ R54, R68.reuse, R170 ;  /* 0x000000aa44367220 */ /* 0x040fe40000410000 */
[----:B------:R-:W-:Y:S03]  /*c730*/  IMAD.MOV.U32 R170, RZ, RZ, R81 ;  /* 0x000000ffffaa7224 */ /* 0x000fe600078e0051 */
[----:B------:R-:W-:Y:S02]  /*c740*/  FMUL.FTZ R55, R68, R171 ;  /* 0x000000ab44377220 */ /* 0x000fe40000410000 */
[----:B------:R-:W-:Y:S02]  /*c750*/  IMAD.MOV.U32 R171, RZ, RZ, R82 ;  /* 0x000000ffffab7224 */ /* 0x000fe400078e0052 */
[--C-:B-1----:R-:W-:Y:S01]  /*c760*/  FFMA.FTZ R2, R96, c[0x0][0x2d0], -R88.reuse ;  /* 0x0000b40060027a23 */ /* 0x102fe20000010858 */
[----:B------:R-:W1:Y:S01]  /*c770*/  LDSM.16.MT88.4 R80, [R227] ;  /* 0x00000000e350783b */ /* 0x000e620000004200 */
[----:B------:R-:W-:Y:S01]  /*c780*/  FFMA.FTZ R96, R177, c[0x0][0x2d0], -R75 ;  /* 0x0000b400b1607a23 */ /* 0x000fe2000001084b */
[----:B------:R-:W-:Y:S01]  /*c790*/  MOV R177, R173 ;  /* 0x000000ad00b17202 */ /* 0x000fe20000000f00 */
[----:B------:R2:W-:Y:S01]  /*c7a0*/  MUFU.EX2 R120, R2 ;  /* 0x0000000200787308 */ /* 0x0005e20000000800 */
[--C-:B------:R-:W-:Y:S02]  /*c7b0*/  FFMA.FTZ R106, R212, c[0x0][0x2d0], -R88.reuse ;  /* 0x0000b400d46a7a23 */ /* 0x100fe40000010858 */
[----:B------:R-:W-:Y:S02]  /*c7c0*/  IMAD.MOV.U32 R173, RZ, RZ, R165 ;  /* 0x000000ffffad7224 */ /* 0x000fe400078e00a5 */
[----:B------:R-:W-:Y:S02]  /*c7d0*/  FFMA.FTZ R165, R192, c[0x0][0x2d0], -R75 ;  /* 0x0000b400c0a57a23 */ /* 0x000fe4000001084b */
[--C-:B--2---:R-:W-:Y:S02]  /*c7e0*/  FFMA.FTZ R2, R91, c[0x0][0x2d0], -R88.reuse ;  /* 0x0000b4005b027a23 */ /* 0x104fe40000010858 */
[----:B------:R-:W-:Y:S01]  /*c7f0*/  FFMA.FTZ R91, R170, c[0x0][0x2d0], -R88 ;  /* 0x0000b400aa5b7a23 */ /* 0x000fe20000010858 */
[----:B------:R-:W-:Y:S01]  /*c800*/  MOV R170, R161 ;  /* 0x000000a100aa7202 */ /* 0x000fe20000000f00 */
[----:B------:R2:W-:Y:S01]  /*c810*/  MUFU.EX2 R125, R2 ;  /* 0x00000002007d7308 */ /* 0x0005e20000000800 */
[----:B------:R-:W-:Y:S02]  /*c820*/  IMAD.MOV.U32 R161, RZ, RZ, R155 ;  /* 0x000000ffffa17224 */ /* 0x000fe400078e009b */
[----:B------:R-:W-:Y:S02]  /*c830*/  IMAD.MOV.U32 R155, RZ, RZ, R108 ;  /* 0x000000ffff9b7224 */ /* 0x000fe400078e006c */
[--C-:B------:R-:W-:Y:S01]  /*c840*/  FFMA.FTZ R108, R206, c[0x0][0x2d0], -R88.reuse ;  /* 0x0000b400ce6c7a23 */ /* 0x100fe20000010858 */
[-C--:B-1----:R-:W-:Y:S04]  /*c850*/  HMMA.16816.F32.BF16 R52, R76, R80.reuse, R52 ;  /* 0x000000504c34723c */ /* 0x082fe80000041834 */
[----:B------:R-:W-:Y:S04]  /*c860*/  MUFU.EX2 R210, R91 ;  /* 0x0000005b00d27308 */ /* 0x000fe80000000800 */
[C---:B------:R-:W-:Y:S06]  /*c870*/  HMMA.16816.F32.BF16 R56, R64.reuse, R80, R56 ;  /* 0x000000504038723c */ /* 0x040fec0000041838 */
[----:B------:R-:W-:Y:S01]  /*c880*/  MUFU.EX2 R155, R155 ;  /* 0x0000009b009b7308 */ /* 0x000fe20000000800 */
[----:B--2---:R-:W-:Y:S01]  /*c890*/  FFMA.FTZ R2, R97, c[0x0][0x2d0], -R88 ;  /* 0x0000b40061027a23 */ /* 0x004fe20000010858 */
[-C--:B------:R-:W-:Y:S04]  /*c8a0*/  HMMA.16816.F32.BF16 R60, R64, R82.reuse, R60 ;  /* 0x00000052403c723c */ /* 0x080fe8000004183c */
[--C-:B------:R-:W-:Y:S04]  /*c8b0*/  FFMA.FTZ R97, R174, c[0x0][0x2d0], -R75.reuse ;  /* 0x0000b400ae617a23 */ /* 0x100fe8000001084b */
[----:B------:R1:W2:Y:S01]  /*c8c0*/  MUFU.EX2 R133, R2 ;  /* 0x0000000200857308 */ /* 0x0002a20000000800 */
[----:B------:R-:W-:Y:S03]  /*c8d0*/  MOV R174, R166 ;  /* 0x000000a600ae7202 */ /* 0x000fe60000000f00 */
[C---:B------:R-:W-:Y:S01]  /*c8e0*/  FMUL.FTZ R64, R69.reuse, R180 ;  /* 0x000000b445407220 */ /* 0x040fe20000410000 */
[----:B------:R-:W-:Y:S01]  /*c8f0*/  MOV R180, R158 ;  /* 0x0000009e00b47202 */ /* 0x000fe20000000f00 */
[----:B------:R-:W-:Y:S02]  /*c900*/  FMUL.FTZ R65, R69, R181 ;  /* 0x000000b545417220 */ /* 0x000fe40000410000 */
[C---:B------:R-:W-:Y:S02]  /*c910*/  FMUL.FTZ R66, R68.reuse, R182 ;  /* 0x000000b644427220 */ /* 0x040fe40000410000 */
[----:B------:R-:W-:Y:S01]  /*c920*/  FMUL.FTZ R67, R68, R183 ;  /* 0x000000b744437220 */ /* 0x000fe20000410000 */
[----:B------:R-:W-:Y:S01]  /*c930*/  MUFU.EX2 R206, R180 ;  /* 0x000000b400ce7308 */ /* 0x000fe20000000800 */
[--C-:B------:R-:W-:Y:S05]  /*c940*/  FFMA.FTZ R166, R191, c[0x0][0x2d0], -R75.reuse ;  /* 0x0000b400bfa67a23 */ /* 0x100fea000001084b */
[----:B------:R-:W-:Y:S01]  /*c950*/  HMMA.16816.F32.BF16 R64, R76, R82, R64 ;  /* 0x000000524c40723c */ /* 0x000fe20000041840 */
[----:B------:R-:W3:Y:S03]  /*c960*/  LDSM.16.MT88.4 R80, [R224+0x800] ;  /* 0x00080000e050783b */ /* 0x000ee60000004200 */
[----:B------:R-:W-:Y:S03]  /*c970*/  MUFU.EX2 R158, R95 ;  /* 0x0000005f009e7308 */ /* 0x000fe60000000800 */
[----:B------:R-:W-:Y:S01]  /*c980*/  F2FP.BF16.PACK_AB R78, R135, R129 ;  /* 0x00000081874e723e */ /* 0x000fe200000010ff */
[--C-:B-1----:R-:W-:Y:S01]  /*c990*/  FFMA.FTZ R2, R98, c[0x0][0x2d0], -R75.reuse ;  /* 0x0000b40062027a23 */ /* 0x102fe2000001084b */
[----:B--2---:R-:W-:Y:S03]  /*c9a0*/  F2FP.BF16.PACK_AB R79, R133, R125 ;  /* 0x0000007d854f723e */ /* 0x004fe600000010ff */
[----:B------:R-:W-:Y:S01]  /*c9b0*/  FFMA.FTZ R98, R175, c[0x0][0x2d0], -R75 ;  /* 0x0000b400af627a23 */ /* 0x000fe2000001084b */
[----:B------:R-:W-:Y:S01]  /*c9c0*/  F2FP.BF16.PACK_AB R76, R118, R116 ;  /* 0x00000074764c723e */ /* 0x000fe200000010ff */
[----:B------:R1:W-:Y:S01]  /*c9d0*/  MUFU.EX2 R117, R2 ;  /* 0x0000000200757308 */ /* 0x0003e20000000800 */
[----:B------:R-:W-:Y:S01]  /*c9e0*/  F2FP.BF16.PACK_AB R77, R120, R114 ;  /* 0x00000072784d723e */ /* 0x000fe200000010ff */
[----:B------:R-:W-:Y:S02]  /*c9f0*/  IMAD.MOV.U32 R175, RZ, RZ, R167 ;  /* 0x000000ffffaf7224 */ /* 0x000fe400078e00a7 */
[--C-:B------:R-:W-:Y:S06]  /*ca00*/  FFMA.FTZ R167, R190, c[0x0][0x2d0], -R75.reuse ;  /* 0x0000b400bea77a23 */ /* 0x100fec000001084b */
[----:B------:R-:W-:Y:S10]  /*ca10*/  MUFU.EX2 R204, R98 ;  /* 0x0000006200cc7308 */ /* 0x000ff40000000800 */
[----:B------:R-:W-:Y:S01]  /*ca20*/  MUFU.EX2 R190, R107 ;  /* 0x0000006b00be7308 */ /* 0x000fe20000000800 */
[--C-:B-1----:R-:W-:Y:S02]  /*ca30*/  FFMA.FTZ R2, R99, c[0x0][0x2d0], -R75.reuse ;  /* 0x0000b40063027a23 */ /* 0x102fe4000001084b */
[--C-:B------:R-:W-:Y:S01]  /*ca40*/  FFMA.FTZ R99, R176, c[0x0][0x2d0], -R75.reuse ;  /* 0x0000b400b0637a23 */ /* 0x100fe2000001084b */
[-C--:B---3--:R-:W-:Y:S06]  /*ca50*/  HMMA.16816.F32.BF16 R4, R76, R80.reuse, R4 ;  /* 0x000000504c04723c */ /* 0x088fec0000041804 */
[----:B------:R1:W2:Y:S01]  /*ca60*/  MUFU.EX2 R121, R2 ;  /* 0x0000000200797308 */ /* 0x0002a20000000800 */
[----:B------:R-:W-:Y:S02]  /*ca70*/  IMAD.MOV.U32 R176, RZ, RZ, R110 ;  /* 0x000000ffffb07224 */ /* 0x000fe400078e006e */
[--C-:B------:R-:W-:Y:S07]  /*ca80*/  FFMA.FTZ R110, R252, c[0x0][0x2d0], -R75.reuse ;  /* 0x0000b400fc6e7a23 */ /* 0x100fee000001084b */
[----:B------:R-:W-:Y:S10]  /*ca90*/  MUFU.EX2 R107, R149 ;  /* 0x00000095006b7308 */ /* 0x000ff40000000800 */
[----:B------:R3:W-:Y:S01]  /*caa0*/  MUFU.EX2 R212, R176 ;  /* 0x000000b000d47308 */ /* 0x0007e20000000800 */
[--C-:B-1----:R-:W-:Y:S01]  /*cab0*/  FFMA.FTZ R2, R100, c[0x0][0x2d0], -R75.reuse ;  /* 0x0000b40064027a23 */ /* 0x102fe2000001084b */
[----:B--2---:R-:W-:Y:S01]  /*cac0*/  F2FP.BF16.PACK_AB R84, R121, R117 ;  /* 0x000000757954723e */ /* 0x004fe200000010ff */
[--C-:B------:R-:W-:Y:S07]  /*cad0*/  FFMA.FTZ R100, R143, c[0x0][0x2d0], -R75.reuse ;  /* 0x0000b4008f647a23 */ /* 0x100fee000001084b */
[----:B------:R1:W-:Y:S10]  /*cae0*/  MUFU.EX2 R123, R2 ;  /* 0x00000002007b7308 */ /* 0x0003f40000000800 */
[----:B------:R-:W-:Y:S01]  /*caf0*/  MUFU.EX2 R191, R106 ;  /* 0x0000006a00bf7308 */ /* 0x000fe20000000800 */
[----:B---3--:R-:W-:Y:S09]  /*cb00*/  IMAD.MOV.U32 R176, RZ, RZ, R162 ;  /* 0x000000ffffb07224 */ /* 0x008ff200078e00a2 */
[----:B------:R2:W-:Y:S01]  /*cb10*/  MUFU.EX2 R162, R104 ;  /* 0x0000006800a27308 */ /* 0x0005e20000000800 */
[----:B-1----:R-:W-:Y:S02]  /*cb20*/  FFMA.FTZ R2, R101, c[0x0][0x2d0], -R75 ;  /* 0x0000b40065027a23 */ /* 0x002fe4000001084b */
[----:B------:R-:W-:Y:S07]  /*cb30*/  FFMA.FTZ R101, R216, c[0x0][0x2d0], -R88 ;  /* 0x0000b400d8657a23 */ /* 0x000fee0000010858 */
[----:B------:R1:W3:Y:S10]  /*cb40*/  MUFU.EX2 R141, R2 ;  /* 0x00000002008d7308 */ /* 0x0002f40000000800 */
[----:B------:R-:W-:Y:S01]  /*cb50*/  MUFU.EX2 R216, R90 ;  /* 0x0000005a00d87308 */ /* 0x000fe20000000800 */
[--C-:B--2---:R-:W-:Y:S02]  /*cb60*/  FFMA.FTZ R104, R223, c[0x0][0x2d0], -R92.reuse ;  /* 0x0000b400df687a23 */ /* 0x104fe4000001085c */
[----:B-1----:R-:W-:Y:S01]  /*cb70*/  FFMA.FTZ R2, R195, c[0x0][0x2d0], -R92 ;  /* 0x0000b400c3027a23 */ /* 0x002fe2000001085c */
[----:B---3--:R-:W-:Y:S06]  /*cb80*/  F2FP.BF16.PACK_AB R86, R141, R123 ;  /* 0x0000007b8d56723e */ /* 0x008fec00000010ff */
[----:B------:R1:W-:Y:S10]  /*cb90*/  MUFU.EX2 R195, R177 ;  /* 0x000000b100c37308 */ /* 0x0003f40000000800 */
[----:B------:R2:W-:Y:S01]  /*cba0*/  MUFU.EX2 R111, R2 ;  /* 0x00000002006f7308 */ /* 0x0005e20000000800 */
[----:B-1----:R-:W-:Y:S02]  /*cbb0*/  IMAD.MOV.U32 R177, RZ, RZ, R164 ;  /* 0x000000ffffb17224 */ /* 0x002fe400078e00a4 */
[--C-:B------:R-:W-:Y:S02]  /*cbc0*/  FFMA.FTZ R164, R71, c[0x0][0x2d0], -R92.reuse ;  /* 0x0000b40047a47a23 */ /* 0x100fe4000001085c */
[--C-:B--2---:R-:W-:Y:S05]  /*cbd0*/  FFMA.FTZ R2, R197, c[0x0][0x2d0], -R92.reuse ;  /* 0x0000b400c5027a23 */ /* 0x104fea000001085c */
[----:B------:R-:W-:Y:S10]  /*cbe0*/  MUFU.EX2 R197, R96 ;  /* 0x0000006000c57308 */ /* 0x000ff40000000800 */
[----:B------:R1:W2:Y:S02]  /*cbf0*/  MUFU.EX2 R113, R2 ;  /* 0x0000000200717308 */ /* 0x0002a40000000800 */
[--C-:B-1----:R-:W-:Y:S01]  /*cc00*/  FFMA.FTZ R2, R198, c[0x0][0x2d0], -R92.reuse ;  /* 0x0000b400c6027a23 */ /* 0x102fe2000001085c */
[----:B--2---:R-:W-:Y:S07]  /*cc10*/  F2FP.BF16.PACK_AB R85, R113, R111 ;  /* 0x0000006f7155723e */ /* 0x004fee00000010ff */
[----:B------:R-:W-:Y:S10]  /*cc20*/  MUFU.EX2 R198, R99 ;  /* 0x0000006300c67308 */ /* 0x000ff40000000800 */
[----:B------:R1:W-:Y:S02]  /*cc30*/  MUFU.EX2 R115, R2 ;  /* 0x0000000200737308 */ /* 0x0003e40000000800 */
[--C-:B-1----:R-:W-:Y:S08]  /*cc40*/  FFMA.FTZ R2, R199, c[0x0][0x2d0], -R92.reuse ;  /* 0x0000b400c7027a23 */ /* 0x102ff0000001085c */
[----:B------:R1:W-:Y:S10]  /*cc50*/  MUFU.EX2 R199, R103 ;  /* 0x0000006700c77308 */ /* 0x0003f40000000800 */
[----:B------:R2:W3:Y:S01]  /*cc60*/  MUFU.EX2 R140, R2 ;  /* 0x00000002008c7308 */ /* 0x0004e20000000800 */
[----:B-1----:R-:W-:Y:S02]  /*cc70*/  FFMA.FTZ R103, R243, c[0x0][0x2d0], -R92 ;  /* 0x0000b400f3677a23 */ /* 0x002fe4000001085c */
[--C-:B--2---:R-:W-:Y:S01]  /*cc80*/  FFMA.FTZ R2, R208, c[0x0][0x2d0], -R88.reuse ;  /* 0x0000b400d0027a23 */ /* 0x104fe20000010858 */
[----:B---3--:R-:W-:Y:S06]  /*cc90*/  F2FP.BF16.PACK_AB R87, R140, R115 ;  /* 0x000000738c57723e */ /* 0x008fec00000010ff */
[----:B------:R-:W-:Y:S01]  /*cca0*/  MUFU.EX2 R208, R93 ;  /* 0x0000005d00d07308 */ /* 0x000fe20000000800 */
[C---:B------:R-:W-:Y:S09]  /*ccb0*/  HMMA.16816.F32.BF16 R8, R84.reuse, R80, R8 ;  /* 0x000000505408723c */ /* 0x040ff20000041808 */
[----:B------:R1:W-:Y:S01]  /*ccc0*/  MUFU.EX2 R127, R2 ;  /* 0x00000002007f7308 */ /* 0x0003e20000000800 */
[-C--:B------:R-:W-:Y:S08]  /*ccd0*/  HMMA.16816.F32.BF16 R12, R84, R82.reuse, R12 ;  /* 0x00000052540c723c */ /* 0x080ff0000004180c */
[C---:B------:R-:W-:Y:S01]  /*cce0*/  HMMA.16816.F32.BF16 R16, R76.reuse, R82, R16 ;  /* 0x000000524c10723c */ /* 0x040fe20000041810 */
[----:B------:R-:W2:Y:S03]  /*ccf0*/  LDSM.16.MT88.4 R80, [R228+0x800] ;  /* 0x00080000e450783b */ /* 0x000ea60000004200 */
[----:B-1----:R-:W-:Y:S02]  /*cd00*/  FFMA.FTZ R2, R213, c[0x0][0x2d0], -R88 ;  /* 0x0000b400d5027a23 */ /* 0x002fe40000010858 */
[----:B------:R1:W-:Y:S10]  /*cd10*/  MUFU.EX2 R213, R179 ;  /* 0x000000b300d57308 */ /* 0x0003f40000000800 */
[----:B------:R3:W4:Y:S01]  /*cd20*/  MUFU.EX2 R130, R2 ;  /* 0x0000000200827308 */ /* 0x0007220000000800 */
[----:B-1----:R-:W-:Y:S09]  /*cd30*/  IMAD.MOV.U32 R179, RZ, RZ, R138 ;  /* 0x000000ffffb37224 */ /* 0x002ff200078e008a */
[----:B------:R-:W-:Y:S01]  /*cd40*/  MUFU.EX2 R138, R94 ;  /* 0x0000005e008a7308 */ /* 0x000fe20000000800 */
[-C--:B--2---:R-:W-:Y:S03]  /*cd50*/  HMMA.16816.F32.BF16 R20, R76, R80.reuse, R20 ;  /* 0x000000504c14723c */ /* 0x084fe60000041814 */
[----:B------:R-:W-:Y:S02]  /*cd60*/  IMAD.MOV.U32 R180, RZ, RZ, R179 ;  /* 0x000000ffffb47224 */ /* 0x000fe400078e00b3 */
[--C-:B---3--:R-:W-:Y:S03]  /*cd70*/  FFMA.FTZ R2, R207, c[0x0][0x2d0], -R88.reuse ;  /* 0x0000b400cf027a23 */ /* 0x108fe60000010858 */
[C---:B------:R-:W-:Y:S01]  /*cd80*/  HMMA.16816.F32.BF16 R24, R84.reuse, R80, R24 ;  /* 0x000000505418723c */ /* 0x040fe20000041818 */
[----:B------:R1:W-:Y:S07]  /*cd90*/  MUFU.EX2 R207, R97 ;  /* 0x0000006100cf7308 */ /* 0x0003ee0000000800 */
[-C--:B------:R-:W-:Y:S03]  /*cda0*/  HMMA.16816.F32.BF16 R28, R84, R82.reuse, R28 ;  /* 0x00000052541c723c */ /* 0x080fe6000004181c */
[----:B------:R2:W-:Y:S05]  /*cdb0*/  MUFU.EX2 R144, R2 ;  /* 0x0000000200907308 */ /* 0x0005ea0000000800 */
[C---:B------:R-:W-:Y:S01]  /*cdc0*/  HMMA.16816.F32.BF16 R32, R76.reuse, R82, R32 ;  /* 0x000000524c20723c */ /* 0x040fe20000041820 */
[----:B------:R-:W3:Y:S08]  /*cdd0*/  LDSM.16.MT88.4 R80, [R225+0x800] ;  /* 0x00080000e150783b */ /* 0x000ef00000004200 */
[----:B-1----:R-:W-:Y:S03]  /*cde0*/  LDSM.16.MT88.4 R96, [R225+0x1800] ;  /* 0x00180000e160783b */ /* 0x002fe60000004200 */
[----:B--2---:R-:W-:Y:S02]  /*cdf0*/  FFMA.FTZ R2, R209, c[0x0][0x2d0], -R88 ;  /* 0x0000b400d1027a23 */ /* 0x004fe40000010858 */
[----:B------:R1:W-:Y:S10]  /*ce00*/  MUFU.EX2 R209, R101 ;  /* 0x0000006500d17308 */ /* 0x0003f40000000800 */
[----:B------:R2:W2:Y:S01]  /*ce10*/  MUFU.EX2 R153, R2 ;  /* 0x0000000200997308 */ /* 0x0004a20000000800 */
[-C--:B---3--:R-:W-:Y:S03]  /*ce20*/  HMMA.16816.F32.BF16 R36, R76, R80.reuse, R36 ;  /* 0x000000504c24723c */ /* 0x088fe60000041824 */
[--C-:B-1----:R-:W-:Y:S05]  /*ce30*/  FFMA.FTZ R101, R180, c[0x0][0x2d0], -R92.reuse ;  /* 0x0000b400b4657a23 */ /* 0x102fea000001085c */
[C---:B------:R-:W-:Y:S04]  /*ce40*/  HMMA.16816.F32.BF16 R40, R84.reuse, R80, R40 ;  /* 0x000000505428723c */ /* 0x040fe80000041828 */
[--C-:B--2---:R-:W-:Y:S04]  /*ce50*/  FFMA.FTZ R2, R245, c[0x0][0x2d0], -R75.reuse ;  /* 0x0000b400f5027a23 */ /* 0x104fe8000001084b */
[-C--:B------:R-:W-:Y:S01]  /*ce60*/  HMMA.16816.F32.BF16 R44, R84, R82.reuse, R44 ;  /* 0x00000052542c723c */ /* 0x080fe2000004182c */
[----:B------:R1:W-:Y:S07]  /*ce70*/  MUFU.EX2 R124, R2 ;  /* 0x00000002007c7308 */ /* 0x0003ee0000000800 */
[C---:B------:R-:W-:Y:S01]  /*ce80*/  HMMA.16816.F32.BF16 R48, R76.reuse, R82, R48 ;  /* 0x000000524c30723c */ /* 0x040fe20000041830 */
[----:B------:R-:W2:Y:S03]  /*ce90*/  LDSM.16.MT88.4 R80, [R227+0x800] ;  /* 0x00080000e350783b */ /* 0x000ea60000004200 */
[--C-:B-1----:R-:W-:Y:S04]  /*cea0*/  FFMA.FTZ R2, R247, c[0x0][0x2d0], -R75.reuse ;  /* 0x0000b400f7027a23 */ /* 0x102fe8000001084b */
[----:B------:R1:W-:Y:S01]  /*ceb0*/  MUFU.EX2 R132, R2 ;  /* 0x0000000200847308 */ /* 0x0003e20000000800 */
[-C--:B--2---:R-:W-:Y:S03]  /*cec0*/  HMMA.16816.F32.BF16 R52, R76, R80.reuse, R52 ;  /* 0x000000504c34723c */ /* 0x084fe60000041834 */
[--C-:B-1----:R-:W-:Y:S05]  /*ced0*/  FFMA.FTZ R2, R248, c[0x0][0x2d0], -R75.reuse ;  /* 0x0000b400f8027a23 */ /* 0x102fea000001084b */
[C---:B------:R-:W-:Y:S01]  /*cee0*/  HMMA.16816.F32.BF16 R56, R84.reuse, R80, R56 ;  /* 0x000000505438723c */ /* 0x040fe20000041838 */
[----:B------:R1:W-:Y:S07]  /*cef0*/  MUFU.EX2 R145, R2 ;  /* 0x0000000200917308 */ /* 0x0003ee0000000800 */
[-C--:B------:R-:W-:Y:S08]  /*cf00*/  HMMA.16816.F32.BF16 R60, R84, R82.reuse, R60 ;  /* 0x00000052543c723c */ /* 0x080ff0000004183c */
[----:B------:R-:W-:Y:S01]  /*cf10*/  HMMA.16816.F32.BF16 R64, R76, R82, R64 ;  /* 0x000000524c40723c */ /* 0x000fe20000041840 */
[----:B------:R-:W2:Y:S06]  /*cf20*/  LDSM.16.MT88.4 R80, [R224+0x1000] ;  /* 0x00100000e050783b */ /* 0x000eac0000004200 */
[----:B------:R-:W-:Y:S01]  /*cf30*/  FFMA.FTZ R76, R171, c[0x0][0x2d0], -R92 ;  /* 0x0000b400ab4c7a23 */ /* 0x000fe2000001085c */
[----:B------:R-:W-:Y:S01]  /*cf40*/  F2FP.BF16.PACK_AB R78, R154, R146 ;  /* 0x000000929a4e723e */ /* 0x000fe200000010ff */
[--C-:B-1----:R-:W-:Y:S02]  /*cf50*/  FFMA.FTZ R2, R249, c[0x0][0x2d0], -R75.reuse ;  /* 0x0000b400f9027a23 */ /* 0x102fe4000001084b */
[----:B------:R1:W-:Y:S01]  /*cf60*/  MUFU.EX2 R126, R76 ;  /* 0x0000004c007e7308 */ /* 0x0003e20000000800 */
[----:B------:R-:W-:Y:S01]  /*cf70*/  IMAD.MOV.U32 R171, RZ, RZ, R150 ;  /* 0x000000ffffab7224 */ /* 0x000fe200078e0096 */
[----:B----4-:R-:W-:Y:S01]  /*cf80*/  F2FP.BF16.PACK_AB R77, R130, R127 ;  /* 0x0000007f824d723e */ /* 0x010fe200000010ff */
[----:B------:R-:W-:Y:S01]  /*cf90*/  FFMA.FTZ R150, R112, c[0x0][0x2d0], -R88 ;  /* 0x0000b40070967a23 */ /* 0x000fe20000010858 */
[----:B------:R-:W-:Y:S01]  /*cfa0*/  F2FP.BF16.PACK_AB R79, R153, R144 ;  /* 0x00000090994f723e */ /* 0x000fe200000010ff */
[----:B------:R-:W-:Y:S01]  /*cfb0*/  FFMA.FTZ R88, R119, c[0x0][0x2d0], -R75 ;  /* 0x0000b40077587a23 */ /* 0x000fe2000001084b */
[----:B------:R-:W-:Y:S01]  /*cfc0*/  MOV R181, R171 ;  /* 0x000000ab00b57202 */ /* 0x000fe20000000f00 */
[----:B------:R-:W-:Y:S02]  /*cfd0*/  IMAD.MOV.U32 R171, RZ, RZ, R159 ;  /* 0x000000ffffab7224 */ /* 0x000fe400078e009f */
[--C-:B------:R-:W-:Y:S01]  /*cfe0*/  FFMA.FTZ R112, R251, c[0x0][0x2d0], -R75.reuse ;  /* 0x0000b400fb707a23 */ /* 0x100fe2000001084b */
[----:B------:R3:W4:Y:S10]  /*cff0*/  MUFU.EX2 R147, R2 ;  /* 0x0000000200937308 */ /* 0x0007340000000800 */
[----:B------:R-:W-:Y:S01]  /*d000*/  MUFU.EX2 R159, R88 ;  /* 0x00000058009f7308 */ /* 0x000fe20000000800 */
[----:B-1----:R-:W-:Y:S09]  /*d010*/  F2FP.BF16.PACK_AB R76, R131, R128 ;  /* 0x00000080834c723e */ /* 0x002ff200000010ff */
[----:B------:R-:W-:Y:S01]  /*d020*/  MUFU.EX2 R202, R181 ;  /* 0x000000b500ca7308 */ /* 0x000fe20000000800 */
[-C--:B--2---:R-:W-:Y:S03]  /*d030*/  HMMA.16816.F32.BF16 R4, R76, R80.reuse, R4 ;  /* 0x000000504c04723c */ /* 0x084fe60000041804 */
[--C-:B---3--:R-:W-:Y:S01]  /*d040*/  FFMA.FTZ R2, R250, c[0x0][0x2d0], -R92.reuse ;  /* 0x0000b400fa027a23 */ /* 0x108fe2000001085c */
[----:B----4-:R-:W-:Y:S05]  /*d050*/  F2FP.BF16.PACK_AB R86, R147, R145 ;  /* 0x000000919356723e */ /* 0x010fea00000010ff */
[----:B------:R1:W2:Y:S03]  /*d060*/  MUFU.EX2 R122, R2 ;  /* 0x00000002007a7308 */ /* 0x0002a60000000800 */
[--C-:B-1----:R-:W-:Y:S01]  /*d070*/  FFMA.FTZ R2, R239, c[0x0][0x2d0], -R92.reuse ;  /* 0x0000b400ef027a23 */ /* 0x102fe2000001085c */
[----:B--2---:R-:W-:Y:S01]  /*d080*/  F2FP.BF16.PACK_AB R85, R126, R122 ;  /* 0x0000007a7e55723e */ /* 0x004fe200000010ff */
[----:B------:R1:W5:Y:S05]  /*d090*/  LDL.LU R239, [R1+0xa0] ;  /* 0x0000a00001ef7983 */ /* 0x00036a0000300800 */
[----:B------:R2:W-:Y:S01]  /*d0a0*/  MUFU.EX2 R142, R2 ;  /* 0x00000002008e7308 */ /* 0x0005e20000000800 */
[----:B------:R1:W5:Y:S04]  /*d0b0*/  LDL.LU R240, [R1+0x9c] ;  /* 0x00009c0001f07983 */ /* 0x0003680000300800 */
[----:B------:R1:W5:Y:S04]  /*d0c0*/  LDL.LU R233, [R1+0x98] ;  /* 0x0000980001e97983 */ /* 0x0003680000300800 */
[----:B------:R1:W5:Y:S04]  /*d0d0*/  LDL.LU R234, [R1+0x94] ;  /* 0x0000940001ea7983 */ /* 0x0003680000300800 */
[----:B------:R1:W5:Y:S04]  /*d0e0*/  LDL.LU R119, [R1+0x90] ;  /* 0x0000900001777983 */ /* 0x0003680000300800 */
[----:B------:R1:W5:Y:S01]  /*d0f0*/  LDL.LU R230, [R1+0x8c] ;  /* 0x00008c0001e67983 */ /* 0x0003620000300800 */
[----:B--2---:R-:W-:Y:S01]  /*d100*/  FFMA.FTZ R2, R178, c[0x0][0x2d0], -R92 ;  /* 0x0000b400b2027a23 */ /* 0x004fe2000001085c */
[----:B------:R-:W-:Y:S01]  /*d110*/  MOV R178, R169 ;  /* 0x000000a900b27202 */ /* 0x000fe20000000f00 */
[----:B------:R-:W-:Y:S02]  /*d120*/  IMAD.MOV.U32 R169, RZ, RZ, R136 ;  /* 0x000000ffffa97224 */ /* 0x000fe400078e0088 */
[----:B------:R2:W3:Y:S01]  /*d130*/  MUFU.EX2 R143, R2 ;  /* 0x00000002008f7308 */ /* 0x0004e20000000800 */
[--C-:B------:R-:W-:Y:S02]  /*d140*/  FFMA.FTZ R136, R244, c[0x0][0x2d0], -R75.reuse ;  /* 0x0000b400f4887a23 */ /* 0x100fe4000001084b */
[----:B------:R-:W-:Y:S07]  /*d150*/  FFMA.FTZ R75, R189, c[0x0][0x2d0], -R75 ;  /* 0x0000b400bd4b7a23 */ /* 0x000fee000001084b */
[----:B------:R4:W-:Y:S10]  /*d160*/  MUFU.EX2 R217, R178 ;  /* 0x000000b200d97308 */ /* 0x0009f40000000800 */
[----:B------:R-:W-:Y:S01]  /*d170*/  MUFU.EX2 R75, R75 ;  /* 0x0000004b004b7308 */ /* 0x000fe20000000800 */
[----:B--2---:R-:W2:Y:S01]  /*d180*/  LDL.LU R2, [R1+0x10] ;  /* 0x0000100001027983 */ /* 0x004ea20000300800 */
[----:B---3--:R-:W-:Y:S03]  /*d190*/  F2FP.BF16.PACK_AB R87, R143, R142 ;  /* 0x0000008e8f57723e */ /* 0x008fe600000010ff */
[----:B------:R-:W3:Y:S05]  /*d1a0*/  LDL.LU R84, [R1+0x18] ;  /* 0x0000180001547983 */ /* 0x000eea0000300800 */
[----:B------:R1:W-:Y:S01]  /*d1b0*/  MUFU.EX2 R189, R177 ;  /* 0x000000b100bd7308 */ /* 0x0003e20000000800 */
[----:B----4-:R-:W-:Y:S04]  /*d1c0*/  MOV R178, R137 ;  /* 0x0000008900b27202 */ /* 0x010fe80000000f00 */
[----:B------:R-:W-:Y:S05]  /*d1d0*/  MOV R179, R178 ;  /* 0x000000b200b37202 */ /* 0x000fea0000000f00 */
[----:B------:R4:W2:Y:S01]  /*d1e0*/  MUFU.EX2 R137, R89 ;  /* 0x0000005900897308 */ /* 0x0008a20000000800 */
[----:B------:R-:W-:Y:S01]  /*d1f0*/  MOV R178, R160 ;  /* 0x000000a000b27202 */ /* 0x000fe20000000f00 */
[----:B------:R-:W-:Y:S02]  /*d200*/  FFMA.FTZ R102, R179, c[0x0][0x2d0], -R92 ;  /* 0x0000b400b3667a23 */ /* 0x000fe4000001085c */
[----:B------:R-:W-:Y:S06]  /*d210*/  IMAD.MOV.U32 R179, RZ, RZ, R172 ;  /* 0x000000ffffb37224 */ /* 0x000fec00078e00ac */
[----:B------:R-:W-:Y:S01]  /*d220*/  MUFU.EX2 R172, R102 ;  /* 0x0000006600ac7308 */ /* 0x000fe20000000800 */
[----:B-1----:R-:W-:Y:S09]  /*d230*/  IMAD.MOV.U32 R177, RZ, RZ, R174 ;  /* 0x000000ffffb17224 */ /* 0x002ff200078e00ae */
[----:B------:R-:W-:Y:S01]  /*d240*/  MUFU.EX2 R102, R166 ;  /* 0x000000a600667308 */ /* 0x000fe20000000800 */
[----:B----4-:R-:W-:Y:S09]  /*d250*/  LDSM.16.MT88.4 R88, [R227+0x1000] ;  /* 0x00100000e358783b */ /* 0x010ff20000004200 */
[----:B------:R-:W-:Y:S10]  /*d260*/  MUFU.EX2 R160, R100 ;  /* 0x0000006400a07308 */ /* 0x000ff40000000800 */
[----:B------:R1:W-:Y:S10]  /*d270*/  MUFU.EX2 R192, R178 ;  /* 0x000000b200c07308 */ /* 0x0003f40000000800 */
[----:B------:R-:W-:Y:S10]  /*d280*/  MUFU.EX2 R174, R112 ;  /* 0x0000007000ae7308 */ /* 0x000ff40000000800 */
[----:B------:R-:W-:Y:S01]  /*d290*/  MUFU.EX2 R112, R104 ;  /* 0x0000006800707308 */ /* 0x000fe20000000800 */
[----:B-1----:R-:W-:Y:S09]  /*d2a0*/  MOV R178, R173 ;  /* 0x000000ad00b27202 */ /* 0x002ff20000000f00 */
[----:B------:R-:W-:Y:S10]  /*d2b0*/  MUFU.EX2 R104, R151 ;  /* 0x0000009700687308 */ /* 0x000ff40000000800 */
[----:B------:R-:W-:Y:S01]  /*d2c0*/  MUFU.EX2 R173, R101 ;  /* 0x0000006500ad7308 */ /* 0x000fe20000000800 */
[----:B--2---:R-:W-:Y:S02]  /*d2d0*/  FFMA.FTZ R69, R69, R2, R186 ;  /* 0x0000000245457223 */ /* 0x004fe400000100ba */
[----:B------:R-:W2:Y:S07]  /*d2e0*/  LDL.LU R2, [R1+0x14] ;  /* 0x0000140001027983 */ /* 0x000eae0000300800 */
[----:B------:R-:W-:Y:S01]  /*d2f0*/  MUFU.EX2 R186, R108 ;  /* 0x0000006c00ba7308 */ /* 0x000fe20000000800 */
[----:B---3--:R-:W-:Y:S01]  /*d300*/  FFMA.FTZ R105, R68, R84, R105 ;  /* 0x0000005444697223 */ /* 0x008fe20000010069 */
[----:B------:R-:W-:Y:S07]  /*d310*/  F2FP.BF16.PACK_AB R84, R132, R124 ;  /* 0x0000007c8454723e */ /* 0x000fee00000010ff */
[C---:B------:R-:W-:Y:S01]  /*d320*/  HMMA.16816.F32.BF16 R8, R84.reuse, R80, R8 ;  /* 0x000000505408723c */ /* 0x040fe20000041808 */
[----:B------:R-:W-:Y:S07]  /*d330*/  MUFU.EX2 R108, R177 ;  /* 0x000000b1006c7308 */ /* 0x000fee0000000800 */
[-C--:B------:R-:W-:Y:S08]  /*d340*/  HMMA.16816.F32.BF16 R12, R84, R82.reuse, R12 ;  /* 0x00000052540c723c */ /* 0x080ff0000004180c */
[C---:B------:R-:W-:Y:S01]  /*d350*/  HMMA.16816.F32.BF16 R16, R76.reuse, R82, R16 ;  /* 0x000000524c10723c */ /* 0x040fe20000041810 */
[----:B------:R-:W1:Y:S07]  /*d360*/  LDSM.16.MT88.4 R80, [R228+0x1000] ;  /* 0x00100000e450783b */ /* 0x000e6e0000004200 */
[-C--:B-1----:R-:W-:Y:S08]  /*d370*/  HMMA.16816.F32.BF16 R20, R76, R80.reuse, R20 ;  /* 0x000000504c14723c */ /* 0x082ff00000041814 */
[C---:B------:R-:W-:Y:S08]  /*d380*/  HMMA.16816.F32.BF16 R24, R84.reuse, R80, R24 ;  /* 0x000000505418723c */ /* 0x040ff00000041818 */
        /* <DEDUP_REMOVED lines=8> */
[-C--:B------:R-:W-:Y:S08]  /*d410*/  HMMA.16816.F32.BF16 R52, R76, R88.reuse, R52 ;  /* 0x000000584c34723c */ /* 0x080ff00000041834 */
[C---:B------:R-:W-:Y:S08]  /*d420*/  HMMA.16816.F32.BF16 R56, R84.reuse, R88, R56 ;  /* 0x000000585438723c */ /* 0x040ff00000041838 */
[-C--:B------:R-:W-:Y:S07]  /*d430*/  HMMA.16816.F32.BF16 R60, R84, R90.reuse, R60 ;  /* 0x0000005a543c723c */ /* 0x080fee000004183c */
[----:B------:R-:W-:Y:S01]  /*d440*/  F2FP.BF16.PACK_AB R84, R159, R137 ;  /* 0x000000899f54723e */ /* 0x000fe200000010ff */
[----:B------:R-:W-:Y:S01]  /*d450*/  HMMA.16816.F32.BF16 R64, R76, R90, R64 ;  /* 0x0000005a4c40723c */ /* 0x000fe20000041840 */
[----:B------:R-:W-:Y:S03]  /*d460*/  LDSM.16.MT88.4 R88, [R227+0x1800] ;  /* 0x00180000e358783b */ /* 0x000fe60000004200 */
[----:B------:R-:W-:Y:S03]  /*d470*/  F2FP.BF16.PACK_AB R86, R197, R158 ;  /* 0x0000009ec556723e */ /* 0x000fe600000010ff */
[----:B------:R-:W-:Y:S02]  /*d480*/  F2FP.BF16.PACK_AB R76, R155, R139 ;  /* 0x0000008b9b4c723e */ /* 0x000fe400000010ff */
[----:B------:R-:W-:Y:S03]  /*d490*/  F2FP.BF16.PACK_AB R78, R217, R213 ;  /* 0x000000d5d94e723e */ /* 0x000fe600000010ff */
[----:B------:R-:W-:Y:S02]  /*d4a0*/  F2FP.BF16.PACK_AB R77, R208, R138 ;  /* 0x0000008ad04d723e */ /* 0x000fe400000010ff */
[----:B------:R-:W-:Y:S07]  /*d4b0*/  F2FP.BF16.PACK_AB R79, R216, R210 ;  /* 0x000000d2d84f723e */ /* 0x000fee00000010ff */
[-C--:B-1----:R-:W-:Y:S03]  /*d4c0*/  HMMA.16816.F32.BF16 R4, R76, R80.reuse, R4 ;  /* 0x000000504c04723c */ /* 0x082fe60000041804 */
[----:B--2---:R-:W-:Y:S02]  /*d4d0*/  FFMA.FTZ R68, R3, R2, R184 ;  /* 0x0000000203447223 */ /* 0x004fe400000100b8 */
[----:B------:R-:W2:Y:S01]  /*d4e0*/  LDL.LU R3, [R1+0x1c] ;  /* 0x00001c0001037983 */ /* 0x000ea20000300800 */
[----:B------:R-:W-:Y:S01]  /*d4f0*/  FFMA.FTZ R2, R152, c[0x0][0x2d0], -R92 ;  /* 0x0000b40098027a23 */ /* 0x000fe2000001085c */
[----:B------:R-:W-:Y:S01]  /*d500*/  MUFU.EX2 R184, R134 ;  /* 0x0000008600b87308 */ /* 0x000fe20000000800 */
[----:B------:R-:W-:Y:S04]  /*d510*/  FADD.FTZ R68, R194, R68 ;  /* 0x00000044c2447221 */ /* 0x000fe80000010000 */
[----:B------:R-:W-:Y:S05]  /*d520*/  FADD.FTZ R68, R200, R68 ;  /* 0x00000044c8447221 */ /* 0x000fea0000010000 */
[----:B------:R1:W-:Y:S02]  /*d530*/  MUFU.EX2 R152, R2 ;  /* 0x0000000200987308 */ /* 0x0003e40000000800 */
[--C-:B-1----:R-:W-:Y:S08]  /*d540*/  FFMA.FTZ R2, R156, c[0x0][0x2d0], -R92.reuse ;  /* 0x0000b4009c027a23 */ /* 0x102ff0000001085c */
[----:B------:R1:W3:Y:S02]  /*d550*/  MUFU.EX2 R156, R2 ;  /* 0x00000002009c7308 */ /* 0x0002e40000000800 */
[--C-:B-1----:R-:W-:Y:S01]  /*d560*/  FFMA.FTZ R2, R169, c[0x0][0x2d0], -R92.reuse ;  /* 0x0000b400a9027a23 */ /* 0x102fe2000001085c */
[----:B---3--:R-:W-:Y:S01]  /*d570*/  F2FP.BF16.PACK_AB R85, R156, R152 ;  /* 0x000000989c55723e */ /* 0x008fe200000010ff */
[----:B------:R-:W-:Y:S06]  /*d580*/  IMAD.MOV.U32 R169, RZ, RZ, R157 ;  /* 0x000000ffffa97224 */ /* 0x000fec00078e009d */
[----:B------:R1:W-:Y:S02]  /*d590*/  MUFU.EX2 R157, R2 ;  /* 0x00000002009d7308 */ /* 0x0003e40000000800 */
[--C-:B-1----:R-:W-:Y:S01]  /*d5a0*/  FFMA.FTZ R2, R168, c[0x0][0x2d0], -R92.reuse ;  /* 0x0000b400a8027a23 */ /* 0x102fe2000001085c */
[----:B------:R-:W-:Y:S07]  /*d5b0*/  MOV R168, R161 ;  /* 0x000000a100a87202 */ /* 0x000fee0000000f00 */
[----:B------:R1:W3:Y:S02]  /*d5c0*/  MUFU.EX2 R161, R2 ;  /* 0x0000000200a17308 */ /* 0x0002e40000000800 */
[----:B-1----:R-:W-:Y:S01]  /*d5d0*/  FFMA.FTZ R2, R169, c[0x0][0x2d0], -R92 ;  /* 0x0000b400a9027a23 */ /* 0x002fe2000001085c */
[----:B---3--:R-:W-:Y:S07]  /*d5e0*/  F2FP.BF16.PACK_AB R87, R161, R157 ;  /* 0x0000009da157723e */ /* 0x008fee00000010ff */
[----:B------:R1:W-:Y:S01]  /*d5f0*/  MUFU.EX2 R169, R2 ;  /* 0x0000000200a97308 */ /* 0x0003e20000000800 */
[C---:B------:R-:W-:Y:S08]  /*d600*/  HMMA.16816.F32.BF16 R8, R84.reuse, R80, R8 ;  /* 0x000000505408723c */ /* 0x040ff00000041808 */
[-C--:B------:R-:W-:Y:S08]  /*d610*/  HMMA.16816.F32.BF16 R12, R84, R82.reuse, R12 ;  /* 0x00000052540c723c */ /* 0x080ff0000004180c */
[C---:B------:R-:W-:Y:S01]  /*d620*/  HMMA.16816.F32.BF16 R16, R76.reuse, R82, R16 ;  /* 0x000000524c10723c */ /* 0x040fe20000041810 */
[----:B------:R-:W-:Y:S03]  /*d630*/  LDSM.16.MT88.4 R80, [R224+0x2000] ;  /* 0x00200000e050783b */ /* 0x000fe60000004200 */
[----:B-1----:R-:W-:Y:S04]  /*d640*/  FADD.FTZ R2, R205, R69 ;  /* 0x00000045cd027221 */ /* 0x002fe80000010000 */
[----:B------:R-:W-:Y:S04]  /*d650*/  FADD.FTZ R2, R222, R2 ;  /* 0x00000002de027221 */ /* 0x000fe80000010000 */
[----:B------:R-:W-:Y:S02]  /*d660*/  FADD.FTZ R100, R221, R2 ;  /* 0x00000002dd647221 */ /* 0x000fe40000010000 */
[----:B------:R-:W-:Y:S04]  /*d670*/  FADD.FTZ R2, R211, R68 ;  /* 0x00000044d3027221 */ /* 0x000fe80000010000 */
[----:B------:R-:W-:Y:S01]  /*d680*/  FADD.FTZ R2, R117, R2 ;  /* 0x0000000275027221 */ /* 0x000fe20000010000 */
[----:B------:R-:W-:Y:S03]  /*d690*/  MOV R117, R72 ;  /* 0x0000004800757202 */ /* 0x000fe60000000f00 */
[----:B------:R-:W-:Y:S02]  /*d6a0*/  FADD.FTZ R2, R121, R2 ;  /* 0x0000000279027221 */ /* 0x000fe40000010000 */
[----:B--2---:R-:W-:Y:S02]  /*d6b0*/  FFMA.FTZ R3, R0, R3, R185 ;  /* 0x0000000300037223 */ /* 0x004fe400000100b9 */
[--C-:B------:R-:W-:Y:S01]  /*d6c0*/  FFMA.FTZ R0, R168, c[0x0][0x2d0], -R92.reuse ;  /* 0x0000b400a8007a23 */ /* 0x100fe2000001085c */
[----:B------:R-:W-:Y:S01]  /*d6d0*/  MUFU.EX2 R185, R109 ;  /* 0x0000006d00b97308 */ /* 0x000fe20000000800 */
[----:B------:R-:W-:Y:S04]  /*d6e0*/  FADD.FTZ R3, R193, R3 ;  /* 0x00000003c1037221 */ /* 0x000fe80000010000 */
[----:B------:R-:W-:Y:S04]  /*d6f0*/  FADD.FTZ R3, R187, R3 ;  /* 0x00000003bb037221 */ /* 0x000fe80000010000 */
[----:B------:R-:W-:Y:S01]  /*d700*/  FADD.FTZ R69, R188, R3 ;  /* 0x00000003bc457221 */ /* 0x000fe20000010000 */
[----:B------:R1:W-:Y:S03]  /*d710*/  MUFU.EX2 R168, R0 ;  /* 0x0000000000a87308 */ /* 0x0003e60000000800 */
[----:B------:R-:W-:Y:S07]  /*d720*/  FADD.FTZ R69, R111, R69 ;  /* 0x000000456f457221 */ /* 0x000fee0000010000 */
[----:B------:R-:W2:Y:S10]  /*d730*/  MUFU.EX2 R109, R148 ;  /* 0x00000094006d7308 */ /* 0x000eb40000000800 */
[----:B------:R3:W-:Y:S01]  /*d740*/  MUFU.EX2 R187, R176 ;  /* 0x000000b000bb7308 */ /* 0x0007e20000000800 */
[--C-:B-1----:R-:W-:Y:S09]  /*d750*/  FFMA.FTZ R0, R170, c[0x0][0x2d0], -R92.reuse ;  /* 0x0000b400aa007a23 */ /* 0x102ff2000001085c */
[----:B------:R1:W-:Y:S01]  /*d760*/  MUFU.EX2 R170, R0 ;  /* 0x0000000000aa7308 */ /* 0x0003e20000000800 */
[----:B--2---:R-:W-:Y:S09]  /*d770*/  F2FP.BF16.PACK_AB R181, R107, R109 ;  /* 0x0000006d6bb5723e */ /* 0x004ff200000010ff */
[----:B------:R-:W-:Y:S01]  /*d780*/  MUFU.EX2 R111, R179 ;  /* 0x000000b3006f7308 */ /* 0x000fe20000000800 */
[----:B---3--:R-:W-:Y:S09]  /*d790*/  MOV R176, R175 ;  /* 0x000000af00b07202 */ /* 0x008ff20000000f00 */
[----:B------:R-:W2:Y:S01]  /*d7a0*/  MUFU.EX2 R106, R176 ;  /* 0x000000b0006a7308 */ /* 0x000ea20000000800 */
[----:B-1----:R-:W-:Y:S02]  /*d7b0*/  FFMA.FTZ R0, R171, c[0x0][0x2d0], -R92 ;  /* 0x0000b400ab007a23 */ /* 0x002fe4000001085c */
[----:B------:R-:W1:Y:S07]  /*d7c0*/  LDSM.16.MT88.4 R92, [R228+0x1800] ;  /* 0x00180000e45c783b */ /* 0x000e6e0000004200 */
[----:B------:R3:W-:Y:S10]  /*d7d0*/  MUFU.EX2 R171, R0 ;  /* 0x0000000000ab7308 */ /* 0x0007f40000000800 */
[----:B------:R-:W-:Y:S01]  /*d7e0*/  MUFU.EX2 R175, R110 ;  /* 0x0000006e00af7308 */ /* 0x000fe20000000800 */
[----:B--2---:R-:W-:Y:S09]  /*d7f0*/  F2FP.BF16.PACK_AB R182, R106, R108 ;  /* 0x0000006c6ab6723e */ /* 0x004ff200000010ff */
[----:B------:R-:W2:Y:S01]  /*d800*/  MUFU.EX2 R110, R178 ;  /* 0x000000b2006e7308 */ /* 0x000ea20000000800 */
[----:B---3--:R-:W-:Y:S04]  /*d810*/  FADD.FTZ R0, R201, R105 ;  /* 0x00000069c9007221 */ /* 0x008fe80000010000 */
[----:B------:R-:W-:Y:S05]  /*d820*/  FADD.FTZ R0, R214, R0 ;  /* 0x00000000d6007221 */ /* 0x000fea0000010000 */
[----:B------:R3:W4:Y:S01]  /*d830*/  MUFU.EX2 R105, R150 ;  /* 0x0000009600697308 */ /* 0x0007220000000800 */
[----:B------:R-:W-:Y:S02]  /*d840*/  FADD.FTZ R71, R215, R0 ;  /* 0x00000000d7477221 */ /* 0x000fe40000010000 */
[----:B------:R-:W-:Y:S01]  /*d850*/  FADD.FTZ R0, R116, R100 ;  /* 0x0000006474007221 */ /* 0x000fe20000010000 */
[----:B------:R-:W-:Y:S01]  /*d860*/  MOV R116, R73 ;  /* 0x0000004900747202 */ /* 0x000fe20000000f00 */
[-C--:B-1----:R-:W-:Y:S03]  /*d870*/  HMMA.16816.F32.BF16 R20, R76, R92.reuse, R20 ;  /* 0x0000005c4c14723c */ /* 0x082fe60000041814 */
[----:B------:R-:W-:Y:S02]  /*d880*/  FADD.FTZ R68, R118, R0 ;  /* 0x0000000076447221 */ /* 0x000fe40000010000 */
[----:B------:R-:W-:Y:S02]  /*d890*/  FADD.FTZ R0, R113, R69 ;  /* 0x0000004571007221 */ /* 0x000fe40000010000 */
[----:B------:R-:W-:Y:S01]  /*d8a0*/  MUFU.EX2 R113, R103 ;  /* 0x0000006700717308 */ /* 0x000fe20000000800 */
[C---:B------:R-:W-:Y:S04]  /*d8b0*/  HMMA.16816.F32.BF16 R24, R84.reuse, R92, R24 ;  /* 0x0000005c5418723c */ /* 0x040fe80000041818 */
[----:B------:R-:W-:Y:S01]  /*d8c0*/  FADD.FTZ R69, R115, R0 ;  /* 0x0000000073457221 */ /* 0x000fe20000010000 */
[----:B--2---:R-:W-:Y:S01]  /*d8d0*/  F2FP.BF16.PACK_AB R180, R110, R111 ;  /* 0x0000006f6eb4723e */ /* 0x004fe200000010ff */
[----:B------:R-:W2:Y:S01]  /*d8e0*/  LDL R115, [R1+0x8] ;  /* 0x0000080001737983 */ /* 0x000ea20000100800 */
[----:B------:R-:W-:Y:S01]  /*d8f0*/  FADD.FTZ R68, R129, R68 ;  /* 0x0000004481447221 */ /* 0x000fe20000010000 */
[-C--:B------:R-:W-:Y:S01]  /*d900*/  HMMA.16816.F32.BF16 R28, R84, R94.reuse, R28 ;  /* 0x0000005e541c723c */ /* 0x080fe2000004181c */
[----:B------:R-:W1:Y:S01]  /*d910*/  MUFU.EX2 R103, R165 ;  /* 0x000000a500677308 */ /* 0x000e620000000800 */
[----:B---3--:R-:W-:Y:S02]  /*d920*/  LDSM.16.MT88.4 R148, [R228+0x3000] ;  /* 0x00300000e494783b */ /* 0x008fe40000004200 */
[----:B----4-:R-:W-:Y:S01]  /*d930*/  F2FP.BF16.PACK_AB R183, R104, R105 ;  /* 0x0000006968b7723e */ /* 0x010fe200000010ff */
[----:B------:R-:W-:Y:S02]  /*d940*/  FADD.FTZ R3, R114, R71 ;  /* 0x0000004772037221 */ /* 0x000fe40000010000 */
[----:B------:R-:W-:Y:S01]  /*d950*/  FADD.FTZ R71, R123, R2 ;  /* 0x000000027b477221 */ /* 0x000fe20000010000 */
[C---:B------:R-:W-:Y:S02]  /*d960*/  HMMA.16816.F32.BF16 R32, R76.reuse, R94, R32 ;  /* 0x0000005e4c20723c */ /* 0x040fe40000041820 */
[----:B------:R-:W3:Y:S01]  /*d970*/  LDSM.16.MT88.4 R92, [R228+0x2000] ;  /* 0x00200000e45c783b */ /* 0x000ee20000004200 */
[----:B------:R-:W-:Y:S01]  /*d980*/  MUFU.EX2 R114, R136 ;  /* 0x0000008800727308 */ /* 0x000fe20000000800 */
[----:B------:R-:W-:Y:S02]  /*d990*/  FADD.FTZ R2, R135, R68 ;  /* 0x0000004487027221 */ /* 0x000fe40000010000 */
[----:B------:R-:W-:Y:S02]  /*d9a0*/  FADD.FTZ R3, R120, R3 ;  /* 0x0000000378037221 */ /* 0x000fe40000010000 */
[-C--:B------:R-:W-:Y:S04]  /*d9b0*/  HMMA.16816.F32.BF16 R36, R76, R96.reuse, R36 ;  /* 0x000000604c24723c */ /* 0x080fe80000041824 */
[----:B------:R-:W-:Y:S02]  /*d9c0*/  FADD.FTZ R3, R125, R3 ;  /* 0x000000037d037221 */ /* 0x000fe40000010000 */
[----:B------:R-:W-:Y:S02]  /*d9d0*/  FADD.FTZ R2, R128, R2 ;  /* 0x0000000280027221 */ /* 0x000fe40000010000 */
[C---:B------:R-:W-:Y:S04]  /*d9e0*/  HMMA.16816.F32.BF16 R40, R84.reuse, R96, R40 ;  /* 0x000000605428723c */ /* 0x040fe80000041828 */
[----:B------:R-:W-:Y:S01]  /*d9f0*/  FADD.FTZ R0, R133, R3 ;  /* 0x0000000385007221 */ /* 0x000fe20000010000 */
[----:B-1----:R-:W-:Y:S01]  /*da00*/  F2FP.BF16.PACK_AB R176, R102, R103 ;  /* 0x0000006766b0723e */ /* 0x002fe200000010ff */
[----:B------:R-:W-:Y:S02]  /*da10*/  FADD.FTZ R101, R131, R2 ;  /* 0x0000000283657221 */ /* 0x000fe40000010000 */
[-C--:B------:R-:W-:Y:S04]  /*da20*/  HMMA.16816.F32.BF16 R44, R84, R98.reuse, R44 ;  /* 0x00000062542c723c */ /* 0x080fe8000004182c */
[----:B------:R-:W-:Y:S02]  /*da30*/  FADD.FTZ R3, R140, R69 ;  /* 0x000000458c037221 */ /* 0x000fe40000010000 */
[----:B------:R-:W-:Y:S01]  /*da40*/  MUFU.EX2 R69, R164 ;  /* 0x000000a400457308 */ /* 0x000fe20000000800 */
[----:B------:R-:W-:Y:S01]  /*da50*/  FADD.FTZ R0, R127, R0 ;  /* 0x000000007f007221 */ /* 0x000fe20000010000 */
[C---:B------:R-:W-:Y:S01]  /*da60*/  HMMA.16816.F32.BF16 R48, R76.reuse, R98, R48 ;  /* 0x000000624c30723c */ /* 0x040fe20000041830 */
[----:B------:R-:W1:Y:S03]  /*da70*/  LDSM.16.MT88.4 R96, [R225+0x2000] ;  /* 0x00200000e160783b */ /* 0x000e660000004200 */
[----:B------:R-:W-:Y:S02]  /*da80*/  FADD.FTZ R68, R141, R71 ;  /* 0x000000478d447221 */ /* 0x000fe40000010000 */
[----:B------:R-:W-:Y:S02]  /*da90*/  FADD.FTZ R3, R122, R3 ;  /* 0x000000037a037221 */ /* 0x000fe40000010000 */
[-C--:B------:R-:W-:Y:S01]  /*daa0*/  HMMA.16816.F32.BF16 R52, R76, R88.reuse, R52 ;  /* 0x000000584c34723c */ /* 0x080fe20000041834 */
[----:B------:R-:W4:Y:S03]  /*dab0*/  MUFU.EX2 R71, R218 ;  /* 0x000000da00477308 */ /* 0x000f260000000800 */
[----:B------:R-:W-:Y:S02]  /*dac0*/  FADD.FTZ R68, R124, R68 ;  /* 0x000000447c447221 */ /* 0x000fe40000010000 */
[----:B------:R-:W-:Y:S02]  /*dad0*/  FADD.FTZ R100, R130, R0 ;  /* 0x0000000082647221 */ /* 0x000fe40000010000 */
[C---:B------:R-:W-:Y:S04]  /*dae0*/  HMMA.16816.F32.BF16 R56, R84.reuse, R88, R56 ;  /* 0x000000585438723c */ /* 0x040fe80000041838 */
[----:B------:R-:W-:Y:S02]  /*daf0*/  FADD.FTZ R2, R132, R68 ;  /* 0x0000004484027221 */ /* 0x000fe40000010000 */
[----:B------:R-:W-:Y:S01]  /*db00*/  LDSM.16.MT88.4 R132, [R224+0x3000] ;  /* 0x00300000e084783b */ /* 0x000fe20000004200 */
[----:B------:R-:W-:Y:S01]  /*db10*/  FADD.FTZ R0, R126, R3 ;  /* 0x000000037e007221 */ /* 0x000fe20000010000 */
[-C--:B------:R-:W-:Y:S04]  /*db20*/  HMMA.16816.F32.BF16 R60, R84, R90.reuse, R60 ;  /* 0x0000005a543c723c */ /* 0x080fe8000004183c */
[----:B------:R-:W-:Y:S02]  /*db30*/  FADD.FTZ R68, R146, R101 ;  /* 0x0000006592447221 */ /* 0x000fe40000010000 */
[----:B------:R-:W-:Y:S01]  /*db40*/  FADD.FTZ R3, R144, R100 ;  /* 0x0000006490037221 */ /* 0x000fe20000010000 */
[----:B------:R-:W-:Y:S01]  /*db50*/  F2FP.BF16.PACK_AB R84, R198, R160 ;  /* 0x000000a0c654723e */ /* 0x000fe200000010ff */
[----:B------:R-:W-:Y:S01]  /*db60*/  HMMA.16816.F32.BF16 R64, R76, R90, R64 ;  /* 0x0000005a4c40723c */ /* 0x000fe20000041840 */
[----:B------:R-:W1:Y:S03]  /*db70*/  LDSM.16.MT88.4 R88, [R227+0x2000] ;  /* 0x00200000e358783b */ /* 0x000e660000004200 */
[----:B------:R-:W-:Y:S01]  /*db80*/  F2FP.BF16.PACK_AB R86, R207, R204 ;  /* 0x000000cccf56723e */ /* 0x000fe200000010ff */
[----:B------:R-:W-:Y:S01]  /*db90*/  FADD.FTZ R68, R154, R68 ;  /* 0x000000449a447221 */ /* 0x000fe20000010000 */
[----:B------:R-:W-:Y:S01]  /*dba0*/  F2FP.BF16.PACK_AB R85, R168, R169 ;  /* 0x000000a9a855723e */ /* 0x000fe200000010ff */
[----:B------:R-:W-:Y:S01]  /*dbb0*/  FADD.FTZ R3, R153, R3 ;  /* 0x0000000399037221 */ /* 0x000fe20000010000 */
[----:B------:R-:W-:Y:S01]  /*dbc0*/  F2FP.BF16.PACK_AB R76, R202, R163 ;  /* 0x000000a3ca4c723e */ /* 0x000fe200000010ff */
[----:B------:R-:W-:Y:S03]  /*dbd0*/  FADD.FTZ R68, R139, R68 ;  /* 0x000000448b447221 */ /* 0x000fe60000010000 */
[----:B------:R-:W-:Y:S01]  /*dbe0*/  F2FP.BF16.PACK_AB R78, R212, R206 ;  /* 0x000000ced44e723e */ /* 0x000fe200000010ff */
[----:B------:R-:W-:Y:S01]  /*dbf0*/  FADD.FTZ R3, R138, R3 ;  /* 0x000000038a037221 */ /* 0x000fe20000010000 */
[----:B------:R-:W-:Y:S01]  /*dc00*/  F2FP.BF16.PACK_AB R77, R199, R162 ;  /* 0x000000a2c74d723e */ /* 0x000fe200000010ff */
[----:B------:R-:W-:Y:S01]  /*dc10*/  FADD.FTZ R2, R145, R2 ;  /* 0x0000000291027221 */ /* 0x000fe20000010000 */
[----:B------:R-:W-:Y:S01]  /*dc20*/  F2FP.BF16.PACK_AB R79, R209, R203 ;  /* 0x000000cbd14f723e */ /* 0x000fe200000010ff */
[----:B------:R-:W-:Y:S01]  /*dc30*/  FADD.FTZ R3, R208, R3 ;  /* 0x00000003d0037221 */ /* 0x000fe20000010000 */
[----:B------:R-:W-:Y:S01]  /*dc40*/  F2FP.BF16.PACK_AB R87, R171, R170 ;  /* 0x000000aaab57723e */ /* 0x000fe200000010ff */
[----:B------:R-:W-:Y:S01]  /*dc50*/  FADD.FTZ R2, R147, R2 ;  /* 0x0000000293027221 */ /* 0x000fe20000010000 */
[----:B----4-:R-:W-:Y:S01]  /*dc60*/  F2FP.BF16.PACK_AB R179, R69, R71 ;  /* 0x0000004745b3723e */ /* 0x010fe200000010ff */
[----:B------:R-:W-:Y:S02]  /*dc70*/  FADD.FTZ R0, R142, R0 ;  /* 0x000000008e007221 */ /* 0x000fe40000010000 */
[-C--:B------:R-:W-:Y:S03]  /*dc80*/  HMMA.16816.F32.BF16 R4, R76, R80.reuse, R4 ;  /* 0x000000504c04723c */ /* 0x080fe60000041804 */
[----:B------:R-:W-:Y:S02]  /*dc90*/  FADD.FTZ R2, R137, R2 ;  /* 0x0000000289027221 */ /* 0x000fe40000010000 */
[----:B------:R-:W-:Y:S02]  /*dca0*/  FADD.FTZ R0, R143, R0 ;  /* 0x000000008f007221 */ /* 0x000fe40000010000 */
[----:B------:R-:W-:Y:S01]  /*dcb0*/  FADD.FTZ R2, R159, R2 ;  /* 0x000000029f027221 */ /* 0x000fe20000010000 */
[C---:B------:R-:W-:Y:S04]  /*dcc0*/  HMMA.16816.F32.BF16 R8, R84.reuse, R80, R8 ;  /* 0x000000505408723c */ /* 0x040fe80000041808 */
[----:B------:R-:W-:Y:S02]  /*dcd0*/  FADD.FTZ R0, R152, R0 ;  /* 0x0000000098007221 */ /* 0x000fe40000010000 */
[----:B------:R-:W-:Y:S02]  /*dce0*/  IMAD.MOV.U32 R118, RZ, RZ, R70 ;  /* 0x000000ffff767224 */ /* 0x000fe400078e0046 */
[-C--:B------:R-:W-:Y:S04]  /*dcf0*/  HMMA.16816.F32.BF16 R12, R84, R82.reuse, R12 ;  /* 0x00000052540c723c */ /* 0x080fe8000004180c */
[----:B------:R-:W-:Y:S04]  /*dd00*/  FADD.FTZ R0, R156, R0 ;  /* 0x000000009c007221 */ /* 0x000fe80000010000 */
[C---:B------:R-:W-:Y:S01]  /*dd10*/  HMMA.16816.F32.BF16 R16, R76.reuse, R82, R16 ;  /* 0x000000524c10723c */ /* 0x040fe20000041810 */
[----:B------:R-:W4:Y:S07]  /*dd20*/  LDSM.16.MT88.4 R80, [R224+0x2800] ;  /* 0x00280000e050783b */ /* 0x000f2e0000004200 */
[-C--:B---3--:R-:W-:Y:S08]  /*dd30*/  HMMA.16816.F32.BF16 R20, R76, R92.reuse, R20 ;  /* 0x0000005c4c14723c */ /* 0x088ff00000041814 */
[C---:B------:R-:W-:Y:S08]  /*dd40*/  HMMA.16816.F32.BF16 R24, R84.reuse, R92, R24 ;  /* 0x0000005c5418723c */ /* 0x040ff00000041818 */
[-C--:B------:R-:W-:Y:S08]  /*dd50*/  HMMA.16816.F32.BF16 R28, R84, R94.reuse, R28 ;  /* 0x0000005e541c723c */ /* 0x080ff0000004181c */
[C---:B------:R-:W-:Y:S01]  /*dd60*/  HMMA.16816.F32.BF16 R32, R76.reuse, R94, R32 ;  /* 0x0000005e4c20723c */ /* 0x040fe20000041820 */
[----:B------:R-:W3:Y:S07]  /*dd70*/  LDSM.16.MT88.4 R92, [R228+0x2800] ;  /* 0x00280000e45c783b */ /* 0x000eee0000004200 */
        /* <DEDUP_REMOVED lines=10> */
[----:B------:R-:W1:Y:S03]  /*de20*/  LDSM.16.MT88.4 R88, [R227+0x2800] ;  /* 0x00280000e358783b */ /* 0x000e660000004200 */
[----:B------:R-:W-:Y:S02]  /*de30*/  F2FP.BF16.PACK_AB R85, R172, R173 ;  /* 0x000000adac55723e */ /* 0x000fe400000010ff */
[----:B------:R-:W-:Y:S02]  /*de40*/  F2FP.BF16.PACK_AB R86, R114, R184 ;  /* 0x000000b87256723e */ /* 0x000fe400000010ff */
[----:B------:R-:W-:Y:S04]  /*de50*/  F2FP.BF16.PACK_AB R76, R192, R195 ;  /* 0x000000c3c04c723e */ /* 0x000fe800000010ff */
[----:B------:R-:W-:Y:S02]  /*de60*/  F2FP.BF16.PACK_AB R77, R190, R191 ;  /* 0x000000bfbe4d723e */ /* 0x000fe400000010ff */
[----:B------:R-:W-:Y:S02]  /*de70*/  F2FP.BF16.PACK_AB R78, R187, R189 ;  /* 0x000000bdbb4e723e */ /* 0x000fe400000010ff */
[----:B------:R-:W-:Y:S02]  /*de80*/  F2FP.BF16.PACK_AB R79, R185, R186 ;  /* 0x000000bab94f723e */ /* 0x000fe400000010ff */
[----:B------:R-:W-:Y:S05]  /*de90*/  F2FP.BF16.PACK_AB R87, R112, R113 ;  /* 0x000000717057723e */ /* 0x000fea00000010ff */
[-C--:B----4-:R-:W-:Y:S08]  /*dea0*/  HMMA.16816.F32.BF16 R4, R76, R80.reuse, R4 ;  /* 0x000000504c04723c */ /* 0x090ff00000041804 */
[C---:B------:R-:W-:Y:S01]  /*deb0*/  HMMA.16816.F32.BF16 R8, R84.reuse, R80, R8 ;  /* 0x000000505408723c */ /* 0x040fe20000041808 */
[----:B------:R4:W1:Y:S07]  /*dec0*/  MUFU.EX2 R80, R167 ;  /* 0x000000a700507308 */ /* 0x00086e0000000800 */
[-C--:B------:R-:W-:Y:S03]  /*ded0*/  HMMA.16816.F32.BF16 R12, R84, R82.reuse, R12 ;  /* 0x00000052540c723c */ /* 0x080fe6000004180c */
[----:B------:R-:W-:Y:S05]  /*dee0*/  MUFU.EX2 R81, R219 ;  /* 0x000000db00517308 */ /* 0x000fea0000000800 */
[C---:B------:R-:W-:Y:S05]  /*def0*/  HMMA.16816.F32.BF16 R16, R76.reuse, R82, R16 ;  /* 0x000000524c10723c */ /* 0x040fea0000041810 */
[----:B------:R-:W2:Y:S03]  /*df00*/  MUFU.EX2 R82, R220 ;  /* 0x000000dc00527308 */ /* 0x000ea60000000800 */
[-C--:B---3--:R-:W-:Y:S01]  /*df10*/  HMMA.16816.F32.BF16 R20, R76, R92.reuse, R20 ;  /* 0x0000005c4c14723c */ /* 0x088fe20000041814 */
[----:B----4-:R-:W3:Y:S03]  /*df20*/  LDSM.16.MT88.4 R164, [R225+0x3000] ;  /* 0x00300000e1a4783b */ /* 0x010ee60000004200 */
[----:B-1----:R-:W-:Y:S04]  /*df30*/  F2FP.BF16.PACK_AB R178, R75, R80 ;  /* 0x000000504bb2723e */ /* 0x002fe800000010ff */
[C---:B------:R-:W-:Y:S08]  /*df40*/  HMMA.16816.F32.BF16 R24, R84.reuse, R92, R24 ;  /* 0x0000005c5418723c */ /* 0x040ff00000041818 */
[-C--:B------:R-:W-:Y:S04]  /*df50*/  HMMA.16816.F32.BF16 R28, R84, R94.reuse, R28 ;  /* 0x0000005e541c723c */ /* 0x080fe8000004181c */
[----:B--2---:R-:W-:Y:S04]  /*df60*/  F2FP.BF16.PACK_AB R177, R81, R82 ;  /* 0x0000005251b1723e */ /* 0x004fe800000010ff */
[C---:B------:R-:W-:Y:S04]  /*df70*/  HMMA.16816.F32.BF16 R32, R76.reuse, R94, R32 ;  /* 0x0000005e4c20723c */ /* 0x040fe80000041820 */
[----:B------:R-:W-:Y:S02]  /*df80*/  ISETP.GT.AND P0, PT, R196, R115, PT ;  /* 0x00000073c400720c */ /* 0x000fe40003f04270 */
[----:B------:R-:W-:Y:S02]  /*df90*/  MOV R196, R242 ;  /* 0x000000f200c47202 */ /* 0x000fe40000000f00 */
        /* <DEDUP_REMOVED lines=8> */
[-C--:B------:R-:W-:Y:S01]  /*e020*/  HMMA.16816.F32.BF16 R124, R180, R132.reuse, R4 ;  /* 0x00000084b47c723c */ /* 0x080fe20000041804 */
[----:B------:R-:W1:Y:S07]  /*e030*/  LDSM.16.MT88.4 R4, [R227+0x3000] ;  /* 0x00300000e304783b */ /* 0x000e6e0000004200 */
[C---:B------:R-:W-:Y:S07]  /*e040*/  HMMA.16816.F32.BF16 R120, R176.reuse, R132, R8 ;  /* 0x00000084b078723c */ /* 0x040fee0000041808 */
[----:B------:R-:W-:Y:S01]  /*e050*/  FADD.FTZ R8, R155, R68 ;  /* 0x000000449b087221 */ /* 0x000fe20000010000 */
[-C--:B------:R-:W-:Y:S04]  /*e060*/  HMMA.16816.F32.BF16 R128, R176, R134.reuse, R12 ;  /* 0x00000086b080723c */ /* 0x080fe8000004180c */
        /* <DEDUP_REMOVED lines=23> */
[-C--:B---3--:R-:W-:Y:S03]  /*e1e0*/  HMMA.16816.F32.BF16 R152, R180, R164.reuse, R36 ;  /* 0x000000a4b498723c */ /* 0x088fe60000041824 */
        /* <DEDUP_REMOVED lines=15> */
[-C--:B-1----:R-:W-:Y:S03]  /*e2e0*/  HMMA.16816.F32.BF16 R168, R180, R4.reuse, R52 ;  /* 0x00000004b4a8723c */ /* 0x082fe60000041834 */
        /* <DEDUP_REMOVED lines=28> */
[----:B------:R-:W-:Y:S02]  /*e4b0*/  FADD.FTZ R2, R75, R2 ;  /* 0x000000024b027221 */ /* 0x000fe40000010000 */
[----:B------:R-:W-:Y:S01]  /*e4c0*/  FADD.FTZ R0, R69, R0 ;  /* 0x0000000045007221 */ /* 0x000fe20000010000 */
[----:B------:R1:W-:Y:S04]  /*e4d0*/  STL [R1+0x18], R3 ;  /* 0x0000180301007387 */ /* 0x0003e80000100800 */
[----:B------:R2:W-:Y:S04]  /*e4e0*/  STL [R1+0x14], R2 ;  /* 0x0000140201007387 */ /* 0x0005e80000100800 */
[----:B------:R2:W-:Y:S01]  /*e4f0*/  STL [R1+0x1c], R0 ;  /* 0x00001c0001007387 */ /* 0x0005e20000100800 */
[----:B-1----:R-:W-:Y:S01]  /*e500*/  IMAD.MOV.U32 R3, RZ, RZ, R74 ;  /* 0x000000ffff037224 */ /* 0x002fe200078e004a */
[----:B------:R-:W-:-:S05]  /*e510*/  @P0 BRA `(.L_x_518) ;  /* 0xffff9de000000947 */ /* 0x000fca000383ffff */
.L_x_517:
[----:B-1----:R-:W-:-:S13]  /*e520*/  ISETP.GE.AND P0, PT, R242, RZ, PT ;  /* 0x000000fff200720c */ /* 0x002fda0003f06270 */
[----:B------:R-:W-:Y:S05]  /*e530*/  @!P0 BRA `(.L_x_519) ;  /* 0x0000557000008947 */ /* 0x000fea0003800000 */
[----:B------:R-:W-:Y:S01]  /*e540*/  IMAD.MOV.U32 R3, RZ, RZ, R73 ;  /* 0x000000ffff037224 */ /* 0x000fe200078e0049 */
[----:B------:R-:W-:Y:S01]  /*e550*/  MOV R117, R70 ;  /* 0x0000004600757202 */ /* 0x000fe20000000f00 */
[----:B--2---:R-:W-:Y:S01]  /*e560*/  IMAD.MOV.U32 R2, RZ, RZ, R74 ;  /* 0x000000ffff027224 */ /* 0x004fe200078e004a */
[----:B------:R-:W-:Y:S02]  /*e570*/  MOV R116, R72 ;  /* 0x0000004800747202 */ /* 0x000fe40000000f00 */
.L_x_520:
[----:B--2---:R-:W2:Y:S01]  /*e580*/  LDL R76, [R1+0x40] ;  /* 0x00004000014c7983 */ /* 0x004ea20000100800 */
[----:B------:R-:W-:Y:S04]  /*e590*/  DEPBAR.LE SB0, 0x0 ;  /* 0x000080000000791a */ /* 0x000fe80000000000 */
[----:B------:R-:W3:Y:S01]  /*e5a0*/  LDL.64 R74, [R1+0x38] ;  /* 0x00003800014a7983 */ /* 0x000ee20000100a00 */
[----:B------:R-:W-:Y:S01]  /*e5b0*/  WARPSYNC 0xffffffff ;  /* 0xffffffff00007948 */ /* 0x000fe20003800000 */
[----:B------:R-:W-:Y:S01]  /*e5c0*/  SHF.R.S32.HI R0, RZ, 0x1f, R242 ;  /* 0x0000001fff007819 */ /* 0x000fe200000114f2 */
[----:B------:R-:W-:Y:S01]  /*e5d0*/  IMAD.WIDE.U32 R72, R242, c[0x0][0x208], RZ ;  /* 0x00008200f2487a25 */ /* 0x000fe200078e00ff */
[----:B------:R-:W-:Y:S02]  /*e5e0*/  MOV R78, c[0x0][0x208] ;  /* 0x00008200004e7a02 */ /* 0x000fe40000000f00 */
[----:B------:R-:W-:Y:S01]  /*e5f0*/  BAR.SYNC.DEFER_BLOCKING 0x0 ;  /* 0x0000000000007b1d */ /* 0x000fe20000010000 */
[----:B------:R-:W-:Y:S01]  /*e600*/  IMAD R0, R0, c[0x0][0x208], RZ ;  /* 0x0000820000007a24 */ /* 0x000fe200078e02ff */
[----:B------:R-:W-:Y:S02]  /*e610*/  SHF.L.U32 R104, R78, 0x5, RZ ;  /* 0x000000054e687819 */ /* 0x000fe400000006ff */
[----:B------:R-:W-:Y:S01]  /*e620*/  MOV R246, 0x5 ;  /* 0x0000000500f67802 */ /* 0x000fe20000000f00 */
[----:B------:R-:W-:Y:S03]  /*e630*/  IMAD R0, R242, c[0x0][0x20c], R0 ;  /* 0x00008300f2007a24 */ /* 0x000fe600078e0200 */
[----:B-----5:R-:W-:Y:S02]  /*e640*/  STL [R1+0x8c], R230 ;  /* 0x00008ce601007387 */ /* 0x020fe40000100800 */
[----:B------:R-:W-:Y:S02]  /*e650*/  IADD3 R0, R73, R0, RZ ;  /* 0x0000000049007210 */ /* 0x000fe40007ffe0ff */
[----:B------:R-:W-:Y:S03]  /*e660*/  STL [R1+0x90], R119 ;  /* 0x0000907701007387 */ /* 0x000fe60000100800 */
[----:B------:R-:W-:Y:S01]  /*e670*/  IMAD R0, R0, 0x70, RZ ;  /* 0x0000007000007824 */ /* 0x000fe200078e02ff */
[----:B------:R-:W-:Y:S04]  /*e680*/  STL [R1+0x94], R234 ;  /* 0x000094ea01007387 */ /* 0x000fe80000100800 */
[----:B------:R-:W-:Y:S04]  /*e690*/  STL [R1+0x98], R233 ;  /* 0x000098e901007387 */ /* 0x000fe80000100800 */
[----:B------:R-:W-:Y:S08]  /*e6a0*/  LDSM.16.M88.4 R112, [R230] ;  /* 0x00000000e670783b */ /* 0x000ff00000000200 */
[----:B------:R-:W1:Y:S08]  /*e6b0*/  LDSM.16.M88.4 R16, [R119] ;  /* 0x000000007710783b */ /* 0x000e700000000200 */
[----:B------:R-:W4:Y:S08]  /*e6c0*/  LDSM.16.M88.4 R108, [R230+0x2000] ;  /* 0x00200000e66c783b */ /* 0x000f300000000200 */
[----:B------:R-:W1:Y:S08]  /*e6d0*/  LDSM.16.M88.4 R32, [R119+0x800] ;  /* 0x000800007720783b */ /* 0x000e700000000200 */
[----:B------:R-:W1:Y:S08]  /*e6e0*/  LDSM.16.M88.4 R48, [R119+0x1000] ;  /* 0x001000007730783b */ /* 0x000e700000000200 */
[----:B------:R-:W1:Y:S08]  /*e6f0*/  LDSM.16.M88.4 R64, [R119+0x1800] ;  /* 0x001800007740783b */ /* 0x000e700000000200 */
[----:B------:R-:W1:Y:S08]  /*e700*/  LDSM.16.M88.4 R80, [R119+0x2000] ;  /* 0x002000007750783b */ /* 0x000e700000000200 */
[----:B------:R-:W1:Y:S08]  /*e710*/  LDSM.16.M88.4 R96, [R119+0x2800] ;  /* 0x002800007760783b */ /* 0x000e700000000200 */
[----:B------:R-:W1:Y:S08]  /*e720*/  LDSM.16.M88.4 R184, [R119+0x3000] ;  /* 0x0030000077b8783b */ /* 0x000e700000000200 */
[----:B------:R-:W-:Y:S08]  /*e730*/  LDSM.16.M88.4 R188, [R233] ;  /* 0x00000000e9bc783b */ /* 0x000ff00000000200 */
[----:B------:R-:W1:Y:S08]  /*e740*/  LDSM.16.M88.4 R192, [R234] ;  /* 0x00000000eac0783b */ /* 0x000e700000000200 */
[----:B------:R-:W1:Y:S08]  /*e750*/  LDSM.16.M88.4 R196, [R233+0x2000] ;  /* 0x00200000e9c4783b */ /* 0x000e700000000200 */
[----:B------:R-:W1:Y:S08]  /*e760*/  LDSM.16.M88.4 R200, [R240] ;  /* 0x00000000f0c8783b */ /* 0x000e700000000200 */
[----:B------:R-:W1:Y:S08]  /*e770*/  LDSM.16.M88.4 R204, [R239] ;  /* 0x00000000efcc783b */ /* 0x000e700000000200 */
[----:B------:R-:W1:Y:S08]  /*e780*/  LDSM.16.M88.4 R208, [R238] ;  /* 0x00000000eed0783b */ /* 0x000e700000000200 */
[----:B------:R-:W2:Y:S08]  /*e790*/  LDSM.16.M88.4 R212, [R237] ;  /* 0x00000000edd4783b */ /* 0x000eb00000000200 */
[----:B------:R-:W2:Y:S08]  /*e7a0*/  LDSM.16.M88.4 R216, [R236] ;  /* 0x00000000ecd8783b */ /* 0x000eb00000000200 */
[----:B------:R-:W2:Y:S08]  /*e7b0*/  LDSM.16.M88.4 R220, [R235] ;  /* 0x00000000ebdc783b */ /* 0x000eb00000000200 */
        /* <DEDUP_REMOVED lines=16> */
[C---:B------:R-:W-:Y:S04]  /*e8c0*/  HMMA.16816.F32.BF16 R56, R108.reuse, R64, RZ ;  /* 0x000000406c38723c */ /* 0x040fe800000418ff */
[----:B--2---:R-:W-:Y:S04]  /*e8d0*/  MOV R77, R76 ;  /* 0x0000004c004d7202 */ /* 0x004fe80000000f00 */
[-C--:B------:R-:W-:Y:S01]  /*e8e0*/  HMMA.16816.F32.BF16 R60, R108, R66.reuse, RZ ;  /* 0x000000426c3c723c */ /* 0x080fe200000418ff */
[----:B---3--:R-:W-:Y:S07]  /*e8f0*/  MOV R76, R74 ;  /* 0x0000004a004c7202 */ /* 0x008fee0000000f00 */
[C---:B------:R-:W-:Y:S04]  /*e900*/  HMMA.16816.F32.BF16 R64, R112.reuse, R66, RZ ;  /* 0x000000427040723c */ /* 0x040fe800000418ff */
[----:B------:R-:W-:Y:S04]  /*e910*/  IMAD.WIDE.U32 R76, R72, 0x70, R76 ;  /* 0x00000070484c7825 */ /* 0x000fe800078e004c */
[-C--:B------:R-:W-:Y:S01]  /*e920*/  HMMA.16816.F32.BF16 R68, R112, R80.reuse, RZ ;  /* 0x000000507044723c */ /* 0x080fe200000418ff */
[----:B------:R-:W-:Y:S03]  /*e930*/  LEA R90, P0, R76, c[0x0][0x1f8], 0x1 ;  /* 0x00007e004c5a7a11 */ /* 0x000fe600078008ff */
[----:B------:R-:W-:Y:S02]  /*e940*/  IADD3 R0, R77, R0, RZ ;  /* 0x000000004d007210 */ /* 0x000fe40007ffe0ff */
[----:B------:R-:W-:Y:S02]  /*e950*/  IADD3 R88, P1, R90, R104, RZ ;  /* 0x000000685a587210 */ /* 0x000fe40007f3e0ff */
[----:B------:R-:W-:Y:S01]  /*e960*/  LEA.HI.X R91, R76, c[0x0][0x1fc], R0, 0x1, P0 ;  /* 0x00007f004c5b7a11 */ /* 0x000fe200000f0c00 */
[C---:B------:R-:W-:Y:S03]  /*e970*/  HMMA.16816.F32.BF16 R72, R108.reuse, R80, RZ ;  /* 0x000000506c48723c */ /* 0x040fe600000418ff */
[----:B------:R-:W-:Y:S01]  /*e980*/  SHF.L.U64.HI R0, R78, R246, c[0x0][0x20c] ;  /* 0x000083004e007619 */ /* 0x000fe200000102f6 */
[----:B------:R-:W-:Y:S01]  /*e990*/  @!PT LDS RZ, [RZ] ;  /* 0x00000000fffff984 */ /* 0x000fe20000000800 */
[----:B------:R-:W-:Y:S01]  /*e9a0*/  @!PT LDS RZ, [RZ] ;  /* 0x00000000fffff984 */ /* 0x000fe20000000800 */
[----:B------:R-:W-:Y:S01]  /*e9b0*/  @!PT LDS RZ, [RZ] ;  /* 0x00000000fffff984 */ /* 0x000fe20000000800 */
[----:B------:R1:W-:Y:S01]  /*e9c0*/  LDGSTS.E.BYPASS.LTC128B.128 [R241+0x100], [R90.64], !P6 ;  /* 0x001000005af17fae */ /* 0x0003e2000f101d48 */
[----:B------:R-:W-:Y:S02]  /*e9d0*/  IADD3 R94, P0, R88, R104, RZ ;  /* 0x00000068585e7210 */ /* 0x000fe40007f1e0ff */
[----:B------:R-:W-:Y:S01]  /*e9e0*/  IADD3.X R89, R91, R0, RZ, P1, !PT ;  /* 0x000000005b597210 */ /* 0x000fe20000ffe4ff */
[-C--:B------:R-:W-:Y:S01]  /*e9f0*/  HMMA.16816.F32.BF16 R76, R108, R82.reuse, RZ ;  /* 0x000000526c4c723c */ /* 0x080fe200000418ff */
[----:B------:R-:W-:Y:S03]  /*ea00*/  IADD3 R92, P1, R94, R104, RZ ;  /* 0x000000685e5c7210 */ /* 0x000fe60007f3e0ff */
[----:B------:R1:W-:Y:S01]  /*ea10*/  LDGSTS.E.BYPASS.LTC128B.128 [R241+0x900], [R88.64], !P6 ;  /* 0x0090000058f17fae */ /* 0x0003e2000f101d48 */
[----:B------:R-:W-:Y:S02]  /*ea20*/  IADD3.X R95, R89, R0, RZ, P0, !PT ;  /* 0x00000000595f7210 */ /* 0x000fe400007fe4ff */
[----:B------:R-:W-:Y:S01]  /*ea30*/  IADD3 R102, P0, R92, R104, RZ ;  /* 0x000000685c667210 */ /* 0x000fe20007f1e0ff */
[C---:B------:R-:W-:Y:S04]  /*ea40*/  HMMA.16816.F32.BF16 R80, R112.reuse, R82, RZ ;  /* 0x000000527050723c */ /* 0x040fe800000418ff */
[----:B------:R2:W-:Y:S01]  /*ea50*/  LDGSTS.E.BYPASS.LTC128B.128 [R241+0x1100], [R94.64], !P6 ;  /* 0x011000005ef17fae */ /* 0x0005e2000f101d48 */
[-C--:B------:R-:W-:Y:S03]  /*ea60*/  IADD3.X R93, R95, R0.reuse, RZ, P1, !PT ;  /* 0x000000005f5d7210 */ /* 0x080fe60000ffe4ff */
[-C--:B------:R-:W-:Y:S01]  /*ea70*/  HMMA.16816.F32.BF16 R84, R112, R96.reuse, RZ ;  /* 0x000000607054723c */ /* 0x080fe200000418ff */
[----:B------:R-:W-:Y:S03]  /*ea80*/  IADD3.X R103, R93, R0, RZ, P0, !PT ;  /* 0x000000005d677210 */ /* 0x000fe600007fe4ff */
[----:B------:R2:W-:Y:S01]  /*ea90*/  LDGSTS.E.BYPASS.LTC128B.128 [R241+0x1900], [R92.64], !P6 ;  /* 0x019000005cf17fae */ /* 0x0005e2000f101d48 */
[----:B------:R-:W-:Y:S04]  /*eaa0*/  IADD3 R100, P0, R102, R104, RZ ;  /* 0x0000006866647210 */ /* 0x000fe80007f1e0ff */
[----:B------:R-:W-:Y:S03]  /*eab0*/  IADD3.X R101, R103, R0, RZ, P0, !PT ;  /* 0x0000000067657210 */ /* 0x000fe600007fe4ff */
[----:B------:R3:W-:Y:S01]  /*eac0*/  LDGSTS.E.BYPASS.LTC128B.128 [R241+0x2100], [R102.64], !P6 ;  /* 0x0210000066f17fae */ /* 0x0007e2000f101d48 */
[C---:B-1----:R-:W-:Y:S07]  /*ead0*/  HMMA.16816.F32.BF16 R88, R108.reuse, R96, RZ ;  /* 0x000000606c58723c */ /* 0x042fee00000418ff */
[----:B------:R1:W-:Y:S01]  /*eae0*/  LDGSTS.E.BYPASS.LTC128B.128 [R241+0x2900], [R100.64], !P6 ;  /* 0x0290000064f17fae */ /* 0x0003e2000f101d48 */
[-C--:B--2---:R-:W-:Y:S01]  /*eaf0*/  HMMA.16816.F32.BF16 R92, R108, R98.reuse, RZ ;  /* 0x000000626c5c723c */ /* 0x084fe200000418ff */
[----:B---3--:R-:W-:Y:S07]  /*eb00*/  IADD3 R102, P0, R100, R104, RZ ;  /* 0x0000006864667210 */ /* 0x008fee0007f1e0ff */
[C---:B------:R-:W-:Y:S04]  /*eb10*/  HMMA.16816.F32.BF16 R96, R112.reuse, R98, RZ ;  /* 0x000000627060723c */ /* 0x040fe800000418ff */
[----:B------:R-:W-:Y:S02]  /*eb20*/  IADD3.X R103, R101, R0, RZ, P0, !PT ;  /* 0x0000000065677210 */ /* 0x000fe400007fe4ff */
[C---:B------:R-:W-:Y:S02]  /*eb30*/  ISETP.GT.AND P0, PT, R242.reuse, RZ, PT ;  /* 0x000000fff200720c */ /* 0x040fe40003f04270 */
[----:B------:R-:W-:Y:S01]  /*eb40*/  IADD3 R242, R242, -0x1, RZ ;  /* 0xfffffffff2f27810 */ /* 0x000fe20007ffe0ff */
[----:B------:R1:W-:Y:S08]  /*eb50*/  LDGSTS.E.BYPASS.LTC128B.128 [R241+0x3100], [R102.64], !P6 ;  /* 0x0310000066f17fae */ /* 0x0003f0000f101d48 */
[----:B------:R-:W0:Y:S01]  /*eb60*/  LDGDEPBAR ;  /* 0x00000000000079af */ /* 0x000e220000000000 */
[-C--:B-1----:R-:W-:Y:S08]  /*eb70*/  HMMA.16816.F32.BF16 R100, R112, R184.reuse, RZ ;  /* 0x000000b87064723c */ /* 0x082ff000000418ff */
[C---:B------:R-:W-:Y:S08]  /*eb80*/  HMMA.16816.F32.BF16 R104, R108.reuse, R184, RZ ;  /* 0x000000b86c68723c */ /* 0x040ff000000418ff */
[-C--:B------:R-:W-:Y:S08]  /*eb90*/  HMMA.16816.F32.BF16 R108, R108, R186.reuse, RZ ;  /* 0x000000ba6c6c723c */ /* 0x080ff000000418ff */
[----:B------:R-:W-:Y:S01]  /*eba0*/  HMMA.16816.F32.BF16 R112, R112, R186, RZ ;  /* 0x000000ba7070723c */ /* 0x000fe200000418ff */
[----:B------:R-:W-:Y:S07]  /*ebb0*/  LDSM.16.M88.4 R184, [R231] ;  /* 0x00000000e7b8783b */ /* 0x000fee0000000200 */
[-C--:B------:R-:W-:Y:S08]  /*ebc0*/  HMMA.16816.F32.BF16 R4, R188, R192.reuse, R4 ;  /* 0x000000c0bc04723c */ /* 0x080ff00000041804 */
[C---:B------:R-:W-:Y:S08]  /*ebd0*/  HMMA.16816.F32.BF16 R8, R196.reuse, R192, R8 ;  /* 0x000000c0c408723c */ /* 0x040ff00000041808 */
[-C--:B------:R-:W-:Y:S08]  /*ebe0*/  HMMA.16816.F32.BF16 R12, R196, R194.reuse, R12 ;  /* 0x000000c2c40c723c */ /* 0x080ff0000004180c */
[C---:B------:R-:W-:Y:S01]  /*ebf0*/  HMMA.16816.F32.BF16 R16, R188.reuse, R194, R16 ;  /* 0x000000c2bc10723c */ /* 0x040fe20000041810 */
[----:B------:R-:W1:Y:S07]  /*ec00*/  LDSM.16.M88.4 R192, [R229] ;  /* 0x00000000e5c0783b */ /* 0x000e6e0000000200 */
        /* <DEDUP_REMOVED lines=19> */
[----:B------:R-:W-:Y:S07]  /*ed40*/  LDSM.16.M88.4 R212, [R232] ;  /* 0x00000000e8d4783b */ /* 0x000fee0000000200 */
        /* <DEDUP_REMOVED lines=67> */
[----:B------:R1:W-:Y:S10]  /*f180*/  MUFU.TANH R185, R7 ;  /* 0x0000000700b97308 */ /* 0x0003f40000002400 */
[----:B------:R-:W-:Y:S10]  /*f190*/  MUFU.TANH R13, R13 ;  /* 0x0000000d000d7308 */ /* 0x000ff40000002400 */
[----:B------:R-:W3:Y:S01]  /*f1a0*/  MUFU.TANH R193, R8 ;  /* 0x0000000800c17308 */ /* 0x000ee20000002400 */
[----:B-1----:R-:W1:Y:S09]  /*f1b0*/  LDSM.16.M88.4 R4, [R226+0x800] ;  /* 0x00080000e204783b */ /* 0x002e720000000200 */
[----:B------:R-:W-:Y:S10]  /*f1c0*/  MUFU.TANH R14, R14 ;  /* 0x0000000e000e7308 */ /* 0x000ff40000002400 */
[----:B------:R-:W4:Y:S10]  /*f1d0*/  MUFU.TANH R192, R9 ;  /* 0x0000000900c07308 */ /* 0x000f340000002400 */
[----:B------:R-:W-:Y:S10]  /*f1e0*/  MUFU.TANH R15, R15 ;  /* 0x0000000f000f7308 */ /* 0x000ff40000002400 */
[----:B------:R-:W-:Y:S01]  /*f1f0*/  MUFU.TANH R195, R10 ;  /* 0x0000000a00c37308 */ /* 0x000fe20000002400 */
[-C--:B-1----:R-:W-:Y:S09]  /*f200*/  HMMA.16816.F32.BF16 R20, R212, R4.reuse, R20 ;  /* 0x00000004d414723c */ /* 0x082ff20000041814 */
[----:B------:R1:W-:Y:S01]  /*f210*/  MUFU.TANH R194, R11 ;  /* 0x0000000b00c27308 */ /* 0x0003e20000002400 */
[C---:B------:R-:W-:Y:S09]  /*f220*/  HMMA.16816.F32.BF16 R24, R188.reuse, R4, R24 ;  /* 0x00000004bc18723c */ /* 0x040ff20000041818 */
[----:B------:R-:W2:Y:S01]  /*f230*/  MUFU.TANH R18, R18 ;  /* 0x0000001200127308 */ /* 0x000ea20000002400 */
[-C--:B------:R-:W-:Y:S04]  /*f240*/  HMMA.16816.F32.BF16 R28, R188, R6.reuse, R28 ;  /* 0x00000006bc1c723c */ /* 0x080fe8000004181c */
[----:B------:R-:W-:Y:S04]  /*f250*/  FMUL.FTZ R22, R22, c[0x0][0x320] ;  /* 0x0000c80016167a20 */ /* 0x000fe80000410000 */
[C---:B------:R-:W-:Y:S01]  /*f260*/  HMMA.16816.F32.BF16 R32, R212.reuse, R6, R32 ;  /* 0x00000006d420723c */ /* 0x040fe20000041820 */
[----:B------:R-:W-:Y:S01]  /*f270*/  MUFU.TANH R16, R16 ;  /* 0x0000001000107308 */ /* 0x000fe20000002400 */
[----:B------:R-:W-:Y:S02]  /*f280*/  LDSM.16.M88.4 R4, [R226+0x1800] ;  /* 0x00180000e204783b */ /* 0x000fe40000000200 */
[----:B------:R-:W-:Y:S02]  /*f290*/  FMUL.FTZ R20, R20, c[0x0][0x320] ;  /* 0x0000c80014147a20 */ /* 0x000fe40000410000 */
[----:B------:R-:W-:Y:S02]  /*f2a0*/  FMUL.FTZ R23, R23, c[0x0][0x320] ;  /* 0x0000c80017177a20 */ /* 0x000fe40000410000 */
[----:B------:R-:W-:Y:S02]  /*f2b0*/  FMUL.FTZ R21, R21, c[0x0][0x320] ;  /* 0x0000c80015157a20 */ /* 0x000fe40000410000 */
[----:B-1----:R-:W1:Y:S01]  /*f2c0*/  LDSM.16.M88.4 R8, [R226+0x1000] ;  /* 0x00100000e208783b */ /* 0x002e620000000200 */
        /* <DEDUP_REMOVED lines=14> */
[----:B------:R-:W-:Y:S07]  /*f3b0*/  FMUL.FTZ R31, R31, c[0x0][0x320] ;  /* 0x0000c8001f1f7a20 */ /* 0x000fee0000410000 */
[----:B------:R-:W-:Y:S01]  /*f3c0*/  MUFU.TANH R30, R30 ;  /* 0x0000001e001e7308 */ /* 0x000fe20000002400 */
[-C--:B-1----:R-:W-:Y:S09]  /*f3d0*/  HMMA.16816.F32.BF16 R36, R212, R8.reuse, R36 ;  /* 0x00000008d424723c */ /* 0x082ff20000041824 */
[----:B------:R-:W1:Y:S01]  /*f3e0*/  MUFU.TANH R22, R22 ;  /* 0x0000001600167308 */ /* 0x000e620000002400 */
[C---:B------:R-:W-:Y:S09]  /*f3f0*/  HMMA.16816.F32.BF16 R40, R188.reuse, R8, R40 ;  /* 0x00000008bc28723c */ /* 0x040ff20000041828 */
[----:B------:R-:W-:Y:S01]  /*f400*/  MUFU.TANH R20, R20 ;  /* 0x0000001400147308 */ /* 0x000fe20000002400 */
[-C--:B------:R-:W-:Y:S09]  /*f410*/  HMMA.16816.F32.BF16 R44, R188, R10.reuse, R44 ;  /* 0x0000000abc2c723c */ /* 0x080ff2000004182c */
[----:B------:R-:W1:Y:S01]  /*f420*/  MUFU.TANH R23, R23 ;  /* 0x0000001700177308 */ /* 0x000e620000002400 */
[C---:B------:R-:W-:Y:S01]  /*f430*/  HMMA.16816.F32.BF16 R48, R212.reuse, R10, R48 ;  /* 0x0000000ad430723c */ /* 0x040fe20000041830 */
[----:B------:R-:W1:Y:S03]  /*f440*/  LDSM.16.M88.4 R8, [R226+0x2000] ;  /* 0x00200000e208783b */ /* 0x000e660000000200 */
[----:B------:R-:W-:Y:S02]  /*f450*/  FMUL.FTZ R38, R38, c[0x0][0x320] ;  /* 0x0000c80026267a20 */ /* 0x000fe40000410000 */
[----:B------:R-:W-:Y:S03]  /*f460*/  FMUL.FTZ R36, R36, c[0x0][0x320] ;  /* 0x0000c80024247a20 */ /* 0x000fe60000410000 */
[----:B------:R-:W1:Y:S01]  /*f470*/  MUFU.TANH R24, R24 ;  /* 0x0000001800187308 */ /* 0x000e620000002400 */
[-C--:B------:R-:W-:Y:S03]  /*f480*/  HMMA.16816.F32.BF16 R52, R212, R4.reuse, R52 ;  /* 0x00000004d434723c */ /* 0x080fe60000041834 */
[----:B------:R-:W-:Y:S02]  /*f490*/  FMUL.FTZ R39, R39, c[0x0][0x320] ;  /* 0x0000c80027277a20 */ /* 0x000fe40000410000 */
[----:B------:R-:W-:Y:S03]  /*f4a0*/  FMUL.FTZ R37, R37, c[0x0][0x320] ;  /* 0x0000c80025257a20 */ /* 0x000fe60000410000 */
[C---:B------:R-:W-:Y:S01]  /*f4b0*/  HMMA.16816.F32.BF16 R56, R188.reuse, R4, R56 ;  /* 0x00000004bc38723c */ /* 0x040fe20000041838 */
[----:B------:R-:W1:Y:S03]  /*f4c0*/  MUFU.TANH R21, R21 ;  /* 0x0000001500157308 */ /* 0x000e660000002400 */
[----:B------:R-:W-:Y:S02]  /*f4d0*/  FMUL.FTZ R47, R47, c[0x0][0x320] ;  /* 0x0000c8002f2f7a20 */ /* 0x000fe40000410000 */
[----:B------:R-:W-:Y:S02]  /*f4e0*/  FMUL.FTZ R40, R40, c[0x0][0x320] ;  /* 0x0000c80028287a20 */ /* 0x000fe40000410000 */
[-C--:B------:R-:W-:Y:S03]  /*f4f0*/  HMMA.16816.F32.BF16 R60, R188, R6.reuse, R60 ;  /* 0x00000006bc3c723c */ /* 0x080fe6000004183c */
[----:B------:R-:W2:Y:S01]  /*f500*/  MUFU.TANH R25, R25 ;  /* 0x0000001900197308 */ /* 0x000ea20000002400 */
[----:B------:R-:W-:Y:S02]  /*f510*/  FMUL.FTZ R50, R50, c[0x0][0x320] ;  /* 0x0000c80032327a20 */ /* 0x000fe40000410000 */
[----:B------:R-:W-:Y:S02]  /*f520*/  FMUL.FTZ R48, R48, c[0x0][0x320] ;  /* 0x0000c80030307a20 */ /* 0x000fe40000410000 */
[C---:B------:R-:W-:Y:S01]  /*f530*/  HMMA.16816.F32.BF16 R64, R212.reuse, R6, R64 ;  /* 0x00000006d440723c */ /* 0x040fe20000041840 */
[----:B------:R-:W2:Y:S03]  /*f540*/  LDSM.16.M88.4 R4, [R226+0x2800] ;  /* 0x00280000e204783b */ /* 0x000ea60000000200 */
[----:B------:R-:W-:Y:S01]  /*f550*/  FMUL.FTZ R55, R55, c[0x0][0x320] ;  /* 0x0000c80037377a20 */ /* 0x000fe20000410000 */
        /* <DEDUP_REMOVED lines=17> */
[----:B------:R-:W1:Y:S01]  /*f670*/  MUFU.TANH R35, R35 ;  /* 0x0000002300237308 */ /* 0x000e620000002400 */
[----:B------:R-:W1:Y:S01]  /*f680*/  LDSM.16.M88.4 R8, [R226+0x3000] ;  /* 0x00300000e208783b */ /* 0x000e620000000200 */
[----:B------:R-:W-:Y:S04]  /*f690*/  DEPBAR.LE SB0, 0x0 ;  /* 0x000080000000791a */ /* 0x000fe80000000000 */
[----:B------:R-:W-:Y:S01]  /*f6a0*/  FMUL.FTZ R74, R74, c[0x0][0x320] ;  /* 0x0000c8004a4a7a20 */ /* 0x000fe20000410000 */
[-C--:B--2---:R-:W-:Y:S03]  /*f6b0*/  HMMA.16816.F32.BF16 R84, R212, R4.reuse, R84 ;  /* 0x00000004d454723c */ /* 0x084fe60000041854 */
[----:B------:R2:W-:Y:S01]  /*f6c0*/  MUFU.TANH R234, R74 ;  /* 0x0000004a00ea7308 */ /* 0x0005e20000002400 */
[----:B------:R-:W-:Y:S01]  /*f6d0*/  BAR.SYNC.DEFER_BLOCKING 0x0 ;  /* 0x0000000000007b1d */ /* 0x000fe20000010000 */
[----:B------:R-:W-:Y:S02]  /*f6e0*/  FMUL.FTZ R73, R73, c[0x0][0x320] ;  /* 0x0000c80049497a20 */ /* 0x000fe40000410000 */
[----:B------:R-:W-:Y:S01]  /*f6f0*/  FMUL.FTZ R65, R65, c[0x0][0x320] ;  /* 0x0000c80041417a20 */ /* 0x000fe20000410000 */
[C---:B------:R-:W-:Y:S04]  /*f700*/  HMMA.16816.F32.BF16 R88, R188.reuse, R4, R88 ;  /* 0x00000004bc58723c */ /* 0x040fe80000041858 */
[----:B------:R-:W-:Y:S01]  /*f710*/  FMUL.FTZ R79, R79, c[0x0][0x320] ;  /* 0x0000c8004f4f7a20 */ /* 0x000fe20000410000 */
[----:B------:R-:W1:Y:S01]  /*f720*/  MUFU.TANH R33, R33 ;  /* 0x0000002100217308 */ /* 0x000e620000002400 */
[----:B------:R-:W-:Y:S01]  /*f730*/  FMUL.FTZ R77, R77, c[0x0][0x320] ;  /* 0x0000c8004d4d7a20 */ /* 0x000fe20000410000 */
[----:B------:R-:W-:Y:S01]  /*f740*/  FMNMX.FTZ R4, R186, R3, !PT ;  /* 0x00000003ba047209 */ /* 0x000fe20007810000 */
[-C--:B------:R-:W-:Y:S04]  /*f750*/  HMMA.16816.F32.BF16 R92, R188, R6.reuse, R92 ;  /* 0x00000006bc5c723c */ /* 0x080fe8000004185c */
[----:B---3--:R-:W-:Y:S01]  /*f760*/  FMNMX.FTZ R5, R193, R116, !PT ;  /* 0x00000074c1057209 */ /* 0x008fe20007810000 */
[----:B------:R-:W-:Y:S02]  /*f770*/  FMUL.FTZ R80, R80, c[0x0][0x320] ;  /* 0x0000c80050507a20 */ /* 0x000fe40000410000 */
[----:B------:R-:W-:Y:S01]  /*f780*/  MUFU.TANH R29, R29 ;  /* 0x0000001d001d7308 */ /* 0x000fe20000002400 */
[C---:B------:R-:W-:Y:S04]  /*f790*/  HMMA.16816.F32.BF16 R96, R212.reuse, R6, R96 ;  /* 0x00000006d460723c */ /* 0x040fe80000041860 */
[----:B--2---:R-:W-:Y:S01]  /*f7a0*/  FMNMX.FTZ R74, R118, R0, !PT ;  /* 0x00000000764a7209 */ /* 0x004fe20007810000 */
[----:B------:R-:W-:Y:S01]  /*f7b0*/  FMUL.FTZ R82, R82, c[0x0][0x320] ;  /* 0x0000c80052527a20 */ /* 0x000fe20000410000 */
[----:B------:R-:W-:Y:S01]  /*f7c0*/  FMNMX.FTZ R0, R185, R4, !PT ;  /* 0x00000004b9007209 */ /* 0x000fe20007810000 */
[----:B------:R-:W-:Y:S01]  /*f7d0*/  FMUL.FTZ R83, R83, c[0x0][0x320] ;  /* 0x0000c80053537a20 */ /* 0x000fe20000410000 */
[----:B----4-:R-:W-:Y:S01]  /*f7e0*/  FMNMX.FTZ R4, R192, R5, !PT ;  /* 0x00000005c0047209 */ /* 0x010fe20007810000 */
[----:B------:R-:W2:Y:S01]  /*f7f0*/  MUFU.TANH R38, R38 ;  /* 0x0000002600267308 */ /* 0x000ea20000002400 */
[-C--:B-1----:R-:W-:Y:S03]  /*f800*/  HMMA.16816.F32.BF16 R100, R212, R8.reuse, R100 ;  /* 0x00000008d464723c */ /* 0x082fe60000041864 */
[----:B------:R-:W-:Y:S01]  /*f810*/  FMNMX.FTZ R0, R18, R0, !PT ;  /* 0x0000000012007209 */ /* 0x000fe20007810000 */
[----:B------:R-:W-:Y:S01]  /*f820*/  FMUL.FTZ R81, R81, c[0x0][0x320] ;  /* 0x0000c80051517a20 */ /* 0x000fe20000410000 */
[----:B------:R-:W-:Y:S01]  /*f830*/  FMNMX.FTZ R4, R12, R4, !PT ;  /* 0x000000040c047209 */ /* 0x000fe20007810000 */
[----:B------:R-:W-:Y:S01]  /*f840*/  FMUL.FTZ R93, R93, c[0x0][0x320] ;  /* 0x0000c8005d5d7a20 */ /* 0x000fe20000410000 */
[----:B------:R-:W-:Y:S01]  /*f850*/  FMNMX.FTZ R0, R19, R0, !PT ;  /* 0x0000000013007209 */ /* 0x000fe20007810000 */
[C---:B------:R-:W-:Y:S01]  /*f860*/  HMMA.16816.F32.BF16 R104, R188.reuse, R8, R104 ;  /* 0x00000008bc68723c */ /* 0x040fe20000041868 */
[----:B------:R-:W1:Y:S03]  /*f870*/  MUFU.TANH R36, R36 ;  /* 0x0000002400247308 */ /* 0x000e660000002400 */
[----:B------:R-:W-:Y:S01]  /*f880*/  FMNMX.FTZ R74, R16, R74, !PT ;  /* 0x0000004a104a7209 */ /* 0x000fe20007810000 */
[----:B------:R-:W-:Y:S01]  /*f890*/  FMUL.FTZ R84, R84, c[0x0][0x320] ;  /* 0x0000c80054547a20 */ /* 0x000fe20000410000 */
[----:B------:R-:W-:Y:S01]  /*f8a0*/  FMNMX.FTZ R5, R22, R0, !PT ;  /* 0x0000000016057209 */ /* 0x000fe20007810000 */
[----:B------:R-:W-:Y:S01]  /*f8b0*/  FMUL.FTZ R92, R92, c[0x0][0x320] ;  /* 0x0000c8005c5c7a20 */ /* 0x000fe20000410000 */
[-C--:B------:R-:W-:Y:S03]  /*f8c0*/  HMMA.16816.F32.BF16 R108, R188, R10.reuse, R108 ;  /* 0x0000000abc6c723c */ /* 0x080fe6000004186c */
[----:B------:R-:W-:Y:S01]  /*f8d0*/  MUFU.TANH R39, R39 ;  /* 0x0000002700277308 */ /* 0x000fe20000002400 */
[----:B------:R-:W-:Y:S01]  /*f8e0*/  FMNMX.FTZ R5, R23, R5, !PT ;  /* 0x0000000517057209 */ /* 0x000fe20007810000 */
[----:B------:R-:W-:Y:S01]  /*f8f0*/  FMUL.FTZ R86, R86, c[0x0][0x320] ;  /* 0x0000c80056567a20 */ /* 0x000fe20000410000 */
[----:B------:R-:W-:Y:S01]  /*f900*/  FMNMX.FTZ R4, R13, R4, !PT ;  /* 0x000000040d047209 */ /* 0x000fe20007810000 */
[----:B------:R-:W-:Y:S01]  /*f910*/  FMUL.FTZ R87, R87, c[0x0][0x320] ;  /* 0x0000c80057577a20 */ /* 0x000fe20000410000 */
[----:B------:R-:W-:Y:S01]  /*f920*/  HMMA.16816.F32.BF16 R112, R212, R10, R112 ;  /* 0x0000000ad470723c */ /* 0x000fe20000041870 */
[----:B------:R-:W3:Y:S03]  /*f930*/  LDL R10, [R1+0x20] ;  /* 0x00002000010a7983 */ /* 0x000ee60000100800 */
[----:B------:R-:W-:Y:S01]  /*f940*/  FMNMX.FTZ R74, R17, R74, !PT ;  /* 0x0000004a114a7209 */ /* 0x000fe20007810000 */
[----:B------:R-:W-:Y:S01]  /*f950*/  MUFU.TANH R40, R40 ;  /* 0x0000002800287308 */ /* 0x000fe20000002400 */
[----:B------:R-:W-:Y:S01]  /*f960*/  FMUL.FTZ R85, R85, c[0x0][0x320] ;  /* 0x0000c80055557a20 */ /* 0x000fe20000410000 */
[----:B------:R-:W-:Y:S01]  /*f970*/  FMNMX.FTZ R0, R24, R4, !PT ;  /* 0x0000000418007209 */ /* 0x000fe20007810000 */
[----:B------:R-:W-:Y:S01]  /*f980*/  FMUL.FTZ R89, R89, c[0x0][0x320] ;  /* 0x0000c80059597a20 */ /* 0x000fe20000410000 */
[----:B------:R-:W-:Y:S03]  /*f990*/  FMNMX.FTZ R74, R20, R74, !PT ;  /* 0x0000004a144a7209 */ /* 0x000fe60007810000 */
[----:B------:R-:W-:Y:S01]  /*f9a0*/  FMUL.FTZ R98, R98, c[0x0][0x320] ;  /* 0x0000c80062627a20 */ /* 0x000fe20000410000 */
[----:B------:R-:W-:Y:S01]  /*f9b0*/  FMNMX.FTZ R74, R21, R74, !PT ;  /* 0x0000004a154a7209 */ /* 0x000fe20007810000 */
        /* <DEDUP_REMOVED lines=20> */
[----:B------:R-:W1:Y:S01]  /*fb00*/  MUFU.TANH R48, R48 ;  /* 0x0000003000307308 */ /* 0x000e620000002400 */
[----:B------:R-:W-:Y:S01]  /*fb10*/  FMNMX.FTZ R0, R29, R0, !PT ;  /* 0x000000001d007209 */ /* 0x000fe20007810000 */
[----:B------:R-:W-:Y:S01]  /*fb20*/  FMUL.FTZ R91, R91, c[0x0][0x320] ;  /* 0x0000c8005b5b7a20 */ /* 0x000fe20000410000 */
[----:B----4-:R-:W-:Y:S01]  /*fb30*/  FMNMX.FTZ R74, R37, R74, !PT ;  /* 0x0000004a254a7209 */ /* 0x010fe20007810000 */
[----:B------:R-:W-:Y:S01]  /*fb40*/  FMUL.FTZ R94, R94, c[0x0][0x320] ;  /* 0x0000c8005e5e7a20 */ /* 0x000fe20000410000 */
[----:B------:R-:W-:Y:S01]  /*fb50*/  FMNMX.FTZ R4, R40, R0, !PT ;  /* 0x0000000028047209 */ /* 0x000fe20007810000 */
[----:B------:R-:W-:Y:S01]  /*fb60*/  FMUL.FTZ R95, R95, c[0x0][0x320] ;  /* 0x0000c8005f5f7a20 */ /* 0x000fe20000410000 */
[----:B------:R-:W-:Y:S01]  /*fb70*/  FMNMX.FTZ R0, R39, R5, !PT ;  /* 0x0000000527007209 */ /* 0x000fe20007810000 */
[----:B------:R-:W-:Y:S02]  /*fb80*/  FMUL.FTZ R107, R107, c[0x0][0x320] ;  /* 0x0000c8006b6b7a20 */ /* 0x000fe40000410000 */
[----:B------:R-:W2:Y:S01]  /*fb90*/  MUFU.TANH R51, R51 ;  /* 0x0000003300337308 */ /* 0x000ea20000002400 */
[----:B------:R-:W-:Y:S01]  /*fba0*/  FMUL.FTZ R104, R104, c[0x0][0x320] ;  /* 0x0000c80068687a20 */ /* 0x000fe20000410000 */
[----:B------:R-:W-:Y:S01]  /*fbb0*/  FMNMX.FTZ R5, R195, R117, !PT ;  /* 0x00000075c3057209 */ /* 0x000fe20007810000 */
[----:B------:R-:W-:Y:S01]  /*fbc0*/  FMUL.FTZ R105, R105, c[0x0][0x320] ;  /* 0x0000c80069697a20 */ /* 0x000fe20000410000 */
[----:B------:R-:W-:Y:S01]  /*fbd0*/  FMNMX.FTZ R0, R50, R0, !PT ;  /* 0x0000000032007209 */ /* 0x000fe20007810000 */
[----:B------:R-:W-:Y:S01]  /*fbe0*/  FMUL.FTZ R68, R68, c[0x0][0x320] ;  /* 0x0000c80044447a20 */ /* 0x000fe20000410000 */
[----:B------:R-:W-:Y:S01]  /*fbf0*/  FMNMX.FTZ R5, R194, R5, !PT ;  /* 0x00000005c2057209 */ /* 0x000fe20007810000 */
[----:B------:R-:W-:Y:S02]  /*fc00*/  FMUL.FTZ R69, R69, c[0x0][0x320] ;  /* 0x0000c80045457a20 */ /* 0x000fe40000410000 */
[----:B------:R-:W-:Y:S01]  /*fc10*/  FMUL.FTZ R102, R102, c[0x0][0x320] ;  /* 0x0000c80066667a20 */ /* 0x000fe20000410000 */
[----:B------:R-:W4:Y:S01]  /*fc20*/  MUFU.TANH R49, R49 ;  /* 0x0000003100317308 */ /* 0x000f220000002400 */
[----:B------:R-:W-:Y:S01]  /*fc30*/  FMNMX.FTZ R5, R14, R5, !PT ;  /* 0x000000050e057209 */ /* 0x000fe20007810000 */
[----:B------:R-:W-:Y:S01]  /*fc40*/  FMUL.FTZ R100, R100, c[0x0][0x320] ;  /* 0x0000c80064647a20 */ /* 0x000fe20000410000 */
[----:B-1----:R-:W-:Y:S01]  /*fc50*/  FMNMX.FTZ R74, R48, R74, !PT ;  /* 0x0000004a304a7209 */ /* 0x002fe20007810000 */
[----:B------:R-:W-:Y:S01]  /*fc60*/  FMUL.FTZ R59, R59, c[0x0][0x320] ;  /* 0x0000c8003b3b7a20 */ /* 0x000fe20000410000 */
[----:B------:R-:W-:Y:S01]  /*fc70*/  FMNMX.FTZ R5, R15, R5, !PT ;  /* 0x000000050f057209 */ /* 0x000fe20007810000 */
[----:B------:R-:W-:Y:S02]  /*fc80*/  FMUL.FTZ R62, R62, c[0x0][0x320] ;  /* 0x0000c8003e3e7a20 */ /* 0x000fe40000410000 */
[----:B------:R-:W-:Y:S02]  /*fc90*/  FMUL.FTZ R63, R63, c[0x0][0x320] ;  /* 0x0000c8003f3f7a20 */ /* 0x000fe40000410000 */
[----:B------:R-:W1:Y:S01]  /*fca0*/  MUFU.TANH R202, R54 ;  /* 0x0000003600ca7308 */ /* 0x000e620000002400 */
[----:B------:R-:W-:Y:S02]  /*fcb0*/  FMUL.FTZ R75, R75, c[0x0][0x320] ;  /* 0x0000c8004b4b7a20 */ /* 0x000fe40000410000 */
[----:B------:R-:W-:Y:S01]  /*fcc0*/  FMUL.FTZ R61, R61, c[0x0][0x320] ;  /* 0x0000c8003d3d7a20 */ /* 0x000fe20000410000 */
[----:B--2---:R-:W-:Y:S01]  /*fcd0*/  FMNMX.FTZ R0, R51, R0, !PT ;  /* 0x0000000033007209 */ /* 0x004fe20007810000 */
[----:B------:R-:W-:Y:S02]  /*fce0*/  FMUL.FTZ R72, R72, c[0x0][0x320] ;  /* 0x0000c80048487a20 */ /* 0x000fe40000410000 */
[----:B------:R-:W-:Y:S02]  /*fcf0*/  FMUL.FTZ R76, R76, c[0x0][0x320] ;  /* 0x0000c8004c4c7a20 */ /* 0x000fe40000410000 */
[----:B------:R-:W-:Y:S01]  /*fd00*/  FMUL.FTZ R108, R108, c[0x0][0x320] ;  /* 0x0000c8006c6c7a20 */ /* 0x000fe20000410000 */
[----:B------:R-:W-:Y:S01]  /*fd10*/  MUFU.TANH R199, R47 ;  /* 0x0000002f00c77308 */ /* 0x000fe20000002400 */
[----:B------:R-:W-:Y:S02]  /*fd20*/  FMUL.FTZ R67, R67, c[0x0][0x320] ;  /* 0x0000c80043437a20 */ /* 0x000fe40000410000 */
[----:B------:R-:W-:Y:S01]  /*fd30*/  FMUL.FTZ R71, R71, c[0x0][0x320] ;  /* 0x0000c80047477a20 */ /* 0x000fe20000410000 */
[----:B----4-:R-:W-:Y:S01]  /*fd40*/  FMNMX.FTZ R74, R49, R74, !PT ;  /* 0x0000004a314a7209 */ /* 0x010fe20007810000 */
        /* <DEDUP_REMOVED lines=13> */
[----:B------:R-:W-:Y:S02]  /*fe20*/  FMUL.FTZ R57, R57, c[0x0][0x320] ;  /* 0x0000c80039397a20 */ /* 0x000fe40000410000 */
[----:B------:R-:W-:Y:S03]  /*fe30*/  FMUL.FTZ R109, R109, c[0x0][0x320] ;  /* 0x0000c8006d6d7a20 */ /* 0x000fe60000410000 */
[----:B------:R-:W4:Y:S01]  /*fe40*/  MUFU.TANH R198, R53 ;  /* 0x0000003500c67308 */ /* 0x000f220000002400 */
[----:B--2---:R-:W-:Y:S09]  /*fe50*/  FMNMX.FTZ R74, R47, R74, !PT ;  /* 0x0000004a2f4a7209 */ /* 0x004ff20007810000 */
[----:B------:R-:W2:Y:S01]  /*fe60*/  MUFU.TANH R200, R66 ;  /* 0x0000004200c87308 */ /* 0x000ea20000002400 */
[----:B-1----:R-:W-:Y:S09]  /*fe70*/  FMNMX.FTZ R0, R203, R0, !PT ;  /* 0x00000000cb007209 */ /* 0x002ff20007810000 */
[----:B------:R-:W-:Y:S01]  /*fe80*/  MUFU.TANH R205, R56 ;  /* 0x0000003800cd7308 */ /* 0x000fe20000002400 */
[----:B----4-:R-:W-:Y:S09]  /*fe90*/  FMNMX.FTZ R74, R198, R74, !PT ;  /* 0x0000004ac64a7209 */ /* 0x010ff20007810000 */
[----:B------:R-:W1:Y:S01]  /*fea0*/  MUFU.TANH R56, R64 ;  /* 0x0000004000387308 */ /* 0x000e620000002400 */
[----:B--2---:R-:W-:Y:S09]  /*feb0*/  FMNMX.FTZ R0, R200, R0, !PT ;  /* 0x00000000c8007209 */ /* 0x004ff20007810000 */
[----:B------:R-:W2:Y:S10]  /*fec0*/  MUFU.TANH R201, R67 ;  /* 0x0000004300c97308 */ /* 0x000eb40000002400 */
[----:B------:R-:W4:Y:S01]  /*fed0*/  MUFU.TANH R187, R70 ;  /* 0x0000004600bb7308 */ /* 0x000f220000002400 */
[----:B-1----:R-:W-:Y:S09]  /*fee0*/  FMNMX.FTZ R74, R56, R74, !PT ;  /* 0x0000004a384a7209 */ /* 0x002ff20007810000 */
[----:B------:R-:W-:Y:S01]  /*fef0*/  MUFU.TANH R204, R60 ;  /* 0x0000003c00cc7308 */ /* 0x000fe20000002400 */
[----:B--2---:R-:W-:Y:S09]  /*ff00*/  FMNMX.FTZ R0, R201, R0, !PT ;  /* 0x00000000c9007209 */ /* 0x004ff20007810000 */
[----:B------:R-:W1:Y:S01]  /*ff10*/  MUFU.TANH R60, R65 ;  /* 0x00000041003c7308 */ /* 0x000e620000002400 */
[----:B----4-:R-:W-:Y:S04]  /*ff20*/  MOV R215, R187 ;  /* 0x000000bb00d77202 */ /* 0x010fe80000000f00 */
[----:B------:R-:W-:Y:S05]  /*ff30*/  FMNMX.FTZ R0, R215, R0, !PT ;  /* 0x00000000d7007209 */ /* 0x000fea0007810000 */
[----:B------:R-:W2:Y:S10]  /*ff40*/  MUFU.TANH R210, R68 ;  /* 0x0000004400d27308 */ /* 0x000eb40000002400 */
[----:B------:R-:W4:Y:S01]  /*ff50*/  MUFU.TANH R219, R69 ;  /* 0x0000004500db7308 */ /* 0x000f220000002400 */
[----:B-1----:R-:W-:Y:S09]  /*ff60*/  FMNMX.FTZ R74, R60, R74, !PT ;  /* 0x0000004a3c4a7209 */ /* 0x002ff20007810000 */
[----:B------:R4:W-:Y:S01]  /*ff70*/  MUFU.TANH R216, R93 ;  /* 0x0000005d00d87308 */ /* 0x0009e20000002400 */
[----:B--2---:R-:W-:Y:S09]  /*ff80*/  FMNMX.FTZ R74, R210, R74, !PT ;  /* 0x0000004ad24a7209 */ /* 0x004ff20007810000 */
[----:B------:R-:W1:Y:S10]  /*ff90*/  MUFU.TANH R247, R71 ;  /* 0x0000004700f77308 */ /* 0x000e740000002400 */
[----:B------:R-:W2:Y:S01]  /*ffa0*/  MUFU.TANH R207, R80 ;  /* 0x0000005000cf7308 */ /* 0x000ea20000002400 */
[----:B----4-:R-:W-:Y:S04]  /*ffb0*/  MOV R93, R219 ;  /* 0x000000db005d7202 */ /* 0x010fe80000000f00 */
[----:B------:R-:W-:Y:S05]  /*ffc0*/  FMNMX.FTZ R74, R93, R74, !PT ;  /* 0x0000004a5d4a7209 */ /* 0x000fea0007810000 */
[----:B------:R-:W4:Y:S01]  /*ffd0*/  MUFU.TANH R238, R82 ;  /* 0x0000005200ee7308 */ /* 0x000f220000002400 */
[----:B-1----:R-:W-:Y:S09]  /*ffe0*/  FMNMX.FTZ R0, R247, R0, !PT ;  /* 0x00000000f7007209 */ /* 0x002ff20007810000 */
[----:B------:R-:W1:Y:S01]  /*fff0*/  MUFU.TANH R230, R83 ;  /* 0x0000005300e67308 */ /* 0x000e620000002400 */
[----:B--2---:R-:W-:Y:S04]  /*10000*/  MOV R214, R207 ;  /* 0x000000cf00d67202 */ /* 0x004fe80000000f00 */
[----:B------:R-:W-:Y:S05]  /*10010*/  FMNMX.FTZ R74, R214, R74, !PT ;  /* 0x0000004ad64a7209 */ /* 0x000fea0007810000 */
[----:B------:R-:W2:Y:S01]  /*10020*/  MUFU.TANH R249, R81 ;  /* 0x0000005100f97308 */ /* 0x000ea20000002400 */
[----:B----4-:R-:W-:Y:S09]  /*10030*/  FMNMX.FTZ R0, R238, R0, !PT ;  /* 0x00000000ee007209 */ /* 0x010ff20007810000 */
        /* <DEDUP_REMOVED lines=8> */
[----:B------:R2:W-:Y:S01]  /*100c0*/  MUFU.TANH R212, R114 ;  /* 0x0000007200d47308 */ /* 0x0005e20000002400 */
[----:B-1----:R-:W-:Y:S09]  /*100d0*/  FMNMX.FTZ R0, R81, R0, !PT ;  /* 0x0000000051007209 */ /* 0x002ff20007810000 */
[----:B------:R-:W1:Y:S10]  /*100e0*/  MUFU.TANH R26, R26 ;  /* 0x0000001a001a7308 */ /* 0x000e740000002400 */
[----:B------:R-:W4:Y:S01]  /*100f0*/  MUFU.TANH R211, R85 ;  /* 0x0000005500d37308 */ /* 0x000f220000002400 */
[----:B--2---:R-:W-:Y:S04]  /*10100*/  MOV R114, R222 ;  /* 0x000000de00727202 */ /* 0x004fe80000000f00 */
[----:B------:R-:W-:Y:S05]  /*10110*/  FMNMX.FTZ R0, R114, R0, !PT ;  /* 0x0000000072007209 */ /* 0x000fea0007810000 */
[----:B------:R4:W-:Y:S01]  /*10120*/  MUFU.TANH R119, R89 ;  /* 0x0000005900777308 */ /* 0x0009e20000002400 */
[----:B-1----:R-:W-:Y:S04]  /*10130*/  FMNMX.FTZ R5, R26, R5, !PT ;  /* 0x000000051a057209 */ /* 0x002fe80007810000 */
[----:B------:R-:W-:Y:S05]  /*10140*/  FMNMX.FTZ R5, R27, R5, !PT ;  /* 0x000000051b057209 */ /* 0x000fea0007810000 */
[----:B------:R-:W1:Y:S01]  /*10150*/  MUFU.TANH R53, R98 ;  /* 0x0000006200357308 */ /* 0x000e620000002400 */
[----:B------:R-:W-:Y:S09]  /*10160*/  FMNMX.FTZ R5, R30, R5, !PT ;  /* 0x000000051e057209 */ /* 0x000ff20007810000 */
[----:B------:R1:W-:Y:S01]  /*10170*/  MUFU.TANH R223, R102 ;  /* 0x0000006600df7308 */ /* 0x0003e20000002400 */
[----:B----4-:R-:W-:Y:S04]  /*10180*/  MOV R89, R211 ;  /* 0x000000d300597202 */ /* 0x010fe80000000f00 */
[----:B------:R-:W-:Y:S05]  /*10190*/  FMNMX.FTZ R74, R89, R74, !PT ;  /* 0x0000004a594a7209 */ /* 0x000fea0007810000 */
[----:B------:R-:W-:Y:S10]  /*101a0*/  MUFU.TANH R248, R88 ;  /* 0x0000005800f87308 */ /* 0x000ff40000002400 */
[----:B------:R-:W2:Y:S01]  /*101b0*/  MUFU.TANH R54, R99 ;  /* 0x0000006300367308 */ /* 0x000ea20000002400 */
[----:B-1----:R-:W-:Y:S04]  /*101c0*/  MOV R102, R53 ;  /* 0x0000003500667202 */ /* 0x002fe80000000f00 */
[----:B------:R-:W-:Y:S05]  /*101d0*/  FMNMX.FTZ R0, R102, R0, !PT ;  /* 0x0000000066007209 */ /* 0x000fea0007810000 */
[----:B------:R2:W-:Y:S10]  /*101e0*/  MUFU.TANH R88, R103 ;  /* 0x0000006700587308 */ /* 0x0005f40000002400 */
[----:B------:R-:W1:Y:S10]  /*101f0*/  MUFU.TANH R83, R96 ;  /* 0x0000006000537308 */ /* 0x000e740000002400 */
[----:B------:R-:W4:Y:S01]  /*10200*/  MUFU.TANH R197, R97 ;  /* 0x0000006100c57308 */ /* 0x000f220000002400 */
[----:B--2---:R-:W-:Y:S02]  /*10210*/  MOV R103, R54 ;  /* 0x0000003600677202 */ /* 0x004fe40000000f00 */
[----:B------:R-:W2:Y:S02]  /*10220*/  LDL.64 R54, [R1+0x30] ;  /* 0x0000300001367983 */ /* 0x000ea40000100a00 */
[----:B------:R-:W-:Y:S05]  /*10230*/  FMNMX.FTZ R0, R103, R0, !PT ;  /* 0x0000000067007209 */ /* 0x000fea0007810000 */
[----:B------:R4:W-:Y:S01]  /*10240*/  MUFU.TANH R99, R101 ;  /* 0x0000006500637308 */ /* 0x0009e20000002400 */
[----:B-1----:R-:W-:Y:S09]  /*10250*/  FMNMX.FTZ R74, R83, R74, !PT ;  /* 0x0000004a534a7209 */ /* 0x002ff20007810000 */
[----:B------:R1:W-:Y:S10]  /*10260*/  MUFU.TANH R190, R115 ;  /* 0x0000007300be7308 */ /* 0x0003f40000002400 */
[----:B------:R-:W3:Y:S01]  /*10270*/  MUFU.TANH R31, R31 ;  /* 0x0000001f001f7308 */ /* 0x000ee20000002400 */
[----:B----4-:R-:W-:Y:S04]  /*10280*/  MOV R101, R197 ;  /* 0x000000c500657202 */ /* 0x010fe80000000f00 */
[----:B------:R-:W-:Y:S05]  /*10290*/  FMNMX.FTZ R74, R101, R74, !PT ;  /* 0x0000004a654a7209 */ /* 0x000fea0007810000 */
[----:B------:R-:W4:Y:S01]  /*102a0*/  MUFU.TANH R196, R100 ;  /* 0x0000006400c47308 */ /* 0x000f220000002400 */
[----:B-1----:R-:W-:Y:S04]  /*102b0*/  MOV R115, R223 ;  /* 0x000000df00737202 */ /* 0x002fe80000000f00 */
[----:B------:R-:W-:Y:S05]  /*102c0*/  FMNMX.FTZ R0, R115, R0, !PT ;  /* 0x0000000073007209 */ /* 0x000fea0007810000 */
[----:B------:R4:W-:Y:S01]  /*102d0*/  MUFU.TANH R98, R112 ;  /* 0x0000007000627308 */ /* 0x0009e20000002400 */
[----:B------:R-:W-:Y:S02]  /*102e0*/  FMNMX.FTZ R0, R88, R0, !PT ;  /* 0x0000000058007209 */ /* 0x000fe40007810000 */
[----:B---3--:R-:W-:Y:S02]  /*102f0*/  FMNMX.FTZ R5, R31, R5, !PT ;  /* 0x000000051f057209 */ /* 0x008fe40007810000 */
[----:B------:R-:W-:Y:S05]  /*10300*/  FMNMX.FTZ R0, R212, R0, !PT ;  /* 0x00000000d4007209 */ /* 0x000fea0007810000 */
[----:B------:R-:W1:Y:S01]  /*10310*/  MUFU.TANH R42, R42 ;  /* 0x0000002a002a7308 */ /* 0x000e620000002400 */
[----:B------:R-:W-:Y:S09]  /*10320*/  FMNMX.FTZ R0, R190, R0, !PT ;  /* 0x00000000be007209 */ /* 0x000ff20007810000 */
[----:B------:R-:W3:Y:S01]  /*10330*/  MUFU.TANH R43, R43 ;  /* 0x0000002b002b7308 */ /* 0x000ee20000002400 */
[----:B----4-:R-:W-:Y:S04]  /*10340*/  MOV R112, R196 ;  /* 0x000000c400707202 */ /* 0x010fe80000000f00 */
[----:B------:R-:W-:Y:S05]  /*10350*/  FMNMX.FTZ R74, R112, R74, !PT ;  /* 0x0000004a704a7209 */ /* 0x000fea0007810000 */
[----:B------:R-:W4:Y:S01]  /*10360*/  MUFU.TANH R46, R46 ;  /* 0x0000002e002e7308 */ /* 0x000f220000002400 */
[----:B------:R-:W-:Y:S02]  /*10370*/  FMNMX.FTZ R74, R99, R74, !PT ;  /* 0x0000004a634a7209 */ /* 0x000fe40007810000 */
[----:B-1----:R-:W-:Y:S02]  /*10380*/  FMNMX.FTZ R5, R42, R5, !PT ;  /* 0x000000052a057209 */ /* 0x002fe40007810000 */
[----:B------:R-:W-:Y:S05]  /*10390*/  FMNMX.FTZ R74, R98, R74, !PT ;  /* 0x0000004a624a7209 */ /* 0x000fea0007810000 */
[----:B------:R-:W1:Y:S01]  /*103a0*/  MUFU.TANH R97, R113 ;  /* 0x0000007100617308 */ /* 0x000e620000002400 */
[----:B---3--:R-:W-:Y:S09]  /*103b0*/  FMNMX.FTZ R5, R43, R5, !PT ;  /* 0x000000052b057209 */ /* 0x008ff20007810000 */
[----:B------:R-:W3:Y:S01]  /*103c0*/  MUFU.TANH R220, R58 ;  /* 0x0000003a00dc7308 */ /* 0x000ee20000002400 */
[----:B----4-:R-:W-:Y:S04]  /*103d0*/  FMNMX.FTZ R5, R46, R5, !PT ;  /* 0x000000052e057209 */ /* 0x010fe80007810000 */
[----:B------:R-:W-:Y:S05]  /*103e0*/  FMNMX.FTZ R5, R199, R5, !PT ;  /* 0x00000005c7057209 */ /* 0x000fea0007810000 */
[----:B------:R4:W-:Y:S01]  /*103f0*/  MUFU.TANH R239, R73 ;  /* 0x0000004900ef7308 */ /* 0x0009e20000002400 */
[----:B-1----:R-:W-:Y:S05]  /*10400*/  FMNMX.FTZ R74, R97, R74, !PT ;  /* 0x0000004a614a7209 */ /* 0x002fea0007810000 */
[----:B------:R-:W1:Y:S04]  /*10410*/  SHFL.BFLY PT, R6, R74, 0x2, 0x1f ;  /* 0x0c401f004a067f89 */ /* 0x000e6800000e0000 */
[----:B------:R-:W1:Y:S01]  /*10420*/  MUFU.TANH R218, R59 ;  /* 0x0000003b00da7308 */ /* 0x000e620000002400 */
[----:B---3--:R-:W-:Y:S09]  /*10430*/  FMNMX.FTZ R5, R220, R5, !PT ;  /* 0x00000005dc057209 */ /* 0x008ff20007810000 */
[----:B------:R-:W3:Y:S01]  /*10440*/  MUFU.TANH R251, R62 ;  /* 0x0000003e00fb7308 */ /* 0x000ee20000002400 */
[----:B----4-:R-:W4:Y:S09]  /*10450*/  SHFL.BFLY PT, R73, R0, 0x2, 0x1f ;  /* 0x0c401f0000497f89 */ /* 0x010f3200000e0000 */
[----:B------:R-:W4:Y:S01]  /*10460*/  MUFU.TANH R245, R63 ;  /* 0x0000003f00f57308 */ /* 0x000f220000002400 */
[----:B-1----:R-:W-:Y:S02]  /*10470*/  FMNMX.FTZ R74, R74, R6, !PT ;  /* 0x000000064a4a7209 */ /* 0x002fe40007810000 */
[----:B------:R-:W-:Y:S03]  /*10480*/  FMNMX.FTZ R5, R218, R5, !PT ;  /* 0x00000005da057209 */ /* 0x000fe60007810000 */
[----:B------:R-:W1:Y:S04]  /*10490*/  SHFL.BFLY PT, R8, R74, 0x1, 0x1f ;  /* 0x0c201f004a087f89 */ /* 0x000e6800000e0000 */
[----:B------:R-:W1:Y:S01]  /*104a0*/  MUFU.TANH R250, R75 ;  /* 0x0000004b00fa7308 */ /* 0x000e620000002400 */
[----:B---3--:R-:W-:Y:S04]  /*104b0*/  MOV R85, R251 ;  /* 0x000000fb00557202 */ /* 0x008fe80000000f00 */
[----:B------:R-:W-:Y:S05]  /*104c0*/  FMNMX.FTZ R5, R85, R5, !PT ;  /* 0x0000000555057209 */ /* 0x000fea0007810000 */
[----:B------:R-:W3:Y:S01]  /*104d0*/  MUFU.TANH R252, R78 ;  /* 0x0000004e00fc7308 */ /* 0x000ee20000002400 */
[----:B----4-:R-:W-:Y:S02]  /*104e0*/  FMNMX.FTZ R73, R0, R73, !PT ;  /* 0x0000004900497209 */ /* 0x010fe40007810000 */
[----:B------:R-:W-:Y:S03]  /*104f0*/  MOV R87, R245 ;  /* 0x000000f500577202 */ /* 0x000fe60000000f00 */
[----:B------:R-:W4:Y:S01]  /*10500*/  SHFL.BFLY PT, R6, R73, 0x1, 0x1f ;  /* 0x0c201f0049067f89 */ /* 0x000f2200000e0000 */
[----:B------:R-:W-:Y:S03]  /*10510*/  FMNMX.FTZ R5, R87, R5, !PT ;  /* 0x0000000557057209 */ /* 0x000fe60007810000 */
[----:B------:R-:W4:Y:S01]  /*10520*/  MUFU.TANH R233, R79 ;  /* 0x0000004f00e97308 */ /* 0x000f220000002400 */
[----:B------:R-:W-:Y:S02]  /*10530*/  FMNMX.FTZ R5, R234, R5, !PT ;  /* 0x00000005ea057209 */ /* 0x000fe40007810000 */
[----:B-1----:R-:W-:Y:S01]  /*10540*/  MOV R86, R250 ;  /* 0x000000fa00567202 */ /* 0x002fe20000000f00 */
[----:B------:R-:W-:Y:S01]  /*10550*/  FMUL.FTZ R75, R110, c[0x0][0x320] ;  /* 0x0000c8006e4b7a20 */ /* 0x000fe20000410000 */
[----:B------:R-:W-:Y:S02]  /*10560*/  FMNMX.FTZ R74, R74, R8, !PT ;  /* 0x000000084a4a7209 */ /* 0x000fe40007810000 */
[----:B------:R-:W-:Y:S03]  /*10570*/  FMNMX.FTZ R5, R86, R5, !PT ;  /* 0x0000000556057209 */ /* 0x000fe60007810000 */
[----:B------:R-:W1:Y:S01]  /*10580*/  MUFU.TANH R244, R90 ;  /* 0x0000005a00f47308 */ /* 0x000e620000002400 */
[----:B------:R-:W-:Y:S01]  /*10590*/  FMUL.FTZ R96, R74, c[0x0][0x2d0] ;  /* 0x0000b4004a607a20 */ /* 0x000fe20000410000 */
[----:B---3--:R-:W-:Y:S03]  /*105a0*/  MOV R113, R252 ;  /* 0x000000fc00717202 */ /* 0x008fe60000000f00 */
[--C-:B------:R-:W-:Y:S02]  /*105b0*/  FFMA.FTZ R8, R20, c[0x0][0x2d0], -R96.reuse ;  /* 0x0000b40014087a23 */ /* 0x100fe40000010860 */
[--C-:B------:R-:W-:Y:S01]  /*105c0*/  FFMA.FTZ R101, R101, c[0x0][0x2d0], -R96.reuse ;  /* 0x0000b40065657a23 */ /* 0x100fe20000010860 */
[----:B------:R-:W-:Y:S01]  /*105d0*/  FMNMX.FTZ R0, R113, R5, !PT ;  /* 0x0000000571007209 */ /* 0x000fe20007810000 */
[--C-:B------:R-:W-:Y:S01]  /*105e0*/  FFMA.FTZ R112, R112, c[0x0][0x2d0], -R96.reuse ;  /* 0x0000b40070707a23 */ /* 0x100fe20000010860 */
[----:B------:R-:W3:Y:S01]  /*105f0*/  MUFU.TANH R243, R91 ;  /* 0x0000005b00f37308 */ /* 0x000ee20000002400 */
[----:B----4-:R-:W-:Y:S01]  /*10600*/  FMNMX.FTZ R73, R73, R6, !PT ;  /* 0x0000000649497209 */ /* 0x010fe20007810000 */
[----:B------:R-:W-:Y:S01]  /*10610*/  FFMA.FTZ R6, R32, c[0x0][0x2d0], -R96 ;  /* 0x0000b40020067a23 */ /* 0x000fe20000010860 */
[----:B------:R-:W-:Y:S07]  /*10620*/  FMNMX.FTZ R0, R233, R0, !PT ;  /* 0x00000000e9007209 */ /* 0x000fee0007810000 */
[----:B------:R-:W4:Y:S01]  /*10630*/  MUFU.TANH R7, R94 ;  /* 0x0000005e00077308 */ /* 0x000f220000002400 */
[----:B-1----:R-:W-:Y:S04]  /*10640*/  MOV R110, R244 ;  /* 0x000000f4006e7202 */ /* 0x002fe80000000f00 */
[----:B------:R-:W-:Y:S01]  /*10650*/  FMNMX.FTZ R5, R110, R0, !PT ;  /* 0x000000006e057209 */ /* 0x000fe20007810000 */
[----:B------:R-:W-:Y:S04]  /*10660*/  FMUL.FTZ R0, R111, c[0x0][0x320] ;  /* 0x0000c8006f007a20 */ /* 0x000fe80000410000 */
[----:B------:R1:W-:Y:S01]  /*10670*/  MUFU.EX2 R244, R8 ;  /* 0x0000000800f47308 */ /* 0x0003e20000000800 */
[----:B---3--:R-:W-:Y:S04]  /*10680*/  MOV R111, R243 ;  /* 0x000000f3006f7202 */ /* 0x008fe80000000f00 */
[----:B------:R-:W-:Y:S05]  /*10690*/  FMNMX.FTZ R5, R111, R5, !PT ;  /* 0x000000056f057209 */ /* 0x000fea0007810000 */
[----:B------:R3:W-:Y:S10]  /*106a0*/  MUFU.TANH R71, R0 ;  /* 0x0000000000477308 */ /* 0x0007f40000002400 */
[----:B------:R4:W4:Y:S01]  /*106b0*/  MUFU.TANH R94, R95 ;  /* 0x0000005f005e7308 */ /* 0x0009220000002400 */
[----:B-1----:R-:W-:Y:S09]  /*106c0*/  @P0 MOV R8, c[0x0][0x1e0] ;  /* 0x0000780000080a02 */ /* 0x002ff20000000f00 */
[----:B------:R1:W1:Y:S01]  /*106d0*/  MUFU.TANH R63, R106 ;  /* 0x0000006a003f7308 */ /* 0x0002620000002400 */
[----:B---3--:R-:W-:Y:S04]  /*106e0*/  FADD.FTZ R0, -R74, R2 ;  /* 0x000000024a007221 */ /* 0x008fe80000010100 */
[----:B------:R-:W-:Y:S05]  /*106f0*/  FMUL.FTZ R2, R0, c[0x0][0x2d0] ;  /* 0x0000b40000027a20 */ /* 0x000fea0000410000 */
[----:B------:R-:W3:Y:S01]  /*10700*/  MUFU.TANH R91, R107 ;  /* 0x0000006b005b7308 */ /* 0x000ee20000002400 */
[----:B----4-:R-:W-:Y:S04]  /*10710*/  MOV R95, R7 ;  /* 0x00000007005f7202 */ /* 0x010fe80000000f00 */
[----:B------:R-:W-:Y:S05]  /*10720*/  FMNMX.FTZ R5, R95, R5, !PT ;  /* 0x000000055f057209 */ /* 0x000fea0007810000 */
[----:B------:R-:W4:Y:S01]  /*10730*/  MUFU.TANH R75, R75 ;  /* 0x0000004b004b7308 */ /* 0x000f220000002400 */
[----:B------:R-:W-:Y:S02]  /*10740*/  FMNMX.FTZ R5, R94, R5, !PT ;  /* 0x000000055e057209 */ /* 0x000fe40007810000 */
[----:B-1----:R-:W-:Y:S02]  /*10750*/  MOV R106, R247 ;  /* 0x000000f7006a7202 */ /* 0x002fe40000000f00 */
[----:B------:R-:W-:Y:S05]  /*10760*/  FMNMX.FTZ R5, R63, R5, !PT ;  /* 0x000000053f057209 */ /* 0x000fea0007810000 */
[----:B------:R-:W1:Y:S01]  /*10770*/  MUFU.TANH R41, R41 ;  /* 0x0000002900297308 */ /* 0x000e620000002400 */
[----:B---3--:R-:W-:Y:S01]  /*10780*/  FMNMX.FTZ R0, R91, R5, !PT ;  /* 0x000000055b007209 */ /* 0x008fe20007810000 */
[--C-:B------:R-:W-:Y:S01]  /*10790*/  FFMA.FTZ R5, R33, c[0x0][0x2d0], -R96.reuse ;  /* 0x0000b40021057a23 */ /* 0x100fe20000010860 */
[----:B------:R-:W-:Y:S07]  /*107a0*/  MOV R107, R248 ;  /* 0x000000f8006b7202 */ /* 0x000fee0000000f00 */
[----:B------:R3:W-:Y:S01]  /*107b0*/  MUFU.EX2 R9, R5 ;  /* 0x0000000500097308 */ /* 0x0007e20000000800 */
[----:B----4-:R-:W-:Y:S04]  /*107c0*/  FMNMX.FTZ R0, R75, R0, !PT ;  /* 0x000000004b007209 */ /* 0x010fe80007810000 */
[----:B------:R-:W-:Y:S05]  /*107d0*/  FMNMX.FTZ R0, R71, R0, !PT ;  /* 0x0000000047007209 */ /* 0x000fea0007810000 */
[----:B------:R-:W4:Y:S01]  /*107e0*/  MUFU.TANH R44, R44 ;  /* 0x0000002c002c7308 */ /* 0x000f220000002400 */
[----:B-1----:R-:W-:Y:S09]  /*107f0*/  FMNMX.FTZ R4, R41, R4, !PT ;  /* 0x0000000429047209 */ /* 0x002ff20007810000 */
[----:B------:R1:W-:Y:S01]  /*10800*/  MUFU.EX2 R70, R2 ;  /* 0x0000000200467308 */ /* 0x0003e20000000800 */
[----:B---3--:R-:W-:Y:S09]  /*10810*/  @P0 MOV R5, R10 ;  /* 0x0000000a00050202 */ /* 0x008ff20000000f00 */
[----:B------:R-:W3:Y:S01]  /*10820*/  MUFU.TANH R45, R45 ;  /* 0x0000002d002d7308 */ /* 0x000ee20000002400 */
[----:B----4-:R-:W-:Y:S09]  /*10830*/  FMNMX.FTZ R4, R44, R4, !PT ;  /* 0x000000042c047209 */ /* 0x010ff20007810000 */
[----:B------:R-:W4:Y:S01]  /*10840*/  MUFU.TANH R208, R57 ;  /* 0x0000003900d07308 */ /* 0x000f220000002400 */
[----:B-1----:R-:W-:Y:S02]  /*10850*/  FADD.FTZ R2, -R73, R3 ;  /* 0x0000000349027221 */ /* 0x002fe40000010100 */
[----:B------:R-:W1:Y:S02]  /*10860*/  SHFL.BFLY PT, R3, R0, 0x2, 0x1f ;  /* 0x0c401f0000037f89 */ /* 0x000e6400000e0000 */
[----:B------:R-:W-:Y:S05]  /*10870*/  FMUL.FTZ R2, R2, c[0x0][0x2d0] ;  /* 0x0000b40002027a20 */ /* 0x000fea0000410000 */
[----:B------:R-:W2:Y:S01]  /*10880*/  MUFU.TANH R206, R61 ;  /* 0x0000003d00ce7308 */ /* 0x000ea20000002400 */
[----:B---3--:R-:W-:Y:S04]  /*10890*/  FMNMX.FTZ R4, R45, R4, !PT ;  /* 0x000000042d047209 */ /* 0x008fe80007810000 */
[----:B------:R-:W-:Y:S05]  /*108a0*/  FMNMX.FTZ R4, R205, R4, !PT ;  /* 0x00000004cd047209 */ /* 0x000fea0007810000 */
[----:B------:R-:W3:Y:S01]  /*108b0*/  MUFU.TANH R221, R72 ;  /* 0x0000004800dd7308 */ /* 0x000ee20000002400 */
[----:B----4-:R-:W-:Y:S04]  /*108c0*/  FMNMX.FTZ R4, R208, R4, !PT ;  /* 0x00000004d0047209 */ /* 0x010fe80007810000 */
[----:B------:R-:W-:Y:S05]  /*108d0*/  FMNMX.FTZ R4, R204, R4, !PT ;  /* 0x00000004cc047209 */ /* 0x000fea0007810000 */
[----:B------:R-:W4:Y:S01]  /*108e0*/  MUFU.TANH R209, R76 ;  /* 0x0000004c00d17308 */ /* 0x000f220000002400 */
[----:B-1----:R-:W-:Y:S01]  /*108f0*/  FMNMX.FTZ R0, R0, R3, !PT ;  /* 0x0000000300007209 */ /* 0x002fe20007810000 */
[----:B------:R-:W-:Y:S02]  /*10900*/  FFMA.FTZ R3, R17, c[0x0][0x2d0], -R96 ;  /* 0x0000b40011037a23 */ /* 0x000fe40000010860 */
[----:B------:R-:W-:Y:S01]  /*10910*/  FMUL.FTZ R17, R70, R133 ;  /* 0x0000008546117220 */ /* 0x000fe20000410000 */
[----:B--2---:R-:W-:Y:S02]  /*10920*/  FMNMX.FTZ R4, R206, R4, !PT ;  /* 0x00000004ce047209 */ /* 0x004fe40007810000 */
[----:B------:R-:W-:Y:S02]  /*10930*/  MOV R133, R107 ;  /* 0x0000006b00857202 */ /* 0x000fe40000000f00 */
[----:B------:R-:W-:Y:S01]  /*10940*/  MOV R107, R216 ;  /* 0x000000d8006b7202 */ /* 0x000fe20000000f00 */
[----:B------:R-:W1:Y:S01]  /*10950*/  MUFU.TANH R240, R77 ;  /* 0x0000004d00f07308 */ /* 0x000e620000002400 */
[----:B---3--:R-:W-:Y:S04]  /*10960*/  FMNMX.FTZ R4, R221, R4, !PT ;  /* 0x00000004dd047209 */ /* 0x008fe80007810000 */
[----:B------:R-:W-:Y:S05]  /*10970*/  FMNMX.FTZ R4, R239, R4, !PT ;  /* 0x00000004ef047209 */ /* 0x000fea0007810000 */
[----:B------:R2:W3:Y:S01]  /*10980*/  MUFU.TANH R84, R104 ;  /* 0x0000006800547308 */ /* 0x0004e20000002400 */
[----:B----4-:R-:W-:Y:S04]  /*10990*/  MOV R82, R209 ;  /* 0x000000d100527202 */ /* 0x010fe80000000f00 */
[----:B------:R-:W-:Y:S05]  /*109a0*/  FMNMX.FTZ R4, R82, R4, !PT ;  /* 0x0000000452047209 */ /* 0x000fea0007810000 */
[----:B------:R4:W-:Y:S01]  /*109b0*/  MUFU.EX2 R245, R3 ;  /* 0x0000000300f57308 */ /* 0x0009e20000000800 */
[----:B-1----:R-:W-:Y:S04]  /*109c0*/  FMNMX.FTZ R4, R240, R4, !PT ;  /* 0x00000004f0047209 */ /* 0x002fe80007810000 */
[----:B------:R-:W-:Y:S05]  /*109d0*/  FMNMX.FTZ R4, R248, R4, !PT ;  /* 0x00000004f8047209 */ /* 0x000fea0007810000 */
[----:B------:R-:W1:Y:S01]  /*109e0*/  MUFU.TANH R90, R105 ;  /* 0x00000069005a7308 */ /* 0x000e620000002400 */
[----:B------:R-:W-:Y:S01]  /*109f0*/  FMNMX.FTZ R4, R119, R4, !PT ;  /* 0x0000000477047209 */ /* 0x000fe20007810000 */
[----:B--2---:R-:W-:Y:S03]  /*10a00*/  FMUL.FTZ R104, R73, c[0x0][0x2d0] ;  /* 0x0000b40049687a20 */ /* 0x004fe60000410000 */
[----:B------:R-:W-:Y:S01]  /*10a10*/  FMNMX.FTZ R4, R217, R4, !PT ;  /* 0x00000004d9047209 */ /* 0x000fe20007810000 */
[--C-:B------:R-:W-:Y:S04]  /*10a20*/  FFMA.FTZ R102, R102, c[0x0][0x2d0], -R104.reuse ;  /* 0x0000b40066667a23 */ /* 0x100fe80000010868 */
[----:B------:R-:W2:Y:S01]  /*10a30*/  MUFU.TANH R191, R108 ;  /* 0x0000006c00bf7308 */ /* 0x000ea20000002400 */
[----:B------:R-:W-:Y:S01]  /*10a40*/  FMNMX.FTZ R4, R216, R4, !PT ;  /* 0x00000004d8047209 */ /* 0x000fe20007810000 */
[--C-:B------:R-:W-:Y:S02]  /*10a50*/  FFMA.FTZ R103, R103, c[0x0][0x2d0], -R104.reuse ;  /* 0x0000b40067677a23 */ /* 0x100fe40000010868 */
[--C-:B----4-:R-:W-:Y:S01]  /*10a60*/  FFMA.FTZ R3, R186, c[0x0][0x2d0], -R104.reuse ;  /* 0x0000b400ba037a23 */ /* 0x110fe20000010868 */
[----:B---3--:R-:W-:Y:S01]  /*10a70*/  FMNMX.FTZ R4, R84, R4, !PT ;  /* 0x0000000454047209 */ /* 0x008fe20007810000 */
[--C-:B------:R-:W-:Y:S04]  /*10a80*/  FFMA.FTZ R115, R115, c[0x0][0x2d0], -R104.reuse ;  /* 0x0000b40073737a23 */ /* 0x100fe80000010868 */
[----:B------:R-:W3:Y:S01]  /*10a90*/  MUFU.TANH R109, R109 ;  /* 0x0000006d006d7308 */ /* 0x000ee20000002400 */
[----:B-1----:R-:W-:Y:S09]  /*10aa0*/  FMNMX.FTZ R4, R90, R4, !PT ;  /* 0x000000045a047209 */ /* 0x002ff20007810000 */
[----:B------:R1:W-:Y:S01]  /*10ab0*/  MUFU.EX2 R187, R3 ;  /* 0x0000000300bb7308 */ /* 0x0003e20000000800 */
[----:B--2---:R-:W-:Y:S09]  /*10ac0*/  FMNMX.FTZ R4, R191, R4, !PT ;  /* 0x00000004bf047209 */ /* 0x004ff20007810000 */
[----:B------:R-:W-:Y:S01]  /*10ad0*/  MUFU.EX2 R69, R2 ;  /* 0x0000000200457308 */ /* 0x000fe20000000800 */
[----:B---3--:R-:W-:Y:S05]  /*10ae0*/  FMNMX.FTZ R4, R109, R4, !PT ;  /* 0x000000046d047209 */ /* 0x008fea0007810000 */
[----:B------:R-:W2:Y:S04]  /*10af0*/  SHFL.BFLY PT, R7, R4, 0x2, 0x1f ;  /* 0x0c401f0004077f89 */ /* 0x000ea800000e0000 */
[----:B------:R-:W-:Y:S01]  /*10b00*/  MUFU.EX2 R32, R6 ;  /* 0x0000000600207308 */ /* 0x000fe20000000800 */
[----:B-1----:R-:W-:Y:S09]  /*10b10*/  FFMA.FTZ R3, R185, c[0x0][0x2d0], -R104 ;  /* 0x0000b400b9037a23 */ /* 0x002ff20000010868 */
[----:B------:R1:W3:Y:S01]  /*10b20*/  MUFU.EX2 R209, R3 ;  /* 0x0000000300d17308 */ /* 0x0002e20000000800 */
[----:B--2---:R-:W-:Y:S01]  /*10b30*/  FMNMX.FTZ R4, R4, R7, !PT ;  /* 0x0000000704047209 */ /* 0x004fe20007810000 */
[----:B------:R-:W-:Y:S04]  /*10b40*/  FFMA.FTZ R7, R21, c[0x0][0x2d0], -R96 ;  /* 0x0000b40015077a23 */ /* 0x000fe80000010860 */
[----:B------:R-:W2:Y:S01]  /*10b50*/  SHFL.BFLY PT, R72, R4, 0x1, 0x1f ;  /* 0x0c201f0004487f89 */ /* 0x000ea200000e0000 */
[----:B-1----:R-:W-:Y:S01]  /*10b60*/  FFMA.FTZ R3, R18, c[0x0][0x2d0], -R104 ;  /* 0x0000b40012037a23 */ /* 0x002fe20000010868 */
[----:B---3--:R-:W-:Y:S01]  /*10b70*/  F2FP.BF16.PACK_AB R77, R209, R187 ;  /* 0x000000bbd14d723e */ /* 0x008fe200000010ff */
[----:B------:R-:W-:Y:S01]  /*10b80*/  FMUL.FTZ R18, R69, R134 ;  /* 0x0000008645127220 */ /* 0x000fe20000410000 */
[----:B------:R-:W-:Y:S01]  /*10b90*/  MOV R134, R92 ;  /* 0x0000005c00867202 */ /* 0x000fe20000000f00 */
[----:B------:R1:W-:Y:S01]  /*10ba0*/  MUFU.EX2 R222, R3 ;  /* 0x0000000300de7308 */ /* 0x0003e20000000800 */
[----:B--2---:R-:W-:Y:S01]  /*10bb0*/  FMNMX.FTZ R72, R4, R72, !PT ;  /* 0x0000004804487209 */ /* 0x004fe20007810000 */
[----:B------:R-:W-:Y:S08]  /*10bc0*/  FFMA.FTZ R4, R184, c[0x0][0x2d0], -R96 ;  /* 0x0000b400b8047a23 */ /* 0x000ff00000010860 */
[----:B------:R2:W-:Y:S01]  /*10bd0*/  MUFU.EX2 R207, R4 ;  /* 0x0000000400cf7308 */ /* 0x0005e20000000800 */
[C---:B------:R-:W-:Y:S01]  /*10be0*/  FADD.FTZ R2, -R72.reuse, R116 ;  /* 0x0000007448027221 */ /* 0x040fe20000010100 */
[----:B------:R-:W-:Y:S01]  /*10bf0*/  MOV R116, R249 ;  /* 0x000000f900747202 */ /* 0x000fe20000000f00 */
[----:B------:R-:W-:Y:S02]  /*10c00*/  FMUL.FTZ R105, R72, c[0x0][0x2d0] ;  /* 0x0000b40048697a20 */ /* 0x000fe40000410000 */
[----:B------:R-:W-:Y:S02]  /*10c10*/  FMUL.FTZ R2, R2, c[0x0][0x2d0] ;  /* 0x0000b40002027a20 */ /* 0x000fe40000410000 */
[--C-:B------:R-:W-:Y:S02]  /*10c20*/  FFMA.FTZ R107, R107, c[0x0][0x2d0], -R105.reuse ;  /* 0x0000b4006b6b7a23 */ /* 0x100fe40000010869 */
[--C-:B-1----:R-:W-:Y:S01]  /*10c30*/  FFMA.FTZ R3, R193, c[0x0][0x2d0], -R105.reuse ;  /* 0x0000b400c1037a23 */ /* 0x102fe20000010869 */
[----:B------:R1:W3:Y:S10]  /*10c40*/  MUFU.EX2 R68, R2 ;  /* 0x0000000200447308 */ /* 0x0002f40000000800 */
[----:B------:R4:W-:Y:S01]  /*10c50*/  MUFU.EX2 R185, R3 ;  /* 0x0000000300b97308 */ /* 0x0009e20000000800 */
[----:B--2---:R-:W-:Y:S09]  /*10c60*/  FFMA.FTZ R4, R22, c[0x0][0x2d0], -R104 ;  /* 0x0000b40016047a23 */ /* 0x004ff20000010868 */
[----:B------:R2:W-:Y:S01]  /*10c70*/  MUFU.EX2 R80, R4 ;  /* 0x0000000400507308 */ /* 0x0005e20000000800 */
[--C-:B-1----:R-:W-:Y:S09]  /*10c80*/  FFMA.FTZ R2, R118, c[0x0][0x2d0], -R96.reuse ;  /* 0x0000b40076027a23 */ /* 0x102ff20000010860 */
[----:B------:R1:W1:Y:S01]  /*10c90*/  MUFU.EX2 R211, R2 ;  /* 0x0000000200d37308 */ /* 0x0002620000000800 */
[--C-:B----4-:R-:W-:Y:S09]  /*10ca0*/  FFMA.FTZ R3, R192, c[0x0][0x2d0], -R105.reuse ;  /* 0x0000b400c0037a23 */ /* 0x110ff20000010869 */
[----:B------:R4:W4:Y:S01]  /*10cb0*/  MUFU.EX2 R186, R3 ;  /* 0x0000000300ba7308 */ /* 0x0009220000000800 */
[--C-:B--2---:R-:W-:Y:S02]  /*10cc0*/  FFMA.FTZ R4, R29, c[0x0][0x2d0], -R105.reuse ;  /* 0x0000b4001d047a23 */ /* 0x104fe40000010869 */
[----:B---3--:R-:W-:Y:S07]  /*10cd0*/  FMUL.FTZ R29, R68, R145 ;  /* 0x00000091441d7220 */ /* 0x008fee0000410000 */
[----:B------:R-:W-:Y:S01]  /*10ce0*/  MUFU.EX2 R52, R4 ;  /* 0x0000000400347308 */ /* 0x000fe20000000800 */
[----:B-1----:R-:W-:Y:S01]  /*10cf0*/  FFMA.FTZ R2, R16, c[0x0][0x2d0], -R96 ;  /* 0x0000b40010027a23 */ /* 0x002fe20000010860 */
[----:B------:R-:W-:Y:S01]  /*10d00*/  F2FP.BF16.PACK_AB R76, R211, R207 ;  /* 0x000000cfd34c723e */ /* 0x000fe200000010ff */
[----:B------:R-:W-:Y:S01]  /*10d10*/  FMUL.FTZ R16, R70, R132 ;  /* 0x0000008446107220 */ /* 0x000fe20000410000 */
[----:B------:R-:W-:Y:S02]  /*10d20*/  MOV R132, R116 ;  /* 0x0000007400847202 */ /* 0x000fe40000000f00 */
[----:B------:R-:W-:Y:S04]  /*10d30*/  MOV R116, R84 ;  /* 0x0000005400747202 */ /* 0x000fe80000000f00 */
[----:B------:R1:W2:Y:S01]  /*10d40*/  MUFU.EX2 R213, R2 ;  /* 0x0000000200d57308 */ /* 0x0002a20000000800 */
[--C-:B----4-:R-:W-:Y:S01]  /*10d50*/  FFMA.FTZ R3, R12, c[0x0][0x2d0], -R105.reuse ;  /* 0x0000b4000c037a23 */ /* 0x110fe20000010869 */
[----:B------:R-:W-:Y:S08]  /*10d60*/  F2FP.BF16.PACK_AB R64, R186, R185 ;  /* 0x000000b9ba40723e */ /* 0x000ff000000010ff */
[----:B------:R3:W-:Y:S01]  /*10d70*/  MUFU.EX2 R219, R3 ;  /* 0x0000000300db7308 */ /* 0x0007e20000000800 */
[----:B-1----:R-:W1:Y:S01]  /*10d80*/  SHFL.BFLY PT, R2, R0, 0x1, 0x1f ;  /* 0x0c201f0000027f89 */ /* 0x002e6200000e0000 */
[----:B--2---:R-:W-:Y:S01]  /*10d90*/  F2FP.BF16.PACK_AB R78, R245, R213 ;  /* 0x000000d5f54e723e */ /* 0x004fe200000010ff */
[----:B---3--:R-:W-:Y:S07]  /*10da0*/  FFMA.FTZ R3, R13, c[0x0][0x2d0], -R105 ;  /* 0x0000b4000d037a23 */ /* 0x008fee0000010869 */
[----:B------:R2:W3:Y:S01]  /*10db0*/  MUFU.EX2 R223, R3 ;  /* 0x0000000300df7308 */ /* 0x0004e20000000800 */
[----:B-1----:R-:W-:Y:S01]  /*10dc0*/  FMNMX.FTZ R2, R0, R2, !PT ;  /* 0x0000000200027209 */ /* 0x002fe20007810000 */
[----:B------:R-:W-:Y:S02]  /*10dd0*/  FFMA.FTZ R0, R19, c[0x0][0x2d0], -R104 ;  /* 0x0000b40013007a23 */ /* 0x000fe40000010868 */
[----:B------:R-:W-:Y:S01]  /*10de0*/  FMUL.FTZ R19, R69, R135 ;  /* 0x0000008745137220 */ /* 0x000fe20000410000 */
[----:B------:R-:W-:Y:S05]  /*10df0*/  MOV R135, R86 ;  /* 0x0000005600877202 */ /* 0x000fea0000000f00 */
[----:B------:R1:W4:Y:S01]  /*10e00*/  MUFU.EX2 R243, R0 ;  /* 0x0000000000f37308 */ /* 0x0003220000000800 */
[----:B------:R-:W-:Y:S04]  /*10e10*/  FMUL.FTZ R100, R2, c[0x0][0x2d0] ;  /* 0x0000b40002647a20 */ /* 0x000fe80000410000 */
[--C-:B------:R-:W-:Y:S02]  /*10e20*/  FFMA.FTZ R4, R26, c[0x0][0x2d0], -R100.reuse ;  /* 0x0000b4001a047a23 */ /* 0x100fe40000010864 */
[--C-:B--2---:R-:W-:Y:S01]  /*10e30*/  FFMA.FTZ R3, R195, c[0x0][0x2d0], -R100.reuse ;  /* 0x0000b400c3037a23 */ /* 0x104fe20000010864 */
[----:B---3--:R-:W-:Y:S03]  /*10e40*/  F2FP.BF16.PACK_AB R66, R223, R219 ;  /* 0x000000dbdf42723e */ /* 0x008fe600000010ff */
[----:B------:R2:W-:Y:S01]  /*10e50*/  MUFU.EX2 R108, R3 ;  /* 0x00000003006c7308 */ /* 0x0005e20000000800 */
[----:B-1----:R-:W-:Y:S01]  /*10e60*/  FADD.FTZ R0, -R2, R117 ;  /* 0x0000007502007221 */ /* 0x002fe20000010100 */
[----:B----4-:R-:W-:Y:S08]  /*10e70*/  F2FP.BF16.PACK_AB R79, R243, R222 ;  /* 0x000000def34f723e */ /* 0x010ff000000010ff */
[----:B------:R1:W-:Y:S01]  /*10e80*/  MUFU.EX2 R117, R7 ;  /* 0x0000000700757308 */ /* 0x0003e20000000800 */
[----:B------:R-:W-:Y:S09]  /*10e90*/  FMUL.FTZ R0, R0, c[0x0][0x2d0] ;  /* 0x0000b40000007a20 */ /* 0x000ff20000410000 */
[----:B------:R-:W3:Y:S01]  /*10ea0*/  MUFU.EX2 R0, R0 ;  /* 0x0000000000007308 */ /* 0x000ee20000000800 */
[--C-:B--2---:R-:W-:Y:S09]  /*10eb0*/  FFMA.FTZ R3, R194, c[0x0][0x2d0], -R100.reuse ;  /* 0x0000b400c2037a23 */ /* 0x104ff20000010864 */
[----:B------:R2:W4:Y:S01]  /*10ec0*/  MUFU.EX2 R184, R3 ;  /* 0x0000000300b87308 */ /* 0x0005220000000800 */
[----:B-1----:R-:W-:Y:S09]  /*10ed0*/  @P0 IMAD.WIDE.U32 R6, R242, c[0x0][0x1e0], RZ ;  /* 0x00007800f2060a25 */ /* 0x002ff200078e00ff */
[----:B------:R1:W-:Y:S01]  /*10ee0*/  MUFU.EX2 R194, R4 ;  /* 0x0000000400c27308 */ /* 0x0003e20000000800 */
[----:B---3--:R-:W-:Y:S02]  /*10ef0*/  FMUL.FTZ R26, R0, R142 ;  /* 0x0000008e001a7220 */ /* 0x008fe40000410000 */
[----:B--2---:R-:W-:Y:S01]  /*10f00*/  FFMA.FTZ R3, R14, c[0x0][0x2d0], -R100 ;  /* 0x0000b4000e037a23 */ /* 0x004fe20000010864 */
[----:B----4-:R-:W-:Y:S06]  /*10f10*/  F2FP.BF16.PACK_AB R65, R184, R108 ;  /* 0x0000006cb841723e */ /* 0x010fec00000010ff */
[----:B------:R2:W-:Y:S01]  /*10f20*/  MUFU.EX2 R188, R3 ;  /* 0x0000000300bc7308 */ /* 0x0005e20000000800 */
[----:B-1----:R-:W-:Y:S05]  /*10f30*/  @P0 MOV R4, R54 ;  /* 0x0000003600040202 */ /* 0x002fea0000000f00 */
[----:B------:R-:W-:Y:S04]  /*10f40*/  @P0 IMAD.WIDE.U32 R4, R6, 0x70, R4 ;  /* 0x0000007006040825 */ /* 0x000fe800078e0004 */
[--C-:B------:R-:W-:Y:S02]  /*10f50*/  FFMA.FTZ R6, R27, c[0x0][0x2d0], -R100.reuse ;  /* 0x0000b4001b067a23 */ /* 0x100fe40000010864 */
[----:B------:R-:W-:Y:S02]  /*10f60*/  FMUL.FTZ R27, R0, R143 ;  /* 0x0000008f001b7220 */ /* 0x000fe40000410000 */
[----:B------:R1:W-:Y:S01]  /*10f70*/  MUFU.EX2 R195, R6 ;  /* 0x0000000600c37308 */ /* 0x0003e20000000800 */
[----:B--2---:R-:W-:Y:S09]  /*10f80*/  FFMA.FTZ R3, R15, c[0x0][0x2d0], -R100 ;  /* 0x0000b4000f037a23 */ /* 0x004ff20000010864 */
[----:B------:R2:W3:Y:S01]  /*10f90*/  MUFU.EX2 R189, R3 ;  /* 0x0000000300bd7308 */ /* 0x0004e20000000800 */
[----:B-1----:R-:W-:Y:S01]  /*10fa0*/  @P0 LEA R6, P2, R4, c[0x0][0x1c8], 0x1 ;  /* 0x0000720004060a11 */ /* 0x002fe200078408ff */
[--C-:B--2---:R-:W-:Y:S01]  /*10fb0*/  FFMA.FTZ R3, R23, c[0x0][0x2d0], -R104.reuse ;  /* 0x0000b40017037a23 */ /* 0x104fe20000010868 */
[----:B---3--:R-:W-:Y:S07]  /*10fc0*/  F2FP.BF16.PACK_AB R67, R189, R188 ;  /* 0x000000bcbd43723e */ /* 0x008fee00000010ff */
[----:B------:R1:W-:Y:S02]  /*10fd0*/  MUFU.EX2 R193, R3 ;  /* 0x0000000300c17308 */ /* 0x0003e40000000800 */
[--C-:B-1----:R-:W-:Y:S08]  /*10fe0*/  FFMA.FTZ R3, R34, c[0x0][0x2d0], -R104.reuse ;  /* 0x0000b40022037a23 */ /* 0x102ff00000010868 */
[----:B------:R1:W-:Y:S02]  /*10ff0*/  MUFU.EX2 R33, R3 ;  /* 0x0000000300217308 */ /* 0x0003e40000000800 */
[----:B-1----:R-:W-:Y:S01]  /*11000*/  FFMA.FTZ R3, R35, c[0x0][0x2d0], -R104 ;  /* 0x0000b40023037a23 */ /* 0x002fe20000010868 */
[----:B------:R-:W-:Y:S01]  /*11010*/  MOV R35, R9 ;  /* 0x0000000900237202 */ /* 0x000fe20000000f00 */
[----:B------:R-:W-:Y:S06]  /*11020*/  FFMA.FTZ R9, R30, c[0x0][0x2d0], -R100 ;  /* 0x0000b4001e097a23 */ /* 0x000fec0000010864 */
[----:B------:R1:W-:Y:S01]  /*11030*/  MUFU.EX2 R53, R3 ;  /* 0x0000000300357308 */ /* 0x0003e20000000800 */
[----:B------:R-:W-:Y:S09]  /*11040*/  FMUL.FTZ R30, R0, R146 ;  /* 0x00000092001e7220 */ /* 0x000ff20000410000 */
[----:B------:R-:W-:Y:S01]  /*11050*/  MUFU.EX2 R197, R9 ;  /* 0x0000000900c57308 */ /* 0x000fe20000000800 */
[--C-:B-1----:R-:W-:Y:S02]  /*11060*/  FFMA.FTZ R3, R24, c[0x0][0x2d0], -R105.reuse ;  /* 0x0000b40018037a23 */ /* 0x102fe40000010869 */
[C---:B------:R-:W-:Y:S07]  /*11070*/  FMUL.FTZ R24, R68.reuse, R140 ;  /* 0x0000008c44187220 */ /* 0x040fee0000410000 */
[----:B------:R1:W2:Y:S02]  /*11080*/  MUFU.EX2 R118, R3 ;  /* 0x0000000300767308 */ /* 0x0002a40000000800 */
[--C-:B-1----:R-:W-:Y:S01]  /*11090*/  FFMA.FTZ R3, R25, c[0x0][0x2d0], -R105.reuse ;  /* 0x0000b40019037a23 */ /* 0x102fe20000010869 */
[----:B--2---:R-:W-:Y:S01]  /*110a0*/  MOV R143, R118 ;  /* 0x00000076008f7202 */ /* 0x004fe20000000f00 */
[----:B------:R-:W-:Y:S01]  /*110b0*/  FMUL.FTZ R25, R68, R141 ;  /* 0x0000008d44197220 */ /* 0x000fe20000410000 */
[----:B------:R-:W-:Y:S05]  /*110c0*/  MOV R141, R35 ;  /* 0x00000023008d7202 */ /* 0x000fea0000000f00 */
[----:B------:R1:W-:Y:S01]  /*110d0*/  MUFU.EX2 R192, R3 ;  /* 0x0000000300c07308 */ /* 0x0003e20000000800 */
[C---:B------:R-:W-:Y:S01]  /*110e0*/  FMUL.FTZ R35, R69.reuse, R151 ;  /* 0x0000009745237220 */ /* 0x040fe20000410000 */
[----:B------:R-:W-:Y:S02]  /*110f0*/  MOV R118, R83 ;  /* 0x0000005300767202 */ /* 0x000fe40000000f00 */
[----:B------:R-:W-:Y:S01]  /*11100*/  MOV R151, R93 ;  /* 0x0000005d00977202 */ /* 0x000fe20000000f00 */
[----:B-1----:R-:W-:Y:S02]  /*11110*/  FFMA.FTZ R3, R28, c[0x0][0x2d0], -R105 ;  /* 0x0000b4001c037a23 */ /* 0x002fe40000010869 */
[----:B------:R-:W-:Y:S03]  /*11120*/  FMUL.FTZ R28, R68, R144 ;  /* 0x00000090441c7220 */ /* 0x000fe60000410000 */
[----:B------:R1:W2:Y:S02]  /*11130*/  MUFU.EX2 R34, R3 ;  /* 0x0000000300227308 */ /* 0x0002a40000000800 */
[----:B-1----:R-:W-:Y:S02]  /*11140*/  @P0 SHF.R.S32.HI R3, RZ, 0x1f, R242 ;  /* 0x0000001fff030819 */ /* 0x002fe400000114f2 */
[----:B--2---:R-:W-:Y:S01]  /*11150*/  MOV R142, R34 ;  /* 0x00000022008e7202 */ /* 0x004fe20000000f00 */
[----:B------:R-:W-:Y:S01]  /*11160*/  FMUL.FTZ R34, R69, R150 ;  /* 0x0000009645227220 */ /* 0x000fe20000410000 */
[----:B------:R-:W-:Y:S01]  /*11170*/  MOV R150, R215 ;  /* 0x000000d700967202 */ /* 0x000fe20000000f00 */
[----:B------:R-:W-:Y:S04]  /*11180*/  @P0 IMAD R3, R3, c[0x0][0x1e0], RZ ;  /* 0x0000780003030a24 */ /* 0x000fe800078e02ff */
[----:B------:R-:W-:Y:S05]  /*11190*/  @P0 IMAD R3, R242, c[0x0][0x1e4], R3 ;  /* 0x00007900f2030a24 */ /* 0x000fea00078e0203 */
[----:B------:R-:W-:Y:S05]  /*111a0*/  @P0 IADD3 R3, R7, R3, RZ ;  /* 0x0000000307030210 */ /* 0x000fea0007ffe0ff */
[----:B------:R-:W-:Y:S01]  /*111b0*/  @P0 IMAD R7, R3, 0x70, RZ ;  /* 0x0000007003070824 */ /* 0x000fe200078e02ff */
[----:B------:R-:W-:Y:S04]  /*111c0*/  @P0 SHF.L.U32 R3, R8, 0x5, RZ ;  /* 0x0000000508030819 */ /* 0x000fe800000006ff */
[----:B------:R-:W-:Y:S01]  /*111d0*/  @P0 IADD3 R7, R5, R7, RZ ;  /* 0x0000000705070210 */ /* 0x000fe20007ffe0ff */
[----:B------:R-:W-:Y:S01]  /*111e0*/  FFMA.FTZ R5, R31, c[0x0][0x2d0], -R100 ;  /* 0x0000b4001f057a23 */ /* 0x000fe20000010864 */
[----:B------:R-:W-:Y:S01]  /*111f0*/  @P0 IADD3 R10, P1, R6, R3, RZ ;  /* 0x00000003060a0210 */ /* 0x000fe20007f3e0ff */
[----:B------:R-:W-:Y:S01]  /*11200*/  FMUL.FTZ R31, R0, R147 ;  /* 0x00000093001f7220 */ /* 0x000fe20000410000 */
[----:B------:R-:W-:Y:S01]  /*11210*/  @P0 LEA.HI.X R7, R4, c[0x0][0x1cc], R7, 0x1, P2 ;  /* 0x0000730004070a11 */ /* 0x000fe200010f0c07 */
[----:B------:R1:W-:Y:S01]  /*11220*/  MUFU.EX2 R196, R5 ;  /* 0x0000000500c47308 */ /* 0x0003e20000000800 */
[----:B------:R-:W-:Y:S02]  /*11230*/  @P0 SHF.L.U64.HI R4, R8, R246, c[0x0][0x1e4] ;  /* 0x0000790008040619 */ /* 0x000fe400000102f6 */
[-C--:B------:R-:W-:Y:S01]  /*11240*/  @P0 IADD3 R14, P3, R10, R3.reuse, RZ ;  /* 0x000000030a0e0210 */ /* 0x080fe20007f7e0ff */
[----:B------:R2:W-:Y:S01]  /*11250*/  @P0 LDGSTS.E.BYPASS.LTC128B.128 [R241+0x3900], [R6.64], !P6 ;  /* 0x0390000006f10fae */ /* 0x0005e2000f101d48 */
[-C--:B------:R-:W-:Y:S02]  /*11260*/  @P0 IADD3.X R11, R7, R4.reuse, RZ, P1, !PT ;  /* 0x00000004070b0210 */ /* 0x080fe40000ffe4ff */
[-C--:B------:R-:W-:Y:S02]  /*11270*/  @P0 IADD3 R12, P2, R14, R3.reuse, RZ ;  /* 0x000000030e0c0210 */ /* 0x080fe40007f5e0ff */
[-C--:B------:R-:W-:Y:S02]  /*11280*/  @P0 IADD3.X R15, R11, R4.reuse, RZ, P3, !PT ;  /* 0x000000040b0f0210 */ /* 0x080fe40001ffe4ff */
[-C--:B------:R-:W-:Y:S01]  /*11290*/  @P0 IADD3 R8, P1, R12, R3.reuse, RZ ;  /* 0x000000030c080210 */ /* 0x080fe20007f3e0ff */
[----:B------:R3:W-:Y:S01]  /*112a0*/  @P0 LDGSTS.E.BYPASS.LTC128B.128 [R241+0x4100], [R10.64], !P6 ;  /* 0x041000000af10fae */ /* 0x0007e2000f101d48 */
[-C--:B------:R-:W-:Y:S04]  /*112b0*/  @P0 IADD3.X R13, R15, R4.reuse, RZ, P2, !PT ;  /* 0x000000040f0d0210 */ /* 0x080fe800017fe4ff */
[-C--:B------:R-:W-:Y:S03]  /*112c0*/  @P0 IADD3.X R9, R13, R4.reuse, RZ, P1, !PT ;  /* 0x000000040d090210 */ /* 0x080fe60000ffe4ff */
[----:B------:R4:W-:Y:S01]  /*112d0*/  @P0 LDGSTS.E.BYPASS.LTC128B.128 [R241+0x4900], [R14.64], !P6 ;  /* 0x049000000ef10fae */ /* 0x0009e2000f101d48 */
[--C-:B-1----:R-:W-:Y:S07]  /*112e0*/  FFMA.FTZ R5, R36, c[0x0][0x2d0], -R96.reuse ;  /* 0x0000b40024057a23 */ /* 0x102fee0000010860 */
[----:B------:R1:W-:Y:S01]  /*112f0*/  @P0 LDGSTS.E.BYPASS.LTC128B.128 [R241+0x5100], [R12.64], !P6 ;  /* 0x051000000cf10fae */ /* 0x0003e2000f101d48 */
[----:B------:R1:W1:Y:S01]  /*11300*/  MUFU.EX2 R58, R5 ;  /* 0x00000005003a7308 */ /* 0x0002620000000800 */
[-C--:B--2---:R-:W-:Y:S04]  /*11310*/  @P0 IADD3 R6, P2, R8, R3.reuse, RZ ;  /* 0x0000000308060210 */ /* 0x084fe80007f5e0ff */
[-C--:B------:R-:W-:Y:S02]  /*11320*/  @P0 IADD3.X R7, R9, R4.reuse, RZ, P2, !PT ;  /* 0x0000000409070210 */ /* 0x080fe400017fe4ff */
[----:B------:R2:W-:Y:S01]  /*11330*/  @P0 LDGSTS.E.BYPASS.LTC128B.128 [R241+0x5900], [R8.64], !P6 ;  /* 0x0590000008f10fae */ /* 0x0005e2000f101d48 */
[----:B---3--:R-:W-:Y:S01]  /*11340*/  @P0 IADD3 R10, P1, R6, R3, RZ ;  /* 0x00000003060a0210 */ /* 0x008fe20007f3e0ff */
[--C-:B------:R-:W-:Y:S01]  /*11350*/  FFMA.FTZ R3, R48, c[0x0][0x2d0], -R96.reuse ;  /* 0x0000b40030037a23 */ /* 0x100fe20000010860 */
[----:B------:R-:W-:Y:S02]  /*11360*/  MOV R48, R53 ;  /* 0x0000003500307202 */ /* 0x000fe40000000f00 */
[----:B------:R-:W-:Y:S01]  /*11370*/  @P0 IADD3.X R11, R7, R4, RZ, P1, !PT ;  /* 0x00000004070b0210 */ /* 0x000fe20000ffe4ff */
[----:B------:R3:W-:Y:S02]  /*11380*/  MUFU.EX2 R61, R3 ;  /* 0x00000003003d7308 */ /* 0x0007e40000000800 */
[----:B------:R3:W-:Y:S01]  /*11390*/  @P0 LDGSTS.E.BYPASS.LTC128B.128 [R241+0x6100], [R6.64], !P6 ;  /* 0x0610000006f10fae */ /* 0x0007e2000f101d48 */
[----:B------:R-:W-:Y:S01]  /*113a0*/  FMUL.FTZ R4, R70, R124 ;  /* 0x0000007c46047220 */ /* 0x000fe20000410000 */
[----:B------:R-:W-:Y:S01]  /*113b0*/  MOV R140, R48 ;  /* 0x00000030008c7202 */ /* 0x000fe20000000f00 */
[C---:B----4-:R-:W-:Y:S01]  /*113c0*/  FMUL.FTZ R14, R0.reuse, R130 ;  /* 0x00000082000e7220 */ /* 0x050fe20000410000 */
[----:B------:R-:W-:Y:S01]  /*113d0*/  MOV R130, R33 ;  /* 0x0000002100827202 */ /* 0x000fe20000000f00 */
[----:B------:R-:W-:Y:S01]  /*113e0*/  FMUL.FTZ R15, R0, R131 ;  /* 0x00000083000f7220 */ /* 0x000fe20000410000 */
[----:B------:R-:W-:Y:S01]  /*113f0*/  MOV R131, R32 ;  /* 0x0000002000837202 */ /* 0x000fe20000000f00 */
[----:B------:R-:W-:Y:S01]  /*11400*/  FMUL.FTZ R32, R70, R148 ;  /* 0x0000009446207220 */ /* 0x000fe20000410000 */
[----:B------:R4:W-:Y:S01]  /*11410*/  @P0 LDGSTS.E.BYPASS.LTC128B.128 [R241+0x6900], [R10.64], !P6 ;  /* 0x069000000af10fae */ /* 0x0009e2000f101d48 */
[--C-:B-1----:R-:W-:Y:S01]  /*11420*/  FFMA.FTZ R5, R37, c[0x0][0x2d0], -R96.reuse ;  /* 0x0000b40025057a23 */ /* 0x102fe20000010860 */
[----:B------:R-:W-:Y:S01]  /*11430*/  MOV R148, R106 ;  /* 0x0000006a00947202 */ /* 0x000fe20000000f00 */
[C---:B------:R-:W-:Y:S01]  /*11440*/  FMUL.FTZ R12, R68.reuse, R128 ;  /* 0x00000080440c7220 */ /* 0x040fe20000410000 */
[----:B------:R-:W-:Y:S01]  /*11450*/  MOV R106, R217 ;  /* 0x000000d9006a7202 */ /* 0x000fe20000000f00 */
[----:B------:R1:W1:Y:S01]  /*11460*/  MUFU.EX2 R57, R5 ;  /* 0x0000000500397308 */ /* 0x0002620000000800 */
[----:B------:R-:W-:Y:S01]  /*11470*/  FMUL.FTZ R13, R68, R129 ;  /* 0x00000081440d7220 */ /* 0x000fe20000410000 */
[----:B------:R-:W-:Y:S01]  /*11480*/  MOV R146, R58 ;  /* 0x0000003a00927202 */ /* 0x000fe20000000f00 */
[----:B------:R-:W1:Y:S01]  /*11490*/  LDSM.16.MT88.4 R20, [R224] ;  /* 0x00000000e014783b */ /* 0x000e620000004200 */
[----:B------:R-:W-:Y:S01]  /*114a0*/  FMUL.FTZ R33, R70, R149 ;  /* 0x0000009546217220 */ /* 0x000fe20000410000 */
[----:B------:R-:W-:Y:S01]  /*114b0*/  MOV R149, R214 ;  /* 0x000000d600957202 */ /* 0x000fe20000000f00 */
[C---:B--2---:R-:W-:Y:S01]  /*114c0*/  FMUL.FTZ R8, R68.reuse, R120 ;  /* 0x0000007844087220 */ /* 0x044fe20000410000 */
[----:B------:R-:W-:Y:S01]  /*114d0*/  MOV R120, R89 ;  /* 0x0000005900787202 */ /* 0x000fe20000000f00 */
[----:B------:R-:W-:Y:S01]  /*114e0*/  FMUL.FTZ R9, R68, R121 ;  /* 0x0000007944097220 */ /* 0x000fe20000410000 */
[----:B------:R-:W-:Y:S01]  /*114f0*/  MOV R124, R88 ;  /* 0x00000058007c7202 */ /* 0x000fe20000000f00 */
[----:B---3--:R-:W-:Y:S01]  /*11500*/  FFMA.FTZ R3, R49, c[0x0][0x2d0], -R96 ;  /* 0x0000b40031037a23 */ /* 0x008fe20000010860 */
[----:B------:R-:W-:Y:S01]  /*11510*/  MOV R49, R52 ;  /* 0x0000003400317202 */ /* 0x000fe20000000f00 */
[----:B------:R-:W-:Y:S01]  /*11520*/  FMUL.FTZ R48, R70, R164 ;  /* 0x000000a446307220 */ /* 0x000fe20000410000 */
[----:B------:R-:W-:Y:S01]  /*11530*/  LDSM.16.MT88.4 R52, [R225] ;  /* 0x00000000e134783b */ /* 0x000fe20000004200 */
[----:B------:R-:W2:Y:S01]  /*11540*/  MUFU.EX2 R59, R3 ;  /* 0x00000003003b7308 */ /* 0x000ea20000000800 */
[C---:B------:R-:W-:Y:S01]  /*11550*/  FMUL.FTZ R6, R69.reuse, R126 ;  /* 0x0000007e45067220 */ /* 0x040fe20000410000 */
[----:B------:R-:W-:Y:S01]  /*11560*/  MOV R147, R49 ;  /* 0x0000003100937202 */ /* 0x000fe20000000f00 */
[----:B------:R-:W-:Y:S01]  /*11570*/  FMUL.FTZ R7, R69, R127 ;  /* 0x0000007f45077220 */ /* 0x000fe20000410000 */
[----:B------:R-:W-:Y:S01]  /*11580*/  MOV R49, R81 ;  /* 0x0000005100317202 */ /* 0x000fe20000000f00 */
[C---:B------:R-:W-:Y:S01]  /*11590*/  FMUL.FTZ R58, R0.reuse, R174 ;  /* 0x000000ae003a7220 */ /* 0x040fe20000410000 */
[----:B------:R-:W-:Y:S01]  /*115a0*/  MOV R126, R90 ;  /* 0x0000005a007e7202 */ /* 0x000fe20000000f00 */
[----:B------:R-:W0:Y:S01]  /*115b0*/  LDGDEPBAR ;  /* 0x00000000000079af */ /* 0x000e220000000000 */
[----:B----4-:R-:W-:Y:S01]  /*115c0*/  FMUL.FTZ R10, R0, R122 ;  /* 0x0000007a000a7220 */ /* 0x010fe20000410000 */
[----:B------:R-:W-:Y:S01]  /*115d0*/  MOV R121, R49 ;  /* 0x0000003100797202 */ /* 0x000fe20000000f00 */
[----:B-1----:R-:W-:Y:S01]  /*115e0*/  FMUL.FTZ R5, R70, R125 ;  /* 0x0000007d46057220 */ /* 0x002fe20000410000 */
[----:B------:R-:W-:Y:S01]  /*115f0*/  MOV R127, R94 ;  /* 0x0000005e007f7202 */ /* 0x000fe20000000f00 */
[----:B------:R-:W-:Y:S01]  /*11600*/  FMUL.FTZ R11, R0, R123 ;  /* 0x0000007b000b7220 */ /* 0x000fe20000410000 */
[----:B------:R-:W-:Y:S01]  /*11610*/  MOV R123, R91 ;  /* 0x0000005b007b7202 */ /* 0x000fe20000000f00 */
[----:B------:R-:W-:Y:S01]  /*11620*/  FMUL.FTZ R49, R70, R165 ;  /* 0x000000a546317220 */ /* 0x000fe20000410000 */
[----:B------:R-:W-:Y:S01]  /*11630*/  LDSM.16.MT88.4 R88, [R228+0x800] ;  /* 0x00080000e458783b */ /* 0x000fe20000004200 */
[----:B------:R-:W-:Y:S01]  /*11640*/  MOV R145, R57 ;  /* 0x0000003900917202 */ /* 0x000fe20000000f00 */
[----:B------:R-:W-:Y:S01]  /*11650*/  FMUL.FTZ R57, R68, R173 ;  /* 0x000000ad44397220 */ /* 0x000fe20000410000 */
[----:B------:R-:W-:Y:S01]  /*11660*/  MOV R125, R63 ;  /* 0x0000003f007d7202 */ /* 0x000fe20000000f00 */
[----:B------:R-:W-:Y:S02]  /*11670*/  FMUL.FTZ R63, R0, R179 ;  /* 0x000000b3003f7220 */ /* 0x000fe40000410000 */
[--C-:B------:R-:W-:Y:S02]  /*11680*/  FFMA.FTZ R106, R106, c[0x0][0x2d0], -R105.reuse ;  /* 0x0000b4006a6a7a23 */ /* 0x100fe40000010869 */
[--C-:B------:R-:W-:Y:S01]  /*11690*/  FFMA.FTZ R126, R126, c[0x0][0x2d0], -R105.reuse ;  /* 0x0000b4007e7e7a23 */ /* 0x100fe20000010869 */
[----:B--2---:R-:W-:Y:S01]  /*116a0*/  MOV R128, R59 ;  /* 0x0000003b00807202 */ /* 0x004fe20000000f00 */
[--C-:B------:R-:W-:Y:S02]  /*116b0*/  FFMA.FTZ R3, R38, c[0x0][0x2d0], -R104.reuse ;  /* 0x0000b40026037a23 */ /* 0x100fe40000010868 */
[----:B------:R-:W-:Y:S01]  /*116c0*/  FMUL.FTZ R59, R0, R175 ;  /* 0x000000af003b7220 */ /* 0x000fe20000410000 */
[-C--:B------:R-:W-:Y:S01]  /*116d0*/  HMMA.16816.F32.BF16 R4, R76, R20.reuse, R4 ;  /* 0x000000144c04723c */ /* 0x080fe20000041804 */
[----:B------:R1:W-:Y:S07]  /*116e0*/  MUFU.EX2 R250, R3 ;  /* 0x0000000300fa7308 */ /* 0x0003ee0000000800 */
[C---:B------:R-:W-:Y:S07]  /*116f0*/  HMMA.16816.F32.BF16 R8, R64.reuse, R20, R8 ;  /* 0x000000144008723c */ /* 0x040fee0000041808 */
[C---:B------:R-:W-:Y:S01]  /*11700*/  FMUL.FTZ R21, R70.reuse, R137 ;  /* 0x0000008946157220 */ /* 0x040fe20000410000 */
[-C--:B------:R-:W-:Y:S04]  /*11710*/  HMMA.16816.F32.BF16 R12, R64, R22.reuse, R12 ;  /* 0x00000016400c723c */ /* 0x080fe8000004180c */
[----:B------:R-:W-:Y:S01]  /*11720*/  FMUL.FTZ R20, R70, R136 ;  /* 0x0000008846147220 */ /* 0x000fe20000410000 */
[----:B------:R-:W-:Y:S02]  /*11730*/  MOV R137, R192 ;  /* 0x000000c000897202 */ /* 0x000fe40000000f00 */
[----:B------:R-:W-:Y:S01]  /*11740*/  MOV R136, R61 ;  /* 0x0000003d00887202 */ /* 0x000fe20000000f00 */
[C---:B------:R-:W-:Y:S04]  /*11750*/  HMMA.16816.F32.BF16 R16, R76.reuse, R22, R16 ;  /* 0x000000164c10723c */ /* 0x040fe80000041810 */
[--C-:B-1----:R-:W-:Y:S02]  /*11760*/  FFMA.FTZ R3, R39, c[0x0][0x2d0], -R104.reuse ;  /* 0x0000b40027037a23 */ /* 0x102fe40000010868 */
[----:B------:R-:W1:Y:S01]  /*11770*/  LDSM.16.MT88.4 R36, [R228] ;  /* 0x00000000e424783b */ /* 0x000e620000004200 */
[C---:B------:R-:W-:Y:S01]  /*11780*/  FMUL.FTZ R22, R69.reuse, R138 ;  /* 0x0000008a45167220 */ /* 0x040fe20000410000 */
[----:B------:R2:W-:Y:S01]  /*11790*/  MUFU.EX2 R251, R3 ;  /* 0x0000000300fb7308 */ /* 0x0005e20000000800 */
[C---:B------:R-:W-:Y:S03]  /*117a0*/  FMUL.FTZ R23, R69.reuse, R139 ;  /* 0x0000008b45177220 */ /* 0x040fe60000410000 */
[----:B------:R-:W-:Y:S01]  /*117b0*/  MOV R138, R193 ;  /* 0x000000c1008a7202 */ /* 0x000fe20000000f00 */
[----:B------:R-:W-:Y:S01]  /*117c0*/  FMUL.FTZ R61, R68, R177 ;  /* 0x000000b1443d7220 */ /* 0x000fe20000410000 */
[----:B------:R-:W-:Y:S02]  /*117d0*/  MOV R193, R82 ;  /* 0x0000005200c17202 */ /* 0x000fe40000000f00 */
[----:B------:R-:W-:Y:S02]  /*117e0*/  MOV R139, R117 ;  /* 0x00000075008b7202 */ /* 0x000fe40000000f00 */
[----:B------:R-:W-:Y:S02]  /*117f0*/  MOV R117, R221 ;  /* 0x000000dd00757202 */ /* 0x000fe40000000f00 */
[----:B------:R-:W-:Y:S02]  /*11800*/  MOV R122, R193 ;  /* 0x000000c1007a7202 */ /* 0x000fe40000000f00 */
[----:B------:R-:W-:Y:S02]  /*11810*/  MOV R193, R95 ;  /* 0x0000005f00c17202 */ /* 0x000fe40000000f00 */
[----:B------:R-:W-:Y:S01]  /*11820*/  LDSM.16.MT88.4 R92, [R225+0x800] ;  /* 0x00080000e15c783b */ /* 0x000fe20000004200 */
[--C-:B--2---:R-:W-:Y:S01]  /*11830*/  FFMA.FTZ R3, R50, c[0x0][0x2d0], -R104.reuse ;  /* 0x0000b40032037a23 */ /* 0x104fe20000010868 */
[----:B------:R-:W-:Y:S06]  /*11840*/  MOV R50, R80 ;  /* 0x0000005000327202 */ /* 0x000fec0000000f00 */
[----:B------:R-:W2:Y:S01]  /*11850*/  LDSM.16.MT88.4 R80, [R227] ;  /* 0x00000000e350783b */ /* 0x000ea20000004200 */
[----:B------:R3:W-:Y:S01]  /*11860*/  MUFU.EX2 R252, R3 ;  /* 0x0000000300fc7308 */ /* 0x0007e20000000800 */
[----:B------:R-:W-:Y:S01]  /*11870*/  MOV R164, R50 ;  /* 0x0000003200a47202 */ /* 0x000fe20000000f00 */
[----:B------:R-:W-:Y:S01]  /*11880*/  FMUL.FTZ R50, R69, R166 ;  /* 0x000000a645327220 */ /* 0x000fe20000410000 */
[-C--:B-1----:R-:W-:Y:S08]  /*11890*/  HMMA.16816.F32.BF16 R20, R76, R36.reuse, R20 ;  /* 0x000000244c14723c */ /* 0x082ff00000041814 */
[C---:B------:R-:W-:Y:S04]  /*118a0*/  HMMA.16816.F32.BF16 R24, R64.reuse, R36, R24 ;  /* 0x000000244018723c */ /* 0x040fe80000041818 */
[----:B---3--:R-:W-:Y:S04]  /*118b0*/  FFMA.FTZ R3, R51, c[0x0][0x2d0], -R104 ;  /* 0x0000b40033037a23 */ /* 0x008fe80000010868 */
[-C--:B------:R-:W-:Y:S01]  /*118c0*/  HMMA.16816.F32.BF16 R28, R64, R38.reuse, R28 ;  /* 0x00000026401c723c */ /* 0x080fe2000004181c */
[----:B------:R1:W3:Y:S03]  /*118d0*/  MUFU.EX2 R62, R3 ;  /* 0x00000003003e7308 */ /* 0x0002e60000000800 */
[C---:B------:R-:W-:Y:S02]  /*118e0*/  FMUL.FTZ R36, R70.reuse, R152 ;  /* 0x0000009846247220 */ /* 0x040fe40000410000 */
[----:B------:R-:W-:Y:S02]  /*118f0*/  FMUL.FTZ R37, R70, R153 ;  /* 0x0000009946257220 */ /* 0x000fe40000410000 */
[C---:B------:R-:W-:Y:S04]  /*11900*/  HMMA.16816.F32.BF16 R32, R76.reuse, R38, R32 ;  /* 0x000000264c20723c */ /* 0x040fe80000041820 */
[C---:B------:R-:W-:Y:S03]  /*11910*/  FMUL.FTZ R51, R69.reuse, R167 ;  /* 0x000000a745337220 */ /* 0x040fe60000410000 */
[C---:B------:R-:W-:Y:S02]  /*11920*/  FMUL.FTZ R39, R69.reuse, R155 ;  /* 0x0000009b45277220 */ /* 0x040fe40000410000 */
[----:B------:R-:W-:Y:S07]  /*11930*/  FMUL.FTZ R38, R69, R154 ;  /* 0x0000009a45267220 */ /* 0x000fee0000410000 */
[-C--:B------:R-:W-:Y:S03]  /*11940*/  HMMA.16816.F32.BF16 R36, R76, R52.reuse, R36 ;  /* 0x000000344c24723c */ /* 0x080fe60000041824 */
[--C-:B-1----:R-:W-:Y:S01]  /*11950*/  FFMA.FTZ R3, R40, c[0x0][0x2d0], -R105.reuse ;  /* 0x0000b40028037a23 */ /* 0x102fe20000010869 */
[----:B---3--:R-:W-:Y:S01]  /*11960*/  MOV R129, R62 ;  /* 0x0000003e00817202 */ /* 0x008fe20000000f00 */
[----:B------:R-:W-:Y:S01]  /*11970*/  FMUL.FTZ R40, R68, R156 ;  /* 0x0000009c44287220 */ /* 0x000fe20000410000 */
[----:B------:R-:W-:Y:S01]  /*11980*/  MOV R156, R87 ;  /* 0x00000057009c7202 */ /* 0x000fe20000000f00 */
[----:B------:R1:W-:Y:S01]  /*11990*/  MUFU.EX2 R249, R3 ;  /* 0x0000000300f97308 */ /* 0x0003e20000000800 */
[----:B------:R-:W-:Y:S04]  /*119a0*/  FMUL.FTZ R62, R0, R178 ;  /* 0x000000b2003e7220 */ /* 0x000fe80000410000 */
[----:B------:R-:W-:Y:S02]  /*119b0*/  MOV R165, R156 ;  /* 0x0000009c00a57202 */ /* 0x000fe40000000f00 */
[----:B------:R-:W-:Y:S02]  /*119c0*/  MOV R156, R132 ;  /* 0x00000084009c7202 */ /* 0x000fe40000000f00 */
[----:B------:R-:W-:Y:S01]  /*119d0*/  MOV R132, R240 ;  /* 0x000000f000847202 */ /* 0x000fe20000000f00 */
[--C-:B-1----:R-:W-:Y:S02]  /*119e0*/  FFMA.FTZ R3, R41, c[0x0][0x2d0], -R105.reuse ;  /* 0x0000b40029037a23 */ /* 0x102fe40000010869 */
[----:B------:R-:W-:Y:S01]  /*119f0*/  FMUL.FTZ R41, R68, R157 ;  /* 0x0000009d44297220 */ /* 0x000fe20000410000 */
[----:B------:R-:W-:Y:S01]  /*11a00*/  MOV R157, R85 ;  /* 0x00000055009d7202 */ /* 0x000fe20000000f00 */
[----:B------:R1:W3:Y:S01]  /*11a10*/  MUFU.EX2 R248, R3 ;  /* 0x0000000300f87308 */ /* 0x0002e20000000800 */
[----:B------:R-:W4:Y:S02]  /*11a20*/  LDSM.16.MT88.4 R84, [R224+0x800] ;  /* 0x00080000e054783b */ /* 0x000f240000004200 */
[----:B------:R-:W-:Y:S01]  /*11a30*/  MOV R166, R157 ;  /* 0x0000009d00a67202 */ /* 0x000fe20000000f00 */
[--C-:B-1----:R-:W-:Y:S02]  /*11a40*/  FFMA.FTZ R3, R44, c[0x0][0x2d0], -R105.reuse ;  /* 0x0000b4002c037a23 */ /* 0x102fe40000010869 */
[C---:B------:R-:W-:Y:S01]  /*11a50*/  FMUL.FTZ R44, R68.reuse, R160 ;  /* 0x000000a0442c7220 */ /* 0x040fe20000410000 */
[----:B------:R-:W-:Y:S03]  /*11a60*/  MOV R160, R220 ;  /* 0x000000dc00a07202 */ /* 0x000fe60000000f00 */
[----:B------:R1:W-:Y:S02]  /*11a70*/  MUFU.EX2 R246, R3 ;  /* 0x0000000300f67308 */ /* 0x0003e40000000800 */
[--C-:B-1----:R-:W-:Y:S02]  /*11a80*/  FFMA.FTZ R3, R45, c[0x0][0x2d0], -R105.reuse ;  /* 0x0000b4002d037a23 */ /* 0x102fe40000010869 */
[----:B------:R-:W-:Y:S01]  /*11a90*/  FMUL.FTZ R45, R68, R161 ;  /* 0x000000a1442d7220 */ /* 0x000fe20000410000 */
[----:B------:R-:W-:Y:S05]  /*11aa0*/  MOV R161, R150 ;  /* 0x0000009600a17202 */ /* 0x000fea0000000f00 */
[----:B------:R1:W1:Y:S01]  /*11ab0*/  MUFU.EX2 R247, R3 ;  /* 0x0000000300f77308 */ /* 0x0002620000000800 */
[----:B------:R-:W-:Y:S02]  /*11ac0*/  MOV R150, R122 ;  /* 0x0000007a00967202 */ /* 0x000fe40000000f00 */
[----:B------:R-:W-:Y:S01]  /*11ad0*/  MOV R122, R234 ;  /* 0x000000ea007a7202 */ /* 0x000fe20000000f00 */
[--C-:B-1----:R-:W-:Y:S02]  /*11ae0*/  FFMA.FTZ R3, R42, c[0x0][0x2d0], -R100.reuse ;  /* 0x0000b4002a037a23 */ /* 0x102fe40000010864 */
[C---:B------:R-:W-:Y:S04]  /*11af0*/  FMUL.FTZ R42, R0.reuse, R158 ;  /* 0x0000009e002a7220 */ /* 0x040fe80000410000 */
[----:B------:R1:W-:Y:S02]  /*11b00*/  MUFU.EX2 R144, R3 ;  /* 0x0000000300907308 */ /* 0x0003e40000000800 */
[--C-:B-1----:R-:W-:Y:S02]  /*11b10*/  FFMA.FTZ R3, R43, c[0x0][0x2d0], -R100.reuse ;  /* 0x0000b4002b037a23 */ /* 0x102fe40000010864 */
[----:B------:R-:W-:Y:S06]  /*11b20*/  FMUL.FTZ R43, R0, R159 ;  /* 0x0000009f002b7220 */ /* 0x000fec0000410000 */
[----:B------:R1:W1:Y:S01]  /*11b30*/  MUFU.EX2 R192, R3 ;  /* 0x0000000300c07308 */ /* 0x0002620000000800 */
[C---:B------:R-:W-:Y:S07]  /*11b40*/  HMMA.16816.F32.BF16 R40, R64.reuse, R52, R40 ;  /* 0x000000344028723c */ /* 0x040fee0000041828 */
[C---:B------:R-:W-:Y:S01]  /*11b50*/  FMUL.FTZ R52, R70.reuse, R168 ;  /* 0x000000a846347220 */ /* 0x040fe20000410000 */
[----:B------:R-:W-:Y:S01]  /*11b60*/  MOV R168, R166 ;  /* 0x000000a600a87202 */ /* 0x000fe20000000f00 */
[----:B------:R-:W-:Y:S03]  /*11b70*/  FMUL.FTZ R53, R70, R169 ;  /* 0x000000a946357220 */ /* 0x000fe60000410000 */
[----:B------:R-:W-:Y:S02]  /*11b80*/  MOV R166, R161 ;  /* 0x000000a100a67202 */ /* 0x000fe40000000f00 */
[----:B------:R-:W-:Y:S01]  /*11b90*/  MOV R161, R156 ;  /* 0x0000009c00a17202 */ /* 0x000fe20000000f00 */
[--C-:B-1----:R-:W-:Y:S02]  /*11ba0*/  FFMA.FTZ R3, R46, c[0x0][0x2d0], -R100.reuse ;  /* 0x0000b4002e037a23 */ /* 0x102fe40000010864 */
[C---:B------:R-:W-:Y:S01]  /*11bb0*/  FMUL.FTZ R46, R0.reuse, R162 ;  /* 0x000000a2002e7220 */ /* 0x040fe20000410000 */
[----:B------:R-:W-:Y:S01]  /*11bc0*/  MOV R162, R151 ;  /* 0x0000009700a27202 */ /* 0x000fe20000000f00 */
[----:B------:R1:W-:Y:S01]  /*11bd0*/  MUFU.EX2 R152, R3 ;  /* 0x0000000300987308 */ /* 0x0003e20000000800 */
[----:B------:R-:W-:Y:S02]  /*11be0*/  MOV R151, R117 ;  /* 0x0000007500977202 */ /* 0x000fe40000000f00 */
[----:B------:R-:W-:Y:S01]  /*11bf0*/  MOV R117, R233 ;  /* 0x000000e900757202 */ /* 0x000fe20000000f00 */
[----:B-1----:R-:W-:Y:S01]  /*11c00*/  FFMA.FTZ R3, R199, c[0x0][0x2d0], -R100 ;  /* 0x0000b400c7037a23 */ /* 0x002fe20000010864 */
[----:B------:R-:W-:Y:S05]  /*11c10*/  MOV R199, R218 ;  /* 0x000000da00c77202 */ /* 0x000fea0000000f00 */
[----:B------:R1:W1:Y:S01]  /*11c20*/  MUFU.EX2 R153, R3 ;  /* 0x0000000300997308 */ /* 0x0002620000000800 */
[----:B------:R-:W-:Y:S02]  /*11c30*/  MOV R167, R199 ;  /* 0x000000c700a77202 */ /* 0x000fe40000000f00 */
[----:B------:R-:W-:Y:S02]  /*11c40*/  MOV R199, R148 ;  /* 0x0000009400c77202 */ /* 0x000fe40000000f00 */
[----:B------:R-:W-:Y:S01]  /*11c50*/  MOV R148, R239 ;  /* 0x000000ef00947202 */ /* 0x000fe20000000f00 */
[--C-:B-1----:R-:W-:Y:S02]  /*11c60*/  FFMA.FTZ R3, R47, c[0x0][0x2d0], -R96.reuse ;  /* 0x0000b4002f037a23 */ /* 0x102fe40000010860 */
[----:B------:R-:W-:Y:S02]  /*11c70*/  FMUL.FTZ R47, R0, R163 ;  /* 0x000000a3002f7220 */ /* 0x000fe40000410000 */
[----:B------:R1:W-:Y:S05]  /*11c80*/  MUFU.EX2 R221, R3 ;  /* 0x0000000300dd7308 */ /* 0x0003ea0000000800 */
[-C--:B------:R-:W-:Y:S08]  /*11c90*/  HMMA.16816.F32.BF16 R44, R64, R54.reuse, R44 ;  /* 0x00000036402c723c */ /* 0x080ff0000004182c */
[C---:B------:R-:W-:Y:S07]  /*11ca0*/  HMMA.16816.F32.BF16 R48, R76.reuse, R54, R48 ;  /* 0x000000364c30723c */ /* 0x040fee0000041830 */
[C---:B------:R-:W-:Y:S02]  /*11cb0*/  FMUL.FTZ R54, R69.reuse, R170 ;  /* 0x000000aa45367220 */ /* 0x040fe40000410000 */
[----:B------:R-:W-:Y:S03]  /*11cc0*/  FMUL.FTZ R55, R69, R171 ;  /* 0x000000ab45377220 */ /* 0x000fe60000410000 */
[--C-:B-1----:R-:W-:Y:S01]  /*11cd0*/  FFMA.FTZ R3, R198, c[0x0][0x2d0], -R96.reuse ;  /* 0x0000b400c6037a23 */ /* 0x102fe20000010860 */
[----:B------:R-:W-:Y:S03]  /*11ce0*/  MOV R198, R165 ;  /* 0x000000a500c67202 */ /* 0x000fe60000000f00 */
[-C--:B--2---:R-:W-:Y:S01]  /*11cf0*/  HMMA.16816.F32.BF16 R52, R76, R80.reuse, R52 ;  /* 0x000000504c34723c */ /* 0x084fe20000041834 */
[----:B------:R1:W-:Y:S02]  /*11d00*/  MUFU.EX2 R220, R3 ;  /* 0x0000000300dc7308 */ /* 0x0003e40000000800 */
[--C-:B-1----:R-:W-:Y:S02]  /*11d10*/  FFMA.FTZ R3, R56, c[0x0][0x2d0], -R96.reuse ;  /* 0x0000b40038037a23 */ /* 0x102fe40000010860 */
[----:B------:R-:W-:Y:S06]  /*11d20*/  FMUL.FTZ R56, R68, R172 ;  /* 0x000000ac44387220 */ /* 0x000fec0000410000 */
[----:B------:R1:W-:Y:S01]  /*11d30*/  MUFU.EX2 R218, R3 ;  /* 0x0000000300da7308 */ /* 0x0003e20000000800 */
[C---:B------:R-:W-:Y:S07]  /*11d40*/  HMMA.16816.F32.BF16 R56, R64.reuse, R80, R56 ;  /* 0x000000504038723c */ /* 0x040fee0000041838 */
[----:B------:R-:W-:Y:S02]  /*11d50*/  F2FP.BF16.PACK_AB R80, R137, R143 ;  /* 0x0000008f8950723e */ /* 0x000fe400000010ff */
[----:B------:R-:W-:Y:S03]  /*11d60*/  F2FP.BF16.PACK_AB R81, R195, R194 ;  /* 0x000000c2c351723e */ /* 0x000fe600000010ff */
[----:B-1----:R-:W-:Y:S02]  /*11d70*/  FFMA.FTZ R3, R60, c[0x0][0x2d0], -R96 ;  /* 0x0000b4003c037a23 */ /* 0x002fe40000010860 */
[----:B------:R-:W-:Y:S02]  /*11d80*/  FMUL.FTZ R60, R68, R176 ;  /* 0x000000b0443c7220 */ /* 0x000fe40000410000 */
[----:B------:R1:W-:Y:S05]  /*11d90*/  MUFU.EX2 R217, R3 ;  /* 0x0000000300d97308 */ /* 0x0003ea0000000800 */
[-C--:B------:R-:W-:Y:S07]  /*11da0*/  HMMA.16816.F32.BF16 R60, R64, R82.reuse, R60 ;  /* 0x00000052403c723c */ /* 0x080fee000004183c */
[C---:B------:R-:W-:Y:S02]  /*11db0*/  FMUL.FTZ R64, R70.reuse, R180 ;  /* 0x000000b446407220 */ /* 0x040fe40000410000 */
[----:B------:R-:W-:Y:S03]  /*11dc0*/  FMUL.FTZ R65, R70, R181 ;  /* 0x000000b546417220 */ /* 0x000fe60000410000 */
[C---:B------:R-:W-:Y:S02]  /*11dd0*/  FMUL.FTZ R66, R69.reuse, R182 ;  /* 0x000000b645427220 */ /* 0x040fe40000410000 */
[----:B------:R-:W-:Y:S02]  /*11de0*/  FMUL.FTZ R67, R69, R183 ;  /* 0x000000b745437220 */ /* 0x000fe40000410000 */
[--C-:B-1----:R-:W-:Y:S05]  /*11df0*/  FFMA.FTZ R3, R202, c[0x0][0x2d0], -R104.reuse ;  /* 0x0000b400ca037a23 */ /* 0x102fea0000010868 */
[----:B------:R-:W-:Y:S01]  /*11e00*/  HMMA.16816.F32.BF16 R64, R76, R82, R64 ;  /* 0x000000524c40723c */ /* 0x000fe20000041840 */
[----:B------:R1:W-:Y:S06]  /*11e10*/  MUFU.EX2 R155, R3 ;  /* 0x00000003009b7308 */ /* 0x0003ec0000000800 */
[----:B------:R-:W-:Y:S02]  /*11e20*/  F2FP.BF16.PACK_AB R77, R138, R164 ;  /* 0x000000a48a4d723e */ /* 0x000fe400000010ff */
[----:B------:R-:W-:Y:S03]  /*11e30*/  F2FP.BF16.PACK_AB R76, R139, R244 ;  /* 0x000000f48b4c723e */ /* 0x000fe600000010ff */
[----:B------:R-:W-:Y:S02]  /*11e40*/  F2FP.BF16.PACK_AB R78, R141, R131 ;  /* 0x000000838d4e723e */ /* 0x000fe400000010ff */
[----:B------:R-:W-:Y:S02]  /*11e50*/  F2FP.BF16.PACK_AB R79, R140, R130 ;  /* 0x000000828c4f723e */ /* 0x000fe400000010ff */
[----:B------:R-:W-:Y:S02]  /*11e60*/  F2FP.BF16.PACK_AB R82, R147, R142 ;  /* 0x0000008e9352723e */ /* 0x000fe400000010ff */
[----:B------:R-:W-:Y:S03]  /*11e70*/  F2FP.BF16.PACK_AB R83, R196, R197 ;  /* 0x000000c5c453723e */ /* 0x000fe600000010ff */
[-C--:B----4-:R-:W-:Y:S03]  /*11e80*/  HMMA.16816.F32.BF16 R4, R76, R84.reuse, R4 ;  /* 0x000000544c04723c */ /* 0x090fe60000041804 */
[--C-:B-1----:R-:W-:Y:S05]  /*11e90*/  FFMA.FTZ R3, R203, c[0x0][0x2d0], -R104.reuse ;  /* 0x0000b400cb037a23 */ /* 0x102fea0000010868 */
[C---:B------:R-:W-:Y:S01]  /*11ea0*/  HMMA.16816.F32.BF16 R8, R80.reuse, R84, R8 ;  /* 0x000000545008723c */ /* 0x040fe20000041808 */
[----:B------:R1:W-:Y:S07]  /*11eb0*/  MUFU.EX2 R216, R3 ;  /* 0x0000000300d87308 */ /* 0x0003ee0000000800 */
[-C--:B------:R-:W-:Y:S08]  /*11ec0*/  HMMA.16816.F32.BF16 R12, R80, R86.reuse, R12 ;  /* 0x00000056500c723c */ /* 0x080ff0000004180c */
[C---:B------:R-:W-:Y:S01]  /*11ed0*/  HMMA.16816.F32.BF16 R16, R76.reuse, R86, R16 ;  /* 0x000000564c10723c */ /* 0x040fe20000041810 */
[----:B------:R-:W2:Y:S07]  /*11ee0*/  LDSM.16.MT88.4 R84, [R227+0x800] ;  /* 0x00080000e354783b */ /* 0x000eae0000004200 */
[-C--:B------:R-:W-:Y:S04]  /*11ef0*/  HMMA.16816.F32.BF16 R20, R76, R88.reuse, R20 ;  /* 0x000000584c14723c */ /* 0x080fe80000041814 */
[--C-:B-1----:R-:W-:Y:S04]  /*11f00*/  FFMA.FTZ R3, R200, c[0x0][0x2d0], -R104.reuse ;  /* 0x0000b400c8037a23 */ /* 0x102fe80000010868 */
[C---:B------:R-:W-:Y:S01]  /*11f10*/  HMMA.16816.F32.BF16 R24, R80.reuse, R88, R24 ;  /* 0x000000585018723c */ /* 0x040fe20000041818 */
[----:B------:R1:W-:Y:S07]  /*11f20*/  MUFU.EX2 R159, R3 ;  /* 0x00000003009f7308 */ /* 0x0003ee0000000800 */
[-C--:B------:R-:W-:Y:S08]  /*11f30*/  HMMA.16816.F32.BF16 R28, R80, R90.reuse, R28 ;  /* 0x0000005a501c723c */ /* 0x080ff0000004181c */
[C---:B------:R-:W-:Y:S01]  /*11f40*/  HMMA.16816.F32.BF16 R32, R76.reuse, R90, R32 ;  /* 0x0000005a4c20723c */ /* 0x040fe20000041820 */
[----:B------:R-:W4:Y:S07]  /*11f50*/  LDSM.16.MT88.4 R88, [R224+0x1000] ;  /* 0x00100000e058783b */ /* 0x000f2e0000004200 */
[-C--:B------:R-:W-:Y:S04]  /*11f60*/  HMMA.16816.F32.BF16 R36, R76, R92.reuse, R36 ;  /* 0x0000005c4c24723c */ /* 0x080fe80000041824 */
[----:B-1----:R-:W-:Y:S02]  /*11f70*/  FFMA.FTZ R3, R201, c[0x0][0x2d0], -R104 ;  /* 0x0000b400c9037a23 */ /* 0x002fe40000010868 */
[----:B------:R-:W-:Y:S02]  /*11f80*/  MUFU.EX2 R201, R101 ;  /* 0x0000006500c97308 */ /* 0x000fe40000000800 */
[C---:B------:R-:W-:Y:S07]  /*11f90*/  HMMA.16816.F32.BF16 R40, R80.reuse, R92, R40 ;  /* 0x0000005c5028723c */ /* 0x040fee0000041828 */
[----:B------:R-:W-:Y:S01]  /*11fa0*/  FFMA.FTZ R92, R210, c[0x0][0x2d0], -R96 ;  /* 0x0000b400d25c7a23 */ /* 0x000fe20000010860 */
[-C--:B------:R-:W-:Y:S01]  /*11fb0*/  HMMA.16816.F32.BF16 R44, R80, R94.reuse, R44 ;  /* 0x0000005e502c723c */ /* 0x080fe2000004182c */
[----:B------:R1:W-:Y:S07]  /*11fc0*/  MUFU.EX2 R215, R3 ;  /* 0x0000000300d77308 */ /* 0x0003ee0000000800 */
[C---:B------:R-:W-:Y:S08]  /*11fd0*/  HMMA.16816.F32.BF16 R48, R76.reuse, R94, R48 ;  /* 0x0000005e4c30723c */ /* 0x040ff00000041830 */
[-C--:B--2---:R-:W-:Y:S08]  /*11fe0*/  HMMA.16816.F32.BF16 R52, R76, R84.reuse, R52 ;  /* 0x000000544c34723c */ /* 0x084ff00000041834 */
[C---:B------:R-:W-:Y:S04]  /*11ff0*/  HMMA.16816.F32.BF16 R56, R80.reuse, R84, R56 ;  /* 0x000000545038723c */ /* 0x040fe80000041838 */
[--C-:B-1----:R-:W-:Y:S04]  /*12000*/  FFMA.FTZ R3, R205, c[0x0][0x2d0], -R105.reuse ;  /* 0x0000b400cd037a23 */ /* 0x102fe80000010869 */
[-C--:B------:R-:W-:Y:S01]  /*12010*/  HMMA.16816.F32.BF16 R60, R80, R86.reuse, R60 ;  /* 0x00000056503c723c */ /* 0x080fe2000004183c */
[----:B------:R1:W-:Y:S06]  /*12020*/  MUFU.EX2 R154, R3 ;  /* 0x00000003009a7308 */ /* 0x0003ec0000000800 */
[----:B---3--:R-:W-:Y:S01]  /*12030*/  F2FP.BF16.PACK_AB R80, R248, R249 ;  /* 0x000000f9f850723e */ /* 0x008fe200000010ff */
[----:B------:R-:W-:Y:S01]  /*12040*/  HMMA.16816.F32.BF16 R64, R76, R86, R64 ;  /* 0x000000564c40723c */ /* 0x000fe20000041840 */
[----:B------:R-:W-:Y:S03]  /*12050*/  LDSM.16.MT88.4 R84, [R225+0x1000] ;  /* 0x00100000e154783b */ /* 0x000fe60000004200 */
[----:B------:R-:W-:Y:S02]  /*12060*/  F2FP.BF16.PACK_AB R82, R247, R246 ;  /* 0x000000f6f752723e */ /* 0x000fe400000010ff */
[----:B------:R-:W-:Y:S02]  /*12070*/  F2FP.BF16.PACK_AB R81, R192, R144 ;  /* 0x00000090c051723e */ /* 0x000fe400000010ff */
[----:B------:R-:W-:Y:S04]  /*12080*/  F2FP.BF16.PACK_AB R76, R145, R146 ;  /* 0x00000092914c723e */ /* 0x000fe800000010ff */
[----:B------:R-:W-:Y:S02]  /*12090*/  F2FP.BF16.PACK_AB R78, R128, R136 ;  /* 0x00000088804e723e */ /* 0x000fe400000010ff */
[----:B------:R-:W-:Y:S02]  /*120a0*/  F2FP.BF16.PACK_AB R77, R251, R250 ;  /* 0x000000fafb4d723e */ /* 0x000fe400000010ff */
[----:B------:R-:W-:Y:S01]  /*120b0*/  F2FP.BF16.PACK_AB R79, R129, R252 ;  /* 0x000000fc814f723e */ /* 0x000fe200000010ff */
[--C-:B-1----:R-:W-:Y:S01]  /*120c0*/  FFMA.FTZ R3, R208, c[0x0][0x2d0], -R105.reuse ;  /* 0x0000b400d0037a23 */ /* 0x102fe20000010869 */
[----:B------:R-:W-:Y:S03]  /*120d0*/  F2FP.BF16.PACK_AB R83, R153, R152 ;  /* 0x000000989953723e */ /* 0x000fe600000010ff */
[----:B------:R1:W2:Y:S02]  /*120e0*/  MUFU.EX2 R158, R3 ;  /* 0x00000003009e7308 */ /* 0x0002a40000000800 */
[-C--:B----4-:R-:W-:Y:S08]  /*120f0*/  HMMA.16816.F32.BF16 R4, R76, R88.reuse, R4 ;  /* 0x000000584c04723c */ /* 0x090ff00000041804 */
[C---:B------:R-:W-:Y:S08]  /*12100*/  HMMA.16816.F32.BF16 R8, R80.reuse, R88, R8 ;  /* 0x000000585008723c */ /* 0x040ff00000041808 */
[-C--:B------:R-:W-:Y:S04]  /*12110*/  HMMA.16816.F32.BF16 R12, R80, R90.reuse, R12 ;  /* 0x0000005a500c723c */ /* 0x080fe8000004180c */
[--C-:B-1----:R-:W-:Y:S04]  /*12120*/  FFMA.FTZ R3, R204, c[0x0][0x2d0], -R105.reuse ;  /* 0x0000b400cc037a23 */ /* 0x102fe80000010869 */
[C---:B------:R-:W-:Y:S01]  /*12130*/  HMMA.16816.F32.BF16 R16, R76.reuse, R90, R16 ;  /* 0x0000005a4c10723c */ /* 0x040fe20000041810 */
[----:B------:R-:W-:Y:S01]  /*12140*/  LDSM.16.MT88.4 R88, [R227+0x1000] ;  /* 0x00100000e358783b */ /* 0x000fe20000004200 */
[----:B------:R1:W-:Y:S02]  /*12150*/  MUFU.EX2 R214, R3 ;  /* 0x0000000300d67308 */ /* 0x0003e40000000800 */
[--C-:B-1----:R-:W-:Y:S08]  /*12160*/  FFMA.FTZ R3, R206, c[0x0][0x2d0], -R105.reuse ;  /* 0x0000b400ce037a23 */ /* 0x102ff00000010869 */
[----:B------:R1:W3:Y:S02]  /*12170*/  MUFU.EX2 R163, R3 ;  /* 0x0000000300a37308 */ /* 0x0002e40000000800 */
[--C-:B-1----:R-:W-:Y:S01]  /*12180*/  FFMA.FTZ R3, R160, c[0x0][0x2d0], -R100.reuse ;  /* 0x0000b400a0037a23 */ /* 0x102fe20000010864 */
[----:B------:R-:W-:Y:S02]  /*12190*/  MOV R160, R149 ;  /* 0x0000009500a07202 */ /* 0x000fe40000000f00 */
[----:B------:R-:W-:Y:S05]  /*121a0*/  MOV R149, R238 ;  /* 0x000000ee00957202 */ /* 0x000fea0000000f00 */
[----:B------:R1:W-:Y:S01]  /*121b0*/  MUFU.EX2 R157, R3 ;  /* 0x00000003009d7308 */ /* 0x0003e20000000800 */
[----:B------:R-:W-:Y:S01]  /*121c0*/  MOV R165, R160 ;  /* 0x000000a000a57202 */ /* 0x000fe20000000f00 */
[----:B------:R4:W5:Y:S01]  /*121d0*/  LDL.LU R238, [R1+0xa4] ;  /* 0x0000a40001ee7983 */ /* 0x0009620000300800 */
[----:B------:R-:W-:Y:S02]  /*121e0*/  MOV R160, R149 ;  /* 0x0000009500a07202 */ /* 0x000fe40000000f00 */
[----:B------:R-:W-:Y:S01]  /*121f0*/  MOV R149, R132 ;  /* 0x0000008400957202 */ /* 0x000fe20000000f00 */
[----:B------:R4:W5:Y:S01]  /*12200*/  LDL.LU R239, [R1+0xa0] ;  /* 0x0000a00001ef7983 */ /* 0x0009620000300800 */
[----:B------:R-:W-:Y:S03]  /*12210*/  MOV R132, R119 ;  /* 0x0000007700847202 */ /* 0x000fe60000000f00 */
[----:B------:R4:W5:Y:S04]  /*12220*/  LDL.LU R240, [R1+0x9c] ;  /* 0x00009c0001f07983 */ /* 0x0009680000300800 */
[----:B------:R4:W5:Y:S04]  /*12230*/  LDL.LU R233, [R1+0x98] ;  /* 0x0000980001e97983 */ /* 0x0009680000300800 */
[----:B------:R4:W5:Y:S04]  /*12240*/  LDL.LU R234, [R1+0x94] ;  /* 0x0000940001ea7983 */ /* 0x0009680000300800 */
[----:B------:R4:W5:Y:S01]  /*12250*/  LDL.LU R119, [R1+0x90] ;  /* 0x0000900001777983 */ /* 0x0009620000300800 */
[--C-:B-1----:R-:W-:Y:S01]  /*12260*/  FFMA.FTZ R3, R167, c[0x0][0x2d0], -R100.reuse ;  /* 0x0000b400a7037a23 */ /* 0x102fe20000010864 */
[----:B------:R-:W-:Y:S02]  /*12270*/  MOV R167, R162 ;  /* 0x000000a200a77202 */ /* 0x000fe40000000f00 */
[----:B------:R-:W-:Y:S01]  /*12280*/  MOV R162, R199 ;  /* 0x000000c700a27202 */ /* 0x000fe20000000f00 */
[----:B------:R1:W1:Y:S01]  /*12290*/  MUFU.EX2 R156, R3 ;  /* 0x00000003009c7308 */ /* 0x0002620000000800 */
[----:B------:R-:W-:Y:S02]  /*122a0*/  MOV R199, R151 ;  /* 0x0000009700c77202 */ /* 0x000fe40000000f00 */
[----:B------:R-:W-:Y:S02]  /*122b0*/  MOV R151, R148 ;  /* 0x0000009400977202 */ /* 0x000fe40000000f00 */
[----:B------:R-:W-:Y:S02]  /*122c0*/  MOV R148, R230 ;  /* 0x000000e600947202 */ /* 0x000fe40000000f00 */
[----:B------:R4:W5:Y:S01]  /*122d0*/  LDL.LU R230, [R1+0x8c] ;  /* 0x00008c0001e67983 */ /* 0x0009620000300800 */
[--C-:B-1----:R-:W-:Y:S01]  /*122e0*/  FFMA.FTZ R3, R168, c[0x0][0x2d0], -R100.reuse ;  /* 0x0000b400a8037a23 */ /* 0x102fe20000010864 */
[----:B------:R-:W-:Y:S02]  /*122f0*/  MOV R168, R198 ;  /* 0x000000c600a87202 */ /* 0x000fe40000000f00 */
[----:B------:R-:W-:Y:S02]  /*12300*/  MOV R198, R167 ;  /* 0x000000a700c67202 */ /* 0x000fe40000000f00 */
[----:B------:R-:W-:Y:S02]  /*12310*/  MOV R167, R166 ;  /* 0x000000a600a77202 */ /* 0x000fe40000000f00 */
[----:B------:R-:W-:Y:S02]  /*12320*/  MOV R166, R165 ;  /* 0x000000a500a67202 */ /* 0x000fe40000000f00 */
[----:B------:R-:W-:Y:S02]  /*12330*/  MOV R165, R162 ;  /* 0x000000a200a57202 */ /* 0x000fe40000000f00 */
[----:B------:R-:W-:Y:S02]  /*12340*/  MOV R162, R161 ;  /* 0x000000a100a27202 */ /* 0x000fe40000000f00 */
[----:B------:R1:W-:Y:S01]  /*12350*/  MUFU.EX2 R161, R3 ;  /* 0x0000000300a17308 */ /* 0x0003e20000000800 */
[----:B------:R-:W-:Y:S02]  /*12360*/  MOV R169, R198 ;  /* 0x000000c600a97202 */ /* 0x000fe40000000f00 */
[----:B------:R-:W-:Y:S02]  /*12370*/  MOV R198, R166 ;  /* 0x000000a600c67202 */ /* 0x000fe40000000f00 */
[----:B------:R-:W-:Y:S05]  /*12380*/  MOV R166, R162 ;  /* 0x000000a200a67202 */ /* 0x000fea0000000f00 */
[----:B------:R2:W-:Y:S01]  /*12390*/  MUFU.EX2 R162, R92 ;  /* 0x0000005c00a27308 */ /* 0x0005e20000000800 */
[----:B-1----:R-:W-:Y:S01]  /*123a0*/  FFMA.FTZ R3, R168, c[0x0][0x2d0], -R100 ;  /* 0x0000b400a8037a23 */ /* 0x002fe20000010864 */
[----:B------:R-:W-:Y:S02]  /*123b0*/  MOV R168, R167 ;  /* 0x000000a700a87202 */ /* 0x000fe40000000f00 */
[----:B------:R-:W-:Y:S02]  /*123c0*/  MOV R167, R165 ;  /* 0x000000a500a77202 */ /* 0x000fe40000000f00 */
[----:B------:R-:W-:Y:S04]  /*123d0*/  MOV R165, R160 ;  /* 0x000000a000a57202 */ /* 0x000fe80000000f00 */
[----:B------:R1:W1:Y:S01]  /*123e0*/  MUFU.EX2 R160, R3 ;  /* 0x0000000300a07308 */ /* 0x0002620000000800 */
[----:B--2---:R-:W2:Y:S01]  /*123f0*/  LDSM.16.MT88.4 R92, [R228+0x1000] ;  /* 0x00100000e45c783b */ /* 0x004ea20000004200 */
[----:B-1----:R-:W-:Y:S01]  /*12400*/  FFMA.FTZ R3, R169, c[0x0][0x2d0], -R96 ;  /* 0x0000b400a9037a23 */ /* 0x002fe20000010860 */
        /* <DEDUP_REMOVED lines=8> */
[----:B------:R-:W-:Y:S01]  /*12490*/  MOV R120, R124 ;  /* 0x0000007c00787202 */ /* 0x000fe20000000f00 */
[-C--:B--2---:R-:W-:Y:S03]  /*124a0*/  HMMA.16816.F32.BF16 R20, R76, R92.reuse, R20 ;  /* 0x0000005c4c14723c */ /* 0x084fe60000041814 */
[----:B------:R-:W-:Y:S01]  /*124b0*/  MOV R124, R212 ;  /* 0x000000d4007c7202 */ /* 0x000fe20000000f00 */
[--C-:B------:R-:W-:Y:S01]  /*124c0*/  FFMA.FTZ R120, R120, c[0x0][0x2d0], -R104.reuse ;  /* 0x0000b40078787a23 */ /* 0x100fe20000010868 */
[----:B------:R1:W-:Y:S03]  /*124d0*/  MUFU.EX2 R212, R3 ;  /* 0x0000000300d47308 */ /* 0x0003e60000000800 */
[C---:B------:R-:W-:Y:S07]  /*124e0*/  HMMA.16816.F32.BF16 R24, R80.reuse, R92, R24 ;  /* 0x0000005c5018723c */ /* 0x040fee0000041818 */
[--C-:B------:R-:W-:Y:S01]  /*124f0*/  FFMA.FTZ R92, R150, c[0x0][0x2d0], -R105.reuse ;  /* 0x0000b400965c7a23 */ /* 0x100fe20000010869 */
[-C--:B------:R-:W-:Y:S04]  /*12500*/  HMMA.16816.F32.BF16 R28, R80, R94.reuse, R28 ;  /* 0x0000005e501c723c */ /* 0x080fe8000004181c */
[----:B------:R-:W-:Y:S01]  /*12510*/  MOV R150, R127 ;  /* 0x0000007f00967202 */ /* 0x000fe20000000f00 */
[--C-:B------:R-:W-:Y:S02]  /*12520*/  FFMA.FTZ R127, R191, c[0x0][0x2d0], -R105.reuse ;  /* 0x0000b400bf7f7a23 */ /* 0x100fe40000010869 */
[----:B------:R-:W-:Y:S01]  /*12530*/  MUFU.EX2 R191, R106 ;  /* 0x0000006a00bf7308 */ /* 0x000fe20000000800 */
[C---:B------:R-:W-:Y:S04]  /*12540*/  HMMA.16816.F32.BF16 R32, R76.reuse, R94, R32 ;  /* 0x0000005e4c20723c */ /* 0x040fe80000041820 */
[--C-:B-1----:R-:W-:Y:S04]  /*12550*/  FFMA.FTZ R3, R169, c[0x0][0x2d0], -R104.reuse ;  /* 0x0000b400a9037a23 */ /* 0x102fe80000010868 */
[-C--:B------:R-:W-:Y:S01]  /*12560*/  HMMA.16816.F32.BF16 R36, R76, R84.reuse, R36 ;  /* 0x000000544c24723c */ /* 0x080fe20000041824 */
[----:B------:R1:W-:Y:S07]  /*12570*/  MUFU.EX2 R210, R3 ;  /* 0x0000000300d27308 */ /* 0x0003ee0000000800 */
[C---:B------:R-:W-:Y:S03]  /*12580*/  HMMA.16816.F32.BF16 R40, R80.reuse, R84, R40 ;  /* 0x000000545028723c */ /* 0x040fe60000041828 */
[----:B------:R2:W-:Y:S05]  /*12590*/  MUFU.EX2 R169, R92 ;  /* 0x0000005c00a97308 */ /* 0x0005ea0000000800 */
[-C--:B------:R-:W-:Y:S08]  /*125a0*/  HMMA.16816.F32.BF16 R44, R80, R86.reuse, R44 ;  /* 0x00000056502c723c */ /* 0x080ff0000004182c */
[C---:B------:R-:W-:Y:S01]  /*125b0*/  HMMA.16816.F32.BF16 R48, R76.reuse, R86, R48 ;  /* 0x000000564c30723c */ /* 0x040fe20000041830 */
[----:B------:R-:W4:Y:S03]  /*125c0*/  LDSM.16.MT88.4 R84, [R224+0x1800] ;  /* 0x00180000e054783b */ /* 0x000f260000004200 */
[----:B-1----:R-:W-:Y:S04]  /*125d0*/  FFMA.FTZ R3, R168, c[0x0][0x2d0], -R104 ;  /* 0x0000b400a8037a23 */ /* 0x002fe80000010868 */
[-C--:B------:R-:W-:Y:S01]  /*125e0*/  HMMA.16816.F32.BF16 R52, R76, R88.reuse, R52 ;  /* 0x000000584c34723c */ /* 0x080fe20000041834 */
[----:B------:R1:W-:Y:S01]  /*125f0*/  MUFU.EX2 R208, R3 ;  /* 0x0000000300d07308 */ /* 0x0003e20000000800 */
[----:B--2---:R-:W2:Y:S06]  /*12600*/  LDSM.16.MT88.4 R92, [R228+0x1800] ;  /* 0x00180000e45c783b */ /* 0x004eac0000004200 */
[C---:B------:R-:W-:Y:S07]  /*12610*/  HMMA.16816.F32.BF16 R56, R80.reuse, R88, R56 ;  /* 0x000000585038723c */ /* 0x040fee0000041838 */
[--C-:B------:R-:W-:Y:S01]  /*12620*/  FFMA.FTZ R88, R118, c[0x0][0x2d0], -R96.reuse ;  /* 0x0000b40076587a23 */ /* 0x100fe20000010860 */
[-C--:B------:R-:W-:Y:S03]  /*12630*/  HMMA.16816.F32.BF16 R60, R80, R90.reuse, R60 ;  /* 0x0000005a503c723c */ /* 0x080fe6000004183c */
[----:B------:R2:W-:Y:S01]  /*12640*/  MUFU.EX2 R200, R88 ;  /* 0x0000005800c87308 */ /* 0x0005e20000000800 */
[--C-:B------:R-:W-:Y:S03]  /*12650*/  FFMA.FTZ R118, R99, c[0x0][0x2d0], -R96.reuse ;  /* 0x0000b40063767a23 */ /* 0x100fe60000010860 */
[----:B------:R-:W-:Y:S01]  /*12660*/  F2FP.BF16.PACK_AB R80, R158, R154 ;  /* 0x0000009a9e50723e */ /* 0x000fe200000010ff */
[----:B------:R-:W-:Y:S04]  /*12670*/  HMMA.16816.F32.BF16 R64, R76, R90, R64 ;  /* 0x0000005a4c40723c */ /* 0x000fe80000041840 */
[--C-:B-1----:R-:W-:Y:S01]  /*12680*/  FFMA.FTZ R3, R198, c[0x0][0x2d0], -R96.reuse ;  /* 0x0000b400c6037a23 */ /* 0x102fe20000010860 */
[----:B---3--:R-:W-:Y:S01]  /*12690*/  F2FP.BF16.PACK_AB R82, R163, R214 ;  /* 0x000000d6a352723e */ /* 0x008fe200000010ff */
[----:B------:R-:W-:Y:S01]  /*126a0*/  MUFU.EX2 R198, R103 ;  /* 0x0000006700c67308 */ /* 0x000fe20000000800 */
[----:B------:R-:W-:Y:S02]  /*126b0*/  F2FP.BF16.PACK_AB R76, R220, R221 ;  /* 0x000000dddc4c723e */ /* 0x000fe400000010ff */
[----:B------:R-:W-:Y:S03]  /*126c0*/  F2FP.BF16.PACK_AB R78, R217, R218 ;  /* 0x000000dad94e723e */ /* 0x000fe600000010ff */
[----:B------:R-:W-:Y:S02]  /*126d0*/  F2FP.BF16.PACK_AB R77, R216, R155 ;  /* 0x0000009bd84d723e */ /* 0x000fe400000010ff */
[----:B------:R-:W-:Y:S02]  /*126e0*/  F2FP.BF16.PACK_AB R79, R215, R159 ;  /* 0x0000009fd74f723e */ /* 0x000fe400000010ff */
[----:B------:R1:W-:Y:S01]  /*126f0*/  MUFU.EX2 R206, R3 ;  /* 0x0000000300ce7308 */ /* 0x0003e20000000800 */
[----:B------:R-:W-:Y:S01]  /*12700*/  F2FP.BF16.PACK_AB R81, R156, R157 ;  /* 0x0000009d9c51723e */ /* 0x000fe200000010ff */
[----:B--2---:R-:W-:Y:S01]  /*12710*/  LDSM.16.MT88.4 R88, [R227+0x1800] ;  /* 0x00180000e358783b */ /* 0x004fe20000004200 */
[----:B------:R-:W-:Y:S02]  /*12720*/  F2FP.BF16.PACK_AB R83, R160, R161 ;  /* 0x000000a1a053723e */ /* 0x000fe400000010ff */
[-C--:B----4-:R-:W-:Y:S08]  /*12730*/  HMMA.16816.F32.BF16 R4, R76, R84.reuse, R4 ;  /* 0x000000544c04723c */ /* 0x090ff00000041804 */
[C---:B------:R-:W-:Y:S08]  /*12740*/  HMMA.16816.F32.BF16 R8, R80.reuse, R84, R8 ;  /* 0x000000545008723c */ /* 0x040ff00000041808 */
[-C--:B------:R-:W-:Y:S04]  /*12750*/  HMMA.16816.F32.BF16 R12, R80, R86.reuse, R12 ;  /* 0x00000056500c723c */ /* 0x080fe8000004180c */
[----:B-1----:R-:W-:Y:S04]  /*12760*/  FFMA.FTZ R3, R167, c[0x0][0x2d0], -R96 ;  /* 0x0000b400a7037a23 */ /* 0x002fe80000010860 */
[C---:B------:R-:W-:Y:S01]  /*12770*/  HMMA.16816.F32.BF16 R16, R76.reuse, R86, R16 ;  /* 0x000000564c10723c */ /* 0x040fe20000041810 */
[----:B------:R1:W-:Y:S01]  /*12780*/  MUFU.EX2 R205, R3 ;  /* 0x0000000300cd7308 */ /* 0x0003e20000000800 */
[----:B------:R-:W-:Y:S06]  /*12790*/  LDSM.16.MT88.4 R84, [R224+0x2000] ;  /* 0x00200000e054783b */ /* 0x000fec0000004200 */
[-C--:B------:R-:W-:Y:S08]  /*127a0*/  HMMA.16816.F32.BF16 R20, R76, R92.reuse, R20 ;  /* 0x0000005c4c14723c */ /* 0x080ff00000041814 */
[C---:B------:R-:W-:Y:S08]  /*127b0*/  HMMA.16816.F32.BF16 R24, R80.reuse, R92, R24 ;  /* 0x0000005c5018723c */ /* 0x040ff00000041818 */
[-C--:B------:R-:W-:Y:S04]  /*127c0*/  HMMA.16816.F32.BF16 R28, R80, R94.reuse, R28 ;  /* 0x0000005e501c723c */ /* 0x080fe8000004181c */
[--C-:B-1----:R-:W-:Y:S04]  /*127d0*/  FFMA.FTZ R3, R166, c[0x0][0x2d0], -R104.reuse ;  /* 0x0000b400a6037a23 */ /* 0x102fe80000010868 */
[C---:B------:R-:W-:Y:S01]  /*127e0*/  HMMA.16816.F32.BF16 R32, R76.reuse, R94, R32 ;  /* 0x0000005e4c20723c */ /* 0x040fe20000041820 */
[----:B------:R1:W-:Y:S01]  /*127f0*/  MUFU.EX2 R204, R3 ;  /* 0x0000000300cc7308 */ /* 0x0003e20000000800 */
[----:B------:R-:W-:Y:S02]  /*12800*/  LDSM.16.MT88.4 R92, [R228+0x2000] ;  /* 0x00200000e45c783b */ /* 0x000fe40000004200 */
[----:B-1----:R-:W-:Y:S07]  /*12810*/  FFMA.FTZ R3, R165, c[0x0][0x2d0], -R104 ;  /* 0x0000b400a5037a23 */ /* 0x002fee0000010868 */
[----:B------:R1:W-:Y:S02]  /*12820*/  MUFU.EX2 R203, R3 ;  /* 0x0000000300cb7308 */ /* 0x0003e40000000800 */
[--C-:B-1----:R-:W-:Y:S08]  /*12830*/  FFMA.FTZ R3, R199, c[0x0][0x2d0], -R105.reuse ;  /* 0x0000b400c7037a23 */ /* 0x102ff00000010869 */
[----:B------:R-:W-:Y:S10]  /*12840*/  MUFU.EX2 R199, R102 ;  /* 0x0000006600c77308 */ /* 0x000ff40000000800 */
[----:B------:R1:W-:Y:S02]  /*12850*/  MUFU.EX2 R171, R3 ;  /* 0x0000000300ab7308 */ /* 0x0003e40000000800 */
[--C-:B-1----:R-:W-:Y:S01]  /*12860*/  FFMA.FTZ R3, R151, c[0x0][0x2d0], -R105.reuse ;  /* 0x0000b40097037a23 */ /* 0x102fe20000010869 */
[----:B------:R-:W-:Y:S07]  /*12870*/  MOV R151, R193 ;  /* 0x000000c100977202 */ /* 0x000fee0000000f00 */
[----:B------:R1:W2:Y:S02]  /*12880*/  MUFU.EX2 R170, R3 ;  /* 0x0000000300aa7308 */ /* 0x0002a40000000800 */
[--C-:B-1----:R-:W-:Y:S01]  /*12890*/  FFMA.FTZ R3, R122, c[0x0][0x2d0], -R100.reuse ;  /* 0x0000b4007a037a23 */ /* 0x102fe20000010864 */
[----:B------:R-:W-:Y:S07]  /*128a0*/  MOV R122, R117 ;  /* 0x00000075007a7202 */ /* 0x000fee0000000f00 */
[----:B------:R1:W-:Y:S02]  /*128b0*/  MUFU.EX2 R117, R3 ;  /* 0x0000000300757308 */ /* 0x0003e40000000800 */
[--C-:B-1----:R-:W-:Y:S01]  /*128c0*/  FFMA.FTZ R3, R148, c[0x0][0x2d0], -R100.reuse ;  /* 0x0000b40094037a23 */ /* 0x102fe20000010864 */
[----:B------:R-:W-:Y:S02]  /*128d0*/  MOV R148, R135 ;  /* 0x0000008700947202 */ /* 0x000fe40000000f00 */
[----:B------:R-:W-:Y:S02]  /*128e0*/  MOV R135, R134 ;  /* 0x0000008600877202 */ /* 0x000fe40000000f00 */
[----:B------:R-:W-:Y:S02]  /*128f0*/  MOV R134, R133 ;  /* 0x0000008500867202 */ /* 0x000fe40000000f00 */
[----:B------:R-:W-:Y:S02]  /*12900*/  MOV R133, R132 ;  /* 0x0000008400857202 */ /* 0x000fe40000000f00 */
[----:B------:R-:W-:Y:S02]  /*12910*/  MOV R132, R125 ;  /* 0x0000007d00847202 */ /* 0x000fe40000000f00 */
[----:B------:R-:W-:Y:S02]  /*12920*/  MOV R125, R116 ;  /* 0x00000074007d7202 */ /* 0x000fe40000000f00 */
[----:B------:R1:W3:Y:S03]  /*12930*/  MUFU.EX2 R116, R3 ;  /* 0x0000000300747308 */ /* 0x0002e60000000800 */
[--C-:B------:R-:W-:Y:S02]  /*12940*/  FFMA.FTZ R125, R125, c[0x0][0x2d0], -R105.reuse ;  /* 0x0000b4007d7d7a23 */ /* 0x100fe40000010869 */
[--C-:B-1----:R-:W-:Y:S01]  /*12950*/  FFMA.FTZ R3, R149, c[0x0][0x2d0], -R105.reuse ;  /* 0x0000b40095037a23 */ /* 0x102fe20000010869 */
[----:B------:R-:W-:Y:S04]  /*12960*/  MOV R149, R132 ;  /* 0x0000008400957202 */ /* 0x000fe80000000f00 */
[----:B------:R1:W4:Y:S02]  /*12970*/  MUFU.EX2 R168, R3 ;  /* 0x0000000300a87308 */ /* 0x0003240000000800 */
[--C-:B-1----:R-:W-:Y:S08]  /*12980*/  FFMA.FTZ R3, R113, c[0x0][0x2d0], -R100.reuse ;  /* 0x0000b40071037a23 */ /* 0x102ff00000010864 */
[----:B------:R1:W-:Y:S02]  /*12990*/  MUFU.EX2 R113, R3 ;  /* 0x0000000300717308 */ /* 0x0003e40000000800 */
[----:B-1----:R-:W-:Y:S01]  /*129a0*/  FFMA.FTZ R3, R122, c[0x0][0x2d0], -R100 ;  /* 0x0000b4007a037a23 */ /* 0x002fe20000010864 */
[----:B------:R-:W-:Y:S07]  /*129b0*/  MOV R122, R114 ;  /* 0x00000072007a7202 */ /* 0x000fee0000000f00 */
[----:B------:R1:W1:Y:S02]  /*129c0*/  MUFU.EX2 R114, R3 ;  /* 0x0000000300727308 */ /* 0x0002640000000800 */
[--C-:B-1----:R-:W-:Y:S08]  /*129d0*/  FFMA.FTZ R3, R148, c[0x0][0x2d0], -R96.reuse ;  /* 0x0000b40094037a23 */ /* 0x102ff00000010860 */
[----:B------:R1:W-:Y:S02]  /*129e0*/  MUFU.EX2 R202, R3 ;  /* 0x0000000300ca7308 */ /* 0x0003e40000000800 */
[--C-:B-1----:R-:W-:Y:S01]  /*129f0*/  FFMA.FTZ R3, R135, c[0x0][0x2d0], -R96.reuse ;  /* 0x0000b40087037a23 */ /* 0x102fe20000010860 */
[----:B------:R-:W-:Y:S02]  /*12a00*/  MOV R135, R134 ;  /* 0x0000008600877202 */ /* 0x000fe40000000f00 */
[----:B------:R-:W-:Y:S05]  /*12a10*/  MOV R134, R133 ;  /* 0x0000008500867202 */ /* 0x000fea0000000f00 */
[----:B------:R1:W-:Y:S01]  /*12a20*/  MUFU.EX2 R175, R3 ;  /* 0x0000000300af7308 */ /* 0x0003e20000000800 */
[----:B------:R-:W-:Y:S01]  /*12a30*/  MOV R133, R123 ;  /* 0x0000007b00857202 */ /* 0x000fe20000000f00 */
[----:B------:R-:W-:Y:S03]  /*12a40*/  FFMA.FTZ R123, R97, c[0x0][0x2d0], -R96 ;  /* 0x0000b400617b7a23 */ /* 0x000fe60000010860 */
[----:B------:R-:W-:Y:S05]  /*12a50*/  MOV R148, R133 ;  /* 0x0000008500947202 */ /* 0x000fea0000000f00 */
[----:B------:R-:W-:Y:S02]  /*12a60*/  FFMA.FTZ R106, R148, c[0x0][0x2d0], -R100 ;  /* 0x0000b400946a7a23 */ /* 0x000fe40000010864 */
[----:B-1----:R-:W-:Y:S02]  /*12a70*/  FFMA.FTZ R3, R121, c[0x0][0x2d0], -R104 ;  /* 0x0000b40079037a23 */ /* 0x002fe40000010868 */
[----:B------:R-:W-:Y:S02]  /*12a80*/  FFMA.FTZ R121, R98, c[0x0][0x2d0], -R96 ;  /* 0x0000b40062797a23 */ /* 0x000fe40000010860 */
[----:B------:R1:W-:Y:S01]  /*12a90*/  MUFU.EX2 R174, R3 ;  /* 0x0000000300ae7308 */ /* 0x0003e20000000800 */
[----:B------:R-:W2:Y:S01]  /*12aa0*/  LDSM.16.MT88.4 R96, [R225+0x1800] ;  /* 0x00180000e160783b */ /* 0x000ea20000004200 */
[--C-:B-1----:R-:W-:Y:S02]  /*12ab0*/  FFMA.FTZ R3, R122, c[0x0][0x2d0], -R104.reuse ;  /* 0x0000b4007a037a23 */ /* 0x102fe40000010868 */
[--C-:B------:R-:W-:Y:S06]  /*12ac0*/  FFMA.FTZ R122, R124, c[0x0][0x2d0], -R104.reuse ;  /* 0x0000b4007c7a7a23 */ /* 0x100fec0000010868 */
[----:B------:R1:W-:Y:S01]  /*12ad0*/  MUFU.EX2 R173, R3 ;  /* 0x0000000300ad7308 */ /* 0x0003e20000000800 */
[----:B------:R-:W-:Y:S02]  /*12ae0*/  FFMA.FTZ R124, R190, c[0x0][0x2d0], -R104 ;  /* 0x0000b400be7c7a23 */ /* 0x000fe40000010868 */
[--C-:B------:R-:W-:Y:S07]  /*12af0*/  FFMA.FTZ R104, R134, c[0x0][0x2d0], -R105.reuse ;  /* 0x0000b40086687a23 */ /* 0x100fee0000010869 */
[----:B------:R3:W-:Y:S01]  /*12b00*/  MUFU.EX2 R193, R104 ;  /* 0x0000006800c17308 */ /* 0x0007e20000000800 */
[-C--:B--2---:R-:W-:Y:S09]  /*12b10*/  HMMA.16816.F32.BF16 R36, R76, R96.reuse, R36 ;  /* 0x000000604c24723c */ /* 0x084ff20000041824 */
[----:B------:R-:W-:Y:S01]  /*12b20*/  MUFU.EX2 R190, R107 ;  /* 0x0000006b00be7308 */ /* 0x000fe20000000800 */
[C---:B------:R-:W-:Y:S04]  /*12b30*/  HMMA.16816.F32.BF16 R40, R80.reuse, R96, R40 ;  /* 0x000000605028723c */ /* 0x040fe80000041828 */
[--C-:B-1----:R-:W-:Y:S02]  /*12b40*/  FFMA.FTZ R3, R135, c[0x0][0x2d0], -R105.reuse ;  /* 0x0000b40087037a23 */ /* 0x102fe40000010869 */
[----:B------:R-:W2:Y:S01]  /*12b50*/  LDL.LU R135, [R1+0x10] ;  /* 0x0000100001877983 */ /* 0x000ea20000300800 */
[----:B------:R-:W-:Y:S01]  /*12b60*/  FFMA.FTZ R105, R109, c[0x0][0x2d0], -R105 ;  /* 0x0000b4006d697a23 */ /* 0x000fe20000010869 */
[-C--:B------:R-:W-:Y:S01]  /*12b70*/  HMMA.16816.F32.BF16 R44, R80, R98.reuse, R44 ;  /* 0x00000062502c723c */ /* 0x080fe2000004182c */
[----:B------:R1:W-:Y:S01]  /*12b80*/  MUFU.EX2 R172, R3 ;  /* 0x0000000300ac7308 */ /* 0x0003e20000000800 */
[----:B------:R-:W2:Y:S02]  /*12b90*/  LDL.LU R134, [R1+0x18] ;  /* 0x0000180001867983 */ /* 0x000ea40000300800 */
[--C-:B------:R-:W-:Y:S02]  /*12ba0*/  FFMA.FTZ R109, R75, c[0x0][0x2d0], -R100.reuse ;  /* 0x0000b4004b6d7a23 */ /* 0x100fe40000010864 */
[----:B------:R-:W2:Y:S01]  /*12bb0*/  LDL.LU R133, [R1+0x14] ;  /* 0x0000140001857983 */ /* 0x000ea20000300800 */
[--C-:B---3--:R-:W-:Y:S01]  /*12bc0*/  FFMA.FTZ R104, R149, c[0x0][0x2d0], -R100.reuse ;  /* 0x0000b40095687a23 */ /* 0x108fe20000010864 */
[C---:B------:R-:W-:Y:S02]  /*12bd0*/  HMMA.16816.F32.BF16 R48, R76.reuse, R98, R48 ;  /* 0x000000624c30723c */ /* 0x040fe40000041830 */
[----:B------:R-:W3:Y:S01]  /*12be0*/  LDL.LU R132, [R1+0x1c] ;  /* 0x00001c0001847983 */ /* 0x000ee20000300800 */
[----:B------:R-:W-:Y:S03]  /*12bf0*/  MUFU.EX2 R105, R105 ;  /* 0x0000006900697308 */ /* 0x000fe60000000800 */
[----:B------:R-:W2:Y:S02]  /*12c00*/  LDSM.16.MT88.4 R96, [R225+0x2000] ;  /* 0x00200000e160783b */ /* 0x000ea40000004200 */
[-C--:B------:R-:W-:Y:S08]  /*12c10*/  HMMA.16816.F32.BF16 R52, R76, R88.reuse, R52 ;  /* 0x000000584c34723c */ /* 0x080ff00000041834 */
[C---:B------:R-:W-:Y:S04]  /*12c20*/  HMMA.16816.F32.BF16 R56, R80.reuse, R88, R56 ;  /* 0x000000585038723c */ /* 0x040fe80000041838 */
[--C-:B-1----:R-:W-:Y:S03]  /*12c30*/  FFMA.FTZ R3, R110, c[0x0][0x2d0], -R100.reuse ;  /* 0x0000b4006e037a23 */ /* 0x102fe60000010864 */
[--C-:B------:R-:W-:Y:S01]  /*12c40*/  FFMA.FTZ R88, R150, c[0x0][0x2d0], -R100.reuse ;  /* 0x0000b40096587a23 */ /* 0x100fe20000010864 */
[-C--:B------:R-:W-:Y:S01]  /*12c50*/  HMMA.16816.F32.BF16 R60, R80, R90.reuse, R60 ;  /* 0x0000005a503c723c */ /* 0x080fe2000004183c */
[----:B------:R1:W-:Y:S01]  /*12c60*/  MUFU.EX2 R110, R3 ;  /* 0x00000003006e7308 */ /* 0x0003e20000000800 */
[----:B------:R-:W2:Y:S06]  /*12c70*/  LDSM.16.MT88.4 R80, [R227+0x2000] ;  /* 0x00200000e350783b */ /* 0x000eac0000004200 */
[----:B------:R-:W-:Y:S03]  /*12c80*/  HMMA.16816.F32.BF16 R64, R76, R90, R64 ;  /* 0x0000005a4c40723c */ /* 0x000fe60000041840 */
[----:B------:R1:W-:Y:S04]  /*12c90*/  MUFU.EX2 R107, R88 ;  /* 0x00000058006b7308 */ /* 0x0003e80000000800 */
[----:B------:R-:W-:Y:S02]  /*12ca0*/  F2FP.BF16.PACK_AB R76, R170, R171 ;  /* 0x000000abaa4c723e */ /* 0x000fe400000010ff */
[----:B------:R-:W-:Y:S03]  /*12cb0*/  F2FP.BF16.PACK_AB R77, R116, R117 ;  /* 0x00000075744d723e */ /* 0x000fe600000010ff */
[----:B----4-:R-:W-:Y:S02]  /*12cc0*/  F2FP.BF16.PACK_AB R78, R168, R169 ;  /* 0x000000a9a84e723e */ /* 0x010fe400000010ff */
[----:B------:R-:W-:Y:S01]  /*12cd0*/  F2FP.BF16.PACK_AB R79, R114, R113 ;  /* 0x00000071724f723e */ /* 0x000fe200000010ff */
[--C-:B-1----:R-:W-:Y:S04]  /*12ce0*/  FFMA.FTZ R3, R111, c[0x0][0x2d0], -R100.reuse ;  /* 0x0000b4006f037a23 */ /* 0x102fe80000010864 */
[----:B------:R1:W-:Y:S01]  /*12cf0*/  MUFU.EX2 R111, R3 ;  /* 0x00000003006f7308 */ /* 0x0003e20000000800 */
[----:B------:R-:W-:Y:S01]  /*12d00*/  LDSM.16.MT88.4 R88, [R228+0x2800] ;  /* 0x00280000e458783b */ /* 0x000fe20000004200 */
[--C-:B-1----:R-:W-:Y:S02]  /*12d10*/  FFMA.FTZ R3, R151, c[0x0][0x2d0], -R100.reuse ;  /* 0x0000b40097037a23 */ /* 0x102fe40000010864 */
[----:B------:R-:W-:Y:S01]  /*12d20*/  FFMA.FTZ R100, R71, c[0x0][0x2d0], -R100 ;  /* 0x0000b40047647a23 */ /* 0x000fe20000010864 */
[----:B------:R-:W-:Y:S04]  /*12d30*/  F2FP.BF16.PACK_AB R71, R203, R204 ;  /* 0x000000cccb47723e */ /* 0x000fe800000010ff */
[----:B------:R-:W-:Y:S01]  /*12d40*/  LDSM.16.MT88.4 R148, [R228+0x3000] ;  /* 0x00300000e494783b */ /* 0x000fe20000004200 */
[----:B------:R-:W-:Y:S01]  /*12d50*/  MUFU.EX2 R100, R100 ;  /* 0x0000006400647308 */ /* 0x000fe20000000800 */
[----:B--2---:R-:W-:Y:S01]  /*12d60*/  FFMA.FTZ R70, R70, R135, R207 ;  /* 0x0000008746467223 */ /* 0x004fe200000100cf */
[----:B------:R-:W-:Y:S01]  /*12d70*/  MOV R207, R129 ;  /* 0x0000008100cf7202 */ /* 0x000fe20000000f00 */
[----:B------:R-:W-:Y:S02]  /*12d80*/  FFMA.FTZ R69, R69, R134, R187 ;  /* 0x0000008645457223 */ /* 0x000fe400000100bb */
[----:B------:R-:W-:Y:S01]  /*12d90*/  FADD.FTZ R75, R211, R70 ;  /* 0x00000046d34b7221 */ /* 0x000fe20000010000 */
[----:B------:R-:W-:Y:S01]  /*12da0*/  F2FP.BF16.PACK_AB R70, R205, R206 ;  /* 0x000000cecd46723e */ /* 0x000fe200000010ff */
[----:B------:R-:W-:Y:S03]  /*12db0*/  FFMA.FTZ R68, R68, R133, R185 ;  /* 0x0000008544447223 */ /* 0x000fe600000100b9 */
[----:B------:R-:W-:Y:S01]  /*12dc0*/  MUFU.EX2 R187, R112 ;  /* 0x0000007000bb7308 */ /* 0x000fe20000000800 */
[----:B------:R-:W-:Y:S01]  /*12dd0*/  FADD.FTZ R102, R209, R69 ;  /* 0x00000045d1667221 */ /* 0x000fe20000010000 */
[----:B------:R-:W-:Y:S01]  /*12de0*/  F2FP.BF16.PACK_AB R69, R208, R210 ;  /* 0x000000d2d045723e */ /* 0x000fe200000010ff */
[----:B------:R-:W-:Y:S01]  /*12df0*/  FADD.FTZ R103, R186, R68 ;  /* 0x00000044ba677221 */ /* 0x000fe20000010000 */
[----:B------:R-:W-:Y:S01]  /*12e00*/  F2FP.BF16.PACK_AB R68, R212, R162 ;  /* 0x000000a2d444723e */ /* 0x000fe200000010ff */
[----:B---3--:R-:W-:Y:S01]  /*12e10*/  FFMA.FTZ R0, R0, R132, R108 ;  /* 0x0000008400007223 */ /* 0x008fe2000001006c */
[----:B------:R-:W-:Y:S01]  /*12e20*/  MOV R209, R136 ;  /* 0x0000008800d17202 */ /* 0x000fe20000000f00 */
[----:B------:R-:W-:Y:S01]  /*12e30*/  LDSM.16.MT88.4 R132, [R224+0x3000] ;  /* 0x00300000e084783b */ /* 0x000fe20000004200 */
[----:B------:R-:W-:Y:S01]  /*12e40*/  MOV R211, R128 ;  /* 0x0000008000d37202 */ /* 0x000fe20000000f00 */
[----:B------:R-:W-:Y:S01]  /*12e50*/  FADD.FTZ R101, R184, R0 ;  /* 0x00000000b8657221 */ /* 0x000fe20000010000 */
[----:B------:R-:W-:Y:S01]  /*12e60*/  MUFU.EX2 R185, R115 ;  /* 0x0000007300b97308 */ /* 0x000fe20000000800 */
[-C--:B------:R-:W-:Y:S05]  /*12e70*/  HMMA.16816.F32.BF16 R4, R68, R84.reuse, R4 ;  /* 0x000000544404723c */ /* 0x080fea0000041804 */
[----:B------:R-:W-:Y:S02]  /*12e80*/  FADD.FTZ R0, R219, R103 ;  /* 0x00000067db007221 */ /* 0x000fe40000010000 */
[----:B------:R-:W-:Y:S01]  /*12e90*/  FADD.FTZ R75, R213, R75 ;  /* 0x0000004bd54b7221 */ /* 0x000fe20000010000 */
[C---:B------:R-:W-:Y:S01]  /*12ea0*/  HMMA.16816.F32.BF16 R8, R76.reuse, R84, R8 ;  /* 0x000000544c08723c */ /* 0x040fe20000041808 */
[----:B------:R-:W-:Y:S03]  /*12eb0*/  MUFU.EX2 R115, R123 ;  /* 0x0000007b00737308 */ /* 0x000fe60000000800 */
[----:B------:R-:W-:Y:S02]  /*12ec0*/  FADD.FTZ R0, R223, R0 ;  /* 0x00000000df007221 */ /* 0x000fe40000010000 */
[----:B------:R-:W-:Y:S02]  /*12ed0*/  FADD.FTZ R75, R245, R75 ;  /* 0x0000004bf54b7221 */ /* 0x000fe40000010000 */
[-C--:B------:R-:W-:Y:S03]  /*12ee0*/  HMMA.16816.F32.BF16 R12, R76, R86.reuse, R12 ;  /* 0x000000564c0c723c */ /* 0x080fe6000004180c */
[----:B------:R-:W1:Y:S01]  /*12ef0*/  MUFU.EX2 R184, R120 ;  /* 0x0000007800b87308 */ /* 0x000e620000000800 */
[----:B------:R-:W-:Y:S02]  /*12f00*/  FADD.FTZ R0, R143, R0 ;  /* 0x000000008f007221 */ /* 0x000fe40000010000 */
[----:B------:R-:W-:Y:S02]  /*12f10*/  FADD.FTZ R75, R244, R75 ;  /* 0x0000004bf44b7221 */ /* 0x000fe40000010000 */
[C---:B------:R-:W-:Y:S01]  /*12f20*/  HMMA.16816.F32.BF16 R16, R68.reuse, R86, R16 ;  /* 0x000000564410723c */ /* 0x040fe20000041810 */
[----:B------:R-:W2:Y:S03]  /*12f30*/  LDSM.16.MT88.4 R84, [R224+0x2800] ;  /* 0x00280000e054783b */ /* 0x000ea60000004200 */
[----:B------:R-:W-:Y:S01]  /*12f40*/  FADD.FTZ R75, R139, R75 ;  /* 0x0000004b8b4b7221 */ /* 0x000fe20000010000 */
[----:B------:R-:W-:Y:S03]  /*12f50*/  MUFU.EX2 R112, R122 ;  /* 0x0000007a00707308 */ /* 0x000fe60000000800 */
[-C--:B------:R-:W-:Y:S07]  /*12f60*/  HMMA.16816.F32.BF16 R20, R68, R92.reuse, R20 ;  /* 0x0000005c4414723c */ /* 0x080fee0000041814 */
[----:B------:R3:W-:Y:S01]  /*12f70*/  MUFU.EX2 R108, R3 ;  /* 0x00000003006c7308 */ /* 0x0007e20000000800 */
[C---:B------:R-:W-:Y:S04]  /*12f80*/  HMMA.16816.F32.BF16 R24, R76.reuse, R92, R24 ;  /* 0x0000005c4c18723c */ /* 0x040fe80000041818 */
[----:B-1----:R-:W-:Y:S04]  /*12f90*/  F2FP.BF16.PACK_AB R181, R184, R185 ;  /* 0x000000b9b8b5723e */ /* 0x002fe800000010ff */
[-C--:B------:R-:W-:Y:S01]  /*12fa0*/  HMMA.16816.F32.BF16 R28, R76, R94.reuse, R28 ;  /* 0x0000005e4c1c723c */ /* 0x080fe2000004181c */
[----:B------:R-:W1:Y:S07]  /*12fb0*/  MUFU.EX2 R186, R118 ;  /* 0x0000007600ba7308 */ /* 0x000e6e0000000800 */
[C---:B------:R-:W-:Y:S01]  /*12fc0*/  HMMA.16816.F32.BF16 R32, R68.reuse, R94, R32 ;  /* 0x0000005e4420723c */ /* 0x040fe20000041820 */
[----:B------:R-:W4:Y:S02]  /*12fd0*/  LDSM.16.MT88.4 R92, [R225+0x2800] ;  /* 0x00280000e15c783b */ /* 0x000f240000004200 */
[----:B------:R-:W2:Y:S01]  /*12fe0*/  MUFU.EX2 R118, R121 ;  /* 0x0000007900767308 */ /* 0x000ea20000000800 */
[----:B---3--:R-:W-:Y:S04]  /*12ff0*/  FADD.FTZ R3, R222, R102 ;  /* 0x00000066de037221 */ /* 0x008fe80000010000 */
[-C--:B------:R-:W-:Y:S04]  /*13000*/  HMMA.16816.F32.BF16 R36, R68, R96.reuse, R36 ;  /* 0x000000604424723c */ /* 0x080fe80000041824 */
[----:B------:R-:W-:Y:S04]  /*13010*/  FADD.FTZ R3, R243, R3 ;  /* 0x00000003f3037221 */ /* 0x000fe80000010000 */
[C---:B------:R-:W-:Y:S01]  /*13020*/  HMMA.16816.F32.BF16 R40, R76.reuse, R96, R40 ;  /* 0x000000604c28723c */ /* 0x040fe20000041828 */
[----:B------:R-:W-:Y:S03]  /*13030*/  MUFU.EX2 R97, R126 ;  /* 0x0000007e00617308 */ /* 0x000fe60000000800 */
[----:B------:R-:W-:Y:S01]  /*13040*/  FADD.FTZ R3, R164, R3 ;  /* 0x00000003a4037221 */ /* 0x000fe20000010000 */
[----:B-1----:R-:W-:Y:S01]  /*13050*/  F2FP.BF16.PACK_AB R180, R186, R187 ;  /* 0x000000bbbab4723e */ /* 0x002fe200000010ff */
[----:B------:R-:W-:Y:S02]  /*13060*/  LDSM.16.MT88.4 R164, [R225+0x3000] ;  /* 0x00300000e1a4783b */ /* 0x000fe40000004200 */
[-C--:B------:R-:W-:Y:S04]  /*13070*/  HMMA.16816.F32.BF16 R44, R76, R98.reuse, R44 ;  /* 0x000000624c2c723c */ /* 0x080fe8000004182c */
[----:B--2---:R-:W-:Y:S01]  /*13080*/  F2FP.BF16.PACK_AB R182, R115, R118 ;  /* 0x0000007673b6723e */ /* 0x004fe200000010ff */
[----:B------:R-:W-:Y:S03]  /*13090*/  FADD.FTZ R3, R138, R3 ;  /* 0x000000038a037221 */ /* 0x000fe60000010000 */
[C---:B------:R-:W-:Y:S01]  /*130a0*/  HMMA.16816.F32.BF16 R48, R68.reuse, R98, R48 ;  /* 0x000000624430723c */ /* 0x040fe20000041830 */
[----:B------:R-:W1:Y:S07]  /*130b0*/  MUFU.EX2 R99, R124 ;  /* 0x0000007c00637308 */ /* 0x000e6e0000000800 */
[-C--:B------:R-:W-:Y:S03]  /*130c0*/  HMMA.16816.F32.BF16 R52, R68, R80.reuse, R52 ;  /* 0x000000504434723c */ /* 0x080fe60000041834 */
[----:B------:R-:W2:Y:S05]  /*130d0*/  MUFU.EX2 R98, R125 ;  /* 0x0000007d00627308 */ /* 0x000eaa0000000800 */
[C---:B------:R-:W-:Y:S08]  /*130e0*/  HMMA.16816.F32.BF16 R56, R76.reuse, R80, R56 ;  /* 0x000000504c38723c */ /* 0x040ff00000041838 */
[-C--:B------:R-:W-:Y:S04]  /*130f0*/  HMMA.16816.F32.BF16 R60, R76, R82.reuse, R60 ;  /* 0x000000524c3c723c */ /* 0x080fe8000004183c */
[----:B-1----:R-:W-:Y:S03]  /*13100*/  F2FP.BF16.PACK_AB R183, R99, R112 ;  /* 0x0000007063b7723e */ /* 0x002fe600000010ff */
[----:B------:R-:W-:Y:S01]  /*13110*/  F2FP.BF16.PACK_AB R77, R111, R110 ;  /* 0x0000006e6f4d723e */ /* 0x000fe200000010ff */
[----:B------:R-:W-:Y:S01]  /*13120*/  HMMA.16816.F32.BF16 R64, R68, R82, R64 ;  /* 0x000000524440723c */ /* 0x000fe20000041840 */
[----:B------:R-:W1:Y:S03]  /*13130*/  LDSM.16.MT88.4 R80, [R227+0x2800] ;  /* 0x00280000e350783b */ /* 0x000e660000004200 */
[----:B------:R-:W-:Y:S01]  /*13140*/  FADD.FTZ R76, R188, R101 ;  /* 0x00000065bc4c7221 */ /* 0x000fe20000010000 */
[----:B------:R-:W-:Y:S02]  /*13150*/  F2FP.BF16.PACK_AB R78, R190, R191 ;  /* 0x000000bfbe4e723e */ /* 0x000fe400000010ff */
[----:B------:R-:W-:Y:S01]  /*13160*/  F2FP.BF16.PACK_AB R68, R175, R202 ;  /* 0x000000caaf44723e */ /* 0x000fe200000010ff */
[----:B------:R-:W-:Y:S01]  /*13170*/  FADD.FTZ R96, R189, R76 ;  /* 0x0000004cbd607221 */ /* 0x000fe20000010000 */
[----:B------:R-:W-:Y:S03]  /*13180*/  F2FP.BF16.PACK_AB R69, R173, R174 ;  /* 0x000000aead45723e */ /* 0x000fe600000010ff */
[----:B------:R-:W-:Y:S02]  /*13190*/  F2FP.BF16.PACK_AB R70, R201, R200 ;  /* 0x000000c8c946723e */ /* 0x000fe400000010ff */
[----:B------:R-:W-:Y:S02]  /*131a0*/  F2FP.BF16.PACK_AB R71, R198, R199 ;  /* 0x000000c7c647723e */ /* 0x000fe400000010ff */
[----:B------:R-:W-:Y:S02]  /*131b0*/  F2FP.BF16.PACK_AB R76, R193, R172 ;  /* 0x000000acc14c723e */ /* 0x000fe400000010ff */
[----:B------:R-:W-:Y:S02]  /*131c0*/  F2FP.BF16.PACK_AB R79, R107, R108 ;  /* 0x0000006c6b4f723e */ /* 0x000fe400000010ff */
[----:B--2---:R-:W-:Y:S01]  /*131d0*/  F2FP.BF16.PACK_AB R176, R97, R98 ;  /* 0x0000006261b0723e */ /* 0x004fe200000010ff */
[-C--:B------:R-:W-:Y:S08]  /*131e0*/  HMMA.16816.F32.BF16 R4, R68, R84.reuse, R4 ;  /* 0x000000544404723c */ /* 0x080ff00000041804 */
[C---:B------:R-:W-:Y:S01]  /*131f0*/  HMMA.16816.F32.BF16 R8, R76.reuse, R84, R8 ;  /* 0x000000544c08723c */ /* 0x040fe20000041808 */
[----:B------:R-:W2:Y:S07]  /*13200*/  MUFU.EX2 R84, R109 ;  /* 0x0000006d00547308 */ /* 0x000eae0000000800 */
[-C--:B------:R-:W-:Y:S03]  /*13210*/  HMMA.16816.F32.BF16 R12, R76, R86.reuse, R12 ;  /* 0x000000564c0c723c */ /* 0x080fe6000004180c */
[----:B------:R-:W-:Y:S05]  /*13220*/  MUFU.EX2 R85, R106 ;  /* 0x0000006a00557308 */ /* 0x000fea0000000800 */
[C---:B------:R-:W-:Y:S05]  /*13230*/  HMMA.16816.F32.BF16 R16, R68.reuse, R86, R16 ;  /* 0x000000564410723c */ /* 0x040fea0000041810 */
[----:B------:R-:W3:Y:S03]  /*13240*/  MUFU.EX2 R87, R127 ;  /* 0x0000007f00577308 */ /* 0x000ee60000000800 */
[-C--:B------:R-:W-:Y:S04]  /*13250*/  HMMA.16816.F32.BF16 R20, R68, R88.reuse, R20 ;  /* 0x000000584414723c */ /* 0x080fe80000041814 */
[----:B--2---:R-:W-:Y:S03]  /*13260*/  F2FP.BF16.PACK_AB R179, R100, R84 ;  /* 0x0000005464b3723e */ /* 0x004fe600000010ff */
[----:B------:R-:W2:Y:S01]  /*13270*/  MUFU.EX2 R86, R104 ;  /* 0x0000006800567308 */ /* 0x000ea20000000800 */
[C---:B------:R-:W-:Y:S08]  /*13280*/  HMMA.16816.F32.BF16 R24, R76.reuse, R88, R24 ;  /* 0x000000584c18723c */ /* 0x040ff00000041818 */
[-C--:B------:R-:W-:Y:S04]  /*13290*/  HMMA.16816.F32.BF16 R28, R76, R90.reuse, R28 ;  /* 0x0000005a4c1c723c */ /* 0x080fe8000004181c */
[----:B---3--:R-:W-:Y:S04]  /*132a0*/  F2FP.BF16.PACK_AB R178, R105, R87 ;  /* 0x0000005769b2723e */ /* 0x008fe800000010ff */
[C---:B------:R-:W-:Y:S04]  /*132b0*/  HMMA.16816.F32.BF16 R32, R68.reuse, R90, R32 ;  /* 0x0000005a4420723c */ /* 0x040fe80000041820 */
[----:B--2---:R-:W-:Y:S04]  /*132c0*/  F2FP.BF16.PACK_AB R177, R85, R86 ;  /* 0x0000005655b1723e */ /* 0x004fe800000010ff */
[-C--:B----4-:R-:W-:Y:S08]  /*132d0*/  HMMA.16816.F32.BF16 R36, R68, R92.reuse, R36 ;  /* 0x0000005c4424723c */ /* 0x090ff00000041824 */
[C---:B------:R-:W-:Y:S08]  /*132e0*/  HMMA.16816.F32.BF16 R40, R76.reuse, R92, R40 ;  /* 0x0000005c4c28723c */ /* 0x040ff00000041828 */
[-C--:B------:R-:W-:Y:S08]  /*132f0*/  HMMA.16816.F32.BF16 R44, R76, R94.reuse, R44 ;  /* 0x0000005e4c2c723c */ /* 0x080ff0000004182c */
[C---:B------:R-:W-:Y:S08]  /*13300*/  HMMA.16816.F32.BF16 R48, R68.reuse, R94, R48 ;  /* 0x0000005e4430723c */ /* 0x040ff00000041830 */
[-C--:B-1----:R-:W-:Y:S08]  /*13310*/  HMMA.16816.F32.BF16 R52, R68, R80.reuse, R52 ;  /* 0x000000504434723c */ /* 0x082ff00000041834 */
[C---:B------:R-:W-:Y:S08]  /*13320*/  HMMA.16816.F32.BF16 R56, R76.reuse, R80, R56 ;  /* 0x000000504c38723c */ /* 0x040ff00000041838 */
[-C--:B------:R-:W-:Y:S07]  /*13330*/  HMMA.16816.F32.BF16 R60, R76, R82.reuse, R60 ;  /* 0x000000524c3c723c */ /* 0x080fee000004183c */
[----:B------:R-:W-:Y:S01]  /*13340*/  FADD.FTZ R77, R137, R0 ;  /* 0x00000000894d7221 */ /* 0x000fe20000010000 */
[----:B------:R-:W-:Y:S04]  /*13350*/  HMMA.16816.F32.BF16 R64, R68, R82, R64 ;  /* 0x000000524440723c */ /* 0x000fe80000041840 */
[----:B------:R-:W-:Y:S02]  /*13360*/  FADD.FTZ R0, R131, R75 ;  /* 0x0000004b83007221 */ /* 0x000fe40000010000 */
[----:B------:R-:W-:Y:S01]  /*13370*/  FADD.FTZ R76, R194, R96 ;  /* 0x00000060c24c7221 */ /* 0x000fe20000010000 */
[-C--:B------:R-:W-:Y:S01]  /*13380*/  MOV R70, R2.reuse ;  /* 0x0000000200467202 */ /* 0x080fe20000000f00 */
        /* <DEDUP_REMOVED lines=55> */
[----:B------:R-:W-:Y:S01]  /*13700*/  FADD.FTZ R0, R117, R10 ;  /* 0x0000000a75007221 */ /* 0x000fe20000010000 */
[----:B------:R-:W-:Y:S01]  /*13710*/  MOV R117, R2 ;  /* 0x0000000200757202 */ /* 0x000fe20000000f00 */
[----:B------:R-:W-:Y:S01]  /*13720*/  FADD.FTZ R12, R212, R9 ;  /* 0x00000009d40c7221 */ /* 0x000fe20000010000 */
[C---:B------:R-:W-:Y:S04]  /*13730*/  HMMA.16816.F32.BF16 R164, R180.reuse, R166, R48 ;  /* 0x000000a6b4a4723c */ /* 0x040fe80000041830 */
[----:B------:R-:W-:Y:S01]  /*13740*/  FADD.FTZ R11, R208, R8 ;  /* 0x00000008d00b7221 */ /* 0x000fe20000010000 */
[----:B------:R-:W-:Y:S01]  /*13750*/  MOV R2, R74 ;  /* 0x0000004a00027202 */ /* 0x000fe20000000f00 */
[----:B------:R-:W-:Y:S02]  /*13760*/  FADD.FTZ R10, R170, R3 ;  /* 0x00000003aa0a7221 */ /* 0x000fe40000010000 */
[----:B------:R-:W-:Y:S01]  /*13770*/  FADD.FTZ R9, R116, R0 ;  /* 0x0000000074097221 */ /* 0x000fe20000010000 */
[----:B------:R-:W-:Y:S03]  /*13780*/  MOV R116, R72 ;  /* 0x0000004800747202 */ /* 0x000fe60000000f00 */
        /* <DEDUP_REMOVED lines=50> */
.L_x_519:
[----:B------:R-:W-:Y:S02]  /*13ab0*/  MOV R10, 0x1f ;  /* 0x0000001f000a7802 */ /* 0x000fe40000000f00 */
[----:B------:R-:W-:Y:S01]  /*13ac0*/  MOV R7, 0xffffffff ;  /* 0xffffffff00077802 */ /* 0x000fe20000000f00 */
[----:B------:R-:W-:Y:S05]  /*13ad0*/  BRA.DIV ~URZ, `(.L_x_521) ;  /* 0x00002a427f007947 */ /* 0x000fea000b800000 */
[----:B--2---:R-:W2:Y:S04]  /*13ae0*/  LDL R0, [R1+0x10] ;  /* 0x0000100001007983 */ /* 0x004ea80000100800 */
[----:B--2---:R1:W2:Y:S02]  /*13af0*/  SHFL.BFLY PT, R2, R0, 0x2, 0x1f ;  /* 0x0c401f0000027f89 */ /* 0x0042a400000e0000 */
.L_x_559:
[----:B-1----:R-:W3:Y:S02]  /*13b00*/  LDL.LU R0, [R1+0x10] ;  /* 0x0000100001007983 */ /* 0x002ee40000300800 */
[----:B--23--:R-:W-:Y:S01]  /*13b10*/  FADD.FTZ R2, R2, R0 ;  /* 0x0000000002027221 */ /* 0x00cfe20000010000 */
[----:B------:R-:W-:Y:S05]  /*13b20*/  BRA.DIV ~URZ, `(.L_x_522) ;  /* 0x00002a527f007947 */ /* 0x000fea000b800000 */
[----:B------:R-:W2:Y:S04]  /*13b30*/  LDL.LU R3, [R1+0x18] ;  /* 0x0000180001037983 */ /* 0x000ea80000300800 */
[----:B------:R-:W3:Y:S04]  /*13b40*/  LDL.LU R0, [R1+0x14] ;  /* 0x0000140001007983 */ /* 0x000ee80000300800 */
[----:B------:R-:W4:Y:S04]  /*13b50*/  LDL.LU R9, [R1+0x1c] ;  /* 0x00001c0001097983 */ /* 0x000f280000300800 */
[----:B--2---:R-:W1:Y:S04]  /*13b60*/  SHFL.BFLY PT, R4, R3, 0x2, 0x1f ;  /* 0x0c401f0003047f89 */ /* 0x004e6800000e0000 */
[----:B---3--:R-:W2:Y:S04]  /*13b70*/  SHFL.BFLY PT, R6, R0, 0x2, 0x1f ;  /* 0x0c401f0000067f89 */ /* 0x008ea800000e0000 */
[----:B----4-:R-:W3:Y:S01]  /*13b80*/  SHFL.BFLY PT, R5, R9, 0x2, 0x1f ;  /* 0x0c401f0009057f89 */ /* 0x010ee200000e0000 */
[----:B-1----:R-:W-:-:S02]  /*13b90*/  FADD.FTZ R4, R4, R3 ;  /* 0x0000000304047221 */ /* 0x002fc40000010000 */
[----:B--2---:R-:W-:-:S03]  /*13ba0*/  FADD.FTZ R6, R6, R0 ;  /* 0x0000000006067221 */ /* 0x004fc60000010000 */
[----:B------:R-:W1:Y:S01]  /*13bb0*/  SHFL.BFLY PT, R3, R4, 0x1, 0x1f ;  /* 0x0c201f0004037f89 */ /* 0x000e6200000e0000 */
[----:B---3--:R-:W-:-:S03]  /*13bc0*/  FADD.FTZ R5, R5, R9 ;  /* 0x0000000905057221 */ /* 0x008fc60000010000 */
[----:B------:R-:W2:Y:S04]  /*13bd0*/  SHFL.BFLY PT, R0, R2, 0x1, 0x1f ;  /* 0x0c201f0002007f89 */ /* 0x000ea800000e0000 */
[----:B------:R-:W3:Y:S04]  /*13be0*/  SHFL.BFLY PT, R7, R6, 0x1, 0x1f ;  /* 0x0c201f0006077f89 */ /* 0x000ee800000e0000 */
[----:B------:R4:W4:Y:S01]  /*13bf0*/  SHFL.BFLY PT, R8, R5, 0x1, 0x1f ;  /* 0x0c201f0005087f89 */ /* 0x00092200000e0000 */
[----:B-1----:R-:W-:Y:S02]  /*13c00*/  FADD.FTZ R4, R4, R3 ;  /* 0x0000000304047221 */ /* 0x002fe40000010000 */
[----:B--2---:R-:W-:-:S02]  /*13c10*/  FADD.FTZ R2, R2, R0 ;  /* 0x0000000002027221 */ /* 0x004fc40000010000 */
[----:B---3--:R-:W-:-:S03]  /*13c20*/  FADD.FTZ R6, R6, R7 ;  /* 0x0000000706067221 */ /* 0x008fc60000010000 */
.L_x_560:
[----:B------:R-:W-:Y:S01]  /*13c30*/  FSETP.NE.FTZ.AND P3, PT, R2, RZ, PT ;  /* 0x000000ff0200720b */ /* 0x000fe20003f75000 */
[----:B----4-:R-:W-:Y:S01]  /*13c40*/  FADD.FTZ R5, R8, R5 ;  /* 0x0000000508057221 */ /* 0x010fe20000010000 */
[----:B------:R-:W-:Y:S02]  /*13c50*/  MOV R0, RZ ;  /* 0x000000ff00007202 */ /* 0x000fe40000000f00 */
[----:B------:R-:W-:Y:S02]  /*13c60*/  FSETP.NE.FTZ.AND P2, PT, R4, RZ, PT ;  /* 0x000000ff0400720b */ /* 0x000fe40003f55000 */
[----:B------:R-:W-:Y:S02]  /*13c70*/  FSETP.NE.FTZ.AND P1, PT, R6, RZ, PT ;  /* 0x000000ff0600720b */ /* 0x000fe40003f35000 */
[----:B------:R-:W-:Y:S02]  /*13c80*/  FSETP.NE.FTZ.AND P0, PT, R5, RZ, PT ;  /* 0x000000ff0500720b */ /* 0x000fe40003f15000 */
[----:B------:R-:W-:-:S02]  /*13c90*/  MOV R34, 0xff800000 ;  /* 0xff80000000227802 */ /* 0x000fc40000000f00 */
[----:B------:R-:W-:Y:S01]  /*13ca0*/  MOV R33, 0xff800000 ;  /* 0xff80000000217802 */ /* 0x000fe20000000f00 */
[----:B------:R-:W1:Y:S01]  /*13cb0*/  @P3 MUFU.RCP R0, R2 ;  /* 0x0000000200003308 */ /* 0x000e620000001000 */
[----:B------:R-:W-:Y:S02]  /*13cc0*/  MOV R32, 0xff800000 ;  /* 0xff80000000207802 */ /* 0x000fe40000000f00 */
[----:B------:R-:W-:Y:S02]  /*13cd0*/  MOV R31, 0xff800000 ;  /* 0xff800000001f7802 */ /* 0x000fe40000000f00 */
[----:B------:R-:W-:Y:S02]  /*13ce0*/  @P2 MOV R9, 0x3f317218 ;  /* 0x3f31721800092802 */ /* 0x000fe40000000f00 */
[----:B------:R-:W-:Y:S01]  /*13cf0*/  @P1 MOV R21, 0x3f317218 ;  /* 0x3f31721800151802 */ /* 0x000fe20000000f00 */
[----:B------:R2:W-:Y:S01]  /*13d00*/  @P3 MUFU.LG2 R17, R2 ;  /* 0x0000000200113308 */ /* 0x0005e20000000c00 */
[----:B-1----:R-:W-:-:S02]  /*13d10*/  FMUL.FTZ R124, R0, R124 ;  /* 0x0000007c007c7220 */ /* 0x002fc40000410000 */
[C---:B------:R-:W-:Y:S02]  /*13d20*/  FMUL.FTZ R30, R0.reuse, R125 ;  /* 0x0000007d001e7220 */ /* 0x040fe40000410000 */
[C---:B------:R-:W-:Y:S02]  /*13d30*/  FMUL.FTZ R132, R0.reuse, R132 ;  /* 0x0000008400847220 */ /* 0x040fe40000410000 */
[C---:B------:R-:W-:Y:S01]  /*13d40*/  FMUL.FTZ R27, R0.reuse, R133 ;  /* 0x00000085001b7220 */ /* 0x040fe20000410000 */
[----:B--2---:R-:W-:Y:S01]  /*13d50*/  CS2R R2, SRZ ;  /* 0x0000000000027805 */ /* 0x004fe2000001ff00 */
[C---:B------:R-:W-:Y:S02]  /*13d60*/  FMUL.FTZ R136, R0.reuse, R136 ;  /* 0x0000008800887220 */ /* 0x040fe40000410000 */
[C---:B------:R-:W-:Y:S02]  /*13d70*/  FMUL.FTZ R24, R0.reuse, R137 ;  /* 0x0000008900187220 */ /* 0x040fe40000410000 */
[C---:B------:R-:W-:Y:S01]  /*13d80*/  FMUL.FTZ R148, R0.reuse, R148 ;  /* 0x0000009400947220 */ /* 0x040fe20000410000 */
[----:B------:R-:W1:Y:S01]  /*13d90*/  @P2 MUFU.RCP R3, R4 ;  /* 0x0000000400032308 */ /* 0x000e620000001000 */
[----:B------:R-:W-:-:S02]  /*13da0*/  FMUL.FTZ R20, R0, R149 ;  /* 0x0000009500147220 */ /* 0x000fc40000410000 */
[C---:B------:R-:W-:Y:S02]  /*13db0*/  FMUL.FTZ R152, R0.reuse, R152 ;  /* 0x0000009800987220 */ /* 0x040fe40000410000 */
[C---:B------:R-:W-:Y:S02]  /*13dc0*/  FMUL.FTZ R16, R0.reuse, R153 ;  /* 0x0000009900107220 */ /* 0x040fe40000410000 */
[C---:B------:R-:W-:Y:S01]  /*13dd0*/  FMUL.FTZ R164, R0.reuse, R164 ;  /* 0x000000a400a47220 */ /* 0x040fe20000410000 */
[----:B------:R-:W2:Y:S01]  /*13de0*/  @P1 MUFU.RCP R2, R6 ;  /* 0x0000000600021308 */ /* 0x000ea20000001000 */
[C---:B------:R-:W-:Y:S02]  /*13df0*/  FMUL.FTZ R12, R0.reuse, R165 ;  /* 0x000000a5000c7220 */ /* 0x040fe40000410000 */
[C---:B------:R-:W-:Y:S02]  /*13e00*/  FMUL.FTZ R168, R0.reuse, R168 ;  /* 0x000000a800a87220 */ /* 0x040fe40000410000 */
[----:B------:R-:W-:-:S02]  /*13e10*/  FMUL.FTZ R8, R0, R169 ;  /* 0x000000a900087220 */ /* 0x000fc40000410000 */
[----:B------:R-:W-:Y:S01]  /*13e20*/  FMUL.FTZ R180, R0, R180 ;  /* 0x000000b400b47220 */ /* 0x000fe20000410000 */
[----:B------:R-:W3:Y:S01]  /*13e30*/  @P2 MUFU.LG2 R4, R4 ;  /* 0x0000000400042308 */ /* 0x000ee20000000c00 */
[C---:B-1----:R-:W-:Y:S02]  /*13e40*/  FMUL.FTZ R126, R3.reuse, R126 ;  /* 0x0000007e037e7220 */ /* 0x042fe40000410000 */
        /* <DEDUP_REMOVED lines=14> */
[----:B------:R-:W-:Y:S02]  /*13f30*/  FMUL.FTZ R183, R3, R183 ;  /* 0x000000b703b77220 */ /* 0x000fe40000410000 */
[----:B------:R1:W4:Y:S01]  /*13f40*/  @P1 MUFU.LG2 R3, R6 ;  /* 0x0000000600031308 */ /* 0x0003220000000c00 */
[----:B------:R-:W-:Y:S01]  /*13f50*/  FMUL.FTZ R181, R0, R181 ;  /* 0x000000b500b57220 */ /* 0x000fe20000410000 */
[----:B------:R-:W-:Y:S01]  /*13f60*/  MOV R0, RZ ;  /* 0x000000ff00007202 */ /* 0x000fe20000000f00 */
[----:B--2---:R-:W-:-:S02]  /*13f70*/  FMUL.FTZ R120, R2, R120 ;  /* 0x0000007802787220 */ /* 0x004fc40000410000 */
[C---:B------:R-:W-:Y:S02]  /*13f80*/  FMUL.FTZ R28, R2.reuse, R121 ;  /* 0x00000079021c7220 */ /* 0x040fe40000410000 */
[C---:B------:R-:W-:Y:S01]  /*13f90*/  FMUL.FTZ R128, R2.reuse, R128 ;  /* 0x0000008002807220 */ /* 0x040fe20000410000 */
[----:B------:R-:W-:Y:S01]  /*13fa0*/  @P0 MUFU.RCP R0, R5 ;  /* 0x0000000500000308 */ /* 0x000fe20000001000 */
[C---:B------:R-:W-:Y:S02]  /*13fb0*/  FMUL.FTZ R25, R2.reuse, R129 ;  /* 0x0000008102197220 */ /* 0x040fe40000410000 */
[C---:B------:R-:W-:Y:S02]  /*13fc0*/  FMUL.FTZ R140, R2.reuse, R140 ;  /* 0x0000008c028c7220 */ /* 0x040fe40000410000 */
[C---:B------:R-:W-:Y:S02]  /*13fd0*/  FMUL.FTZ R22, R2.reuse, R141 ;  /* 0x0000008d02167220 */ /* 0x040fe40000410000 */
[C---:B------:R-:W-:Y:S01]  /*13fe0*/  FMUL.FTZ R144, R2.reuse, R144 ;  /* 0x0000009002907220 */ /* 0x040fe20000410000 */
[----:B-1----:R-:W-:Y:S01]  /*13ff0*/  @P3 MOV R6, 0x3f317218 ;  /* 0x3f31721800063802 */ /* 0x002fe20000000f00 */
        /* <DEDUP_REMOVED lines=8> */
[----:B------:R-:W-:Y:S02]  /*14080*/  FMUL.FTZ R177, R2, R177 ;  /* 0x000000b102b17220 */ /* 0x000fe40000410000 */
[----:B------:R-:W1:Y:S01]  /*14090*/  @P0 MUFU.LG2 R2, R5 ;  /* 0x0000000500020308 */ /* 0x000e620000000c00 */
[----:B---3--:R-:W-:Y:S02]  /*140a0*/  @P2 FMUL.FTZ R13, R4, 0.69314718246459960938 ;  /* 0x3f317218040d2820 */ /* 0x008fe40000410000 */
[----:B------:R-:W-:Y:S02]  /*140b0*/  @P2 FMUL.FTZ R4, R9, c[0x0][0x2d0] ;  /* 0x0000b40009042a20 */ /* 0x000fe40000410000 */
[----:B----4-:R-:W-:Y:S02]  /*140c0*/  @P1 FMUL.FTZ R9, R3, 0.69314718246459960938 ;  /* 0x3f31721803091820 */ /* 0x010fe40000410000 */
[----:B------:R-:W-:-:S02]  /*140d0*/  @P1 FMUL.FTZ R3, R21, c[0x0][0x2d0] ;  /* 0x0000b40015031a20 */ /* 0x000fc40000410000 */
[----:B------:R-:W-:Y:S02]  /*140e0*/  @P3 FMUL.FTZ R17, R17, 0.69314718246459960938 ;  /* 0x3f31721811113820 */ /* 0x000fe40000410000 */
[----:B------:R-:W-:Y:S01]  /*140f0*/  @P1 FFMA.FTZ R34, R3, R72, R9 ;  /* 0x0000004803221223 */ /* 0x000fe20000010009 */
[----:B------:R-:W-:Y:S01]  /*14100*/  @P0 MOV R3, 0x3f317218 ;  /* 0x3f31721800030802 */ /* 0x000fe20000000f00 */
[----:B------:R-:W-:Y:S02]  /*14110*/  @P3 FMUL.FTZ R6, R6, c[0x0][0x2d0] ;  /* 0x0000b40006063a20 */ /* 0x000fe40000410000 */
[----:B------:R-:W-:Y:S01]  /*14120*/  @P2 FFMA.FTZ R33, R4, R73, R13 ;  /* 0x0000004904212223 */ /* 0x000fe2000001000d */
[----:B------:R-:W-:Y:S01]  /*14130*/  MOV R4, 0x1 ;  /* 0x0000000100047802 */ /* 0x000fe20000000f00 */
[----:B-1----:R-:W-:Y:S02]  /*14140*/  @P0 FMUL.FTZ R2, R2, 0.69314718246459960938 ;  /* 0x3f31721802020820 */ /* 0x002fe40000410000 */
[----:B------:R-:W-:-:S02]  /*14150*/  @P0 FMUL.FTZ R3, R3, c[0x0][0x2d0] ;  /* 0x0000b40003030a20 */ /* 0x000fc40000410000 */
[----:B------:R-:W-:Y:S02]  /*14160*/  @P3 FFMA.FTZ R32, R6, R74, R17 ;  /* 0x0000004a06203223 */ /* 0x000fe40000010011 */
        /* <DEDUP_REMOVED lines=15> */
[----:B------:R-:W-:Y:S01]  /*14260*/  FMUL.FTZ R179, R0, R179 ;  /* 0x000000b300b37220 */ /* 0x000fe20000410000 */
[----:B------:R-:W-:Y:S01]  /*14270*/  PRMT R0, R4, 0x7610, R0 ;  /* 0x0000761004007816 */ /* 0x000fe20000000000 */
[----:B------:R-:W-:-:S02]  /*14280*/  @P0 FFMA.FTZ R31, R3, R70, R2 ;  /* 0x00000046031f0223 */ /* 0x000fc40000010002 */
.L_x_488:
[----:B------:R1:W5:Y:S01]  /*14290*/  LDL R6, [R1+0x54] ;  /* 0x0000540001067983 */ /* 0x0003620000100800 */
[----:B------:R-:W-:Y:S03]  /*142a0*/  BSSY B0, `(.L_x_523) ;  /* 0x0000012000007945 */ /* 0x000fe60003800000 */
[----:B------:R-:W2:Y:S02]  /*142b0*/  S2R R35, SR_TID.X ;  /* 0x0000000000237919 */ /* 0x000ea40000002100 */
[----:B--2---:R-:W-:-:S13]  /*142c0*/  LOP3.LUT P6, RZ, R35, 0x7f, RZ, 0xc0, !PT ;  /* 0x0000007f23ff7812 */ /* 0x004fda00078cc0ff */
[----:B------:R-:W-:Y:S05]  /*142d0*/  @P6 BRA `(.L_x_524) ;  /* 0x000000e000006947 */ /* 0x000fea0003800000 */
[----:B-1----:R-:W1:Y:S01]  /*142e0*/  S2R R4, SR_LANEID ;  /* 0x0000000000047919 */ /* 0x002e620000000000 */
[----:B------:R-:W-:Y:S01]  /*142f0*/  VOTEU.ANY UR4, UPT, PT ;  /* 0x0000000000047886 */ /* 0x000fe200038e0100 */
[----:B------:R-:W-:Y:S01]  /*14300*/  IMAD.MOV.U32 R36, RZ, RZ, c[0x0][0x580] ;  /* 0x00016000ff247624 */ /* 0x000fe200078e00ff */
[----:B------:R-:W1:Y:S01]  /*14310*/  FLO.U32 R3, UR4 ;  /* 0x0000000400037d00 */ /* 0x000e6200080e0000 */
[----:B------:R-:W-:-:S07]  /*14320*/  IMAD.MOV.U32 R37, RZ, RZ, c[0x0][0x584] ;  /* 0x00016100ff257624 */ /* 0x000fce00078e00ff */
[----:B------:R-:W2:Y:S01]  /*14330*/  POPC R2, UR4 ;  /* 0x0000000400027d09 */ /* 0x000ea20008000000 */
[----:B-1----:R-:W-:-:S13]  /*14340*/  ISETP.EQ.U32.AND P0, PT, R3, R4, PT ;  /* 0x000000040300720c */ /* 0x002fda0003f02070 */
[----:B--2---:R-:W2:Y:S04]  /*14350*/  @P0 ATOMG.E.ADD.STRONG.GPU PT, R2, [R36.64], R2 ;  /* 0x00000002240209a8 */ /* 0x004ea800081ee1c8 */
[----:B------:R-:W1:Y:S04]  /*14360*/  S2R R4, SR_LTMASK ;  /* 0x0000000000047919 */ /* 0x000e680000003900 */
[----:B--2---:R1:W2:Y:S02]  /*14370*/  SHFL.IDX PT, R3, R2, R3, 0x1f ;  /* 0x00001f0302037589 */ /* 0x0042a400000e0000 */
[----:B-1----:R-:W-:-:S06]  /*14380*/  LOP3.LUT R2, R4, UR4, RZ, 0xc0, !PT ;  /* 0x0000000404027c12 */ /* 0x002fcc000f8ec0ff */
[----:B------:R-:W2:Y:S02]  /*14390*/  POPC R2, R2 ;  /* 0x0000000200027309 */ /* 0x000ea40000000000 */
[----:B--2--5:R-:W-:-:S05]  /*143a0*/  IADD3 R6, R3, c[0x0][0xc], R2 ;  /* 0x0000030003067a10 */ /* 0x024fca0007ffe002 */
[----:B------:R1:W-:Y:S02]  /*143b0*/  STL [R1+0x54], R6 ;  /* 0x0000540601007387 */ /* 0x0003e40000100800 */
.L_x_524:
[----:B-1----:R-:W-:Y:S05]  /*143c0*/  BSYNC B0 ;  /* 0x0000000000007941 */ /* 0x002fea0003800000 */
.L_x_523:
[----:B------:R-:W-:Y:S01]  /*143d0*/  PRMT R0, R0, 0x9910, RZ ;  /* 0x0000991000007816 */ /* 0x000fe200000000ff */
[----:B------:R-:W-:Y:S01]  /*143e0*/  BSSY B1, `(.L_x_525) ;  /* 0x0000193000017945 */ /* 0x000fe20003800000 */
[----:B-----5:R-:W-:Y:S02]  /*143f0*/  IMAD.MOV.U32 R47, RZ, RZ, R6 ;  /* 0x000000ffff2f7224 */ /* 0x020fe400078e0006 */
[----:B------:R-:W-:-:S13]  /*14400*/  ISETP.NE.AND P0, PT, R0, RZ, PT ;  /* 0x000000ff0000720c */ /* 0x000fda0003f05270 */
[----:B------:R-:W-:Y:S05]  /*14410*/  @!P0 BRA `(.L_x_526) ;  /* 0x00000f6000008947 */ /* 0x000fea0003800000 */
[----:B------:R-:W2:Y:S04]  /*14420*/  LDL R44, [R1+0x58] ;  /* 0x00005800012c7983 */ /* 0x000ea80000100800 */
[----:B------:R-:W3:Y:S04]  /*14430*/  LDL R43, [R1+0x68] ;  /* 0x00006800012b7983 */ /* 0x000ee80000100800 */
[----:B------:R-:W4:Y:S04]  /*14440*/  LDL R42, [R1+0x70] ;  /* 0x00007000012a7983 */ /* 0x000f280000100800 */
[----:B------:R-:W5:Y:S04]  /*14450*/  LDL R41, [R1+0x6c] ;  /* 0x00006c0001297983 */ /* 0x000f680000100800 */
[----:B------:R-:W4:Y:S04]  /*14460*/  LDL R40, [R1+0x5c] ;  /* 0x00005c0001287983 */ /* 0x000f280000100800 */
[----:B------:R-:W4:Y:S04]  /*14470*/  LDL R39, [R1+0x64] ;  /* 0x0000640001277983 */ /* 0x000f280000100800 */
[----:B------:R-:W4:Y:S04]  /*14480*/  LDL R38, [R1+0x60] ;  /* 0x0000600001267983 */ /* 0x000f280000100800 */
[----:B------:R-:W4:Y:S04]  /*14490*/  LDL R37, [R1+0x7c] ;  /* 0x00007c0001257983 */ /* 0x000f280000100800 */
[----:B------:R-:W4:Y:S01]  /*144a0*/  LDL R36, [R1+0x80] ;  /* 0x0000800001247983 */ /* 0x000f220000100800 */
[----:B------:R-:W-:Y:S01]  /*144b0*/  WARPSYNC 0xffffffff ;  /* 0xffffffff00007948 */ /* 0x000fe20003800000 */
[----:B------:R-:W-:-:S02]  /*144c0*/  F2FP.BF16.PACK_AB R30, R30, R124 ;  /* 0x0000007c1e1e723e */ /* 0x000fc400000010ff */
[----:B------:R-:W-:Y:S01]  /*144d0*/  BAR.SYNC.DEFER_BLOCKING 0x1, 0x80 ;  /* 0x0042000000007b1d */ /* 0x000fe20000010000 */
        /* <DEDUP_REMOVED lines=31> */
[----:B--2---:R1:W-:Y:S04]  /*146d0*/  STS [R44], R30 ;  /* 0x0000001e2c007388 */ /* 0x0043e80000000800 */
[----:B------:R1:W-:Y:S04]  /*146e0*/  STS [R44+0x400], R29 ;  /* 0x0004001d2c007388 */ /* 0x0003e80000000800 */
[----:B---3--:R1:W-:Y:S04]  /*146f0*/  STS [R43], R27 ;  /* 0x0000001b2b007388 */ /* 0x0083e80000000800 */
[----:B------:R1:W-:Y:S04]  /*14700*/  STS [R43+0x400], R26 ;  /* 0x0004001a2b007388 */ /* 0x0003e80000000800 */
[----:B------:R1:W-:Y:S04]  /*14710*/  STS [R44+0x2000], R28 ;  /* 0x0020001c2c007388 */ /* 0x0003e80000000800 */
[----:B------:R1:W-:Y:S04]  /*14720*/  STS [R44+0x2400], R122 ;  /* 0x0024007a2c007388 */ /* 0x0003e80000000800 */
[----:B------:R1:W-:Y:S04]  /*14730*/  STS [R43+0x2000], R25 ;  /* 0x002000192b007388 */ /* 0x0003e80000000800 */
[----:B------:R1:W-:Y:S04]  /*14740*/  STS [R43+0x2400], R130 ;  /* 0x002400822b007388 */ /* 0x0003e80000000800 */
[----:B----4-:R1:W-:Y:S04]  /*14750*/  STS [R42], R24 ;  /* 0x000000182a007388 */ /* 0x0103e80000000800 */
[----:B------:R1:W-:Y:S04]  /*14760*/  STS [R42+0x400], R23 ;  /* 0x000400172a007388 */ /* 0x0003e80000000800 */
[----:B-----5:R1:W-:Y:S04]  /*14770*/  STS [R41], R20 ;  /* 0x0000001429007388 */ /* 0x0203e80000000800 */
[----:B------:R1:W-:Y:S04]  /*14780*/  STS [R41+0x400], R19 ;  /* 0x0004001329007388 */ /* 0x0003e80000000800 */
[----:B------:R1:W-:Y:S04]  /*14790*/  STS [R42+0x2000], R22 ;  /* 0x002000162a007388 */ /* 0x0003e80000000800 */
[----:B------:R1:W-:Y:S04]  /*147a0*/  STS [R42+0x2400], R21 ;  /* 0x002400152a007388 */ /* 0x0003e80000000800 */
[----:B------:R1:W-:Y:S04]  /*147b0*/  STS [R41+0x2000], R18 ;  /* 0x0020001229007388 */ /* 0x0003e80000000800 */
[----:B------:R1:W-:Y:S04]  /*147c0*/  STS [R41+0x2400], R17 ;  /* 0x0024001129007388 */ /* 0x0003e80000000800 */
[----:B------:R1:W-:Y:S04]  /*147d0*/  STS [R40], R16 ;  /* 0x0000001028007388 */ /* 0x0003e80000000800 */
[----:B------:R1:W-:Y:S04]  /*147e0*/  STS [R40+0x400], R15 ;  /* 0x0004000f28007388 */ /* 0x0003e80000000800 */
[----:B------:R1:W-:Y:S04]  /*147f0*/  STS [R39], R12 ;  /* 0x0000000c27007388 */ /* 0x0003e80000000800 */
        /* <DEDUP_REMOVED lines=13> */
[----:B------:R-:W-:Y:S06]  /*148d0*/  BAR.SYNC.DEFER_BLOCKING 0x1, 0x80 ;  /* 0x0042000000007b1d */ /* 0x000fec0000010000 */
[----:B------:R-:W-:Y:S05]  /*148e0*/  BRA.CONV ~URZ, `(.L_x_527) ;  /* 0x000000737f007947 */ /* 0x000fea000b800000 */
[----:B-1----:R-:W-:Y:S01]  /*148f0*/  SHF.R.S32.HI R10, RZ, 0x1f, R35 ;  /* 0x0000001fff0a7819 */ /* 0x002fe20000011423 */
[----:B------:R-:W-:Y:S01]  /*14900*/  IMAD.MOV.U32 R8, RZ, RZ, RZ ;  /* 0x000000ffff087224 */ /* 0x000fe200078e00ff */
[----:B------:R-:W-:Y:S01]  /*14910*/  MOV R9, 0x14960 ;  /* 0x0001496000097802 */ /* 0x000fe20000000f00 */
[----:B------:R-:W-:Y:S01]  /*14920*/  IMAD.MOV.U32 R7, RZ, RZ, 0x1f ;  /* 0x0000001fff077424 */ /* 0x000fe200078e00ff */
[----:B------:R-:W-:-:S04]  /*14930*/  LEA.HI R10, R10, R35, RZ, 0x7 ;  /* 0x000000230a0a7211 */ /* 0x000fc800078f38ff */
[----:B------:R-:W-:Y:S02]  /*14940*/  SHF.R.S32.HI R10, RZ, 0x7, R10 ;  /* 0x00000007ff0a7819 */ /* 0x000fe4000001140a */
[----:B------:R-:W-:Y:S05]  /*14950*/  CALL.REL.NOINC `($__internal_1_$__cuda_sm70_shflsync_idx_p) ;  /* 0x0000260000007944 */ /* 0x000fea0003c00000 */
.L_x_527:
[----:B-1----:R-:W2:Y:S04]  /*14960*/  LDL R2, [R1+0x74] ;  /* 0x0000740001027983 */ /* 0x002ea80000100800 */
[----:B------:R-:W3:Y:S04]  /*14970*/  LDL R5, [R1+0x78] ;  /* 0x0000780001057983 */ /* 0x000ee80000100800 */
[----:B------:R-:W4:Y:S04]  /*14980*/  LDL.LU R4, [R1+0x44] ;  /* 0x0000440001047983 */ /* 0x000f280000300800 */
[----:B------:R-:W5:Y:S04]  /*14990*/  LDL.LU R15, [R1+0x48] ;  /* 0x00004800010f7983 */ /* 0x000f680000300800 */
[----:B------:R-:W2:Y:S01]  /*149a0*/  LDL.LU R17, [R1+0x50] ;  /* 0x0000500001117983 */ /* 0x000ea20000300800 */
[----:B------:R-:W-:-:S03]  /*149b0*/  IMAD.MOV.U32 R0, RZ, RZ, 0x1 ;  /* 0x00000001ff007424 */ /* 0x000fc600078e00ff */
[----:B------:R-:W3:Y:S02]  /*149c0*/  LDL R14, [R1+0x88] ;  /* 0x00008800010e7983 */ /* 0x000ee40000100800 */
[----:B------:R-:W-:Y:S02]  /*149d0*/  ISETP.NE.AND P0, PT, R0, c[0x0][0x4e8], PT ;  /* 0x00013a0000007a0c */ /* 0x000fe40003f05270 */
[----:B------:R-:W3:Y:S04]  /*149e0*/  LDL.64 R48, [R1+0x28] ;  /* 0x0000280001307983 */ /* 0x000ee80000100a00 */
[----:B------:R-:W1:Y:S04]  /*149f0*/  S2R R16, SR_TID.X ;  /* 0x0000000000107919 */ /* 0x000e680000002100 */
[----:B------:R-:W1:Y:S01]  /*14a00*/  S2R R18, SR_TID.X ;  /* 0x0000000000127919 */ /* 0x000e620000002100 */
[----:B------:R-:W-:-:S02]  /*14a10*/  ULDC UR5, c[0x0][0x4e8] ;  /* 0x00013a0000057ab9 */ /* 0x000fc40000000800 */
[----:B------:R-:W-:Y:S02]  /*14a20*/  ULDC UR4, c[0x0][0x388] ;  /* 0x0000e20000047ab9 */ /* 0x000fe40000000800 */
[----:B------:R-:W-:Y:S01]  /*14a30*/  UIMAD UR4, UR5, UR4, URZ ;  /* 0x00000004050472a4 */ /* 0x000fe2000f8e023f */
[----:B----4-:R-:W-:Y:S01]  /*14a40*/  SHF.R.S32.HI R0, RZ, 0x1f, R4 ;  /* 0x0000001fff007819 */ /* 0x010fe20000011404 */
[----:B------:R-:W-:Y:S01]  /*14a50*/  IMAD.WIDE.U32 R6, R4, c[0x0][0x490], RZ ;  /* 0x0001240004067a25 */ /* 0x000fe200078e00ff */
[----:B-----5:R-:W-:-:S03]  /*14a60*/  SHF.R.S32.HI R8, RZ, 0x1f, R15 ;  /* 0x0000001fff087819 */ /* 0x020fc6000001140f */
[----:B--2---:R-:W-:Y:S02]  /*14a70*/  IMAD.IADD R3, R2, 0x1, R17 ;  /* 0x0000000102037824 */ /* 0x004fe400078e0211 */
[C---:B------:R-:W-:Y:S02]  /*14a80*/  IMAD R2, R0.reuse, c[0x0][0x490], RZ ;  /* 0x0001240000027a24 */ /* 0x040fe400078e02ff */
[----:B------:R-:W-:Y:S02]  /*14a90*/  IMAD R0, R0, c[0x0][0x3e8], RZ ;  /* 0x0000fa0000007a24 */ /* 0x000fe400078e02ff */
[----:B------:R-:W-:-:S04]  /*14aa0*/  @P0 IMAD.HI.U32 R12, R3, c[0x0][0x4ec], RZ ;  /* 0x00013b00030c0a27 */ /* 0x000fc800078e00ff */
[----:B---3--:R-:W-:Y:S02]  /*14ab0*/  IMAD.IADD R10, R5, 0x1, R17 ;  /* 0x00000001050a7824 */ /* 0x008fe400078e0211 */
[C---:B------:R-:W-:Y:S02]  /*14ac0*/  IMAD R9, R4.reuse, c[0x0][0x494], R2 ;  /* 0x0001250004097a24 */ /* 0x040fe400078e0202 */
[C---:B------:R-:W-:Y:S02]  /*14ad0*/  IMAD R11, R4.reuse, c[0x0][0x3ec], R0 ;  /* 0x0000fb00040b7a24 */ /* 0x040fe400078e0200 */
[----:B------:R-:W-:Y:S01]  /*14ae0*/  IMAD.MOV.U32 R2, RZ, RZ, R3 ;  /* 0x000000ffff027224 */ /* 0x000fe200078e0003 */
[----:B------:R-:W-:Y:S01]  /*14af0*/  @P0 SHF.R.U32.HI R2, RZ, c[0x0][0x4f0], R12 ;  /* 0x00013c00ff020a19 */ /* 0x000fe2000001160c */
[----:B------:R-:W-:-:S04]  /*14b00*/  IMAD.WIDE.U32 R4, R4, c[0x0][0x3e8], RZ ;  /* 0x0000fa0004047a25 */ /* 0x000fc800078e00ff */
[----:B------:R-:W-:-:S04]  /*14b10*/  @P0 IMAD.HI.U32 R13, R10, c[0x0][0x4ec], RZ ;  /* 0x00013b000a0d0a27 */ /* 0x000fc800078e00ff */
[----:B------:R-:W-:Y:S02]  /*14b20*/  IMAD.IADD R7, R7, 0x1, R9 ;  /* 0x0000000107077824 */ /* 0x000fe400078e0209 */
[C---:B------:R-:W-:Y:S02]  /*14b30*/  IMAD R9, R8.reuse, c[0x0][0x498], RZ ;  /* 0x0001260008097a24 */ /* 0x040fe400078e02ff */
[----:B------:R-:W-:Y:S02]  /*14b40*/  IMAD R8, R8, c[0x0][0x3f0], RZ ;  /* 0x0000fc0008087a24 */ /* 0x000fe400078e02ff */
[----:B------:R-:W-:Y:S01]  /*14b50*/  IMAD.MOV.U32 R0, RZ, RZ, R10 ;  /* 0x000000ffff007224 */ /* 0x000fe200078e000a */
[----:B------:R-:W-:Y:S01]  /*14b60*/  @P0 SHF.R.U32.HI R0, RZ, c[0x0][0x4f0], R13 ;  /* 0x00013c00ff000a19 */ /* 0x000fe2000001160d */
[----:B------:R-:W-:Y:S02]  /*14b70*/  IMAD.IADD R5, R5, 0x1, R11 ;  /* 0x0000000105057824 */ /* 0x000fe400078e020b */
[----:B------:R-:W-:-:S02]  /*14b80*/  IMAD.MOV R11, RZ, RZ, -R2 ;  /* 0x000000ffff0b7224 */ /* 0x000fc400078e0a02 */
[C---:B------:R-:W-:Y:S02]  /*14b90*/  IMAD R13, R15.reuse, c[0x0][0x49c], R9 ;  /* 0x000127000f0d7a24 */ /* 0x040fe400078e0209 */
[C---:B------:R-:W-:Y:S02]  /*14ba0*/  IMAD R12, R15.reuse, c[0x0][0x3f4], R8 ;  /* 0x0000fd000f0c7a24 */ /* 0x040fe400078e0208 */
[----:B------:R-:W-:Y:S01]  /*14bb0*/  IMAD.WIDE.U32 R8, R15, c[0x0][0x3f0], R4 ;  /* 0x0000fc000f087a25 */ /* 0x000fe200078e0004 */
[----:B------:R-:W-:-:S03]  /*14bc0*/  SHF.R.S32.HI R5, RZ, 0x1f, R0 ;  /* 0x0000001fff057819 */ /* 0x000fc60000011400 */
[----:B------:R-:W-:-:S04]  /*14bd0*/  IMAD.WIDE.U32 R6, R15, c[0x0][0x498], R6 ;  /* 0x000126000f067a25 */ /* 0x000fc800078e0006 */
[----:B------:R-:W-:Y:S01]  /*14be0*/  IMAD R4, R11, c[0x0][0x4e8], R3 ;  /* 0x00013a000b047a24 */ /* 0x000fe200078e0203 */
[----:B------:R-:W-:Y:S01]  /*14bf0*/  SHF.R.S32.HI R11, RZ, 0x1f, R2 ;  /* 0x0000001fff0b7819 */ /* 0x000fe20000011402 */
[----:B------:R-:W-:Y:S01]  /*14c00*/  IMAD.IADD R3, R9, 0x1, R12 ;  /* 0x0000000109037824 */ /* 0x000fe200078e020c */
[----:B------:R-:W-:Y:S01]  /*14c10*/  IADD3 R6, P0, R2, R6, RZ ;  /* 0x0000000602067210 */ /* 0x000fe20007f1e0ff */
[----:B------:R-:W-:Y:S01]  /*14c20*/  IMAD R5, R5, c[0x0][0x3e0], RZ ;  /* 0x0000f80005057a24 */ /* 0x000fe200078e02ff */
[----:B------:R-:W-:Y:S01]  /*14c30*/  SHF.R.S32.HI R9, RZ, 0x1f, R4 ;  /* 0x0000001fff097819 */ /* 0x000fe20000011404 */
[----:B------:R-:W-:Y:S01]  /*14c40*/  IMAD.MOV.U32 R2, RZ, RZ, R8 ;  /* 0x000000ffff027224 */ /* 0x000fe200078e0008 */
[----:B------:R-:W-:Y:S01]  /*14c50*/  IADD3.X R7, R11, R7, R13, P0, !PT ;  /* 0x000000070b077210 */ /* 0x000fe200007fe40d */
[----:B------:R-:W-:Y:S01]  /*14c60*/  IMAD R12, R0, c[0x0][0x3e4], R5 ;  /* 0x0000f900000c7a24 */ /* 0x000fe200078e0205 */
[----:B-1----:R-:W-:Y:S01]  /*14c70*/  SHF.R.S32.HI R15, RZ, 0x1f, R16 ;  /* 0x0000001fff0f7819 */ /* 0x002fe20000011410 */
[----:B------:R-:W-:-:S02]  /*14c80*/  IMAD R5, R9, c[0x0][0x488], RZ ;  /* 0x0001220009057a24 */ /* 0x000fc400078e02ff */
[----:B------:R-:W-:Y:S01]  /*14c90*/  IMAD.WIDE.U32 R8, R0, c[0x0][0x3e0], R2 ;  /* 0x0000f80000087a25 */ /* 0x000fe200078e0002 */
[----:B------:R-:W-:-:S03]  /*14ca0*/  LEA.HI R15, R15, R16, RZ, 0x5 ;  /* 0x000000100f0f7211 */ /* 0x000fc600078f28ff */
[----:B------:R-:W-:Y:S02]  /*14cb0*/  IMAD.MOV R0, RZ, RZ, -R0 ;  /* 0x000000ffff007224 */ /* 0x000fe400078e0a00 */
[C---:B------:R-:W-:Y:S02]  /*14cc0*/  IMAD R11, R4.reuse, c[0x0][0x48c], R5 ;  /* 0x00012300040b7a24 */ /* 0x040fe400078e0205 */
[----:B------:R-:W-:Y:S01]  /*14cd0*/  IMAD.WIDE.U32 R2, R4, c[0x0][0x488], R6 ;  /* 0x0001220004027a25 */ /* 0x000fe200078e0006 */
[----:B------:R-:W-:-:S03]  /*14ce0*/  LOP3.LUT R15, R15, 0xffffffe0, RZ, 0xc0, !PT ;  /* 0xffffffe00f0f7812 */ /* 0x000fc600078ec0ff */
[----:B------:R-:W-:Y:S02]  /*14cf0*/  IMAD R6, R0, c[0x0][0x4e8], R10 ;  /* 0x00013a0000067a24 */ /* 0x000fe400078e020a */
[----:B------:R-:W-:Y:S01]  /*14d00*/  IMAD.IADD R0, R3, 0x1, R11 ;  /* 0x0000000103007824 */ /* 0x000fe200078e020b */
[----:B------:R-:W-:Y:S01]  /*14d10*/  LEA R3, P0, R2, c[0x0][0x450], 0x2 ;  /* 0x0001140002037a11 */ /* 0x000fe200078010ff */
[----:B------:R-:W-:-:S03]  /*14d20*/  IMAD.IADD R15, R16, 0x1, -R15 ;  /* 0x00000001100f7824 */ /* 0x000fc600078e0a0f */
[----:B------:R-:W-:Y:S01]  /*14d30*/  LEA.HI.X R2, R2, c[0x0][0x454], R0, 0x2, P0 ;  /* 0x0001150002027a11 */ /* 0x000fe200000f1400 */
[----:B------:R-:W-:Y:S01]  /*14d40*/  IMAD.IADD R0, R14, 0x1, R17 ;  /* 0x000000010e007824 */ /* 0x000fe200078e0211 */
[----:B------:R-:W-:Y:S01]  /*14d50*/  LOP3.LUT P1, RZ, R15, 0x3, RZ, 0xc0, !PT ;  /* 0x000000030fff7812 */ /* 0x000fe2000782c0ff */
[----:B------:R-:W-:Y:S01]  /*14d60*/  IMAD.IADD R5, R9, 0x1, R12 ;  /* 0x0000000109057824 */ /* 0x000fe200078e020c */
[----:B------:R-:W-:Y:S01]  /*14d70*/  SHFL.IDX PT, R14, R3, RZ, 0x1c1f ;  /* 0x001c1fff030e7589 */ /* 0x000fe200000e0000 */
[----:B------:R-:W-:-:S03]  /*14d80*/  IMAD.MOV.U32 R4, RZ, RZ, R8 ;  /* 0x000000ffff047224 */ /* 0x000fc600078e0008 */
[----:B------:R-:W1:Y:S04]  /*14d90*/  SHFL.IDX PT, R15, R2, RZ, 0x1c1f ;  /* 0x001c1fff020f7589 */ /* 0x000e6800000e0000 */
[----:B------:R-:W-:Y:S04]  /*14da0*/  SHFL.IDX PT, R12, R3, 0x1, 0x1c1f ;  /* 0x003c1f00030c7f89 */ /* 0x000fe800000e0000 */
[----:B------:R-:W2:Y:S04]  /*14db0*/  SHFL.IDX PT, R13, R2, 0x1, 0x1c1f ;  /* 0x003c1f00020d7f89 */ /* 0x000ea800000e0000 */
[----:B------:R-:W-:Y:S04]  /*14dc0*/  SHFL.IDX PT, R10, R3, 0x2, 0x1c1f ;  /* 0x005c1f00030a7f89 */ /* 0x000fe800000e0000 */
[----:B------:R-:W3:Y:S04]  /*14dd0*/  SHFL.IDX PT, R11, R2, 0x2, 0x1c1f ;  /* 0x005c1f00020b7f89 */ /* 0x000ee800000e0000 */
[----:B------:R4:W-:Y:S04]  /*14de0*/  SHFL.IDX PT, R8, R3, 0x3, 0x1c1f ;  /* 0x007c1f0003087f89 */ /* 0x0009e800000e0000 */
[----:B------:R5:W1:Y:S01]  /*14df0*/  SHFL.IDX PT, R9, R2, 0x3, 0x1c1f ;  /* 0x007c1f0002097f89 */ /* 0x000a6200000e0000 */
[----:B------:R-:W-:-:S02]  /*14e00*/  SHF.R.S32.HI R7, RZ, 0x1f, R6 ;  /* 0x0000001fff077819 */ /* 0x000fc40000011406 */
[----:B------:R-:W-:-:S03]  /*14e10*/  ISETP.GE.OR P4, PT, R0, UR4, P1 ;  /* 0x0000000400007c0c */ /* 0x000fc60008f86670 */
[----:B------:R-:W-:Y:S01]  /*14e20*/  IMAD R7, R7, c[0x0][0x3d8], RZ ;  /* 0x0000f60007077a24 */ /* 0x000fe200078e02ff */
[----:B------:R-:W-:Y:S01]  /*14e30*/  SHF.R.S32.HI R16, RZ, 0x1f, R18 ;  /* 0x0000001fff107819 */ /* 0x000fe20000011412 */
[----:B------:R-:W-:Y:S01]  /*14e40*/  IMAD.WIDE.U32 R4, R6, c[0x0][0x3d8], R4 ;  /* 0x0000f60006047a25 */ /* 0x000fe200078e0004 */
[C---:B----4-:R-:W-:Y:S02]  /*14e50*/  IADD3 R3, R0.reuse, 0x8, RZ ;  /* 0x0000000800037810 */ /* 0x050fe40007ffe0ff */
[C---:B-----5:R-:W-:Y:S02]  /*14e60*/  IADD3 R2, R0.reuse, 0x40, RZ ;  /* 0x0000004000027810 */ /* 0x060fe40007ffe0ff */
[----:B------:R-:W-:Y:S02]  /*14e70*/  IADD3 R0, R0, 0x48, RZ ;  /* 0x0000004800007810 */ /* 0x000fe40007ffe0ff */
[----:B------:R-:W-:Y:S02]  /*14e80*/  ISETP.GE.OR P3, PT, R3, UR4, P1 ;  /* 0x0000000403007c0c */ /* 0x000fe40008f66670 */
[----:B------:R-:W-:-:S02]  /*14e90*/  ISETP.GE.OR P2, PT, R2, UR4, P1 ;  /* 0x0000000402007c0c */ /* 0x000fc40008f46670 */
[----:B------:R-:W-:Y:S01]  /*14ea0*/  ISETP.GE.OR P1, PT, R0, UR4, P1 ;  /* 0x0000000400007c0c */ /* 0x000fe20008f26670 */
[----:B------:R-:W-:Y:S01]  /*14eb0*/  IMAD R7, R6, c[0x0][0x3dc], R7 ;  /* 0x0000f70006077a24 */ /* 0x000fe200078e0207 */
[----:B------:R-:W-:Y:S01]  /*14ec0*/  LEA.HI R16, R16, R18, RZ, 0x3 ;  /* 0x0000001210107211 */ /* 0x000fe200078f18ff */
[----:B-1----:R-:W-:Y:S01]  /*14ed0*/  @!P4 ST.E [R14.64], R32 ;  /* 0x000000200e00c985 */ /* 0x002fe2000c101908 */
[----:B------:R-:W-:Y:S01]  /*14ee0*/  LEA R2, P0, R4, c[0x0][0x380], 0x1 ;  /* 0x0000e00004027a11 */ /* 0x000fe200078008ff */
[----:B------:R-:W-:Y:S01]  /*14ef0*/  IMAD.IADD R0, R5, 0x1, R7 ;  /* 0x0000000105007824 */ /* 0x000fe200078e0207 */
[----:B------:R-:W-:-:S03]  /*14f00*/  SHF.R.S32.HI R16, RZ, 0x3, R16 ;  /* 0x00000003ff107819 */ /* 0x000fc60000011410 */
[----:B--2---:R-:W-:Y:S01]  /*14f10*/  @!P3 ST.E [R12.64], R33 ;  /* 0x000000210c00b985 */ /* 0x004fe2000c101908 */
[----:B------:R-:W-:-:S03]  /*14f20*/  LEA.HI.X R0, R4, c[0x0][0x384], R0, 0x1, P0 ;  /* 0x0000e10004007a11 */ /* 0x000fc600000f0c00 */
[----:B---3--:R-:W-:Y:S01]  /*14f30*/  @!P2 ST.E [R10.64], R34 ;  /* 0x000000220a00a985 */ /* 0x008fe2000c101908 */
[----:B------:R-:W-:-:S03]  /*14f40*/  IMAD.IADD R3, R16, 0x1, R17 ;  /* 0x0000000110037824 */ /* 0x000fc600078e0211 */
[----:B------:R-:W-:Y:S04]  /*14f50*/  @!P1 ST.E [R8.64], R31 ;  /* 0x0000001f08009985 */ /* 0x000fe8000c101908 */
[----:B------:R-:W1:Y:S04]  /*14f60*/  SHFL.IDX PT, R8, R2, RZ, 0x181f ;  /* 0x00181fff02087589 */ /* 0x000e6800000e0000 */
[----:B------:R-:W-:Y:S01]  /*14f70*/  LDS.128 R20, [R241+0x80] ;  /* 0x00008000f1147984 */ /* 0x000fe20000000c00 */
[----:B------:R-:W-:-:S03]  /*14f80*/  ISETP.GE.AND P5, PT, R48, c[0x0][0x3c8], PT ;  /* 0x0000f20030007a0c */ /* 0x000fc60003fa6270 */
[----:B------:R-:W2:Y:S01]  /*14f90*/  SHFL.IDX PT, R7, R0, RZ, 0x181f ;  /* 0x00181fff00077589 */ /* 0x000ea200000e0000 */
[----:B------:R-:W-:-:S03]  /*14fa0*/  IADD3 R4, R3, 0x10, RZ ;  /* 0x0000001003047810 */ /* 0x000fc60007ffe0ff */
[----:B------:R-:W3:Y:S04]  /*14fb0*/  SHFL.IDX PT, R6, R2, 0x1, 0x181f ;  /* 0x00381f0002067f89 */ /* 0x000ee800000e0000 */
[----:B------:R-:W4:Y:S01]  /*14fc0*/  SHFL.IDX PT, R5, R2, 0x2, 0x181f ;  /* 0x00581f0002057f89 */ /* 0x000f2200000e0000 */
[----:B------:R-:W-:-:S03]  /*14fd0*/  ISETP.GE.OR P2, PT, R4, UR4, P5 ;  /* 0x0000000404007c0c */ /* 0x000fc6000af46670 */
[----:B------:R-:W5:Y:S01]  /*14fe0*/  SHFL.IDX PT, R11, R0, 0x1, 0x181f ;  /* 0x00381f00000b7f89 */ /* 0x000f6200000e0000 */
[----:B------:R-:W-:-:S03]  /*14ff0*/  ISETP.GE.OR P3, PT, R3, UR4, P5 ;  /* 0x0000000403007c0c */ /* 0x000fc6000af66670 */
[----:B------:R-:W5:Y:S01]  /*15000*/  SHFL.IDX PT, R10, R0, 0x2, 0x181f ;  /* 0x00581f00000a7f89 */ /* 0x000f6200000e0000 */
[----:B------:R-:W-:-:S03]  /*15010*/  IADD3 R4, R3, 0x20, RZ ;  /* 0x0000002003047810 */ /* 0x000fc60007ffe0ff */
[----:B------:R-:W5:Y:S01]  /*15020*/  LDS.128 R16, [R241+0x880] ;  /* 0x00088000f1107984 */ /* 0x000f620000000c00 */
[----:B------:R-:W-:-:S03]  /*15030*/  ISETP.GE.OR P0, PT, R4, UR4, P5 ;  /* 0x0000000404007c0c */ /* 0x000fc6000af06670 */
[----:B------:R-:W5:Y:S02]  /*15040*/  LDS.128 R12, [R241+0x1080] ;  /* 0x00108000f10c7984 */ /* 0x000f640000000c00 */
[C---:B-1----:R-:W-:Y:S02]  /*15050*/  @!P3 LEA R8, P4, R48.reuse, R8, 0x1 ;  /* 0x000000083008b211 */ /* 0x042fe400078808ff */
[----:B------:R-:W-:Y:S01]  /*15060*/  LDS.128 R24, [R241+0x1880] ;  /* 0x00188000f1187984 */ /* 0x000fe20000000c00 */
[C---:B------:R-:W-:Y:S02]  /*15070*/  IADD3 R29, R3.reuse, 0x30, RZ ;  /* 0x00000030031d7810 */ /* 0x040fe40007ffe0ff */
[C---:B--2---:R-:W-:Y:S01]  /*15080*/  @!P3 LEA.HI.X R9, R48.reuse, R7, R49, 0x1, P4 ;  /* 0x000000073009b211 */ /* 0x044fe200020f0c31 */
[----:B------:R-:W1:Y:S01]  /*15090*/  SHFL.IDX PT, R45, R2, 0x3, 0x181f ;  /* 0x00781f00022d7f89 */ /* 0x000e6200000e0000 */
[C---:B---3--:R-:W-:Y:S02]  /*150a0*/  @!P2 LEA R6, P1, R48.reuse, R6, 0x1 ;  /* 0x000000063006a211 */ /* 0x048fe400078208ff */
[----:B------:R-:W-:Y:S01]  /*150b0*/  IADD3 R28, R3, 0x40, RZ ;  /* 0x00000040031c7810 */ /* 0x000fe20007ffe0ff */
[----:B------:R-:W2:Y:S01]  /*150c0*/  SHFL.IDX PT, R46, R0, 0x3, 0x181f ;  /* 0x00781f00002e7f89 */ /* 0x000ea200000e0000 */
[----:B----4-:R-:W-:-:S02]  /*150d0*/  @!P0 LEA R4, P4, R48, R5, 0x1 ;  /* 0x0000000530048211 */ /* 0x010fc400078808ff */
[C-C-:B-----5:R-:W-:Y:S01]  /*150e0*/  @!P2 LEA.HI.X R7, R48.reuse, R11, R49.reuse, 0x1, P1 ;  /* 0x0000000b3007a211 */ /* 0x160fe200008f0c31 */
[----:B------:R-:W-:Y:S01]  /*150f0*/  LDS.128 R32, [R241+0x2880] ;  /* 0x00288000f1207984 */ /* 0x000fe20000000c00 */
[----:B------:R-:W-:Y:S02]  /*15100*/  @!P0 LEA.HI.X R5, R48, R10, R49, 0x1, P4 ;  /* 0x0000000a30058211 */ /* 0x000fe400020f0c31 */
[----:B------:R-:W-:Y:S01]  /*15110*/  ISETP.GE.OR P1, PT, R29, UR4, P5 ;  /* 0x000000041d007c0c */ /* 0x000fe2000af26670 */
[----:B------:R-:W-:Y:S01]  /*15120*/  LDS.128 R36, [R241+0x3080] ;  /* 0x00308000f1247984 */ /* 0x000fe20000000c00 */
[----:B------:R-:W-:-:S03]  /*15130*/  ISETP.GE.OR P4, PT, R28, UR4, P5 ;  /* 0x000000041c007c0c */ /* 0x000fc6000af86670 */
[----:B------:R-:W-:Y:S04]  /*15140*/  LDS.128 R28, [R241+0x2080] ;  /* 0x00208000f11c7984 */ /* 0x000fe80000000c00 */
[----:B------:R-:W3:Y:S04]  /*15150*/  SHFL.IDX PT, R44, R2, 0x4, 0x181f ;  /* 0x00981f00022c7f89 */ /* 0x000ee800000e0000 */
[----:B------:R-:W-:Y:S04]  /*15160*/  LDS.128 R40, [R241+0x3880] ;  /* 0x00388000f1287984 */ /* 0x000fe80000000c00 */
[----:B------:R4:W-:Y:S04]  /*15170*/  @!P3 ST.E.128 [R8.64], R20 ;  /* 0x000000140800b985 */ /* 0x0009e8000c101d08 */
[----:B------:R-:W5:Y:S04]  /*15180*/  SHFL.IDX PT, R9, R2, 0x5, 0x181f ;  /* 0x00b81f0002097f89 */ /* 0x000f6800000e0000 */
[----:B------:R-:W1:Y:S04]  /*15190*/  SHFL.IDX PT, R11, R0, 0x4, 0x181f ;  /* 0x00981f00000b7f89 */ /* 0x000e6800000e0000 */
[----:B------:R-:W-:Y:S04]  /*151a0*/  SHFL.IDX PT, R10, R2, 0x6, 0x181f ;  /* 0x00d81f00020a7f89 */ /* 0x000fe800000e0000 */
[----:B------:R-:W1:Y:S04]  /*151b0*/  SHFL.IDX PT, R21, R0, 0x5, 0x181f ;  /* 0x00b81f0000157f89 */ /* 0x000e6800000e0000 */
[----:B------:R-:W1:Y:S04]  /*151c0*/  SHFL.IDX PT, R20, R0, 0x6, 0x181f ;  /* 0x00d81f0000147f89 */ /* 0x000e6800000e0000 */
[----:B------:R-:W-:Y:S01]  /*151d0*/  @!P2 ST.E.128 [R6.64], R16 ;  /* 0x000000100600a985 */ /* 0x000fe2000c101d08 */
[----:B----4-:R-:W-:-:S02]  /*151e0*/  IADD3 R22, R3, 0x50, RZ ;  /* 0x0000005003167810 */ /* 0x010fc40007ffe0ff */
[C---:B------:R-:W-:Y:S02]  /*151f0*/  IADD3 R8, R3.reuse, 0x60, RZ ;  /* 0x0000006003087810 */ /* 0x040fe40007ffe0ff */
[----:B------:R-:W-:Y:S01]  /*15200*/  ISETP.GE.OR P3, PT, R22, UR4, P5 ;  /* 0x0000000416007c0c */ /* 0x000fe2000af66670 */
[----:B------:R1:W-:Y:S01]  /*15210*/  @!P0 ST.E.128 [R4.64], R12 ;  /* 0x0000000c04008985 */ /* 0x0003e2000c101d08 */
[----:B------:R-:W-:Y:S02]  /*15220*/  ISETP.GE.OR P2, PT, R8, UR4, P5 ;  /* 0x0000000408007c0c */ /* 0x000fe4000af46670 */
[----:B------:R-:W-:-:S04]  /*15230*/  IADD3 R3, R3, 0x70, RZ ;  /* 0x0000007003037810 */ /* 0x000fc80007ffe0ff */
[----:B------:R-:W-:Y:S02]  /*15240*/  ISETP.GE.OR P5, PT, R3, UR4, P5 ;  /* 0x0000000403007c0c */ /* 0x000fe4000afa6670 */
[----:B-1----:R-:W-:-:S04]  /*15250*/  @!P1 LEA R4, P0, R48, R45, 0x1 ;  /* 0x0000002d30049211 */ /* 0x002fc800078008ff */
[C---:B--2---:R-:W-:Y:S02]  /*15260*/  @!P1 LEA.HI.X R5, R48.reuse, R46, R49, 0x1, P0 ;  /* 0x0000002e30059211 */ /* 0x044fe400000f0c31 */
[----:B---3--:R-:W-:-:S03]  /*15270*/  @!P4 LEA R8, P0, R48, R44, 0x1 ;  /* 0x0000002c3008c211 */ /* 0x008fc600078008ff */
[----:B------:R1:W-:Y:S01]  /*15280*/  @!P1 ST.E.128 [R4.64], R24 ;  /* 0x0000001804009985 */ /* 0x0003e2000c101d08 */
[C---:B-----5:R-:W-:Y:S02]  /*15290*/  @!P3 LEA R6, P1, R48.reuse, R9, 0x1 ;  /* 0x000000093006b211 */ /* 0x060fe400078208ff */
[C-C-:B------:R-:W-:Y:S02]  /*152a0*/  @!P4 LEA.HI.X R9, R48.reuse, R11, R49.reuse, 0x1, P0 ;  /* 0x0000000b3009c211 */ /* 0x140fe400000f0c31 */
[----:B------:R-:W-:-:S03]  /*152b0*/  @!P3 LEA.HI.X R7, R48, R21, R49, 0x1, P1 ;  /* 0x000000153007b211 */ /* 0x000fc600008f0c31 */
[----:B------:R2:W-:Y:S04]  /*152c0*/  @!P4 ST.E.128 [R8.64], R28 ;  /* 0x0000001c0800c985 */ /* 0x0005e8000c101d08 */
[----:B------:R2:W-:Y:S01]  /*152d0*/  @!P3 ST.E.128 [R6.64], R32 ;  /* 0x000000200600b985 */ /* 0x0005e2000c101d08 */
[----:B-1----:R-:W-:-:S04]  /*152e0*/  @!P2 LEA R4, P0, R48, R10, 0x1 ;  /* 0x0000000a3004a211 */ /* 0x002fc800078008ff */
[----:B------:R-:W-:-:S05]  /*152f0*/  @!P2 LEA.HI.X R5, R48, R20, R49, 0x1, P0 ;  /* 0x000000143005a211 */ /* 0x000fca00000f0c31 */
[----:B------:R2:W-:Y:S04]  /*15300*/  @!P2 ST.E.128 [R4.64], R36 ;  /* 0x000000240400a985 */ /* 0x0005e8000c101d08 */
[----:B------:R-:W1:Y:S04]  /*15310*/  SHFL.IDX PT, R2, R2, 0x7, 0x181f ;  /* 0x00f81f0002027f89 */ /* 0x000e6800000e0000 */
[----:B------:R-:W3:Y:S01]  /*15320*/  SHFL.IDX PT, R0, R0, 0x7, 0x181f ;  /* 0x00f81f0000007f89 */ /* 0x000ee200000e0000 */
[----:B------:R-:W-:Y:S05]  /*15330*/  @P5 BRA `(.L_x_528) ;  /* 0x000009d000005947 */ /* 0x000fea0003800000 */
[----:B-1----:R-:W-:-:S04]  /*15340*/  LEA R2, P0, R48, R2, 0x1 ;  /* 0x0000000230027211 */ /* 0x002fc800078008ff */
[----:B---3--:R-:W-:-:S05]  /*15350*/  LEA.HI.X R3, R48, R0, R49, 0x1, P0 ;  /* 0x0000000030037211 */ /* 0x008fca00000f0c31 */
[----:B------:R1:W-:Y:S01]  /*15360*/  ST.E.128 [R2.64], R40 ;  /* 0x0000002802007985 */ /* 0x0003e2000c101d08 */
[----:B------:R-:W-:Y:S05]  /*15370*/  BRA `(.L_x_528) ;  /* 0x0000099000007947 */ /* 0x000fea0003800000 */
.L_x_526:
[----:B------:R-:W2:Y:S04]  /*15380*/  LDL R0, [R1+0x50] ;  /* 0x0000500001007983 */ /* 0x000ea80000100800 */
[----:B------:R-:W3:Y:S04]  /*15390*/  LDL R16, [R1+0x44] ;  /* 0x0000440001107983 */ /* 0x000ee80000100800 */
[----:B------:R-:W4:Y:S01]  /*153a0*/  LDL R15, [R1+0x48] ;  /* 0x00004800010f7983 */ /* 0x000f220000100800 */
[----:B------:R-:W-:Y:S03]  /*153b0*/  BSSY B0, `(.L_x_529) ;  /* 0x0000025000007945 */ /* 0x000fe60003800000 */
[----:B------:R-:W1:Y:S02]  /*153c0*/  S2R R14, SR_TID.X ;  /* 0x00000000000e7919 */ /* 0x000e640000002100 */
[----:B-1----:R-:W-:Y:S01]  /*153d0*/  ISETP.GE.AND P0, PT, R14, 0x80, PT ;  /* 0x000000800e00780c */ /* 0x002fe20003f06270 */
[----:B--2---:R-:W-:Y:S01]  /*153e0*/  IMAD.MOV.U32 R11, RZ, RZ, R0 ;  /* 0x000000ffff0b7224 */ /* 0x004fe200078e0000 */
[----:B---3--:R-:W-:-:S02]  /*153f0*/  SHF.R.S32.HI R7, RZ, 0x1f, R16 ;  /* 0x0000001fff077819 */ /* 0x008fc40000011410 */
[----:B----4-:R-:W-:-:S09]  /*15400*/  SHF.R.S32.HI R10, RZ, 0x1f, R15 ;  /* 0x0000001fff0a7819 */ /* 0x010fd2000001140f */
[----:B------:R-:W-:Y:S05]  /*15410*/  @P0 BRA `(.L_x_530) ;  /* 0x000001e000000947 */ /* 0x000fea0003800000 */
[----:B------:R-:W-:Y:S02]  /*15420*/  MOV R2, c[0x0][0x4e8] ;  /* 0x00013a0000027a02 */ /* 0x000fe40000000f00 */
[----:B------:R-:W-:-:S03]  /*15430*/  IADD3 R6, R11, R14, RZ ;  /* 0x0000000e0b067210 */ /* 0x000fc60007ffe0ff */
[----:B------:R-:W-:-:S05]  /*15440*/  IMAD R0, R2, c[0x0][0x388], RZ ;  /* 0x0000e20002007a24 */ /* 0x000fca00078e02ff */
[----:B------:R-:W-:-:S13]  /*15450*/  ISETP.GE.AND P0, PT, R6, R0, PT ;  /* 0x000000000600720c */ /* 0x000fda0003f06270 */
[----:B------:R-:W-:Y:S05]  /*15460*/  @P0 BRA `(.L_x_530) ;  /* 0x0000019000000947 */ /* 0x000fea0003800000 */
[----:B------:R-:W-:Y:S01]  /*15470*/  ISETP.NE.AND P0, PT, R2, 0x1, PT ;  /* 0x000000010200780c */ /* 0x000fe20003f05270 */
[----:B------:R-:W-:Y:S01]  /*15480*/  IMAD R4, R7, c[0x0][0x490], RZ ;  /* 0x0001240007047a24 */ /* 0x000fe200078e02ff */
[----:B------:R-:W-:Y:S01]  /*15490*/  MOV R0, R6 ;  /* 0x0000000600007202 */ /* 0x000fe20000000f00 */
[----:B------:R-:W-:-:S04]  /*154a0*/  IMAD.WIDE.U32 R2, R16, c[0x0][0x490], RZ ;  /* 0x0001240010027a25 */ /* 0x000fc800078e00ff */
[----:B------:R-:W-:Y:S02]  /*154b0*/  IMAD R4, R16, c[0x0][0x494], R4 ;  /* 0x0001250010047a24 */ /* 0x000fe400078e0204 */
[----:B------:R-:W-:-:S03]  /*154c0*/  IMAD R9, R10, c[0x0][0x498], RZ ;  /* 0x000126000a097a24 */ /* 0x000fc600078e02ff */
[----:B------:R-:W-:Y:S01]  /*154d0*/  IADD3 R3, R3, R4, RZ ;  /* 0x0000000403037210 */ /* 0x000fe20007ffe0ff */
[----:B------:R-:W-:-:S05]  /*154e0*/  @P0 IMAD.HI.U32 R5, R6, c[0x0][0x4ec], RZ ;  /* 0x00013b0006050a27 */ /* 0x000fca00078e00ff */
[----:B------:R-:W-:Y:S01]  /*154f0*/  @P0 SHF.R.U32.HI R0, RZ, c[0x0][0x4f0], R5 ;  /* 0x00013c00ff000a19 */ /* 0x000fe20000011605 */
[----:B------:R-:W-:-:S03]  /*15500*/  IMAD.WIDE.U32 R4, R15, c[0x0][0x498], R2 ;  /* 0x000126000f047a25 */ /* 0x000fc600078e0002 */
[C---:B------:R-:W-:Y:S01]  /*15510*/  IADD3 R8, -R0.reuse, RZ, RZ ;  /* 0x000000ff00087210 */ /* 0x040fe20007ffe1ff */
[----:B------:R-:W-:Y:S01]  /*15520*/  IMAD R3, R15, c[0x0][0x49c], R9 ;  /* 0x000127000f037a24 */ /* 0x000fe200078e0209 */
[----:B------:R-:W-:-:S03]  /*15530*/  IADD3 R4, P0, R0, R4, RZ ;  /* 0x0000000400047210 */ /* 0x000fc60007f1e0ff */
[----:B------:R-:W-:Y:S01]  /*15540*/  IMAD R2, R8, c[0x0][0x4e8], R6 ;  /* 0x00013a0008027a24 */ /* 0x000fe200078e0206 */
[----:B------:R-:W-:-:S04]  /*15550*/  SHF.R.S32.HI R6, RZ, 0x1f, R0 ;  /* 0x0000001fff067819 */ /* 0x000fc80000011400 */
[----:B------:R-:W-:Y:S02]  /*15560*/  SHF.R.S32.HI R0, RZ, 0x1f, R2 ;  /* 0x0000001fff007819 */ /* 0x000fe40000011402 */
[----:B------:R-:W-:-:S03]  /*15570*/  IADD3.X R5, R6, R5, R3, P0, !PT ;  /* 0x0000000506057210 */ /* 0x000fc600007fe403 */
[----:B------:R-:W-:-:S04]  /*15580*/  IMAD R0, R0, c[0x0][0x488], RZ ;  /* 0x0001220000007a24 */ /* 0x000fc800078e02ff */
[C---:B------:R-:W-:Y:S02]  /*15590*/  IMAD R0, R2.reuse, c[0x0][0x48c], R0 ;  /* 0x0001230002007a24 */ /* 0x040fe400078e0200 */
[----:B------:R-:W-:-:S05]  /*155a0*/  IMAD.WIDE.U32 R2, R2, c[0x0][0x488], R4 ;  /* 0x0001220002027a25 */ /* 0x000fca00078e0004 */
[----:B------:R-:W-:Y:S02]  /*155b0*/  IADD3 R0, R3, R0, RZ ;  /* 0x0000000003007210 */ /* 0x000fe40007ffe0ff */
[----:B------:R-:W-:-:S04]  /*155c0*/  LEA R4, P0, R2, c[0x0][0x450], 0x2 ;  /* 0x0001140002047a11 */ /* 0x000fc800078010ff */
[----:B------:R-:W-:Y:S02]  /*155d0*/  LEA.HI.X R5, R2, c[0x0][0x454], R0, 0x2, P0 ;  /* 0x0001150002057a11 */ /* 0x000fe400000f1400 */
[----:B------:R-:W-:-:S05]  /*155e0*/  MOV R0, 0xff800000 ;  /* 0xff80000000007802 */ /* 0x000fca0000000f00 */
[----:B------:R1:W-:Y:S02]  /*155f0*/  STG.E [R4.64], R0 ;  /* 0x0000000004007986 */ /* 0x0003e4000c101908 */
.L_x_530:
[----:B------:R-:W-:Y:S05]  /*15600*/  BSYNC B0 ;  /* 0x0000000000007941 */ /* 0x000fea0003800000 */
.L_x_529:
[----:B------:R-:W2:Y:S04]  /*15610*/  LDL R2, [R1+0x78] ;  /* 0x0000780001027983 */ /* 0x000ea80000100800 */
[----:B------:R-:W3:Y:S01]  /*15620*/  LDL.64 R12, [R1+0x28] ;  /* 0x00002800010c7983 */ /* 0x000ee20000100a00 */
[----:B-1----:R-:W-:Y:S01]  /*15630*/  MOV R0, c[0x0][0x4e8] ;  /* 0x00013a0000007a02 */ /* 0x002fe20000000f00 */
[----:B------:R-:W-:Y:S01]  /*15640*/  IMAD R6, R10, c[0x0][0x3f0], RZ ;  /* 0x0000fc000a067a24 */ /* 0x000fe200078e02ff */
[----:B------:R-:W-:Y:S02]  /*15650*/  SHF.R.S32.HI R9, RZ, 0x1f, R14 ;  /* 0x0000001fff097819 */ /* 0x000fe4000001140e */
[----:B------:R-:W-:Y:S01]  /*15660*/  ISETP.NE.AND P0, PT, R0, 0x1, PT ;  /* 0x000000010000780c */ /* 0x000fe20003f05270 */
[----:B------:R-:W-:Y:S01]  /*15670*/  IMAD R0, R7, c[0x0][0x3e8], RZ ;  /* 0x0000fa0007007a24 */ /* 0x000fe200078e02ff */
[----:B------:R-:W-:Y:S01]  /*15680*/  LEA.HI R9, R9, R14, RZ, 0x3 ;  /* 0x0000000e09097211 */ /* 0x000fe200078f18ff */
[----:B------:R-:W-:-:S02]  /*15690*/  IMAD R8, R15, c[0x0][0x3f4], R6 ;  /* 0x0000fd000f087a24 */ /* 0x000fc400078e0206 */
[----:B------:R-:W-:Y:S01]  /*156a0*/  IMAD R5, R16, c[0x0][0x3ec], R0 ;  /* 0x0000fb0010057a24 */ /* 0x000fe200078e0200 */
[----:B------:R-:W-:Y:S02]  /*156b0*/  SHF.R.S32.HI R9, RZ, 0x3, R9 ;  /* 0x00000003ff097819 */ /* 0x000fe40000011409 */
[----:B--2---:R-:W-:Y:S01]  /*156c0*/  IADD3 R4, R2, R11, RZ ;  /* 0x0000000b02047210 */ /* 0x004fe20007ffe0ff */
[----:B------:R-:W-:-:S03]  /*156d0*/  IMAD.WIDE.U32 R2, R16, c[0x0][0x3e8], RZ ;  /* 0x0000fa0010027a25 */ /* 0x000fc600078e00ff */
[----:B------:R-:W-:Y:S01]  /*156e0*/  MOV R0, R4 ;  /* 0x0000000400007202 */ /* 0x000fe20000000f00 */
[----:B------:R-:W-:-:S04]  /*156f0*/  @P0 IMAD.HI.U32 R7, R4, c[0x0][0x4ec], RZ ;  /* 0x00013b0004070a27 */ /* 0x000fc800078e00ff */
[----:B------:R-:W-:Y:S01]  /*15700*/  IMAD.IADD R3, R3, 0x1, R5 ;  /* 0x0000000103037824 */ /* 0x000fe200078e0205 */
[----:B------:R-:W-:Y:S02]  /*15710*/  @P0 SHF.R.U32.HI R0, RZ, c[0x0][0x4f0], R7 ;  /* 0x00013c00ff000a19 */ /* 0x000fe40000011607 */
[----:B---3--:R-:W-:Y:S01]  /*15720*/  ISETP.GE.AND P0, PT, R12, c[0x0][0x3c8], PT ;  /* 0x0000f2000c007a0c */ /* 0x008fe20003f06270 */
[----:B------:R-:W-:Y:S01]  /*15730*/  IMAD.WIDE.U32 R2, R15, c[0x0][0x3f0], R2 ;  /* 0x0000fc000f027a25 */ /* 0x000fe200078e0002 */
[----:B------:R-:W-:Y:S02]  /*15740*/  SHF.R.S32.HI R5, RZ, 0x1f, R0 ;  /* 0x0000001fff057819 */ /* 0x000fe40000011400 */
[----:B------:R-:W-:Y:S02]  /*15750*/  IADD3 R6, -R0, RZ, RZ ;  /* 0x000000ff00067210 */ /* 0x000fe40007ffe1ff */
[----:B------:R-:W-:Y:S01]  /*15760*/  IADD3 R3, R3, R8, RZ ;  /* 0x0000000803037210 */ /* 0x000fe20007ffe0ff */
[----:B------:R-:W-:-:S02]  /*15770*/  IMAD R5, R5, c[0x0][0x3e0], RZ ;  /* 0x0000f80005057a24 */ /* 0x000fc400078e02ff */
[----:B------:R-:W-:Y:S02]  /*15780*/  IMAD R6, R6, c[0x0][0x4e8], R4 ;  /* 0x00013a0006067a24 */ /* 0x000fe400078e0204 */
[C---:B------:R-:W-:Y:S02]  /*15790*/  IMAD R4, R0.reuse, c[0x0][0x3e4], R5 ;  /* 0x0000f90000047a24 */ /* 0x040fe400078e0205 */
[----:B------:R-:W-:Y:S01]  /*157a0*/  IMAD.WIDE.U32 R2, R0, c[0x0][0x3e0], R2 ;  /* 0x0000f80000027a25 */ /* 0x000fe200078e0002 */
[----:B------:R-:W-:-:S03]  /*157b0*/  SHF.R.S32.HI R0, RZ, 0x1f, R6 ;  /* 0x0000001fff007819 */ /* 0x000fc60000011406 */
[----:B------:R-:W-:Y:S02]  /*157c0*/  IMAD.IADD R3, R3, 0x1, R4 ;  /* 0x0000000103037824 */ /* 0x000fe400078e0204 */
[----:B------:R-:W-:Y:S02]  /*157d0*/  IMAD R0, R0, c[0x0][0x3d8], RZ ;  /* 0x0000f60000007a24 */ /* 0x000fe400078e02ff */
[----:B------:R-:W-:-:S04]  /*157e0*/  IMAD.WIDE.U32 R4, R6, c[0x0][0x3d8], R2 ;  /* 0x0000f60006047a25 */ /* 0x000fc800078e0002 */
[----:B------:R-:W-:Y:S01]  /*157f0*/  IMAD R6, R6, c[0x0][0x3dc], R0 ;  /* 0x0000f70006067a24 */ /* 0x000fe200078e0200 */
[----:B------:R-:W-:Y:S02]  /*15800*/  LEA R3, P1, R4, c[0x0][0x380], 0x1 ;  /* 0x0000e00004037a11 */ /* 0x000fe400078208ff */
[----:B------:R-:W-:Y:S02]  /*15810*/  IADD3 R0, R9, R11, RZ ;  /* 0x0000000b09007210 */ /* 0x000fe40007ffe0ff */
[----:B------:R-:W-:-:S04]  /*15820*/  IADD3 R2, R5, R6, RZ ;  /* 0x0000000605027210 */ /* 0x000fc80007ffe0ff */
[----:B------:R-:W-:Y:S01]  /*15830*/  LEA.HI.X R2, R4, c[0x0][0x384], R2, 0x1, P1 ;  /* 0x0000e10004027a11 */ /* 0x000fe200008f0c02 */
[----:B------:R-:W-:Y:S05]  /*15840*/  BRA.DIV ~URZ, `(.L_x_531) ;  /* 0x00000fa27f007947 */ /* 0x000fea000b800000 */
[----:B------:R1:W2:Y:S02]  /*15850*/  SHFL.IDX PT, R5, R2, RZ, 0x181f ;  /* 0x00181fff02057589 */ /* 0x0002a400000e0000 */
.L_x_561:
[----:B------:R-:W-:Y:S05]  /*15860*/  BRA.DIV ~URZ, `(.L_x_532) ;  /* 0x00000ff27f007947 */ /* 0x000fea000b800000 */
[----:B------:R3:W4:Y:S02]  /*15870*/  SHFL.IDX PT, R4, R3, RZ, 0x181f ;  /* 0x00181fff03047589 */ /* 0x00072400000e0000 */
.L_x_562:
[----:B------:R-:W5:Y:S01]  /*15880*/  LDL.64 R6, [R1+0x28] ;  /* 0x0000280001067983 */ /* 0x000f620000100a00 */
[----:B------:R-:W-:-:S04]  /*15890*/  IMAD.MOV.U32 R11, RZ, RZ, c[0x0][0x4e8] ;  /* 0x00013a00ff0b7624 */ /* 0x000fc800078e00ff */
[----:B------:R-:W-:-:S05]  /*158a0*/  IMAD R11, R11, c[0x0][0x388], RZ ;  /* 0x0000e2000b0b7a24 */ /* 0x000fca00078e02ff */
[----:B------:R-:W-:-:S13]  /*158b0*/  ISETP.GE.OR P2, PT, R0, R11, P0 ;  /* 0x0000000b0000720c */ /* 0x000fda0000746670 */
[----:B----45:R-:W-:-:S04]  /*158c0*/  @!P2 LEA R4, P1, R6, R4, 0x1 ;  /* 0x000000040604a211 */ /* 0x030fc800078208ff */
[----:B--2---:R-:W-:-:S05]  /*158d0*/  @!P2 LEA.HI.X R5, R6, R5, R7, 0x1, P1 ;  /* 0x000000050605a211 */ /* 0x004fca00008f0c07 */
[----:B------:R2:W-:Y:S01]  /*158e0*/  @!P2 ST.E.128 [R4.64], RZ ;  /* 0x000000ff0400a985 */ /* 0x0005e2000c101d08 */
[----:B------:R-:W-:Y:S05]  /*158f0*/  BRA.DIV ~URZ, `(.L_x_533) ;  /* 0x00000fd27f007947 */ /* 0x000fea000b800000 */
[----:B------:R4:W1:Y:S04]  /*15900*/  SHFL.IDX PT, R6, R2, 0x1, 0x181f ;  /* 0x00381f0002067f89 */ /* 0x00086800000e0000 */
[----:B--2---:R4:W2:Y:S02]  /*15910*/  SHFL.IDX PT, R4, R3, 0x1, 0x181f ;  /* 0x00381f0003047f89 */ /* 0x0048a400000e0000 */
.L_x_563:
[----:B------:R-:W5:Y:S01]  /*15920*/  LDL.64 R8, [R1+0x28] ;  /* 0x0000280001087983 */ /* 0x000f620000100a00 */
[----:B------:R-:W-:-:S04]  /*15930*/  IADD3 R5, R0, 0x10, RZ ;  /* 0x0000001000057810 */ /* 0x000fc80007ffe0ff */
[----:B------:R-:W-:-:S13]  /*15940*/  ISETP.GE.OR P2, PT, R5, R11, P0 ;  /* 0x0000000b0500720c */ /* 0x000fda0000746670 */
[----:B--2--5:R-:W-:-:S04]  /*15950*/  @!P2 LEA R4, P1, R8, R4, 0x1 ;  /* 0x000000040804a211 */ /* 0x024fc800078208ff */
[----:B-1----:R-:W-:-:S05]  /*15960*/  @!P2 LEA.HI.X R5, R8, R6, R9, 0x1, P1 ;  /* 0x000000060805a211 */ /* 0x002fca00008f0c09 */
[----:B------:R1:W-:Y:S01]  /*15970*/  @!P2 ST.E.128 [R4.64], RZ ;  /* 0x000000ff0400a985 */ /* 0x0003e2000c101d08 */
[----:B------:R-:W-:Y:S05]  /*15980*/  BRA.DIV ~URZ, `(.L_x_534) ;  /* 0x000010127f007947 */ /* 0x000fea000b800000 */
[----:B------:R2:W1:Y:S02]  /*15990*/  SHFL.IDX PT, R6, R2, 0x2, 0x181f ;  /* 0x00581f0002067f89 */ /* 0x00046400000e0000 */
.L_x_564:
[----:B------:R-:W-:Y:S05]  /*159a0*/  BRA.DIV ~URZ, `(.L_x_535) ;  /* 0x000010627f007947 */ /* 0x000fea000b800000 */
[----:B-1----:R1:W2:Y:S02]  /*159b0*/  SHFL.IDX PT, R4, R3, 0x2, 0x181f ;  /* 0x00581f0003047f89 */ /* 0x0022a400000e0000 */
.L_x_565:
[----:B------:R-:W5:Y:S01]  /*159c0*/  LDL.64 R8, [R1+0x28] ;  /* 0x0000280001087983 */ /* 0x000f620000100a00 */
[----:B------:R-:W-:-:S04]  /*159d0*/  IADD3 R5, R0, 0x20, RZ ;  /* 0x0000002000057810 */ /* 0x000fc80007ffe0ff */
[----:B------:R-:W-:-:S13]  /*159e0*/  ISETP.GE.OR P2, PT, R5, R11, P0 ;  /* 0x0000000b0500720c */ /* 0x000fda0000746670 */
[----:B--2--5:R-:W-:-:S04]  /*159f0*/  @!P2 LEA R4, P1, R8, R4, 0x1 ;  /* 0x000000040804a211 */ /* 0x024fc800078208ff */
[----:B------:R-:W-:-:S05]  /*15a00*/  @!P2 LEA.HI.X R5, R8, R6, R9, 0x1, P1 ;  /* 0x000000060805a211 */ /* 0x000fca00008f0c09 */
[----:B------:R2:W-:Y:S01]  /*15a10*/  @!P2 ST.E.128 [R4.64], RZ ;  /* 0x000000ff0400a985 */ /* 0x0005e2000c101d08 */
[----:B------:R-:W-:Y:S05]  /*15a20*/  BRA.DIV ~URZ, `(.L_x_536) ;  /* 0x000010527f007947 */ /* 0x000fea000b800000 */
[----:B------:R1:W2:Y:S04]  /*15a30*/  SHFL.IDX PT, R6, R2, 0x3, 0x181f ;  /* 0x00781f0002067f89 */ /* 0x0002a800000e0000 */
[----:B--2---:R1:W2:Y:S02]  /*15a40*/  SHFL.IDX PT, R4, R3, 0x3, 0x181f ;  /* 0x00781f0003047f89 */ /* 0x0042a400000e0000 */
.L_x_566:
[----:B------:R-:W5:Y:S01]  /*15a50*/  LDL.64 R8, [R1+0x28] ;  /* 0x0000280001087983 */ /* 0x000f620000100a00 */
[----:B------:R-:W-:-:S04]  /*15a60*/  IADD3 R5, R0, 0x30, RZ ;  /* 0x0000003000057810 */ /* 0x000fc80007ffe0ff */
[----:B------:R-:W-:-:S13]  /*15a70*/  ISETP.GE.OR P2, PT, R5, R11, P0 ;  /* 0x0000000b0500720c */ /* 0x000fda0000746670 */
[----:B--2--5:R-:W-:-:S04]  /*15a80*/  @!P2 LEA R4, P1, R8, R4, 0x1 ;  /* 0x000000040804a211 */ /* 0x024fc800078208ff */
[----:B------:R-:W-:-:S05]  /*15a90*/  @!P2 LEA.HI.X R5, R8, R6, R9, 0x1, P1 ;  /* 0x000000060805a211 */ /* 0x000fca00008f0c09 */
[----:B------:R2:W-:Y:S01]  /*15aa0*/  @!P2 ST.E.128 [R4.64], RZ ;  /* 0x000000ff0400a985 */ /* 0x0005e2000c101d08 */
[----:B------:R-:W-:Y:S05]  /*15ab0*/  BRA.DIV ~URZ, `(.L_x_537) ;  /* 0x000010927f007947 */ /* 0x000fea000b800000 */
[----:B------:R1:W2:Y:S02]  /*15ac0*/  SHFL.IDX PT, R6, R2, 0x4, 0x181f ;  /* 0x00981f0002067f89 */ /* 0x0002a400000e0000 */
.L_x_567:
[----:B------:R-:W-:Y:S05]  /*15ad0*/  BRA.DIV ~URZ, `(.L_x_538) ;  /* 0x000010e27f007947 */ /* 0x000fea000b800000 */
[----:B--2---:R2:W1:Y:S02]  /*15ae0*/  SHFL.IDX PT, R4, R3, 0x4, 0x181f ;  /* 0x00981f0003047f89 */ /* 0x00446400000e0000 */
.L_x_568:
[----:B------:R-:W5:Y:S01]  /*15af0*/  LDL.64 R8, [R1+0x28] ;  /* 0x0000280001087983 */ /* 0x000f620000100a00 */
[----:B------:R-:W-:-:S04]  /*15b00*/  IADD3 R5, R0, 0x40, RZ ;  /* 0x0000004000057810 */ /* 0x000fc80007ffe0ff */
[----:B------:R-:W-:-:S13]  /*15b10*/  ISETP.GE.OR P2, PT, R5, R11, P0 ;  /* 0x0000000b0500720c */ /* 0x000fda0000746670 */
[----:B-1---5:R-:W-:-:S04]  /*15b20*/  @!P2 LEA R4, P1, R8, R4, 0x1 ;  /* 0x000000040804a211 */ /* 0x022fc800078208ff */
[----:B------:R-:W-:-:S05]  /*15b30*/  @!P2 LEA.HI.X R5, R8, R6, R9, 0x1, P1 ;  /* 0x000000060805a211 */ /* 0x000fca00008f0c09 */
[----:B------:R1:W-:Y:S01]  /*15b40*/  @!P2 ST.E.128 [R4.64], RZ ;  /* 0x000000ff0400a985 */ /* 0x0003e2000c101d08 */
[----:B------:R-:W-:Y:S05]  /*15b50*/  BRA.DIV ~URZ, `(.L_x_539) ;  /* 0x000010d27f007947 */ /* 0x000fea000b800000 */
[----:B------:R1:W2:Y:S04]  /*15b60*/  SHFL.IDX PT, R6, R2, 0x5, 0x181f ;  /* 0x00b81f0002067f89 */ /* 0x0002a800000e0000 */
[----:B-1----:R1:W3:Y:S02]  /*15b70*/  SHFL.IDX PT, R4, R3, 0x5, 0x181f ;  /* 0x00b81f0003047f89 */ /* 0x0022e400000e0000 */
.L_x_569:
[----:B------:R-:W5:Y:S01]  /*15b80*/  LDL.64 R8, [R1+0x28] ;  /* 0x0000280001087983 */ /* 0x000f620000100a00 */
[----:B------:R-:W-:-:S04]  /*15b90*/  IADD3 R5, R0, 0x50, RZ ;  /* 0x0000005000057810 */ /* 0x000fc80007ffe0ff */
[----:B------:R-:W-:-:S13]  /*15ba0*/  ISETP.GE.OR P2, PT, R5, R11, P0 ;  /* 0x0000000b0500720c */ /* 0x000fda0000746670 */
[----:B---3-5:R-:W-:-:S04]  /*15bb0*/  @!P2 LEA R4, P1, R8, R4, 0x1 ;  /* 0x000000040804a211 */ /* 0x028fc800078208ff */
[----:B--2---:R-:W-:-:S05]  /*15bc0*/  @!P2 LEA.HI.X R5, R8, R6, R9, 0x1, P1 ;  /* 0x000000060805a211 */ /* 0x004fca00008f0c09 */
[----:B------:R2:W-:Y:S01]  /*15bd0*/  @!P2 ST.E.128 [R4.64], RZ ;  /* 0x000000ff0400a985 */ /* 0x0005e2000c101d08 */
[----:B------:R-:W-:Y:S05]  /*15be0*/  BRA.DIV ~URZ, `(.L_x_540) ;  /* 0x000011127f007947 */ /* 0x000fea000b800000 */
[----:B------:R3:W1:Y:S02]  /*15bf0*/  SHFL.IDX PT, R6, R2, 0x6, 0x181f ;  /* 0x00d81f0002067f89 */ /* 0x00066400000e0000 */
.L_x_570:
[----:B------:R-:W-:Y:S05]  /*15c00*/  BRA.DIV ~URZ, `(.L_x_541) ;  /* 0x000011627f007947 */ /* 0x000fea000b800000 */
[----:B--2---:R2:W3:Y:S02]  /*15c10*/  SHFL.IDX PT, R4, R3, 0x6, 0x181f ;  /* 0x00d81f0003047f89 */ /* 0x0044e400000e0000 */
.L_x_571:
[----:B------:R-:W5:Y:S01]  /*15c20*/  LDL.64 R8, [R1+0x28] ;  /* 0x0000280001087983 */ /* 0x000f620000100a00 */
[----:B------:R-:W-:-:S04]  /*15c30*/  IADD3 R5, R0, 0x60, RZ ;  /* 0x0000006000057810 */ /* 0x000fc80007ffe0ff */
[----:B------:R-:W-:-:S13]  /*15c40*/  ISETP.GE.OR P2, PT, R5, R11, P0 ;  /* 0x0000000b0500720c */ /* 0x000fda0000746670 */
[----:B---3-5:R-:W-:-:S04]  /*15c50*/  @!P2 LEA R4, P1, R8, R4, 0x1 ;  /* 0x000000040804a211 */ /* 0x028fc800078208ff */
[----:B-1----:R-:W-:-:S05]  /*15c60*/  @!P2 LEA.HI.X R5, R8, R6, R9, 0x1, P1 ;  /* 0x000000060805a211 */ /* 0x002fca00008f0c09 */
[----:B------:R1:W-:Y:S01]  /*15c70*/  @!P2 ST.E.128 [R4.64], RZ ;  /* 0x000000ff0400a985 */ /* 0x0003e2000c101d08 */
[----:B------:R-:W-:Y:S05]  /*15c80*/  BRA.DIV ~URZ, `(.L_x_542) ;  /* 0x000011527f007947 */ /* 0x000fea000b800000 */
[----:B-1----:R1:W3:Y:S04]  /*15c90*/  SHFL.IDX PT, R4, R2, 0x7, 0x181f ;  /* 0x00f81f0002047f89 */ /* 0x0022e800000e0000 */
[----:B--2-4-:R-:W2:Y:S02]  /*15ca0*/  SHFL.IDX PT, R3, R3, 0x7, 0x181f ;  /* 0x00f81f0003037f89 */ /* 0x014ea400000e0000 */
.L_x_572:
[----:B------:R-:W4:Y:S01]  /*15cb0*/  LDL.64 R6, [R1+0x28] ;  /* 0x0000280001067983 */ /* 0x000f220000100a00 */
[----:B------:R-:W-:-:S04]  /*15cc0*/  IADD3 R0, R0, 0x70, RZ ;  /* 0x0000007000007810 */ /* 0x000fc80007ffe0ff */
[----:B------:R-:W-:-:S13]  /*15cd0*/  ISETP.GE.OR P1, PT, R0, R11, P0 ;  /* 0x0000000b0000720c */ /* 0x000fda0000726670 */
[----:B-12-4-:R-:W-:-:S04]  /*15ce0*/  @!P1 LEA R2, P0, R6, R3, 0x1 ;  /* 0x0000000306029211 */ /* 0x016fc800078008ff */
[----:B---3--:R-:W-:-:S05]  /*15cf0*/  @!P1 LEA.HI.X R3, R6, R4, R7, 0x1, P0 ;  /* 0x0000000406039211 */ /* 0x008fca00000f0c07 */
[----:B------:R1:W-:Y:S04]  /*15d00*/  @!P1 ST.E.128 [R2.64], RZ ;  /* 0x000000ff02009985 */ /* 0x0003e8000c101d08 */
.L_x_528:
[----:B------:R-:W-:Y:S05]  /*15d10*/  BSYNC B1 ;  /* 0x0000000000017941 */ /* 0x000fea0003800000 */
.L_x_525:
[----:B---3--:R-:W3:Y:S02]  /*15d20*/  LDL R0, [R1+0x84] ;  /* 0x0000840001007983 */ /* 0x008ee40000100800 */
[----:B---3--:R-:W-:-:S13]  /*15d30*/  ISETP.NE.AND P0, PT, R0, RZ, PT ;  /* 0x000000ff0000720c */ /* 0x008fda0003f05270 */
[----:B------:R-:W-:Y:S01]  /*15d40*/  @P0 WARPSYNC 0xffffffff ;  /* 0xffffffff00000948 */ /* 0x000fe20003800000 */
[----:B------:R-:W-:Y:S06]  /*15d50*/  @P0 BAR.SYNC.DEFER_BLOCKING 0x5, 0x80 ;  /* 0x0142000000000b1d */ /* 0x000fec0000010000 */
[----:B------:R-:W3:Y:S04]  /*15d60*/  @P0 LDS R0, [0xb100] ;  /* 0x00b10000ff000984 */ /* 0x000ee80000000800 */
[----:B---3--:R3:W-:Y:S04]  /*15d70*/  @P0 STL [R1+0x54], R0 ;  /* 0x0000540001000387 */ /* 0x0087e80000100800 */
[----:B------:R-:W-:Y:S06]  /*15d80*/  @P0 BAR.ARV 0x4, 0x80 ;  /* 0x0102000000000b1d */ /* 0x000fec0000002000 */
[----:B------:R-:W-:Y:S05]  /*15d90*/  @P0 BRA `(.L_x_543) ;  /* 0x0000007000000947 */ /* 0x000fea0003800000 */
[----:B------:R-:W-:Y:S05]  /*15da0*/  BRA.DIV ~URZ, `(.L_x_544) ;  /* 0x000011027f007947 */ /* 0x000fea000b800000 */
[----:B---3--:R3:W4:Y:S02]  /*15db0*/  SHFL.IDX PT, R0, R47, RZ, 0x1f ;  /* 0x00001fff2f007589 */ /* 0x00872400000e0000 */
.L_x_573:
[----:B------:R-:W-:Y:S01]  /*15dc0*/  WARPSYNC 0xffffffff ;  /* 0xffffffff00007948 */ /* 0x000fe20003800000 */
[----:B------:R-:W-:Y:S06]  /*15dd0*/  BAR.SYNC.DEFER_BLOCKING 0x4, 0x80 ;  /* 0x0102000000007b1d */ /* 0x000fec0000010000 */
[----:B----4-:R4:W-:Y:S04]  /*15de0*/  STL [R1+0x54], R0 ;  /* 0x0000540001007387 */ /* 0x0109e80000100800 */
[----:B------:R4:W-:Y:S04]  /*15df0*/  @!P6 STS [0xb100], R47 ;  /* 0x00b1002fff00e388 */ /* 0x0009e80000000800 */
[----:B------:R-:W-:Y:S06]  /*15e00*/  BAR.ARV 0x5, 0x80 ;  /* 0x0142000000007b1d */ /* 0x000fec0000002000 */
.L_x_543:
[----:B---34-:R-:W3:Y:S02]  /*15e10*/  LDL R0, [R1+0x54] ;  /* 0x0000540001007983 */ /* 0x018ee40000100800 */
[----:B---3--:R-:W-:-:S13]  /*15e20*/  ISETP.GE.AND P0, PT, R0, c[0x0][0x538], PT ;  /* 0x00014e0000007a0c */ /* 0x008fda0003f06270 */
[----:B-12---:R-:W-:Y:S01]  /*15e30*/  @P0 CALL.REL.NOINC `(.L_x_545) ;  /* 0x0000001000000944 */ /* 0x006fe20003c00000 */
[----:B------:R-:W-:Y:S05]  /*15e40*/  BRA `(.L_x_546) ;  /* 0xfffeab2000007947 */ /* 0x000fea000383ffff */
.L_x_545:
[----:B------:R-:W-:Y:S05]  /*15e50*/  EXIT ;  /* 0x000000000000794d */ /* 0x000fea0003800000 */
.L_x_489:
[----:B------:R-:W-:Y:S01]  /*15e60*/  IMAD.MOV.U32 R10, RZ, RZ, R2 ;  /* 0x000000ffff0a7224 */ /* 0x000fe200078e0002 */
[----:B-1----:R-:W-:Y:S01]  /*15e70*/  MOV R8, RZ ;  /* 0x000000ff00087202 */ /* 0x002fe20000000f00 */
[----:B------:R-:W-:Y:S01]  /*15e80*/  IMAD.MOV.U32 R7, RZ, RZ, 0x181f ;  /* 0x0000181fff077424 */ /* 0x000fe200078e00ff */
[----:B------:R-:W-:Y:S02]  /*15e90*/  MOV R9, 0x15eb0 ;  /* 0x00015eb000097802 */ /* 0x000fe40000000f00 */
[----:B------:R-:W-:Y:S05]  /*15ea0*/  CALL.REL.NOINC `($__internal_1_$__cuda_sm70_shflsync_idx_p) ;  /* 0x000010b000007944 */ /* 0x000fea0003c00000 */
[----:B------:R-:W-:Y:S01]  /*15eb0*/  MOV R5, R7 ;  /* 0x0000000700057202 */ /* 0x000fe20000000f00 */
[----:B------:R-:W-:Y:S05]  /*15ec0*/  BRA `(.L_x_547) ;  /* 0xfffeb6a000007947 */ /* 0x000fea000383ffff */
.L_x_490:
[----:B------:R-:W-:Y:S01]  /*15ed0*/  IMAD.MOV.U32 R10, RZ, RZ, R3 ;  /* 0x000000ffff0a7224 */ /* 0x000fe200078e0003 */
[----:B-1----:R-:W-:Y:S01]  /*15ee0*/  MOV R8, RZ ;  /* 0x000000ff00087202 */ /* 0x002fe20000000f00 */
[----:B------:R-:W-:Y:S01]  /*15ef0*/  IMAD.MOV.U32 R7, RZ, RZ, 0x181f ;  /* 0x0000181fff077424 */ /* 0x000fe200078e00ff */
[----:B------:R-:W-:Y:S02]  /*15f00*/  MOV R9, 0x15f20 ;  /* 0x00015f2000097802 */ /* 0x000fe40000000f00 */
[----:B--23--:R-:W-:Y:S05]  /*15f10*/  CALL.REL.NOINC `($__internal_1_$__cuda_sm70_shflsync_idx_p) ;  /* 0x0000104000007944 */ /* 0x00cfea0003c00000 */
[----:B------:R-:W-:Y:S01]  /*15f20*/  MOV R4, R7 ;  /* 0x0000000700047202 */ /* 0x000fe20000000f00 */
[----:B------:R-:W-:Y:S05]  /*15f30*/  BRA `(.L_x_548) ;  /* 0xfffeb65000007947 */ /* 0x000fea000383ffff */
.L_x_493:
[----:B------:R-:W-:Y:S01]  /*15f40*/  IMAD.MOV.U32 R10, RZ, RZ, R2 ;  /* 0x000000ffff0a7224 */ /* 0x000fe200078e0002 */
[----:B------:R-:W-:Y:S01]  /*15f50*/  MOV R8, 0x1 ;  /* 0x0000000100087802 */ /* 0x000fe20000000f00 */
[----:B------:R-:W-:Y:S01]  /*15f60*/  IMAD.MOV.U32 R7, RZ, RZ, 0x181f ;  /* 0x0000181fff077424 */ /* 0x000fe200078e00ff */
[----:B------:R-:W-:-:S02]  /*15f70*/  MOV R9, 0x15f90 ;  /* 0x00015f9000097802 */ /* 0x000fc40000000f00 */
[----:B-1234-:R-:W-:Y:S05]  /*15f80*/  CALL.REL.NOINC `($__internal_1_$__cuda_sm70_shflsync_idx_p) ;  /* 0x00000fd000007944 */ /* 0x01efea0003c00000 */
[----:B------:R-:W-:Y:S01]  /*15f90*/  IMAD.MOV.U32 R6, RZ, RZ, R7 ;  /* 0x000000ffff067224 */ /* 0x000fe200078e0007 */
[----:B------:R-:W-:Y:S01]  /*15fa0*/  MOV R8, 0x1 ;  /* 0x0000000100087802 */ /* 0x000fe20000000f00 */
[----:B------:R-:W-:Y:S01]  /*15fb0*/  IMAD.MOV.U32 R10, RZ, RZ, R3 ;  /* 0x000000ffff0a7224 */ /* 0x000fe200078e0003 */
[----:B------:R-:W-:-:S02]  /*15fc0*/  MOV R7, 0x181f ;  /* 0x0000181f00077802 */ /* 0x000fc40000000f00 */
[----:B------:R-:W-:Y:S02]  /*15fd0*/  MOV R9, 0x15ff0 ;  /* 0x00015ff000097802 */ /* 0x000fe40000000f00 */
[----:B------:R-:W-:Y:S05]  /*15fe0*/  CALL.REL.NOINC `($__internal_1_$__cuda_sm70_shflsync_idx_p) ;  /* 0x00000f7000007944 */ /* 0x000fea0003c00000 */
[----:B------:R-:W-:Y:S01]  /*15ff0*/  MOV R4, R7 ;  /* 0x0000000700047202 */ /* 0x000fe20000000f00 */
[----:B------:R-:W-:Y:S05]  /*16000*/  BRA `(.L_x_549) ;  /* 0xfffeb68000007947 */ /* 0x000fea000383ffff */
.L_x_496:
[----:B------:R-:W-:Y:S01]  /*16010*/  IMAD.MOV.U32 R10, RZ, RZ, R2 ;  /* 0x000000ffff0a7224 */ /* 0x000fe200078e0002 */
[----:B------:R-:W-:Y:S01]  /*16020*/  MOV R8, 0x2 ;  /* 0x0000000200087802 */ /* 0x000fe20000000f00 */
[----:B------:R-:W-:Y:S01]  /*16030*/  IMAD.MOV.U32 R7, RZ, RZ, 0x181f ;  /* 0x0000181fff077424 */ /* 0x000fe200078e00ff */
[----:B------:R-:W-:Y:S02]  /*16040*/  MOV R9, 0x16060 ;  /* 0x0001606000097802 */ /* 0x000fe40000000f00 */
[----:B-123--:R-:W-:Y:S05]  /*16050*/  CALL.REL.NOINC `($__internal_1_$__cuda_sm70_shflsync_idx_p) ;  /* 0x00000f0000007944 */ /* 0x00efea0003c00000 */
[----:B------:R-:W-:Y:S01]  /*16060*/  MOV R6, R7 ;  /* 0x0000000700067202 */ /* 0x000fe20000000f00 */
[----:B------:R-:W-:Y:S05]  /*16070*/  BRA `(.L_x_550) ;  /* 0xfffeb6f000007947 */ /* 0x000fea000383ffff */
.L_x_497:
[----:B------:R-:W-:Y:S01]  /*16080*/  IMAD.MOV.U32 R10, RZ, RZ, R3 ;  /* 0x000000ffff0a7224 */ /* 0x000fe200078e0003 */
[----:B------:R-:W-:Y:S01]  /*16090*/  MOV R8, 0x2 ;  /* 0x0000000200087802 */ /* 0x000fe20000000f00 */
[----:B------:R-:W-:Y:S01]  /*160a0*/  IMAD.MOV.U32 R7, RZ, RZ, 0x181f ;  /* 0x0000181fff077424 */ /* 0x000fe200078e00ff */
[----:B------:R-:W-:Y:S02]  /*160b0*/  MOV R9, 0x160d0 ;  /* 0x000160d000097802 */ /* 0x000fe40000000f00 */
[----:B-1234-:R-:W-:Y:S05]  /*160c0*/  CALL.REL.NOINC `($__internal_1_$__cuda_sm70_shflsync_idx_p) ;  /* 0x00000e9000007944 */ /* 0x01efea0003c00000 */
[----:B------:R-:W-:Y:S01]  /*160d0*/  MOV R4, R7 ;  /* 0x0000000700047202 */ /* 0x000fe20000000f00 */
[----:B------:R-:W-:Y:S05]  /*160e0*/  BRA `(.L_x_551) ;  /* 0xfffeb6a000007947 */ /* 0x000fea000383ffff */
.L_x_500:
        /* <DEDUP_REMOVED lines=13> */
.L_x_503:
[----:B------:R-:W-:Y:S01]  /*161c0*/  IMAD.MOV.U32 R10, RZ, RZ, R2 ;  /* 0x000000ffff0a7224 */ /* 0x000fe200078e0002 */
[----:B------:R-:W-:Y:S01]  /*161d0*/  MOV R8, 0x4 ;  /* 0x0000000400087802 */ /* 0x000fe20000000f00 */
[----:B------:R-:W-:Y:S01]  /*161e0*/  IMAD.MOV.U32 R7, RZ, RZ, 0x181f ;  /* 0x0000181fff077424 */ /* 0x000fe200078e00ff */
[----:B------:R-:W-:Y:S02]  /*161f0*/  MOV R9, 0x16210 ;  /* 0x0001621000097802 */ /* 0x000fe40000000f00 */
[----:B-1234-:R-:W-:Y:S05]  /*16200*/  CALL.REL.NOINC `($__internal_1_$__cuda_sm70_shflsync_idx_p) ;  /* 0x00000d5000007944 */ /* 0x01efea0003c00000 */
[----:B------:R-:W-:Y:S01]  /*16210*/  MOV R6, R7 ;  /* 0x0000000700067202 */ /* 0x000fe20000000f00 */
[----:B------:R-:W-:Y:S05]  /*16220*/  BRA `(.L_x_553) ;  /* 0xfffeb73000007947 */ /* 0x000fea000383ffff */
.L_x_504:
[----:B------:R-:W-:Y:S01]  /*16230*/  IMAD.MOV.U32 R10, RZ, RZ, R3 ;  /* 0x000000ffff0a7224 */ /* 0x000fe200078e0003 */
[----:B------:R-:W-:Y:S01]  /*16240*/  MOV R8, 0x4 ;  /* 0x0000000400087802 */ /* 0x000fe20000000f00 */
[----:B------:R-:W-:Y:S01]  /*16250*/  IMAD.MOV.U32 R7, RZ, RZ, 0x181f ;  /* 0x0000181fff077424 */ /* 0x000fe200078e00ff */
[----:B------:R-:W-:Y:S02]  /*16260*/  MOV R9, 0x16280 ;  /* 0x0001628000097802 */ /* 0x000fe40000000f00 */
[----:B-1234-:R-:W-:Y:S05]  /*16270*/  CALL.REL.NOINC `($__internal_1_$__cuda_sm70_shflsync_idx_p) ;  /* 0x00000ce000007944 */ /* 0x01efea0003c00000 */
[----:B------:R-:W-:Y:S01]  /*16280*/  MOV R4, R7 ;  /* 0x0000000700047202 */ /* 0x000fe20000000f00 */
[----:B------:R-:W-:Y:S05]  /*16290*/  BRA `(.L_x_554) ;  /* 0xfffeb6e000007947 */ /* 0x000fea000383ffff */
.L_x_507:
        /* <DEDUP_REMOVED lines=13> */
.L_x_510:
[----:B------:R-:W-:Y:S01]  /*16370*/  IMAD.MOV.U32 R10, RZ, RZ, R2 ;  /* 0x000000ffff0a7224 */ /* 0x000fe200078e0002 */
[----:B------:R-:W-:Y:S01]  /*16380*/  MOV R8, 0x6 ;  /* 0x0000000600087802 */ /* 0x000fe20000000f00 */
[----:B------:R-:W-:Y:S01]  /*16390*/  IMAD.MOV.U32 R7, RZ, RZ, 0x181f ;  /* 0x0000181fff077424 */ /* 0x000fe200078e00ff */
[----:B------:R-:W-:Y:S02]  /*163a0*/  MOV R9, 0x163c0 ;  /* 0x000163c000097802 */ /* 0x000fe40000000f00 */
[----:B-1234-:R-:W-:Y:S05]  /*163b0*/  CALL.REL.NOINC `($__internal_1_$__cuda_sm70_shflsync_idx_p) ;  /* 0x00000ba000007944 */ /* 0x01efea0003c00000 */
[----:B------:R-:W-:Y:S01]  /*163c0*/  MOV R6, R7 ;  /* 0x0000000700067202 */ /* 0x000fe20000000f00 */
[----:B------:R-:W-:Y:S05]  /*163d0*/  BRA `(.L_x_556) ;  /* 0xfffeb77000007947 */ /* 0x000fea000383ffff */
.L_x_511:
[----:B------:R-:W-:Y:S01]  /*163e0*/  IMAD.MOV.U32 R10, RZ, RZ, R3 ;  /* 0x000000ffff0a7224 */ /* 0x000fe200078e0003 */
[----:B------:R-:W-:Y:S01]  /*163f0*/  MOV R8, 0x6 ;  /* 0x0000000600087802 */ /* 0x000fe20000000f00 */
[----:B------:R-:W-:Y:S01]  /*16400*/  IMAD.MOV.U32 R7, RZ, RZ, 0x181f ;  /* 0x0000181fff077424 */ /* 0x000fe200078e00ff */
[----:B------:R-:W-:Y:S02]  /*16410*/  MOV R9, 0x16430 ;  /* 0x0001643000097802 */ /* 0x000fe40000000f00 */
[----:B-1234-:R-:W-:Y:S05]  /*16420*/  CALL.REL.NOINC `($__internal_1_$__cuda_sm70_shflsync_idx_p) ;  /* 0x00000b3000007944 */ /* 0x01efea0003c00000 */
[----:B------:R-:W-:Y:S01]  /*16430*/  MOV R4, R7 ;  /* 0x0000000700047202 */ /* 0x000fe20000000f00 */
[----:B------:R-:W-:Y:S05]  /*16440*/  BRA `(.L_x_557) ;  /* 0xfffeb72000007947 */ /* 0x000fea000383ffff */
.L_x_514:
        /* <DEDUP_REMOVED lines=13> */
.L_x_521:
[----:B--2---:R1:W5:Y:S01]  /*16520*/  LDL R0, [R1+0x10] ;  /* 0x0000100001007983 */ /* 0x0043620000100800 */
[----:B------:R-:W-:Y:S02]  /*16530*/  MOV R3, 0x2 ;  /* 0x0000000200037802 */ /* 0x000fe40000000f00 */
[----:B------:R-:W-:Y:S02]  /*16540*/  MOV R8, 0x16560 ;  /* 0x0001656000087802 */ /* 0x000fe40000000f00 */
[----:B-1---5:R-:W-:Y:S05]  /*16550*/  CALL.REL.NOINC `($__internal_0_$__cuda_sm70_shflsync_bfly_p) ;  /* 0x000009c000007944 */ /* 0x022fea0003c00000 */
[----:B--2---:R-:W-:Y:S01]  /*16560*/  MOV R2, R3 ;  /* 0x0000000300027202 */ /* 0x004fe20000000f00 */
[----:B-1----:R-:W-:Y:S05]  /*16570*/  BRA `(.L_x_559) ;  /* 0xffffd58000007947 */ /* 0x002fea000383ffff */
.L_x_522:
[----:B------:R-:W-:Y:S01]  /*16580*/  IMAD.MOV.U32 R0, RZ, RZ, R2 ;  /* 0x000000ffff007224 */ /* 0x000fe200078e0002 */
[----:B------:R-:W-:Y:S02]  /*16590*/  MOV R3, 0x1 ;  /* 0x0000000100037802 */ /* 0x000fe40000000f00 */
[----:B------:R-:W-:Y:S02]  /*165a0*/  MOV R8, 0x165c0 ;  /* 0x000165c000087802 */ /* 0x000fe40000000f00 */
[----:B-----5:R-:W-:Y:S05]  /*165b0*/  CALL.REL.NOINC `($__internal_0_$__cuda_sm70_shflsync_bfly_p) ;  /* 0x0000096000007944 */ /* 0x020fea0003c00000 */
[----:B-1----:R1:W5:Y:S01]  /*165c0*/  LDL R0, [R1+0x18] ;  /* 0x0000180001007983 */ /* 0x0023620000100800 */
[----:B--2---:R-:W-:Y:S01]  /*165d0*/  FADD.FTZ R2, R2, R3 ;  /* 0x0000000302027221 */ /* 0x004fe20000010000 */
[----:B------:R-:W-:-:S02]  /*165e0*/  MOV R3, 0x2 ;  /* 0x0000000200037802 */ /* 0x000fc40000000f00 */
[----:B------:R-:W-:Y:S02]  /*165f0*/  MOV R8, 0x16610 ;  /* 0x0001661000087802 */ /* 0x000fe40000000f00 */
[----:B-1---5:R-:W-:Y:S05]  /*16600*/  CALL.REL.NOINC `($__internal_0_$__cuda_sm70_shflsync_bfly_p) ;  /* 0x0000091000007944 */ /* 0x022fea0003c00000 */
[----:B-1----:R-:W3:Y:S01]  /*16610*/  LDL.LU R0, [R1+0x18] ;  /* 0x0000180001007983 */ /* 0x002ee20000300800 */
[----:B------:R-:W-:Y:S01]  /*16620*/  MOV R8, 0x16670 ;  /* 0x0001667000087802 */ /* 0x000fe20000000f00 */
[----:B--23--:R-:W-:Y:S01]  /*16630*/  FADD.FTZ R4, R0, R3 ;  /* 0x0000000300047221 */ /* 0x00cfe20000010000 */
[----:B------:R-:W-:-:S04]  /*16640*/  MOV R3, 0x1 ;  /* 0x0000000100037802 */ /* 0x000fc80000000f00 */
[----:B------:R-:W-:Y:S02]  /*16650*/  MOV R0, R4 ;  /* 0x0000000400007202 */ /* 0x000fe40000000f00 */
[----:B------:R-:W-:Y:S05]  /*16660*/  CALL.REL.NOINC `($__internal_0_$__cuda_sm70_shflsync_bfly_p) ;  /* 0x000008b000007944 */ /* 0x000fea0003c00000 */
[----:B-1----:R1:W5:Y:S01]  /*16670*/  LDL R0, [R1+0x14] ;  /* 0x0000140001007983 */ /* 0x0023620000100800 */
[----:B--2---:R-:W-:Y:S01]  /*16680*/  FADD.FTZ R4, R4, R3 ;  /* 0x0000000304047221 */ /* 0x004fe20000010000 */
[----:B------:R-:W-:Y:S02]  /*16690*/  MOV R3, 0x2 ;  /* 0x0000000200037802 */ /* 0x000fe40000000f00 */
        /* <DEDUP_REMOVED lines=19> */
[----:B--2---:R-:W-:Y:S01]  /*167d0*/  MOV R8, R3 ;  /* 0x0000000300087202 */ /* 0x004fe20000000f00 */
[----:B-1----:R-:W-:Y:S05]  /*167e0*/  BRA `(.L_x_560) ;  /* 0xffffd44000007947 */ /* 0x002fea000383ffff */
.L_x_531:
[----:B------:R-:W-:Y:S01]  /*167f0*/  IMAD.MOV.U32 R10, RZ, RZ, R2 ;  /* 0x000000ffff0a7224 */ /* 0x000fe200078e0002 */
[----:B------:R-:W-:Y:S01]  /*16800*/  MOV R8, RZ ;  /* 0x000000ff00087202 */ /* 0x000fe20000000f00 */
[----:B------:R-:W-:Y:S01]  /*16810*/  IMAD.MOV.U32 R7, RZ, RZ, 0x181f ;  /* 0x0000181fff077424 */ /* 0x000fe200078e00ff */
[----:B------:R-:W-:Y:S02]  /*16820*/  MOV R9, 0x16840 ;  /* 0x0001684000097802 */ /* 0x000fe40000000f00 */
[----:B------:R-:W-:Y:S05]  /*16830*/  CALL.REL.NOINC `($__internal_1_$__cuda_sm70_shflsync_idx_p) ;  /* 0x0000072000007944 */ /* 0x000fea0003c00000 */
[----:B------:R-:W-:Y:S01]  /*16840*/  MOV R5, R7 ;  /* 0x0000000700057202 */ /* 0x000fe20000000f00 */
[----:B------:R-:W-:Y:S05]  /*16850*/  BRA `(.L_x_561) ;  /* 0xfffff00000007947 */ /* 0x000fea000383ffff */
.L_x_532:
[----:B------:R-:W-:Y:S01]  /*16860*/  IMAD.MOV.U32 R10, RZ, RZ, R3 ;  /* 0x000000ffff0a7224 */ /* 0x000fe200078e0003 */
[----:B------:R-:W-:Y:S01]  /*16870*/  MOV R8, RZ ;  /* 0x000000ff00087202 */ /* 0x000fe20000000f00 */
[----:B------:R-:W-:Y:S01]  /*16880*/  IMAD.MOV.U32 R7, RZ, RZ, 0x181f ;  /* 0x0000181fff077424 */ /* 0x000fe200078e00ff */
[----:B------:R-:W-:Y:S02]  /*16890*/  MOV R9, 0x168b0 ;  /* 0x000168b000097802 */ /* 0x000fe40000000f00 */
[----:B-12---:R-:W-:Y:S05]  /*168a0*/  CALL.REL.NOINC `($__internal_1_$__cuda_sm70_shflsync_idx_p) ;  /* 0x000006b000007944 */ /* 0x006fea0003c00000 */
[----:B------:R-:W-:Y:S01]  /*168b0*/  MOV R4, R7 ;  /* 0x0000000700047202 */ /* 0x000fe20000000f00 */
[----:B------:R-:W-:Y:S05]  /*168c0*/  BRA `(.L_x_562) ;  /* 0xffffefb000007947 */ /* 0x000fea000383ffff */
.L_x_533:
[----:B------:R-:W-:Y:S01]  /*168d0*/  IMAD.MOV.U32 R10, RZ, RZ, R2 ;  /* 0x000000ffff0a7224 */ /* 0x000fe200078e0002 */
[----:B------:R-:W-:Y:S01]  /*168e0*/  MOV R8, 0x1 ;  /* 0x0000000100087802 */ /* 0x000fe20000000f00 */
[----:B------:R-:W-:Y:S01]  /*168f0*/  IMAD.MOV.U32 R7, RZ, RZ, 0x181f ;  /* 0x0000181fff077424 */ /* 0x000fe200078e00ff */
[----:B------:R-:W-:-:S02]  /*16900*/  MOV R9, 0x16920 ;  /* 0x0001692000097802 */ /* 0x000fc40000000f00 */
[----:B-123--:R-:W-:Y:S05]  /*16910*/  CALL.REL.NOINC `($__internal_1_$__cuda_sm70_shflsync_idx_p) ;  /* 0x0000064000007944 */ /* 0x00efea0003c00000 */
        /* <DEDUP_REMOVED lines=8> */
.L_x_534:
[----:B------:R-:W-:Y:S01]  /*169a0*/  IMAD.MOV.U32 R10, RZ, RZ, R2 ;  /* 0x000000ffff0a7224 */ /* 0x000fe200078e0002 */
[----:B------:R-:W-:Y:S01]  /*169b0*/  MOV R8, 0x2 ;  /* 0x0000000200087802 */ /* 0x000fe20000000f00 */
[----:B------:R-:W-:Y:S01]  /*169c0*/  IMAD.MOV.U32 R7, RZ, RZ, 0x181f ;  /* 0x0000181fff077424 */ /* 0x000fe200078e00ff */
[----:B------:R-:W-:Y:S02]  /*169d0*/  MOV R9, 0x169f0 ;  /* 0x000169f000097802 */ /* 0x000fe40000000f00 */
[----:B-1-34-:R-:W-:Y:S05]  /*169e0*/  CALL.REL.NOINC `($__internal_1_$__cuda_sm70_shflsync_idx_p) ;  /* 0x0000057000007944 */ /* 0x01afea0003c00000 */
[----:B------:R-:W-:Y:S01]  /*169f0*/  MOV R6, R7 ;  /* 0x0000000700067202 */ /* 0x000fe20000000f00 */
[----:B------:R-:W-:Y:S05]  /*16a00*/  BRA `(.L_x_564) ;  /* 0xffffef9000007947 */ /* 0x000fea000383ffff */
.L_x_535:
[----:B------:R-:W-:Y:S01]  /*16a10*/  IMAD.MOV.U32 R10, RZ, RZ, R3 ;  /* 0x000000ffff0a7224 */ /* 0x000fe200078e0003 */
[----:B------:R-:W-:Y:S01]  /*16a20*/  MOV R8, 0x2 ;  /* 0x0000000200087802 */ /* 0x000fe20000000f00 */
[----:B------:R-:W-:Y:S01]  /*16a30*/  IMAD.MOV.U32 R7, RZ, RZ, 0x181f ;  /* 0x0000181fff077424 */ /* 0x000fe200078e00ff */
[----:B------:R-:W-:Y:S02]  /*16a40*/  MOV R9, 0x16a60 ;  /* 0x00016a6000097802 */ /* 0x000fe40000000f00 */
[----:B-1234-:R-:W-:Y:S05]  /*16a50*/  CALL.REL.NOINC `($__internal_1_$__cuda_sm70_shflsync_idx_p) ;  /* 0x0000050000007944 */ /* 0x01efea0003c00000 */
[----:B------:R-:W-:Y:S01]  /*16a60*/  MOV R4, R7 ;  /* 0x0000000700047202 */ /* 0x000fe20000000f00 */
[----:B------:R-:W-:Y:S05]  /*16a70*/  BRA `(.L_x_565) ;  /* 0xffffef4000007947 */ /* 0x000fea000383ffff */
.L_x_536:
        /* <DEDUP_REMOVED lines=13> */
.L_x_537:
[----:B------:R-:W-:Y:S01]  /*16b50*/  IMAD.MOV.U32 R10, RZ, RZ, R2 ;  /* 0x000000ffff0a7224 */ /* 0x000fe200078e0002 */
[----:B------:R-:W-:Y:S01]  /*16b60*/  MOV R8, 0x4 ;  /* 0x0000000400087802 */ /* 0x000fe20000000f00 */
[----:B------:R-:W-:Y:S01]  /*16b70*/  IMAD.MOV.U32 R7, RZ, RZ, 0x181f ;  /* 0x0000181fff077424 */ /* 0x000fe200078e00ff */
[----:B------:R-:W-:Y:S02]  /*16b80*/  MOV R9, 0x16ba0 ;  /* 0x00016ba000097802 */ /* 0x000fe40000000f00 */
[----:B-1234-:R-:W-:Y:S05]  /*16b90*/  CALL.REL.NOINC `($__internal_1_$__cuda_sm70_shflsync_idx_p) ;  /* 0x000003c000007944 */ /* 0x01efea0003c00000 */
[----:B------:R-:W-:Y:S01]  /*16ba0*/  MOV R6, R7 ;  /* 0x0000000700067202 */ /* 0x000fe20000000f00 */
[----:B------:R-:W-:Y:S05]  /*16bb0*/  BRA `(.L_x_567) ;  /* 0xffffef1000007947 */ /* 0x000fea000383ffff */
.L_x_538:
[----:B------:R-:W-:Y:S01]  /*16bc0*/  IMAD.MOV.U32 R10, RZ, RZ, R3 ;  /* 0x000000ffff0a7224 */ /* 0x000fe200078e0003 */
[----:B------:R-:W-:Y:S01]  /*16bd0*/  MOV R8, 0x4 ;  /* 0x0000000400087802 */ /* 0x000fe20000000f00 */
[----:B------:R-:W-:Y:S01]  /*16be0*/  IMAD.MOV.U32 R7, RZ, RZ, 0x181f ;  /* 0x0000181fff077424 */ /* 0x000fe200078e00ff */
[----:B------:R-:W-:Y:S02]  /*16bf0*/  MOV R9, 0x16c10 ;  /* 0x00016c1000097802 */ /* 0x000fe40000000f00 */
[----:B-1234-:R-:W-:Y:S05]  /*16c00*/  CALL.REL.NOINC `($__internal_1_$__cuda_sm70_shflsync_idx_p) ;  /* 0x0000035000007944 */ /* 0x01efea0003c00000 */
[----:B------:R-:W-:Y:S01]  /*16c10*/  MOV R4, R7 ;  /* 0x0000000700047202 */ /* 0x000fe20000000f00 */
[----:B------:R-:W-:Y:S05]  /*16c20*/  BRA `(.L_x_568) ;  /* 0xffffeec000007947 */ /* 0x000fea000383ffff */
.L_x_539:
        /* <DEDUP_REMOVED lines=13> */
.L_x_540:
[----:B------:R-:W-:Y:S01]  /*16d00*/  IMAD.MOV.U32 R10, RZ, RZ, R2 ;  /* 0x000000ffff0a7224 */ /* 0x000fe200078e0002 */
[----:B------:R-:W-:Y:S01]  /*16d10*/  MOV R8, 0x6 ;  /* 0x0000000600087802 */ /* 0x000fe20000000f00 */
[----:B------:R-:W-:Y:S01]  /*16d20*/  IMAD.MOV.U32 R7, RZ, RZ, 0x181f ;  /* 0x0000181fff077424 */ /* 0x000fe200078e00ff */
[----:B------:R-:W-:Y:S02]  /*16d30*/  MOV R9, 0x16d50 ;  /* 0x00016d5000097802 */ /* 0x000fe40000000f00 */
[----:B-12-4-:R-:W-:Y:S05]  /*16d40*/  CALL.REL.NOINC `($__internal_1_$__cuda_sm70_shflsync_idx_p) ;  /* 0x0000021000007944 */ /* 0x016fea0003c00000 */
[----:B------:R-:W-:Y:S01]  /*16d50*/  MOV R6, R7 ;  /* 0x0000000700067202 */ /* 0x000fe20000000f00 */
[----:B------:R-:W-:Y:S05]  /*16d60*/  BRA `(.L_x_570) ;  /* 0xffffee9000007947 */ /* 0x000fea000383ffff */
.L_x_541:
[----:B------:R-:W-:Y:S01]  /*16d70*/  IMAD.MOV.U32 R10, RZ, RZ, R3 ;  /* 0x000000ffff0a7224 */ /* 0x000fe200078e0003 */
[----:B------:R-:W-:Y:S01]  /*16d80*/  MOV R8, 0x6 ;  /* 0x0000000600087802 */ /* 0x000fe20000000f00 */
[----:B------:R-:W-:Y:S01]  /*16d90*/  IMAD.MOV.U32 R7, RZ, RZ, 0x181f ;  /* 0x0000181fff077424 */ /* 0x000fe200078e00ff */
[----:B------:R-:W-:Y:S02]  /*16da0*/  MOV R9, 0x16dc0 ;  /* 0x00016dc000097802 */ /* 0x000fe40000000f00 */
[----:B-1234-:R-:W-:Y:S05]  /*16db0*/  CALL.REL.NOINC `($__internal_1_$__cuda_sm70_shflsync_idx_p) ;  /* 0x000001a000007944 */ /* 0x01efea0003c00000 */
[----:B------:R-:W-:Y:S01]  /*16dc0*/  MOV R4, R7 ;  /* 0x0000000700047202 */ /* 0x000fe20000000f00 */
[----:B------:R-:W-:Y:S05]  /*16dd0*/  BRA `(.L_x_571) ;  /* 0xffffee4000007947 */ /* 0x000fea000383ffff */
.L_x_542:
[----:B------:R-:W-:Y:S01]  /*16de0*/  IMAD.MOV.U32 R10, RZ, RZ, R2 ;  /* 0x000000ffff0a7224 */ /* 0x000fe200078e0002 */
[----:B------:R-:W-:Y:S01]  /*16df0*/  MOV R8, 0x7 ;  /* 0x0000000700087802 */ /* 0x000fe20000000f00 */
[----:B------:R-:W-:Y:S01]  /*16e00*/  IMAD.MOV.U32 R7, RZ, RZ, 0x181f ;  /* 0x0000181fff077424 */ /* 0x000fe200078e00ff */
[----:B------:R-:W-:-:S02]  /*16e10*/  MOV R9, 0x16e30 ;  /* 0x00016e3000097802 */ /* 0x000fc40000000f00 */
[----:B-12-4-:R-:W-:Y:S05]  /*16e20*/  CALL.REL.NOINC `($__internal_1_$__cuda_sm70_shflsync_idx_p) ;  /* 0x0000013000007944 */ /* 0x016fea0003c00000 */
        /* <DEDUP_REMOVED lines=8> */
.L_x_544:
[----:B------:R-:W-:Y:S01]  /*16eb0*/  IMAD.MOV.U32 R10, RZ, RZ, R47 ;  /* 0x000000ffff0a7224 */ /* 0x000fe200078e002f */
[----:B--2---:R-:W-:Y:S01]  /*16ec0*/  MOV R8, RZ ;  /* 0x000000ff00087202 */ /* 0x004fe20000000f00 */
[----:B------:R-:W-:Y:S01]  /*16ed0*/  IMAD.MOV.U32 R7, RZ, RZ, 0x1f ;  /* 0x0000001fff077424 */ /* 0x000fe200078e00ff */
[----:B------:R-:W-:Y:S02]  /*16ee0*/  MOV R9, 0x16f00 ;  /* 0x00016f0000097802 */ /* 0x000fe40000000f00 */
[----:B-1-3--:R-:W-:Y:S05]  /*16ef0*/  CALL.REL.NOINC `($__internal_1_$__cuda_sm70_shflsync_idx_p) ;  /* 0x0000006000007944 */ /* 0x00afea0003c00000 */
[----:B------:R-:W-:Y:S01]  /*16f00*/  MOV R0, R7 ;  /* 0x0000000700007202 */ /* 0x000fe20000000f00 */
[----:B------:R-:W-:Y:S05]  /*16f10*/  BRA `(.L_x_573) ;  /* 0xffffeea000007947 */ /* 0x000fea000383ffff */
        .weak           $__internal_0_$__cuda_sm70_shflsync_bfly_p
        .type           $__internal_0_$__cuda_sm70_shflsync_bfly_p,@function
        .size           $__internal_0_$__cuda_sm70_shflsync_bfly_p,($__internal_1_$__cuda_sm70_shflsync_idx_p - $__internal_0_$__cuda_sm70_shflsync_bfly_p)
$__internal_0_$__cuda_sm70_shflsync_bfly_p:
[----:B------:R-:W-:Y:S01]  /*16f20*/  MOV R9, 0x0 ;  /* 0x0000000000097802 */ /* 0x000fe20000000f00 */
[----:B------:R-:W-:Y:S04]  /*16f30*/  WARPSYNC R7 ;  /* 0x0000000700007348 */ /* 0x000fe80003800000 */
[----:B------:R1:W2:Y:S01]  /*16f40*/  SHFL.BFLY PT, R3, R0, R3, R10 ;  /* 0x0c00000300037389 */ /* 0x0002a200000e000a */
[----:B------:R-:W-:Y:S05]  /*16f50*/  RET.REL.NODEC R8 `(_ZN7cutlass13device_kernelIN5flash19enable_sm80_to_sm89INS1_16FlashAttnFwdSm80INS1_25CollectiveMainloopFwdSm80ILi4ELi1ELb0EN4cute5tupleIJNS5_1CILi128EEENS7_ILi112EEENS7_ILi64EEEEEELi64ENS_10bfloat16_tEfNS_4arch4Sm80ELb1ELb0ELb1ELb0ELb0ELb0ELb1ELb0EEENS1_21CollectiveEpilogueFwdINS6_IJS8_SA_S9_EEENS6_IJNS7_ILi1EEESI_SI_EEESC_SE_Li128ELb0ELb1ELb0ELb0EEENS1_30DynamicPersistentTileSchedulerILi128ELi128ELb0ELb1ELb0EEEEEEEEEvNT_6ParamsE) ;  /* 0xfffe90a008007950 */ /* 0x000fea0003c3ffff */
        .weak           $__internal_1_$__cuda_sm70_shflsync_idx_p
        .type           $__internal_1_$__cuda_sm70_shflsync_idx_p,@function
        .size           $__internal_1_$__cuda_sm70_shflsync_idx_p,(.L_x_1476 - $__internal_1_$__cuda_sm70_shflsync_idx_p)
$__internal_1_$__cuda_sm70_shflsync_idx_p:
[----:B------:R-:W-:-:S04]  /*16f60*/  MOV R12, 0xffffffff ;  /* 0xffffffff000c7802 */ /* 0x000fc80000000f00 */
[----:B------:R-:W-:Y:S04]  /*16f70*/  WARPSYNC R12 ;  /* 0x0000000c00007348 */ /* 0x000fe80003800000 */
[----:B------:R1:W2:Y:S02]  /*16f80*/  SHFL.IDX PT, R7, R10, R8, R7 ;  /* 0x000000080a077389 */ /* 0x0002a400000e0007 */
[----:B-1----:R-:W-:Y:S02]  /*16f90*/  MOV R8, R9 ;  /* 0x0000000900087202 */ /* 0x002fe40000000f00 */
[----:B------:R-:W-:-:S04]  /*16fa0*/  MOV R9, 0x0 ;  /* 0x0000000000097802 */ /* 0x000fc80000000f00 */
[----:B--2---:R-:W-:Y:S05]  /*16fb0*/  RET.REL.NODEC R8 `(_ZN7cutlass13device_kernelIN5flash19enable_sm80_to_sm89INS1_16FlashAttnFwdSm80INS1_25CollectiveMainloopFwdSm80ILi4ELi1ELb0EN4cute5tupleIJNS5_1CILi128EEENS7_ILi112EEENS7_ILi64EEEEEELi64ENS_10bfloat16_tEfNS_4arch4Sm80ELb1ELb0ELb1ELb0ELb0ELb0ELb1ELb0EEENS1_21CollectiveEpilogueFwdINS6_IJS8_SA_S9_EEENS6_IJNS7_ILi1EEESI_SI_EEESC_SE_Li128ELb0ELb1ELb0ELb0EEENS1_30DynamicPersistentTileSchedulerILi128ELi128ELb0ELb1ELb0EEEEEEEEEvNT_6ParamsE) ;  /* 0xfffe904008007950 */ /* 0x004fea0003c3ffff */
.L_x_574:
        /* <DEDUP_REMOVED lines=12> */
.L_x_1476:


//--------------------- .text._ZN7cutlass13device_kernelIN5flash19enable_sm80_to_sm89INS1_16FlashAttnFwdSm80INS1_25CollectiveMainloopFwdSm80ILi4ELi1ELb0EN4cute5tupleIJNS5_1CILi128EEENS7_ILi112EEENS7_ILi64EEEEEELi64ENS_10bfloat16_tEfNS_4arch4Sm80ELb1ELb0ELb1ELb1ELb0ELb0ELb1ELb0EEENS1_21CollectiveEpilogueFwdINS6_IJS8_SA_S9_EEENS6_IJNS7_ILi1EEESI_SI_EEESC_SE_Li128ELb1ELb1ELb0ELb0EEENS1_19SingleTileSchedulerILb1ELb0ELb1ELi128EEEEEEEEEvNT_6ParamsE --------------------------
	.section	.text._ZN7cutlass13device_kernelIN5flash19enable_sm80_to_sm89INS1_16FlashAttnFwdSm80INS1_25CollectiveMainloopFwdSm80ILi4ELi1ELb0EN4cute5tupleIJNS5_1CILi128EEENS7_ILi112EEENS7_ILi64EEEEEELi64ENS_10bfloat16_tEfNS_4arch4Sm80ELb1ELb0ELb1ELb1ELb0ELb0ELb1ELb0EEENS1_21CollectiveEpilogueFwdINS6_IJS8_SA_S9_EEENS6_IJNS7_ILi1EEESI_SI_EEESC_SE_Li128ELb1ELb1ELb0ELb0EEENS1_19SingleTileSchedulerILb1ELb0ELb1ELi128EEEEEEEEEvNT_6ParamsE,"ax",@progbits
	.sectioninfo	@"SHI_REGISTERS=255"
	.align	128
.text._ZN7cutlass13device_kernelIN5flash19enable_sm80_to_sm89INS1_16FlashAttnFwdSm80INS1_25CollectiveMainloopFwdSm80ILi4ELi1ELb0EN4cute5tupleIJNS5_1CILi128EEENS7_ILi112EEENS7_ILi64EEEEEELi64ENS_10bfloat16_tEfNS_4arch4Sm80ELb1ELb0ELb1ELb1ELb0ELb0ELb1ELb0EEENS1_21CollectiveEpilogueFwdINS6_IJS8_SA_S9_EEENS6_IJNS7_ILi1EEESI_SI_EEESC_SE_Li128ELb1ELb1ELb0ELb0EEENS1_19SingleTileSchedulerILb1ELb0ELb1ELi128EEEEEEEEEvNT_6ParamsE:
        .type           _ZN7cutlass13device_kernelIN5flash19enable_sm80_to_sm89INS1_16FlashAttnFwdSm80INS1_25CollectiveMainloopFwdSm80ILi4ELi1ELb0EN4cute5tupleIJNS5_1CILi128EEENS7_ILi112EEENS7_ILi64EEEEEELi64ENS_10bfloat16_tEfNS_4arch4Sm80ELb1ELb0ELb1ELb1ELb0ELb0ELb1ELb0EEENS1_21CollectiveEpilogueFwdINS6_IJS8_SA_S9_EEENS6_IJNS7_ILi1EEESI_SI_EEESC_SE_Li128ELb1ELb1ELb0ELb0EEENS1_19SingleTileSchedulerILb1ELb0ELb1ELi128EEEEEEEEEvNT_6ParamsE,@function
        .size           _ZN7cutlass13device_kernelIN5flash19enable_sm80_to_sm89INS1_16FlashAttnFwdSm80INS1_25CollectiveMainloopFwdSm80ILi4ELi1ELb0EN4cute5tupleIJNS5_1CILi128EEENS7_ILi112EEENS7_ILi64EEEEEELi64ENS_10bfloat16_tEfNS_4arch4Sm80ELb1ELb0ELb1ELb1ELb0ELb0ELb1ELb0EEENS1_21CollectiveEpilogueFwdINS6_IJS8_SA_S9_EEENS6_IJNS7_ILi1EEESI_SI_EEESC_SE_Li128ELb1ELb1ELb0ELb0EEENS1_19SingleTileSchedulerILb1ELb0ELb1ELi128EEEEEEEEEvNT_6ParamsE,(.L_x_1479 - _ZN7cutlass13device_kernelIN5flash19enable_sm80_to_sm89INS1_16FlashAttnFwdSm80INS1_25CollectiveMainloopFwdSm80ILi4ELi1ELb0EN4cute5tupleIJNS5_1CILi128EEENS7_ILi112EEENS7_ILi64EEEEEELi64ENS_10bfloat16_tEfNS_4arch4Sm80ELb1ELb0ELb1ELb1ELb0ELb0ELb1ELb0EEENS1_21CollectiveEpilogueFwdINS6_IJS8_SA_S9_EEENS6_IJNS7_ILi1EEESI_SI_EEESC_SE_Li128ELb1ELb1ELb0ELb0EEENS1_19SingleTileSchedulerILb1ELb0ELb1ELi128EEEEEEEEEvNT_6ParamsE)
        .other          _ZN7cutlass13device_kernelIN5flash19enable_sm80_to_sm89INS1_16FlashAttnFwdSm80INS1_25CollectiveMainloopFwdSm80ILi4ELi1ELb0EN4cute5tupleIJNS5_1CILi128EEENS7_ILi112EEENS7_ILi64EEEEEELi64ENS_10bfloat16_tEfNS_4arch4Sm80ELb1ELb0ELb1ELb1ELb0ELb0ELb1ELb0EEENS1_21CollectiveEpilogueFwdINS6_IJS8_SA_S9_EEENS6_IJNS7_ILi1EEESI_SI_EEESC_SE_Li128ELb1ELb1ELb0ELb0EEENS1_19SingleTileSchedulerILb1ELb0ELb1ELi128EEEEEEEEEvNT_6ParamsE,@"STO_CUDA_ENTRY STV_DEFAULT"
_ZN7cutlass13device_kernelIN5flash19enable_sm80_to_sm89INS1_16FlashAttnFwdSm80INS1_25CollectiveMainloopFwdSm80ILi4ELi1ELb0EN4cute5tupleIJNS5_1CILi128EEENS7_ILi112EEENS7_ILi64EEEEEELi64ENS_10bfloat16_tEfNS_4arch4Sm80ELb1ELb0ELb1ELb1ELb0ELb0ELb1ELb0EEENS1_21CollectiveEpilogueFwdINS6_IJS8_SA_S9_EEENS6_IJNS7_ILi1EEESI_SI_EEESC_SE_Li128ELb1ELb1ELb0ELb0EEENS1_19SingleTileSchedulerILb1ELb0ELb1ELi128EEEEEEEEEvNT_6ParamsE:
        /* <DEDUP_REMOVED lines=17> */
.L_x_576:
        /* <DEDUP_REMOVED lines=8> */
.L_x_578:
[----:B------:R-:W-:-:S04]  /*0190*/  MOV R0, c[0x0][0x54c] ;  /* 0x0001530000007a02 */ /* 0x000fc80000000f00 */
.L_x_577:
[----:B------:R-:W-:Y:S01]  /*01a0*/  USHF.L.U32 UR4, UR4, 0x7, URZ ;  /* 0x0000000704047899 */ /* 0x000fe2000800063f */
[----:B-----5:R-:W-:-:S05]  /*01b0*/  IMAD R0, R0, c[0x0][0x548], RZ ;  /* 0x0001520000007a24 */ /* 0x020fca00078e02ff */
[----:B------:R-:W-:-:S04]  /*01c0*/  MOV R10, UR4 ;  /* 0x00000004000a7c02 */ /* 0x000fc80008000f00 */
[----:B------:R-:W-:-:S04]  /*01d0*/  ISETP.GE.AND P0, PT, R10, R0, PT ;  /* 0x000000000a00720c */ /* 0x000fc80003f06270 */
[----:B------:R-:W-:-:S05]  /*01e0*/  SEL R0, R5, 0xffffffff, !P0 ;  /* 0xffffffff05007807 */ /* 0x000fca0004000000 */
[----:B------:R2:W-:Y:S01]  /*01f0*/  STL [R1+0x4c], R0 ;  /* 0x00004c0001007387 */ /* 0x0005e20000100800 */
[----:B------:R-:W-:Y:S05]  /*0200*/  BRA `(.L_x_579) ;  /* 0x0000014000007947 */ /* 0x000fea0003800000 */
.L_x_575:
[----:B------:R-:W-:-:S04]  /*0210*/  ISETP.NE.U32.AND P0, PT, RZ, c[0x0][0x568], PT ;  /* 0x00015a00ff007a0c */ /* 0x000fc80003f05070 */
[----:B------:R-:W-:-:S13]  /*0220*/  ISETP.NE.AND.EX P0, PT, RZ, c[0x0][0x56c], PT, P0 ;  /* 0x00015b00ff007a0c */ /* 0x000fda0003f05300 */
[----:B------:R-:W-:Y:S05]  /*0230*/  @!P0 BRA `(.L_x_580) ;  /* 0x0000002000008947 */ /* 0x000fea0003800000 */
[----:B------:R1:W5:Y:S01]  /*0240*/  LDG.E R0, [R2.64] ;  /* 0x0000000a02007981 */ /* 0x000362000c1e1900 */
[----:B------:R-:W-:Y:S05]  /*0250*/  BRA `(.L_x_581) ;  /* 0x0000009000007947 */ /* 0x000fea0003800000 */
.L_x_580:
        /* <DEDUP_REMOVED lines=8> */
.L_x_582:
[----:B------:R-:W-:-:S04]  /*02e0*/  MOV R0, c[0x0][0x54c] ;  /* 0x0001530000007a02 */ /* 0x000fc80000000f00 */
.L_x_581:
[----:B------:R-:W-:Y:S01]  /*02f0*/  USHF.L.U32 UR4, UR4, 0x7, URZ ;  /* 0x0000000704047899 */ /* 0x000fe2000800063f */
[----:B-----5:R-:W-:-:S05]  /*0300*/  IMAD R0, R0, c[0x0][0x548], RZ ;  /* 0x0001520000007a24 */ /* 0x020fca00078e02ff */
[----:B------:R-:W-:-:S04]  /*0310*/  MOV R10, UR4 ;  /* 0x00000004000a7c02 */ /* 0x000fc80008000f00 */
[----:B------:R-:W-:-:S04]  /*0320*/  ISETP.GE.AND P0, PT, R10, R0, PT ;  /* 0x000000000a00720c */ /* 0x000fc80003f06270 */
[----:B------:R-:W-:-:S05]  /*0330*/  SEL R0, R5, 0xffffffff, !P0 ;  /* 0xffffffff05007807 */ /* 0x000fca0004000000 */
[----:B------:R2:W-:Y:S04]  /*0340*/  STL [R1+0x4c], R0 ;  /* 0x00004c0001007387 */ /* 0x0005e80000100800 */
.L_x_579:
        /* <DEDUP_REMOVED lines=10> */
[CC--:B------:R-:W-:Y:S01]  /*03f0*/  IMAD.WIDE R4, R35.reuse, R18.reuse, c[0x0][0x348] ;  /* 0x0000d20023047625 */ /* 0x0c0fe200078e0212 */
[----:B------:R-:W-:Y:S02]  /*0400*/  ISETP.NE.U32.AND P2, PT, RZ, c[0x0][0x348], PT ;  /* 0x0000d200ff007a0c */ /* 0x000fe40003f45070 */
[----:B------:R-:W-:Y:S01]  /*0410*/  ISETP.NE.U32.AND P1, PT, RZ, c[0x0][0x350], PT ;  /* 0x0000d400ff007a0c */ /* 0x000fe20003f25070 */
[----:B-1----:R-:W-:Y:S01]  /*0420*/  IMAD.WIDE R2, R35, R18, c[0x0][0x350] ;  /* 0x0000d40023027625 */ /* 0x002fe200078e0212 */
[----:B------:R-:W-:-:S02]  /*0430*/  ISETP.NE.AND.EX P2, PT, RZ, c[0x0][0x34c], PT, P2 ;  /* 0x0000d300ff007a0c */ /* 0x000fc40003f45320 */
[----:B------:R-:W-:-:S03]  /*0440*/  ISETP.NE.AND.EX P1, PT, RZ, c[0x0][0x354], PT, P1 ;  /* 0x0000d500ff007a0c */ /* 0x000fc60003f25310 */
[----:B------:R-:W-:-:S04]  /*0450*/  @P0 IMAD.WIDE R6, R35, R18, c[0x0][0x360] ;  /* 0x0000d80023060625 */ /* 0x000fc800078e0212 */
[----:B------:R-:W-:Y:S01]  /*0460*/  @P3 IMAD.WIDE R8, R35, R18, c[0x0][0x370] ;  /* 0x0000dc0023083625 */ /* 0x000fe200078e0212 */
[----:B------:R1:W2:Y:S04]  /*0470*/  @P0 LDG.E R0, [R6.64] ;  /* 0x0000000a06000981 */ /* 0x0002a8000c1e1900 */
[----:B------:R3:W5:Y:S04]  /*0480*/  @P3 LDG.E R12, [R8.64] ;  /* 0x0000000a080c3981 */ /* 0x000768000c1e1900 */
[----:B------:R3:W5:Y:S04]  /*0490*/  @P2 LDG.E R11, [R4.64] ;  /* 0x0000000a040b2981 */ /* 0x000768000c1e1900 */
[----:B------:R3:W5:Y:S01]  /*04a0*/  @P1 LDG.E R13, [R2.64] ;  /* 0x0000000a020d1981 */ /* 0x000762000c1e1900 */
[----:B-1----:R-:W-:-:S03]  /*04b0*/  IMAD.MOV.U32 R6, RZ, RZ, c[0x0][0x1d0] ;  /* 0x00007400ff067624 */ /* 0x002fc600078e00ff */
[----:B--2---:R3:W-:Y:S01]  /*04c0*/  STL [R1+0x20], R0 ;  /* 0x0000200001007387 */ /* 0x0047e20000100800 */
[----:B------:R-:W-:Y:S01]  /*04d0*/  IMAD.MOV.U32 R252, RZ, RZ, R0 ;  /* 0x000000fffffc7224 */ /* 0x000fe200078e0000 */
[----:B------:R-:W-:Y:S05]  /*04e0*/  @P0 BRA `(.L_x_583) ;  /* 0x0000005000000947 */ /* 0x000fea0003800000 */
[----:B------:R-:W-:Y:S05]  /*04f0*/  @!P2 BRA `(.L_x_583) ;  /* 0x000000400000a947 */ /* 0x000fea0003800000 */
[----:B---3--:R1:W2:Y:S04]  /*0500*/  LDG.E R0, [R4.64] ;  /* 0x0000000a04007981 */ /* 0x0082a8000c1e1900 */
[----:B-1----:R-:W2:Y:S02]  /*0510*/  LDG.E R4, [R4.64+0x4] ;  /* 0x0000040a04047981 */ /* 0x002ea4000c1e1900 */
[----:B--2---:R-:W-:-:S05]  /*0520*/  IADD3 R252, -R0, R4, RZ ;  /* 0x0000000400fc7210 */ /* 0x004fca0007ffe1ff */
[----:B------:R1:W-:Y:S02]  /*0530*/  STL [R1+0x20], R252 ;  /* 0x000020fc01007387 */ /* 0x0003e40000100800 */
.L_x_583:
[----:B------:R-:W-:-:S04]  /*0540*/  ISETP.NE.U32.AND P0, PT, RZ, c[0x0][0x368], PT ;  /* 0x0000da00ff007a0c */ /* 0x000fc80003f05070 */
[----:B------:R-:W-:-:S13]  /*0550*/  ISETP.NE.AND.EX P0, PT, RZ, c[0x0][0x36c], PT, P0 ;  /* 0x0000db00ff007a0c */ /* 0x000fda0003f05300 */
[----:B------:R-:W-:Y:S05]  /*0560*/  @!P0 BRA `(.L_x_584) ;  /* 0x0000003000008947 */ /* 0x000fea0003800000 */
[----:B---3--:R-:W-:-:S05]  /*0570*/  IMAD.WIDE R2, R35, R18, c[0x0][0x368] ;  /* 0x0000da0023027625 */ /* 0x008fca00078e0212 */
[----:B------:R2:W5:Y:S01]  /*0580*/  LDG.E R6, [R2.64] ;  /* 0x0000000a02067981 */ /* 0x000562000c1e1900 */
[----:B------:R-:W-:Y:S05]  /*0590*/  BRA `(.L_x_585) ;  /* 0x0000004000007947 */ /* 0x000fea0003800000 */
.L_x_584:
[----:B------:R-:W-:Y:S05]  /*05a0*/  @!P1 BRA `(.L_x_585) ;  /* 0x0000003000009947 */ /* 0x000fea0003800000 */
[----:B------:R2:W4:Y:S04]  /*05b0*/  LDG.E R6, [R2.64] ;  /* 0x0000000a02067981 */ /* 0x000528000c1e1900 */
[----:B--23--:R-:W4:Y:S02]  /*05c0*/  LDG.E R2, [R2.64+0x4] ;  /* 0x0000040a02027981 */ /* 0x00cf24000c1e1900 */
[----:B----4-:R-:W-:-:S03]  /*05d0*/  IADD3 R6, -R6, R2, RZ ;  /* 0x0000000206067210 */ /* 0x010fc60007ffe1ff */
.L_x_585:
[----:B---3--:R-:W-:Y:S01]  /*05e0*/  IMAD.MOV.U32 R0, RZ, RZ, c[0x0][0x2c4] ;  /* 0x0000b100ff007624 */ /* 0x008fe200078e00ff */
[----:B-----5:R-:W-:Y:S01]  /*05f0*/  IADD3 R249, -R12, R6, RZ ;  /* 0x000000060cf97210 */ /* 0x020fe20007ffe1ff */
[----:B------:R-:W-:Y:S01]  /*0600*/  IMAD.MOV.U32 R243, RZ, RZ, R10 ;  /* 0x000000fffff37224 */ /* 0x000fe200078e000a */
[----:B--2---:R-:W-:Y:S01]  /*0610*/  IADD3 R2, R10, 0x7f, RZ ;  /* 0x0000007f0a027810 */ /* 0x004fe20007ffe0ff */
[----:B------:R-:W-:Y:S01]  /*0620*/  IMAD.MOV.U32 R4, RZ, RZ, RZ ;  /* 0x000000ffff047224 */ /* 0x000fe200078e00ff */
[----:B------:R-:W-:Y:S01]  /*0630*/  ISETP.NE.AND P4, PT, R0, 0x1, PT ;  /* 0x000000010000780c */ /* 0x000fe20003f85270 */
[----:B------:R2:W-:Y:S01]  /*0640*/  STL [R1+0x38], R249 ;  /* 0x000038f901007387 */ /* 0x0005e20000100800 */
[----:B------:R-:W-:Y:S01]  /*0650*/  IADD3 R3, R249, 0x70, -R252 ;  /* 0x00000070f9037810 */ /* 0x000fe20007ffe8fc */
[----:B------:R-:W-:Y:S01]  /*0660*/  IMAD.IADD R6, R13, 0x1, R12 ;  /* 0x000000010d067824 */ /* 0x000fe200078e020c */
[----:B------:R-:W-:Y:S01]  /*0670*/  IADD3 R5, R249, 0x6f, RZ ;  /* 0x0000006ff9057810 */ /* 0x000fe20007ffe0ff */
[----:B------:R-:W-:Y:S01]  /*0680*/  CS2R R178, SRZ ;  /* 0x0000000000b27805 */ /* 0x000fe2000001ff00 */
[----:B------:R-:W-:Y:S01]  /*0690*/  PLOP3.LUT P0, PT, PT, PT, PT, 0x80, 0x0 ;  /* 0x000000000000781c */ /* 0x000fe20003f0f070 */
[----:B------:R-:W-:Y:S01]  /*06a0*/  CS2R R176, SRZ ;  /* 0x0000000000b07805 */ /* 0x000fe2000001ff00 */
[----:B------:R-:W-:Y:S01]  /*06b0*/  CS2R R182, SRZ ;  /* 0x0000000000b67805 */ /* 0x000fe2000001ff00 */
[----:B------:R-:W-:Y:S01]  /*06c0*/  IMAD.HI R4, R5, -0x6db6db6d, R4 ;  /* 0x9249249305047827 */ /* 0x000fe200078e0204 */
[----:B------:R-:W-:Y:S01]  /*06d0*/  CS2R R12, SRZ ;  /* 0x00000000000c7805 */ /* 0x000fe2000001ff00 */
[----:B------:R-:W-:Y:S01]  /*06e0*/  CS2R R14, SRZ ;  /* 0x00000000000e7805 */ /* 0x000fe2000001ff00 */
[----:B------:R-:W-:Y:S01]  /*06f0*/  MOV R174, RZ ;  /* 0x000000ff00ae7202 */ /* 0x000fe20000000f00 */
[----:B------:R-:W-:Y:S01]  /*0700*/  IMAD.MOV.U32 R180, RZ, RZ, RZ ;  /* 0x000000ffffb47224 */ /* 0x000fe200078e00ff */
[----:B------:R-:W-:Y:S01]  /*0710*/  @P4 IADD3 R0, R243, 0x7f, RZ ;  /* 0x0000007ff3004810 */ /* 0x000fe20007ffe0ff */
[----:B------:R-:W-:Y:S01]  /*0720*/  IMAD.MOV.U32 R172, RZ, RZ, RZ ;  /* 0x000000ffffac7224 */ /* 0x000fe200078e00ff */
[----:B------:R-:W-:Y:S01]  /*0730*/  CS2R R16, SRZ ;  /* 0x0000000000107805 */ /* 0x000fe2000001ff00 */
[----:B------:R-:W-:Y:S01]  /*0740*/  IMAD.MOV.U32 R170, RZ, RZ, RZ ;  /* 0x000000ffffaa7224 */ /* 0x000fe200078e00ff */
[----:B------:R-:W-:Y:S01]  /*0750*/  MOV R19, RZ ;  /* 0x000000ff00137202 */ /* 0x000fe20000000f00 */
[----:B------:R-:W-:Y:S01]  /*0760*/  @P4 IMAD.HI.U32 R0, R0, c[0x0][0x2c8], RZ ;  /* 0x0000b20000004a27 */ /* 0x000fe200078e00ff */
[----:B------:R-:W-:Y:S01]  /*0770*/  CS2R R26, SRZ ;  /* 0x00000000001a7805 */ /* 0x000fe2000001ff00 */
[----:B------:R-:W-:Y:S01]  /*0780*/  CS2R R20, SRZ ;  /* 0x0000000000147805 */ /* 0x000fe2000001ff00 */
[----:B------:R-:W-:Y:S01]  /*0790*/  MOV R160, RZ ;  /* 0x000000ff00a07202 */ /* 0x000fe20000000f00 */
[----:B------:R-:W-:Y:S01]  /*07a0*/  IMAD.MOV.U32 R168, RZ, RZ, RZ ;  /* 0x000000ffffa87224 */ /* 0x000fe200078e00ff */
[----:B------:R-:W-:Y:S01]  /*07b0*/  @P4 SHF.R.U32.HI R2, RZ, c[0x0][0x2cc], R0 ;  /* 0x0000b300ff024a19 */ /* 0x000fe20000011600 */
[----:B------:R-:W-:Y:S01]  /*07c0*/  IMAD.MOV.U32 R162, RZ, RZ, RZ ;  /* 0x000000ffffa27224 */ /* 0x000fe200078e00ff */
[----:B------:R-:W-:Y:S01]  /*07d0*/  SHF.R.U32.HI R0, RZ, 0x1f, R4 ;  /* 0x0000001fff007819 */ /* 0x000fe20000011604 */
[----:B------:R-:W-:Y:S01]  /*07e0*/  IMAD.MOV.U32 R166, RZ, RZ, RZ ;  /* 0x000000ffffa67224 */ /* 0x000fe200078e00ff */
[----:B------:R-:W-:Y:S01]  /*07f0*/  CS2R R22, SRZ ;  /* 0x0000000000167805 */ /* 0x000fe2000001ff00 */
[----:B------:R-:W-:Y:S01]  /*0800*/  IMAD.IADD R3, R3, 0x1, R2 ;  /* 0x0000000103037824 */ /* 0x000fe200078e0202 */
[----:B------:R-:W-:Y:S01]  /*0810*/  MOV R2, RZ ;  /* 0x000000ff00027202 */ /* 0x000fe20000000f00 */
[----:B------:R-:W-:Y:S01]  /*0820*/  IMAD.MOV.U32 R164, RZ, RZ, RZ ;  /* 0x000000ffffa47224 */ /* 0x000fe200078e00ff */
[----:B------:R-:W-:Y:S01]  /*0830*/  LEA.HI.SX32 R0, R4, R0, 0x1a ;  /* 0x0000000004007211 */ /* 0x000fe200078fd2ff */
[----:B------:R-:W-:Y:S01]  /*0840*/  IMAD.MOV.U32 R156, RZ, RZ, RZ ;  /* 0x000000ffff9c7224 */ /* 0x000fe200078e00ff */
[----:B------:R-:W-:Y:S01]  /*0850*/  MOV R158, RZ ;  /* 0x000000ff009e7202 */ /* 0x000fe20000000f00 */
[----:B------:R-:W-:Y:S01]  /*0860*/  IMAD.HI R2, R3, -0x6db6db6d, R2 ;  /* 0x9249249303027827 */ /* 0x000fe200078e0202 */
[----:B------:R-:W-:Y:S01]  /*0870*/  CS2R R24, SRZ ;  /* 0x0000000000187805 */ /* 0x000fe2000001ff00 */
[----:B------:R-:W-:Y:S01]  /*0880*/  MOV R152, RZ ;  /* 0x000000ff00987202 */ /* 0x000fe20000000f00 */
[----:B------:R-:W-:Y:S01]  /*0890*/  CS2R R146, SRZ ;  /* 0x0000000000927805 */ /* 0x000fe2000001ff00 */
[----:B------:R-:W-:Y:S01]  /*08a0*/  IMAD.MOV.U32 R154, RZ, RZ, RZ ;  /* 0x000000ffff9a7224 */ /* 0x000fe200078e00ff */
[----:B------:R-:W-:Y:S01]  /*08b0*/  SHF.R.U32.HI R3, RZ, 0x1f, R2 ;  /* 0x0000001fff037819 */ /* 0x000fe20000011602 */
[----:B------:R-:W-:Y:S01]  /*08c0*/  CS2R R30, SRZ ;  /* 0x00000000001e7805 */ /* 0x000fe2000001ff00 */
[----:B------:R-:W-:Y:S01]  /*08d0*/  IMAD.MOV.U32 R144, RZ, RZ, RZ ;  /* 0x000000ffff907224 */ /* 0x000fe200078e00ff */
[----:B------:R-:W-:Y:S01]  /*08e0*/  MOV R150, RZ ;  /* 0x000000ff00967202 */ /* 0x000fe20000000f00 */
[----:B------:R-:W-:Y:S01]  /*08f0*/  IMAD.MOV.U32 R148, RZ, RZ, RZ ;  /* 0x000000ffff947224 */ /* 0x000fe200078e00ff */
[----:B------:R-:W-:Y:S01]  /*0900*/  LEA.HI.SX32 R2, R2, R3, 0x1a ;  /* 0x0000000302027211 */ /* 0x000fe200078fd2ff */
[----:B------:R-:W-:Y:S01]  /*0910*/  CS2R R142, SRZ ;  /* 0x00000000008e7805 */ /* 0x000fe2000001ff00 */
[----:B------:R-:W-:Y:S01]  /*0920*/  CS2R R32, SRZ ;  /* 0x0000000000207805 */ /* 0x000fe2000001ff00 */
[----:B------:R-:W-:Y:S01]  /*0930*/  MOV R140, RZ ;  /* 0x000000ff008c7202 */ /* 0x000fe20000000f00 */
[----:B------:R-:W-:Y:S01]  /*0940*/  CS2R R28, SRZ ;  /* 0x00000000001c7805 */ /* 0x000fe2000001ff00 */
[----:B------:R-:W-:Y:S01]  /*0950*/  IMNMX R46, R0, R2, PT ;  /* 0x00000002002e7217 */ /* 0x000fe20003800200 */
[----:B------:R-:W-:Y:S01]  /*0960*/  IMAD.MOV.U32 R138, RZ, RZ, RZ ;  /* 0x000000ffff8a7224 */ /* 0x000fe200078e00ff */
[----:B------:R-:W-:Y:S01]  /*0970*/  MOV R136, RZ ;  /* 0x000000ff00887202 */ /* 0x000fe20000000f00 */
[----:B------:R-:W-:Y:S01]  /*0980*/  CS2R R130, SRZ ;  /* 0x0000000000827805 */ /* 0x000fe2000001ff00 */
[----:B------:R-:W-:Y:S01]  /*0990*/  ISETP.GE.AND P3, PT, R46, 0x1, PT ;  /* 0x000000012e00780c */ /* 0x000fe20003f66270 */
        /* <DEDUP_REMOVED lines=13> */
[----:B------:R-:W-:-:S04]  /*0a70*/  ISETP.NE.U32.AND P3, PT, RZ, c[0x0][0x340], PT ;  /* 0x0000d000ff007a0c */ /* 0x000fc80003f65070 */
[----:B------:R-:W-:-:S13]  /*0a80*/  ISETP.NE.AND.EX P3, PT, RZ, c[0x0][0x344], PT, P3 ;  /* 0x0000d100ff007a0c */ /* 0x000fda0003f65330 */
[----:B------:R-:W-:-:S05]  /*0a90*/  @P3 IMAD.WIDE R2, R35, R18, c[0x0][0x340] ;  /* 0x0000d00023023625 */ /* 0x000fca00078e0212 */
[----:B------:R3:W4:Y:S01]  /*0aa0*/  @P3 LDG.E R16, [R2.64] ;  /* 0x0000000a02103981 */ /* 0x000722000c1e1900 */
[----:B------:R-:W-:Y:S01]  /*0ab0*/  SHF.R.S32.HI R246, RZ, 0x1f, R247 ;  /* 0x0000001ffff67819 */ /* 0x000fe200000114f7 */
[----:B------:R-:W-:Y:S01]  /*0ac0*/  IMAD.MOV.U32 R23, RZ, RZ, 0x10 ;  /* 0x00000010ff177424 */ /* 0x000fe200078e00ff */
[----:B------:R-:W-:Y:S01]  /*0ad0*/  SHF.R.S32.HI R0, RZ, 0x1f, R11 ;  /* 0x0000001fff007819 */ /* 0x000fe2000001140b */
[----:B------:R-:W5:Y:S01]  /*0ae0*/  S2R R19, SR_CTAID.Y ;  /* 0x0000000000137919 */ /* 0x000f620000002600 */
[-C--:B------:R-:W-:Y:S01]  /*0af0*/  LEA.HI R4, R246, R247.reuse, RZ, 0x3 ;  /* 0x000000f7f6047211 */ /* 0x080fe200078f18ff */
[----:B------:R-:W-:Y:S01]  /*0b00*/  BSSY B0, `(.L_x_587) ;  /* 0x000006d000007945 */ /* 0x000fe20003800000 */
[----:B------:R-:W-:Y:S01]  /*0b10*/  SHF.R.S32.HI R7, RZ, 0x1f, R6 ;  /* 0x0000001fff077819 */ /* 0x000fe20000011406 */
        /* <DEDUP_REMOVED lines=10> */
[----:B------:R-:W-:Y:S02]  /*0bc0*/  SEL R10, R15, RZ, !P2 ;  /* 0x000000ff0f0a7207 */ /* 0x000fe40005000000 */
[----:B------:R-:W-:Y:S02]  /*0bd0*/  LEA.HI R24, R246, R247, RZ, 0x4 ;  /* 0x000000f7f6187211 */ /* 0x000fe400078f20ff */
[----:B------:R-:W-:Y:S01]  /*0be0*/  LOP3.LUT R6, R5, 0x38, R20, 0xf8, !PT ;  /* 0x0000003805067812 */ /* 0x000fe200078ef814 */
[----:B---3--:R-:W-:Y:S01]  /*0bf0*/  IMAD.WIDE.U32 R2, R11, c[0x0][0x178], RZ ;  /* 0x00005e000b027a25 */ /* 0x008fe200078e00ff */
[----:B------:R-:W-:-:S02]  /*0c00*/  SHF.R.U32.HI R5, RZ, 0x3, R5 ;  /* 0x00000003ff057819 */ /* 0x000fc40000011605 */
[----:B-----5:R-:W-:Y:S01]  /*0c10*/  SHF.R.S32.HI R14, RZ, 0x1f, R19 ;  /* 0x0000001fff0e7819 */ /* 0x020fe20000011413 */
[----:B------:R-:W-:Y:S01]  /*0c20*/  IMAD R10, R10, c[0x0][0x1c0], RZ ;  /* 0x000070000a0a7a24 */ /* 0x000fe200078e02ff */
[----:B------:R-:W-:Y:S01]  /*0c30*/  LOP3.LUT R18, R6, R5, RZ, 0x3c, !PT ;  /* 0x0000000506127212 */ /* 0x000fe200078e3cff */
[----:B------:R-:W-:Y:S01]  /*0c40*/  IMAD R5, R45, 0x10, R17 ;  /* 0x000000102d057824 */ /* 0x000fe200078e0211 */
[----:B------:R-:W-:Y:S01]  /*0c50*/  IADD3 R3, R3, R0, RZ ;  /* 0x0000000003037210 */ /* 0x000fe20007ffe0ff */
[----:B------:R-:W-:Y:S01]  /*0c60*/  IMAD R8, R14, c[0x0][0x1b8], RZ ;  /* 0x00006e000e087a24 */ /* 0x000fe200078e02ff */
[----:B------:R-:W-:Y:S02]  /*0c70*/  LEA.HI.X.SX32 R0, R17, R7, 0x1, P0 ;  /* 0x0000000711007211 */ /* 0x000fe400000f0eff */
[----:B------:R-:W-:Y:S01]  /*0c80*/  IADD3 R9, R243, R5, RZ ;  /* 0x00000005f3097210 */ /* 0x000fe20007ffe0ff */
[C---:B------:R-:W-:Y:S01]  /*0c90*/  IMAD R8, R19.reuse, c[0x0][0x1bc], R8 ;  /* 0x00006f0013087a24 */ /* 0x040fe200078e0208 */
[----:B------:R-:W-:Y:S01]  /*0ca0*/  SHF.R.S32.HI R21, RZ, 0x1f, R20 ;  /* 0x0000001fff157819 */ /* 0x000fe20000011414 */
[----:B------:R-:W-:Y:S01]  /*0cb0*/  IMAD R6, R0, c[0x0][0x1e0], RZ ;  /* 0x0000780000067a24 */ /* 0x000fe200078e02ff */
[----:B------:R-:W-:Y:S01]  /*0cc0*/  ISETP.GE.AND P5, PT, R20, c[0x0][0x198], PT ;  /* 0x0000660014007a0c */ /* 0x000fe20003fa6270 */
[----:B------:R-:W-:Y:S01]  /*0cd0*/  IMAD R0, R0, c[0x0][0x208], RZ ;  /* 0x0000820000007a24 */ /* 0x000fe200078e02ff */
[----:B------:R-:W-:Y:S01]  /*0ce0*/  MOV R25, 0x20 ;  /* 0x0000002000197802 */ /* 0x000fe20000000f00 */
[----:B------:R-:W-:-:S04]  /*0cf0*/  IMAD.WIDE.U32 R2, R19, c[0x0][0x1b8], R2 ;  /* 0x00006e0013027a25 */ /* 0x000fc800078e0002 */
[----:B------:R-:W-:-:S04]  /*0d00*/  @P4 IMAD.HI.U32 R11, R9, c[0x0][0x2c8], RZ ;  /* 0x0000b200090b4a27 */ /* 0x000fc800078e00ff */
[C---:B------:R-:W-:Y:S01]  /*0d10*/  IMAD R13, R4.reuse, c[0x0][0x20c], R0 ;  /* 0x00008300040d7a24 */ /* 0x040fe200078e0200 */
[----:B------:R-:W-:Y:S01]  /*0d20*/  MOV R0, R9 ;  /* 0x0000000900007202 */ /* 0x000fe20000000f00 */
[----:B------:R-:W-:Y:S01]  /*0d30*/  IMAD.IADD R3, R3, 0x1, R8 ;  /* 0x0000000103037824 */ /* 0x000fe200078e0208 */
[----:B------:R-:W-:Y:S01]  /*0d40*/  SEL R8, R35, RZ, !P2 ;  /* 0x000000ff23087207 */ /* 0x000fe20005000000 */
[C---:B------:R-:W-:Y:S01]  /*0d50*/  IMAD R12, R4.reuse, c[0x0][0x1e4], R6 ;  /* 0x00007900040c7a24 */ /* 0x040fe200078e0206 */
[----:B------:R-:W-:Y:S01]  /*0d60*/  @P4 SHF.R.U32.HI R0, RZ, c[0x0][0x2cc], R11 ;  /* 0x0000b300ff004a19 */ /* 0x000fe2000001160b */
[----:B------:R-:W-:-:S04]  /*0d70*/  IMAD.WIDE.U32 R6, R4, c[0x0][0x1e0], R20 ;  /* 0x0000780004067a25 */ /* 0x000fc800078e0014 */
[C---:B------:R-:W-:Y:S02]  /*0d80*/  IMAD R11, R8.reuse, c[0x0][0x1c4], R10 ;  /* 0x00007100080b7a24 */ /* 0x040fe400078e020a */
[----:B------:R-:W-:Y:S01]  /*0d90*/  IMAD.WIDE.U32 R2, R8, c[0x0][0x1c0], R2 ;  /* 0x0000700008027a25 */ /* 0x000fe200078e0002 */
[----:B------:R-:W-:-:S03]  /*0da0*/  SHF.R.S32.HI R8, RZ, 0x1f, R0 ;  /* 0x0000001fff087819 */ /* 0x000fc60000011400 */
[----:B------:R-:W-:Y:S01]  /*0db0*/  IMAD.MOV R10, RZ, RZ, -R0 ;  /* 0x000000ffff0a7224 */ /* 0x000fe200078e0a00 */
[----:B------:R-:W-:Y:S01]  /*0dc0*/  IADD3 R3, R3, R11, RZ ;  /* 0x0000000b03037210 */ /* 0x000fe20007ffe0ff */
[----:B------:R-:W-:Y:S02]  /*0dd0*/  IMAD R8, R8, c[0x0][0x1b0], RZ ;  /* 0x00006c0008087a24 */ /* 0x000fe400078e02ff */
[----:B------:R-:W-:Y:S01]  /*0de0*/  IMAD R10, R10, c[0x0][0x2c4], R9 ;  /* 0x0000b1000a0a7a24 */ /* 0x000fe200078e0209 */
[----:B------:R-:W-:Y:S01]  /*0df0*/  LOP3.LUT R9, R24, 0xfffffff0, RZ, 0xc0, !PT ;  /* 0xfffffff018097812 */ /* 0x000fe200078ec0ff */
[----:B------:R-:W-:-:S03]  /*0e00*/  IMAD.WIDE.U32 R4, R4, c[0x0][0x208], R20 ;  /* 0x0000820004047a25 */ /* 0x000fc600078e0014 */
[----:B------:R-:W-:Y:S01]  /*0e10*/  SHF.R.S32.HI R11, RZ, 0x1f, R10 ;  /* 0x0000001fff0b7819 */ /* 0x000fe2000001140a */
        /* <DEDUP_REMOVED lines=14> */
[----:B------:R-:W-:Y:S02]  /*0f00*/  IMAD R11, R11, c[0x0][0x1a8], RZ ;  /* 0x00006a000b0b7a24 */ /* 0x000fe400078e02ff */
[C---:B------:R-:W-:Y:S02]  /*0f10*/  IMAD R12, R19.reuse, c[0x0][0x1ec], R12 ;  /* 0x00007b00130c7a24 */ /* 0x040fe400078e020c */
[----:B------:R-:W-:Y:S01]  /*0f20*/  IMAD R13, R19, c[0x0][0x214], R13 ;  /* 0x00008500130d7a24 */ /* 0x000fe200078e020d */
[----:B------:R-:W-:Y:S01]  /*0f30*/  IADD3 R19, R0, -R2, RZ ;  /* 0x8000000200137210 */ /* 0x000fe20007ffe0ff */
[----:B------:R-:W-:Y:S02]  /*0f40*/  IMAD R11, R10, c[0x0][0x1ac], R11 ;  /* 0x00006b000a0b7a24 */ /* 0x000fe400078e020b */
[----:B------:R-:W-:Y:S01]  /*0f50*/  IMAD.IADD R9, R9, 0x1, R12 ;  /* 0x0000000109097824 */ /* 0x000fe200078e020c */
[----:B------:R-:W-:Y:S01]  /*0f60*/  LEA R12, P0, R4, c[0x0][0x160], 0x1 ;  /* 0x00005800040c7a11 */ /* 0x000fe200078008ff */
[----:B------:R-:W-:Y:S01]  /*0f70*/  IMAD.IADD R11, R5, 0x1, R11 ;  /* 0x00000001050b7824 */ /* 0x000fe200078e020b */
[----:B------:R-:W-:Y:S01]  /*0f80*/  IADD3 R7, R7, R13, RZ ;  /* 0x0000000d07077210 */ /* 0x000fe20007ffe0ff */
[----:B------:R-:W-:Y:S01]  /*0f90*/  IMAD R10, R252, c[0x0][0x2c4], RZ ;  /* 0x0000b100fc0a7a24 */ /* 0x000fe200078e02ff */
[----:B------:R-:W-:-:S02]  /*0fa0*/  LEA.HI R5, R246, R247, RZ, 0x6 ;  /* 0x000000f7f6057211 */ /* 0x000fc400078f30ff */
[----:B------:R-:W-:-:S03]  /*0fb0*/  LEA.HI.X R11, R4, c[0x0][0x164], R11, 0x1, P0 ;  /* 0x00005900040b7a11 */ /* 0x000fc600000f0c0b */
[----:B------:R-:W-:-:S05]  /*0fc0*/  IMAD.SHL.U32 R5, R5, 0x8, RZ ;  /* 0x0000000805057824 */ /* 0x000fca00078e00ff */
[----:B------:R-:W-:Y:S02]  /*0fd0*/  LOP3.LUT R5, R18, 0xfffffe00, R5, 0xf8, !PT ;  /* 0xfffffe0012057812 */ /* 0x000fe400078ef805 */
[--C-:B----4-:R-:W-:Y:S01]  /*0fe0*/  @P3 SHF.R.S32.HI R3, RZ, 0x1f, R16.reuse ;  /* 0x0000001fff033819 */ /* 0x110fe20000011410 */
[----:B------:R-:W-:Y:S01]  /*0ff0*/  @P3 IMAD.MOV.U32 R2, RZ, RZ, R16 ;  /* 0x000000ffff023224 */ /* 0x000fe200078e0010 */
[----:B------:R-:W-:Y:S01]  /*1000*/  @!P3 MOV R2, R35 ;  /* 0x000000230002b202 */ /* 0x000fe20000000f00 */
[----:B------:R-:W-:Y:S01]  /*1010*/  @!P3 IMAD.MOV.U32 R3, RZ, RZ, R15 ;  /* 0x000000ffff03b224 */ /* 0x000fe200078e000f */
[----:B------:R3:W4:Y:S02]  /*1020*/  SHFL.IDX PT, R16, R11, RZ, 0x181f ;  /* 0x00181fff0b107589 */ /* 0x00072400000e0000 */
[----:B------:R-:W-:Y:S02]  /*1030*/  SEL R0, R2, RZ, !P1 ;  /* 0x000000ff02007207 */ /* 0x000fe40004800000 */
[----:B------:R-:W-:Y:S01]  /*1040*/  SEL R2, R3, RZ, !P1 ;  /* 0x000000ff03027207 */ /* 0x000fe20004800000 */
[----:B------:R3:W1:Y:S01]  /*1050*/  SHFL.IDX PT, R15, R12, RZ, 0x181f ;  /* 0x00181fff0c0f7589 */ /* 0x00066200000e0000 */
[----:B------:R-:W-:Y:S01]  /*1060*/  IADD3 R3, R243, R17, RZ ;  /* 0x00000011f3037210 */ /* 0x000fe20007ffe0ff */
[----:B------:R-:W-:-:S03]  /*1070*/  IMAD.WIDE.U32 R28, R0, c[0x0][0x1f0], R8 ;  /* 0x00007c00001c7a25 */ /* 0x000fc600078e0008 */
[----:B------:R-:W-:Y:S01]  /*1080*/  ISETP.GE.AND P0, PT, R3, R10, PT ;  /* 0x0000000a0300720c */ /* 0x000fe20003f06270 */
[C---:B------:R-:W-:Y:S01]  /*1090*/  IMAD R4, R2.reuse, c[0x0][0x1f0], RZ ;  /* 0x00007c0002047a24 */ /* 0x040fe200078e02ff */
[----:B------:R3:W-:Y:S01]  /*10a0*/  STL.64 [R1+0x60], R28 ;  /* 0x0000601c01007387 */ /* 0x0007e20000100a00 */
[----:B------:R-:W-:Y:S01]  /*10b0*/  IMAD R2, R2, c[0x0][0x218], RZ ;  /* 0x0000860002027a24 */ /* 0x000fe200078e02ff */
[----:B------:R-:W-:Y:S01]  /*10c0*/  R2P PR, R19, 0x6 ;  /* 0x0000000613007804 */ /* 0x000fe20000000000 */
[C---:B------:R-:W-:Y:S02]  /*10d0*/  IMAD R14, R0.reuse, c[0x0][0x1f4], R4 ;  /* 0x00007d00000e7a24 */ /* 0x040fe400078e0204 */
[C---:B------:R-:W-:Y:S02]  /*10e0*/  IMAD R13, R0.reuse, c[0x0][0x21c], R2 ;  /* 0x00008700000d7a24 */ /* 0x040fe400078e0202 */
[----:B------:R-:W-:Y:S01]  /*10f0*/  IMAD.WIDE.U32 R102, R0, c[0x0][0x218], R6 ;  /* 0x0000860000667a25 */ /* 0x000fe200078e0006 */
[----:B------:R-:W-:-:S02]  /*1100*/  IADD3 R31, R29, R14, RZ ;  /* 0x0000000e1d1f7210 */ /* 0x000fc40007ffe0ff */
[----:B------:R-:W-:Y:S01]  /*1110*/  SEL R2, R23, 0xfffffff0, !P1 ;  /* 0xfffffff017027807 */ /* 0x000fe20004800000 */
[----:B------:R-:W-:Y:S01]  /*1120*/  IMAD.IADD R27, R103, 0x1, R13 ;  /* 0x00000001671b7824 */ /* 0x000fe200078e020d */
[----:B------:R3:W-:Y:S01]  /*1130*/  STL.64 [R1+0x30], R102 ;  /* 0x0000306601007387 */ /* 0x0007e20000100a00 */
[----:B------:R-:W-:-:S03]  /*1140*/  SEL R4, R25, 0xffffffe0, !P2 ;  /* 0xffffffe019047807 */ /* 0x000fc60005000000 */
[----:B------:R3:W-:Y:S04]  /*1150*/  STL [R1+0x2c], R27 ;  /* 0x00002c1b01007387 */ /* 0x0007e80000100800 */
[----:B------:R3:W-:Y:S01]  /*1160*/  STL [R1+0x5c], R31 ;  /* 0x00005c1f01007387 */ /* 0x0007e20000100800 */
[----:B------:R-:W-:Y:S05]  /*1170*/  @P0 BRA `(.L_x_588) ;  /* 0x0000005000000947 */ /* 0x000fea0003800000 */
[----:B-1--4-:R-:W-:Y:S01]  /*1180*/  LEA R6, P0, R20, R15, 0x1 ;  /* 0x0000000f14067211 */ /* 0x012fe200078008ff */
[----:B------:R-:W-:-:S03]  /*1190*/  IMAD.SHL.U32 R0, R5, 0x2, RZ ;  /* 0x0000000205007824 */ /* 0x000fc600078e00ff */
[----:B------:R-:W-:-:S05]  /*11a0*/  LEA.HI.X R7, R20, R16, R21, 0x1, P0 ;  /* 0x0000001014077211 */ /* 0x000fca00000f0c15 */
[----:B------:R-:W-:Y:S01]  /*11b0*/  @!PT LDS RZ, [RZ] ;  /* 0x00000000fffff984 */ /* 0x000fe20000000800 */
[----:B------:R1:W-:Y:S04]  /*11c0*/  LDGSTS.E.BYPASS.LTC128B.128 [R0+0x7100], [R6.64], !P5 ;  /* 0x0710000006007fae */ /* 0x0003e8000e901d4a */
.L_x_588:
[----:B-1--4-:R-:W-:Y:S05]  /*11d0*/  BSYNC B0 ;  /* 0x0000000000007941 */ /* 0x012fea0003800000 */
.L_x_587:
[----:B------:R-:W-:Y:S01]  /*11e0*/  IADD3 R0, R3, 0x10, RZ ;  /* 0x0000001003007810 */ /* 0x000fe20007ffe0ff */
[----:B------:R1:W4:Y:S01]  /*11f0*/  SHFL.IDX PT, R7, R11, 0x1, 0x181f ;  /* 0x00381f000b077f89 */ /* 0x00032200000e0000 */
[----:B------:R-:W-:Y:S02]  /*1200*/  BSSY B0, `(.L_x_589) ;  /* 0x0000009000007945 */ /* 0x000fe40003800000 */
[----:B------:R-:W-:Y:S01]  /*1210*/  ISETP.GE.AND P0, PT, R0, R10, PT ;  /* 0x0000000a0000720c */ /* 0x000fe20003f06270 */
[----:B------:R1:W2:-:S12]  /*1220*/  SHFL.IDX PT, R6, R12, 0x1, 0x181f ;  /* 0x00381f000c067f89 */ /* 0x00029800000e0000 */
[----:B------:R-:W-:Y:S05]  /*1230*/  @P0 BRA `(.L_x_590) ;  /* 0x0000005000000947 */ /* 0x000fea0003800000 */
[----:B--2---:R-:W-:Y:S01]  /*1240*/  LEA R6, P0, R20, R6, 0x1 ;  /* 0x0000000614067211 */ /* 0x004fe200078008ff */
[----:B------:R-:W-:-:S03]  /*1250*/  IMAD.SHL.U32 R0, R5, 0x2, RZ ;  /* 0x0000000205007824 */ /* 0x000fc600078e00ff */
[----:B----4-:R-:W-:-:S05]  /*1260*/  LEA.HI.X R7, R20, R7, R21, 0x1, P0 ;  /* 0x0000000714077211 */ /* 0x010fca00000f0c15 */
[----:B------:R-:W-:Y:S01]  /*1270*/  @!PT LDS RZ, [RZ] ;  /* 0x00000000fffff984 */ /* 0x000fe20000000800 */
[----:B------:R2:W-:Y:S04]  /*1280*/  LDGSTS.E.BYPASS.LTC128B.128 [R0+0x7900], [R6.64], !P5 ;  /* 0x0790000006007fae */ /* 0x0005e8000e901d4a */
.L_x_590:
[----:B------:R-:W-:Y:S05]  /*1290*/  BSYNC B0 ;  /* 0x0000000000007941 */ /* 0x000fea0003800000 */
.L_x_589:
[----:B--2---:R-:W-:Y:S01]  /*12a0*/  IADD3 R0, R3, 0x20, RZ ;  /* 0x0000002003007810 */ /* 0x004fe20007ffe0ff */
[----:B----4-:R2:W4:Y:S01]  /*12b0*/  SHFL.IDX PT, R7, R11, 0x2, 0x181f ;  /* 0x00581f000b077f89 */ /* 0x01052200000e0000 */
[----:B------:R-:W-:Y:S02]  /*12c0*/  BSSY B0, `(.L_x_591) ;  /* 0x0000009000007945 */ /* 0x000fe40003800000 */
[----:B------:R-:W-:Y:S01]  /*12d0*/  ISETP.GE.AND P0, PT, R0, R10, PT ;  /* 0x0000000a0000720c */ /* 0x000fe20003f06270 */
[----:B------:R2:W1:-:S12]  /*12e0*/  SHFL.IDX PT, R6, R12, 0x2, 0x181f ;  /* 0x00581f000c067f89 */ /* 0x00045800000e0000 */
[----:B------:R-:W-:Y:S05]  /*12f0*/  @P0 BRA `(.L_x_592) ;  /* 0x0000005000000947 */ /* 0x000fea0003800000 */
[----:B-1----:R-:W-:Y:S01]  /*1300*/  LEA R6, P0, R20, R6, 0x1 ;  /* 0x0000000614067211 */ /* 0x002fe200078008ff */
[----:B------:R-:W-:-:S03]  /*1310*/  IMAD.SHL.U32 R0, R5, 0x2, RZ ;  /* 0x0000000205007824 */ /* 0x000fc600078e00ff */
[----:B----4-:R-:W-:-:S05]  /*1320*/  LEA.HI.X R7, R20, R7, R21, 0x1, P0 ;  /* 0x0000000714077211 */ /* 0x010fca00000f0c15 */
[----:B------:R-:W-:Y:S01]  /*1330*/  @!PT LDS RZ, [RZ] ;  /* 0x00000000fffff984 */ /* 0x000fe20000000800 */
[----:B------:R1:W-:Y:S04]  /*1340*/  LDGSTS.E.BYPASS.LTC128B.128 [R0+0x8100], [R6.64], !P5 ;  /* 0x0810000006007fae */ /* 0x0003e8000e901d4a */
.L_x_592:
[----:B------:R-:W-:Y:S05]  /*1350*/  BSYNC B0 ;  /* 0x0000000000007941 */ /* 0x000fea0003800000 */
.L_x_591:
[----:B-1----:R-:W-:Y:S01]  /*1360*/  IADD3 R0, R3, 0x30, RZ ;  /* 0x0000003003007810 */ /* 0x002fe20007ffe0ff */
[----:B----4-:R1:W4:Y:S01]  /*1370*/  SHFL.IDX PT, R7, R11, 0x3, 0x181f ;  /* 0x00781f000b077f89 */ /* 0x01032200000e0000 */
        /* <DEDUP_REMOVED lines=9> */
.L_x_594:
[----:B------:R-:W-:Y:S05]  /*1410*/  BSYNC B0 ;  /* 0x0000000000007941 */ /* 0x000fea0003800000 */
.L_x_593:
        /* <DEDUP_REMOVED lines=11> */
.L_x_596:
[----:B------:R-:W-:Y:S05]  /*14d0*/  BSYNC B0 ;  /* 0x0000000000007941 */ /* 0x000fea0003800000 */
.L_x_595:
        /* <DEDUP_REMOVED lines=11> */
.L_x_598:
[----:B------:R-:W-:Y:S05]  /*1590*/  BSYNC B0 ;  /* 0x0000000000007941 */ /* 0x000fea0003800000 */
.L_x_597:
        /* <DEDUP_REMOVED lines=11> */
.L_x_600:
[----:B------:R-:W-:Y:S05]  /*1650*/  BSYNC B0 ;  /* 0x0000000000007941 */ /* 0x000fea0003800000 */
.L_x_599:
[----:B------:R-:W5:Y:S01]  /*1660*/  SHFL.IDX PT, R8, R12, 0x7, 0x181f ;  /* 0x00f81f000c087f89 */ /* 0x000f6200000e0000 */
[----:B-1----:R-:W-:Y:S01]  /*1670*/  IADD3 R0, R3, 0x70, RZ ;  /* 0x0000007003007810 */ /* 0x002fe20007ffe0ff */
[----:B------:R-:W-:Y:S01]  /*1680*/  IMAD.SHL.U32 R241, R5, 0x2, RZ ;  /* 0x0000000205f17824 */ /* 0x000fe200078e00ff */
[----:B------:R-:W-:Y:S01]  /*1690*/  IADD3 R23, R46, -0x1, RZ ;  /* 0xffffffff2e177810 */ /* 0x000fe20007ffe0ff */
[----:B--23--:R-:W1:Y:S01]  /*16a0*/  SHFL.IDX PT, R11, R11, 0x7, 0x181f ;  /* 0x00f81f000b0b7f89 */ /* 0x00ce6200000e0000 */
[----:B------:R-:W-:Y:S01]  /*16b0*/  ISETP.GE.AND P6, PT, R0, R10, PT ;  /* 0x0000000a0000720c */ /* 0x000fe20003fc6270 */
[----:B------:R-:W-:Y:S01]  /*16c0*/  IMAD.MOV.U32 R0, RZ, RZ, 0x70 ;  /* 0x00000070ff007424 */ /* 0x000fe200078e00ff */
[----:B------:R-:W-:Y:S01]  /*16d0*/  SHF.R.S32.HI R16, RZ, 0x4, R24 ;  /* 0x00000004ff107819 */ /* 0x000fe20000011418 */
[----:B------:R-:W-:Y:S01]  /*16e0*/  IMAD.MOV.U32 R6, RZ, RZ, R30 ;  /* 0x000000ffff067224 */ /* 0x000fe200078e001e */
[----:B------:R-:W-:Y:S01]  /*16f0*/  LEA.HI R245, R246, R247, RZ, 0x5 ;  /* 0x000000f7f6f57211 */ /* 0x000fe200078f28ff */
[----:B------:R-:W-:Y:S01]  /*1700*/  IMAD R242, R46, -0x70, R0 ;  /* 0xffffff902ef27824 */ /* 0x000fe200078e0200 */
[----:B------:R-:W-:Y:S01]  /*1710*/  ULDC.64 UR4, c[0x0][0x208] ;  /* 0x0000820000047ab9 */ /* 0x000fe20000000a00 */
[C---:B------:R-:W-:Y:S01]  /*1720*/  IMAD R3, R0.reuse, c[0x0][0x1e4], RZ ;  /* 0x0000790000037a24 */ /* 0x040fe200078e02ff */
[----:B------:R-:W-:Y:S01]  /*1730*/  SHF.R.S32.HI R244, RZ, 0x5, R245 ;  /* 0x00000005fff47819 */ /* 0x000fe200000114f5 */
[----:B------:R-:W-:Y:S01]  /*1740*/  IMAD.WIDE.U32 R250, R0, c[0x0][0x1e0], RZ ;  /* 0x0000780000fa7a25 */ /* 0x000fe200078e00ff */
[----:B------:R-:W-:Y:S01]  /*1750*/  IADD3 R44, R242, R249, -R17 ;  /* 0x000000f9f22c7210 */ /* 0x000fe20007ffe811 */
[----:B------:R-:W-:-:S02]  /*1760*/  USHF.L.U32 UR9, UR4, 0x5, URZ ;  /* 0x0000000504097899 */ /* 0x000fc4000800063f */
[----:B------:R-:W-:Y:S01]  /*1770*/  IMAD.IADD R117, R251, 0x1, R3 ;  /* 0x00000001fb757824 */ /* 0x000fe200078e0203 */
[C---:B------:R-:W-:Y:S01]  /*1780*/  ISETP.GE.AND P2, PT, R44.reuse, 0x11, PT ;  /* 0x000000112c00780c */ /* 0x040fe20003f46270 */
[----:B----4-:R-:W-:Y:S01]  /*1790*/  IMAD.MOV.U32 R7, RZ, RZ, R31 ;  /* 0x000000ffff077224 */ /* 0x010fe200078e001f */
[----:B------:R-:W-:Y:S01]  /*17a0*/  ISETP.GE.AND P3, PT, R44, 0x1, PT ;  /* 0x000000012c00780c */ /* 0x000fe20003f66270 */
[----:B------:R-:W-:Y:S01]  /*17b0*/  IMAD.MOV.U32 R6, RZ, RZ, R28 ;  /* 0x000000ffff067224 */ /* 0x000fe200078e001c */
[----:B------:R-:W-:Y:S01]  /*17c0*/  UMOV UR8, 0x5 ;  /* 0x0000000500087882 */ /* 0x000fe20000000000 */
[C---:B-----5:R-:W-:Y:S01]  /*17d0*/  @!P6 LEA R8, P0, R20.reuse, R8, 0x1 ;  /* 0x000000081408e211 */ /* 0x060fe200078008ff */
[----:B------:R-:W-:Y:S01]  /*17e0*/  IMAD R3, R117, R23, RZ ;  /* 0x0000001775037224 */ /* 0x000fe200078e02ff */
[----:B------:R-:W-:Y:S01]  /*17f0*/  USHF.L.U64.HI UR8, UR4, UR8, UR5 ;  /* 0x0000000804087299 */ /* 0x000fe20008010205 */
[----:B------:R2:W-:Y:S01]  /*1800*/  STL.64 [R1+0x58], R6 ;  /* 0x0000580601007387 */ /* 0x0005e20000100a00 */
[----:B-1----:R-:W-:Y:S01]  /*1810*/  @!P6 LEA.HI.X R9, R20, R11, R21, 0x1, P0 ;  /* 0x0000000b1409e211 */ /* 0x002fe200000f0c15 */
[----:B------:R-:W-:Y:S01]  /*1820*/  IMAD.MOV.U32 R118, RZ, RZ, c[0x0][0x1e0] ;  /* 0x00007800ff767624 */ /* 0x000fe200078e00ff */
[----:B------:R-:W-:Y:S01]  /*1830*/  SHF.R.S32.HI R21, RZ, 0x1f, R23 ;  /* 0x0000001fff157819 */ /* 0x000fe20000011417 */
[----:B------:R-:W-:Y:S01]  /*1840*/  IMAD.MOV.U32 R248, RZ, RZ, c[0x0][0x1e4] ;  /* 0x00007900fff87624 */ /* 0x000fe200078e00ff */
[----:B------:R-:W-:Y:S01]  /*1850*/  ISETP.GE.AND P0, PT, R44, 0x21, PT ;  /* 0x000000212c00780c */ /* 0x000fe20003f06270 */
[----:B------:R-:W-:Y:S01]  /*1860*/  @!PT LDS RZ, [RZ] ;  /* 0x00000000fffff984 */ /* 0x000fe20000000800 */
[----:B------:R1:W-:Y:S01]  /*1870*/  @!P6 LDGSTS.E.BYPASS.LTC128B.128 [R241+0xa900], [R8.64], !P5 ;  /* 0x0a90000008f1efae */ /* 0x0003e2000e901d4a */
[----:B------:R-:W-:Y:S01]  /*1880*/  ISETP.GE.AND P6, PT, R20, c[0x0][0x1d4], PT ;  /* 0x0000750014007a0c */ /* 0x000fe20003fc6270 */
[----:B------:R-:W-:-:S02]  /*1890*/  IMAD R3, R21, R250, R3 ;  /* 0x000000fa15037224 */ /* 0x000fc400078e0203 */
[----:B------:R-:W0:Y:S01]  /*18a0*/  LDGDEPBAR ;  /* 0x00000000000079af */ /* 0x000e220000000000 */
[----:B------:R-:W-:-:S04]  /*18b0*/  IMAD.WIDE.U32 R10, R118, 0x20, RZ ;  /* 0x00000020760a7825 */ /* 0x000fc800078e00ff */
[----:B------:R-:W-:Y:S02]  /*18c0*/  IMAD.MOV.U32 R100, RZ, RZ, R26 ;  /* 0x000000ffff647224 */ /* 0x000fe400078e001a */
[----:B------:R-:W-:Y:S02]  /*18d0*/  IMAD.MOV.U32 R101, RZ, RZ, R27 ;  /* 0x000000ffff657224 */ /* 0x000fe400078e001b */
[----:B------:R-:W-:-:S05]  /*18e0*/  IMAD.MOV.U32 R100, RZ, RZ, R102 ;  /* 0x000000ffff647224 */ /* 0x000fca00078e0066 */
[----:B------:R-:W-:Y:S01]  /*18f0*/  STL.64 [R1+0x28], R100 ;  /* 0x0000286401007387 */ /* 0x000fe20000100a00 */
[----:B--2---:R-:W-:-:S04]  /*1900*/  IMAD.WIDE.U32 R6, R23, R250, R6 ;  /* 0x000000fa17067225 */ /* 0x004fc800078e0006 */
[----:B------:R-:W-:Y:S01]  /*1910*/  IMAD.IADD R7, R7, 0x1, R3 ;  /* 0x0000000107077824 */ /* 0x000fe200078e0203 */
[----:B------:R-:W-:Y:S01]  /*1920*/  BAR.SYNC.DEFER_BLOCKING 0x0 ;  /* 0x0000000000007b1d */ /* 0x000fe20000010000 */
[----:B------:R-:W-:Y:S02]  /*1930*/  @P2 LEA R0, P1, R118, R6, 0x4 ;  /* 0x0000000676002211 */ /* 0x000fe400078220ff */
[----:B-1----:R-:W-:Y:S02]  /*1940*/  @P3 LEA R8, P5, R6, c[0x0][0x1c8], 0x1 ;  /* 0x0000720006083a11 */ /* 0x002fe400078a08ff */
[----:B------:R-:W-:Y:S02]  /*1950*/  @P2 LEA.HI.X R3, R118, R7, R248, 0x4, P1 ;  /* 0x0000000776032211 */ /* 0x000fe400008f24f8 */
[----:B------:R-:W-:Y:S02]  /*1960*/  @P2 LEA R12, P1, R0, c[0x0][0x1c8], 0x1 ;  /* 0x00007200000c2a11 */ /* 0x000fe400078208ff */
[----:B------:R-:W-:-:S02]  /*1970*/  @P3 LEA.HI.X R9, R6, c[0x0][0x1cc], R7, 0x1, P5 ;  /* 0x0000730006093a11 */ /* 0x000fc400028f0c07 */
[----:B------:R-:W-:Y:S02]  /*1980*/  ISETP.GE.AND P5, PT, R44, 0x31, PT ;  /* 0x000000312c00780c */ /* 0x000fe40003fa6270 */
[----:B------:R-:W-:Y:S01]  /*1990*/  @P2 LEA.HI.X R13, R0, c[0x0][0x1cc], R3, 0x1, P1 ;  /* 0x00007300000d2a11 */ /* 0x000fe200008f0c03 */
[----:B------:R-:W-:Y:S01]  /*19a0*/  IMAD.SHL.U32 R3, R248, 0x20, RZ ;  /* 0x00000020f8037824 */ /* 0x000fe200078e00ff */
[----:B------:R-:W-:-:S04]  /*19b0*/  @P0 IADD3 R0, P1, R6, R10, RZ ;  /* 0x0000000a06000210 */ /* 0x000fc80007f3e0ff */
[----:B------:R-:W-:Y:S02]  /*19c0*/  @P0 IADD3.X R3, R7, R11, R3, P1, !PT ;  /* 0x0000000b07030210 */ /* 0x000fe40000ffe403 */
[----:B------:R-:W-:Y:S01]  /*19d0*/  @P0 LEA R10, P1, R0, c[0x0][0x1c8], 0x1 ;  /* 0x00007200000a0a11 */ /* 0x000fe200078208ff */
[----:B------:R-:W-:Y:S01]  /*19e0*/  @!PT LDS RZ, [RZ] ;  /* 0x00000000fffff984 */ /* 0x000fe20000000800 */
[----:B------:R-:W-:Y:S01]  /*19f0*/  @!PT LDS RZ, [RZ] ;  /* 0x00000000fffff984 */ /* 0x000fe20000000800 */
[----:B------:R-:W-:Y:S01]  /*1a00*/  @!PT LDS RZ, [RZ] ;  /* 0x00000000fffff984 */ /* 0x000fe20000000800 */
[----:B------:R1:W-:Y:S01]  /*1a10*/  @P3 LDGSTS.E.BYPASS.LTC128B.128 [R241+0x3900], [R8.64], !P6 ;  /* 0x0390000008f13fae */ /* 0x0003e2000f101d4a */
[----:B------:R-:W-:Y:S02]  /*1a20*/  ISETP.GE.AND P3, PT, R44, 0x41, PT ;  /* 0x000000412c00780c */ /* 0x000fe40003f66270 */
[----:B------:R-:W-:Y:S01]  /*1a30*/  @P0 LEA.HI.X R11, R0, c[0x0][0x1cc], R3, 0x1, P1 ;  /* 0x00007300000b0a11 */ /* 0x000fe200008f0c03 */
[----:B------:R-:W-:Y:S01]  /*1a40*/  @P5 IMAD R0, R248, 0x30, RZ ;  /* 0x00000030f8005824 */ /* 0x000fe200078e02ff */
[----:B------:R2:W-:Y:S01]  /*1a50*/  @P2 LDGSTS.E.BYPASS.LTC128B.128 [R241+0x4100], [R12.64], !P6 ;  /* 0x041000000cf12fae */ /* 0x0005e2000f101d4a */
[C---:B------:R-:W-:Y:S02]  /*1a60*/  ISETP.GE.AND P2, PT, R44.reuse, 0x51, PT ;  /* 0x000000512c00780c */ /* 0x040fe40003f46270 */
[----:B------:R-:W-:Y:S01]  /*1a70*/  ISETP.GE.AND P1, PT, R44, 0x61, PT ;  /* 0x000000612c00780c */ /* 0x000fe20003f26270 */
[----:B------:R3:W-:-:S12]  /*1a80*/  @P0 LDGSTS.E.BYPASS.LTC128B.128 [R241+0x4900], [R10.64], !P6 ;  /* 0x049000000af10fae */ /* 0x0007d8000f101d4a */
[----:B------:R-:W-:Y:S02]  /*1a90*/  @P1 IMAD R5, R248, 0x60, RZ ;  /* 0x00000060f8051824 */ /* 0x000fe400078e02ff */
[----:B-1----:R-:W-:-:S04]  /*1aa0*/  @P5 IMAD.WIDE.U32 R8, R118, 0x30, R6 ;  /* 0x0000003076085825 */ /* 0x002fc800078e0006 */
[----:B------:R-:W-:Y:S01]  /*1ab0*/  @P5 IMAD.IADD R0, R9, 0x1, R0 ;  /* 0x0000000109005824 */ /* 0x000fe200078e0200 */
[----:B------:R-:W-:-:S04]  /*1ac0*/  @P5 LEA R14, P0, R8, c[0x0][0x1c8], 0x1 ;  /* 0x00007200080e5a11 */ /* 0x000fc800078008ff */
[----:B------:R-:W-:Y:S01]  /*1ad0*/  @P5 LEA.HI.X R15, R8, c[0x0][0x1cc], R0, 0x1, P0 ;  /* 0x00007300080f5a11 */ /* 0x000fe200000f0c00 */
[----:B---3--:R-:W-:Y:S01]  /*1ae0*/  @P2 IMAD R10, R248, 0x50, RZ ;  /* 0x00000050f80a2824 */ /* 0x008fe200078e02ff */
[C---:B------:R-:W-:Y:S01]  /*1af0*/  @P3 LEA R0, P0, R118.reuse, R6, 0x6 ;  /* 0x0000000676003211 */ /* 0x040fe200078030ff */
[C---:B------:R-:W-:Y:S02]  /*1b00*/  @P2 IMAD.WIDE.U32 R8, R118.reuse, 0x50, R6 ;  /* 0x0000005076082825 */ /* 0x040fe400078e0006 */
[----:B------:R1:W-:Y:S01]  /*1b10*/  @P5 LDGSTS.E.BYPASS.LTC128B.128 [R241+0x5100], [R14.64], !P6 ;  /* 0x051000000ef15fae */ /* 0x0003e2000f101d4a */
[C---:B------:R-:W-:Y:S01]  /*1b20*/  @P3 LEA.HI.X R3, R118.reuse, R7, R248, 0x6, P0 ;  /* 0x0000000776033211 */ /* 0x040fe200000f34f8 */
[----:B------:R-:W-:Y:S01]  /*1b30*/  @P1 IMAD.WIDE.U32 R6, R118, 0x60, R6 ;  /* 0x0000006076061825 */ /* 0x000fe200078e0006 */
[----:B--2---:R-:W-:-:S04]  /*1b40*/  @P3 LEA R12, P0, R0, c[0x0][0x1c8], 0x1 ;  /* 0x00007200000c3a11 */ /* 0x004fc800078008ff */
[----:B------:R-:W-:Y:S01]  /*1b50*/  @P3 LEA.HI.X R13, R0, c[0x0][0x1cc], R3, 0x1, P0 ;  /* 0x00007300000d3a11 */ /* 0x000fe200000f0c03 */
[----:B------:R-:W-:Y:S01]  /*1b60*/  @P2 IMAD.IADD R0, R9, 0x1, R10 ;  /* 0x0000000109002824 */ /* 0x000fe200078e020a */
[----:B------:R-:W-:Y:S02]  /*1b70*/  @P2 LEA R10, P0, R8, c[0x0][0x1c8], 0x1 ;  /* 0x00007200080a2a11 */ /* 0x000fe400078008ff */
[----:B------:R-:W-:Y:S01]  /*1b80*/  LEA.HI R3, R24, R16, RZ, 0x1 ;  /* 0x0000001018037211 */ /* 0x000fe200078f08ff */
[----:B------:R1:W-:Y:S01]  /*1b90*/  @P3 LDGSTS.E.BYPASS.LTC128B.128 [R241+0x5900], [R12.64], !P6 ;  /* 0x059000000cf13fae */ /* 0x0003e2000f101d4a */
[----:B------:R-:W-:Y:S01]  /*1ba0*/  @P2 LEA.HI.X R11, R8, c[0x0][0x1cc], R0, 0x1, P0 ;  /* 0x00007300080b2a11 */ /* 0x000fe200000f0c00 */
[----:B------:R-:W-:Y:S01]  /*1bb0*/  @P1 IMAD.IADD R0, R7, 0x1, R5 ;  /* 0x0000000107001824 */ /* 0x000fe200078e0205 */
[----:B------:R-:W-:Y:S01]  /*1bc0*/  @P1 LEA R8, P0, R6, c[0x0][0x1c8], 0x1 ;  /* 0x0000720006081a11 */ /* 0x000fe200078008ff */
[----:B------:R-:W-:Y:S01]  /*1bd0*/  IMAD.SHL.U32 R5, R22, 0x40, RZ ;  /* 0x0000004016057824 */ /* 0x000fe200078e00ff */
[----:B------:R-:W-:Y:S01]  /*1be0*/  LOP3.LUT R3, R3, 0xfffffffe, RZ, 0xc0, !PT ;  /* 0xfffffffe03037812 */ /* 0x000fe200078ec0ff */
[----:B------:R2:W-:Y:S01]  /*1bf0*/  @P2 LDGSTS.E.BYPASS.LTC128B.128 [R241+0x6100], [R10.64], !P6 ;  /* 0x061000000af12fae */ /* 0x0005e2000f101d4a */
[----:B------:R-:W-:Y:S01]  /*1c00*/  @P1 LEA.HI.X R9, R6, c[0x0][0x1cc], R0, 0x1, P0 ;  /* 0x0000730006091a11 */ /* 0x000fe200000f0c00 */
[----:B------:R-:W-:Y:S01]  /*1c10*/  IMAD.SHL.U32 R0, R45, 0x40, RZ ;  /* 0x000000402d007824 */ /* 0x000fe200078e00ff */
[----:B------:R-:W-:Y:S01]  /*1c20*/  LOP3.LUT R116, R5, 0xfffffe00, RZ, 0xc0, !PT ;  /* 0xfffffe0005747812 */ /* 0x000fe200078ec0ff */
[----:B------:R-:W-:Y:S01]  /*1c30*/  IMAD.IADD R16, R16, 0x1, -R3 ;  /* 0x0000000110107824 */ /* 0x000fe200078e0a03 */
[----:B------:R-:W-:Y:S01]  /*1c40*/  LOP3.LUT P0, RZ, R45, 0x2, RZ, 0xc0, !PT ;  /* 0x000000022dff7812 */ /* 0x000fe2000780c0ff */
[----:B------:R2:W-:Y:S01]  /*1c50*/  @P1 LDGSTS.E.BYPASS.LTC128B.128 [R241+0x6900], [R8.64], !P6 ;  /* 0x0690000008f11fae */ /* 0x0005e2000f101d4a */
[----:B------:R-:W-:Y:S01]  /*1c60*/  IMAD.SHL.U32 R3, R19, 0x40, RZ ;  /* 0x0000004013037824 */ /* 0x000fe200078e00ff */
[----:B------:R-:W-:Y:S01]  /*1c70*/  LOP3.LUT R0, R0, 0x1c0, RZ, 0xc0, !PT ;  /* 0x000001c000007812 */ /* 0x000fe200078ec0ff */
[----:B------:R-:W-:Y:S01]  /*1c80*/  IMAD.SHL.U32 R7, R17, 0x8, RZ ;  /* 0x0000000811077824 */ /* 0x000fe200078e00ff */
[----:B------:R-:W0:Y:S01]  /*1c90*/  LDGDEPBAR ;  /* 0x00000000000079af */ /* 0x000e220000000000 */
[----:B------:R-:W-:Y:S01]  /*1ca0*/  IMAD.SHL.U32 R6, R16, 0x8, RZ ;  /* 0x0000000810067824 */ /* 0x000fe200078e00ff */
[----:B------:R-:W-:-:S02]  /*1cb0*/  LOP3.LUT R3, R3, 0x1c0, RZ, 0xc0, !PT ;  /* 0x000001c003037812 */ /* 0x000fc400078ec0ff */
[----:B------:R-:W-:Y:S02]  /*1cc0*/  LOP3.LUT R7, R0, 0x8, R7, 0xf8, !PT ;  /* 0x0000000800077812 */ /* 0x000fe400078ef807 */
[----:B------:R-:W-:Y:S02]  /*1cd0*/  LOP3.LUT R5, R3, 0x8, R6, 0xf8, !PT ;  /* 0x0000000803057812 */ /* 0x000fe400078ef806 */
[----:B------:R-:W-:Y:S02]  /*1ce0*/  SHF.R.U32.HI R0, RZ, 0x3, R0 ;  /* 0x00000003ff007819 */ /* 0x000fe40000011600 */
[----:B------:R-:W-:Y:S02]  /*1cf0*/  SHF.R.U32.HI R3, RZ, 0x3, R3 ;  /* 0x00000003ff037819 */ /* 0x000fe40000011603 */
[----:B------:R-:W-:Y:S01]  /*1d00*/  LOP3.LUT R0, R7, R0, RZ, 0x3c, !PT ;  /* 0x0000000007007212 */ /* 0x000fe200078e3cff */
[----:B------:R-:W-:Y:S01]  /*1d10*/  IMAD.WIDE.U32 R6, R23, c[0x0][0x208], RZ ;  /* 0x0000820017067a25 */ /* 0x000fe200078e00ff */
[----:B------:R-:W-:-:S02]  /*1d20*/  LOP3.LUT R5, R5, R3, RZ, 0x3c, !PT ;  /* 0x0000000305057212 */ /* 0x000fc400078e3cff */
[----:B------:R-:W-:Y:S01]  /*1d30*/  ISETP.GE.AND P2, PT, R20, c[0x0][0x1d4], PT ;  /* 0x0000750014007a0c */ /* 0x000fe20003f46270 */
[----:B------:R-:W-:Y:S02]  /*1d40*/  IMAD R3, R244, 0x400, R116 ;  /* 0x00000400f4037824 */ /* 0x000fe400078e0274 */
[----:B------:R-:W-:Y:S01]  /*1d50*/  IMAD R0, R16, 0x200, R0 ;  /* 0x0000020010007824 */ /* 0x000fe200078e0200 */
[----:B------:R-:W-:Y:S01]  /*1d60*/  ISETP.LT.OR P5, PT, R44, 0x1, P2 ;  /* 0x000000012c00780c */ /* 0x000fe200017a1670 */
[----:B------:R-:W-:Y:S02]  /*1d70*/  IMAD.IADD R3, R5, 0x1, R3 ;  /* 0x0000000105037824 */ /* 0x000fe400078e0203 */
[----:B------:R-:W-:Y:S01]  /*1d80*/  IMAD.SHL.U32 R119, R0, 0x2, RZ ;  /* 0x0000000200777824 */ /* 0x000fe200078e00ff */
[----:B------:R-:W-:-:S04]  /*1d90*/  DEPBAR.LE SB0, 0x1 ;  /* 0x000080400000791a */ /* 0x000fc80000000000 */
[----:B------:R-:W-:-:S04]  /*1da0*/  DEPBAR.LE SB0, 0x0 ;  /* 0x000080000000791a */ /* 0x000fc80000000000 */
[----:B------:R-:W-:Y:S01]  /*1db0*/  BAR.SYNC.DEFER_BLOCKING 0x0 ;  /* 0x0000000000007b1d */ /* 0x000fe20000010000 */
[----:B------:R-:W-:Y:S01]  /*1dc0*/  IMAD.SHL.U32 R230, R3, 0x2, RZ ;  /* 0x0000000203e67824 */ /* 0x000fe200078e00ff */
[C---:B------:R-:W-:Y:S01]  /*1dd0*/  IADD3 R0, R119.reuse, 0x3900, RZ ;  /* 0x0000390077007810 */ /* 0x040fe20007ffe0ff */
[----:B------:R-:W-:Y:S01]  /*1de0*/  IMAD.MOV.U32 R3, RZ, RZ, R46 ;  /* 0x000000ffff037224 */ /* 0x000fe200078e002e */
[----:B------:R-:W-:Y:S01]  /*1df0*/  IADD3 R234, R119, 0x3920, RZ ;  /* 0x0000392077ea7810 */ /* 0x000fe20007ffe0ff */
[--C-:B------:R-:W-:Y:S01]  /*1e00*/  IMAD R233, R2, 0x2, R230.reuse ;  /* 0x0000000202e97824 */ /* 0x100fe200078e02e6 */
[----:B------:R-:W-:Y:S01]  /*1e10*/  @P0 IADD3 R234, R0, -0x20, RZ ;  /* 0xffffffe000ea0810 */ /* 0x000fe20007ffe0ff */
[----:B------:R-:W-:Y:S02]  /*1e20*/  IMAD R0, R21, c[0x0][0x208], RZ ;  /* 0x0000820015007a24 */ /* 0x000fe400078e02ff */
[----:B------:R-:W-:Y:S01]  /*1e30*/  IMAD R231, R4, 0x2, R230 ;  /* 0x0000000204e77824 */ /* 0x000fe200078e02e6 */
[C---:B------:R-:W-:Y:S01]  /*1e40*/  IADD3 R240, R234.reuse, 0x800, RZ ;  /* 0x00000800eaf07810 */ /* 0x040fe20007ffe0ff */
[----:B------:R-:W-:Y:S01]  /*1e50*/  IMAD R0, R23, c[0x0][0x20c], R0 ;  /* 0x0000830017007a24 */ /* 0x000fe200078e0200 */
[----:B------:R-:W-:Y:S01]  /*1e60*/  IADD3 R235, R234, 0x3000, RZ ;  /* 0x00003000eaeb7810 */ /* 0x000fe20007ffe0ff */
[----:B------:R-:W-:-:S02]  /*1e70*/  IMAD R232, R2, 0x2, R231 ;  /* 0x0000000202e87824 */ /* 0x000fc400078e02e7 */
[----:B------:R-:W-:Y:S02]  /*1e80*/  IMAD.IADD R0, R7, 0x1, R0 ;  /* 0x0000000107007824 */ /* 0x000fe400078e0200 */
[----:B------:R-:W-:-:S04]  /*1e90*/  IMAD.WIDE.U32 R6, R6, 0x70, R100 ;  /* 0x0000007006067825 */ /* 0x000fc800078e0064 */
[----:B------:R-:W-:Y:S01]  /*1ea0*/  IMAD R0, R0, 0x70, RZ ;  /* 0x0000007000007824 */ /* 0x000fe200078e02ff */
[----:B--2---:R-:W-:Y:S03]  /*1eb0*/  LDSM.16.M88.4 R8, [R230+0x9100] ;  /* 0x00910000e608783b */ /* 0x004fe60000000200 */
[----:B------:R-:W-:Y:S01]  /*1ec0*/  IMAD.IADD R0, R7, 0x1, R0 ;  /* 0x0000000107007824 */ /* 0x000fe200078e0200 */
[----:B------:R-:W2:Y:S04]  /*1ed0*/  LDSM.16.M88.4 R24, [R119+0x4100] ;  /* 0x004100007718783b */ /* 0x000ea80000000200 */
[----:B-1----:R-:W1:Y:S04]  /*1ee0*/  LDSM.16.M88.4 R12, [R230+0x7100] ;  /* 0x00710000e60c783b */ /* 0x002e680000000200 */
[----:B------:R-:W3:Y:S04]  /*1ef0*/  LDSM.16.M88.4 R28, [R119+0x3900] ;  /* 0x00390000771c783b */ /* 0x000ee80000000200 */
[----:B------:R-:W4:Y:S04]  /*1f00*/  LDSM.16.M88.4 R16, [R119+0x4900] ;  /* 0x004900007710783b */ /* 0x000f280000000200 */
[----:B------:R-:W5:Y:S04]  /*1f10*/  LDSM.16.M88.4 R32, [R119+0x5100] ;  /* 0x005100007720783b */ /* 0x000f680000000200 */
[----:B------:R-:W4:Y:S04]  /*1f20*/  LDSM.16.M88.4 R36, [R119+0x5900] ;  /* 0x005900007724783b */ /* 0x000f280000000200 */
[----:B------:R-:W4:Y:S04]  /*1f30*/  LDSM.16.M88.4 R48, [R119+0x6100] ;  /* 0x006100007730783b */ /* 0x000f280000000200 */
[----:B------:R-:W4:Y:S04]  /*1f40*/  LDSM.16.M88.4 R40, [R119+0x6900] ;  /* 0x006900007728783b */ /* 0x000f280000000200 */
[----:B------:R-:W-:Y:S04]  /*1f50*/  LDSM.16.M88.4 R60, [R234] ;  /* 0x00000000ea3c783b */ /* 0x000fe80000000200 */
[----:B------:R-:W-:Y:S01]  /*1f60*/  LDSM.16.M88.4 R56, [R234+0x800] ;  /* 0x00080000ea38783b */ /* 0x000fe20000000200 */
[-C--:B--2---:R-:W-:Y:S03]  /*1f70*/  HMMA.16816.F32.BF16 R68, R8, R24.reuse, RZ ;  /* 0x000000180844723c */ /* 0x084fe600000418ff */
[----:B------:R-:W-:Y:S05]  /*1f80*/  LDSM.16.M88.4 R52, [R234+0x1000] ;  /* 0x00100000ea34783b */ /* 0x000fea0000000200 */
[C---:B-1----:R-:W-:Y:S07]  /*1f90*/  HMMA.16816.F32.BF16 R156, R12.reuse, R24, RZ ;  /* 0x000000180c9c723c */ /* 0x042fee00000418ff */
[----:B------:R-:W-:Y:S01]  /*1fa0*/  LEA R24, P1, R6, c[0x0][0x1f8], 0x1 ;  /* 0x00007e0006187a11 */ /* 0x000fe200078208ff */
[----:B---3--:R-:W-:Y:S03]  /*1fb0*/  HMMA.16816.F32.BF16 R184, R12, R28, RZ ;  /* 0x0000001c0cb8723c */ /* 0x008fe600000418ff */
[----:B------:R-:W-:-:S02]  /*1fc0*/  IADD3 R22, P0, R24, UR9, RZ ;  /* 0x0000000918167c10 */ /* 0x000fc4000ff1e0ff */
[----:B------:R-:W-:Y:S01]  /*1fd0*/  LEA.HI.X R25, R6, c[0x0][0x1fc], R0, 0x1, P1 ;  /* 0x00007f0006197a11 */ /* 0x000fe200008f0c00 */
[----:B------:R-:W-:Y:S02]  /*1fe0*/  IMAD.MOV.U32 R0, RZ, RZ, 0x40 ;  /* 0x00000040ff007424 */ /* 0x000fe400078e00ff */
[----:B------:R-:W-:Y:S01]  /*1ff0*/  HMMA.16816.F32.BF16 R180, R12, R30, RZ ;  /* 0x0000001e0cb4723c */ /* 0x000fe200000418ff */
[----:B------:R-:W-:-:S07]  /*2000*/  IADD3.X R23, R25, UR8, RZ, P0, !PT ;  /* 0x0000000819177c10 */ /* 0x000fce00087fe4ff */
[C---:B------:R-:W-:Y:S08]  /*2010*/  HMMA.16816.F32.BF16 R176, R12.reuse, R26, RZ ;  /* 0x0000001a0cb0723c */ /* 0x040ff000000418ff */
[C---:B----4-:R-:W-:Y:S08]  /*2020*/  HMMA.16816.F32.BF16 R148, R12.reuse, R16, RZ ;  /* 0x000000100c94723c */ /* 0x050ff000000418ff */
[C---:B------:R-:W-:Y:S08]  /*2030*/  HMMA.16816.F32.BF16 R172, R12.reuse, R18, RZ ;  /* 0x000000120cac723c */ /* 0x040ff000000418ff */
[C---:B-----5:R-:W-:Y:S08]  /*2040*/  HMMA.16816.F32.BF16 R144, R12.reuse, R32, RZ ;  /* 0x000000200c90723c */ /* 0x060ff000000418ff */
[C---:B------:R-:W-:Y:S08]  /*2050*/  HMMA.16816.F32.BF16 R168, R12.reuse, R34, RZ ;  /* 0x000000220ca8723c */ /* 0x040ff000000418ff */
[C---:B------:R-:W-:Y:S08]  /*2060*/  HMMA.16816.F32.BF16 R140, R12.reuse, R36, RZ ;  /* 0x000000240c8c723c */ /* 0x040ff000000418ff */
[C---:B------:R-:W-:Y:S08]  /*2070*/  HMMA.16816.F32.BF16 R160, R12.reuse, R38, RZ ;  /* 0x000000260ca0723c */ /* 0x040ff000000418ff */
[C---:B------:R-:W-:Y:S08]  /*2080*/  HMMA.16816.F32.BF16 R132, R12.reuse, R48, RZ ;  /* 0x000000300c84723c */ /* 0x040ff000000418ff */
[C---:B------:R-:W-:Y:S08]  /*2090*/  HMMA.16816.F32.BF16 R152, R12.reuse, R50, RZ ;  /* 0x000000320c98723c */ /* 0x040ff000000418ff */
[C---:B------:R-:W-:Y:S08]  /*20a0*/  HMMA.16816.F32.BF16 R128, R12.reuse, R40, RZ ;  /* 0x000000280c80723c */ /* 0x040ff000000418ff */
[----:B------:R-:W-:Y:S07]  /*20b0*/  HMMA.16816.F32.BF16 R136, R12, R42, RZ ;  /* 0x0000002a0c88723c */ /* 0x000fee00000418ff */
[----:B------:R-:W-:Y:S01]  /*20c0*/  IADD3 R14, P1, R22, UR9, RZ ;  /* 0x00000009160e7c10 */ /* 0x000fe2000ff3e0ff */
[----:B------:R-:W-:Y:S03]  /*20d0*/  HMMA.16816.F32.BF16 R72, R8, R16, RZ ;  /* 0x000000100848723c */ /* 0x000fe600000418ff */
[----:B------:R-:W-:-:S02]  /*20e0*/  IADD3 R12, P0, R14, UR9, RZ ;  /* 0x000000090e0c7c10 */ /* 0x000fc4000ff1e0ff */
[----:B------:R-:W-:Y:S02]  /*20f0*/  IADD3.X R15, R23, UR8, RZ, P1, !PT ;  /* 0x00000008170f7c10 */ /* 0x000fe40008ffe4ff */
[----:B------:R-:W-:Y:S01]  /*2100*/  IADD3 R6, P3, R12, UR9, RZ ;  /* 0x000000090c067c10 */ /* 0x000fe2000ff7e0ff */
[C---:B------:R-:W-:Y:S01]  /*2110*/  HMMA.16816.F32.BF16 R80, R8.reuse, R36, RZ ;  /* 0x000000240850723c */ /* 0x040fe200000418ff */
[----:B------:R-:W-:Y:S02]  /*2120*/  IADD3.X R13, R15, UR8, RZ, P0, !PT ;  /* 0x000000080f0d7c10 */ /* 0x000fe400087fe4ff */
[----:B------:R-:W-:Y:S02]  /*2130*/  ISETP.LT.OR P1, PT, R44, 0x11, P2 ;  /* 0x000000112c00780c */ /* 0x000fe40001721670 */
[----:B------:R-:W-:Y:S02]  /*2140*/  IADD3.X R7, R13, UR8, RZ, P3, !PT ;  /* 0x000000080d077c10 */ /* 0x000fe40009ffe4ff */
[----:B------:R-:W-:Y:S01]  /*2150*/  IADD3 R20, P0, R6, UR9, RZ ;  /* 0x0000000906147c10 */ /* 0x000fe2000ff1e0ff */
[----:B------:R-:W-:Y:S01]  /*2160*/  HMMA.16816.F32.BF16 R112, R8, R18, RZ ;  /* 0x000000120870723c */ /* 0x000fe200000418ff */
[----:B------:R-:W1:Y:S01]  /*2170*/  LDSM.16.M88.4 R16, [R233+0x9100] ;  /* 0x00910000e910783b */ /* 0x000e620000000200 */
[----:B------:R-:W-:-:S02]  /*2180*/  ISETP.LT.OR P3, PT, R44, 0x21, P2 ;  /* 0x000000212c00780c */ /* 0x000fc40001761670 */
[----:B------:R-:W-:Y:S02]  /*2190*/  IADD3.X R21, R7, UR8, RZ, P0, !PT ;  /* 0x0000000807157c10 */ /* 0x000fe400087fe4ff */
[C---:B------:R-:W-:Y:S02]  /*21a0*/  ISETP.LT.OR P0, PT, R44.reuse, 0x31, P2 ;  /* 0x000000312c00780c */ /* 0x040fe40001701670 */
[C---:B------:R-:W-:Y:S01]  /*21b0*/  HMMA.16816.F32.BF16 R164, R8.reuse, R38, RZ ;  /* 0x0000002608a4723c */ /* 0x040fe200000418ff */
[----:B------:R-:W2:Y:S07]  /*21c0*/  LDSM.16.M88.4 R36, [R234+0x2000] ;  /* 0x00200000ea24783b */ /* 0x000eae0000000200 */
[C---:B------:R-:W-:Y:S08]  /*21d0*/  HMMA.16816.F32.BF16 R88, R8.reuse, R48, RZ ;  /* 0x000000300858723c */ /* 0x040ff000000418ff */
[C---:B------:R-:W-:Y:S01]  /*21e0*/  HMMA.16816.F32.BF16 R192, R8.reuse, R50, RZ ;  /* 0x0000003208c0723c */ /* 0x040fe200000418ff */
[----:B------:R-:W3:Y:S07]  /*21f0*/  LDSM.16.M88.4 R48, [R234+0x1800] ;  /* 0x00180000ea30783b */ /* 0x000eee0000000200 */
[C---:B------:R-:W-:Y:S08]  /*2200*/  HMMA.16816.F32.BF16 R64, R8.reuse, R28, RZ ;  /* 0x0000001c0840723c */ /* 0x040ff000000418ff */
[C---:B------:R-:W-:Y:S08]  /*2210*/  HMMA.16816.F32.BF16 R76, R8.reuse, R32, RZ ;  /* 0x00000020084c723c */ /* 0x040ff000000418ff */
[C---:B------:R-:W-:Y:S01]  /*2220*/  HMMA.16816.F32.BF16 R96, R8.reuse, R30, RZ ;  /* 0x0000001e0860723c */ /* 0x040fe200000418ff */
[----:B------:R-:W-:Y:S07]  /*2230*/  LDSM.16.M88.4 R28, [R234+0x3000] ;  /* 0x00300000ea1c783b */ /* 0x000fee0000000200 */
[C---:B------:R-:W-:Y:S01]  /*2240*/  HMMA.16816.F32.BF16 R124, R8.reuse, R34, RZ ;  /* 0x00000022087c723c */ /* 0x040fe200000418ff */
[----:B------:R-:W4:Y:S07]  /*2250*/  LDSM.16.M88.4 R32, [R234+0x2800] ;  /* 0x00280000ea20783b */ /* 0x000f2e0000000200 */
[C---:B------:R-:W-:Y:S08]  /*2260*/  HMMA.16816.F32.BF16 R92, R8.reuse, R40, RZ ;  /* 0x00000028085c723c */ /* 0x040ff000000418ff */
[C---:B------:R-:W-:Y:S08]  /*2270*/  HMMA.16816.F32.BF16 R84, R8.reuse, R26, RZ ;  /* 0x0000001a0854723c */ /* 0x040ff000000418ff */
[----:B------:R-:W-:Y:S01]  /*2280*/  HMMA.16816.F32.BF16 R188, R8, R42, RZ ;  /* 0x0000002a08bc723c */ /* 0x000fe200000418ff */
[----:B------:R-:W5:Y:S04]  /*2290*/  LDSM.16.M88.4 R8, [R233+0x7100] ;  /* 0x00710000e908783b */ /* 0x000f680000000200 */
[----:B------:R-:W-:Y:S01]  /*22a0*/  @!PT LDS RZ, [RZ] ;  /* 0x00000000fffff984 */ /* 0x000fe20000000800 */
[----:B------:R-:W-:Y:S01]  /*22b0*/  @!PT LDS RZ, [RZ] ;  /* 0x00000000fffff984 */ /* 0x000fe20000000800 */
[----:B------:R-:W-:Y:S01]  /*22c0*/  @!PT LDS RZ, [RZ] ;  /* 0x00000000fffff984 */ /* 0x000fe20000000800 */
[----:B------:R3:W-:Y:S01]  /*22d0*/  LDGSTS.E.BYPASS.LTC128B.128 [R241+0x100], [R24.64], !P5 ;  /* 0x0010000018f17fae */ /* 0x0007e2000e901d4a */
[----:B------:R-:W-:-:S02]  /*22e0*/  ISETP.LT.OR P5, PT, R44, 0x41, P2 ;  /* 0x000000412c00780c */ /* 0x000fc400017a1670 */
[----:B-1----:R-:W-:Y:S01]  /*22f0*/  HMMA.16816.F32.BF16 R120, R16, R60, R64 ;  /* 0x0000003c1078723c */ /* 0x002fe20000041840 */
[----:B------:R1:W-:Y:S01]  /*2300*/  LDGSTS.E.BYPASS.LTC128B.128 [R241+0x900], [R22.64], !P1 ;  /* 0x0090000016f17fae */ /* 0x0003e2000c901d4a */
[----:B------:R-:W-:-:S03]  /*2310*/  LOP3.LUT P1, RZ, R45, 0x4, RZ, 0xc0, !PT ;  /* 0x000000042dff7812 */ /* 0x000fc6000782c0ff */
[----:B------:R1:W-:Y:S01]  /*2320*/  LDGSTS.E.BYPASS.LTC128B.128 [R241+0x1100], [R14.64], !P3 ;  /* 0x011000000ef17fae */ /* 0x0003e2000d901d4a */
[C---:B------:R-:W-:Y:S02]  /*2330*/  ISETP.LT.OR P3, PT, R44.reuse, 0x51, P2 ;  /* 0x000000512c00780c */ /* 0x040fe40001761670 */
[----:B------:R-:W-:Y:S01]  /*2340*/  ISETP.LT.OR P2, PT, R44, 0x61, P2 ;  /* 0x000000612c00780c */ /* 0x000fe20001741670 */
[----:B------:R1:W-:Y:S01]  /*2350*/  LDGSTS.E.BYPASS.LTC128B.128 [R241+0x1900], [R12.64], !P0 ;  /* 0x019000000cf17fae */ /* 0x0003e2000c101d4a */
[----:B------:R-:W-:Y:S01]  /*2360*/  SEL R0, R0, 0xffffffc0, !P1 ;  /* 0xffffffc000007807 */ /* 0x000fe20004800000 */
[----:B--2---:R-:W-:Y:S02]  /*2370*/  HMMA.16816.F32.BF16 R40, R16, R36, R80 ;  /* 0x000000241028723c */ /* 0x004fe40000041850 */
[----:B------:R2:W-:Y:S02]  /*2380*/  LDGSTS.E.BYPASS.LTC128B.128 [R241+0x2100], [R6.64], !P5 ;  /* 0x0210000006f17fae */ /* 0x0005e4000e901d4a */
[----:B------:R-:W-:-:S02]  /*2390*/  IMAD.IADD R229, R119, 0x1, R0 ;  /* 0x0000000177e57824 */ /* 0x000fc400078e0200 */
[----:B------:R-:W-:Y:S01]  /*23a0*/  IMAD.IADD R228, R0, 0x1, R234 ;  /* 0x0000000100e47824 */ /* 0x000fe200078e02ea */
[----:B------:R-:W-:Y:S01]  /*23b0*/  LOP3.LUT R0, R5, R116, RZ, 0xfc, !PT ;  /* 0x0000007405007212 */ /* 0x000fe200078efcff */
[----:B------:R2:W-:Y:S01]  /*23c0*/  LDGSTS.E.BYPASS.LTC128B.128 [R241+0x2900], [R20.64], !P3 ;  /* 0x0290000014f17fae */ /* 0x0005e2000d901d4a */
[C---:B------:R-:W-:Y:S08]  /*23d0*/  HMMA.16816.F32.BF16 R108, R16.reuse, R56, R68 ;  /* 0x00000038106c723c */ /* 0x040ff00000041844 */
[----:B------:R-:W-:Y:S01]  /*23e0*/  HMMA.16816.F32.BF16 R104, R16, R52, R72 ;  /* 0x000000341068723c */ /* 0x000fe20000041848 */
[----:B-1----:R-:W-:-:S07]  /*23f0*/  IADD3 R12, P0, R20, UR9, RZ ;  /* 0x00000009140c7c10 */ /* 0x002fce000ff1e0ff */
[----:B---3--:R-:W-:Y:S01]  /*2400*/  HMMA.16816.F32.BF16 R24, R16, R62, R96 ;  /* 0x0000003e1018723c */ /* 0x008fe20000041860 */
[----:B------:R-:W-:Y:S02]  /*2410*/  IADD3.X R13, R21, UR8, RZ, P0, !PT ;  /* 0x00000008150d7c10 */ /* 0x000fe400087fe4ff */
[----:B------:R-:W-:-:S03]  /*2420*/  ISETP.GE.AND P0, PT, R3, 0x2, PT ;  /* 0x000000020300780c */ /* 0x000fc60003f06270 */
[----:B------:R1:W-:Y:S02]  /*2430*/  LDGSTS.E.BYPASS.LTC128B.128 [R241+0x3100], [R12.64], !P2 ;  /* 0x031000000cf17fae */ /* 0x0003e4000d101d4a */
[C---:B------:R-:W-:Y:S02]  /*2440*/  HMMA.16816.F32.BF16 R224, R16.reuse, R58, R84 ;  /* 0x0000003a10e0723c */ /* 0x040fe40000041854 */
[----:B--2---:R-:W-:Y:S04]  /*2450*/  LDSM.16.M88.4 R20, [R231+0x9100] ;  /* 0x00910000e714783b */ /* 0x004fe80000000200 */
[----:B------:R-:W-:Y:S02]  /*2460*/  LDSM.16.M88.4 R80, [R229+0x3900] ;  /* 0x00390000e550783b */ /* 0x000fe40000000200 */
[C---:B------:R-:W-:Y:S02]  /*2470*/  HMMA.16816.F32.BF16 R204, R16.reuse, R50, R124 ;  /* 0x0000003210cc723c */ /* 0x040fe4000004187c */
[----:B------:R-:W2:Y:S04]  /*2480*/  LDSM.16.M88.4 R64, [R229+0x5900] ;  /* 0x00590000e540783b */ /* 0x000ea80000000200 */
[----:B------:R-:W3:Y:S02]  /*2490*/  LDSM.16.M88.4 R72, [R229+0x4900] ;  /* 0x00490000e548783b */ /* 0x000ee40000000200 */
[C---:B------:R-:W-:Y:S02]  /*24a0*/  HMMA.16816.F32.BF16 R100, R16.reuse, R48, R76 ;  /* 0x000000301064723c */ /* 0x040fe4000004184c */
[----:B------:R-:W2:Y:S04]  /*24b0*/  LDSM.16.M88.4 R68, [R229+0x5100] ;  /* 0x00510000e544783b */ /* 0x000ea80000000200 */
[----:B------:R-:W2:Y:S02]  /*24c0*/  LDSM.16.M88.4 R84, [R229+0x6100] ;  /* 0x00610000e554783b */ /* 0x000ea40000000200 */
[C---:B----4-:R-:W-:Y:S02]  /*24d0*/  HMMA.16816.F32.BF16 R88, R16.reuse, R32, R88 ;  /* 0x000000201058723c */ /* 0x050fe40000041858 */
[----:B------:R-:W4:Y:S04]  /*24e0*/  LDSM.16.M88.4 R96, [R229+0x6900] ;  /* 0x00690000e560783b */ /* 0x000f280000000200 */
[----:B------:R-:W2:Y:S02]  /*24f0*/  LDSM.16.M88.4 R76, [R229+0x4100] ;  /* 0x00410000e54c783b */ /* 0x000ea40000000200 */
[C---:B------:R-:W-:Y:S02]  /*2500*/  HMMA.16816.F32.BF16 R92, R16.reuse, R28, R92 ;  /* 0x0000001c105c723c */ /* 0x040fe4000004185c */
[----:B------:R-:W-:Y:S04]  /*2510*/  LDSM.16.M88.4 R44, [R228+0x800] ;  /* 0x00080000e42c783b */ /* 0x000fe80000000200 */
[----:B-1----:R-:W-:Y:S02]  /*2520*/  LDSM.16.M88.4 R12, [R232+0x7100] ;  /* 0x00710000e80c783b */ /* 0x002fe40000000200 */
[C---:B------:R-:W-:Y:S02]  /*2530*/  HMMA.16816.F32.BF16 R220, R16.reuse, R54, R112 ;  /* 0x0000003610dc723c */ /* 0x040fe40000041870 */
[----:B------:R-:W0:Y:S06]  /*2540*/  LDGDEPBAR ;  /* 0x00000000000079af */ /* 0x000e2c0000000000 */
[C---:B------:R-:W-:Y:S08]  /*2550*/  HMMA.16816.F32.BF16 R124, R16.reuse, R38, R164 ;  /* 0x00000026107c723c */ /* 0x040ff000000418a4 */
[C---:B------:R-:W-:Y:S08]  /*2560*/  HMMA.16816.F32.BF16 R200, R16.reuse, R34, R192 ;  /* 0x0000002210c8723c */ /* 0x040ff000000418c0 */
[----:B------:R-:W-:Y:S01]  /*2570*/  HMMA.16816.F32.BF16 R188, R16, R30, R188 ;  /* 0x0000001e10bc723c */ /* 0x000fe200000418bc */
[----:B------:R-:W1:Y:S07]  /*2580*/  LDSM.16.M88.4 R16, [R231+0x7100] ;  /* 0x00710000e710783b */ /* 0x000e6e0000000200 */
[C---:B-----5:R-:W-:Y:S08]  /*2590*/  HMMA.16816.F32.BF16 R184, R8.reuse, R60, R184 ;  /* 0x0000003c08b8723c */ /* 0x060ff000000418b8 */
        /* <DEDUP_REMOVED lines=13> */
[C---:B------:R-:W-:Y:S01]  /*2670*/  HMMA.16816.F32.BF16 R180, R8.reuse, R34, R152 ;  /* 0x0000002208b4723c */ /* 0x040fe20000041898 */
[----:B------:R-:W-:Y:S07]  /*2680*/  LDSM.16.M88.4 R32, [R228+0x2000] ;  /* 0x00200000e420783b */ /* 0x000fee0000000200 */
[----:B------:R-:W-:Y:S01]  /*2690*/  HMMA.16816.F32.BF16 R172, R8, R30, R136 ;  /* 0x0000001e08ac723c */ /* 0x000fe20000041888 */
[----:B------:R-:W5:Y:S04]  /*26a0*/  LDSM.16.M88.4 R8, [R232+0x9100] ;  /* 0x00910000e808783b */ /* 0x000f680000000200 */
[----:B------:R-:W-:Y:S03]  /*26b0*/  LDSM.16.M88.4 R28, [R228+0x2800] ;  /* 0x00280000e41c783b */ /* 0x000fe60000000200 */
[C---:B--2---:R-:W-:Y:S01]  /*26c0*/  HMMA.16816.F32.BF16 R148, R20.reuse, R64, R40 ;  /* 0x000000401494723c */ /* 0x044fe20000041828 */
[----:B------:R-:W2:Y:S07]  /*26d0*/  LDSM.16.M88.4 R40, [R228+0x1000] ;  /* 0x00100000e428783b */ /* 0x000eae0000000200 */
[----:B------:R-:W-:Y:S01]  /*26e0*/  HMMA.16816.F32.BF16 R140, R20, R82, R24 ;  /* 0x00000052148c723c */ /* 0x000fe20000041818 */
[----:B------:R-:W1:Y:S01]  /*26f0*/  LDSM.16.M88.4 R24, [R228+0x3000] ;  /* 0x00300000e418783b */ /* 0x000e620000000200 */
[----:B------:R-:W-:-:S06]  /*2700*/  DEPBAR.LE SB0, 0x0 ;  /* 0x000080000000791a */ /* 0x000fcc0000000000 */
[C---:B---3--:R-:W-:Y:S08]  /*2710*/  HMMA.16816.F32.BF16 R160, R20.reuse, R72, R104 ;  /* 0x0000004814a0723c */ /* 0x048ff00000041868 */
[C---:B------:R-:W-:Y:S08]  /*2720*/  HMMA.16816.F32.BF16 R152, R20.reuse, R68, R100 ;  /* 0x000000441498723c */ /* 0x040ff00000041864 */
[C---:B------:R-:W-:Y:S08]  /*2730*/  HMMA.16816.F32.BF16 R144, R20.reuse, R84, R88 ;  /* 0x000000541490723c */ /* 0x040ff00000041858 */
[C---:B----4-:R-:W-:Y:S08]  /*2740*/  HMMA.16816.F32.BF16 R112, R20.reuse, R96, R92 ;  /* 0x000000601470723c */ /* 0x050ff0000004185c */
[C---:B------:R-:W-:Y:S08]  /*2750*/  HMMA.16816.F32.BF16 R168, R20.reuse, R80, R120 ;  /* 0x0000005014a8723c */ /* 0x040ff00000041878 */
[C---:B------:R-:W-:Y:S08]  /*2760*/  HMMA.16816.F32.BF16 R164, R20.reuse, R76, R108 ;  /* 0x0000004c14a4723c */ /* 0x040ff0000004186c */
[----:B------:R-:W-:Y:S08]  /*2770*/  HMMA.16816.F32.BF16 R136, R20, R78, R224 ;  /* 0x0000004e1488723c */ /* 0x000ff000000418e0 */
[C---:B-1----:R-:W-:Y:S08]  /*2780*/  HMMA.16816.F32.BF16 R104, R16.reuse, R80, R184 ;  /* 0x000000501068723c */ /* 0x042ff000000418b8 */
[C---:B------:R-:W-:Y:S08]  /*2790*/  HMMA.16816.F32.BF16 R100, R16.reuse, R82, R60 ;  /* 0x000000521064723c */ /* 0x040ff0000004183c */
[C---:B------:R-:W-:Y:S08]  /*27a0*/  HMMA.16816.F32.BF16 R92, R16.reuse, R76, R192 ;  /* 0x0000004c105c723c */ /* 0x040ff000000418c0 */
[----:B------:R-:W-:Y:S08]  /*27b0*/  HMMA.16816.F32.BF16 R88, R16, R78, R56 ;  /* 0x0000004e1058723c */ /* 0x000ff00000041838 */
        /* <DEDUP_REMOVED lines=19> */
[C---:B-----5:R-:W-:Y:S08]  /*28f0*/  HMMA.16816.F32.BF16 R168, R8.reuse, R48, R168 ;  /* 0x0000003008a8723c */ /* 0x060ff000000418a8 */
[C---:B------:R-:W-:Y:S08]  /*2900*/  HMMA.16816.F32.BF16 R140, R8.reuse, R50, R140 ;  /* 0x00000032088c723c */ /* 0x040ff0000004188c */
[C---:B------:R-:W-:Y:S08]  /*2910*/  HMMA.16816.F32.BF16 R164, R8.reuse, R44, R164 ;  /* 0x0000002c08a4723c */ /* 0x040ff000000418a4 */
[----:B------:R-:W-:Y:S08]  /*2920*/  HMMA.16816.F32.BF16 R136, R8, R46, R136 ;  /* 0x0000002e0888723c */ /* 0x000ff00000041888 */
        /* <DEDUP_REMOVED lines=25> */
[----:B------:R-:W-:Y:S06]  /*2ac0*/  @!UPT UIADD3 URZ, URZ, URZ, URZ ;  /* 0x0000003f3f3ff290 */ /* 0x000fec000fffe03f */
[----:B------:R-:W-:Y:S11]  /*2ad0*/  @!P0 BRA `(.L_x_601) ;  /* 0x0000021000008947 */ /* 0x000ff60003800000 */
[----:B------:R-:W2:Y:S01]  /*2ae0*/  LDL.64 R226, [R1+0x58] ;  /* 0x0000580001e27983 */ /* 0x000ea20000100a00 */
[----:B------:R-:W-:Y:S01]  /*2af0*/  IADD3 R3, R3, -0x2, RZ ;  /* 0xfffffffe03037810 */ /* 0x000fe20007ffe0ff */
[----:B------:R-:W-:-:S03]  /*2b00*/  IMAD.SHL.U32 R16, R118, 0x20, RZ ;  /* 0x0000002076107824 */ /* 0x000fc600078e00ff */
[----:B------:R-:W-:Y:S01]  /*2b10*/  SHF.R.S32.HI R6, RZ, 0x1f, R3 ;  /* 0x0000001fff067819 */ /* 0x000fe20000011403 */
[----:B------:R-:W-:Y:S02]  /*2b20*/  IMAD R5, R117, R3, RZ ;  /* 0x0000000375057224 */ /* 0x000fe400078e02ff */
[----:B--2---:R-:W-:-:S04]  /*2b30*/  IMAD.WIDE.U32 R8, R3, R250, R226 ;  /* 0x000000fa03087225 */ /* 0x004fc800078e00e2 */
        /* <DEDUP_REMOVED lines=27> */
.L_x_601:
[----:B------:R-:W-:Y:S01]  /*2cf0*/  FMUL.FTZ R3, R45, c[0x0][0x320] ;  /* 0x0000c8002d037a20 */ /* 0x000fe20000410000 */
[-C--:B---3--:R-:W-:Y:S01]  /*2d00*/  LEA.HI R6, R246, R247.reuse, RZ, 0x2 ;  /* 0x000000f7f6067211 */ /* 0x088fe200078f10ff */
[----:B------:R-:W-:Y:S01]  /*2d10*/  FMUL.FTZ R5, R121, c[0x0][0x320] ;  /* 0x0000c80079057a20 */ /* 0x000fe20000410000 */
[----:B------:R-:W-:Y:S01]  /*2d20*/  SHF.R.S32.HI R7, RZ, 0x1f, R244 ;  /* 0x0000001fff077819 */ /* 0x000fe200000114f4 */
[----:B------:R1:W-:Y:S01]  /*2d30*/  MUFU.TANH R177, R3 ;  /* 0x0000000300b17308 */ /* 0x0003e20000002400 */
[----:B------:R-:W-:Y:S01]  /*2d40*/  LOP3.LUT R6, R6, 0xfffffffc, RZ, 0xc0, !PT ;  /* 0xfffffffc06067812 */ /* 0x000fe200078ec0ff */
[----:B------:R-:W-:Y:S01]  /*2d50*/  FMUL.FTZ R8, R122, c[0x0][0x320] ;  /* 0x0000c8007a087a20 */ /* 0x000fe20000410000 */
[----:B------:R-:W-:Y:S01]  /*2d60*/  LEA.HI R7, R7, R244, RZ, 0x2 ;  /* 0x000000f407077211 */ /* 0x000fe200078f10ff */
[----:B------:R-:W-:Y:S01]  /*2d70*/  FMUL.FTZ R12, R123, c[0x0][0x320] ;  /* 0x0000c8007b0c7a20 */ /* 0x000fe20000410000 */
[----:B------:R-:W-:Y:S01]  /*2d80*/  IADD3 R6, -R6, R247, RZ ;  /* 0x000000f706067210 */ /* 0x000fe20007ffe1ff */
[----:B------:R-:W-:Y:S01]  /*2d90*/  STL [R1+0xa0], R241 ;  /* 0x0000a0f101007387 */ /* 0x000fe20000100800 */
[----:B------:R-:W-:Y:S01]  /*2da0*/  LOP3.LUT R9, R7, 0xffffffc, RZ, 0xc0, !PT ;  /* 0x0ffffffc07097812 */ /* 0x000fe200078ec0ff */
[----:B------:R-:W-:Y:S01]  /*2db0*/  MUFU.TANH R29, R5 ;  /* 0x00000005001d7308 */ /* 0x000fe20000002400 */
[----:B------:R-:W-:Y:S01]  /*2dc0*/  IMAD.MOV.U32 R214, RZ, RZ, R249 ;  /* 0x000000ffffd67224 */ /* 0x000fe200078e00f9 */
[----:B------:R-:W-:Y:S01]  /*2dd0*/  STL [R1+0x9c], R240 ;  /* 0x00009cf001007387 */ /* 0x000fe20000100800 */
[----:B------:R-:W-:-:S02]  /*2de0*/  IMAD.MOV.U32 R211, RZ, RZ, R252 ;  /* 0x000000ffffd37224 */ /* 0x000fc400078e00fc */
[----:B------:R-:W-:Y:S01]  /*2df0*/  IMAD.IADD R11, R244, 0x1, -R9 ;  /* 0x00000001f40b7824 */ /* 0x000fe200078e0a09 */
[----:B------:R-:W-:Y:S01]  /*2e00*/  STL [R1+0x98], R239 ;  /* 0x000098ef01007387 */ /* 0x000fe20000100800 */
[----:B------:R-:W-:Y:S02]  /*2e10*/  FMUL.FTZ R20, R110, c[0x0][0x320] ;  /* 0x0000c8006e147a20 */ /* 0x000fe40000410000 */
[----:B-1----:R-:W-:Y:S01]  /*2e20*/  FMUL.FTZ R3, R104, c[0x0][0x320] ;  /* 0x0000c80068037a20 */ /* 0x002fe20000410000 */
[----:B------:R-:W-:Y:S01]  /*2e30*/  STL [R1+0x94], R238 ;  /* 0x000094ee01007387 */ /* 0x000fe20000100800 */
[----:B------:R-:W-:Y:S02]  /*2e40*/  FMUL.FTZ R21, R111, c[0x0][0x320] ;  /* 0x0000c8006f157a20 */ /* 0x000fe40000410000 */
[----:B------:R1:W-:Y:S01]  /*2e50*/  MUFU.TANH R176, R3 ;  /* 0x0000000300b07308 */ /* 0x0003e20000002400 */
[----:B------:R-:W-:Y:S01]  /*2e60*/  STL [R1+0x90], R237 ;  /* 0x000090ed01007387 */ /* 0x000fe20000100800 */
[----:B------:R-:W-:-:S03]  /*2e70*/  IMAD.SHL.U32 R224, R0, 0x2, RZ ;  /* 0x0000000200e07824 */ /* 0x000fc600078e00ff */
[----:B------:R-:W-:Y:S01]  /*2e80*/  STL [R1+0x8c], R236 ;  /* 0x00008cec01007387 */ /* 0x000fe20000100800 */
[--C-:B------:R-:W-:Y:S02]  /*2e90*/  IMAD R225, R4, 0x2, R224.reuse ;  /* 0x0000000204e17824 */ /* 0x100fe400078e02e0 */
[C---:B------:R-:W-:Y:S01]  /*2ea0*/  IMAD R227, R2.reuse, 0x2, R224 ;  /* 0x0000000202e37824 */ /* 0x040fe200078e02e0 */
[----:B------:R-:W-:Y:S02]  /*2eb0*/  STL [R1+0x88], R235 ;  /* 0x000088eb01007387 */ /* 0x000fe40000100800 */
[----:B------:R-:W-:Y:S02]  /*2ec0*/  LEA R226, R2, R225, 0x1 ;  /* 0x000000e102e27211 */ /* 0x000fe400078e08ff */
[----:B------:R-:W-:Y:S01]  /*2ed0*/  STL [R1+0x84], R234 ;  /* 0x000084ea01007387 */ /* 0x000fe20000100800 */
[----:B-1----:R-:W-:-:S03]  /*2ee0*/  FMUL.FTZ R3, R105, c[0x0][0x320] ;  /* 0x0000c80069037a20 */ /* 0x002fc60000410000 */
[----:B------:R-:W-:Y:S01]  /*2ef0*/  STL [R1+0x80], R233 ;  /* 0x000080e901007387 */ /* 0x000fe20000100800 */
[----:B------:R1:W2:Y:S03]  /*2f00*/  MUFU.TANH R22, R3 ;  /* 0x0000000300167308 */ /* 0x0002a60000002400 */
[----:B------:R-:W-:Y:S04]  /*2f10*/  STL [R1+0x7c], R232 ;  /* 0x00007ce801007387 */ /* 0x000fe80000100800 */
[----:B------:R-:W-:Y:S04]  /*2f20*/  STL [R1+0x78], R231 ;  /* 0x000078e701007387 */ /* 0x000fe80000100800 */
[----:B------:R-:W-:Y:S04]  /*2f30*/  STL [R1+0x74], R230 ;  /* 0x000074e601007387 */ /* 0x000fe80000100800 */
[----:B------:R-:W-:Y:S01]  /*2f40*/  STL [R1+0x70], R229 ;  /* 0x000070e501007387 */ /* 0x000fe20000100800 */
[----:B-1----:R-:W-:-:S03]  /*2f50*/  FMUL.FTZ R3, R100, c[0x0][0x320] ;  /* 0x0000c80064037a20 */ /* 0x002fc60000410000 */
[----:B------:R-:W-:Y:S01]  /*2f60*/  STL [R1+0x6c], R228 ;  /* 0x00006ce401007387 */ /* 0x000fe20000100800 */
[----:B------:R1:W3:Y:S03]  /*2f70*/  MUFU.TANH R23, R3 ;  /* 0x0000000300177308 */ /* 0x0002e60000002400 */
[----:B------:R-:W-:Y:S04]  /*2f80*/  STL [R1+0x68], R119 ;  /* 0x0000687701007387 */ /* 0x000fe80000100800 */
[----:B------:R-:W-:Y:S04]  /*2f90*/  STL [R1+0xa4], R243 ;  /* 0x0000a4f301007387 */ /* 0x000fe80000100800 */
[----:B------:R-:W0:Y:S01]  /*2fa0*/  LDGDEPBAR ;  /* 0x00000000000079af */ /* 0x000e220000000000 */
[----:B-1----:R-:W-:-:S04]  /*2fb0*/  FMUL.FTZ R3, R101, c[0x0][0x320] ;  /* 0x0000c80065037a20 */ /* 0x002fc80000410000 */
[----:B------:R1:W4:Y:S02]  /*2fc0*/  MUFU.TANH R25, R3 ;  /* 0x0000000300197308 */ /* 0x0003240000002400 */
[----:B-1----:R-:W-:-:S06]  /*2fd0*/  FMUL.FTZ R3, R92, c[0x0][0x320] ;  /* 0x0000c8005c037a20 */ /* 0x002fcc0000410000 */
[----:B------:R1:W-:Y:S02]  /*2fe0*/  MUFU.TANH R173, R3 ;  /* 0x0000000300ad7308 */ /* 0x0003e40000002400 */
[----:B-1----:R-:W-:-:S06]  /*2ff0*/  FMUL.FTZ R3, R93, c[0x0][0x320] ;  /* 0x0000c8005d037a20 */ /* 0x002fcc0000410000 */
[----:B------:R1:W-:Y:S02]  /*3000*/  MUFU.TANH R118, R3 ;  /* 0x0000000300767308 */ /* 0x0003e40000002400 */
[----:B-1----:R-:W-:-:S06]  /*3010*/  FMUL.FTZ R3, R88, c[0x0][0x320] ;  /* 0x0000c80058037a20 */ /* 0x002fcc0000410000 */
[----:B------:R1:W1:Y:S02]  /*3020*/  MUFU.TANH R117, R3 ;  /* 0x0000000300757308 */ /* 0x0002640000002400 */
[----:B-1----:R-:W-:-:S06]  /*3030*/  FMUL.FTZ R3, R89, c[0x0][0x320] ;  /* 0x0000c80059037a20 */ /* 0x002fcc0000410000 */
[----:B------:R1:W1:Y:S02]  /*3040*/  MUFU.TANH R92, R3 ;  /* 0x00000003005c7308 */ /* 0x0002640000002400 */
[----:B-1----:R-:W-:-:S06]  /*3050*/  FMUL.FTZ R3, R80, c[0x0][0x320] ;  /* 0x0000c80050037a20 */ /* 0x002fcc0000410000 */
[----:B------:R1:W1:Y:S02]  /*3060*/  MUFU.TANH R97, R3 ;  /* 0x0000000300617308 */ /* 0x0002640000002400 */
        /* <DEDUP_REMOVED lines=17> */
[----:B------:R-:W-:Y:S08]  /*3180*/  MUFU.TANH R61, R12 ;  /* 0x0000000c003d7308 */ /* 0x000ff00000002400 */
        /* <DEDUP_REMOVED lines=21> */
[----:B------:R1:W-:Y:S02]  /*32e0*/  MUFU.TANH R186, R3 ;  /* 0x0000000300ba7308 */ /* 0x0003e40000002400 */
        /* <DEDUP_REMOVED lines=116> */
[----:B-1----:R-:W-:-:S05]  /*3a30*/  LOP3.LUT R3, R245, 0xffffffe0, RZ, 0xc0, !PT ;  /* 0xffffffe0f5037812 */ /* 0x002fca00078ec0ff */
[----:B------:R-:W-:-:S05]  /*3a40*/  IMAD.IADD R3, R247, 0x1, -R3 ;  /* 0x00000001f7037824 */ /* 0x000fca00078e0a03 */
[----:B------:R-:W-:-:S04]  /*3a50*/  SHF.R.S32.HI R5, RZ, 0x1f, R3 ;  /* 0x0000001fff057819 */ /* 0x000fc80000011403 */
[----:B------:R-:W-:Y:S02]  /*3a60*/  LEA.HI R7, R5, R3, RZ, 0x2 ;  /* 0x0000000305077211 */ /* 0x000fe400078f10ff */
[----:B------:R-:W-:Y:S02]  /*3a70*/  LEA.HI R5, R6, R6, RZ, 0x1 ;  /* 0x0000000606057211 */ /* 0x000fe400078f08ff */
[----:B------:R-:W-:Y:S02]  /*3a80*/  LEA.HI.SX32 R8, R7, R243, 0x1e ;  /* 0x000000f307087211 */ /* 0x000fe400078ff2ff */
[C---:B------:R-:W-:Y:S01]  /*3a90*/  LOP3.LUT R10, R5.reuse, 0x1ffffffe, RZ, 0xc0, !PT ;  /* 0x1ffffffe050a7812 */ /* 0x040fe200078ec0ff */
[----:B------:R-:W-:Y:S01]  /*3aa0*/  IMAD.SHL.U32 R9, R5, 0x20, RZ ;  /* 0x0000002005097824 */ /* 0x000fe200078e00ff */
[----:B------:R-:W-:Y:S01]  /*3ab0*/  LOP3.LUT R7, R7, 0x7ffffffc, RZ, 0xc0, !PT ;  /* 0x7ffffffc07077812 */ /* 0x000fe200078ec0ff */
[----:B------:R-:W-:-:S03]  /*3ac0*/  IMAD R5, R11, 0x10, R8 ;  /* 0x000000100b057824 */ /* 0x000fc600078e0208 */
[----:B------:R-:W-:Y:S02]  /*3ad0*/  LOP3.LUT R8, R9, 0xffffffc0, RZ, 0xc0, !PT ;  /* 0xffffffc009087812 */ /* 0x000fe400078ec0ff */
[----:B------:R-:W-:Y:S02]  /*3ae0*/  IADD3 R9, R6, -R10, RZ ;  /* 0x8000000a06097210 */ /* 0x000fe40007ffe0ff */
[----:B------:R-:W-:Y:S01]  /*3af0*/  IADD3 R7, R3, -R7, RZ ;  /* 0x8000000703077210 */ /* 0x000fe20007ffe0ff */
[----:B------:R-:W-:Y:S02]  /*3b00*/  IMAD.IADD R6, R8, 0x1, R5 ;  /* 0x0000000108067824 */ /* 0x000fe400078e0205 */
[----:B------:R-:W-:Y:S02]  /*3b10*/  IMAD.IADD R3, R214, 0x1, R242 ;  /* 0x00000001d6037824 */ /* 0x000fe400078e02f2 */
[----:B------:R-:W-:Y:S02]  /*3b20*/  IMAD R13, R9, 0x8, R6 ;  /* 0x00000008090d7824 */ /* 0x000fe400078e0206 */
[----:B------:R-:W-:-:S02]  /*3b30*/  IMAD.SHL.U32 R14, R7, 0x2, RZ ;  /* 0x00000002070e7824 */ /* 0x000fc400078e00ff */
[----:B------:R-:W-:Y:S01]  /*3b40*/  @P4 IMAD.HI.U32 R6, R13, c[0x0][0x2c8], RZ ;  /* 0x0000b2000d064a27 */ /* 0x000fe200078e00ff */
[----:B------:R1:W-:Y:S03]  /*3b50*/  STL [R1+0x18], R13 ;  /* 0x0000180d01007387 */ /* 0x0003e60000100800 */
[----:B------:R-:W-:Y:S01]  /*3b60*/  IMAD.MOV.U32 R12, RZ, RZ, R13 ;  /* 0x000000ffff0c7224 */ /* 0x000fe200078e000d */
[----:B------:R-:W-:Y:S01]  /*3b70*/  @P4 SHF.R.U32.HI R12, RZ, c[0x0][0x2cc], R6 ;  /* 0x0000b300ff0c4a19 */ /* 0x000fe20000011606 */
[----:B------:R-:W-:Y:S01]  /*3b80*/  FMUL.FTZ R5, R170, c[0x0][0x320] ;  /* 0x0000c800aa057a20 */ /* 0x000fe20000410000 */
[----:B------:R-:W-:Y:S01]  /*3b90*/  IADD3 R6, -R14, 0x1, R3 ;  /* 0x000000010e067810 */ /* 0x000fe20007ffe103 */
[----:B------:R2:W-:Y:S01]  /*3ba0*/  STL [R1+0x1c], R14 ;  /* 0x00001c0e01007387 */ /* 0x0005e20000100800 */
[----:B------:R-:W-:Y:S01]  /*3bb0*/  FMUL.FTZ R7, R109, c[0x0][0x320] ;  /* 0x0000c8006d077a20 */ /* 0x000fe20000410000 */
[----:B------:R1:W-:Y:S01]  /*3bc0*/  MUFU.TANH R19, R5 ;  /* 0x0000000500137308 */ /* 0x0003e20000002400 */
[----:B------:R-:W-:Y:S01]  /*3bd0*/  FMUL.FTZ R9, R115, c[0x0][0x320] ;  /* 0x0000c80073097a20 */ /* 0x000fe20000410000 */
[----:B------:R-:W3:Y:S04]  /*3be0*/  SHFL.IDX PT, R8, R12, RZ, 0x1c1f ;  /* 0x001c1fff0c087589 */ /* 0x000ee800000e0000 */
[----:B------:R-:W4:Y:S02]  /*3bf0*/  SHFL.IDX PT, R11, R12, 0x3, 0x1c1f ;  /* 0x007c1f000c0b7f89 */ /* 0x000f2400000e0000 */
[----:B------:R-:W-:Y:S02]  /*3c00*/  MUFU.TANH R7, R7 ;  /* 0x0000000700077308 */ /* 0x000fe40000002400 */
[----:B------:R-:W4:Y:S01]  /*3c10*/  SHFL.IDX PT, R10, R12, 0x2, 0x1c1f ;  /* 0x005c1f000c0a7f89 */ /* 0x000f2200000e0000 */
[----:B-1----:R-:W-:-:S02]  /*3c20*/  IMAD.IADD R13, R6, 0x1, -R211 ;  /* 0x00000001060d7824 */ /* 0x002fc400078e0ad3 */
[----:B------:R-:W-:-:S04]  /*3c30*/  FMUL.FTZ R5, R171, c[0x0][0x320] ;  /* 0x0000c800ab057a20 */ /* 0x000fc80000410000 */
[----:B------:R1:W-:Y:S01]  /*3c40*/  MUFU.TANH R18, R5 ;  /* 0x0000000500127308 */ /* 0x0003e20000002400 */
[----:B--2---:R-:W-:Y:S01]  /*3c50*/  IADD3 R14, -R14, R3, RZ ;  /* 0x000000030e0e7210 */ /* 0x004fe20007ffe1ff */
[C---:B---3--:R-:W-:Y:S02]  /*3c60*/  IMAD.IADD R3, R13.reuse, 0x1, R8 ;  /* 0x000000010d037824 */ /* 0x048fe400078e0208 */
[----:B----4-:R-:W-:-:S03]  /*3c70*/  IMAD.IADD R6, R13, 0x1, R11 ;  /* 0x000000010d067824 */ /* 0x010fc600078e020b */
[----:B------:R-:W-:-:S04]  /*3c80*/  IMNMX R3, R14, R3, PT ;  /* 0x000000030e037217 */ /* 0x000fc80003800200 */
[C---:B------:R-:W-:Y:S02]  /*3c90*/  ISETP.GT.AND P2, PT, R3.reuse, 0x1, PT ;  /* 0x000000010300780c */ /* 0x040fe40003f44270 */
[C---:B------:R-:W-:Y:S01]  /*3ca0*/  ISETP.GT.AND P1, PT, R3.reuse, 0x8, PT ;  /* 0x000000080300780c */ /* 0x040fe20003f24270 */
[----:B-1----:R-:W-:Y:S01]  /*3cb0*/  FMUL.FTZ R5, R112, c[0x0][0x320] ;  /* 0x0000c80070057a20 */ /* 0x002fe20000410000 */
[C---:B------:R-:W-:Y:S02]  /*3cc0*/  ISETP.GT.AND P3, PT, R3.reuse, RZ, PT ;  /* 0x000000ff0300720c */ /* 0x040fe40003f64270 */
[----:B------:R-:W-:Y:S01]  /*3cd0*/  ISETP.GT.AND P0, PT, R3, 0x9, PT ;  /* 0x000000090300780c */ /* 0x000fe20003f04270 */
[----:B------:R1:W-:Y:S01]  /*3ce0*/  MUFU.TANH R17, R5 ;  /* 0x0000000500117308 */ /* 0x0003e20000002400 */
[----:B------:R-:W-:Y:S02]  /*3cf0*/  FSEL R22, R22, -INF , P2 ;  /* 0xff80000016167808 */ /* 0x000fe40001000000 */
[----:B------:R-:W-:-:S02]  /*3d00*/  FSEL R23, R23, -INF , P1 ;  /* 0xff80000017177808 */ /* 0x000fc40000800000 */
[C---:B------:R-:W-:Y:S02]  /*3d10*/  ISETP.GT.AND P2, PT, R3.reuse, 0x18, PT ;  /* 0x000000180300780c */ /* 0x040fe40003f44270 */
[C---:B------:R-:W-:Y:S02]  /*3d20*/  ISETP.GT.AND P1, PT, R3.reuse, 0x19, PT ;  /* 0x000000190300780c */ /* 0x040fe40003f24270 */
[----:B------:R-:W-:Y:S02]  /*3d30*/  FSEL R11, R176, -INF , P3 ;  /* 0xff800000b00b7808 */ /* 0x000fe40001800000 */
[C---:B------:R-:W-:Y:S02]  /*3d40*/  ISETP.GT.AND P3, PT, R3.reuse, 0x11, PT ;  /* 0x000000110300780c */ /* 0x040fe40003f64270 */
[----:B------:R-:W-:Y:S02]  /*3d50*/  ISETP.GT.AND P5, PT, R3, 0x10, PT ;  /* 0x000000100300780c */ /* 0x000fe40003fa4270 */
[----:B------:R-:W-:Y:S01]  /*3d60*/  FSEL R25, R25, -INF , P0 ;  /* 0xff80000019197808 */ /* 0x000fe20000000000 */
[----:B-1----:R-:W-:Y:S01]  /*3d70*/  FMUL.FTZ R5, R113, c[0x0][0x320] ;  /* 0x0000c80071057a20 */ /* 0x002fe20000410000 */
[----:B------:R-:W-:-:S02]  /*3d80*/  ISETP.GT.AND P0, PT, R3, 0x20, PT ;  /* 0x000000200300780c */ /* 0x000fc40003f04270 */
[----:B------:R-:W-:Y:S01]  /*3d90*/  FSEL R91, R117, -INF , P2 ;  /* 0xff800000755b7808 */ /* 0x000fe20001000000 */
[----:B------:R1:W-:Y:S01]  /*3da0*/  MUFU.TANH R16, R5 ;  /* 0x0000000500107308 */ /* 0x0003e20000002400 */
[----:B------:R-:W-:Y:S02]  /*3db0*/  FSEL R92, R92, -INF , P1 ;  /* 0xff8000005c5c7808 */ /* 0x000fe40000800000 */
[C---:B------:R-:W-:Y:S02]  /*3dc0*/  ISETP.GT.AND P2, PT, R3.reuse, 0x29, PT ;  /* 0x000000290300780c */ /* 0x040fe40003f44270 */
[----:B------:R-:W-:Y:S02]  /*3dd0*/  ISETP.GT.AND P1, PT, R3, 0x30, PT ;  /* 0x000000300300780c */ /* 0x000fe40003f24270 */
[----:B------:R-:W-:Y:S02]  /*3de0*/  FSEL R89, R118, -INF , P3 ;  /* 0xff80000076597808 */ /* 0x000fe40001800000 */
[----:B------:R-:W-:-:S02]  /*3df0*/  FSEL R88, R173, -INF , P5 ;  /* 0xff800000ad587808 */ /* 0x000fc40002800000 */
[C---:B------:R-:W-:Y:S02]  /*3e00*/  ISETP.GT.AND P3, PT, R3.reuse, 0x28, PT ;  /* 0x000000280300780c */ /* 0x040fe40003f64270 */
[----:B------:R-:W-:Y:S02]  /*3e10*/  ISETP.GT.AND P5, PT, R3, 0x21, PT ;  /* 0x000000210300780c */ /* 0x000fe40003fa4270 */
[----:B------:R-:W-:Y:S01]  /*3e20*/  FSEL R97, R97, -INF , P0 ;  /* 0xff80000061617808 */ /* 0x000fe20000000000 */
[----:B-1----:R-:W-:Y:S01]  /*3e30*/  FMUL.FTZ R5, R114, c[0x0][0x320] ;  /* 0x0000c80072057a20 */ /* 0x002fe20000410000 */
[----:B------:R-:W-:Y:S02]  /*3e40*/  ISETP.GT.AND P0, PT, R3, 0x31, PT ;  /* 0x000000310300780c */ /* 0x000fe40003f04270 */
[----:B------:R-:W-:Y:S01]  /*3e50*/  FSEL R140, R104, -INF , P2 ;  /* 0xff800000688c7808 */ /* 0x000fe20001000000 */
[----:B------:R1:W-:Y:S01]  /*3e60*/  MUFU.TANH R49, R5 ;  /* 0x0000000500317308 */ /* 0x0003e20000002400 */
[----:B------:R-:W-:-:S02]  /*3e70*/  FSEL R153, R100, -INF , P1 ;  /* 0xff80000064997808 */ /* 0x000fc40000800000 */
[C---:B------:R-:W-:Y:S02]  /*3e80*/  ISETP.GT.AND P2, PT, R3.reuse, 0x40, PT ;  /* 0x000000400300780c */ /* 0x040fe40003f44270 */
[----:B------:R-:W-:Y:S02]  /*3e90*/  ISETP.GT.AND P1, PT, R3, 0x41, PT ;  /* 0x000000410300780c */ /* 0x000fe40003f24270 */
[----:B------:R-:W-:Y:S02]  /*3ea0*/  FSEL R139, R116, -INF , P3 ;  /* 0xff800000748b7808 */ /* 0x000fe40001800000 */
[----:B------:R-:W-:Y:S02]  /*3eb0*/  FSEL R99, R99, -INF , P5 ;  /* 0xff80000063637808 */ /* 0x000fe40002800000 */
[C---:B------:R-:W-:Y:S02]  /*3ec0*/  ISETP.GT.AND P3, PT, R3.reuse, 0x39, PT ;  /* 0x000000390300780c */ /* 0x040fe40003f64270 */
[----:B------:R-:W-:-:S02]  /*3ed0*/  ISETP.GT.AND P5, PT, R3, 0x38, PT ;  /* 0x000000380300780c */ /* 0x000fc40003fa4270 */
[----:B------:R-:W-:Y:S01]  /*3ee0*/  FSEL R156, R156, -INF , P0 ;  /* 0xff8000009c9c7808 */ /* 0x000fe20000000000 */
[----:B-1----:R-:W-:Y:S01]  /*3ef0*/  FMUL.FTZ R5, R152, c[0x0][0x320] ;  /* 0x0000c80098057a20 */ /* 0x002fe20000410000 */
[----:B------:R-:W-:Y:S02]  /*3f00*/  ISETP.GT.AND P0, PT, R3, 0x48, PT ;  /* 0x000000480300780c */ /* 0x000fe40003f04270 */
[----:B------:R-:W-:Y:S01]  /*3f10*/  FSEL R171, R93, -INF , P2 ;  /* 0xff8000005dab7808 */ /* 0x000fe20001000000 */
[----:B------:R1:W2:Y:S01]  /*3f20*/  MUFU.TANH R15, R5 ;  /* 0x00000005000f7308 */ /* 0x0002a20000002400 */
[----:B------:R-:W-:Y:S02]  /*3f30*/  FSEL R172, R172, -INF , P1 ;  /* 0xff800000acac7808 */ /* 0x000fe40000800000 */
[C---:B------:R-:W-:Y:S02]  /*3f40*/  ISETP.GT.AND P2, PT, R3.reuse, 0x51, PT ;  /* 0x000000510300780c */ /* 0x040fe40003f44270 */
[----:B------:R-:W-:-:S02]  /*3f50*/  ISETP.GT.AND P1, PT, R3, 0x58, PT ;  /* 0x000000580300780c */ /* 0x000fc40003f24270 */
[----:B------:R-:W-:Y:S02]  /*3f60*/  FSEL R158, R158, -INF , P3 ;  /* 0xff8000009e9e7808 */ /* 0x000fe40001800000 */
[----:B------:R-:W-:Y:S02]  /*3f70*/  FSEL R157, R157, -INF , P5 ;  /* 0xff8000009d9d7808 */ /* 0x000fe40002800000 */
[C---:B------:R-:W-:Y:S02]  /*3f80*/  ISETP.GT.AND P3, PT, R3.reuse, 0x50, PT ;  /* 0x000000500300780c */ /* 0x040fe40003f64270 */
[C---:B------:R-:W-:Y:S02]  /*3f90*/  ISETP.GT.AND P5, PT, R3.reuse, 0x49, PT ;  /* 0x000000490300780c */ /* 0x040fe40003fa4270 */
[----:B------:R-:W-:Y:S01]  /*3fa0*/  FSEL R174, R174, -INF , P0 ;  /* 0xff800000aeae7808 */ /* 0x000fe20000000000 */
[----:B-1----:R-:W-:Y:S01]  /*3fb0*/  FMUL.FTZ R5, R108, c[0x0][0x320] ;  /* 0x0000c8006c057a20 */ /* 0x002fe20000410000 */
[----:B------:R-:W-:-:S02]  /*3fc0*/  ISETP.GT.AND P0, PT, R3, 0x59, PT ;  /* 0x000000590300780c */ /* 0x000fc40003f04270 */
[----:B------:R-:W-:Y:S01]  /*3fd0*/  FSEL R207, R86, -INF , P2 ;  /* 0xff80000056cf7808 */ /* 0x000fe20001000000 */
[----:B------:R1:W3:Y:S01]  /*3fe0*/  MUFU.TANH R8, R5 ;  /* 0x0000000500087308 */ /* 0x0002e20000002400 */
        /* <DEDUP_REMOVED lines=8> */
[----:B-1----:R-:W-:Y:S01]  /*4070*/  IMAD.IADD R5, R13, 0x1, R10 ;  /* 0x000000010d057824 */ /* 0x002fe200078e020a */
[----:B------:R-:W-:Y:S01]  /*4080*/  FSEL R236, R33, -INF , P2 ;  /* 0xff80000021ec7808 */ /* 0x000fe20001000000 */
[----:B------:R-:W1:Y:S01]  /*4090*/  MUFU.TANH R10, R9 ;  /* 0x00000009000a7308 */ /* 0x000e620000002400 */
[----:B------:R-:W-:Y:S01]  /*40a0*/  FSEL R235, R177, -INF , P1 ;  /* 0xff800000b1eb7808 */ /* 0x000fe20000800000 */
[----:B------:R-:W-:Y:S01]  /*40b0*/  LDSM.16.MT88.4 R84, [R226+0x900] ;  /* 0x00090000e254783b */ /* 0x000fe20000004200 */
[----:B------:R-:W-:-:S02]  /*40c0*/  IMNMX R5, R14, R5, PT ;  /* 0x000000050e057217 */ /* 0x000fc40003800200 */
[----:B------:R-:W-:Y:S02]  /*40d0*/  FSEL R196, R80, -INF , P3 ;  /* 0xff80000050c47808 */ /* 0x000fe40001800000 */
[C---:B------:R-:W-:Y:S01]  /*40e0*/  ISETP.GT.AND P0, PT, R5.reuse, RZ, PT ;  /* 0x000000ff0500720c */ /* 0x040fe20003f04270 */
[----:B------:R-:W-:Y:S01]  /*40f0*/  MUFU.TANH R9, R21 ;  /* 0x0000001500097308 */ /* 0x000fe20000002400 */
[C---:B------:R-:W-:Y:S02]  /*4100*/  ISETP.GT.AND P2, PT, R5.reuse, 0x9, PT ;  /* 0x000000090500780c */ /* 0x040fe40003f44270 */
[----:B------:R-:W-:Y:S02]  /*4110*/  ISETP.GT.AND P1, PT, R5, 0x10, PT ;  /* 0x000000100500780c */ /* 0x000fe40003f24270 */
[----:B------:R-:W-:Y:S02]  /*4120*/  FSEL R199, R81, -INF , P5 ;  /* 0xff80000051c77808 */ /* 0x000fe40002800000 */
[----:B------:R-:W-:-:S02]  /*4130*/  ISETP.GT.AND P3, PT, R5, 0x8, PT ;  /* 0x000000080500780c */ /* 0x000fc40003f64270 */
[C---:B------:R-:W-:Y:S02]  /*4140*/  ISETP.GT.AND P5, PT, R5.reuse, 0x1, PT ;  /* 0x000000010500780c */ /* 0x040fe40003fa4270 */
[----:B------:R-:W-:Y:S02]  /*4150*/  FSEL R24, R24, -INF , P0 ;  /* 0xff80000018187808 */ /* 0x000fe40000000000 */
[----:B------:R-:W-:Y:S02]  /*4160*/  ISETP.GT.AND P0, PT, R5, 0x11, PT ;  /* 0x000000110500780c */ /* 0x000fe40003f04270 */
[----:B------:R-:W-:Y:S02]  /*4170*/  FSEL R28, R28, -INF , P2 ;  /* 0xff8000001c1c7808 */ /* 0x000fe40001000000 */
[----:B------:R-:W-:Y:S02]  /*4180*/  FSEL R31, R31, -INF , P1 ;  /* 0xff8000001f1f7808 */ /* 0x000fe40000800000 */
[----:B------:R-:W-:-:S02]  /*4190*/  ISETP.GT.AND P2, PT, R5, 0x20, PT ;  /* 0x000000200500780c */ /* 0x000fc40003f44270 */
[----:B------:R-:W-:Y:S02]  /*41a0*/  ISETP.GT.AND P1, PT, R5, 0x21, PT ;  /* 0x000000210500780c */ /* 0x000fe40003f24270 */
[----:B------:R-:W-:Y:S02]  /*41b0*/  FSEL R27, R27, -INF , P3 ;  /* 0xff8000001b1b7808 */ /* 0x000fe40001800000 */
[----:B------:R-:W-:Y:S02]  /*41c0*/  FSEL R26, R26, -INF , P5 ;  /* 0xff8000001a1a7808 */ /* 0x000fe40002800000 */
[C---:B------:R-:W-:Y:S02]  /*41d0*/  ISETP.GT.AND P3, PT, R5.reuse, 0x19, PT ;  /* 0x000000190500780c */ /* 0x040fe40003f64270 */
[----:B------:R-:W-:Y:S02]  /*41e0*/  ISETP.GT.AND P5, PT, R5, 0x18, PT ;  /* 0x000000180500780c */ /* 0x000fe40003fa4270 */
[----:B------:R-:W-:-:S02]  /*41f0*/  FSEL R32, R32, -INF , P0 ;  /* 0xff80000020207808 */ /* 0x000fc40000000000 */
[C---:B------:R-:W-:Y:S02]  /*4200*/  ISETP.GT.AND P0, PT, R5.reuse, 0x28, PT ;  /* 0x000000280500780c */ /* 0x040fe40003f04270 */
[----:B------:R-:W-:Y:S02]  /*4210*/  FSEL R96, R96, -INF , P2 ;  /* 0xff80000060607808 */ /* 0x000fe40001000000 */
[----:B------:R-:W-:Y:S02]  /*4220*/  FSEL R98, R98, -INF , P1 ;  /* 0xff80000062627808 */ /* 0x000fe40000800000 */
[C---:B------:R-:W-:Y:S02]  /*4230*/  ISETP.GT.AND P2, PT, R5.reuse, 0x31, PT ;  /* 0x000000310500780c */ /* 0x040fe40003f44270 */
[----:B------:R-:W-:Y:S02]  /*4240*/  ISETP.GT.AND P1, PT, R5, 0x38, PT ;  /* 0x000000380500780c */ /* 0x000fe40003f24270 */
[----:B------:R-:W-:-:S02]  /*4250*/  FSEL R35, R35, -INF , P3 ;  /* 0xff80000023237808 */ /* 0x000fc40001800000 */
[----:B------:R-:W-:Y:S02]  /*4260*/  FSEL R33, R72, -INF , P5 ;  /* 0xff80000048217808 */ /* 0x000fe40002800000 */
[C---:B------:R-:W-:Y:S02]  /*4270*/  ISETP.GT.AND P3, PT, R5.reuse, 0x30, PT ;  /* 0x000000300500780c */ /* 0x040fe40003f64270 */
[----:B------:R-:W-:Y:S02]  /*4280*/  ISETP.GT.AND P5, PT, R5, 0x29, PT ;  /* 0x000000290500780c */ /* 0x000fe40003fa4270 */
[----:B------:R-:W-:Y:S02]  /*4290*/  FSEL R141, R69, -INF , P0 ;  /* 0xff800000458d7808 */ /* 0x000fe40000000000 */
[----:B------:R-:W-:Y:S02]  /*42a0*/  ISETP.GT.AND P0, PT, R5, 0x39, PT ;  /* 0x000000390500780c */ /* 0x000fe40003f04270 */
[----:B------:R-:W-:-:S02]  /*42b0*/  FSEL R151, R60, -INF , P2 ;  /* 0xff8000003c977808 */ /* 0x000fc40001000000 */
[----:B------:R-:W-:Y:S02]  /*42c0*/  FSEL R155, R44, -INF , P1 ;  /* 0xff8000002c9b7808 */ /* 0x000fe40000800000 */
[C---:B------:R-:W-:Y:S02]  /*42d0*/  ISETP.GT.AND P2, PT, R5.reuse, 0x48, PT ;  /* 0x000000480500780c */ /* 0x040fe40003f44270 */
[----:B------:R-:W-:Y:S02]  /*42e0*/  ISETP.GT.AND P1, PT, R5, 0x49, PT ;  /* 0x000000490500780c */ /* 0x000fe40003f24270 */
[----:B--2---:R-:W-:Y:S02]  /*42f0*/  FSEL R150, R15, -INF , P3 ;  /* 0xff8000000f967808 */ /* 0x004fe40001800000 */
[----:B------:R-:W-:Y:S02]  /*4300*/  FSEL R142, R65, -INF , P5 ;  /* 0xff800000418e7808 */ /* 0x000fe40002800000 */
[----:B------:R-:W-:-:S02]  /*4310*/  ISETP.GT.AND P3, PT, R5, 0x41, PT ;  /* 0x000000410500780c */ /* 0x000fc40003f64270 */
[----:B------:R-:W-:Y:S02]  /*4320*/  ISETP.GT.AND P5, PT, R5, 0x40, PT ;  /* 0x000000400500780c */ /* 0x000fe40003fa4270 */
[----:B------:R-:W-:Y:S02]  /*4330*/  FSEL R160, R43, -INF , P0 ;  /* 0xff8000002ba07808 */ /* 0x000fe40000000000 */
[----:B------:R-:W-:Y:S02]  /*4340*/  ISETP.GT.AND P0, PT, R5, 0x50, PT ;  /* 0x000000500500780c */ /* 0x000fe40003f04270 */
[----:B------:R-:W-:Y:S02]  /*4350*/  FSEL R170, R40, -INF , P2 ;  /* 0xff80000028aa7808 */ /* 0x000fe40001000000 */
[----:B------:R-:W-:Y:S02]  /*4360*/  FSEL R173, R39, -INF , P1 ;  /* 0xff80000027ad7808 */ /* 0x000fe40000800000 */
[----:B------:R-:W-:-:S02]  /*4370*/  ISETP.GT.AND P2, PT, R5, 0x59, PT ;  /* 0x000000590500780c */ /* 0x000fc40003f44270 */
[----:B------:R-:W-:Y:S02]  /*4380*/  ISETP.GT.AND P1, PT, R5, 0x60, PT ;  /* 0x000000600500780c */ /* 0x000fe40003f24270 */
[----:B------:R-:W-:Y:S02]  /*4390*/  IMNMX R3, R14, R6, PT ;  /* 0x000000060e037217 */ /* 0x000fe40003800200 */
[----:B------:R-:W-:Y:S02]  /*43a0*/  FSEL R168, R41, -INF , P3 ;  /* 0xff80000029a87808 */ /* 0x000fe40001800000 */
[----:B------:R-:W-:Y:S02]  /*43b0*/  FSEL R165, R42, -INF , P5 ;  /* 0xff8000002aa57808 */ /* 0x000fe40002800000 */
[C---:B------:R-:W-:Y:S01]  /*43c0*/  ISETP.GT.AND P3, PT, R5.reuse, 0x58, PT ;  /* 0x000000580500780c */ /* 0x040fe20003f64270 */
[----:B------:R-:W-:Y:S01]  /*43d0*/  LDSM.16.MT88.4 R40, [R225+0x100] ;  /* 0x00010000e128783b */ /* 0x000fe20000004200 */
[----:B------:R-:W-:-:S02]  /*43e0*/  ISETP.GT.AND P5, PT, R5, 0x51, PT ;  /* 0x000000510500780c */ /* 0x000fc40003fa4270 */
[----:B------:R-:W-:Y:S02]  /*43f0*/  FSEL R187, R38, -INF , P0 ;  /* 0xff80000026bb7808 */ /* 0x000fe40000000000 */
[----:B------:R-:W-:Y:S02]  /*4400*/  ISETP.GT.AND P0, PT, R5, 0x61, PT ;  /* 0x000000610500780c */ /* 0x000fe40003f04270 */
[----:B------:R-:W-:Y:S02]  /*4410*/  FSEL R193, R29, -INF , P2 ;  /* 0xff8000001dc17808 */ /* 0x000fe40001000000 */
[----:B------:R-:W-:Y:S02]  /*4420*/  FSEL R194, R17, -INF , P1 ;  /* 0xff80000011c27808 */ /* 0x000fe40000800000 */
[C---:B------:R-:W-:Y:S02]  /*4430*/  ISETP.GT.AND P2, PT, R3.reuse, RZ, PT ;  /* 0x000000ff0300720c */ /* 0x040fe40003f44270 */
[----:B------:R-:W-:-:S02]  /*4440*/  ISETP.GT.AND P1, PT, R3, 0x1, PT ;  /* 0x000000010300780c */ /* 0x000fc40003f24270 */
[----:B------:R-:W-:Y:S02]  /*4450*/  FSEL R190, R30, -INF , P3 ;  /* 0xff8000001ebe7808 */ /* 0x000fe40001800000 */
[----:B------:R-:W-:Y:S02]  /*4460*/  FSEL R188, R34, -INF , P5 ;  /* 0xff80000022bc7808 */ /* 0x000fe40002800000 */
[C---:B------:R-:W-:Y:S02]  /*4470*/  ISETP.GT.AND P3, PT, R5.reuse, 0x69, PT ;  /* 0x000000690500780c */ /* 0x040fe40003f64270 */
[----:B------:R-:W-:Y:S02]  /*4480*/  ISETP.GT.AND P5, PT, R5, 0x68, PT ;  /* 0x000000680500780c */ /* 0x000fe40003fa4270 */
[----:B------:R-:W-:Y:S02]  /*4490*/  FSEL R206, R16, -INF , P0 ;  /* 0xff80000010ce7808 */ /* 0x000fe40000000000 */
[----:B------:R-:W-:-:S02]  /*44a0*/  ISETP.GT.AND P0, PT, R3, 0x8, PT ;  /* 0x000000080300780c */ /* 0x000fc40003f04270 */
[----:B------:R-:W-:Y:S02]  /*44b0*/  FSEL R19, R19, -INF , P2 ;  /* 0xff80000013137808 */ /* 0x000fe40001000000 */
[----:B------:R-:W-:Y:S02]  /*44c0*/  FSEL R18, R18, -INF , P1 ;  /* 0xff80000012127808 */ /* 0x000fe40000800000 */
[----:B------:R-:W-:Y:S02]  /*44d0*/  FMNMX.FTZ R5, R11, R22, !PT ;  /* 0x000000160b057209 */ /* 0x000fe40007810000 */
[----:B------:R-:W-:Y:S02]  /*44e0*/  FSEL R231, R7, -INF , P3 ;  /* 0xff80000007e77808 */ /* 0x000fe40001800000 */
[----:B---3--:R-:W-:Y:S02]  /*44f0*/  FSEL R232, R8, -INF , P5 ;  /* 0xff80000008e87808 */ /* 0x008fe40002800000 */
[----:B------:R-:W-:-:S02]  /*4500*/  FMNMX.FTZ R7, R24, R26, !PT ;  /* 0x0000001a18077209 */ /* 0x000fc40007810000 */
[----:B------:R-:W-:Y:S02]  /*4510*/  ISETP.GT.AND P5, PT, R3, 0x9, PT ;  /* 0x000000090300780c */ /* 0x000fe40003fa4270 */
[----:B------:R-:W-:Y:S02]  /*4520*/  FSEL R15, R57, -INF , P0 ;  /* 0xff800000390f7808 */ /* 0x000fe40000000000 */
[----:B------:R-:W-:Y:S02]  /*4530*/  FMNMX.FTZ R8, R19, R18, !PT ;  /* 0x0000001213087209 */ /* 0x000fe40007810000 */
[----:B------:R-:W-:Y:S02]  /*4540*/  FMNMX.FTZ R5, R23, R5, !PT ;  /* 0x0000000517057209 */ /* 0x000fe40007810000 */
[----:B------:R-:W-:Y:S02]  /*4550*/  FMNMX.FTZ R7, R27, R7, !PT ;  /* 0x000000071b077209 */ /* 0x000fe40007810000 */
[----:B------:R-:W-:-:S02]  /*4560*/  ISETP.GT.AND P3, PT, R3, 0x10, PT ;  /* 0x000000100300780c */ /* 0x000fc40003f64270 */
[----:B------:R-:W-:Y:S02]  /*4570*/  FSEL R29, R56, -INF , P5 ;  /* 0xff800000381d7808 */ /* 0x000fe40002800000 */
[----:B------:R-:W-:Y:S02]  /*4580*/  FMNMX.FTZ R8, R15, R8, !PT ;  /* 0x000000080f087209 */ /* 0x000fe40007810000 */
[----:B------:R-:W-:Y:S02]  /*4590*/  FMNMX.FTZ R5, R25, R5, !PT ;  /* 0x0000000519057209 */ /* 0x000fe40007810000 */
[----:B------:R-:W-:Y:S02]  /*45a0*/  FMNMX.FTZ R7, R28, R7, !PT ;  /* 0x000000071c077209 */ /* 0x000fe40007810000 */
[----:B------:R-:W-:Y:S02]  /*45b0*/  ISETP.GT.AND P2, PT, R3, 0x11, PT ;  /* 0x000000110300780c */ /* 0x000fe40003f44270 */
[----:B------:R-:W-:-:S02]  /*45c0*/  FSEL R30, R37, -INF , P3 ;  /* 0xff800000251e7808 */ /* 0x000fc40001800000 */
[----:B------:R-:W-:Y:S02]  /*45d0*/  FMNMX.FTZ R8, R29, R8, !PT ;  /* 0x000000081d087209 */ /* 0x000fe40007810000 */
[----:B------:R-:W-:Y:S02]  /*45e0*/  FMNMX.FTZ R5, R88, R5, !PT ;  /* 0x0000000558057209 */ /* 0x000fe40007810000 */
[----:B------:R-:W-:Y:S02]  /*45f0*/  FMNMX.FTZ R7, R31, R7, !PT ;  /* 0x000000071f077209 */ /* 0x000fe40007810000 */
[----:B------:R-:W-:Y:S02]  /*4600*/  ISETP.GT.AND P1, PT, R3, 0x18, PT ;  /* 0x000000180300780c */ /* 0x000fe40003f24270 */
[----:B------:R-:W-:Y:S02]  /*4610*/  FSEL R34, R36, -INF , P2 ;  /* 0xff80000024227808 */ /* 0x000fe40001000000 */
[----:B------:R-:W-:-:S02]  /*4620*/  FMNMX.FTZ R8, R30, R8, !PT ;  /* 0x000000081e087209 */ /* 0x000fc40007810000 */
[----:B------:R-:W-:Y:S02]  /*4630*/  FMNMX.FTZ R5, R89, R5, !PT ;  /* 0x0000000559057209 */ /* 0x000fe40007810000 */
[----:B------:R-:W-:Y:S02]  /*4640*/  FMNMX.FTZ R7, R32, R7, !PT ;  /* 0x0000000720077209 */ /* 0x000fe40007810000 */
[----:B------:R-:W-:Y:S02]  /*4650*/  ISETP.GT.AND P0, PT, R3, 0x19, PT ;  /* 0x000000190300780c */ /* 0x000fe40003f04270 */
[----:B------:R-:W-:Y:S02]  /*4660*/  FSEL R36, R105, -INF , P1 ;  /* 0xff80000069247808 */ /* 0x000fe40000800000 */
[----:B------:R-:W-:Y:S02]  /*4670*/  FMNMX.FTZ R8, R34, R8, !PT ;  /* 0x0000000822087209 */ /* 0x000fe40007810000 */
[----:B------:R-:W-:-:S02]  /*4680*/  FMNMX.FTZ R5, R91, R5, !PT ;  /* 0x000000055b057209 */ /* 0x000fc40007810000 */
[----:B------:R-:W-:Y:S02]  /*4690*/  FMNMX.FTZ R7, R33, R7, !PT ;  /* 0x0000000721077209 */ /* 0x000fe40007810000 */
[----:B------:R-:W-:Y:S02]  /*46a0*/  ISETP.GT.AND P5, PT, R3, 0x20, PT ;  /* 0x000000200300780c */ /* 0x000fe40003fa4270 */
[----:B------:R-:W-:Y:S02]  /*46b0*/  FSEL R72, R101, -INF , P0 ;  /* 0xff80000065487808 */ /* 0x000fe40000000000 */
[----:B------:R-:W-:Y:S02]  /*46c0*/  FMNMX.FTZ R8, R36, R8, !PT ;  /* 0x0000000824087209 */ /* 0x000fe40007810000 */
[----:B------:R-:W-:Y:S02]  /*46d0*/  FMNMX.FTZ R5, R92, R5, !PT ;  /* 0x000000055c057209 */ /* 0x000fe40007810000 */
        /* <DEDUP_REMOVED lines=49> */
[C---:B------:R-:W-:Y:S02]  /*49f0*/  ISETP.GT.AND P3, PT, R3.reuse, 0x49, PT ;  /* 0x000000490300780c */ /* 0x040fe40003f64270 */
[C---:B------:R-:W-:Y:S02]  /*4a00*/  ISETP.GT.AND P2, PT, R3.reuse, 0x50, PT ;  /* 0x000000500300780c */ /* 0x040fe40003f44270 */
[C---:B------:R-:W-:Y:S02]  /*4a10*/  ISETP.GT.AND P1, PT, R3.reuse, 0x51, PT ;  /* 0x000000510300780c */ /* 0x040fe40003f24270 */
[----:B------:R-:W-:Y:S02]  /*4a20*/  ISETP.GT.AND P0, PT, R3, 0x58, PT ;  /* 0x000000580300780c */ /* 0x000fe40003f04270 */
[----:B------:R-:W-:Y:S02]  /*4a30*/  FMNMX.FTZ R6, R172, R5, !PT ;  /* 0x00000005ac067209 */ /* 0x000fe40007810000 */
[----:B------:R-:W-:-:S02]  /*4a40*/  FMNMX.FTZ R5, R168, R7, !PT ;  /* 0x00000007a8057209 */ /* 0x000fc40007810000 */
[----:B------:R-:W-:Y:S02]  /*4a50*/  FSEL R163, R48, -INF , P5 ;  /* 0xff80000030a37808 */ /* 0x000fe40002800000 */
[----:B------:R-:W-:Y:S02]  /*4a60*/  FMNMX.FTZ R8, R164, R8, !PT ;  /* 0x00000008a4087209 */ /* 0x000fe40007810000 */
        /* <DEDUP_REMOVED lines=11> */
[----:B------:R-:W-:Y:S01]  /*4b20*/  FMNMX.FTZ R6, R163, R8, !PT ;  /* 0x00000008a3067209 */ /* 0x000fe20007810000 */
[----:B------:R-:W2:Y:S01]  /*4b30*/  MUFU.TANH R5, R20 ;  /* 0x0000001400057308 */ /* 0x000ea20000002400 */
[----:B------:R-:W-:Y:S01]  /*4b40*/  FMNMX.FTZ R7, R175, R7, !PT ;  /* 0x00000007af077209 */ /* 0x000fe20007810000 */
[----:B------:R-:W-:Y:S01]  /*4b50*/  FMUL.FTZ R8, R66, c[0x0][0x320] ;  /* 0x0000c80042087a20 */ /* 0x000fe20000410000 */
[----:B------:R-:W-:Y:S02]  /*4b60*/  FMNMX.FTZ R3, R173, R3, !PT ;  /* 0x00000003ad037209 */ /* 0x000fe40007810000 */
[----:B------:R-:W-:Y:S02]  /*4b70*/  FMNMX.FTZ R6, R161, R6, !PT ;  /* 0x00000006a1067209 */ /* 0x000fe40007810000 */
[----:B------:R-:W-:Y:S01]  /*4b80*/  FMNMX.FTZ R7, R209, R7, !PT ;  /* 0x00000007d1077209 */ /* 0x000fe20007810000 */
[----:B------:R3:W-:Y:S01]  /*4b90*/  MUFU.TANH R16, R8 ;  /* 0x0000000800107308 */ /* 0x0007e20000002400 */
        /* <DEDUP_REMOVED lines=11> */
[----:B------:R-:W-:Y:S02]  /*4c50*/  FSEL R239, R49, -INF , P3 ;  /* 0xff80000031ef7808 */ /* 0x000fe40001800000 */
[----:B------:R-:W-:-:S02]  /*4c60*/  FMNMX.FTZ R6, R179, R6, !PT ;  /* 0x00000006b3067209 */ /* 0x000fc40007810000 */
[----:B------:R-:W-:Y:S02]  /*4c70*/  FMNMX.FTZ R7, R199, R7, !PT ;  /* 0x00000007c7077209 */ /* 0x000fe40007810000 */
[----:B------:R-:W-:Y:S02]  /*4c80*/  FMNMX.FTZ R3, R194, R3, !PT ;  /* 0x00000003c2037209 */ /* 0x000fe40007810000 */
[----:B-1----:R-:W-:Y:S02]  /*4c90*/  FSEL R230, R10, -INF , P2 ;  /* 0xff8000000ae67808 */ /* 0x002fe40001000000 */
[----:B------:R-:W-:Y:S02]  /*4ca0*/  FMNMX.FTZ R6, R239, R6, !PT ;  /* 0x00000006ef067209 */ /* 0x000fe40007810000 */
[----:B------:R-:W-:Y:S02]  /*4cb0*/  FMNMX.FTZ R7, R196, R7, !PT ;  /* 0x00000007c4077209 */ /* 0x000fe40007810000 */
[----:B--2---:R-:W-:-:S02]  /*4cc0*/  FSEL R229, R5, -INF , P1 ;  /* 0xff80000005e57808 */ /* 0x004fc40000800000 */
[----:B------:R-:W-:Y:S02]  /*4cd0*/  FMNMX.FTZ R5, R206, R3, !PT ;  /* 0x00000003ce057209 */ /* 0x000fe40007810000 */
[----:B------:R-:W-:Y:S02]  /*4ce0*/  FMNMX.FTZ R3, R230, R6, !PT ;  /* 0x00000006e6037209 */ /* 0x000fe40007810000 */
[----:B------:R-:W-:Y:S01]  /*4cf0*/  FMNMX.FTZ R6, R236, R7, !PT ;  /* 0x00000007ec067209 */ /* 0x000fe20007810000 */
[----:B------:R-:W-:Y:S01]  /*4d00*/  FMUL.FTZ R7, R67, c[0x0][0x320] ;  /* 0x0000c80043077a20 */ /* 0x000fe20000410000 */
[----:B------:R-:W-:Y:S01]  /*4d10*/  FSEL R228, R9, -INF , P0 ;  /* 0xff80000009e47808 */ /* 0x000fe20000000000 */
[----:B------:R-:W-:Y:S01]  /*4d20*/  LDSM.16.MT88.4 R64, [R227+0x900] ;  /* 0x00090000e340783b */ /* 0x000fe20000004200 */
[----:B------:R-:W-:Y:S01]  /*4d30*/  FMNMX.FTZ R6, R235, R6, !PT ;  /* 0x00000006eb067209 */ /* 0x000fe20007810000 */
[----:B------:R1:W-:Y:S01]  /*4d40*/  MUFU.TANH R17, R7 ;  /* 0x0000000700117308 */ /* 0x0003e20000002400 */
[----:B------:R-:W-:-:S02]  /*4d50*/  FMNMX.FTZ R3, R229, R3, !PT ;  /* 0x00000003e5037209 */ /* 0x000fc40007810000 */
[----:B------:R-:W-:Y:S01]  /*4d60*/  FMNMX.FTZ R5, R232, R5, !PT ;  /* 0x00000005e8057209 */ /* 0x000fe20007810000 */
[----:B---3--:R-:W2:Y:S01]  /*4d70*/  SHFL.BFLY PT, R8, R6, 0x2, 0x1f ;  /* 0x0c401f0006087f89 */ /* 0x008ea200000e0000 */
[----:B------:R-:W-:Y:S02]  /*4d80*/  FMNMX.FTZ R3, R228, R3, !PT ;  /* 0x00000003e4037209 */ /* 0x000fe40007810000 */
[----:B------:R-:W-:-:S03]  /*4d90*/  FMNMX.FTZ R5, R231, R5, !PT ;  /* 0x00000005e7057209 */ /* 0x000fc60007810000 */
[----:B------:R-:W3:Y:S04]  /*4da0*/  SHFL.BFLY PT, R70, R3, 0x2, 0x1f ;  /* 0x0c401f0003467f89 */ /* 0x000ee800000e0000 */
[----:B------:R-:W4:Y:S01]  /*4db0*/  SHFL.BFLY PT, R9, R5, 0x2, 0x1f ;  /* 0x0c401f0005097f89 */ /* 0x000f2200000e0000 */
[----:B-1----:R-:W-:-:S04]  /*4dc0*/  FMUL.FTZ R7, R58, c[0x0][0x320] ;  /* 0x0000c8003a077a20 */ /* 0x002fc80000410000 */
[----:B------:R1:W-:Y:S01]  /*4dd0*/  MUFU.TANH R20, R7 ;  /* 0x0000000700147308 */ /* 0x0003e20000002400 */
[----:B--2---:R-:W-:Y:S02]  /*4de0*/  FMNMX.FTZ R6, R6, R8, !PT ;  /* 0x0000000806067209 */ /* 0x004fe40007810000 */
[----:B------:R-:W-:Y:S01]  /*4df0*/  SHFL.IDX PT, R8, R12, 0x1, 0x1c1f ;  /* 0x003c1f000c087f89 */ /* 0x000fe200000e0000 */
[----:B---3--:R-:W-:Y:S01]  /*4e00*/  FMNMX.FTZ R70, R3, R70, !PT ;  /* 0x0000004603467209 */ /* 0x008fe20007810000 */
[----:B------:R-:W-:Y:S02]  /*4e10*/  FMUL.FTZ R3, R50, c[0x0][0x320] ;  /* 0x0000c80032037a20 */ /* 0x000fe40000410000 */
[----:B------:R-:W2:Y:S01]  /*4e20*/  SHFL.BFLY PT, R73, R6, 0x1, 0x1f ;  /* 0x0c201f0006497f89 */ /* 0x000ea200000e0000 */
[----:B-1----:R-:W-:Y:S01]  /*4e30*/  FMUL.FTZ R7, R59, c[0x0][0x320] ;  /* 0x0000c8003b077a20 */ /* 0x002fe20000410000 */
[----:B----4-:R-:W-:Y:S01]  /*4e40*/  FMNMX.FTZ R5, R5, R9, !PT ;  /* 0x0000000905057209 */ /* 0x010fe20007810000 */
[----:B------:R1:W-:Y:S01]  /*4e50*/  MUFU.TANH R38, R3 ;  /* 0x0000000300267308 */ /* 0x0003e20000002400 */
[----:B------:R-:W3:Y:S04]  /*4e60*/  SHFL.BFLY PT, R9, R70, 0x1, 0x1f ;  /* 0x0c201f0046097f89 */ /* 0x000ee800000e0000 */
[----:B------:R-:W4:Y:S03]  /*4e70*/  SHFL.BFLY PT, R71, R5, 0x1, 0x1f ;  /* 0x0c201f0005477f89 */ /* 0x000f2600000e0000 */
[----:B------:R3:W-:Y:S01]  /*4e80*/  MUFU.TANH R37, R7 ;  /* 0x0000000700257308 */ /* 0x0007e20000002400 */
[----:B-1----:R-:W-:-:S02]  /*4e90*/  FMUL.FTZ R3, R51, c[0x0][0x320] ;  /* 0x0000c80033037a20 */ /* 0x002fc40000410000 */
[----:B------:R-:W-:Y:S05]  /*4ea0*/  LDSM.16.MT88.4 R48, [R224+0x900] ;  /* 0x00090000e030783b */ /* 0x000fea0000004200 */
[----:B------:R1:W-:Y:S01]  /*4eb0*/  MUFU.TANH R39, R3 ;  /* 0x0000000300277308 */ /* 0x0003e20000002400 */
[----:B--2---:R-:W-:Y:S01]  /*4ec0*/  FMNMX.FTZ R73, R6, R73, !PT ;  /* 0x0000004906497209 */ /* 0x004fe20007810000 */
[----:B---3--:R-:W-:Y:S01]  /*4ed0*/  FMUL.FTZ R7, R54, c[0x0][0x320] ;  /* 0x0000c80036077a20 */ /* 0x008fe20000410000 */
[----:B------:R-:W-:-:S05]  /*4ee0*/  FMNMX.FTZ R70, R70, R9, !PT ;  /* 0x0000000946467209 */ /* 0x000fca0007810000 */
[----:B------:R2:W-:Y:S01]  /*4ef0*/  MUFU.TANH R21, R7 ;  /* 0x0000000700157308 */ /* 0x0005e20000002400 */
[----:B----4-:R-:W-:-:S05]  /*4f00*/  FMNMX.FTZ R71, R5, R71, !PT ;  /* 0x0000004705477209 */ /* 0x010fca0007810000 */
[----:B------:R-:W-:Y:S02]  /*4f10*/  FMUL.FTZ R6, R71, c[0x0][0x2d0] ;  /* 0x0000b40047067a20 */ /* 0x000fe40000410000 */
[----:B-1----:R-:W-:-:S04]  /*4f20*/  FMUL.FTZ R3, R90, c[0x0][0x320] ;  /* 0x0000c8005a037a20 */ /* 0x002fc80000410000 */
[----:B------:R1:W3:Y:S01]  /*4f30*/  MUFU.TANH R10, R3 ;  /* 0x00000003000a7308 */ /* 0x0002e20000002400 */
[----:B--2---:R-:W-:-:S07]  /*4f40*/  FMUL.FTZ R7, R55, c[0x0][0x320] ;  /* 0x0000c80037077a20 */ /* 0x004fce0000410000 */
[----:B------:R2:W4:Y:S01]  /*4f50*/  MUFU.TANH R12, R7 ;  /* 0x00000007000c7308 */ /* 0x0005220000002400 */
[----:B-1----:R-:W-:Y:S01]  /*4f60*/  FMUL.FTZ R3, R46, c[0x0][0x320] ;  /* 0x0000c8002e037a20 */ /* 0x002fe20000410000 */
[----:B--2---:R-:W-:Y:S01]  /*4f70*/  IADD3 R7, R13, R8, RZ ;  /* 0x000000080d077210 */ /* 0x004fe20007ffe0ff */
[----:B------:R-:W-:-:S05]  /*4f80*/  FMUL.FTZ R8, R47, c[0x0][0x320] ;  /* 0x0000c8002f087a20 */ /* 0x000fca0000410000 */
[----:B------:R1:W2:Y:S01]  /*4f90*/  MUFU.TANH R13, R3 ;  /* 0x00000003000d7308 */ /* 0x0002a20000002400 */
[----:B------:R-:W-:Y:S07]  /*4fa0*/  LDSM.16.MT88.4 R44, [R226+0x100] ;  /* 0x00010000e22c783b */ /* 0x000fee0000004200 */
[----:B------:R-:W2:Y:S01]  /*4fb0*/  MUFU.TANH R9, R8 ;  /* 0x0000000800097308 */ /* 0x000ea20000002400 */
[----:B-1----:R-:W-:Y:S01]  /*4fc0*/  IMNMX R3, R14, R7, PT ;  /* 0x000000070e037217 */ /* 0x002fe20003800200 */
[----:B------:R-:W-:-:S03]  /*4fd0*/  FMUL.FTZ R7, R73, c[0x0][0x2d0] ;  /* 0x0000b40049077a20 */ /* 0x000fc60000410000 */
        /* <DEDUP_REMOVED lines=11> */
[----:B------:R-:W-:-:S02]  /*5090*/  ISETP.GT.AND P1, PT, R3, 0x11, PT ;  /* 0x000000110300780c */ /* 0x000fc40003f24270 */
[----:B------:R-:W-:Y:S02]  /*50a0*/  FSEL R68, R75, -INF , P5 ;  /* 0xff8000004b447808 */ /* 0x000fe40002800000 */
[----:B------:R-:W-:Y:S02]  /*50b0*/  FMNMX.FTZ R0, R63, R0, !PT ;  /* 0x000000003f007209 */ /* 0x000fe40007810000 */
[C---:B------:R-:W-:Y:S02]  /*50c0*/  ISETP.GT.AND P3, PT, R3.reuse, 0x18, PT ;  /* 0x000000180300780c */ /* 0x040fe40003f64270 */
[----:B------:R-:W-:Y:S02]  /*50d0*/  FSEL R69, R74, -INF , P1 ;  /* 0xff8000004a457808 */ /* 0x000fe40000800000 */
[----:B------:R-:W-:Y:S02]  /*50e0*/  FMNMX.FTZ R0, R68, R0, !PT ;  /* 0x0000000044007209 */ /* 0x000fe40007810000 */
[----:B------:R-:W-:-:S02]  /*50f0*/  ISETP.GT.AND P2, PT, R3, 0x19, PT ;  /* 0x000000190300780c */ /* 0x000fc40003f44270 */
[----:B---3--:R-:W-:Y:S02]  /*5100*/  FSEL R74, R10, -INF , P3 ;  /* 0xff8000000a4a7808 */ /* 0x008fe40001800000 */
[----:B------:R-:W-:Y:S02]  /*5110*/  FMNMX.FTZ R0, R69, R0, !PT ;  /* 0x0000000045007209 */ /* 0x000fe40007810000 */
[----:B------:R-:W-:Y:S02]  /*5120*/  ISETP.GT.AND P0, PT, R3, 0x20, PT ;  /* 0x000000200300780c */ /* 0x000fe40003f04270 */
[----:B------:R-:W-:Y:S02]  /*5130*/  FSEL R75, R186, -INF , P2 ;  /* 0xff800000ba4b7808 */ /* 0x000fe40001000000 */
[----:B------:R-:W-:Y:S02]  /*5140*/  FMNMX.FTZ R0, R74, R0, !PT ;  /* 0x000000004a007209 */ /* 0x000fe40007810000 */
[----:B------:R-:W-:-:S02]  /*5150*/  FSETP.NEU.FTZ.AND P1, PT, R73, -INF , PT ;  /* 0xff8000004900780b */ /* 0x000fc40003f3d000 */
[----:B------:R-:W-:Y:S02]  /*5160*/  ISETP.GT.AND P5, PT, R3, 0x21, PT ;  /* 0x000000210300780c */ /* 0x000fe40003fa4270 */
[----:B------:R-:W-:Y:S02]  /*5170*/  FSEL R101, R184, -INF , P0 ;  /* 0xff800000b8657808 */ /* 0x000fe40000000000 */
[----:B------:R-:W-:Y:S02]  /*5180*/  FMNMX.FTZ R0, R75, R0, !PT ;  /* 0x000000004b007209 */ /* 0x000fe40007810000 */
[----:B------:R-:W-:Y:S02]  /*5190*/  ISETP.GT.AND P3, PT, R3, 0x28, PT ;  /* 0x000000280300780c */ /* 0x000fe40003f64270 */
[----:B------:R-:W-:Y:S02]  /*51a0*/  FSEL R7, R7, RZ, P1 ;  /* 0x000000ff07077208 */ /* 0x000fe40000800000 */
[----:B------:R-:W-:-:S02]  /*51b0*/  FSEL R100, R185, -INF , P5 ;  /* 0xff800000b9647808 */ /* 0x000fc40002800000 */
[----:B------:R-:W-:Y:S01]  /*51c0*/  FMNMX.FTZ R0, R101, R0, !PT ;  /* 0x0000000065007209 */ /* 0x000fe20007810000 */
[----:B------:R-:W-:Y:S01]  /*51d0*/  FFMA.FTZ R5, R11, c[0x0][0x2d0], -R7 ;  /* 0x0000b4000b057a23 */ /* 0x000fe20000010807 */
[----:B------:R-:W-:Y:S02]  /*51e0*/  ISETP.GT.AND P1, PT, R3, 0x29, PT ;  /* 0x000000290300780c */ /* 0x000fe40003f24270 */
[----:B------:R-:W-:Y:S01]  /*51f0*/  FSEL R102, R103, -INF , P3 ;  /* 0xff80000067667808 */ /* 0x000fe20001800000 */
[----:B------:R1:W-:Y:S01]  /*5200*/  MUFU.EX2 R233, R5 ;  /* 0x0000000500e97308 */ /* 0x0003e20000000800 */
[----:B------:R-:W-:Y:S02]  /*5210*/  FMNMX.FTZ R0, R100, R0, !PT ;  /* 0x0000000064007209 */ /* 0x000fe40007810000 */
[----:B------:R-:W-:Y:S02]  /*5220*/  ISETP.GT.AND P2, PT, R3, 0x30, PT ;  /* 0x000000300300780c */ /* 0x000fe40003f44270 */
[----:B------:R-:W-:-:S02]  /*5230*/  FSEL R103, R180, -INF , P1 ;  /* 0xff800000b4677808 */ /* 0x000fc40000800000 */
[----:B------:R-:W-:Y:S02]  /*5240*/  FMNMX.FTZ R0, R102, R0, !PT ;  /* 0x0000000066007209 */ /* 0x000fe40007810000 */
[----:B------:R-:W-:Y:S02]  /*5250*/  ISETP.GT.AND P0, PT, R3, 0x31, PT ;  /* 0x000000310300780c */ /* 0x000fe40003f04270 */
[----:B------:R-:W-:Y:S02]  /*5260*/  FSEL R117, R107, -INF , P2 ;  /* 0xff8000006b757808 */ /* 0x000fe40001000000 */
[----:B------:R-:W-:Y:S02]  /*5270*/  FMNMX.FTZ R0, R103, R0, !PT ;  /* 0x0000000067007209 */ /* 0x000fe40007810000 */
[----:B------:R-:W-:Y:S01]  /*5280*/  ISETP.GT.AND P5, PT, R3, 0x38, PT ;  /* 0x000000380300780c */ /* 0x000fe20003fa4270 */
[----:B-1----:R-:W-:Y:S01]  /*5290*/  FFMA.FTZ R5, R22, c[0x0][0x2d0], -R7 ;  /* 0x0000b40016057a23 */ /* 0x002fe20000010807 */
[----:B------:R-:W-:-:S02]  /*52a0*/  FSEL R118, R106, -INF , P0 ;  /* 0xff8000006a767808 */ /* 0x000fc40000000000 */
[----:B------:R-:W-:Y:S01]  /*52b0*/  FSETP.NEU.FTZ.AND P2, PT, R71, -INF , PT ;  /* 0xff8000004700780b */ /* 0x000fe20003f5d000 */
[----:B------:R1:W-:Y:S01]  /*52c0*/  MUFU.EX2 R240, R5 ;  /* 0x0000000500f07308 */ /* 0x0003e20000000800 */
[----:B------:R-:W-:Y:S02]  /*52d0*/  FMNMX.FTZ R0, R117, R0, !PT ;  /* 0x0000000075007209 */ /* 0x000fe40007810000 */
[C---:B------:R-:W-:Y:S02]  /*52e0*/  ISETP.GT.AND P3, PT, R3.reuse, 0x39, PT ;  /* 0x000000390300780c */ /* 0x040fe40003f64270 */
[----:B------:R-:W-:Y:S02]  /*52f0*/  FSEL R6, R6, RZ, P2 ;  /* 0x000000ff06067208 */ /* 0x000fe40001000000 */
[----:B------:R-:W-:Y:S02]  /*5300*/  FSEL R116, R82, -INF , P5 ;  /* 0xff80000052747808 */ /* 0x000fe40002800000 */
[----:B------:R-:W-:Y:S01]  /*5310*/  FMNMX.FTZ R0, R118, R0, !PT ;  /* 0x0000000076007209 */ /* 0x000fe20007810000 */
[----:B------:R-:W-:Y:S01]  /*5320*/  FFMA.FTZ R8, R28, c[0x0][0x2d0], -R6 ;  /* 0x0000b4001c087a23 */ /* 0x000fe20000010806 */
[----:B------:R-:W-:Y:S01]  /*5330*/  ISETP.GT.AND P1, PT, R3, 0x40, PT ;  /* 0x000000400300780c */ /* 0x000fe20003f24270 */
[----:B------:R-:W-:Y:S01]  /*5340*/  LDSM.16.MT88.4 R80, [R225+0x900] ;  /* 0x00090000e150783b */ /* 0x000fe20000004200 */
[----:B------:R-:W-:Y:S01]  /*5350*/  FSEL R137, R137, -INF , P3 ;  /* 0xff80000089897808 */ /* 0x000fe20001800000 */
[----:B------:R-:W-:Y:S01]  /*5360*/  MUFU.EX2 R212, R8 ;  /* 0x0000000800d47308 */ /* 0x000fe20000000800 */
[----:B------:R-:W-:Y:S01]  /*5370*/  FMNMX.FTZ R0, R116, R0, !PT ;  /* 0x0000000074007209 */ /* 0x000fe20007810000 */
[----:B-1----:R-:W-:Y:S01]  /*5380*/  FFMA.FTZ R5, R23, c[0x0][0x2d0], -R7 ;  /* 0x0000b40017057a23 */ /* 0x002fe20000010807 */
[----:B------:R-:W-:-:S02]  /*5390*/  ISETP.GT.AND P0, PT, R3, 0x41, PT ;  /* 0x000000410300780c */ /* 0x000fc40003f04270 */
[----:B------:R-:W-:Y:S02]  /*53a0*/  FSEL R146, R78, -INF , P1 ;  /* 0xff8000004e927808 */ /* 0x000fe40000800000 */
[----:B------:R-:W-:Y:S01]  /*53b0*/  FMNMX.FTZ R0, R137, R0, !PT ;  /* 0x0000000089007209 */ /* 0x000fe20007810000 */
[----:B------:R1:W-:Y:S01]  /*53c0*/  MUFU.EX2 R237, R5 ;  /* 0x0000000500ed7308 */ /* 0x0003e20000000800 */
[----:B------:R-:W-:Y:S02]  /*53d0*/  ISETP.GT.AND P5, PT, R3, 0x48, PT ;  /* 0x000000480300780c */ /* 0x000fe40003fa4270 */
[----:B------:R-:W-:Y:S02]  /*53e0*/  FSEL R145, R79, -INF , P0 ;  /* 0xff8000004f917808 */ /* 0x000fe40000000000 */
[----:B------:R-:W-:Y:S02]  /*53f0*/  FMNMX.FTZ R0, R146, R0, !PT ;  /* 0x0000000092007209 */ /* 0x000fe40007810000 */
[----:B------:R-:W-:-:S02]  /*5400*/  ISETP.GT.AND P2, PT, R3, 0x49, PT ;  /* 0x000000490300780c */ /* 0x000fc40003f44270 */
[----:B------:R-:W-:Y:S02]  /*5410*/  FSEL R147, R16, -INF , P5 ;  /* 0xff80000010937808 */ /* 0x000fe40002800000 */
[----:B------:R-:W-:Y:S02]  /*5420*/  FMNMX.FTZ R0, R145, R0, !PT ;  /* 0x0000000091007209 */ /* 0x000fe40007810000 */
[----:B------:R-:W-:Y:S02]  /*5430*/  ISETP.GT.AND P3, PT, R3, 0x50, PT ;  /* 0x000000500300780c */ /* 0x000fe40003f64270 */
[----:B------:R-:W-:Y:S01]  /*5440*/  FSEL R149, R17, -INF , P2 ;  /* 0xff80000011957808 */ /* 0x000fe20001000000 */
[----:B-1----:R-:W-:Y:S01]  /*5450*/  FFMA.FTZ R5, R25, c[0x0][0x2d0], -R7 ;  /* 0x0000b40019057a23 */ /* 0x002fe20000010807 */
[----:B------:R-:W-:Y:S02]  /*5460*/  FMNMX.FTZ R0, R147, R0, !PT ;  /* 0x0000000093007209 */ /* 0x000fe40007810000 */
[----:B------:R-:W-:Y:S01]  /*5470*/  FSETP.NEU.FTZ.AND P2, PT, R70, -INF , PT ;  /* 0xff8000004600780b */ /* 0x000fe20003f5d000 */
[----:B------:R1:W-:Y:S01]  /*5480*/  MUFU.EX2 R210, R5 ;  /* 0x0000000500d27308 */ /* 0x0003e20000000800 */
[----:B------:R-:W-:-:S02]  /*5490*/  ISETP.GT.AND P1, PT, R3, 0x51, PT ;  /* 0x000000510300780c */ /* 0x000fc40003f24270 */
[----:B------:R-:W-:Y:S02]  /*54a0*/  ISETP.GT.AND P0, PT, R3, 0x58, PT ;  /* 0x000000580300780c */ /* 0x000fe40003f04270 */
[----:B------:R-:W-:Y:S02]  /*54b0*/  FSEL R167, R20, -INF , P3 ;  /* 0xff80000014a77808 */ /* 0x000fe40001800000 */
[----:B------:R-:W-:Y:S02]  /*54c0*/  FMNMX.FTZ R0, R149, R0, !PT ;  /* 0x0000000095007209 */ /* 0x000fe40007810000 */
[----:B------:R-:W-:Y:S02]  /*54d0*/  FSEL R166, R37, -INF , P1 ;  /* 0xff80000025a67808 */ /* 0x000fe40000800000 */
[----:B------:R-:W-:Y:S02]  /*54e0*/  FSEL R169, R21, -INF , P0 ;  /* 0xff80000015a97808 */ /* 0x000fe40000000000 */
[----:B------:R-:W-:-:S02]  /*54f0*/  FMNMX.FTZ R0, R167, R0, !PT ;  /* 0x00000000a7007209 */ /* 0x000fc40007810000 */
[C---:B------:R-:W-:Y:S01]  /*5500*/  ISETP.GT.AND P5, PT, R3.reuse, 0x59, PT ;  /* 0x000000590300780c */ /* 0x040fe20003fa4270 */
[----:B-1----:R-:W-:Y:S01]  /*5510*/  FFMA.FTZ R5, R24, c[0x0][0x2d0], -R6 ;  /* 0x0000b40018057a23 */ /* 0x002fe20000010806 */
[C---:B------:R-:W-:Y:S02]  /*5520*/  ISETP.GT.AND P3, PT, R3.reuse, 0x60, PT ;  /* 0x000000600300780c */ /* 0x040fe40003f64270 */
[C---:B------:R-:W-:Y:S01]  /*5530*/  ISETP.GT.AND P1, PT, R3.reuse, 0x68, PT ;  /* 0x000000680300780c */ /* 0x040fe20003f24270 */
[----:B------:R1:W-:Y:S01]  /*5540*/  MUFU.EX2 R234, R5 ;  /* 0x0000000500ea7308 */ /* 0x0003e20000000800 */
[----:B------:R-:W-:Y:S02]  /*5550*/  ISETP.GT.AND P0, PT, R3, 0x69, PT ;  /* 0x000000690300780c */ /* 0x000fe40003f04270 */
[----:B------:R-:W-:Y:S02]  /*5560*/  FMNMX.FTZ R0, R166, R0, !PT ;  /* 0x00000000a6007209 */ /* 0x000fe40007810000 */
[----:B----4-:R-:W-:-:S02]  /*5570*/  FSEL R4, R12, -INF , P5 ;  /* 0xff8000000c047808 */ /* 0x010fc40002800000 */
[----:B------:R-:W-:Y:S02]  /*5580*/  FMNMX.FTZ R0, R169, R0, !PT ;  /* 0x00000000a9007209 */ /* 0x000fe40007810000 */
[----:B------:R-:W-:Y:S02]  /*5590*/  FSEL R251, R38, -INF , P3 ;  /* 0xff80000026fb7808 */ /* 0x000fe40001800000 */
[----:B--2---:R-:W-:Y:S02]  /*55a0*/  FSEL R250, R13, -INF , P1 ;  /* 0xff8000000dfa7808 */ /* 0x004fe40000800000 */
[----:B------:R-:W-:Y:S01]  /*55b0*/  FSEL R248, R9, -INF , P0 ;  /* 0xff80000009f87808 */ /* 0x000fe20000000000 */
[----:B-1----:R-:W-:-:S04]  /*55c0*/  FFMA.FTZ R5, R26, c[0x0][0x2d0], -R6 ;  /* 0x0000b4001a057a23 */ /* 0x002fc80000010806 */
[----:B------:R1:W-:Y:S02]  /*55d0*/  MUFU.EX2 R195, R5 ;  /* 0x0000000500c37308 */ /* 0x0003e40000000800 */
[----:B-1----:R-:W-:Y:S02]  /*55e0*/  FFMA.FTZ R5, R27, c[0x0][0x2d0], -R6 ;  /* 0x0000b4001b057a23 */ /* 0x002fe40000010806 */
[----:B------:R-:W-:Y:S04]  /*55f0*/  LDSM.16.MT88.4 R24, [R227+0x100] ;  /* 0x00010000e318783b */ /* 0x000fe80000004200 */
[----:B------:R1:W2:Y:S02]  /*5600*/  MUFU.EX2 R208, R5 ;  /* 0x0000000500d07308 */ /* 0x0002a40000000800 */
[----:B-1----:R-:W-:Y:S01]  /*5610*/  FMUL.FTZ R5, R70, c[0x0][0x2d0] ;  /* 0x0000b40046057a20 */ /* 0x002fe20000410000 */
[----:B--2---:R-:W-:-:S04]  /*5620*/  F2FP.BF16.PACK_AB R10, R212, R208 ;  /* 0x000000d0d40a723e */ /* 0x004fc800000010ff */
[----:B------:R-:W-:Y:S02]  /*5630*/  FSEL R5, R5, RZ, P2 ;  /* 0x000000ff05057208 */ /* 0x000fe40001000000 */
[----:B------:R-:W-:-:S03]  /*5640*/  ISETP.GT.AND P2, PT, R3, 0x61, PT ;  /* 0x000000610300780c */ /* 0x000fc60003f44270 */
[--C-:B------:R-:W-:Y:S01]  /*5650*/  FFMA.FTZ R3, R18, c[0x0][0x2d0], -R5.reuse ;  /* 0x0000b40012037a23 */ /* 0x100fe20000010805 */
[----:B------:R-:W-:Y:S01]  /*5660*/  FSEL R249, R39, -INF , P2 ;  /* 0xff80000027f97808 */ /* 0x000fe20001000000 */
[--C-:B------:R-:W-:Y:S02]  /*5670*/  FFMA.FTZ R8, R19, c[0x0][0x2d0], -R5.reuse ;  /* 0x0000b40013087a23 */ /* 0x100fe40000010805 */
[----:B------:R1:W-:Y:S01]  /*5680*/  MUFU.EX2 R198, R3 ;  /* 0x0000000300c67308 */ /* 0x0003e20000000800 */
[----:B------:R-:W2:Y:S07]  /*5690*/  LDSM.16.MT88.4 R16, [R224+0x100] ;  /* 0x00010000e010783b */ /* 0x000eae0000004200 */
[----:B------:R3:W4:Y:S01]  /*56a0*/  MUFU.EX2 R197, R8 ;  /* 0x0000000800c57308 */ /* 0x0007220000000800 */
[----:B-1----:R-:W-:-:S07]  /*56b0*/  FFMA.FTZ R3, R15, c[0x0][0x2d0], -R5 ;  /* 0x0000b4000f037a23 */ /* 0x002fce0000010805 */
[----:B------:R1:W-:Y:S01]  /*56c0*/  MUFU.EX2 R192, R3 ;  /* 0x0000000300c07308 */ /* 0x0003e20000000800 */
[----:B---3--:R-:W-:Y:S02]  /*56d0*/  F2FP.BF16.PACK_AB R8, R195, R234 ;  /* 0x000000eac308723e */ /* 0x008fe400000010ff */
[----:B----4-:R-:W-:Y:S02]  /*56e0*/  F2FP.BF16.PACK_AB R9, R198, R197 ;  /* 0x000000c5c609723e */ /* 0x010fe400000010ff */
[----:B-1----:R-:W-:Y:S01]  /*56f0*/  FMNMX.FTZ R3, R4, R0, !PT ;  /* 0x0000000004037209 */ /* 0x002fe20007810000 */
[----:B------:R-:W-:-:S03]  /*5700*/  FFMA.FTZ R0, R29, c[0x0][0x2d0], -R5 ;  /* 0x0000b4001d007a23 */ /* 0x000fc60000010805 */
[----:B------:R-:W-:Y:S01]  /*5710*/  FMNMX.FTZ R2, R251, R3, !PT ;  /* 0x00000003fb027209 */ /* 0x000fe20007810000 */
[----:B------:R1:W3:Y:S03]  /*5720*/  MUFU.EX2 R213, R0 ;  /* 0x0000000000d57308 */ /* 0x0002e60000000800 */
[----:B-1----:R-:W-:Y:S01]  /*5730*/  FMNMX.FTZ R0, R249, R2, !PT ;  /* 0x00000002f9007209 */ /* 0x002fe20007810000 */
[--C-:B------:R-:W-:Y:S01]  /*5740*/  FFMA.FTZ R2, R31, c[0x0][0x2d0], -R6.reuse ;  /* 0x0000b4001f027a23 */ /* 0x100fe20000010806 */
[----:B---3--:R-:W-:Y:S02]  /*5750*/  F2FP.BF16.PACK_AB R11, R213, R192 ;  /* 0x000000c0d50b723e */ /* 0x008fe400000010ff */
[----:B------:R-:W-:Y:S01]  /*5760*/  FMNMX.FTZ R0, R250, R0, !PT ;  /* 0x00000000fa007209 */ /* 0x000fe20007810000 */
[----:B------:R1:W-:Y:S03]  /*5770*/  MUFU.EX2 R94, R2 ;  /* 0x00000002005e7308 */ /* 0x0003e60000000800 */
[----:B------:R-:W-:Y:S01]  /*5780*/  FMNMX.FTZ R0, R248, R0, !PT ;  /* 0x00000000f8007209 */ /* 0x000fe20007810000 */
[C---:B--2---:R-:W-:Y:S04]  /*5790*/  HMMA.16816.F32.BF16 R52, R8.reuse, R16, RZ ;  /* 0x000000100834723c */ /* 0x044fe800000418ff */
[----:B------:R-:W2:Y:S04]  /*57a0*/  SHFL.BFLY PT, R3, R0, 0x2, 0x1f ;  /* 0x0c401f0000037f89 */ /* 0x000ea800000e0000 */
[----:B------:R-:W-:Y:S01]  /*57b0*/  HMMA.16816.F32.BF16 R76, R8, R24, RZ ;  /* 0x00000018084c723c */ /* 0x000fe200000418ff */
[----:B-1----:R-:W-:-:S04]  /*57c0*/  FFMA.FTZ R2, R32, c[0x0][0x2d0], -R6 ;  /* 0x0000b40020027a23 */ /* 0x002fc80000010806 */
[----:B------:R1:W-:Y:S03]  /*57d0*/  MUFU.EX2 R200, R2 ;  /* 0x0000000200c87308 */ /* 0x0003e60000000800 */
[C---:B------:R-:W-:Y:S08]  /*57e0*/  HMMA.16816.F32.BF16 R56, R8.reuse, R40, RZ ;  /* 0x000000280838723c */ /* 0x040ff000000418ff */
[----:B------:R-:W-:Y:S01]  /*57f0*/  HMMA.16816.F32.BF16 R20, R8, R44, RZ ;  /* 0x0000002c0814723c */ /* 0x000fe200000418ff */
[----:B--2---:R-:W-:Y:S01]  /*5800*/  FMNMX.FTZ R0, R0, R3, !PT ;  /* 0x0000000300007209 */ /* 0x004fe20007810000 */
[----:B-1----:R-:W-:-:S04]  /*5810*/  FFMA.FTZ R2, R33, c[0x0][0x2d0], -R6 ;  /* 0x0000b40021027a23 */ /* 0x002fc80000010806 */
[----:B------:R-:W1:Y:S01]  /*5820*/  SHFL.BFLY PT, R3, R0, 0x1, 0x1f ;  /* 0x0c201f0000037f89 */ /* 0x000e6200000e0000 */
[----:B------:R2:W-:Y:S02]  /*5830*/  MUFU.EX2 R204, R2 ;  /* 0x0000000200cc7308 */ /* 0x0005e40000000800 */
[----:B--2---:R-:W-:-:S06]  /*5840*/  FFMA.FTZ R2, R35, c[0x0][0x2d0], -R6 ;  /* 0x0000b40023027a23 */ /* 0x004fcc0000010806 */
[----:B------:R2:W3:Y:S02]  /*5850*/  MUFU.EX2 R243, R2 ;  /* 0x0000000200f37308 */ /* 0x0004e40000000800 */
[--C-:B--2---:R-:W-:Y:S01]  /*5860*/  FFMA.FTZ R2, R30, c[0x0][0x2d0], -R5.reuse ;  /* 0x0000b4001e027a23 */ /* 0x104fe20000010805 */
[----:B---3--:R-:W-:Y:S01]  /*5870*/  F2FP.BF16.PACK_AB R14, R243, R204 ;  /* 0x000000ccf30e723e */ /* 0x008fe200000010ff */
[----:B------:R-:W-:Y:S04]  /*5880*/  HMMA.16816.F32.BF16 R28, R8, R42, RZ ;  /* 0x0000002a081c723c */ /* 0x000fe800000418ff */
[----:B------:R2:W-:Y:S02]  /*5890*/  MUFU.EX2 R238, R2 ;  /* 0x0000000200ee7308 */ /* 0x0005e40000000800 */
[----:B--2---:R-:W-:-:S02]  /*58a0*/  FFMA.FTZ R2, R34, c[0x0][0x2d0], -R5 ;  /* 0x0000b40022027a23 */ /* 0x004fc40000010805 */
[C---:B------:R-:W-:Y:S04]  /*58b0*/  HMMA.16816.F32.BF16 R32, R8.reuse, R26, RZ ;  /* 0x0000001a0820723c */ /* 0x040fe800000418ff */
[----:B------:R2:W3:Y:S02]  /*58c0*/  MUFU.EX2 R201, R2 ;  /* 0x0000000200c97308 */ /* 0x0004e40000000800 */
[--C-:B--2---:R-:W-:Y:S01]  /*58d0*/  FFMA.FTZ R2, R36, c[0x0][0x2d0], -R5.reuse ;  /* 0x0000b40024027a23 */ /* 0x104fe20000010805 */
[----:B---3--:R-:W-:Y:S01]  /*58e0*/  F2FP.BF16.PACK_AB R13, R201, R238 ;  /* 0x000000eec90d723e */ /* 0x008fe200000010ff */
[C---:B------:R-:W-:Y:S04]  /*58f0*/  HMMA.16816.F32.BF16 R36, R8.reuse, R18, RZ ;  /* 0x000000120824723c */ /* 0x040fe800000418ff */
[----:B------:R2:W-:Y:S04]  /*5900*/  MUFU.EX2 R205, R2 ;  /* 0x0000000200cd7308 */ /* 0x0005e80000000800 */
[----:B------:R-:W-:Y:S01]  /*5910*/  HMMA.16816.F32.BF16 R8, R8, R46, RZ ;  /* 0x0000002e0808723c */ /* 0x000fe200000418ff */
[----:B--2---:R-:W-:Y:S01]  /*5920*/  FFMA.FTZ R2, R72, c[0x0][0x2d0], -R5 ;  /* 0x0000b40048027a23 */ /* 0x004fe20000010805 */
[----:B-1----:R-:W-:Y:S01]  /*5930*/  FMNMX.FTZ R72, R0, R3, !PT ;  /* 0x0000000300487209 */ /* 0x002fe20007810000 */
[----:B------:R-:W-:-:S02]  /*5940*/  IMAD.MOV.U32 R3, RZ, RZ, R94 ;  /* 0x000000ffff037224 */ /* 0x000fc400078e005e */
[----:B------:R1:W2:Y:S01]  /*5950*/  MUFU.EX2 R191, R2 ;  /* 0x0000000200bf7308 */ /* 0x0002a20000000800 */
[C---:B------:R-:W-:Y:S01]  /*5960*/  FSETP.NEU.FTZ.AND P0, PT, R72.reuse, -INF , PT ;  /* 0xff8000004800780b */ /* 0x040fe20003f1d000 */
[----:B------:R-:W-:Y:S01]  /*5970*/  FMUL.FTZ R0, R72, c[0x0][0x2d0] ;  /* 0x0000b40048007a20 */ /* 0x000fe20000410000 */
[----:B------:R-:W-:-:S04]  /*5980*/  F2FP.BF16.PACK_AB R12, R200, R3 ;  /* 0x00000003c80c723e */ /* 0x000fc800000010ff */
[----:B------:R-:W-:Y:S01]  /*5990*/  FSEL R0, R0, RZ, P0 ;  /* 0x000000ff00007208 */ /* 0x000fe20000000000 */
[----:B-1----:R-:W-:Y:S01]  /*59a0*/  FFMA.FTZ R2, R88, c[0x0][0x2d0], -R7 ;  /* 0x0000b40058027a23 */ /* 0x002fe20000010807 */
[----:B--2---:R-:W-:-:S03]  /*59b0*/  F2FP.BF16.PACK_AB R15, R191, R205 ;  /* 0x000000cdbf0f723e */ /* 0x004fc600000010ff */
[----:B------:R1:W-:Y:S07]  /*59c0*/  MUFU.EX2 R119, R2 ;  /* 0x0000000200777308 */ /* 0x0003ee0000000800 */
[C---:B------:R-:W-:Y:S07]  /*59d0*/  HMMA.16816.F32.BF16 R104, R12.reuse, R86, R8 ;  /* 0x000000560c68723c */ /* 0x040fee0000041808 */
[----:B------:R-:W-:Y:S01]  /*59e0*/  F2FP.BF16.PACK_AB R8, R240, R233 ;  /* 0x000000e9f008723e */ /* 0x000fe200000010ff */
[----:B------:R-:W-:Y:S01]  /*59f0*/  HMMA.16816.F32.BF16 R132, R12, R48, R52 ;  /* 0x000000300c84723c */ /* 0x000fe20000041834 */
[----:B------:R-:W-:Y:S01]  /*5a00*/  F2FP.BF16.PACK_AB R10, R210, R237 ;  /* 0x000000edd20a723e */ /* 0x000fe200000010ff */
[----:B-1----:R-:W-:-:S04]  /*5a10*/  FFMA.FTZ R2, R89, c[0x0][0x2d0], -R7 ;  /* 0x0000b40059027a23 */ /* 0x002fc80000010807 */
[----:B------:R1:W-:Y:S02]  /*5a20*/  MUFU.EX2 R184, R2 ;  /* 0x0000000200b87308 */ /* 0x0003e40000000800 */
        /* <DEDUP_REMOVED lines=24> */
[----:B-1----:R-:W-:-:S02]  /*5bb0*/  FFMA.FTZ R2, R69, c[0x0][0x2d0], -R0 ;  /* 0x0000b40045027a23 */ /* 0x002fc40000010800 */
[----:B------:R-:W-:Y:S02]  /*5bc0*/  IMAD.MOV.U32 R69, RZ, RZ, R208 ;  /* 0x000000ffff457224 */ /* 0x000fe400078e00d0 */
[----:B------:R1:W2:Y:S03]  /*5bd0*/  MUFU.EX2 R185, R2 ;  /* 0x0000000200b97308 */ /* 0x0002a60000000800 */
[C---:B------:R-:W-:Y:S08]  /*5be0*/  HMMA.16816.F32.BF16 R16, R8.reuse, R24, RZ ;  /* 0x000000180810723c */ /* 0x040ff000000418ff */
[----:B------:R-:W-:Y:S01]  /*5bf0*/  HMMA.16816.F32.BF16 R28, R8, R26, RZ ;  /* 0x0000001a081c723c */ /* 0x000fe200000418ff */
[----:B-1----:R-:W-:-:S07]  /*5c00*/  FFMA.FTZ R2, R74, c[0x0][0x2d0], -R0 ;  /* 0x0000b4004a027a23 */ /* 0x002fce0000010800 */
[C---:B------:R-:W-:Y:S01]  /*5c10*/  HMMA.16816.F32.BF16 R20, R8.reuse, R40, RZ ;  /* 0x000000280814723c */ /* 0x040fe200000418ff */
[----:B------:R-:W-:Y:S01]  /*5c20*/  IMAD.MOV.U32 R74, RZ, RZ, R209 ;  /* 0x000000ffff4a7224 */ /* 0x000fe200078e00d1 */
[----:B------:R1:W-:Y:S06]  /*5c30*/  MUFU.EX2 R203, R2 ;  /* 0x0000000200cb7308 */ /* 0x0003ec0000000800 */
[C---:B------:R-:W-:Y:S08]  /*5c40*/  HMMA.16816.F32.BF16 R24, R8.reuse, R44, RZ ;  /* 0x0000002c0818723c */ /* 0x040ff000000418ff */
[----:B------:R-:W-:Y:S01]  /*5c50*/  HMMA.16816.F32.BF16 R40, R8, R42, RZ ;  /* 0x0000002a0828723c */ /* 0x000fe200000418ff */
[----:B-1----:R-:W-:-:S02]  /*5c60*/  FFMA.FTZ R2, R75, c[0x0][0x2d0], -R0 ;  /* 0x0000b4004b027a23 */ /* 0x002fc40000010800 */
[----:B------:R-:W-:Y:S02]  /*5c70*/  IMAD.MOV.U32 R75, RZ, RZ, R191 ;  /* 0x000000ffff4b7224 */ /* 0x000fe400078e00bf */
[----:B------:R1:W3:Y:S03]  /*5c80*/  MUFU.EX2 R68, R2 ;  /* 0x0000000200447308 */ /* 0x0002e60000000800 */
[----:B------:R-:W-:Y:S07]  /*5c90*/  HMMA.16816.F32.BF16 R44, R8, R46, RZ ;  /* 0x0000002e082c723c */ /* 0x000fee00000418ff */
[----:B------:R-:W-:-:S02]  /*5ca0*/  F2FP.BF16.PACK_AB R8, R184, R119 ;  /* 0x00000077b808723e */ /* 0x000fc400000010ff */
[----:B--2---:R-:W-:Y:S02]  /*5cb0*/  F2FP.BF16.PACK_AB R9, R185, R180 ;  /* 0x000000b4b909723e */ /* 0x004fe400000010ff */
[----:B------:R-:W-:Y:S01]  /*5cc0*/  F2FP.BF16.PACK_AB R10, R202, R186 ;  /* 0x000000baca0a723e */ /* 0x000fe200000010ff */
[----:B-1----:R-:W-:Y:S01]  /*5cd0*/  FFMA.FTZ R2, R97, c[0x0][0x2d0], -R7 ;  /* 0x0000b40061027a23 */ /* 0x002fe20000010807 */
[----:B---3--:R-:W-:-:S03]  /*5ce0*/  F2FP.BF16.PACK_AB R11, R68, R203 ;  /* 0x000000cb440b723e */ /* 0x008fc600000010ff */
[----:B------:R1:W-:Y:S04]  /*5cf0*/  MUFU.EX2 R252, R2 ;  /* 0x0000000200fc7308 */ /* 0x0003e80000000800 */
[C---:B------:R-:W-:Y:S01]  /*5d00*/  HMMA.16816.F32.BF16 R88, R8.reuse, R64, R16 ;  /* 0x000000400858723c */ /* 0x040fe20000041810 */
[----:B------:R-:W2:Y:S07]  /*5d10*/  LDSM.16.MT88.4 R16, [R227+0x1100] ;  /* 0x00110000e310783b */ /* 0x000eae0000004200 */
[----:B------:R-:W-:Y:S01]  /*5d20*/  HMMA.16816.F32.BF16 R36, R8, R50, R32 ;  /* 0x000000320824723c */ /* 0x000fe20000041820 */
[----:B-1----:R-:W-:-:S04]  /*5d30*/  FFMA.FTZ R2, R99, c[0x0][0x2d0], -R7 ;  /* 0x0000b40063027a23 */ /* 0x002fc80000010807 */
[----:B------:R1:W-:Y:S03]  /*5d40*/  MUFU.EX2 R215, R2 ;  /* 0x0000000200d77308 */ /* 0x0003e60000000800 */
[C---:B------:R-:W-:Y:S01]  /*5d50*/  HMMA.16816.F32.BF16 R92, R8.reuse, R48, R12 ;  /* 0x00000030085c723c */ /* 0x040fe2000004180c */
[----:B------:R-:W-:Y:S07]  /*5d60*/  LDSM.16.MT88.4 R12, [R225+0x1100] ;  /* 0x00110000e10c783b */ /* 0x000fee0000004200 */
[----:B------:R-:W-:Y:S01]  /*5d70*/  HMMA.16816.F32.BF16 R76, R8, R80, R20 ;  /* 0x00000050084c723c */ /* 0x000fe20000041814 */
[----:B------:R-:W3:Y:S01]  /*5d80*/  LDSM.16.MT88.4 R20, [R224+0x1100] ;  /* 0x00110000e014783b */ /* 0x000ee20000004200 */
[----:B-1----:R-:W-:-:S06]  /*5d90*/  FFMA.FTZ R2, R139, c[0x0][0x2d0], -R7 ;  /* 0x0000b4008b027a23 */ /* 0x002fcc0000010807 */
[C---:B------:R-:W-:Y:S01]  /*5da0*/  HMMA.16816.F32.BF16 R28, R8.reuse, R66, R28 ;  /* 0x00000042081c723c */ /* 0x040fe2000004181c */
[----:B------:R-:W-:Y:S01]  /*5db0*/  MOV R139, R205 ;  /* 0x000000cd008b7202 */ /* 0x000fe20000000f00 */
[----:B------:R1:W-:Y:S06]  /*5dc0*/  MUFU.EX2 R217, R2 ;  /* 0x0000000200d97308 */ /* 0x0003ec0000000800 */
[C---:B------:R-:W-:Y:S08]  /*5dd0*/  HMMA.16816.F32.BF16 R32, R8.reuse, R82, R40 ;  /* 0x000000520820723c */ /* 0x040ff00000041828 */
[----:B------:R-:W-:Y:S01]  /*5de0*/  HMMA.16816.F32.BF16 R44, R8, R86, R44 ;  /* 0x00000056082c723c */ /* 0x000fe2000004182c */
[----:B-1----:R-:W-:-:S02]  /*5df0*/  FFMA.FTZ R2, R140, c[0x0][0x2d0], -R7 ;  /* 0x0000b4008c027a23 */ /* 0x002fc40000010807 */
[----:B------:R-:W-:Y:S02]  /*5e00*/  IMAD.MOV.U32 R140, RZ, RZ, R194 ;  /* 0x000000ffff8c7224 */ /* 0x000fe400078e00c2 */
[----:B------:R1:W-:Y:S02]  /*5e10*/  MUFU.EX2 R216, R2 ;  /* 0x0000000200d87308 */ /* 0x0003e40000000800 */
[----:B-1----:R-:W-:-:S06]  /*5e20*/  FFMA.FTZ R2, R96, c[0x0][0x2d0], -R6 ;  /* 0x0000b40060027a23 */ /* 0x002fcc0000010806 */
[----:B------:R1:W-:Y:S02]  /*5e30*/  MUFU.EX2 R245, R2 ;  /* 0x0000000200f57308 */ /* 0x0003e40000000800 */
[--C-:B-1----:R-:W-:Y:S02]  /*5e40*/  FFMA.FTZ R2, R98, c[0x0][0x2d0], -R6.reuse ;  /* 0x0000b40062027a23 */ /* 0x102fe40000010806 */
[----:B------:R-:W-:Y:S01]  /*5e50*/  HMMA.16816.F32.BF16 R96, R8, R84, R24 ;  /* 0x000000540860723c */ /* 0x000fe20000041818 */
[----:B------:R-:W1:Y:S03]  /*5e60*/  LDSM.16.MT88.4 R24, [R226+0x1100] ;  /* 0x00110000e218783b */ /* 0x000e660000004200 */
[----:B------:R4:W2:Y:S02]  /*5e70*/  MUFU.EX2 R246, R2 ;  /* 0x0000000200f67308 */ /* 0x0008a40000000800 */
[----:B----4-:R-:W-:Y:S01]  /*5e80*/  FFMA.FTZ R2, R141, c[0x0][0x2d0], -R6 ;  /* 0x0000b4008d027a23 */ /* 0x010fe20000010806 */
[----:B--2---:R-:W-:Y:S01]  /*5e90*/  F2FP.BF16.PACK_AB R8, R246, R245 ;  /* 0x000000f5f608723e */ /* 0x004fe200000010ff */
[----:B------:R-:W-:-:S04]  /*5ea0*/  IMAD.MOV.U32 R141, RZ, RZ, R195 ;  /* 0x000000ffff8d7224 */ /* 0x000fc800078e00c3 */
[----:B------:R2:W-:Y:S02]  /*5eb0*/  MUFU.EX2 R244, R2 ;  /* 0x0000000200f47308 */ /* 0x0005e40000000800 */
[----:B--2---:R-:W-:Y:S02]  /*5ec0*/  FFMA.FTZ R2, R142, c[0x0][0x2d0], -R6 ;  /* 0x0000b4008e027a23 */ /* 0x004fe40000010806 */
[----:B------:R-:W-:-:S04]  /*5ed0*/  IMAD.MOV.U32 R142, RZ, RZ, R217 ;  /* 0x000000ffff8e7224 */ /* 0x000fc800078e00d9 */
[----:B------:R2:W4:Y:S02]  /*5ee0*/  MUFU.EX2 R242, R2 ;  /* 0x0000000200f27308 */ /* 0x0005240000000800 */
[----:B--2---:R-:W-:Y:S01]  /*5ef0*/  FFMA.FTZ R2, R136, c[0x0][0x2d0], -R5 ;  /* 0x0000b40088027a23 */ /* 0x004fe20000010805 */
[----:B----4-:R-:W-:Y:S01]  /*5f00*/  F2FP.BF16.PACK_AB R10, R242, R244 ;  /* 0x000000f4f20a723e */ /* 0x010fe200000010ff */
        /* <DEDUP_REMOVED lines=9> */
[----:B--2---:R-:W-:Y:S01]  /*5fa0*/  FFMA.FTZ R2, R144, c[0x0][0x2d0], -R5 ;  /* 0x0000b40090027a23 */ /* 0x004fe20000010805 */
[----:B------:R-:W-:-:S05]  /*5fb0*/  MOV R144, R211 ;  /* 0x000000d300907202 */ /* 0x000fca0000000f00 */
[----:B------:R2:W4:Y:S02]  /*5fc0*/  MUFU.EX2 R220, R2 ;  /* 0x0000000200dc7308 */ /* 0x0005240000000800 */
[----:B--2---:R-:W-:Y:S01]  /*5fd0*/  FFMA.FTZ R2, R101, c[0x0][0x2d0], -R0 ;  /* 0x0000b40065027a23 */ /* 0x004fe20000010800 */
[----:B----4-:R-:W-:-:S05]  /*5fe0*/  F2FP.BF16.PACK_AB R11, R220, R221 ;  /* 0x000000dddc0b723e */ /* 0x010fca00000010ff */
[----:B------:R2:W-:Y:S02]  /*5ff0*/  MUFU.EX2 R218, R2 ;  /* 0x0000000200da7308 */ /* 0x0005e40000000800 */
[C---:B------:R-:W-:Y:S07]  /*6000*/  HMMA.16816.F32.BF16 R56, R8.reuse, R16, R128 ;  /* 0x000000100838723c */ /* 0x040fee0000041880 */
[----:B------:R-:W-:Y:S01]  /*6010*/  IMAD.MOV.U32 R129, RZ, RZ, R212 ;  /* 0x000000ffff817224 */ /* 0x000fe200078e00d4 */
[----:B------:R-:W-:Y:S01]  /*6020*/  MOV R128, R215 ;  /* 0x000000d700807202 */ /* 0x000fe20000000f00 */
[----:B------:R-:W-:Y:S01]  /*6030*/  IMAD.MOV.U32 R130, RZ, RZ, R213 ;  /* 0x000000ffff827224 */ /* 0x000fe200078e00d5 */
[----:B---3--:R-:W-:Y:S01]  /*6040*/  HMMA.16816.F32.BF16 R60, R8, R20, R132 ;  /* 0x00000014083c723c */ /* 0x008fe20000041884 */
[----:B------:R-:W-:-:S02]  /*6050*/  IMAD.MOV.U32 R131, RZ, RZ, R214 ;  /* 0x000000ffff837224 */ /* 0x000fc400078e00d6 */
[----:B--2---:R-:W-:-:S04]  /*6060*/  FFMA.FTZ R2, R100, c[0x0][0x2d0], -R0 ;  /* 0x0000b40064027a23 */ /* 0x004fc80000010800 */
[----:B------:R2:W3:Y:S01]  /*6070*/  MUFU.EX2 R219, R2 ;  /* 0x0000000200db7308 */ /* 0x0004e20000000800 */
[----:B------:R-:W-:Y:S01]  /*6080*/  IMAD.MOV.U32 R132, RZ, RZ, R202 ;  /* 0x000000ffff847224 */ /* 0x000fe200078e00ca */
[C---:B------:R-:W-:Y:S01]  /*6090*/  HMMA.16816.F32.BF16 R84, R8.reuse, R12, R124 ;  /* 0x0000000c0854723c */ /* 0x040fe2000004187c */
[----:B------:R-:W-:Y:S02]  /*60a0*/  IMAD.MOV.U32 R134, RZ, RZ, R197 ;  /* 0x000000ffff867224 */ /* 0x000fe400078e00c5 */
[----:B------:R-:W-:Y:S02]  /*60b0*/  IMAD.MOV.U32 R135, RZ, RZ, R198 ;  /* 0x000000ffff877224 */ /* 0x000fe400078e00c6 */
[----:B------:R-:W-:Y:S02]  /*60c0*/  IMAD.MOV.U32 R133, RZ, RZ, R69 ;  /* 0x000000ffff857224 */ /* 0x000fe400078e0045 */
[----:B------:R-:W-:Y:S01]  /*60d0*/  IMAD.MOV.U32 R69, RZ, RZ, R189 ;  /* 0x000000ffff457224 */ /* 0x000fe200078e00bd */
[----:B-1----:R-:W-:Y:S01]  /*60e0*/  HMMA.16816.F32.BF16 R108, R8, R24, R108 ;  /* 0x00000018086c723c */ /* 0x002fe2000004186c */
[----:B--2---:R-:W-:-:S07]  /*60f0*/  FFMA.FTZ R2, R102, c[0x0][0x2d0], -R0 ;  /* 0x0000b40066027a23 */ /* 0x004fce0000010800 */
[C---:B------:R-:W-:Y:S01]  /*6100*/  HMMA.16816.F32.BF16 R52, R8.reuse, R22, R52 ;  /* 0x000000160834723c */ /* 0x040fe20000041834 */
[----:B------:R1:W-:Y:S07]  /*6110*/  MUFU.EX2 R217, R2 ;  /* 0x0000000200d97308 */ /* 0x0003ee0000000800 */
[C---:B------:R-:W-:Y:S08]  /*6120*/  HMMA.16816.F32.BF16 R48, R8.reuse, R18, R120 ;  /* 0x000000120830723c */ /* 0x040ff00000041878 */
[----:B------:R-:W-:Y:S01]  /*6130*/  HMMA.16816.F32.BF16 R104, R8, R26, R104 ;  /* 0x0000001a0868723c */ /* 0x000fe20000041868 */
[----:B-1----:R-:W-:-:S04]  /*6140*/  FFMA.FTZ R2, R103, c[0x0][0x2d0], -R0 ;  /* 0x0000b40067027a23 */ /* 0x002fc80000010800 */
[----:B------:R1:W2:Y:S03]  /*6150*/  MUFU.EX2 R216, R2 ;  /* 0x0000000200d87308 */ /* 0x0002a60000000800 */
[----:B------:R-:W-:Y:S07]  /*6160*/  HMMA.16816.F32.BF16 R100, R8, R14, R112 ;  /* 0x0000000e0864723c */ /* 0x000fee0000041870 */
[----:B------:R-:W-:-:S02]  /*6170*/  F2FP.BF16.PACK_AB R8, R128, R252 ;  /* 0x000000fc8008723e */ /* 0x000fc400000010ff */
[----:B---3--:R-:W-:Y:S02]  /*6180*/  F2FP.BF16.PACK_AB R9, R219, R218 ;  /* 0x000000dadb09723e */ /* 0x008fe400000010ff */
[----:B------:R-:W-:Y:S01]  /*6190*/  F2FP.BF16.PACK_AB R10, R143, R142 ;  /* 0x0000008e8f0a723e */ /* 0x000fe200000010ff */
[--C-:B-1----:R-:W-:Y:S01]  /*61a0*/  FFMA.FTZ R2, R153, c[0x0][0x2d0], -R7.reuse ;  /* 0x0000b40099027a23 */ /* 0x102fe20000010807 */
[----:B--2---:R-:W-:Y:S01]  /*61b0*/  F2FP.BF16.PACK_AB R11, R216, R217 ;  /* 0x000000d9d80b723e */ /* 0x004fe200000010ff */
[----:B------:R-:W-:Y:S02]  /*61c0*/  IMAD.MOV.U32 R153, RZ, RZ, R210 ;  /* 0x000000ffff997224 */ /* 0x000fe400078e00d2 */
[----:B------:R1:W-:Y:S04]  /*61d0*/  MUFU.EX2 R212, R2 ;  /* 0x0000000200d47308 */ /* 0x0003e80000000800 */
[C---:B------:R-:W-:Y:S08]  /*61e0*/  HMMA.16816.F32.BF16 R92, R8.reuse, R20, R92 ;  /* 0x00000014085c723c */ /* 0x040ff0000004185c */
[----:B------:R-:W-:Y:S01]  /*61f0*/  HMMA.16816.F32.BF16 R112, R8, R22, R36 ;  /* 0x000000160870723c */ /* 0x000fe20000041824 */
[----:B------:R-:W2:Y:S01]  /*6200*/  LDSM.16.MT88.4 R20, [R224+0x1900] ;  /* 0x00190000e014783b */ /* 0x000ea20000004200 */
[----:B-1----:R-:W-:Y:S01]  /*6210*/  FFMA.FTZ R2, R156, c[0x0][0x2d0], -R7 ;  /* 0x0000b4009c027a23 */ /* 0x002fe20000010807 */
[----:B------:R-:W-:-:S03]  /*6220*/  MOV R156, R207 ;  /* 0x000000cf009c7202 */ /* 0x000fc60000000f00 */
[----:B------:R1:W-:Y:S02]  /*6230*/  MUFU.EX2 R213, R2 ;  /* 0x0000000200d57308 */ /* 0x0003e40000000800 */
[C---:B------:R-:W-:Y:S08]  /*6240*/  HMMA.16816.F32.BF16 R36, R8.reuse, R16, R88 ;  /* 0x000000100824723c */ /* 0x040ff00000041858 */
[----:B------:R-:W-:Y:S01]  /*6250*/  HMMA.16816.F32.BF16 R28, R8, R18, R28 ;  /* 0x00000012081c723c */ /* 0x000fe2000004181c */
[----:B------:R-:W3:Y:S01]  /*6260*/  LDSM.16.MT88.4 R16, [R227+0x1900] ;  /* 0x00190000e310783b */ /* 0x000ee20000004200 */
[----:B-1----:R-:W-:-:S06]  /*6270*/  FFMA.FTZ R2, R157, c[0x0][0x2d0], -R7 ;  /* 0x0000b4009d027a23 */ /* 0x002fcc0000010807 */
[C---:B------:R-:W-:Y:S01]  /*6280*/  HMMA.16816.F32.BF16 R40, R8.reuse, R12, R76 ;  /* 0x0000000c0828723c */ /* 0x040fe2000004184c */
[----:B------:R-:W-:Y:S01]  /*6290*/  IMAD.MOV.U32 R157, RZ, RZ, R206 ;  /* 0x000000ffff9d7224 */ /* 0x000fe200078e00ce */
[----:B------:R1:W-:Y:S06]  /*62a0*/  MUFU.EX2 R214, R2 ;  /* 0x0000000200d67308 */ /* 0x0003ec0000000800 */
[C---:B------:R-:W-:Y:S01]  /*62b0*/  HMMA.16816.F32.BF16 R32, R8.reuse, R14, R32 ;  /* 0x0000000e0820723c */ /* 0x040fe20000041820 */
[----:B------:R-:W4:Y:S07]  /*62c0*/  LDSM.16.MT88.4 R12, [R225+0x1900] ;  /* 0x00190000e10c783b */ /* 0x000f2e0000004200 */
[----:B------:R-:W-:Y:S01]  /*62d0*/  HMMA.16816.F32.BF16 R80, R8, R24, R96 ;  /* 0x000000180850723c */ /* 0x000fe20000041860 */
[----:B-1----:R-:W-:Y:S01]  /*62e0*/  FFMA.FTZ R2, R158, c[0x0][0x2d0], -R7 ;  /* 0x0000b4009e027a23 */ /* 0x002fe20000010807 */
[----:B------:R-:W-:-:S03]  /*62f0*/  MOV R158, R196 ;  /* 0x000000c4009e7202 */ /* 0x000fc60000000f00 */
[----:B------:R1:W-:Y:S03]  /*6300*/  MUFU.EX2 R215, R2 ;  /* 0x0000000200d77308 */ /* 0x0003e60000000800 */
[----:B------:R-:W-:Y:S01]  /*6310*/  HMMA.16816.F32.BF16 R76, R8, R26, R44 ;  /* 0x0000001a084c723c */ /* 0x000fe2000004182c */
[----:B------:R-:W2:Y:S01]  /*6320*/  LDSM.16.MT88.4 R24, [R226+0x1900] ;  /* 0x00190000e218783b */ /* 0x000ea20000004200 */
[----:B-1----:R-:W-:Y:S01]  /*6330*/  FFMA.FTZ R2, R150, c[0x0][0x2d0], -R6 ;  /* 0x0000b40096027a23 */ /* 0x002fe20000010806 */
[----:B------:R-:W-:-:S03]  /*6340*/  MOV R150, R186 ;  /* 0x000000ba00967202 */ /* 0x000fc60000000f00 */
[----:B------:R1:W-:Y:S02]  /*6350*/  MUFU.EX2 R210, R2 ;  /* 0x0000000200d27308 */ /* 0x0003e40000000800 */
[----:B-1----:R-:W-:Y:S02]  /*6360*/  FFMA.FTZ R2, R151, c[0x0][0x2d0], -R6 ;  /* 0x0000b40097027a23 */ /* 0x002fe40000010806 */
[----:B------:R-:W-:-:S04]  /*6370*/  IMAD.MOV.U32 R151, RZ, RZ, R201 ;  /* 0x000000ffff977224 */ /* 0x000fc800078e00c9 */
[----:B------:R1:W1:Y:S02]  /*6380*/  MUFU.EX2 R211, R2 ;  /* 0x0000000200d37308 */ /* 0x0002640000000800 */
[----:B-1----:R-:W-:Y:S01]  /*6390*/  FFMA.FTZ R2, R155, c[0x0][0x2d0], -R6 ;  /* 0x0000b4009b027a23 */ /* 0x002fe20000010806 */
[----:B------:R-:W-:Y:S01]  /*63a0*/  F2FP.BF16.PACK_AB R8, R211, R210 ;  /* 0x000000d2d308723e */ /* 0x000fe200000010ff */
[----:B------:R-:W-:-:S04]  /*63b0*/  IMAD.MOV.U32 R155, RZ, RZ, R199 ;  /* 0x000000ffff9b7224 */ /* 0x000fc800078e00c7 */
[----:B------:R1:W-:Y:S02]  /*63c0*/  MUFU.EX2 R209, R2 ;  /* 0x0000000200d17308 */ /* 0x0003e40000000800 */
[----:B-1----:R-:W-:Y:S01]  /*63d0*/  FFMA.FTZ R2, R160, c[0x0][0x2d0], -R6 ;  /* 0x0000b400a0027a23 */ /* 0x002fe20000010806 */
[----:B------:R-:W-:-:S05]  /*63e0*/  MOV R160, R184 ;  /* 0x000000b800a07202 */ /* 0x000fca0000000f00 */
[----:B------:R1:W1:Y:S02]  /*63f0*/  MUFU.EX2 R208, R2 ;  /* 0x0000000200d07308 */ /* 0x0002640000000800 */
[----:B-1----:R-:W-:Y:S01]  /*6400*/  FFMA.FTZ R2, R148, c[0x0][0x2d0], -R5 ;  /* 0x0000b40094027a23 */ /* 0x002fe20000010805 */
[----:B------:R-:W-:Y:S01]  /*6410*/  F2FP.BF16.PACK_AB R10, R208, R209 ;  /* 0x000000d1d00a723e */ /* 0x000fe200000010ff */
[----:B------:R-:W-:-:S04]  /*6420*/  IMAD.MOV.U32 R148, RZ, RZ, R200 ;  /* 0x000000ffff947224 */ /* 0x000fc800078e00c8 */
[----:B------:R1:W-:Y:S02]  /*6430*/  MUFU.EX2 R207, R2 ;  /* 0x0000000200cf7308 */ /* 0x0003e40000000800 */
[----:B-1----:R-:W-:Y:S02]  /*6440*/  FFMA.FTZ R2, R152, c[0x0][0x2d0], -R5 ;  /* 0x0000b40098027a23 */ /* 0x002fe40000010805 */
[----:B------:R-:W-:-:S04]  /*6450*/  IMAD.MOV.U32 R152, RZ, RZ, R185 ;  /* 0x000000ffff987224 */ /* 0x000fc800078e00b9 */
[----:B------:R1:W1:Y:S02]  /*6460*/  MUFU.EX2 R206, R2 ;  /* 0x0000000200ce7308 */ /* 0x0002640000000800 */
[----:B-1----:R-:W-:Y:S01]  /*6470*/  FFMA.FTZ R2, R159, c[0x0][0x2d0], -R5 ;  /* 0x0000b4009f027a23 */ /* 0x002fe20000010805 */
[----:B------:R-:W-:Y:S01]  /*6480*/  F2FP.BF16.PACK_AB R9, R206, R207 ;  /* 0x000000cfce09723e */ /* 0x000fe200000010ff */
[----:B------:R-:W-:Y:S01]  /*6490*/  IMAD.MOV.U32 R159, RZ, RZ, R74 ;  /* 0x000000ffff9f7224 */ /* 0x000fe200078e004a */
        /* <DEDUP_REMOVED lines=9> */
[C---:B--2---:R-:W-:Y:S08]  /*6530*/  HMMA.16816.F32.BF16 R124, R8.reuse, R20, R60 ;  /* 0x00000014087c723c */ /* 0x044ff0000004183c */
[----:B------:R-:W-:Y:S01]  /*6540*/  HMMA.16816.F32.BF16 R120, R8, R22, R52 ;  /* 0x000000160878723c */ /* 0x000fe20000041834 */
[----:B-1----:R-:W-:Y:S01]  /*6550*/  FFMA.FTZ R2, R118, c[0x0][0x2d0], -R0 ;  /* 0x0000b40076027a23 */ /* 0x002fe20000010800 */
[----:B------:R-:W-:-:S03]  /*6560*/  MOV R118, R188 ;  /* 0x000000bc00767202 */ /* 0x000fc60000000f00 */
[----:B------:R1:W2:Y:S03]  /*6570*/  MUFU.EX2 R203, R2 ;  /* 0x0000000200cb7308 */ /* 0x0002a60000000800 */
[C---:B---3--:R-:W-:Y:S08]  /*6580*/  HMMA.16816.F32.BF16 R88, R8.reuse, R16, R56 ;  /* 0x000000100858723c */ /* 0x048ff00000041838 */
[----:B----4-:R-:W-:Y:S01]  /*6590*/  HMMA.16816.F32.BF16 R60, R8, R12, R84 ;  /* 0x0000000c083c723c */ /* 0x010fe20000041854 */
[----:B-1----:R-:W-:-:S07]  /*65a0*/  FFMA.FTZ R2, R116, c[0x0][0x2d0], -R0 ;  /* 0x0000b40074027a23 */ /* 0x002fce0000010800 */
[C---:B------:R-:W-:Y:S01]  /*65b0*/  HMMA.16816.F32.BF16 R64, R8.reuse, R18, R48 ;  /* 0x000000120840723c */ /* 0x040fe20000041830 */
[----:B------:R-:W-:Y:S01]  /*65c0*/  IMAD.MOV.U32 R116, RZ, RZ, R187 ;  /* 0x000000ffff747224 */ /* 0x000fe200078e00bb */
[----:B------:R1:W-:Y:S06]  /*65d0*/  MUFU.EX2 R201, R2 ;  /* 0x0000000200c97308 */ /* 0x0003ec0000000800 */
[C---:B------:R-:W-:Y:S08]  /*65e0*/  HMMA.16816.F32.BF16 R56, R8.reuse, R14, R100 ;  /* 0x0000000e0838723c */ /* 0x040ff00000041864 */
[----:B------:R-:W-:Y:S01]  /*65f0*/  HMMA.16816.F32.BF16 R84, R8, R24, R108 ;  /* 0x000000180854723c */ /* 0x000fe2000004186c */
[----:B-1----:R-:W-:-:S02]  /*6600*/  FFMA.FTZ R2, R137, c[0x0][0x2d0], -R0 ;  /* 0x0000b40089027a23 */ /* 0x002fc40000010800 */
[----:B------:R-:W-:Y:S02]  /*6610*/  IMAD.MOV.U32 R137, RZ, RZ, R117 ;  /* 0x000000ffff897224 */ /* 0x000fe400078e0075 */
[----:B------:R1:W3:Y:S01]  /*6620*/  MUFU.EX2 R200, R2 ;  /* 0x0000000200c87308 */ /* 0x0002e20000000800 */
[----:B------:R-:W-:Y:S01]  /*6630*/  IMAD.MOV.U32 R117, RZ, RZ, R154 ;  /* 0x000000ffff757224 */ /* 0x000fe200078e009a */
[----:B------:R-:W-:Y:S01]  /*6640*/  MOV R154, R159 ;  /* 0x0000009f009a7202 */ /* 0x000fe20000000f00 */
[----:B------:R-:W-:Y:S01]  /*6650*/  IMAD.MOV.U32 R159, RZ, RZ, R156 ;  /* 0x000000ffff9f7224 */ /* 0x000fe200078e009c */
[----:B------:R-:W-:Y:S01]  /*6660*/  HMMA.16816.F32.BF16 R52, R8, R26, R104 ;  /* 0x0000001a0834723c */ /* 0x000fe20000041868 */
[----:B------:R-:W-:Y:S02]  /*6670*/  IMAD.MOV.U32 R156, RZ, RZ, R153 ;  /* 0x000000ffff9c7224 */ /* 0x000fe400078e0099 */
[----:B------:R-:W-:Y:S01]  /*6680*/  IMAD.MOV.U32 R153, RZ, RZ, R128 ;  /* 0x000000ffff997224 */ /* 0x000fe200078e0080 */
[----:B------:R-:W-:Y:S01]  /*6690*/  MOV R128, R129 ;  /* 0x0000008100807202 */ /* 0x000fe20000000f00 */
[----:B------:R-:W-:-:S02]  /*66a0*/  IMAD.MOV.U32 R129, RZ, RZ, R130 ;  /* 0x000000ffff817224 */ /* 0x000fc400078e0082 */
[----:B------:R-:W-:Y:S01]  /*66b0*/  IMAD.MOV.U32 R130, RZ, RZ, R131 ;  /* 0x000000ffff827224 */ /* 0x000fe200078e0083 */
[----:B------:R-:W-:Y:S01]  /*66c0*/  F2FP.BF16.PACK_AB R8, R213, R212 ;  /* 0x000000d4d508723e */ /* 0x000fe200000010ff */
[----:B------:R-:W-:Y:S01]  /*66d0*/  IMAD.MOV.U32 R131, RZ, RZ, R144 ;  /* 0x000000ffff837224 */ /* 0x000fe200078e0090 */
[----:B--2---:R-:W-:Y:S01]  /*66e0*/  F2FP.BF16.PACK_AB R9, R203, R202 ;  /* 0x000000cacb09723e */ /* 0x004fe200000010ff */
[----:B------:R-:W2:Y:S01]  /*66f0*/  LDL.LU R144, [R1+0x4] ;  /* 0x0000040001907983 */ /* 0x000ea20000300800 */
[--C-:B-1----:R-:W-:Y:S01]  /*6700*/  FFMA.FTZ R2, R171, c[0x0][0x2d0], -R7.reuse ;  /* 0x0000b400ab027a23 */ /* 0x102fe20000010807 */
[----:B------:R-:W-:Y:S02]  /*6710*/  F2FP.BF16.PACK_AB R10, R215, R214 ;  /* 0x000000d6d70a723e */ /* 0x000fe400000010ff */
[----:B---3--:R-:W-:Y:S01]  /*6720*/  F2FP.BF16.PACK_AB R11, R200, R201 ;  /* 0x000000c9c80b723e */ /* 0x008fe200000010ff */
[----:B------:R1:W-:Y:S06]  /*6730*/  MUFU.EX2 R196, R2 ;  /* 0x0000000200c47308 */ /* 0x0003ec0000000800 */
[C---:B------:R-:W-:Y:S08]  /*6740*/  HMMA.16816.F32.BF16 R36, R8.reuse, R16, R36 ;  /* 0x000000100824723c */ /* 0x040ff00000041824 */
[----:B------:R-:W-:Y:S01]  /*6750*/  HMMA.16816.F32.BF16 R28, R8, R18, R28 ;  /* 0x00000012081c723c */ /* 0x000fe2000004181c */
[----:B------:R-:W3:Y:S01]  /*6760*/  LDSM.16.MT88.4 R16, [R227+0x2100] ;  /* 0x00210000e310783b */ /* 0x000ee20000004200 */
[----:B-1----:R-:W-:-:S04]  /*6770*/  FFMA.FTZ R2, R172, c[0x0][0x2d0], -R7 ;  /* 0x0000b400ac027a23 */ /* 0x002fc80000010807 */
[----:B------:R1:W-:Y:S02]  /*6780*/  MUFU.EX2 R197, R2 ;  /* 0x0000000200c57308 */ /* 0x0003e40000000800 */
[C---:B------:R-:W-:Y:S08]  /*6790*/  HMMA.16816.F32.BF16 R92, R8.reuse, R20, R92 ;  /* 0x00000014085c723c */ /* 0x040ff0000004185c */
[----:B------:R-:W-:Y:S01]  /*67a0*/  HMMA.16816.F32.BF16 R96, R8, R22, R112 ;  /* 0x000000160860723c */ /* 0x000fe20000041870 */
[----:B------:R-:W4:Y:S01]  /*67b0*/  LDSM.16.MT88.4 R20, [R224+0x2100] ;  /* 0x00210000e014783b */ /* 0x000f220000004200 */
[----:B-1----:R-:W-:-:S06]  /*67c0*/  FFMA.FTZ R2, R174, c[0x0][0x2d0], -R7 ;  /* 0x0000b400ae027a23 */ /* 0x002fcc0000010807 */
[C---:B------:R-:W-:Y:S01]  /*67d0*/  HMMA.16816.F32.BF16 R40, R8.reuse, R12, R40 ;  /* 0x0000000c0828723c */ /* 0x040fe20000041828 */
[----:B------:R1:W-:Y:S07]  /*67e0*/  MUFU.EX2 R198, R2 ;  /* 0x0000000200c67308 */ /* 0x0003ee0000000800 */
[C---:B------:R-:W-:Y:S01]  /*67f0*/  HMMA.16816.F32.BF16 R32, R8.reuse, R14, R32 ;  /* 0x0000000e0820723c */ /* 0x040fe20000041820 */
[----:B------:R-:W3:Y:S07]  /*6800*/  LDSM.16.MT88.4 R12, [R225+0x2100] ;  /* 0x00210000e10c783b */ /* 0x000eee0000004200 */
[----:B------:R-:W-:Y:S01]  /*6810*/  HMMA.16816.F32.BF16 R44, R8, R24, R80 ;  /* 0x00000018082c723c */ /* 0x000fe20000041850 */
[----:B-1----:R-:W-:-:S04]  /*6820*/  FFMA.FTZ R2, R175, c[0x0][0x2d0], -R7 ;  /* 0x0000b400af027a23 */ /* 0x002fc80000010807 */
[----:B------:R1:W-:Y:S03]  /*6830*/  MUFU.EX2 R199, R2 ;  /* 0x0000000200c77308 */ /* 0x0003e60000000800 */
[----:B------:R-:W-:Y:S01]  /*6840*/  HMMA.16816.F32.BF16 R48, R8, R26, R76 ;  /* 0x0000001a0830723c */ /* 0x000fe2000004184c */
[----:B------:R-:W3:Y:S01]  /*6850*/  LDSM.16.MT88.4 R24, [R226+0x2100] ;  /* 0x00210000e218783b */ /* 0x000ee20000004200 */
[----:B-1----:R-:W-:-:S04]  /*6860*/  FFMA.FTZ R2, R165, c[0x0][0x2d0], -R6 ;  /* 0x0000b400a5027a23 */ /* 0x002fc80000010806 */
[----:B------:R1:W-:Y:S02]  /*6870*/  MUFU.EX2 R194, R2 ;  /* 0x0000000200c27308 */ /* 0x0003e40000000800 */
[----:B-1----:R-:W-:-:S06]  /*6880*/  FFMA.FTZ R2, R168, c[0x0][0x2d0], -R6 ;  /* 0x0000b400a8027a23 */ /* 0x002fcc0000010806 */
[----:B------:R1:W1:Y:S02]  /*6890*/  MUFU.EX2 R195, R2 ;  /* 0x0000000200c37308 */ /* 0x0002640000000800 */
[----:B-1----:R-:W-:Y:S01]  /*68a0*/  FFMA.FTZ R2, R170, c[0x0][0x2d0], -R6 ;  /* 0x0000b400aa027a23 */ /* 0x002fe20000010806 */
[----:B------:R-:W-:-:S05]  /*68b0*/  F2FP.BF16.PACK_AB R8, R195, R194 ;  /* 0x000000c2c308723e */ /* 0x000fca00000010ff */
        /* <DEDUP_REMOVED lines=16> */
[C---:B---3--:R-:W-:Y:S08]  /*69c0*/  HMMA.16816.F32.BF16 R104, R8.reuse, R16, R88 ;  /* 0x000000100868723c */ /* 0x048ff00000041858 */
[----:B------:R-:W-:Y:S01]  /*69d0*/  HMMA.16816.F32.BF16 R100, R8, R18, R64 ;  /* 0x000000120864723c */ /* 0x000fe20000041840 */
[----:B-1----:R-:W-:-:S04]  /*69e0*/  FFMA.FTZ R2, R145, c[0x0][0x2d0], -R0 ;  /* 0x0000b40091027a23 */ /* 0x002fc80000010800 */
[----:B------:R1:W3:Y:S03]  /*69f0*/  MUFU.EX2 R187, R2 ;  /* 0x0000000200bb7308 */ /* 0x0002e60000000800 */
[C---:B----4-:R-:W-:Y:S08]  /*6a00*/  HMMA.16816.F32.BF16 R124, R8.reuse, R20, R124 ;  /* 0x00000014087c723c */ /* 0x050ff0000004187c */
[----:B------:R-:W-:Y:S01]  /*6a10*/  HMMA.16816.F32.BF16 R108, R8, R22, R120 ;  /* 0x00000016086c723c */ /* 0x000fe20000041878 */
[----:B-1----:R-:W-:-:S07]  /*6a20*/  FFMA.FTZ R2, R147, c[0x0][0x2d0], -R0 ;  /* 0x0000b40093027a23 */ /* 0x002fce0000010800 */
[C---:B------:R-:W-:Y:S01]  /*6a30*/  HMMA.16816.F32.BF16 R88, R8.reuse, R12, R60 ;  /* 0x0000000c0858723c */ /* 0x040fe2000004183c */
[----:B------:R1:W-:Y:S07]  /*6a40*/  MUFU.EX2 R186, R2 ;  /* 0x0000000200ba7308 */ /* 0x0003ee0000000800 */
[C---:B------:R-:W-:Y:S08]  /*6a50*/  HMMA.16816.F32.BF16 R64, R8.reuse, R14, R56 ;  /* 0x0000000e0840723c */ /* 0x040ff00000041838 */
[----:B------:R-:W-:Y:S01]  /*6a60*/  HMMA.16816.F32.BF16 R84, R8, R24, R84 ;  /* 0x000000180854723c */ /* 0x000fe20000041854 */
[----:B-1----:R-:W-:-:S04]  /*6a70*/  FFMA.FTZ R2, R149, c[0x0][0x2d0], -R0 ;  /* 0x0000b40095027a23 */ /* 0x002fc80000010800 */
[----:B------:R1:W4:Y:S03]  /*6a80*/  MUFU.EX2 R185, R2 ;  /* 0x0000000200b97308 */ /* 0x0003260000000800 */
[----:B------:R-:W-:Y:S07]  /*6a90*/  HMMA.16816.F32.BF16 R80, R8, R26, R52 ;  /* 0x0000001a0850723c */ /* 0x000fee0000041834 */
[----:B------:R-:W-:-:S02]  /*6aa0*/  F2FP.BF16.PACK_AB R8, R197, R196 ;  /* 0x000000c4c508723e */ /* 0x000fc400000010ff */
[----:B---3--:R-:W-:Y:S02]  /*6ab0*/  F2FP.BF16.PACK_AB R9, R187, R184 ;  /* 0x000000b8bb09723e */ /* 0x008fe400000010ff */
[----:B------:R-:W-:Y:S01]  /*6ac0*/  F2FP.BF16.PACK_AB R10, R199, R198 ;  /* 0x000000c6c70a723e */ /* 0x000fe200000010ff */
[----:B-1----:R-:W-:Y:S01]  /*6ad0*/  FFMA.FTZ R2, R116, c[0x0][0x2d0], -R6 ;  /* 0x0000b40074027a23 */ /* 0x002fe20000010806 */
[----:B----4-:R-:W-:-:S03]  /*6ae0*/  F2FP.BF16.PACK_AB R11, R185, R186 ;  /* 0x000000bab90b723e */ /* 0x010fc600000010ff */
[----:B------:R1:W-:Y:S04]  /*6af0*/  MUFU.EX2 R116, R2 ;  /* 0x0000000200747308 */ /* 0x0003e80000000800 */
[C---:B------:R-:W-:Y:S08]  /*6b00*/  HMMA.16816.F32.BF16 R76, R8.reuse, R22, R96 ;  /* 0x00000016084c723c */ /* 0x040ff00000041860 */
[----:B------:R-:W-:Y:S01]  /*6b10*/  HMMA.16816.F32.BF16 R60, R8, R16, R36 ;  /* 0x00000010083c723c */ /* 0x000fe20000041824 */
[----:B-1----:R-:W-:-:S04]  /*6b20*/  FFMA.FTZ R2, R118, c[0x0][0x2d0], -R6 ;  /* 0x0000b40076027a23 */ /* 0x002fc80000010806 */
[----:B------:R1:W3:Y:S03]  /*6b30*/  MUFU.EX2 R118, R2 ;  /* 0x0000000200767308 */ /* 0x0002e60000000800 */
[----:B------:R-:W-:Y:S01]  /*6b40*/  HMMA.16816.F32.BF16 R92, R8, R20, R92 ;  /* 0x00000014085c723c */ /* 0x000fe2000004185c */
[----:B------:R-:W-:Y:S01]  /*6b50*/  LDSM.16.MT88.4 R20, [R227+0x2900] ;  /* 0x00290000e314783b */ /* 0x000fe20000004200 */
[----:B-1----:R-:W-:Y:S01]  /*6b60*/  FFMA.FTZ R2, R137, c[0x0][0x2d0], -R6 ;  /* 0x0000b40089027a23 */ /* 0x002fe20000010806 */
[----:B------:R-:W-:Y:S01]  /*6b70*/  MOV R137, R117 ;  /* 0x0000007500897202 */ /* 0x000fe20000000f00 */
[----:B------:R-:W-:Y:S02]  /*6b80*/  IMAD.MOV.U32 R117, RZ, RZ, R154 ;  /* 0x000000ffff757224 */ /* 0x000fe400078e009a */
[----:B------:R-:W-:Y:S02]  /*6b90*/  IMAD.MOV.U32 R154, RZ, RZ, R159 ;  /* 0x000000ffff9a7224 */ /* 0x000fe400078e009f */
[----:B------:R-:W-:Y:S01]  /*6ba0*/  IMAD.MOV.U32 R159, RZ, RZ, R69 ;  /* 0x000000ffff9f7224 */ /* 0x000fe200078e0045 */
[----:B------:R-:W-:-:S02]  /*6bb0*/  MOV R69, R243 ;  /* 0x000000f300457202 */ /* 0x000fc40000000f00 */
[----:B------:R-:W4:Y:S01]  /*6bc0*/  LDL.LU R243, [R1+0xa4] ;  /* 0x0000a40001f37983 */ /* 0x000f220000300800 */
[----:B------:R1:W-:Y:S01]  /*6bd0*/  MUFU.EX2 R115, R2 ;  /* 0x0000000200737308 */ /* 0x0003e20000000800 */
[----:B------:R-:W-:Y:S02]  /*6be0*/  IMAD.MOV.U32 R171, RZ, RZ, R117 ;  /* 0x000000ffffab7224 */ /* 0x000fe400078e0075 */
[----:B-1----:R-:W-:-:S05]  /*6bf0*/  FFMA.FTZ R2, R137, c[0x0][0x2d0], -R6 ;  /* 0x0000b40089027a23 */ /* 0x002fca0000010806 */
[----:B------:R1:W-:Y:S02]  /*6c00*/  MUFU.EX2 R117, R2 ;  /* 0x0000000200757308 */ /* 0x0003e40000000800 */
[----:B-1----:R-:W-:-:S06]  /*6c10*/  FFMA.FTZ R2, R182, c[0x0][0x2d0], -R5 ;  /* 0x0000b400b6027a23 */ /* 0x002fcc0000010805 */
[----:B------:R1:W-:Y:S01]  /*6c20*/  MUFU.EX2 R114, R2 ;  /* 0x0000000200727308 */ /* 0x0003e20000000800 */
[----:B------:R-:W-:Y:S02]  /*6c30*/  IMAD.MOV.U32 R137, RZ, RZ, R154 ;  /* 0x000000ffff897224 */ /* 0x000fe400078e009a */
[----:B------:R-:W-:Y:S02]  /*6c40*/  IMAD.MOV.U32 R154, RZ, RZ, R159 ;  /* 0x000000ffff9a7224 */ /* 0x000fe400078e009f */
[----:B-1----:R-:W-:-:S04]  /*6c50*/  FFMA.FTZ R2, R247, c[0x0][0x2d0], -R5 ;  /* 0x0000b400f7027a23 */ /* 0x002fc80000010805 */
[----:B------:R1:W1:Y:S01]  /*6c60*/  MUFU.EX2 R113, R2 ;  /* 0x0000000200717308 */ /* 0x0002620000000800 */
[----:B------:R-:W-:Y:S01]  /*6c70*/  MOV R159, R241 ;  /* 0x000000f1009f7202 */ /* 0x000fe20000000f00 */
[C---:B------:R-:W-:Y:S08]  /*6c80*/  HMMA.16816.F32.BF16 R36, R8.reuse, R14, R32 ;  /* 0x0000000e0824723c */ /* 0x040ff00000041820 */
[----:B------:R-:W-:Y:S01]  /*6c90*/  HMMA.16816.F32.BF16 R56, R8, R18, R28 ;  /* 0x000000120838723c */ /* 0x000fe2000004181c */
[----:B------:R-:W2:Y:S04]  /*6ca0*/  LDSM.16.MT88.4 R28, [R224+0x2900] ;  /* 0x00290000e01c783b */ /* 0x000ea80000004200 */
[----:B------:R-:W2:Y:S01]  /*6cb0*/  LDSM.16.MT88.4 R16, [R225+0x2900] ;  /* 0x00290000e110783b */ /* 0x000ea20000004200 */
[----:B-1----:R-:W-:-:S02]  /*6cc0*/  FFMA.FTZ R2, R183, c[0x0][0x2d0], -R5 ;  /* 0x0000b400b7027a23 */ /* 0x002fc40000010805 */
[C---:B------:R-:W-:Y:S01]  /*6cd0*/  HMMA.16816.F32.BF16 R40, R8.reuse, R12, R40 ;  /* 0x0000000c0828723c */ /* 0x040fe20000041828 */
[----:B------:R-:W1:Y:S01]  /*6ce0*/  LDSM.16.MT88.4 R12, [R226+0x2900] ;  /* 0x00290000e20c783b */ /* 0x000e620000004200 */
[----:B------:R3:W-:Y:S06]  /*6cf0*/  MUFU.EX2 R112, R2 ;  /* 0x0000000200707308 */ /* 0x0007ec0000000800 */
[----:B------:R-:W-:Y:S01]  /*6d00*/  HMMA.16816.F32.BF16 R44, R8, R24, R44 ;  /* 0x00000018082c723c */ /* 0x000fe2000004182c */
[----:B------:R-:W-:Y:S01]  /*6d10*/  FFMA.FTZ R52, R236, c[0x0][0x2d0], -R7 ;  /* 0x0000b400ec347a23 */ /* 0x000fe20000010807 */
[----:B------:R1:W5:Y:S01]  /*6d20*/  LDL.LU R241, [R1+0xa0] ;  /* 0x0000a00001f17983 */ /* 0x0003620000300800 */
[----:B---3--:R-:W-:-:S04]  /*6d30*/  FFMA.FTZ R2, R179, c[0x0][0x2d0], -R5 ;  /* 0x0000b400b3027a23 */ /* 0x008fc80000010805 */
[----:B------:R3:W1:Y:S02]  /*6d40*/  MUFU.EX2 R99, R2 ;  /* 0x0000000200637308 */ /* 0x0006640000000800 */
[----:B---3--:R-:W-:Y:S02]  /*6d50*/  FFMA.FTZ R2, R171, c[0x0][0x2d0], -R7 ;  /* 0x0000b400ab027a23 */ /* 0x008fe40000010807 */
[----:B------:R-:W-:Y:S02]  /*6d60*/  IMAD.MOV.U32 R171, RZ, RZ, R137 ;  /* 0x000000ffffab7224 */ /* 0x000fe400078e0089 */
[----:B------:R-:W-:Y:S02]  /*6d70*/  IMAD.MOV.U32 R137, RZ, RZ, R154 ;  /* 0x000000ffff897224 */ /* 0x000fe400078e009a */
[----:B------:R3:W-:Y:S01]  /*6d80*/  MUFU.EX2 R98, R2 ;  /* 0x0000000200627308 */ /* 0x0007e20000000800 */
[----:B------:R-:W-:Y:S01]  /*6d90*/  IMAD.MOV.U32 R154, RZ, RZ, R159 ;  /* 0x000000ffff9a7224 */ /* 0x000fe200078e009f */
[----:B------:R-:W-:Y:S01]  /*6da0*/  MOV R159, R152 ;  /* 0x00000098009f7202 */ /* 0x000fe20000000f00 */
[----:B------:R-:W-:-:S02]  /*6db0*/  IMAD.MOV.U32 R152, RZ, RZ, R160 ;  /* 0x000000ffff987224 */ /* 0x000fc400078e00a0 */
[----:B------:R-:W-:Y:S02]  /*6dc0*/  IMAD.MOV.U32 R160, RZ, RZ, R155 ;  /* 0x000000ffffa07224 */ /* 0x000fe400078e009b */
[----:B------:R-:W-:Y:S01]  /*6dd0*/  IMAD.MOV.U32 R155, RZ, RZ, R158 ;  /* 0x000000ffff9b7224 */ /* 0x000fe200078e009e */
[----:B------:R-:W-:Y:S01]  /*6de0*/  MOV R158, R140 ;  /* 0x0000008c009e7202 */ /* 0x000fe20000000f00 */
[----:B---3--:R-:W-:Y:S02]  /*6df0*/  FFMA.FTZ R2, R171, c[0x0][0x2d0], -R7 ;  /* 0x0000b400ab027a23 */ /* 0x008fe40000010807 */
[----:B------:R-:W-:Y:S02]  /*6e00*/  IMAD.MOV.U32 R171, RZ, RZ, R137 ;  /* 0x000000ffffab7224 */ /* 0x000fe400078e0089 */
[----:B------:R-:W-:Y:S01]  /*6e10*/  IMAD.MOV.U32 R137, RZ, RZ, R154 ;  /* 0x000000ffff897224 */ /* 0x000fe200078e009a */
[----:B------:R-:W-:Y:S01]  /*6e20*/  MOV R154, R159 ;  /* 0x0000009f009a7202 */ /* 0x000fe20000000f00 */
[----:B------:R-:W-:Y:S01]  /*6e30*/  IMAD.MOV.U32 R159, RZ, RZ, R152 ;  /* 0x000000ffff9f7224 */ /* 0x000fe200078e0098 */
[----:B------:R3:W1:Y:S01]  /*6e40*/  MUFU.EX2 R96, R2 ;  /* 0x0000000200607308 */ /* 0x0006620000000800 */
[----:B------:R-:W-:-:S02]  /*6e50*/  IMAD.MOV.U32 R152, RZ, RZ, R160 ;  /* 0x000000ffff987224 */ /* 0x000fc400078e00a0 */
[----:B------:R-:W-:Y:S01]  /*6e60*/  IMAD.MOV.U32 R160, RZ, RZ, R155 ;  /* 0x000000ffffa07224 */ /* 0x000fe200078e009b */
[----:B------:R-:W-:Y:S01]  /*6e70*/  MOV R155, R158 ;  /* 0x0000009e009b7202 */ /* 0x000fe20000000f00 */
[----:B------:R-:W-:Y:S02]  /*6e80*/  IMAD.MOV.U32 R158, RZ, RZ, R157 ;  /* 0x000000ffff9e7224 */ /* 0x000fe400078e009d */
[----:B------:R-:W-:Y:S02]  /*6e90*/  IMAD.MOV.U32 R157, RZ, RZ, R239 ;  /* 0x000000ffff9d7224 */ /* 0x000fe400078e00ef */
[----:B---3--:R-:W-:-:S04]  /*6ea0*/  FFMA.FTZ R2, R171, c[0x0][0x2d0], -R7 ;  /* 0x0000b400ab027a23 */ /* 0x008fc80000010807 */
[----:B------:R3:W-:Y:S01]  /*6eb0*/  MUFU.EX2 R97, R2 ;  /* 0x0000000200617308 */ /* 0x0007e20000000800 */
[----:B------:R-:W-:Y:S01]  /*6ec0*/  IMAD.MOV.U32 R171, RZ, RZ, R158 ;  /* 0x000000ffffab7224 */ /* 0x000fe200078e009e */
[----:B------:R-:W-:Y:S01]  /*6ed0*/  MOV R174, R160 ;  /* 0x000000a000ae7202 */ /* 0x000fe20000000f00 */
[----:B------:R-:W-:Y:S02]  /*6ee0*/  IMAD.MOV.U32 R158, RZ, RZ, R74 ;  /* 0x000000ffff9e7224 */ /* 0x000fe400078e004a */
[----:B------:R-:W-:Y:S02]  /*6ef0*/  IMAD.MOV.U32 R175, RZ, RZ, R152 ;  /* 0x000000ffffaf7224 */ /* 0x000fe400078e0098 */
[----:B---3--:R-:W-:Y:S02]  /*6f00*/  FFMA.FTZ R2, R137, c[0x0][0x2d0], -R7 ;  /* 0x0000b40089027a23 */ /* 0x008fe40000010807 */
[----:B------:R-:W-:Y:S01]  /*6f10*/  IMAD.MOV.U32 R137, RZ, RZ, R157 ;  /* 0x000000ffff897224 */ /* 0x000fe200078e009d */
[----:B------:R-:W-:-:S02]  /*6f20*/  MOV R157, R75 ;  /* 0x0000004b009d7202 */ /* 0x000fc40000000f00 */
[----:B------:R3:W-:Y:S01]  /*6f30*/  MUFU.EX2 R75, R2 ;  /* 0x00000002004b7308 */ /* 0x0007e20000000800 */
[----:B------:R-:W-:Y:S02]  /*6f40*/  IMAD.MOV.U32 R172, RZ, RZ, R155 ;  /* 0x000000ffffac7224 */ /* 0x000fe400078e009b */
[----:B------:R-:W-:Y:S02]  /*6f50*/  IMAD.MOV.U32 R155, RZ, RZ, R69 ;  /* 0x000000ffff9b7224 */ /* 0x000fe400078e0045 */
[----:B------:R-:W-:Y:S02]  /*6f60*/  FFMA.FTZ R34, R175, c[0x0][0x2d0], -R7 ;  /* 0x0000b400af227a23 */ /* 0x000fe40000010807 */
[----:B------:R-:W-:Y:S02]  /*6f70*/  IMAD.MOV.U32 R175, RZ, RZ, R174 ;  /* 0x000000ffffaf7224 */ /* 0x000fe400078e00ae */
[----:B---3--:R-:W-:-:S04]  /*6f80*/  FFMA.FTZ R2, R167, c[0x0][0x2d0], -R0 ;  /* 0x0000b400a7027a23 */ /* 0x008fc80000010800 */
[----:B------:R3:W-:Y:S01]  /*6f90*/  MUFU.EX2 R74, R2 ;  /* 0x00000002004a7308 */ /* 0x0007e20000000800 */
[----:B------:R-:W-:Y:S02]  /*6fa0*/  IMAD.MOV.U32 R174, RZ, RZ, R172 ;  /* 0x000000ffffae7224 */ /* 0x000fe400078e00ac */
[----:B------:R-:W-:Y:S01]  /*6fb0*/  IMAD.MOV.U32 R172, RZ, RZ, R171 ;  /* 0x000000ffffac7224 */ /* 0x000fe200078e00ab */
[----:B------:R-:W-:Y:S01]  /*6fc0*/  MOV R171, R137 ;  /* 0x0000008900ab7202 */ /* 0x000fe20000000f00 */
[----:B------:R-:W-:Y:S02]  /*6fd0*/  IMAD.MOV.U32 R160, RZ, RZ, R68 ;  /* 0x000000ffffa07224 */ /* 0x000fe400078e0044 */
[----:B------:R-:W-:Y:S02]  /*6fe0*/  IMAD.MOV.U32 R137, RZ, RZ, R148 ;  /* 0x000000ffff897224 */ /* 0x000fe400078e0094 */
[----:B---3--:R-:W-:Y:S02]  /*6ff0*/  FFMA.FTZ R2, R166, c[0x0][0x2d0], -R0 ;  /* 0x0000b400a6027a23 */ /* 0x008fe40000010800 */
[----:B------:R-:W-:-:S02]  /*7000*/  IMAD.MOV.U32 R148, RZ, RZ, R151 ;  /* 0x000000ffff947224 */ /* 0x000fc400078e0097 */
[----:B------:R-:W-:Y:S01]  /*7010*/  IMAD.MOV.U32 R140, RZ, RZ, R240 ;  /* 0x000000ffff8c7224 */ /* 0x000fe200078e00f0 */
[----:B------:R3:W-:Y:S01]  /*7020*/  MUFU.EX2 R69, R2 ;  /* 0x0000000200457308 */ /* 0x0007e20000000800 */
[----:B------:R-:W-:Y:S01]  /*7030*/  FFMA.FTZ R35, R175, c[0x0][0x2d0], -R7 ;  /* 0x0000b400af237a23 */ /* 0x000fe20000010807 */
[----:B------:R-:W-:Y:S01]  /*7040*/  HMMA.16816.F32.BF16 R48, R8, R26, R48 ;  /* 0x0000001a0830723c */ /* 0x000fe20000041830 */
[----:B------:R-:W-:Y:S01]  /*7050*/  IMAD.MOV.U32 R151, RZ, RZ, R150 ;  /* 0x000000ffff977224 */ /* 0x000fe200078e0096 */
[----:B------:R-:W-:Y:S01]  /*7060*/  MOV R150, R132 ;  /* 0x0000008400967202 */ /* 0x000fe20000000f00 */
[----:B------:R-:W-:Y:S01]  /*7070*/  IMAD.MOV.U32 R175, RZ, RZ, R174 ;  /* 0x000000ffffaf7224 */ /* 0x000fe200078e00ae */
[----:B------:R-:W-:Y:S01]  /*7080*/  MOV R174, R172 ;  /* 0x000000ac00ae7202 */ /* 0x000fe20000000f00 */
[----:B------:R-:W-:Y:S02]  /*7090*/  IMAD.MOV.U32 R172, RZ, RZ, R171 ;  /* 0x000000ffffac7224 */ /* 0x000fe400078e00ab */
[----:B------:R-:W-:-:S02]  /*70a0*/  FFMA.FTZ R53, R235, c[0x0][0x2d0], -R7 ;  /* 0x0000b400eb357a23 */ /* 0x000fc40000010807 */
[----:B------:R-:W-:Y:S02]  /*70b0*/  FFMA.FTZ R25, R231, c[0x0][0x2d0], -R6 ;  /* 0x0000b400e7197a23 */ /* 0x000fe40000010806 */
[--C-:B------:R-:W-:Y:S02]  /*70c0*/  FFMA.FTZ R33, R229, c[0x0][0x2d0], -R5.reuse ;  /* 0x0000b400e5217a23 */ /* 0x100fe40000010805 */
[----:B------:R-:W-:Y:S02]  /*70d0*/  FFMA.FTZ R32, R228, c[0x0][0x2d0], -R5 ;  /* 0x0000b400e4207a23 */ /* 0x000fe40000010805 */
[----:B------:R-:W-:Y:S02]  /*70e0*/  IMAD.MOV.U32 R123, RZ, RZ, R154 ;  /* 0x000000ffff7b7224 */ /* 0x000fe400078e009a */
[----:B------:R-:W-:Y:S01]  /*70f0*/  IMAD.MOV.U32 R247, RZ, RZ, R131 ;  /* 0x000000fffff77224 */ /* 0x000fe200078e0083 */
[----:B------:R-:W-:Y:S01]  /*7100*/  MOV R152, R238 ;  /* 0x000000ee00987202 */ /* 0x000fe20000000f00 */
[----:B---3--:R-:W-:Y:S01]  /*7110*/  FFMA.FTZ R2, R169, c[0x0][0x2d0], -R0 ;  /* 0x0000b400a9027a23 */ /* 0x008fe20000010800 */
[----:B------:R-:W-:Y:S01]  /*7120*/  MOV R122, R159 ;  /* 0x0000009f007a7202 */ /* 0x000fe20000000f00 */
[----:B------:R-:W-:Y:S01]  /*7130*/  IMAD.MOV.U32 R120, RZ, RZ, R160 ;  /* 0x000000ffff787224 */ /* 0x000fe200078e00a0 */
[----:B------:R-:W-:Y:S01]  /*7140*/  MOV R182, R155 ;  /* 0x0000009b00b67202 */ /* 0x000fe20000000f00 */
[----:B------:R3:W-:Y:S01]  /*7150*/  MUFU.EX2 R68, R2 ;  /* 0x0000000200447308 */ /* 0x0007e20000000800 */
[----:B------:R-:W-:Y:S01]  /*7160*/  IMAD.MOV.U32 R132, RZ, RZ, R133 ;  /* 0x000000ffff847224 */ /* 0x000fe200078e0085 */
[----:B------:R-:W-:Y:S01]  /*7170*/  LDSM.16.MT88.4 R164, [R225+0x3100] ;  /* 0x00310000e1a4783b */ /* 0x000fe20000004200 */
[----:B------:R-:W-:-:S02]  /*7180*/  IMAD.MOV.U32 R171, RZ, RZ, R137 ;  /* 0x000000ffffab7224 */ /* 0x000fc400078e0089 */
[----:B------:R-:W-:Y:S01]  /*7190*/  IMAD.MOV.U32 R133, RZ, RZ, R237 ;  /* 0x000000ffff857224 */ /* 0x000fe200078e00ed */
[----:B------:R2:W5:Y:S01]  /*71a0*/  LDL.LU R240, [R1+0x9c] ;  /* 0x00009c0001f07983 */ /* 0x0005620000300800 */
[----:B------:R-:W-:Y:S01]  /*71b0*/  IMAD.MOV.U32 R137, RZ, RZ, R148 ;  /* 0x000000ffff897224 */ /* 0x000fe200078e0094 */
[----:B------:R-:W-:Y:S01]  /*71c0*/  MOV R148, R151 ;  /* 0x0000009700947202 */ /* 0x000fe20000000f00 */
[----:B------:R-:W-:Y:S01]  /*71d0*/  IMAD.MOV.U32 R151, RZ, RZ, R150 ;  /* 0x000000ffff977224 */ /* 0x000fe200078e0096 */
[----:B------:R-:W-:Y:S01]  /*71e0*/  F2FP.BF16.PACK_AB R8, R118, R116 ;  /* 0x000000747608723e */ /* 0x000fe200000010ff */
[----:B---3--:R-:W-:Y:S01]  /*71f0*/  FFMA.FTZ R2, R4, c[0x0][0x2d0], -R0 ;  /* 0x0000b40004027a23 */ /* 0x008fe20000010800 */
[----:B------:R-:W-:Y:S01]  /*7200*/  F2FP.BF16.PACK_AB R9, R113, R114 ;  /* 0x000000727109723e */ /* 0x000fe200000010ff */
[----:B------:R-:W-:Y:S01]  /*7210*/  FFMA.FTZ R26, R232, c[0x0][0x2d0], -R6 ;  /* 0x0000b400e81a7a23 */ /* 0x000fe20000010806 */
[----:B------:R-:W-:Y:S01]  /*7220*/  F2FP.BF16.PACK_AB R10, R117, R115 ;  /* 0x00000073750a723e */ /* 0x000fe200000010ff */
[----:B------:R3:W2:Y:S01]  /*7230*/  MUFU.EX2 R55, R2 ;  /* 0x0000000200377308 */ /* 0x0006a20000000800 */
[----:B------:R-:W-:Y:S01]  /*7240*/  IMAD.MOV.U32 R150, RZ, RZ, R132 ;  /* 0x000000ffff967224 */ /* 0x000fe200078e0084 */
[----:B-1----:R-:W-:Y:S01]  /*7250*/  F2FP.BF16.PACK_AB R11, R99, R112 ;  /* 0x00000070630b723e */ /* 0x002fe200000010ff */
[----:B------:R-:W-:Y:S01]  /*7260*/  IMAD.MOV.U32 R132, RZ, RZ, R133 ;  /* 0x000000ffff847224 */ /* 0x000fe200078e0085 */
[----:B------:R-:W-:Y:S01]  /*7270*/  MOV R133, R134 ;  /* 0x0000008600857202 */ /* 0x000fe20000000f00 */
[----:B------:R-:W-:Y:S01]  /*7280*/  IMAD.MOV.U32 R134, RZ, RZ, R135 ;  /* 0x000000ffff867224 */ /* 0x000fe200078e0087 */
[----:B------:R1:W5:Y:S01]  /*7290*/  LDL.LU R239, [R1+0x98] ;  /* 0x0000980001ef7983 */ /* 0x0003620000300800 */
[----:B------:R-:W-:-:S02]  /*72a0*/  IMAD.MOV.U32 R135, RZ, RZ, R234 ;  /* 0x000000ffff877224 */ /* 0x000fc400078e00ea */
[----:B---3--:R-:W-:Y:S01]  /*72b0*/  FFMA.FTZ R2, R175, c[0x0][0x2d0], -R6 ;  /* 0x0000b400af027a23 */ /* 0x008fe20000010806 */
[----:B------:R-:W-:Y:S01]  /*72c0*/  F2FP.BF16.PACK_AB R4, R96, R98 ;  /* 0x000000626004723e */ /* 0x000fe200000010ff */
[----:B------:R-:W-:Y:S01]  /*72d0*/  IMAD.MOV.U32 R175, RZ, RZ, R174 ;  /* 0x000000ffffaf7224 */ /* 0x000fe200078e00ae */
[----:B------:R-:W-:Y:S01]  /*72e0*/  MOV R174, R172 ;  /* 0x000000ac00ae7202 */ /* 0x000fe20000000f00 */
[----:B------:R-:W-:Y:S01]  /*72f0*/  IMAD.MOV.U32 R172, RZ, RZ, R171 ;  /* 0x000000ffffac7224 */ /* 0x000fe200078e00ab */
[----:B--2---:R-:W-:Y:S01]  /*7300*/  F2FP.BF16.PACK_AB R7, R55, R68 ;  /* 0x000000443707723e */ /* 0x004fe200000010ff */
[----:B------:R-:W-:Y:S01]  /*7310*/  IMAD.MOV.U32 R171, RZ, RZ, R137 ;  /* 0x000000ffffab7224 */ /* 0x000fe200078e0089 */
[----:B------:R-:W-:Y:S01]  /*7320*/  MOV R137, R148 ;  /* 0x0000009400897202 */ /* 0x000fe20000000f00 */
[----:B------:R-:W-:Y:S01]  /*7330*/  IMAD.MOV.U32 R148, RZ, RZ, R151 ;  /* 0x000000ffff947224 */ /* 0x000fe200078e0097 */
[----:B------:R-:W-:Y:S01]  /*7340*/  HMMA.16816.F32.BF16 R124, R8, R28, R124 ;  /* 0x0000001c087c723c */ /* 0x000fe2000004187c */
[----:B------:R-:W-:Y:S01]  /*7350*/  IMAD.MOV.U32 R151, RZ, RZ, R150 ;  /* 0x000000ffff977224 */ /* 0x000fe200078e0096 */
[----:B------:R-:W-:Y:S01]  /*7360*/  MOV R150, R132 ;  /* 0x0000008400967202 */ /* 0x000fe20000000f00 */
[----:B------:R-:W-:Y:S01]  /*7370*/  FFMA.FTZ R24, R174, c[0x0][0x2d0], -R5 ;  /* 0x0000b400ae187a23 */ /* 0x000fe20000010805 */
[----:B------:R-:W-:Y:S01]  /*7380*/  MOV R174, R171 ;  /* 0x000000ab00ae7202 */ /* 0x000fe20000000f00 */
[----:B------:R-:W-:-:S02]  /*7390*/  IMAD.MOV.U32 R132, RZ, RZ, R133 ;  /* 0x000000ffff847224 */ /* 0x000fc400078e0085 */
[----:B------:R-:W-:Y:S01]  /*73a0*/  IMAD.MOV.U32 R154, RZ, RZ, R130 ;  /* 0x000000ffff9a7224 */ /* 0x000fe200078e0082 */
[C---:B------:R-:W-:Y:S01]  /*73b0*/  HMMA.16816.F32.BF16 R108, R8.reuse, R30, R108 ;  /* 0x0000001e086c723c */ /* 0x040fe2000004186c */
[----:B------:R-:W-:Y:S01]  /*73c0*/  IMAD.MOV.U32 R133, RZ, RZ, R134 ;  /* 0x000000ffff857224 */ /* 0x000fe200078e0086 */
[----:B------:R-:W-:Y:S01]  /*73d0*/  MOV R134, R135 ;  /* 0x0000008700867202 */ /* 0x000fe20000000f00 */
[----:B------:R-:W-:Y:S02]  /*73e0*/  IMAD.MOV.U32 R171, RZ, RZ, R137 ;  /* 0x000000ffffab7224 */ /* 0x000fe400078e0089 */
[----:B------:R-:W-:Y:S02]  /*73f0*/  IMAD.MOV.U32 R121, RZ, RZ, R152 ;  /* 0x000000ffff797224 */ /* 0x000fe400078e0098 */
[----:B------:R-:W-:Y:S01]  /*7400*/  IMAD.MOV.U32 R169, RZ, RZ, R153 ;  /* 0x000000ffffa97224 */ /* 0x000fe200078e0099 */
[----:B------:R-:W-:Y:S01]  /*7410*/  HMMA.16816.F32.BF16 R104, R8, R20, R104 ;  /* 0x000000140868723c */ /* 0x000fe20000041868 */
[----:B------:R-:W-:Y:S01]  /*7420*/  IMAD.MOV.U32 R137, RZ, RZ, R148 ;  /* 0x000000ffff897224 */ /* 0x000fe200078e0094 */
[----:B------:R-:W-:Y:S01]  /*7430*/  MOV R148, R151 ;  /* 0x0000009700947202 */ /* 0x000fe20000000f00 */
[----:B------:R-:W-:-:S02]  /*7440*/  IMAD.MOV.U32 R135, RZ, RZ, R141 ;  /* 0x000000ffff877224 */ /* 0x000fc400078e008d */
[----:B------:R-:W-:Y:S02]  /*7450*/  IMAD.MOV.U32 R183, RZ, RZ, R157 ;  /* 0x000000ffffb77224 */ /* 0x000fe400078e009d */
[----:B------:R-:W-:Y:S01]  /*7460*/  IMAD.MOV.U32 R155, RZ, RZ, R143 ;  /* 0x000000ffff9b7224 */ /* 0x000fe200078e008f */
[C---:B------:R-:W-:Y:S01]  /*7470*/  HMMA.16816.F32.BF16 R100, R8.reuse, R22, R100 ;  /* 0x000000160864723c */ /* 0x040fe20000041864 */
[----:B------:R-:W-:Y:S01]  /*7480*/  IMAD.MOV.U32 R141, RZ, RZ, R233 ;  /* 0x000000ffff8d7224 */ /* 0x000fe200078e00e9 */
[----:B------:R-:W-:Y:S01]  /*7490*/  MUFU.EX2 R26, R26 ;  /* 0x0000001a001a7308 */ /* 0x000fe20000000800 */
[----:B------:R-:W-:Y:S01]  /*74a0*/  IMAD.MOV.U32 R151, RZ, RZ, R150 ;  /* 0x000000ffff977224 */ /* 0x000fe200078e0096 */
[----:B------:R1:W5:Y:S01]  /*74b0*/  LDL.LU R238, [R1+0x94] ;  /* 0x0000940001ee7983 */ /* 0x0003620000300800 */
[----:B------:R-:W-:Y:S01]  /*74c0*/  IMAD.MOV.U32 R150, RZ, RZ, R132 ;  /* 0x000000ffff967224 */ /* 0x000fe200078e0084 */
[----:B------:R-:W-:Y:S01]  /*74d0*/  MOV R132, R133 ;  /* 0x0000008500847202 */ /* 0x000fe20000000f00 */
[----:B------:R-:W-:Y:S01]  /*74e0*/  IMAD.MOV.U32 R133, RZ, RZ, R134 ;  /* 0x000000ffff857224 */ /* 0x000fe200078e0086 */
[----:B------:R-:W-:Y:S01]  /*74f0*/  HMMA.16816.F32.BF16 R88, R8, R16, R88 ;  /* 0x000000100858723c */ /* 0x000fe20000041858 */
[----:B------:R-:W-:Y:S01]  /*7500*/  IMAD.MOV.U32 R134, RZ, RZ, R135 ;  /* 0x000000ffff867224 */ /* 0x000fe200078e0087 */
[----:B------:R-:W-:Y:S01]  /*7510*/  MOV R135, R141 ;  /* 0x0000008d00877202 */ /* 0x000fe20000000f00 */
[----:B------:R-:W-:-:S02]  /*7520*/  IMAD.MOV.U32 R141, RZ, RZ, R140 ;  /* 0x000000ffff8d7224 */ /* 0x000fc400078e008c */
[----:B------:R-:W-:-:S03]  /*7530*/  FFMA.FTZ R27, R175, c[0x0][0x2d0], -R6 ;  /* 0x0000b400af1b7a23 */ /* 0x000fc60000010806 */
[----:B------:R-:W-:Y:S01]  /*7540*/  HMMA.16816.F32.BF16 R64, R8, R18, R64 ;  /* 0x000000120840723c */ /* 0x000fe20000041840 */
[----:B------:R-:W-:Y:S01]  /*7550*/  IMAD.MOV.U32 R140, RZ, RZ, R3 ;  /* 0x000000ffff8c7224 */ /* 0x000fe200078e0003 */
[----:B------:R-:W-:Y:S01]  /*7560*/  F2FP.BF16.PACK_AB R6, R75, R97 ;  /* 0x000000614b06723e */ /* 0x000fe200000010ff */
[----:B------:R-:W-:Y:S01]  /*7570*/  FFMA.FTZ R3, R230, c[0x0][0x2d0], -R5 ;  /* 0x0000b400e6037a23 */ /* 0x000fe20000010805 */
[----:B------:R-:W-:Y:S01]  /*7580*/  F2FP.BF16.PACK_AB R5, R69, R74 ;  /* 0x0000004a4505723e */ /* 0x000fe200000010ff */
[----:B------:R-:W-:-:S03]  /*7590*/  IMAD.MOV.U32 R162, RZ, RZ, R133 ;  /* 0x000000ffffa27224 */ /* 0x000fc600078e0085 */
[----:B------:R-:W-:Y:S01]  /*75a0*/  HMMA.16816.F32.BF16 R84, R8, R12, R84 ;  /* 0x0000000c0854723c */ /* 0x000fe20000041854 */
[----:B------:R-:W-:Y:S01]  /*75b0*/  IMAD.MOV.U32 R163, RZ, RZ, R134 ;  /* 0x000000ffffa37224 */ /* 0x000fe200078e0086 */
[----:B------:R-:W-:-:S06]  /*75c0*/  MOV R175, R148 ;  /* 0x0000009400af7202 */ /* 0x000fcc0000000f00 */
[----:B------:R-:W-:Y:S01]  /*75d0*/  HMMA.16816.F32.BF16 R80, R8, R14, R80 ;  /* 0x0000000e0850723c */ /* 0x000fe20000041850 */
[----:B------:R-:W-:Y:S01]  /*75e0*/  MOV R161, R135 ;  /* 0x0000008700a17202 */ /* 0x000fe20000000f00 */
[----:B------:R-:W-:Y:S01]  /*75f0*/  IMAD.MOV.U32 R168, RZ, RZ, R151 ;  /* 0x000000ffffa87224 */ /* 0x000fe200078e0097 */
[----:B------:R2:W-:Y:S01]  /*7600*/  MUFU.EX2 R54, R2 ;  /* 0x0000000200367308 */ /* 0x0005e20000000800 */
[----:B------:R-:W-:Y:S01]  /*7610*/  IMAD.MOV.U32 R153, RZ, RZ, R142 ;  /* 0x000000ffff997224 */ /* 0x000fe200078e008e */
[----:B------:R1:W5:Y:S02]  /*7620*/  LDL.LU R237, [R1+0x90] ;  /* 0x0000900001ed7983 */ /* 0x0003640000300800 */
[--C-:B------:R-:W-:Y:S01]  /*7630*/  FFMA.FTZ R8, R251, c[0x0][0x2d0], -R0.reuse ;  /* 0x0000b400fb087a23 */ /* 0x100fe20000010800 */
[----:B------:R-:W-:Y:S01]  /*7640*/  HMMA.16816.F32.BF16 R44, R4, R12, R44 ;  /* 0x0000000c042c723c */ /* 0x000fe2000004182c */
[--C-:B------:R-:W-:Y:S01]  /*7650*/  FFMA.FTZ R9, R249, c[0x0][0x2d0], -R0.reuse ;  /* 0x0000b400f9097a23 */ /* 0x100fe20000010800 */
[----:B------:R-:W-:Y:S01]  /*7660*/  MOV R173, R132 ;  /* 0x0000008400ad7202 */ /* 0x000fe20000000f00 */
[----:B------:R-:W-:-:S02]  /*7670*/  FFMA.FTZ R10, R250, c[0x0][0x2d0], -R0 ;  /* 0x0000b400fa0a7a23 */ /* 0x000fc40000010800 */
[----:B------:R-:W-:Y:S02]  /*7680*/  IMAD.MOV.U32 R146, RZ, RZ, R141 ;  /* 0x000000ffff927224 */ /* 0x000fe400078e008d */
[----:B------:R-:W-:Y:S01]  /*7690*/  IMAD.MOV.U32 R170, RZ, RZ, R150 ;  /* 0x000000ffffaa7224 */ /* 0x000fe200078e0096 */
[----:B------:R-:W-:Y:S01]  /*76a0*/  HMMA.16816.F32.BF16 R76, R4, R30, R76 ;  /* 0x0000001e044c723c */ /* 0x000fe2000004184c */
[----:B------:R-:W-:Y:S02]  /*76b0*/  FFMA.FTZ R12, R248, c[0x0][0x2d0], -R0 ;  /* 0x0000b400f80c7a23 */ /* 0x000fe40000010800 */
[----:B--2---:R-:W-:-:S05]  /*76c0*/  FADD.FTZ R2, R178, R177 ;  /* 0x000000b1b2027221 */ /* 0x004fca0000010000 */
[----:B------:R-:W-:Y:S01]  /*76d0*/  HMMA.16816.F32.BF16 R92, R4, R28, R92 ;  /* 0x0000001c045c723c */ /* 0x000fe2000004185c */
[----:B------:R-:W-:-:S07]  /*76e0*/  FADD.FTZ R0, R162, R163 ;  /* 0x000000a3a2007221 */ /* 0x000fce0000010000 */
[----:B------:R-:W-:Y:S01]  /*76f0*/  HMMA.16816.F32.BF16 R56, R4, R22, R56 ;  /* 0x000000160438723c */ /* 0x000fe20000041838 */
[----:B------:R-:W-:-:S07]  /*7700*/  FADD.FTZ R0, R175, R0 ;  /* 0x00000000af007221 */ /* 0x000fce0000010000 */
[----:B------:R-:W-:Y:S01]  /*7710*/  HMMA.16816.F32.BF16 R60, R4, R20, R60 ;  /* 0x00000014043c723c */ /* 0x000fe2000004183c */
[----:B------:R-:W-:Y:S01]  /*7720*/  IMAD.MOV.U32 R30, RZ, RZ, R128 ;  /* 0x000000ffff1e7224 */ /* 0x000fe200078e0080 */
[----:B------:R2:W-:Y:S01]  /*7730*/  MUFU.EX2 R23, R3 ;  /* 0x0000000300177308 */ /* 0x0005e20000000800 */
[----:B------:R-:W-:-:S05]  /*7740*/  IMAD.MOV.U32 R29, RZ, RZ, R140 ;  /* 0x000000ffff1d7224 */ /* 0x000fca00078e008c */
[----:B------:R-:W-:Y:S01]  /*7750*/  HMMA.16816.F32.BF16 R40, R4, R16, R40 ;  /* 0x000000100428723c */ /* 0x000fe20000041828 */
[----:B------:R-:W-:Y:S01]  /*7760*/  FADD.FTZ R0, R30, R0 ;  /* 0x000000001e007221 */ /* 0x000fe20000010000 */
[----:B------:R3:W-:Y:S01]  /*7770*/  MUFU.EX2 R22, R33 ;  /* 0x0000002100167308 */ /* 0x0007e20000000800 */
[----:B------:R-:W-:-:S05]  /*7780*/  IMAD.MOV.U32 R141, RZ, RZ, R119 ;  /* 0x000000ffff8d7224 */ /* 0x000fca00078e0077 */
[C---:B------:R-:W-:Y:S08]  /*7790*/  HMMA.16816.F32.BF16 R36, R4.reuse, R18, R36 ;  /* 0x000000120424723c */ /* 0x040ff00000041824 */
[----:B------:R-:W-:Y:S01]  /*77a0*/  HMMA.16816.F32.BF16 R48, R4, R14, R48 ;  /* 0x0000000e0430723c */ /* 0x000fe20000041830 */
[----:B--2---:R-:W-:Y:S01]  /*77b0*/  FADD.FTZ R3, R161, R146 ;  /* 0x00000092a1037221 */ /* 0x004fe20000010000 */
[----:B---3--:R-:W-:Y:S01]  /*77c0*/  MOV R33, R156 ;  /* 0x0000009c00217202 */ /* 0x008fe20000000f00 */
[----:B------:R-:W-:Y:S01]  /*77d0*/  FADD.FTZ R11, R170, R173 ;  /* 0x000000adaa0b7221 */ /* 0x000fe20000010000 */
[----:B------:R-:W-:Y:S01]  /*77e0*/  MOV R249, R139 ;  /* 0x0000008b00f97202 */ /* 0x000fe20000000f00 */
[----:B------:R-:W-:Y:S01]  /*77f0*/  IMAD.MOV.U32 R170, RZ, RZ, R172 ;  /* 0x000000ffffaa7224 */ /* 0x000fe200078e00ac */
[----:B------:R-:W-:Y:S01]  /*7800*/  MUFU.EX2 R24, R24 ;  /* 0x0000001800187308 */ /* 0x000fe20000000800 */
[----:B------:R-:W-:Y:S01]  /*7810*/  FADD.FTZ R6, R29, R0 ;  /* 0x000000001d067221 */ /* 0x000fe20000010000 */
[----:B------:R-:W2:Y:S01]  /*7820*/  LDSM.16.MT88.4 R132, [R224+0x3100] ;  /* 0x00310000e084783b */ /* 0x000ea20000004200 */
[----:B------:R-:W-:-:S02]  /*7830*/  FADD.FTZ R3, R168, R3 ;  /* 0x00000003a8037221 */ /* 0x000fc40000010000 */
[----:B------:R-:W-:Y:S01]  /*7840*/  IMAD.MOV.U32 R172, RZ, RZ, R158 ;  /* 0x000000ffffac7224 */ /* 0x000fe200078e009e */
[----:B------:R-:W3:Y:S01]  /*7850*/  LDSM.16.MT88.4 R148, [R227+0x3100] ;  /* 0x00310000e394783b */ /* 0x000ee20000004200 */
[----:B----4-:R-:W-:Y:S01]  /*7860*/  @P4 IMAD.HI.U32 R0, R243, c[0x0][0x2c8], RZ ;  /* 0x0000b200f3004a27 */ /* 0x010fe200078e00ff */
[----:B------:R-:W-:Y:S01]  /*7870*/  MOV R31, R129 ;  /* 0x00000081001f7202 */ /* 0x000fe20000000f00 */
[----:B------:R-:W-:Y:S01]  /*7880*/  MUFU.EX2 R27, R27 ;  /* 0x0000001b001b7308 */ /* 0x000fe20000000800 */
[----:B------:R1:W5:Y:S01]  /*7890*/  LDL.LU R236, [R1+0x8c] ;  /* 0x00008c0001ec7983 */ /* 0x0003620000300800 */
[----:B------:R-:W-:Y:S01]  /*78a0*/  FADD.FTZ R2, R176, R2 ;  /* 0x00000002b0027221 */ /* 0x000fe20000010000 */
[----:B------:R-:W-:Y:S01]  /*78b0*/  MOV R28, R141 ;  /* 0x0000008d001c7202 */ /* 0x000fe20000000f00 */
[----:B------:R-:W-:Y:S01]  /*78c0*/  FADD.FTZ R4, R172, R11 ;  /* 0x0000000bac047221 */ /* 0x000fe20000010000 */
[----:B------:R-:W-:Y:S01]  /*78d0*/  @P4 SHF.R.U32.HI R243, RZ, c[0x0][0x2cc], R0 ;  /* 0x0000b300fff34a19 */ /* 0x000fe20000011600 */
[----:B------:R-:W-:-:S02]  /*78e0*/  FADD.FTZ R3, R33, R3 ;  /* 0x0000000321037221 */ /* 0x000fc40000010000 */
[----:B------:R-:W4:Y:S01]  /*78f0*/  MUFU.EX2 R20, R34 ;  /* 0x0000002200147308 */ /* 0x000f220000000800 */
[----:B------:R-:W-:Y:S01]  /*7900*/  FADD.FTZ R2, R181, R2 ;  /* 0x00000002b5027221 */ /* 0x000fe20000010000 */
[----:B------:R-:W-:Y:S01]  /*7910*/  MOV R168, R174 ;  /* 0x000000ae00a87202 */ /* 0x000fe20000000f00 */
[----:B------:R-:W-:Y:S02]  /*7920*/  FADD.FTZ R7, R31, R4 ;  /* 0x000000041f077221 */ /* 0x000fe40000010000 */
[----:B------:R-:W-:Y:S02]  /*7930*/  IMAD.MOV.U32 R248, RZ, RZ, R138 ;  /* 0x000000fffff87224 */ /* 0x000fe400078e008a */
[----:B------:R-:W-:Y:S01]  /*7940*/  IMAD.MOV.U32 R250, RZ, RZ, R136 ;  /* 0x000000fffffa7224 */ /* 0x000fe200078e0088 */
[----:B------:R1:W-:Y:S01]  /*7950*/  MUFU.EX2 R14, R35 ;  /* 0x00000023000e7308 */ /* 0x0003e20000000800 */
[----:B------:R-:W-:Y:S01]  /*7960*/  FADD.FTZ R5, R28, R3 ;  /* 0x000000031c057221 */ /* 0x000fe20000010000 */
[----:B------:R-:W-:Y:S01]  /*7970*/  IADD3 R3, R243, R154, -R247 ;  /* 0x0000009af3037210 */ /* 0x000fe20007ffe8f7 */
[----:B------:R-:W-:Y:S01]  /*7980*/  FADD.FTZ R4, R180, R2 ;  /* 0x00000002b4047221 */ /* 0x000fe20000010000 */
[----:B------:R-:W-:Y:S01]  /*7990*/  MOV R30, R183 ;  /* 0x000000b7001e7202 */ /* 0x000fe20000000f00 */
[----:B------:R-:W-:Y:S01]  /*79a0*/  IMAD.MOV.U32 R2, RZ, RZ, RZ ;  /* 0x000000ffff027224 */ /* 0x000fe200078e00ff */
[----:B------:R-:W2:Y:S03]  /*79b0*/  LDSM.16.MT88.4 R16, [R226+0x3100] ;  /* 0x00310000e210783b */ /* 0x000ea60000004200 */
[----:B------:R-:W-:Y:S01]  /*79c0*/  IMAD.HI R2, R3, -0x6db6db6d, R2 ;  /* 0x9249249303027827 */ /* 0x000fe200078e0202 */
[----:B------:R3:W-:Y:S01]  /*79d0*/  MUFU.EX2 R21, R32 ;  /* 0x0000002000157308 */ /* 0x0007e20000000800 */
[----:B------:R2:W5:Y:S03]  /*79e0*/  LDL.LU R235, [R1+0x88] ;  /* 0x0000880001eb7983 */ /* 0x0005660000300800 */
[----:B------:R-:W-:Y:S01]  /*79f0*/  SHF.R.U32.HI R0, RZ, 0x1f, R2 ;  /* 0x0000001fff007819 */ /* 0x000fe20000011602 */
[----:B------:R-:W-:Y:S01]  /*7a00*/  IMAD.MOV.U32 R31, RZ, RZ, R169 ;  /* 0x000000ffff1f7224 */ /* 0x000fe200078e00a9 */
[----:B-1----:R-:W-:Y:S01]  /*7a10*/  MOV R35, R121 ;  /* 0x0000007900237202 */ /* 0x002fe20000000f00 */
[----:B------:R-:W-:Y:S01]  /*7a20*/  IMAD.MOV.U32 R34, RZ, RZ, R122 ;  /* 0x000000ffff227224 */ /* 0x000fe200078e007a */
[----:B------:R-:W-:Y:S01]  /*7a30*/  LEA.HI.SX32 R11, R2, R0, 0x1a ;  /* 0x00000000020b7211 */ /* 0x000fe200078fd2ff */
[----:B------:R-:W-:-:S02]  /*7a40*/  IMAD.MOV.U32 R169, RZ, RZ, R123 ;  /* 0x000000ffffa97224 */ /* 0x000fc400078e007b */
[----:B------:R-:W-:Y:S02]  /*7a50*/  FADD.FTZ R6, R170, R6 ;  /* 0x00000006aa067221 */ /* 0x000fe40000010000 */
[----:B------:R-:W-:Y:S02]  /*7a60*/  IMAD.MOV.U32 R251, RZ, RZ, R120 ;  /* 0x000000fffffb7224 */ /* 0x000fe400078e0078 */
[----:B------:R-:W-:Y:S01]  /*7a70*/  IMAD.MOV.U32 R33, RZ, RZ, R182 ;  /* 0x000000ffff217224 */ /* 0x000fe200078e00b6 */
[----:B---3--:R-:W-:Y:S01]  /*7a80*/  MOV R32, R137 ;  /* 0x0000008900207202 */ /* 0x008fe20000000f00 */
[----:B------:R-:W-:Y:S01]  /*7a90*/  FADD.FTZ R2, R35, R7 ;  /* 0x0000000723027221 */ /* 0x000fe20000010000 */
[----:B------:R-:W-:Y:S01]  /*7aa0*/  MOV R28, R153 ;  /* 0x00000099001c7202 */ /* 0x000fe20000000f00 */
[----:B------:R-:W-:Y:S01]  /*7ab0*/  FADD.FTZ R0, R34, R5 ;  /* 0x0000000522007221 */ /* 0x000fe20000010000 */
[----:B------:R-:W1:Y:S01]  /*7ac0*/  MUFU.EX2 R8, R8 ;  /* 0x0000000800087308 */ /* 0x000e620000000800 */
[----:B------:R-:W-:Y:S01]  /*7ad0*/  FADD.FTZ R3, R169, R4 ;  /* 0x00000004a9037221 */ /* 0x000fe20000010000 */
[----:B------:R3:W5:Y:S01]  /*7ae0*/  LDL.LU R234, [R1+0x84] ;  /* 0x0000840001ea7983 */ /* 0x0007620000300800 */
[----:B------:R-:W-:-:S02]  /*7af0*/  FADD.FTZ R5, R168, R2 ;  /* 0x00000002a8057221 */ /* 0x000fc40000010000 */
[----:B------:R-:W-:Y:S01]  /*7b00*/  FADD.FTZ R4, R171, R0 ;  /* 0x00000000ab047221 */ /* 0x000fe20000010000 */
[----:B------:R3:W5:Y:S01]  /*7b10*/  LDL.LU R233, [R1+0x80] ;  /* 0x0000800001e97983 */ /* 0x0007620000300800 */
[----:B------:R-:W-:Y:S02]  /*7b20*/  FADD.FTZ R3, R248, R3 ;  /* 0x00000003f8037221 */ /* 0x000fe40000010000 */
[----:B------:R-:W-:Y:S01]  /*7b30*/  FADD.FTZ R2, R250, R6 ;  /* 0x00000006fa027221 */ /* 0x000fe20000010000 */
[----:B------:R-:W1:Y:S01]  /*7b40*/  MUFU.EX2 R9, R9 ;  /* 0x0000000900097308 */ /* 0x000e620000000800 */
[----:B------:R-:W-:Y:S01]  /*7b50*/  FADD.FTZ R0, R249, R5 ;  /* 0x00000005f9007221 */ /* 0x000fe20000010000 */
[----:B------:R3:W5:Y:S01]  /*7b60*/  LDL.LU R232, [R1+0x7c] ;  /* 0x00007c0001e87983 */ /* 0x0007620000300800 */
[----:B------:R-:W-:Y:S02]  /*7b70*/  FADD.FTZ R5, R32, R4 ;  /* 0x0000000420057221 */ /* 0x000fe40000010000 */
[----:B------:R-:W-:Y:S01]  /*7b80*/  FADD.FTZ R3, R251, R3 ;  /* 0x00000003fb037221 */ /* 0x000fe20000010000 */
[----:B------:R3:W5:Y:S01]  /*7b90*/  LDL.LU R231, [R1+0x78] ;  /* 0x0000780001e77983 */ /* 0x0007620000300800 */
[----:B------:R-:W-:-:S02]  /*7ba0*/  FADD.FTZ R4, R33, R2 ;  /* 0x0000000221047221 */ /* 0x000fc40000010000 */
[----:B------:R-:W-:Y:S02]  /*7bb0*/  FADD.FTZ R2, R30, R0 ;  /* 0x000000001e027221 */ /* 0x000fe40000010000 */
[----:B------:R-:W-:Y:S01]  /*7bc0*/  IMAD.MOV.U32 R29, RZ, RZ, R155 ;  /* 0x000000ffff1d7224 */ /* 0x000fe200078e009b */
[----:B------:R-:W1:Y:S01]  /*7bd0*/  MUFU.EX2 R13, R52 ;  /* 0x00000034000d7308 */ /* 0x000e620000000800 */
[----:B------:R-:W-:-:S07]  /*7be0*/  FADD.FTZ R0, R252, R5 ;  /* 0x00000005fc007221 */ /* 0x000fce0000010000 */
[----:B------:R-:W1:Y:S01]  /*7bf0*/  MUFU.EX2 R10, R10 ;  /* 0x0000000a000a7308 */ /* 0x000e620000000800 */
[----:B------:R-:W-:-:S07]  /*7c00*/  FADD.FTZ R3, R218, R3 ;  /* 0x00000003da037221 */ /* 0x000fce0000010000 */
[----:B------:R-:W1:Y:S01]  /*7c10*/  MUFU.EX2 R15, R53 ;  /* 0x00000035000f7308 */ /* 0x000e620000000800 */
[----:B------:R-:W-:-:S07]  /*7c20*/  FADD.FTZ R4, R245, R4 ;  /* 0x00000004f5047221 */ /* 0x000fce0000010000 */
[----:B------:R-:W1:Y:S01]  /*7c30*/  MUFU.EX2 R12, R12 ;  /* 0x0000000c000c7308 */ /* 0x000e620000000800 */
[----:B------:R-:W-:-:S07]  /*7c40*/  FADD.FTZ R5, R223, R2 ;  /* 0x00000002df057221 */ /* 0x000fce0000010000 */
[----:B------:R-:W1:Y:S01]  /*7c50*/  MUFU.EX2 R25, R25 ;  /* 0x0000001900197308 */ /* 0x000e620000000800 */
[----:B------:R-:W-:Y:S01]  /*7c60*/  FADD.FTZ R0, R31, R0 ;  /* 0x000000001f007221 */ /* 0x000fe20000010000 */
[----:B------:R-:W-:Y:S01]  /*7c70*/  MOV R152, R144 ;  /* 0x0000009000987202 */ /* 0x000fe20000000f00 */
[----:B------:R-:W-:Y:S01]  /*7c80*/  FADD.FTZ R3, R219, R3 ;  /* 0x00000003db037221 */ /* 0x000fe20000010000 */
[----:B------:R-:W-:Y:S01]  /*7c90*/  IMNMX R6, RZ, R11, !PT ;  /* 0x0000000bff067217 */ /* 0x000fe20007800200 */
        /* <DEDUP_REMOVED lines=62> */
[----:B----4-:R-:W-:Y:S02]  /*8080*/  FADD.FTZ R3, R20, R2 ;  /* 0x0000000214037221 */ /* 0x010fe40000010000 */
[----:B-1----:R-:W-:Y:S02]  /*8090*/  FADD.FTZ R2, R8, R0 ;  /* 0x0000000008027221 */ /* 0x002fe40000010000 */
        /* <DEDUP_REMOVED lines=12> */
[----:B------:R-:W-:Y:S01]  /*8160*/  FADD.FTZ R0, R21, R0 ;  /* 0x0000000015007221 */ /* 0x000fe20000010000 */
[----:B------:R3:W-:Y:S01]  /*8170*/  STL [R1+0x10], R6 ;  /* 0x0000100601007387 */ /* 0x0007e20000100800 */
[----:B------:R-:W-:Y:S02]  /*8180*/  FADD.FTZ R2, R25, R2 ;  /* 0x0000000219027221 */ /* 0x000fe40000010000 */
[----:B------:R-:W-:Y:S01]  /*8190*/  IMAD.MOV.U32 R247, RZ, RZ, R152 ;  /* 0x000000fffff77224 */ /* 0x000fe200078e0098 */
[----:B------:R3:W-:Y:S04]  /*81a0*/  STL [R1+0x40], R4 ;  /* 0x0000400401007387 */ /* 0x0007e80000100800 */
[----:B------:R3:W-:Y:S01]  /*81b0*/  STL [R1+0x48], R3 ;  /* 0x0000480301007387 */ /* 0x0007e20000100800 */
[----:B------:R-:W-:-:S03]  /*81c0*/  IADD3 R244, R247, -0x2, RZ ;  /* 0xfffffffef7f47810 */ /* 0x000fc60007ffe0ff */
[----:B------:R3:W-:Y:S04]  /*81d0*/  STL [R1+0x44], R0 ;  /* 0x0000440001007387 */ /* 0x0007e80000100800 */
[----:B------:R3:W-:Y:S01]  /*81e0*/  STL [R1+0x3c], R2 ;  /* 0x00003c0201007387 */ /* 0x0007e20000100800 */
[----:B------:R-:W-:Y:S02]  /*81f0*/  ISETP.GE.AND P0, PT, R244, R6, PT ;  /* 0x00000006f400720c */ /* 0x000fe40003f06270 */
[----:B------:R-:W-:Y:S02]  /*8200*/  F2FP.BF16.PACK_AB R176, R27, R54 ;  /* 0x000000361bb0723e */ /* 0x000fe400000010ff */
[----:B------:R-:W-:Y:S02]  /*8210*/  F2FP.BF16.PACK_AB R177, R23, R24 ;  /* 0x0000001817b1723e */ /* 0x000fe400000010ff */
[----:B------:R-:W-:-:S02]  /*8220*/  F2FP.BF16.PACK_AB R178, R25, R26 ;  /* 0x0000001a19b2723e */ /* 0x000fc400000010ff */
[----:B------:R-:W-:Y:S02]  /*8230*/  F2FP.BF16.PACK_AB R179, R21, R22 ;  /* 0x0000001615b3723e */ /* 0x000fe400000010ff */
[----:B------:R-:W-:Y:S02]  /*8240*/  F2FP.BF16.PACK_AB R180, R14, R20 ;  /* 0x000000140eb4723e */ /* 0x000fe400000010ff */
[----:B------:R-:W-:Y:S02]  /*8250*/  F2FP.BF16.PACK_AB R181, R9, R8 ;  /* 0x0000000809b5723e */ /* 0x000fe400000010ff */
[----:B------:R-:W-:Y:S02]  /*8260*/  F2FP.BF16.PACK_AB R182, R15, R13 ;  /* 0x0000000d0fb6723e */ /* 0x000fe400000010ff */
[----:B------:R-:W-:Y:S01]  /*8270*/  F2FP.BF16.PACK_AB R183, R12, R10 ;  /* 0x0000000a0cb7723e */ /* 0x000fe200000010ff */
[C---:B--2---:R-:W-:Y:S08]  /*8280*/  HMMA.16816.F32.BF16 R124, R176.reuse, R132, R124 ;  /* 0x00000084b07c723c */ /* 0x044ff0000004187c */
        /* <DEDUP_REMOVED lines=16> */
[----:B---3--:R-:W2:Y:S01]  /*8390*/  LDL R247, [R1+0x18] ;  /* 0x0000180001f77983 */ /* 0x008ea20000100800 */
[----:B------:R-:W-:Y:S01]  /*83a0*/  MOV R116, R72 ;  /* 0x0000004800747202 */ /* 0x000fe20000000f00 */
[----:B------:R-:W-:Y:S01]  /*83b0*/  IMAD.MOV.U32 R118, RZ, RZ, R70 ;  /* 0x000000ffff767224 */ /* 0x000fe200078e0046 */
[----:B------:R-:W-:Y:S01]  /*83c0*/  MOV R3, R73 ;  /* 0x0000004900037202 */ /* 0x000fe20000000f00 */
[----:B------:R-:W-:Y:S01]  /*83d0*/  IMAD.MOV.U32 R216, RZ, RZ, R244 ;  /* 0x000000ffffd87224 */ /* 0x000fe200078e00f4 */
[----:B------:R-:W-:Y:S01]  /*83e0*/  MOV R117, R71 ;  /* 0x0000004700757202 */ /* 0x000fe20000000f00 */
[----:B--2---:R-:W-:-:S05]  /*83f0*/  @P4 IMAD.HI.U32 R0, R247, c[0x0][0x2c8], RZ ;  /* 0x0000b200f7004a27 */ /* 0x004fca00078e00ff */
[----:B------:R-:W-:-:S05]  /*8400*/  @P4 SHF.R.U32.HI R0, RZ, c[0x0][0x2cc], R0 ;  /* 0x0000b300ff004a19 */ /* 0x000fca0000011600 */
[----:B------:R1:W-:Y:S02]  /*8410*/  @P4 STL [R1+0x14], R0 ;  /* 0x0000140001004387 */ /* 0x0003e40000100800 */
.L_x_603:
[----:B------:R-:W-:Y:S04]  /*8420*/  DEPBAR.LE SB0, 0x0 ;  /* 0x000080000000791a */ /* 0x000fe80000000000 */
[----:B------:R-:W-:Y:S01]  /*8430*/  BAR.SYNC.DEFER_BLOCKING 0x0 ;  /* 0x0000000000007b1d */ /* 0x000fe20000010000 */
[----:B------:R-:W-:Y:S11]  /*8440*/  ISETP.GE.AND P2, PT, R216, RZ, PT ;  /* 0x000000ffd800720c */ /* 0x000ff60003f46270 */
[----:B------:R-:W-:Y:S02]  /*8450*/  @!UPT UIADD3 URZ, URZ, URZ, URZ ;  /* 0x0000003f3f3ff290 */ /* 0x000fe4000fffe03f */
[----:B-12---:R-:W-:Y:S05]  /*8460*/  @P2 SHF.R.S32.HI R0, RZ, 0x1f, R216 ;  /* 0x0000001fff002819 */ /* 0x006fea00000114d8 */
[----:B------:R-:W-:Y:S04]  /*8470*/  @P2 IMAD R0, R0, c[0x0][0x208], RZ ;  /* 0x0000820000002a24 */ /* 0x000fe800078e02ff */
[C---:B------:R-:W-:Y:S01]  /*8480*/  @P2 IMAD R0, R216.reuse, c[0x0][0x20c], R0 ;  /* 0x00008300d8002a24 */ /* 0x040fe200078e0200 */
[----:B-----5:R-:W-:Y:S08]  /*8490*/  LDSM.16.M88.4 R112, [R230+0x7100] ;  /* 0x00710000e670783b */ /* 0x020ff00000000200 */
[----:B------:R-:W1:Y:S08]  /*84a0*/  LDSM.16.M88.4 R16, [R119+0x3900] ;  /* 0x003900007710783b */ /* 0x000e700000000200 */
[----:B------:R-:W2:Y:S08]  /*84b0*/  LDSM.16.M88.4 R108, [R230+0x9100] ;  /* 0x00910000e66c783b */ /* 0x000eb00000000200 */
        /* <DEDUP_REMOVED lines=22> */
[----:B------:R-:W4:Y:S04]  /*8620*/  LDL R2, [R1+0x14] ;  /* 0x0000140001027983 */ /* 0x000f280000100800 */
[----:B------:R-:W-:Y:S04]  /*8630*/  STL [R1+0x88], R236 ;  /* 0x000088ec01007387 */ /* 0x000fe80000100800 */
[----:B------:R-:W-:Y:S01]  /*8640*/  STL [R1+0x8c], R235 ;  /* 0x00008ceb01007387 */ /* 0x000fe20000100800 */
[-C--:B-1----:R-:W-:Y:S08]  /*8650*/  HMMA.16816.F32.BF16 R4, R112, R16.reuse, RZ ;  /* 0x000000107004723c */ /* 0x082ff000000418ff */
[C---:B--2---:R-:W-:Y:S08]  /*8660*/  HMMA.16816.F32.BF16 R8, R108.reuse, R16, RZ ;  /* 0x000000106c08723c */ /* 0x044ff000000418ff */
        /* <DEDUP_REMOVED lines=28> */
[C---:B------:R-:W-:Y:S08]  /*8830*/  HMMA.16816.F32.BF16 R8, R196.reuse, R192, R8 ;  /* 0x000000c0c408723c */ /* 0x040ff00000041808 */
[-C--:B------:R-:W-:Y:S08]  /*8840*/  HMMA.16816.F32.BF16 R12, R196, R194.reuse, R12 ;  /* 0x000000c2c40c723c */ /* 0x080ff0000004180c */
[C---:B------:R-:W-:Y:S01]  /*8850*/  HMMA.16816.F32.BF16 R16, R188.reuse, R194, R16 ;  /* 0x000000c2bc10723c */ /* 0x040fe20000041810 */
[----:B------:R-:W2:Y:S07]  /*8860*/  LDSM.16.M88.4 R192, [R236] ;  /* 0x00000000ecc0783b */ /* 0x000eae0000000200 */
[-C--:B------:R-:W-:Y:S08]  /*8870*/  HMMA.16816.F32.BF16 R20, R188, R200.reuse, R20 ;  /* 0x000000c8bc14723c */ /* 0x080ff00000041814 */
[C---:B------:R-:W-:Y:S07]  /*8880*/  HMMA.16816.F32.BF16 R24, R196.reuse, R200, R24 ;  /* 0x000000c8c418723c */ /* 0x040fee0000041818 */
[----:B----4-:R-:W-:Y:S01]  /*8890*/  @P2 IMAD.MOV.U32 R200, RZ, RZ, R212 ;  /* 0x000000ffffc82224 */ /* 0x010fe200078e00d4 */
[-C--:B------:R-:W-:Y:S04]  /*88a0*/  HMMA.16816.F32.BF16 R28, R196, R202.reuse, R28 ;  /* 0x000000cac41c723c */ /* 0x080fe8000004181c */
[----:B------:R-:W-:Y:S04]  /*88b0*/  @P2 IMAD.MOV.U32 R201, RZ, RZ, R215 ;  /* 0x000000ffffc92224 */ /* 0x000fe800078e00d7 */
[C---:B------:R-:W-:Y:S07]  /*88c0*/  HMMA.16816.F32.BF16 R32, R188.reuse, R202, R32 ;  /* 0x000000cabc20723c */ /* 0x040fee0000041820 */
[----:B------:R-:W-:Y:S01]  /*88d0*/  @P2 IMAD.WIDE.U32 R202, R216, c[0x0][0x208], RZ ;  /* 0x00008200d8ca2a25 */ /* 0x000fe200078e00ff */
[-C--:B------:R-:W-:Y:S04]  /*88e0*/  HMMA.16816.F32.BF16 R36, R188, R204.reuse, R36 ;  /* 0x000000ccbc24723c */ /* 0x080fe80000041824 */
[----:B------:R-:W-:Y:S01]  /*88f0*/  @P2 IADD3 R0, R203, R0, RZ ;  /* 0x00000000cb002210 */ /* 0x000fe20007ffe0ff */
[----:B------:R-:W-:Y:S03]  /*8900*/  @P2 IMAD.WIDE.U32 R200, R202, 0x70, R200 ;  /* 0x00000070cac82825 */ /* 0x000fe600078e00c8 */
[C---:B------:R-:W-:Y:S04]  /*8910*/  HMMA.16816.F32.BF16 R40, R196.reuse, R204, R40 ;  /* 0x000000ccc428723c */ /* 0x040fe80000041828 */
[----:B------:R-:W-:Y:S03]  /*8920*/  @P2 IMAD R0, R0, 0x70, RZ ;  /* 0x0000007000002824 */ /* 0x000fe600078e02ff */
[C---:B------:R-:W-:Y:S01]  /*8930*/  @P2 LEA R204, P0, R200.reuse, c[0x0][0x1f8], 0x1 ;  /* 0x00007e00c8cc2a11 */ /* 0x040fe200078008ff */
[-C--:B------:R-:W-:Y:S04]  /*8940*/  HMMA.16816.F32.BF16 R44, R196, R206.reuse, R44 ;  /* 0x000000cec42c723c */ /* 0x080fe8000004182c */
[----:B------:R-:W-:Y:S04]  /*8950*/  @P2 IMAD.IADD R0, R201, 0x1, R0 ;  /* 0x00000001c9002824 */ /* 0x000fe800078e0200 */
[C---:B------:R-:W-:Y:S04]  /*8960*/  HMMA.16816.F32.BF16 R48, R188.reuse, R206, R48 ;  /* 0x000000cebc30723c */ /* 0x040fe80000041830 */
[----:B------:R-:W-:Y:S02]  /*8970*/  @P2 LEA.HI.X R205, R200, c[0x0][0x1fc], R0, 0x1, P0 ;  /* 0x00007f00c8cd2a11 */ /* 0x000fe400000f0c00 */
[----:B------:R3:W4:Y:S02]  /*8980*/  LDSM.16.M88.4 R200, [R235] ;  /* 0x00000000ebc8783b */ /* 0x0007240000000200 */
[-C--:B------:R-:W-:Y:S06]  /*8990*/  HMMA.16816.F32.BF16 R52, R188, R208.reuse, R52 ;  /* 0x000000d0bc34723c */ /* 0x080fec0000041834 */
[----:B------:R-:W-:Y:S01]  /*89a0*/  @!PT LDS RZ, [RZ] ;  /* 0x00000000fffff984 */ /* 0x000fe20000000800 */
[----:B------:R-:W-:Y:S01]  /*89b0*/  @!PT LDS RZ, [RZ] ;  /* 0x00000000fffff984 */ /* 0x000fe20000000800 */
[----:B------:R-:W-:Y:S01]  /*89c0*/  @!PT LDS RZ, [RZ] ;  /* 0x00000000fffff984 */ /* 0x000fe20000000800 */
[----:B------:R2:W-:Y:S02]  /*89d0*/  @P2 LDGSTS.E.BYPASS.LTC128B.128 [R241+0x100], [R204.64], !P6 ;  /* 0x00100000ccf12fae */ /* 0x0005e4000f101d4a */
[C---:B------:R-:W-:Y:S07]  /*89e0*/  HMMA.16816.F32.BF16 R56, R196.reuse, R208, R56 ;  /* 0x000000d0c438723c */ /* 0x040fee0000041838 */
[----:B------:R-:W-:Y:S01]  /*89f0*/  @P2 IADD3 R208, P1, R204, UR9, RZ ;  /* 0x00000009ccd02c10 */ /* 0x000fe2000ff3e0ff */
[-C--:B------:R-:W-:Y:S04]  /*8a00*/  HMMA.16816.F32.BF16 R60, R196, R210.reuse, R60 ;  /* 0x000000d2c43c723c */ /* 0x080fe8000004183c */
[----:B------:R-:W-:Y:S01]  /*8a10*/  @P2 IADD3.X R209, R205, UR8, RZ, P1, !PT ;  /* 0x00000008cdd12c10 */ /* 0x000fe20008ffe4ff */
[----:B---3--:R-:W3:Y:S03]  /*8a20*/  LDL R235, [R1+0x20] ;  /* 0x0000200001eb7983 */ /* 0x008ee60000100800 */
[C---:B------:R-:W-:Y:S01]  /*8a30*/  HMMA.16816.F32.BF16 R64, R188.reuse, R210, R64 ;  /* 0x000000d2bc40723c */ /* 0x040fe20000041840 */
[----:B------:R4:W-:Y:S06]  /*8a40*/  @P2 LDGSTS.E.BYPASS.LTC128B.128 [R241+0x900], [R208.64], !P6 ;  /* 0x00900000d0f12fae */ /* 0x0009ec000f101d4a */
[----:B------:R-:W-:Y:S01]  /*8a50*/  @P2 IADD3 R210, P0, R208, UR9, RZ ;  /* 0x00000009d0d22c10 */ /* 0x000fe2000ff1e0ff */
[-C--:B-1----:R-:W-:Y:S01]  /*8a60*/  HMMA.16816.F32.BF16 R68, R188, R184.reuse, R68 ;  /* 0x000000b8bc44723c */ /* 0x082fe20000041844 */
[----:B------:R-:W-:Y:S03]  /*8a70*/  STL [R1+0x90], R231 ;  /* 0x000090e701007387 */ /* 0x000fe60000100800 */
[----:B------:R-:W-:Y:S02]  /*8a80*/  @P2 IADD3.X R211, R209, UR8, RZ, P0, !PT ;  /* 0x00000008d1d32c10 */ /* 0x000fe400087fe4ff */
[----:B------:R-:W-:Y:S02]  /*8a90*/  @P2 IADD3 R206, P1, R210, UR9, RZ ;  /* 0x00000009d2ce2c10 */ /* 0x000fe4000ff3e0ff */
[C---:B------:R-:W-:Y:S01]  /*8aa0*/  HMMA.16816.F32.BF16 R72, R196.reuse, R184, R72 ;  /* 0x000000b8c448723c */ /* 0x040fe20000041848 */
[----:B------:R4:W-:Y:S03]  /*8ab0*/  @P2 LDGSTS.E.BYPASS.LTC128B.128 [R241+0x1100], [R210.64], !P6 ;  /* 0x01100000d2f12fae */ /* 0x0009e6000f101d4a */
[----:B------:R-:W-:Y:S02]  /*8ac0*/  @P2 IADD3.X R207, R211, UR8, RZ, P1, !PT ;  /* 0x00000008d3cf2c10 */ /* 0x000fe40008ffe4ff */
[----:B--2---:R-:W-:Y:S02]  /*8ad0*/  @P2 IADD3 R204, P0, R206, UR9, RZ ;  /* 0x00000009cecc2c10 */ /* 0x004fe4000ff1e0ff */
[-C--:B------:R-:W-:Y:S01]  /*8ae0*/  HMMA.16816.F32.BF16 R76, R196, R186.reuse, R76 ;  /* 0x000000bac44c723c */ /* 0x080fe2000004184c */
[----:B------:R1:W-:Y:S03]  /*8af0*/  @P2 LDGSTS.E.BYPASS.LTC128B.128 [R241+0x1900], [R206.64], !P6 ;  /* 0x01900000cef12fae */ /* 0x0003e6000f101d4a */
[----:B------:R-:W-:Y:S02]  /*8b00*/  @P2 IADD3.X R205, R207, UR8, RZ, P0, !PT ;  /* 0x00000008cfcd2c10 */ /* 0x000fe400087fe4ff */
[----:B------:R-:W-:Y:S02]  /*8b10*/  @P2 IADD3 R184, P1, R204, UR9, RZ ;  /* 0x00000009ccb82c10 */ /* 0x000fe4000ff3e0ff */
[C---:B------:R-:W-:Y:S01]  /*8b20*/  HMMA.16816.F32.BF16 R80, R188.reuse, R186, R80 ;  /* 0x000000babc50723c */ /* 0x040fe20000041850 */
[----:B------:R1:W-:Y:S03]  /*8b30*/  @P2 LDGSTS.E.BYPASS.LTC128B.128 [R241+0x2100], [R204.64], !P6 ;  /* 0x02100000ccf12fae */ /* 0x0003e6000f101d4a */
[----:B------:R-:W-:Y:S03]  /*8b40*/  @P2 IADD3.X R185, R205, UR8, RZ, P1, !PT ;  /* 0x00000008cdb92c10 */ /* 0x000fe60008ffe4ff */
[----:B------:R-:W-:Y:S01]  /*8b50*/  @P2 IADD3 R186, P0, R184, UR9, RZ ;  /* 0x00000009b8ba2c10 */ /* 0x000fe2000ff1e0ff */
[-C--:B------:R-:W-:Y:S01]  /*8b60*/  HMMA.16816.F32.BF16 R84, R188, R192.reuse, R84 ;  /* 0x000000c0bc54723c */ /* 0x080fe20000041854 */
[----:B------:R2:W-:Y:S03]  /*8b70*/  @P2 LDGSTS.E.BYPASS.LTC128B.128 [R241+0x2900], [R184.64], !P6 ;  /* 0x02900000b8f12fae */ /* 0x0005e6000f101d4a */
[----:B------:R-:W-:Y:S04]  /*8b80*/  @P2 IADD3.X R187, R185, UR8, RZ, P0, !PT ;  /* 0x00000008b9bb2c10 */ /* 0x000fe800087fe4ff */
[C---:B------:R-:W-:Y:S01]  /*8b90*/  HMMA.16816.F32.BF16 R88, R196.reuse, R192, R88 ;  /* 0x000000c0c458723c */ /* 0x040fe20000041858 */
[----:B------:R2:W-:Y:S07]  /*8ba0*/  @P2 LDGSTS.E.BYPASS.LTC128B.128 [R241+0x3100], [R186.64], !P6 ;  /* 0x03100000baf12fae */ /* 0x0005ee000f101d4a */
[-C--:B------:R-:W-:Y:S01]  /*8bb0*/  HMMA.16816.F32.BF16 R92, R196, R194.reuse, R92 ;  /* 0x000000c2c45c723c */ /* 0x080fe2000004185c */
[----:B----4-:R-:W-:Y:S07]  /*8bc0*/  LDSM.16.M88.4 R208, [R231+0x9100] ;  /* 0x00910000e7d0783b */ /* 0x010fee0000000200 */
[C---:B------:R-:W-:Y:S01]  /*8bd0*/  HMMA.16816.F32.BF16 R96, R188.reuse, R194, R96 ;  /* 0x000000c2bc60723c */ /* 0x040fe20000041860 */
[----:B-1----:R-:W-:Y:S07]  /*8be0*/  LDSM.16.M88.4 R204, [R229+0x3900] ;  /* 0x00390000e5cc783b */ /* 0x002fee0000000200 */
[-C--:B------:R-:W-:Y:S01]  /*8bf0*/  HMMA.16816.F32.BF16 R100, R188, R200.reuse, R100 ;  /* 0x000000c8bc64723c */ /* 0x080fe20000041864 */
[----:B------:R-:W-:Y:S07]  /*8c00*/  LDSM.16.M88.4 R212, [R229+0x4100] ;  /* 0x00410000e5d4783b */ /* 0x000fee0000000200 */
[C---:B------:R-:W-:Y:S01]  /*8c10*/  HMMA.16816.F32.BF16 R104, R196.reuse, R200, R104 ;  /* 0x000000c8c468723c */ /* 0x040fe20000041868 */
[----:B--2---:R1:W2:Y:S07]  /*8c20*/  LDSM.16.M88.4 R184, [R231+0x7100] ;  /* 0x00710000e7b8783b */ /* 0x0042ae0000000200 */
[-C--:B------:R-:W-:Y:S01]  /*8c30*/  HMMA.16816.F32.BF16 R108, R196, R202.reuse, R108 ;  /* 0x000000cac46c723c */ /* 0x080fe2000004186c */
[----:B------:R-:W4:Y:S07]  /*8c40*/  LDSM.16.M88.4 R192, [R229+0x4900] ;  /* 0x00490000e5c0783b */ /* 0x000f2e0000000200 */
[----:B------:R-:W-:Y:S01]  /*8c50*/  HMMA.16816.F32.BF16 R112, R188, R202, R112 ;  /* 0x000000cabc70723c */ /* 0x000fe20000041870 */
[----:B------:R-:W4:Y:S08]  /*8c60*/  LDSM.16.M88.4 R196, [R229+0x5100] ;  /* 0x00510000e5c4783b */ /* 0x000f300000000200 */
[----:B------:R-:W4:Y:S08]  /*8c70*/  LDSM.16.M88.4 R188, [R229+0x5900] ;  /* 0x00590000e5bc783b */ /* 0x000f300000000200 */
[----:B-1----:R-:W3:Y:S04]  /*8c80*/  LDL R231, [R1+0x38] ;  /* 0x0000380001e77983 */ /* 0x002ee80000100800 */
[----:B------:R-:W-:Y:S01]  /*8c90*/  STL [R1+0x94], R229 ;  /* 0x000094e501007387 */ /* 0x000fe20000100800 */
[-C--:B--2---:R-:W-:Y:S03]  /*8ca0*/  HMMA.16816.F32.BF16 R4, R184, R204.reuse, R4 ;  /* 0x000000ccb804723c */ /* 0x084fe60000041804 */
[----:B------:R-:W-:Y:S05]  /*8cb0*/  LDSM.16.M88.4 R200, [R229+0x6900] ;  /* 0x00690000e5c8783b */ /* 0x000fea0000000200 */
[C---:B------:R-:W-:Y:S03]  /*8cc0*/  HMMA.16816.F32.BF16 R8, R208.reuse, R204, R8 ;  /* 0x000000ccd008723c */ /* 0x040fe60000041808 */
[----:B------:R-:W0:Y:S05]  /*8cd0*/  LDGDEPBAR ;  /* 0x00000000000079af */ /* 0x000e2a0000000000 */
        /* <DEDUP_REMOVED lines=8> */
[-C--:B----4-:R-:W-:Y:S08]  /*8d60*/  HMMA.16816.F32.BF16 R36, R184, R192.reuse, R36 ;  /* 0x000000c0b824723c */ /* 0x090ff00000041824 */
[C---:B------:R-:W-:Y:S08]  /*8d70*/  HMMA.16816.F32.BF16 R40, R208.reuse, R192, R40 ;  /* 0x000000c0d028723c */ /* 0x040ff00000041828 */
[-C--:B------:R-:W-:Y:S08]  /*8d80*/  HMMA.16816.F32.BF16 R44, R208, R194.reuse, R44 ;  /* 0x000000c2d02c723c */ /* 0x080ff0000004182c */
[C---:B------:R-:W-:Y:S01]  /*8d90*/  HMMA.16816.F32.BF16 R48, R184.reuse, R194, R48 ;  /* 0x000000c2b830723c */ /* 0x040fe20000041830 */
[----:B------:R1:W2:Y:S07]  /*8da0*/  LDSM.16.M88.4 R192, [R229+0x6100] ;  /* 0x00610000e5c0783b */ /* 0x0002ae0000000200 */
[-C--:B------:R-:W-:Y:S08]  /*8db0*/  HMMA.16816.F32.BF16 R52, R184, R196.reuse, R52 ;  /* 0x000000c4b834723c */ /* 0x080ff00000041834 */
[C---:B------:R-:W-:Y:S08]  /*8dc0*/  HMMA.16816.F32.BF16 R56, R208.reuse, R196, R56 ;  /* 0x000000c4d038723c */ /* 0x040ff00000041838 */
[-C--:B------:R-:W-:Y:S01]  /*8dd0*/  HMMA.16816.F32.BF16 R60, R208, R198.reuse, R60 ;  /* 0x000000c6d03c723c */ /* 0x080fe2000004183c */
[----:B-1----:R-:W4:Y:S04]  /*8de0*/  LDL R229, [R1+0x1c] ;  /* 0x00001c0001e57983 */ /* 0x002f280000100800 */
[----:B------:R-:W-:Y:S03]  /*8df0*/  STL [R1+0x98], R232 ;  /* 0x000098e801007387 */ /* 0x000fe60000100800 */
[C---:B------:R-:W-:Y:S01]  /*8e00*/  HMMA.16816.F32.BF16 R64, R184.reuse, R198, R64 ;  /* 0x000000c6b840723c */ /* 0x040fe20000041840 */
[----:B------:R-:W-:Y:S04]  /*8e10*/  STL [R1+0x9c], R228 ;  /* 0x00009ce401007387 */ /* 0x000fe80000100800 */
[----:B------:R1:W3:Y:S03]  /*8e20*/  LDL R0, [R1+0x18] ;  /* 0x0000180001007983 */ /* 0x0002e60000100800 */
[-C--:B------:R-:W-:Y:S01]  /*8e30*/  HMMA.16816.F32.BF16 R68, R184, R188.reuse, R68 ;  /* 0x000000bcb844723c */ /* 0x080fe20000041844 */
[----:B------:R-:W1:Y:S07]  /*8e40*/  LDSM.16.M88.4 R196, [R232+0x9100] ;  /* 0x00910000e8c4783b */ /* 0x000e6e0000000200 */
[C---:B------:R-:W-:Y:S08]  /*8e50*/  HMMA.16816.F32.BF16 R72, R208.reuse, R188, R72 ;  /* 0x000000bcd048723c */ /* 0x040ff00000041848 */
[-C--:B------:R-:W-:Y:S08]  /*8e60*/  HMMA.16816.F32.BF16 R76, R208, R190.reuse, R76 ;  /* 0x000000bed04c723c */ /* 0x080ff0000004184c */
[C---:B------:R-:W-:Y:S08]  /*8e70*/  HMMA.16816.F32.BF16 R80, R184.reuse, R190, R80 ;  /* 0x000000beb850723c */ /* 0x040ff00000041850 */
[-C--:B--2---:R-:W-:Y:S08]  /*8e80*/  HMMA.16816.F32.BF16 R84, R184, R192.reuse, R84 ;  /* 0x000000c0b854723c */ /* 0x084ff00000041854 */
[C---:B------:R-:W-:Y:S08]  /*8e90*/  HMMA.16816.F32.BF16 R88, R208.reuse, R192, R88 ;  /* 0x000000c0d058723c */ /* 0x040ff00000041858 */
[-C--:B------:R-:W-:Y:S08]  /*8ea0*/  HMMA.16816.F32.BF16 R92, R208, R194.reuse, R92 ;  /* 0x000000c2d05c723c */ /* 0x080ff0000004185c */
[C---:B------:R-:W-:Y:S08]  /*8eb0*/  HMMA.16816.F32.BF16 R96, R184.reuse, R194, R96 ;  /* 0x000000c2b860723c */ /* 0x040ff00000041860 */
[-C--:B------:R-:W-:Y:S08]  /*8ec0*/  HMMA.16816.F32.BF16 R100, R184, R200.reuse, R100 ;  /* 0x000000c8b864723c */ /* 0x080ff00000041864 */
[C---:B------:R-:W-:Y:S08]  /*8ed0*/  HMMA.16816.F32.BF16 R104, R208.reuse, R200, R104 ;  /* 0x000000c8d068723c */ /* 0x040ff00000041868 */
[-C--:B------:R-:W-:Y:S08]  /*8ee0*/  HMMA.16816.F32.BF16 R108, R208, R202.reuse, R108 ;  /* 0x000000cad06c723c */ /* 0x080ff0000004186c */
[----:B------:R-:W-:Y:S08]  /*8ef0*/  HMMA.16816.F32.BF16 R112, R184, R202, R112 ;  /* 0x000000cab870723c */ /* 0x000ff00000041870 */
[-C--:B------:R-:W-:Y:S08]  /*8f00*/  HMMA.16816.F32.BF16 R4, R204, R212.reuse, R4 ;  /* 0x000000d4cc04723c */ /* 0x080ff00000041804 */
[C---:B-1----:R-:W-:Y:S08]  /*8f10*/  HMMA.16816.F32.BF16 R8, R196.reuse, R212, R8 ;  /* 0x000000d4c408723c */ /* 0x042ff00000041808 */
        /* <DEDUP_REMOVED lines=20> */
[----:B------:R1:W1:Y:S01]  /*9060*/  MUFU.TANH R238, R7 ;  /* 0x0000000700ee7308 */ /* 0x0002620000002400 */
[----:B------:R-:W-:Y:S09]  /*9070*/  FMUL.FTZ R17, R17, c[0x0][0x320] ;  /* 0x0000c80011117a20 */ /* 0x000ff20000410000 */
[----:B------:R-:W-:Y:S10]  /*9080*/  MUFU.TANH R248, R17 ;  /* 0x0000001100f87308 */ /* 0x000ff40000002400 */
[----:B------:R-:W-:Y:S01]  /*9090*/  MUFU.TANH R237, R8 ;  /* 0x0000000800ed7308 */ /* 0x000fe20000002400 */
[----:B-1----:R-:W1:Y:S09]  /*90a0*/  LDSM.16.M88.4 R4, [R228+0x800] ;  /* 0x00080000e404783b */ /* 0x002e720000000200 */
[----:B------:R-:W-:Y:S10]  /*90b0*/  MUFU.TANH R234, R9 ;  /* 0x0000000900ea7308 */ /* 0x000ff40000002400 */
[----:B------:R-:W-:Y:S10]  /*90c0*/  MUFU.TANH R233, R10 ;  /* 0x0000000a00e97308 */ /* 0x000ff40000002400 */
[----:B------:R2:W2:Y:S10]  /*90d0*/  MUFU.TANH R230, R11 ;  /* 0x0000000b00e67308 */ /* 0x0004b40000002400 */
[----:B------:R-:W3:Y:S01]  /*90e0*/  MUFU.TANH R119, R12 ;  /* 0x0000000c00777308 */ /* 0x000ee20000002400 */
[-C--:B-1----:R-:W-:Y:S09]  /*90f0*/  HMMA.16816.F32.BF16 R20, R204, R4.reuse, R20 ;  /* 0x00000004cc14723c */ /* 0x082ff20000041814 */
[----:B------:R-:W-:Y:S01]  /*9100*/  MUFU.TANH R252, R13 ;  /* 0x0000000d00fc7308 */ /* 0x000fe20000002400 */
[C---:B------:R-:W-:Y:S01]  /*9110*/  HMMA.16816.F32.BF16 R24, R196.reuse, R4, R24 ;  /* 0x00000004c418723c */ /* 0x040fe20000041818 */
[----:B--2---:R-:W1:Y:S08]  /*9120*/  LDSM.16.M88.4 R8, [R228+0x1000] ;  /* 0x00100000e408783b */ /* 0x004e700000000200 */
[----:B------:R-:W-:Y:S01]  /*9130*/  MUFU.TANH R251, R14 ;  /* 0x0000000e00fb7308 */ /* 0x000fe20000002400 */
[-C--:B------:R-:W-:Y:S04]  /*9140*/  HMMA.16816.F32.BF16 R28, R196, R6.reuse, R28 ;  /* 0x00000006c41c723c */ /* 0x080fe8000004181c */
[----:B------:R-:W-:Y:S04]  /*9150*/  FMUL.FTZ R22, R22, c[0x0][0x320] ;  /* 0x0000c80016167a20 */ /* 0x000fe80000410000 */
[C---:B------:R-:W-:Y:S01]  /*9160*/  HMMA.16816.F32.BF16 R32, R204.reuse, R6, R32 ;  /* 0x00000006cc20723c */ /* 0x040fe20000041820 */
[----:B------:R2:W-:Y:S01]  /*9170*/  MUFU.TANH R250, R15 ;  /* 0x0000000f00fa7308 */ /* 0x0005e20000002400 */
[----:B------:R-:W3:Y:S02]  /*9180*/  LDSM.16.M88.4 R4, [R228+0x1800] ;  /* 0x00180000e404783b */ /* 0x000ee40000000200 */
[----:B------:R-:W-:Y:S02]  /*9190*/  FMUL.FTZ R21, R21, c[0x0][0x320] ;  /* 0x0000c80015157a20 */ /* 0x000fe40000410000 */
[----:B------:R-:W-:Y:S02]  /*91a0*/  FMUL.FTZ R20, R20, c[0x0][0x320] ;  /* 0x0000c80014147a20 */ /* 0x000fe40000410000 */
[----:B------:R-:W-:Y:S03]  /*91b0*/  FMUL.FTZ R23, R23, c[0x0][0x320] ;  /* 0x0000c80017177a20 */ /* 0x000fe60000410000 */
[----:B------:R3:W3:Y:S01]  /*91c0*/  MUFU.TANH R243, R22 ;  /* 0x0000001600f37308 */ /* 0x0006e20000002400 */
        /* <DEDUP_REMOVED lines=8> */
[-C--:B-1----:R-:W-:Y:S01]  /*9250*/  HMMA.16816.F32.BF16 R36, R204, R8.reuse, R36 ;  /* 0x00000008cc24723c */ /* 0x082fe20000041824 */
[----:B--2---:R-:W-:Y:S02]  /*9260*/  LDSM.16.M88.4 R12, [R228+0x3000] ;  /* 0x00300000e40c783b */ /* 0x004fe40000000200 */
[----:B------:R-:W-:Y:S02]  /*9270*/  FMUL.FTZ R25, R25, c[0x0][0x320] ;  /* 0x0000c80019197a20 */ /* 0x000fe40000410000 */
[----:B------:R-:W-:Y:S01]  /*9280*/  FMUL.FTZ R32, R32, c[0x0][0x320] ;  /* 0x0000c80020207a20 */ /* 0x000fe20000410000 */
[----:B------:R1:W-:Y:S01]  /*9290*/  MUFU.TANH R246, R19 ;  /* 0x0000001300f67308 */ /* 0x0003e20000002400 */
[----:B------:R-:W-:Y:S01]  /*92a0*/  FMUL.FTZ R33, R33, c[0x0][0x320] ;  /* 0x0000c80021217a20 */ /* 0x000fe20000410000 */
[C---:B------:R-:W-:Y:S04]  /*92b0*/  HMMA.16816.F32.BF16 R40, R196.reuse, R8, R40 ;  /* 0x00000008c428723c */ /* 0x040fe80000041828 */
[----:B------:R-:W-:Y:S02]  /*92c0*/  FMUL.FTZ R31, R31, c[0x0][0x320] ;  /* 0x0000c8001f1f7a20 */ /* 0x000fe40000410000 */
[----:B------:R-:W-:Y:S02]  /*92d0*/  FMUL.FTZ R34, R34, c[0x0][0x320] ;  /* 0x0000c80022227a20 */ /* 0x000fe40000410000 */
[----:B------:R2:W-:Y:S01]  /*92e0*/  MUFU.TANH R244, R21 ;  /* 0x0000001500f47308 */ /* 0x0005e20000002400 */
[-C--:B------:R-:W-:Y:S07]  /*92f0*/  HMMA.16816.F32.BF16 R44, R196, R10.reuse, R44 ;  /* 0x0000000ac42c723c */ /* 0x080fee000004182c */
[----:B------:R-:W-:Y:S01]  /*9300*/  FMUL.FTZ R36, R36, c[0x0][0x320] ;  /* 0x0000c80024247a20 */ /* 0x000fe20000410000 */
[C---:B------:R-:W-:Y:S01]  /*9310*/  HMMA.16816.F32.BF16 R48, R204.reuse, R10, R48 ;  /* 0x0000000acc30723c */ /* 0x040fe20000041830 */
[----:B------:R-:W-:Y:S01]  /*9320*/  MUFU.TANH R247, R18 ;  /* 0x0000001200f77308 */ /* 0x000fe20000002400 */
[----:B------:R-:W1:Y:S02]  /*9330*/  LDSM.16.M88.4 R8, [R228+0x2000] ;  /* 0x00200000e408783b */ /* 0x000e640000000200 */
[----:B---3--:R-:W-:Y:S02]  /*9340*/  @P4 IMAD.MOV.U32 R0, RZ, RZ, R2 ;  /* 0x000000ffff004224 */ /* 0x008fe400078e0002 */
[----:B------:R-:W-:Y:S02]  /*9350*/  FMUL.FTZ R37, R37, c[0x0][0x320] ;  /* 0x0000c80025257a20 */ /* 0x000fe40000410000 */
[-C--:B------:R-:W-:Y:S02]  /*9360*/  HMMA.16816.F32.BF16 R52, R204, R4.reuse, R52 ;  /* 0x00000004cc34723c */ /* 0x080fe40000041834 */
[----:B------:R-:W-:Y:S01]  /*9370*/  SHFL.IDX PT, R2, R0, 0x1, 0x1c1f ;  /* 0x003c1f0000027f89 */ /* 0x000fe200000e0000 */
        /* <DEDUP_REMOVED lines=22> */
[----:B------:R1:W1:Y:S01]  /*94e0*/  MUFU.TANH R220, R27 ;  /* 0x0000001b00dc7308 */ /* 0x0002620000002400 */
[----:B------:R-:W-:Y:S02]  /*94f0*/  SHFL.IDX PT, R9, R0, 0x2, 0x1c1f ;  /* 0x005c1f0000097f89 */ /* 0x000fe400000e0000 */
[----:B------:R-:W-:Y:S02]  /*9500*/  FMUL.FTZ R50, R50, c[0x0][0x320] ;  /* 0x0000c80032327a20 */ /* 0x000fe40000410000 */
        /* <DEDUP_REMOVED lines=8> */
[----:B------:R-:W1:Y:S01]  /*9590*/  MUFU.TANH R219, R28 ;  /* 0x0000001c00db7308 */ /* 0x000e620000002400 */
[----:B------:R-:W-:Y:S02]  /*95a0*/  FMUL.FTZ R69, R69, c[0x0][0x320] ;  /* 0x0000c80045457a20 */ /* 0x000fe40000410000 */
[-C--:B---3--:R-:W-:Y:S04]  /*95b0*/  HMMA.16816.F32.BF16 R84, R204, R4.reuse, R84 ;  /* 0x00000004cc54723c */ /* 0x088fe80000041854 */
[----:B------:R-:W-:Y:S02]  /*95c0*/  FMUL.FTZ R73, R73, c[0x0][0x320] ;  /* 0x0000c80049497a20 */ /* 0x000fe40000410000 */
[----:B------:R-:W-:Y:S01]  /*95d0*/  FMUL.FTZ R55, R55, c[0x0][0x320] ;  /* 0x0000c80037377a20 */ /* 0x000fe20000410000 */
[----:B------:R3:W-:Y:S01]  /*95e0*/  MUFU.TANH R213, R36 ;  /* 0x0000002400d57308 */ /* 0x0007e20000002400 */
[C---:B------:R-:W-:Y:S01]  /*95f0*/  HMMA.16816.F32.BF16 R88, R196.reuse, R4, R88 ;  /* 0x00000004c458723c */ /* 0x040fe20000041858 */
[----:B------:R-:W1:Y:S03]  /*9600*/  SHFL.IDX PT, R4, R0, RZ, 0x1c1f ;  /* 0x001c1fff00047589 */ /* 0x000e6600000e0000 */
[----:B------:R-:W-:Y:S02]  /*9610*/  FMUL.FTZ R61, R61, c[0x0][0x320] ;  /* 0x0000c8003d3d7a20 */ /* 0x000fe40000410000 */
[----:B------:R-:W-:Y:S02]  /*9620*/  FMUL.FTZ R62, R62, c[0x0][0x320] ;  /* 0x0000c8003e3e7a20 */ /* 0x000fe40000410000 */
[-C--:B------:R-:W-:Y:S01]  /*9630*/  HMMA.16816.F32.BF16 R92, R196, R6.reuse, R92 ;  /* 0x00000006c45c723c */ /* 0x080fe2000004185c */
[----:B------:R2:W-:Y:S03]  /*9640*/  MUFU.TANH R17, R73 ;  /* 0x0000004900117308 */ /* 0x0005e60000002400 */
[----:B------:R-:W-:Y:S02]  /*9650*/  IMAD R5, R216, -0x70, RZ ;  /* 0xffffff90d8057824 */ /* 0x000fe400078e02ff */
[----:B------:R-:W-:Y:S02]  /*9660*/  FMUL.FTZ R64, R64, c[0x0][0x320] ;  /* 0x0000c80040407a20 */ /* 0x000fe40000410000 */
[C---:B------:R-:W-:Y:S03]  /*9670*/  HMMA.16816.F32.BF16 R96, R204.reuse, R6, R96 ;  /* 0x00000006cc60723c */ /* 0x040fe60000041860 */
[----:B------:R-:W2:Y:S01]  /*9680*/  MUFU.TANH R218, R29 ;  /* 0x0000001d00da7308 */ /* 0x000ea20000002400 */
[----:B----4-:R-:W-:Y:S01]  /*9690*/  IADD3 R5, -R229, 0x1, R5 ;  /* 0x00000001e5057810 */ /* 0x010fe20007ffe105 */
[----:B------:R-:W-:Y:S02]  /*96a0*/  FMUL.FTZ R65, R65, c[0x0][0x320] ;  /* 0x0000c80041417a20 */ /* 0x000fe40000410000 */
[----:B------:R-:W-:Y:S01]  /*96b0*/  FMUL.FTZ R80, R80, c[0x0][0x320] ;  /* 0x0000c80050507a20 */ /* 0x000fe20000410000 */
[-C--:B------:R-:W-:Y:S04]  /*96c0*/  HMMA.16816.F32.BF16 R100, R204, R12.reuse, R100 ;  /* 0x0000000ccc64723c */ /* 0x080fe80000041864 */
[----:B------:R-:W-:Y:S01]  /*96d0*/  IADD3 R5, -R235, R5, R231 ;  /* 0x00000005eb057210 */ /* 0x000fe20007ffe1e7 */
[----:B------:R-:W-:Y:S01]  /*96e0*/  MUFU.TANH R217, R30 ;  /* 0x0000001e00d97308 */ /* 0x000fe20000002400 */
[----:B------:R-:W-:Y:S02]  /*96f0*/  FMUL.FTZ R89, R89, c[0x0][0x320] ;  /* 0x0000c80059597a20 */ /* 0x000fe40000410000 */
[C---:B-1----:R-:W-:Y:S01]  /*9700*/  IADD3 R4, R5.reuse, R4, RZ ;  /* 0x0000000405047210 */ /* 0x042fe20007ffe0ff */
[C---:B------:R-:W-:Y:S01]  /*9710*/  IMAD.IADD R2, R5.reuse, 0x1, R2 ;  /* 0x0000000105027824 */ /* 0x040fe200078e0202 */
[C---:B------:R-:W-:Y:S04]  /*9720*/  HMMA.16816.F32.BF16 R104, R196.reuse, R12, R104 ;  /* 0x0000000cc468723c */ /* 0x040fe80000041868 */
[----:B------:R-:W-:Y:S01]  /*9730*/  ISETP.GT.AND P0, PT, R2, RZ, PT ;  /* 0x000000ff0200720c */ /* 0x000fe20003f04270 */
[----:B------:R-:W-:Y:S01]  /*9740*/  MUFU.TANH R29, R32 ;  /* 0x00000020001d7308 */ /* 0x000fe20000002400 */
[C---:B------:R-:W-:Y:S01]  /*9750*/  IMAD.IADD R0, R5.reuse, 0x1, R9 ;  /* 0x0000000105007824 */ /* 0x040fe200078e0209 */
[----:B------:R-:W-:Y:S01]  /*9760*/  IADD3 R5, R5, R8, RZ ;  /* 0x0000000805057210 */ /* 0x000fe20007ffe0ff */
[----:B------:R-:W-:Y:S01]  /*9770*/  FMUL.FTZ R88, R88, c[0x0][0x320] ;  /* 0x0000c80058587a20 */ /* 0x000fe20000410000 */
[----:B------:R-:W-:Y:S01]  /*9780*/  ISETP.GT.AND P2, PT, R4, RZ, PT ;  /* 0x000000ff0400720c */ /* 0x000fe20003f44270 */
[-C--:B------:R-:W-:Y:S03]  /*9790*/  HMMA.16816.F32.BF16 R108, R196, R14.reuse, R108 ;  /* 0x0000000ec46c723c */ /* 0x080fe6000004186c */
[----:B------:R-:W-:Y:S01]  /*97a0*/  FSEL R8, R236, -INF , P2 ;  /* 0xff800000ec087808 */ /* 0x000fe20001000000 */
[----:B------:R-:W-:Y:S01]  /*97b0*/  FMUL.FTZ R81, R81, c[0x0][0x320] ;  /* 0x0000c80051517a20 */ /* 0x000fe20000410000 */
[----:B------:R-:W-:Y:S01]  /*97c0*/  MUFU.TANH R30, R33 ;  /* 0x00000021001e7308 */ /* 0x000fe20000002400 */
[----:B------:R-:W-:Y:S01]  /*97d0*/  ISETP.GT.AND P5, PT, R2, 0x1, PT ;  /* 0x000000010200780c */ /* 0x000fe20003fa4270 */
[----:B------:R-:W-:Y:S01]  /*97e0*/  FMUL.FTZ R78, R78, c[0x0][0x320] ;  /* 0x0000c8004e4e7a20 */ /* 0x000fe20000410000 */
[----:B------:R-:W-:Y:S01]  /*97f0*/  FSEL R12, R239, -INF , P0 ;  /* 0xff800000ef0c7808 */ /* 0x000fe20000000000 */
[----:B------:R-:W-:Y:S04]  /*9800*/  HMMA.16816.F32.BF16 R112, R204, R14, R112 ;  /* 0x0000000ecc70723c */ /* 0x000fe80000041870 */
[----:B------:R-:W-:Y:S01]  /*9810*/  ISETP.GT.AND P0, PT, R5, 0x1, PT ;  /* 0x000000010500780c */ /* 0x000fe20003f04270 */
[----:B------:R-:W-:Y:S01]  /*9820*/  FMUL.FTZ R84, R84, c[0x0][0x320] ;  /* 0x0000c80054547a20 */ /* 0x000fe20000410000 */
[----:B------:R-:W-:Y:S01]  /*9830*/  MUFU.TANH R32, R35 ;  /* 0x0000002300207308 */ /* 0x000fe20000002400 */
[----:B------:R-:W-:Y:S01]  /*9840*/  FSEL R13, R238, -INF , P5 ;  /* 0xff800000ee0d7808 */ /* 0x000fe20002800000 */
[----:B------:R-:W-:Y:S01]  /*9850*/  FMUL.FTZ R85, R85, c[0x0][0x320] ;  /* 0x0000c80055557a20 */ /* 0x000fe20000410000 */
[----:B------:R-:W-:Y:S02]  /*9860*/  FSEL R22, R230, -INF , P0 ;  /* 0xff800000e6167808 */ /* 0x000fe40000000000 */
[----:B------:R-:W-:Y:S01]  /*9870*/  ISETP.GT.AND P5, PT, R0, 0x8, PT ;  /* 0x000000080000780c */ /* 0x000fe20003fa4270 */
[----:B------:R-:W-:Y:S01]  /*9880*/  FMUL.FTZ R82, R82, c[0x0][0x320] ;  /* 0x0000c80052527a20 */ /* 0x000fe20000410000 */
[----:B------:R-:W-:Y:S01]  /*9890*/  ISETP.GT.AND P1, PT, R4, 0x1, PT ;  /* 0x000000010400780c */ /* 0x000fe20003f24270 */
[----:B------:R-:W-:Y:S01]  /*98a0*/  FMUL.FTZ R86, R86, c[0x0][0x320] ;  /* 0x0000c80056567a20 */ /* 0x000fe20000410000 */
[----:B------:R-:W-:Y:S01]  /*98b0*/  FSEL R19, R119, -INF , P5 ;  /* 0xff80000077137808 */ /* 0x000fe20002800000 */
[----:B------:R1:W-:Y:S01]  /*98c0*/  MUFU.TANH R212, R37 ;  /* 0x0000002500d47308 */ /* 0x0003e20000002400 */
[----:B------:R-:W-:Y:S01]  /*98d0*/  FMUL.FTZ R40, R40, c[0x0][0x320] ;  /* 0x0000c80028287a20 */ /* 0x000fe20000410000 */
[----:B------:R-:W-:Y:S01]  /*98e0*/  FSEL R9, R240, -INF , P1 ;  /* 0xff800000f0097808 */ /* 0x000fe20000800000 */
[----:B------:R-:W-:Y:S01]  /*98f0*/  FMUL.FTZ R83, R83, c[0x0][0x320] ;  /* 0x0000c80053537a20 */ /* 0x000fe20000410000 */
[----:B------:R-:W-:Y:S01]  /*9900*/  ISETP.GT.AND P1, PT, R5, RZ, PT ;  /* 0x000000ff0500720c */ /* 0x000fe20003f24270 */
[----:B------:R-:W-:Y:S01]  /*9910*/  FMUL.FTZ R87, R87, c[0x0][0x320] ;  /* 0x0000c80057577a20 */ /* 0x000fe20000410000 */
[----:B------:R-:W-:Y:S01]  /*9920*/  ISETP.GT.AND P5, PT, R4, 0x9, PT ;  /* 0x000000090400780c */ /* 0x000fe20003fa4270 */
[----:B------:R-:W-:Y:S01]  /*9930*/  FMUL.FTZ R98, R98, c[0x0][0x320] ;  /* 0x0000c80062627a20 */ /* 0x000fe20000410000 */
[----:B--2---:R-:W-:Y:S01]  /*9940*/  FSEL R21, R233, -INF , P1 ;  /* 0xff800000e9157808 */ /* 0x004fe20000800000 */
[----:B------:R-:W-:Y:S01]  /*9950*/  FMUL.FTZ R115, R115, c[0x0][0x320] ;  /* 0x0000c80073737a20 */ /* 0x000fe20000410000 */
[----:B------:R-:W-:Y:S01]  /*9960*/  MUFU.TANH R215, R31 ;  /* 0x0000001f00d77308 */ /* 0x000fe20000002400 */
[----:B------:R-:W-:Y:S01]  /*9970*/  FSEL R11, R248, -INF , P5 ;  /* 0xff800000f80b7808 */ /* 0x000fe20002800000 */
[----:B------:R-:W-:Y:S01]  /*9980*/  FMUL.FTZ R93, R93, c[0x0][0x320] ;  /* 0x0000c8005d5d7a20 */ /* 0x000fe20000410000 */
[----:B------:R-:W-:Y:S01]  /*9990*/  ISETP.GT.AND P5, PT, R2, 0x10, PT ;  /* 0x000000100200780c */ /* 0x000fe20003fa4270 */
[----:B------:R-:W-:Y:S01]  /*99a0*/  FMUL.FTZ R90, R90, c[0x0][0x320] ;  /* 0x0000c8005a5a7a20 */ /* 0x000fe20000410000 */
[----:B------:R-:W-:Y:S01]  /*99b0*/  FMNMX.FTZ R6, R12, R116, !PT ;  /* 0x000000740c067209 */ /* 0x000fe20007810000 */
[----:B------:R-:W-:Y:S01]  /*99c0*/  FMUL.FTZ R99, R99, c[0x0][0x320] ;  /* 0x0000c80063637a20 */ /* 0x000fe20000410000 */
[----:B------:R-:W-:Y:S01]  /*99d0*/  FSEL R27, R243, -INF , P5 ;  /* 0xff800000f31b7808 */ /* 0x000fe20002800000 */
[----:B------:R-:W-:Y:S01]  /*99e0*/  FMUL.FTZ R102, R102, c[0x0][0x320] ;  /* 0x0000c80066667a20 */ /* 0x000fe20000410000 */
[----:B------:R-:W-:Y:S01]  /*99f0*/  ISETP.GT.AND P5, PT, R5, 0x11, PT ;  /* 0x000000110500780c */ /* 0x000fe20003fa4270 */
[----:B------:R-:W2:Y:S01]  /*9a00*/  MUFU.TANH R31, R34 ;  /* 0x00000022001f7308 */ /* 0x000ea20000002400 */
[----:B------:R-:W-:Y:S01]  /*9a10*/  ISETP.GT.AND P3, PT, R0, RZ, PT ;  /* 0x000000ff0000720c */ /* 0x000fe20003f64270 */
[----:B------:R-:W-:Y:S01]  /*9a20*/  FMUL.FTZ R114, R114, c[0x0][0x320] ;  /* 0x0000c80072727a20 */ /* 0x000fe20000410000 */
[----:B---3--:R-:W-:Y:S01]  /*9a30*/  FSEL R36, R220, -INF , P5 ;  /* 0xff800000dc247808 */ /* 0x008fe20002800000 */
[----:B------:R-:W-:Y:S01]  /*9a40*/  FMUL.FTZ R79, R79, c[0x0][0x320] ;  /* 0x0000c8004f4f7a20 */ /* 0x000fe20000410000 */
[----:B------:R-:W-:Y:S01]  /*9a50*/  FSEL R16, R237, -INF , P3 ;  /* 0xff800000ed107808 */ /* 0x000fe20001800000 */
[----:B------:R-:W-:Y:S01]  /*9a60*/  FMUL.FTZ R92, R92, c[0x0][0x320] ;  /* 0x0000c8005c5c7a20 */ /* 0x000fe20000410000 */
[C---:B------:R-:W-:Y:S01]  /*9a70*/  ISETP.GT.AND P3, PT, R0.reuse, 0x9, PT ;  /* 0x000000090000780c */ /* 0x040fe20003f64270 */
[----:B------:R-:W-:Y:S01]  /*9a80*/  FMUL.FTZ R105, R105, c[0x0][0x320] ;  /* 0x0000c80069697a20 */ /* 0x000fe20000410000 */
[----:B------:R-:W-:Y:S01]  /*9a90*/  ISETP.GT.AND P2, PT, R0, 0x1, PT ;  /* 0x000000010000780c */ /* 0x000fe20003f44270 */
[----:B------:R3:W4:Y:S01]  /*9aa0*/  MUFU.TANH R211, R38 ;  /* 0x0000002600d37308 */ /* 0x0007220000002400 */
[----:B------:R-:W-:Y:S01]  /*9ab0*/  FSEL R20, R252, -INF , P3 ;  /* 0xff800000fc147808 */ /* 0x000fe20001800000 */
[----:B------:R-:W-:Y:S01]  /*9ac0*/  FMUL.FTZ R91, R91, c[0x0][0x320] ;  /* 0x0000c8005b5b7a20 */ /* 0x000fe20000410000 */
[----:B------:R-:W-:Y:S01]  /*9ad0*/  FSEL R18, R234, -INF , P2 ;  /* 0xff800000ea127808 */ /* 0x000fe20001000000 */
[----:B------:R-:W-:Y:S01]  /*9ae0*/  FMUL.FTZ R94, R94, c[0x0][0x320] ;  /* 0x0000c8005e5e7a20 */ /* 0x000fe20000410000 */
[----:B------:R-:W-:Y:S01]  /*9af0*/  ISETP.GT.AND P2, PT, R5, 0x8, PT ;  /* 0x000000080500780c */ /* 0x000fe20003f44270 */
[----:B------:R-:W-:Y:S01]  /*9b00*/  FMUL.FTZ R95, R95, c[0x0][0x320] ;  /* 0x0000c8005f5f7a20 */ /* 0x000fe20000410000 */
[----:B------:R-:W-:Y:S01]  /*9b10*/  ISETP.GT.AND P3, PT, R2, 0x8, PT ;  /* 0x000000080200780c */ /* 0x000fe20003f64270 */
[----:B------:R-:W-:Y:S01]  /*9b20*/  FMUL.FTZ R110, R110, c[0x0][0x320] ;  /* 0x0000c8006e6e7a20 */ /* 0x000fe20000410000 */
[----:B------:R-:W-:Y:S01]  /*9b30*/  FSEL R23, R251, -INF , P2 ;  /* 0xff800000fb177808 */ /* 0x000fe20001000000 */
[----:B------:R2:W-:Y:S01]  /*9b40*/  MUFU.TANH R209, R40 ;  /* 0x0000002800d17308 */ /* 0x0005e20000002400 */
[----:B------:R-:W-:Y:S01]  /*9b50*/  ISETP.GT.AND P0, PT, R4, 0x8, PT ;  /* 0x000000080400780c */ /* 0x000fe20003f04270 */
[----:B------:R-:W-:Y:S01]  /*9b60*/  FMUL.FTZ R41, R41, c[0x0][0x320] ;  /* 0x0000c80029297a20 */ /* 0x000fe20000410000 */
[----:B------:R-:W-:Y:S01]  /*9b70*/  FMNMX.FTZ R73, R8, R3, !PT ;  /* 0x0000000308497209 */ /* 0x000fe20007810000 */
[----:B------:R-:W-:Y:S01]  /*9b80*/  FMUL.FTZ R109, R109, c[0x0][0x320] ;  /* 0x0000c8006d6d7a20 */ /* 0x000fe20000410000 */
[----:B------:R-:W-:Y:S01]  /*9b90*/  ISETP.GT.AND P2, PT, R2, 0x9, PT ;  /* 0x000000090200780c */ /* 0x000fe20003f44270 */
[----:B------:R-:W-:Y:S01]  /*9ba0*/  FMUL.FTZ R42, R42, c[0x0][0x320] ;  /* 0x0000c8002a2a7a20 */ /* 0x000fe20000410000 */
[----:B------:R-:W-:Y:S01]  /*9bb0*/  FSEL R14, R247, -INF , P3 ;  /* 0xff800000f70e7808 */ /* 0x000fe20001800000 */
[----:B------:R-:W-:Y:S01]  /*9bc0*/  FMUL.FTZ R46, R46, c[0x0][0x320] ;  /* 0x0000c8002e2e7a20 */ /* 0x000fe20000410000 */
[----:B------:R-:W-:Y:S01]  /*9bd0*/  ISETP.GT.AND P3, PT, R2, 0x11, PT ;  /* 0x000000110200780c */ /* 0x000fe20003f64270 */
[----:B------:R-:W-:Y:S01]  /*9be0*/  MUFU.TANH R109, R109 ;  /* 0x0000006d006d7308 */ /* 0x000fe20000002400 */
[----:B------:R-:W-:Y:S01]  /*9bf0*/  FSEL R15, R246, -INF , P2 ;  /* 0xff800000f60f7808 */ /* 0x000fe20001000000 */
[----:B------:R-:W-:Y:S01]  /*9c00*/  FMUL.FTZ R48, R48, c[0x0][0x320] ;  /* 0x0000c80030307a20 */ /* 0x000fe20000410000 */
[----:B------:R-:W-:Y:S01]  /*9c10*/  FSEL R28, R242, -INF , P3 ;  /* 0xff800000f21c7808 */ /* 0x000fe20001800000 */
[----:B------:R-:W-:Y:S01]  /*9c20*/  FMUL.FTZ R47, R47, c[0x0][0x320] ;  /* 0x0000c8002f2f7a20 */ /* 0x000fe20000410000 */
[----:B------:R-:W-:Y:S01]  /*9c30*/  ISETP.GT.AND P3, PT, R0, 0x18, PT ;  /* 0x000000180000780c */ /* 0x000fe20003f64270 */
[----:B------:R-:W-:Y:S01]  /*9c40*/  FMUL.FTZ R58, R58, c[0x0][0x320] ;  /* 0x0000c8003a3a7a20 */ /* 0x000fe20000410000 */
[----:B------:R-:W-:Y:S01]  /*9c50*/  FSEL R10, R249, -INF , P0 ;  /* 0xff800000f90a7808 */ /* 0x000fe20000000000 */
[----:B------:R-:W-:Y:S01]  /*9c60*/  FMUL.FTZ R59, R59, c[0x0][0x320] ;  /* 0x0000c8003b3b7a20 */ /* 0x000fe20000410000 */
[----:B-1----:R-:W-:Y:S01]  /*9c70*/  FSEL R37, R219, -INF , P3 ;  /* 0xff800000db257808 */ /* 0x002fe20001800000 */
[----:B------:R-:W1:Y:S01]  /*9c80*/  MUFU.TANH R210, R39 ;  /* 0x0000002700d27308 */ /* 0x000e620000002400 */
[----:B------:R-:W-:Y:S01]  /*9c90*/  FMNMX.FTZ R73, R9, R73, !PT ;  /* 0x0000004909497209 */ /* 0x000fe20007810000 */
[----:B------:R-:W-:Y:S01]  /*9ca0*/  FMUL.FTZ R63, R63, c[0x0][0x320] ;  /* 0x0000c8003f3f7a20 */ /* 0x000fe20000410000 */
[----:B------:R-:W-:Y:S01]  /*9cb0*/  ISETP.GT.AND P1, PT, R5, 0x9, PT ;  /* 0x000000090500780c */ /* 0x000fe20003f24270 */
[----:B------:R-:W-:Y:S01]  /*9cc0*/  FMUL.FTZ R56, R56, c[0x0][0x320] ;  /* 0x0000c80038387a20 */ /* 0x000fe20000410000 */
[----:B------:R-:W-:Y:S01]  /*9cd0*/  FMNMX.FTZ R73, R10, R73, !PT ;  /* 0x000000490a497209 */ /* 0x000fe20007810000 */
[----:B------:R-:W-:Y:S01]  /*9ce0*/  FMUL.FTZ R70, R70, c[0x0][0x320] ;  /* 0x0000c80046467a20 */ /* 0x000fe20000410000 */
[----:B------:R-:W-:Y:S01]  /*9cf0*/  FSEL R24, R250, -INF , P1 ;  /* 0xff800000fa187808 */ /* 0x000fe20000800000 */
[----:B------:R-:W-:Y:S01]  /*9d00*/  FMUL.FTZ R74, R74, c[0x0][0x320] ;  /* 0x0000c8004a4a7a20 */ /* 0x000fe20000410000 */
[----:B------:R-:W-:Y:S01]  /*9d10*/  FMNMX.FTZ R73, R11, R73, !PT ;  /* 0x000000490b497209 */ /* 0x000fe20007810000 */
[----:B------:R-:W-:Y:S01]  /*9d20*/  MUFU.TANH R208, R41 ;  /* 0x0000002900d07308 */ /* 0x000fe20000002400 */
[----:B------:R-:W-:Y:S01]  /*9d30*/  ISETP.GT.AND P0, PT, R4, 0x11, PT ;  /* 0x000000110400780c */ /* 0x000fe20003f04270 */
[----:B------:R-:W-:Y:S01]  /*9d40*/  FMUL.FTZ R72, R72, c[0x0][0x320] ;  /* 0x0000c80048487a20 */ /* 0x000fe20000410000 */
[----:B------:R-:W-:Y:S01]  /*9d50*/  ISETP.GT.AND P2, PT, R0, 0x10, PT ;  /* 0x000000100000780c */ /* 0x000fe20003f44270 */
[----:B------:R-:W-:Y:S01]  /*9d60*/  FMUL.FTZ R75, R75, c[0x0][0x320] ;  /* 0x0000c8004b4b7a20 */ /* 0x000fe20000410000 */
[----:B------:R-:W-:Y:S01]  /*9d70*/  FSEL R26, R244, -INF , P0 ;  /* 0xff800000f41a7808 */ /* 0x000fe20000000000 */
[----:B------:R-:W-:Y:S01]  /*9d80*/  FMUL.FTZ R77, R77, c[0x0][0x320] ;  /* 0x0000c8004d4d7a20 */ /* 0x000fe20000410000 */
[----:B------:R-:W-:Y:S01]  /*9d90*/  IADD3 R244, R216, -0x1, RZ ;  /* 0xffffffffd8f47810 */ /* 0x000fe20007ffe0ff */
[----:B------:R-:W-:Y:S01]  /*9da0*/  FMUL.FTZ R71, R71, c[0x0][0x320] ;  /* 0x0000c80047477a20 */ /* 0x000fe20000410000 */
[----:B------:R-:W-:Y:S01]  /*9db0*/  ISETP.GT.AND P0, PT, R5, 0x10, PT ;  /* 0x000000100500780c */ /* 0x000fe20003f04270 */
[----:B------:R4:W1:Y:S01]  /*9dc0*/  MUFU.TANH R202, R43 ;  /* 0x0000002b00ca7308 */ /* 0x0008620000002400 */
[----:B------:R-:W-:Y:S01]  /*9dd0*/  FSEL R33, R223, -INF , P2 ;  /* 0xff800000df217808 */ /* 0x000fe20001000000 */
[----:B------:R-:W-:Y:S01]  /*9de0*/  FMUL.FTZ R76, R76, c[0x0][0x320] ;  /* 0x0000c8004c4c7a20 */ /* 0x000fe20000410000 */
[----:B------:R-:W-:Y:S01]  /*9df0*/  ISETP.GT.AND P2, PT, R0, 0x19, PT ;  /* 0x000000190000780c */ /* 0x000fe20003f44270 */
[----:B------:R-:W-:Y:S01]  /*9e00*/  FMUL.FTZ R96, R96, c[0x0][0x320] ;  /* 0x0000c80060607a20 */ /* 0x000fe20000410000 */
[----:B------:R-:W-:Y:S01]  /*9e10*/  FSEL R35, R221, -INF , P0 ;  /* 0xff800000dd237808 */ /* 0x000fe20000000000 */
[----:B------:R-:W-:Y:S01]  /*9e20*/  FMUL.FTZ R97, R97, c[0x0][0x320] ;  /* 0x0000c80061617a20 */ /* 0x000fe20000410000 */
[----:B---3--:R-:W-:Y:S01]  /*9e30*/  FSEL R38, R218, -INF , P2 ;  /* 0xff800000da267808 */ /* 0x008fe20001000000 */
[----:B------:R-:W-:Y:S01]  /*9e40*/  FMUL.FTZ R100, R100, c[0x0][0x320] ;  /* 0x0000c80064647a20 */ /* 0x000fe20000410000 */
[----:B------:R-:W-:Y:S01]  /*9e50*/  ISETP.GT.AND P2, PT, R2, 0x18, PT ;  /* 0x000000180200780c */ /* 0x000fe20003f44270 */
[----:B------:R-:W-:Y:S01]  /*9e60*/  MUFU.TANH R203, R42 ;  /* 0x0000002a00cb7308 */ /* 0x000fe20000002400 */
[----:B------:R-:W-:Y:S01]  /*9e70*/  ISETP.GT.AND P0, PT, R5, 0x19, PT ;  /* 0x000000190500780c */ /* 0x000fe20003f04270 */
[----:B------:R-:W-:Y:S01]  /*9e80*/  FMUL.FTZ R112, R112, c[0x0][0x320] ;  /* 0x0000c80070707a20 */ /* 0x000fe20000410000 */
[----:B--2---:R-:W-:Y:S01]  /*9e90*/  FSEL R31, R31, -INF , P2 ;  /* 0xff8000001f1f7808 */ /* 0x004fe20001000000 */
[----:B------:R-:W-:Y:S01]  /*9ea0*/  FMUL.FTZ R106, R106, c[0x0][0x320] ;  /* 0x0000c8006a6a7a20 */ /* 0x000fe20000410000 */
[----:B------:R-:W-:Y:S01]  /*9eb0*/  ISETP.GT.AND P2, PT, R2, 0x21, PT ;  /* 0x000000210200780c */ /* 0x000fe20003f44270 */
[----:B------:R-:W-:Y:S01]  /*9ec0*/  FMUL.FTZ R113, R113, c[0x0][0x320] ;  /* 0x0000c80071717a20 */ /* 0x000fe20000410000 */
[----:B------:R-:W-:Y:S01]  /*9ed0*/  ISETP.GT.AND P3, PT, R4, 0x19, PT ;  /* 0x000000190400780c */ /* 0x000fe20003f64270 */
[----:B------:R-:W-:Y:S01]  /*9ee0*/  FMUL.FTZ R57, R57, c[0x0][0x320] ;  /* 0x0000c80039397a20 */ /* 0x000fe20000410000 */
[----:B------:R-:W-:Y:S01]  /*9ef0*/  FSEL R40, R215, -INF , P0 ;  /* 0xff800000d7287808 */ /* 0x000fe20000000000 */
[----:B------:R1:W-:Y:S01]  /*9f00*/  MUFU.TANH R201, R44 ;  /* 0x0000002c00c97308 */ /* 0x0003e20000002400 */
[----:B------:R-:W-:Y:S01]  /*9f10*/  FSEL R30, R30, -INF , P3 ;  /* 0xff8000001e1e7808 */ /* 0x000fe20001800000 */
[----:B------:R-:W-:Y:S01]  /*9f20*/  FMUL.FTZ R101, R101, c[0x0][0x320] ;  /* 0x0000c80065657a20 */ /* 0x000fe20000410000 */
[----:B------:R-:W-:Y:S01]  /*9f30*/  ISETP.GT.AND P3, PT, R2, 0x20, PT ;  /* 0x000000200200780c */ /* 0x000fe20003f64270 */
[----:B------:R-:W-:Y:S01]  /*9f40*/  FMUL.FTZ R104, R104, c[0x0][0x320] ;  /* 0x0000c80068687a20 */ /* 0x000fe20000410000 */
[----:B------:R-:W-:Y:S01]  /*9f50*/  FMNMX.FTZ R6, R13, R6, !PT ;  /* 0x000000060d067209 */ /* 0x000fe20007810000 */
[----:B------:R-:W-:Y:S01]  /*9f60*/  FMUL.FTZ R108, R108, c[0x0][0x320] ;  /* 0x0000c8006c6c7a20 */ /* 0x000fe20000410000 */
[----:B----4-:R-:W-:Y:S02]  /*9f70*/  FSEL R43, R211, -INF , P3 ;  /* 0xff800000d32b7808 */ /* 0x010fe40001800000 */
[----:B------:R-:W-:Y:S01]  /*9f80*/  ISETP.GT.AND P3, PT, R5, 0x21, PT ;  /* 0x000000210500780c */ /* 0x000fe20003f64270 */
[----:B------:R-:W-:Y:S01]  /*9f90*/  MUFU.TANH R113, R113 ;  /* 0x0000007100717308 */ /* 0x000fe20000002400 */
[----:B------:R-:W-:Y:S02]  /*9fa0*/  FMNMX.FTZ R6, R14, R6, !PT ;  /* 0x000000060e067209 */ /* 0x000fe40007810000 */
[C---:B------:R-:W-:Y:S02]  /*9fb0*/  ISETP.GT.AND P1, PT, R4.reuse, 0x10, PT ;  /* 0x000000100400780c */ /* 0x040fe40003f24270 */
[----:B------:R-:W-:Y:S02]  /*9fc0*/  ISETP.GT.AND P5, PT, R4, 0x18, PT ;  /* 0x000000180400780c */ /* 0x000fe40003fa4270 */
[----:B------:R-:W-:Y:S02]  /*9fd0*/  FSEL R25, R245, -INF , P1 ;  /* 0xff800000f5197808 */ /* 0x000fe40000800000 */
[----:B------:R-:W-:Y:S01]  /*9fe0*/  ISETP.GT.AND P1, PT, R0, 0x11, PT ;  /* 0x000000110000780c */ /* 0x000fe20003f24270 */
[----:B------:R2:W-:Y:S01]  /*9ff0*/  MUFU.TANH R192, R52 ;  /* 0x0000003400c07308 */ /* 0x0005e20000002400 */
[----:B------:R-:W-:Y:S02]  /*a000*/  FSEL R29, R29, -INF , P5 ;  /* 0xff8000001d1d7808 */ /* 0x000fe40002800000 */
[----:B------:R-:W-:Y:S02]  /*a010*/  FSEL R34, R222, -INF , P1 ;  /* 0xff800000de227808 */ /* 0x000fe40000800000 */
[----:B------:R-:W-:Y:S02]  /*a020*/  ISETP.GT.AND P1, PT, R5, 0x18, PT ;  /* 0x000000180500780c */ /* 0x000fe40003f24270 */
[----:B-1----:R-:W-:Y:S02]  /*a030*/  FSEL R44, R210, -INF , P2 ;  /* 0xff800000d22c7808 */ /* 0x002fe40001000000 */
[----:B------:R-:W-:Y:S01]  /*a040*/  FSEL R39, R217, -INF , P1 ;  /* 0xff800000d9277808 */ /* 0x000fe20000800000 */
[----:B------:R-:W-:Y:S01]  /*a050*/  MUFU.TANH R200, R45 ;  /* 0x0000002d00c87308 */ /* 0x000fe20000002400 */
[----:B------:R-:W-:Y:S02]  /*a060*/  ISETP.GT.AND P1, PT, R2, 0x19, PT ;  /* 0x000000190200780c */ /* 0x000fe40003f24270 */
[----:B------:R-:W-:Y:S02]  /*a070*/  ISETP.GT.AND P2, PT, R0, 0x28, PT ;  /* 0x000000280000780c */ /* 0x000fe40003f44270 */
[----:B------:R-:W-:Y:S02]  /*a080*/  FSEL R32, R32, -INF , P1 ;  /* 0xff80000020207808 */ /* 0x000fe40000800000 */
[----:B------:R-:W-:Y:S02]  /*a090*/  ISETP.GT.AND P1, PT, R0, 0x20, PT ;  /* 0x000000200000780c */ /* 0x000fe40003f24270 */
[----:B------:R-:W-:Y:S01]  /*a0a0*/  FMNMX.FTZ R73, R25, R73, !PT ;  /* 0x0000004919497209 */ /* 0x000fe20007810000 */
[----:B------:R-:W-:Y:S01]  /*a0b0*/  MUFU.TANH R194, R46 ;  /* 0x0000002e00c27308 */ /* 0x000fe20000002400 */
[----:B------:R-:W-:Y:S02]  /*a0c0*/  ISETP.GT.AND P0, PT, R4, 0x20, PT ;  /* 0x000000200400780c */ /* 0x000fe40003f04270 */
[----:B------:R-:W-:Y:S02]  /*a0d0*/  FMNMX.FTZ R73, R26, R73, !PT ;  /* 0x000000491a497209 */ /* 0x000fe40007810000 */
[----:B--2---:R-:W-:Y:S02]  /*a0e0*/  FSEL R52, R202, -INF , P3 ;  /* 0xff800000ca347808 */ /* 0x004fe40001800000 */
[----:B------:R-:W-:Y:S02]  /*a0f0*/  FSEL R41, R213, -INF , P0 ;  /* 0xff800000d5297808 */ /* 0x000fe40000000000 */
[----:B------:R-:W-:Y:S01]  /*a100*/  ISETP.GT.AND P0, PT, R0, 0x21, PT ;  /* 0x000000210000780c */ /* 0x000fe20003f04270 */
[----:B------:R-:W1:Y:S01]  /*a110*/  MUFU.TANH R45, R48 ;  /* 0x00000030002d7308 */ /* 0x000e620000002400 */
[----:B------:R-:W-:Y:S02]  /*a120*/  FMNMX.FTZ R73, R29, R73, !PT ;  /* 0x000000491d497209 */ /* 0x000fe40007810000 */
[----:B------:R-:W-:Y:S02]  /*a130*/  ISETP.GT.AND P5, PT, R4, 0x21, PT ;  /* 0x000000210400780c */ /* 0x000fe40003fa4270 */
[----:B------:R-:W-:Y:S02]  /*a140*/  FMNMX.FTZ R73, R30, R73, !PT ;  /* 0x000000491e497209 */ /* 0x000fe40007810000 */
[----:B------:R-:W-:Y:S02]  /*a150*/  FSEL R42, R212, -INF , P5 ;  /* 0xff800000d42a7808 */ /* 0x000fe40002800000 */
[----:B------:R-:W-:Y:S01]  /*a160*/  ISETP.GT.AND P5, PT, R5, 0x20, PT ;  /* 0x000000200500780c */ /* 0x000fe20003fa4270 */
[----:B------:R2:W3:Y:S01]  /*a170*/  MUFU.TANH R46, R49 ;  /* 0x00000031002e7308 */ /* 0x0004e20000002400 */
[----:B------:R-:W-:Y:S02]  /*a180*/  ISETP.GT.AND P3, PT, R4, 0x28, PT ;  /* 0x000000280400780c */ /* 0x000fe40003f64270 */
[----:B------:R-:W-:Y:S04]  /*a190*/  FMNMX.FTZ R73, R41, R73, !PT ;  /* 0x0000004929497209 */ /* 0x000fe80007810000 */
[----:B------:R-:W-:Y:S03]  /*a1a0*/  FMNMX.FTZ R73, R42, R73, !PT ;  /* 0x000000492a497209 */ /* 0x000fe60007810000 */
[----:B------:R4:W-:Y:S01]  /*a1b0*/  MUFU.TANH R48, R51 ;  /* 0x0000003300307308 */ /* 0x0009e20000002400 */
[----:B-1----:R-:W-:Y:S02]  /*a1c0*/  FSEL R45, R45, -INF , P3 ;  /* 0xff8000002d2d7808 */ /* 0x002fe40001800000 */
[----:B------:R-:W-:Y:S02]  /*a1d0*/  ISETP.GT.AND P3, PT, R4, 0x31, PT ;  /* 0x000000310400780c */ /* 0x000fe40003f64270 */
[----:B------:R-:W-:Y:S05]  /*a1e0*/  FMNMX.FTZ R73, R45, R73, !PT ;  /* 0x000000492d497209 */ /* 0x000fea0007810000 */
[----:B------:R1:W-:Y:S01]  /*a1f0*/  MUFU.TANH R191, R53 ;  /* 0x0000003500bf7308 */ /* 0x0003e20000002400 */
[----:B--2---:R-:W-:Y:S02]  /*a200*/  FSEL R49, R209, -INF , P1 ;  /* 0xff800000d1317808 */ /* 0x004fe40000800000 */
[----:B------:R-:W-:Y:S07]  /*a210*/  ISETP.GT.AND P1, PT, R0, 0x29, PT ;  /* 0x000000290000780c */ /* 0x000fee0003f24270 */
[----:B------:R-:W2:Y:S01]  /*a220*/  MUFU.TANH R193, R47 ;  /* 0x0000002f00c17308 */ /* 0x000ea20000002400 */
[----:B----4-:R-:W-:Y:S02]  /*a230*/  FSEL R51, R203, -INF , P5 ;  /* 0xff800000cb337808 */ /* 0x010fe40002800000 */
[----:B------:R-:W-:Y:S07]  /*a240*/  ISETP.GT.AND P5, PT, R5, 0x29, PT ;  /* 0x000000290500780c */ /* 0x000fee0003fa4270 */
[----:B------:R4:W-:Y:S01]  /*a250*/  MUFU.TANH R190, R54 ;  /* 0x0000003600be7308 */ /* 0x0009e20000002400 */
[----:B-1----:R-:W-:Y:S02]  /*a260*/  FSEL R53, R201, -INF , P2 ;  /* 0xff800000c9357808 */ /* 0x002fe40001000000 */
[----:B------:R-:W-:Y:S07]  /*a270*/  ISETP.GT.AND P2, PT, R4, 0x29, PT ;  /* 0x000000290400780c */ /* 0x000fee0003f44270 */
[----:B------:R2:W-:Y:S01]  /*a280*/  MUFU.TANH R185, R57 ;  /* 0x0000003900b97308 */ /* 0x0005e20000002400 */
[----:B---3--:R-:W-:Y:S02]  /*a290*/  FSEL R46, R46, -INF , P2 ;  /* 0xff8000002e2e7808 */ /* 0x008fe40001000000 */
[----:B------:R-:W-:Y:S02]  /*a2a0*/  ISETP.GT.AND P2, PT, R2, 0x30, PT ;  /* 0x000000300200780c */ /* 0x000fe40003f44270 */
[----:B------:R-:W-:Y:S05]  /*a2b0*/  FMNMX.FTZ R73, R46, R73, !PT ;  /* 0x000000492e497209 */ /* 0x000fea0007810000 */
[----:B------:R-:W1:Y:S01]  /*a2c0*/  MUFU.TANH R47, R50 ;  /* 0x00000032002f7308 */ /* 0x000e620000002400 */
[----:B----4-:R-:W-:Y:S02]  /*a2d0*/  FSEL R54, R200, -INF , P1 ;  /* 0xff800000c8367808 */ /* 0x010fe40000800000 */
[----:B------:R-:W-:Y:S07]  /*a2e0*/  ISETP.GT.AND P1, PT, R2, 0x28, PT ;  /* 0x000000280200780c */ /* 0x000fee0003f24270 */
[----:B------:R3:W-:Y:S01]  /*a2f0*/  MUFU.TANH R187, R58 ;  /* 0x0000003a00bb7308 */ /* 0x0007e20000002400 */
[----:B--2---:R-:W-:Y:S02]  /*a300*/  FSEL R57, R193, -INF , P5 ;  /* 0xff800000c1397808 */ /* 0x004fe40002800000 */
[----:B------:R-:W-:Y:S07]  /*a310*/  ISETP.GT.AND P5, PT, R4, 0x30, PT ;  /* 0x000000300400780c */ /* 0x000fee0003fa4270 */
[----:B------:R2:W-:Y:S01]  /*a320*/  MUFU.TANH R189, R60 ;  /* 0x0000003c00bd7308 */ /* 0x0005e20000002400 */
[----:B-1----:R-:W-:Y:S02]  /*a330*/  FSEL R47, R47, -INF , P1 ;  /* 0xff8000002f2f7808 */ /* 0x002fe40000800000 */
[----:B------:R-:W-:Y:S02]  /*a340*/  ISETP.GT.AND P1, PT, R2, 0x31, PT ;  /* 0x000000310200780c */ /* 0x000fe40003f24270 */
[----:B------:R-:W-:Y:S05]  /*a350*/  FSEL R50, R208, -INF , P0 ;  /* 0xff800000d0327808 */ /* 0x000fea0000000000 */
[----:B------:R-:W-:Y:S01]  /*a360*/  MUFU.TANH R186, R55 ;  /* 0x0000003700ba7308 */ /* 0x000fe20000002400 */
[----:B------:R-:W-:Y:S02]  /*a370*/  ISETP.GT.AND P0, PT, R5, 0x28, PT ;  /* 0x000000280500780c */ /* 0x000fe40003f04270 */
[----:B---3--:R-:W-:Y:S02]  /*a380*/  FSEL R58, R192, -INF , P5 ;  /* 0xff800000c03a7808 */ /* 0x008fe40002800000 */
[----:B------:R-:W-:Y:S02]  /*a390*/  ISETP.GT.AND P5, PT, R0, 0x31, PT ;  /* 0x000000310000780c */ /* 0x000fe40003fa4270 */
[----:B------:R-:W-:Y:S03]  /*a3a0*/  FMNMX.FTZ R73, R58, R73, !PT ;  /* 0x000000493a497209 */ /* 0x000fe60007810000 */
[----:B------:R1:W3:Y:S01]  /*a3b0*/  MUFU.TANH R188, R59 ;  /* 0x0000003b00bc7308 */ /* 0x0002e20000002400 */
[----:B------:R-:W-:Y:S02]  /*a3c0*/  FSEL R185, R185, -INF , P5 ;  /* 0xff800000b9b97808 */ /* 0x000fe40002800000 */
[C---:B------:R-:W-:Y:S02]  /*a3d0*/  ISETP.GT.AND P5, PT, R5.reuse, 0x38, PT ;  /* 0x000000380500780c */ /* 0x040fe40003fa4270 */
[----:B--2---:R-:W-:Y:S02]  /*a3e0*/  FSEL R60, R190, -INF , P2 ;  /* 0xff800000be3c7808 */ /* 0x004fe40001000000 */
[----:B------:R-:W-:Y:S03]  /*a3f0*/  ISETP.GT.AND P2, PT, R5, 0x31, PT ;  /* 0x000000310500780c */ /* 0x000fe60003f44270 */
[----:B------:R2:W-:Y:S10]  /*a400*/  MUFU.TANH R195, R61 ;  /* 0x0000003d00c37308 */ /* 0x0005f40000002400 */
[----:B------:R-:W4:Y:S01]  /*a410*/  MUFU.TANH R55, R62 ;  /* 0x0000003e00377308 */ /* 0x000f220000002400 */
[----:B-1----:R-:W-:Y:S02]  /*a420*/  FSEL R59, R191, -INF , P3 ;  /* 0xff800000bf3b7808 */ /* 0x002fe40001800000 */
[----:B------:R-:W-:Y:S02]  /*a430*/  ISETP.GT.AND P3, PT, R5, 0x30, PT ;  /* 0x000000300500780c */ /* 0x000fe40003f64270 */
[----:B---3--:R-:W-:Y:S05]  /*a440*/  FSEL R188, R188, -INF , P2 ;  /* 0xff800000bcbc7808 */ /* 0x008fea0001000000 */
[----:B------:R-:W1:Y:S01]  /*a450*/  MUFU.TANH R62, R64 ;  /* 0x00000040003e7308 */ /* 0x000e620000002400 */
[----:B------:R-:W-:Y:S02]  /*a460*/  ISETP.GT.AND P2, PT, R4, 0x38, PT ;  /* 0x000000380400780c */ /* 0x000fe40003f44270 */
[----:B------:R-:W-:Y:S02]  /*a470*/  FSEL R187, R187, -INF , P3 ;  /* 0xff800000bbbb7808 */ /* 0x000fe40001800000 */
[----:B--2---:R-:W-:Y:S02]  /*a480*/  FSEL R61, R186, -INF , P1 ;  /* 0xff800000ba3d7808 */ /* 0x004fe40000800000 */
[----:B------:R-:W-:Y:S02]  /*a490*/  ISETP.GT.AND P1, PT, R0, 0x38, PT ;  /* 0x000000380000780c */ /* 0x000fe40003f24270 */
[----:B------:R-:W-:Y:S01]  /*a4a0*/  ISETP.GT.AND P3, PT, R5, 0x39, PT ;  /* 0x000000390500780c */ /* 0x000fe20003f64270 */
[----:B------:R-:W2:Y:S01]  /*a4b0*/  MUFU.TANH R214, R63 ;  /* 0x0000003f00d67308 */ /* 0x000ea20000002400 */
[----:B------:R-:W-:Y:S02]  /*a4c0*/  FSEL R189, R189, -INF , P1 ;  /* 0xff800000bdbd7808 */ /* 0x000fe40000800000 */
[----:B------:R-:W-:Y:S02]  /*a4d0*/  ISETP.GT.AND P1, PT, R4, 0x39, PT ;  /* 0x000000390400780c */ /* 0x000fe40003f24270 */
[----:B----4-:R-:W-:Y:S02]  /*a4e0*/  FSEL R199, R55, -INF , P5 ;  /* 0xff80000037c77808 */ /* 0x010fe40002800000 */
[----:B------:R-:W-:Y:S02]  /*a4f0*/  ISETP.GT.AND P5, PT, R2, 0x39, PT ;  /* 0x000000390200780c */ /* 0x000fe40003fa4270 */
[----:B------:R-:W-:Y:S01]  /*a500*/  FMNMX.FTZ R73, R59, R73, !PT ;  /* 0x000000493b497209 */ /* 0x000fe20007810000 */
[----:B------:R-:W3:Y:S01]  /*a510*/  MUFU.TANH R63, R65 ;  /* 0x00000041003f7308 */ /* 0x000ee20000002400 */
[----:B-1----:R-:W-:Y:S02]  /*a520*/  FSEL R62, R62, -INF , P2 ;  /* 0xff8000003e3e7808 */ /* 0x002fe40001000000 */
[----:B------:R-:W-:Y:S02]  /*a530*/  ISETP.GT.AND P2, PT, R4, 0x41, PT ;  /* 0x000000410400780c */ /* 0x000fe40003f44270 */
[----:B------:R-:W-:Y:S05]  /*a540*/  FMNMX.FTZ R73, R62, R73, !PT ;  /* 0x000000493e497209 */ /* 0x000fea0007810000 */
[----:B------:R1:W-:Y:S01]  /*a550*/  MUFU.TANH R184, R56 ;  /* 0x0000003800b87308 */ /* 0x0003e20000002400 */
[----:B--2---:R-:W-:Y:S02]  /*a560*/  FSEL R214, R214, -INF , P3 ;  /* 0xff800000d6d67808 */ /* 0x004fe40001800000 */
[----:B------:R-:W-:Y:S07]  /*a570*/  ISETP.GT.AND P3, PT, R4, 0x40, PT ;  /* 0x000000400400780c */ /* 0x000fee0003f64270 */
[----:B------:R-:W2:Y:S01]  /*a580*/  MUFU.TANH R68, R68 ;  /* 0x0000004400447308 */ /* 0x000ea20000002400 */
[----:B---3--:R-:W-:Y:S02]  /*a590*/  FSEL R63, R63, -INF , P1 ;  /* 0xff8000003f3f7808 */ /* 0x008fe40000800000 */
[----:B------:R-:W-:Y:S02]  /*a5a0*/  ISETP.GT.AND P1, PT, R2, 0x40, PT ;  /* 0x000000400200780c */ /* 0x000fe40003f24270 */
[----:B------:R-:W-:Y:S05]  /*a5b0*/  FMNMX.FTZ R73, R63, R73, !PT ;  /* 0x000000493f497209 */ /* 0x000fea0007810000 */
[----:B------:R-:W3:Y:S01]  /*a5c0*/  MUFU.TANH R69, R69 ;  /* 0x0000004500457308 */ /* 0x000ee20000002400 */
[----:B-1----:R-:W-:Y:S02]  /*a5d0*/  FSEL R56, R194, -INF , P0 ;  /* 0xff800000c2387808 */ /* 0x002fe40000000000 */
[----:B------:R-:W-:Y:S07]  /*a5e0*/  ISETP.GT.AND P0, PT, R2, 0x29, PT ;  /* 0x000000290200780c */ /* 0x000fee0003f04270 */
[----:B------:R-:W-:Y:S01]  /*a5f0*/  MUFU.TANH R67, R67 ;  /* 0x0000004300437308 */ /* 0x000fe20000002400 */
[----:B------:R-:W-:Y:S02]  /*a600*/  FSEL R48, R48, -INF , P0 ;  /* 0xff80000030307808 */ /* 0x000fe40000000000 */
[----:B------:R-:W-:Y:S02]  /*a610*/  ISETP.GT.AND P0, PT, R0, 0x30, PT ;  /* 0x000000300000780c */ /* 0x000fe40003f04270 */
[----:B--2---:R-:W-:Y:S02]  /*a620*/  FSEL R210, R68, -INF , P3 ;  /* 0xff80000044d27808 */ /* 0x004fe40001800000 */
[----:B------:R-:W-:Y:S02]  /*a630*/  FSEL R184, R184, -INF , P0 ;  /* 0xff800000b8b87808 */ /* 0x000fe40000000000 */
[----:B------:R-:W-:Y:S01]  /*a640*/  FMNMX.FTZ R73, R210, R73, !PT ;  /* 0x00000049d2497209 */ /* 0x000fe20007810000 */
[----:B------:R-:W1:Y:S01]  /*a650*/  MUFU.TANH R70, R70 ;  /* 0x0000004600467308 */ /* 0x000e620000002400 */
[C---:B------:R-:W-:Y:S02]  /*a660*/  ISETP.GT.AND P0, PT, R0.reuse, 0x39, PT ;  /* 0x000000390000780c */ /* 0x040fe40003f04270 */
[----:B------:R-:W-:Y:S02]  /*a670*/  ISETP.GT.AND P3, PT, R0, 0x41, PT ;  /* 0x000000410000780c */ /* 0x000fe40003f64270 */
[----:B---3--:R-:W-:Y:S02]  /*a680*/  FSEL R218, R69, -INF , P2 ;  /* 0xff80000045da7808 */ /* 0x008fe40001000000 */
[----:B------:R-:W2:Y:S01]  /*a690*/  LDL.64 R68, [R1+0x58] ;  /* 0x0000580001447983 */ /* 0x000ea20000100a00 */
[----:B------:R-:W-:Y:S02]  /*a6a0*/  ISETP.GT.AND P2, PT, R5, 0x40, PT ;  /* 0x000000400500780c */ /* 0x000fe40003f44270 */
[----:B------:R-:W3:Y:S01]  /*a6b0*/  MUFU.TANH R74, R74 ;  /* 0x0000004a004a7308 */ /* 0x000ee20000002400 */
[----:B------:R-:W-:Y:S02]  /*a6c0*/  FMNMX.FTZ R73, R218, R73, !PT ;  /* 0x00000049da497209 */ /* 0x000fe40007810000 */
[----:B------:R-:W-:Y:S02]  /*a6d0*/  FSEL R195, R195, -INF , P0 ;  /* 0xff800000c3c37808 */ /* 0x000fe40000000000 */
[----:B------:R-:W-:Y:S02]  /*a6e0*/  ISETP.GT.AND P0, PT, R2, 0x38, PT ;  /* 0x000000380200780c */ /* 0x000fe40003f04270 */
[----:B------:R-:W-:Y:S01]  /*a6f0*/  FSEL R252, R17, -INF , P3 ;  /* 0xff80000011fc7808 */ /* 0x000fe20001800000 */
[----:B------:R-:W-:Y:S01]  /*a700*/  FMUL.FTZ R17, R103, c[0x0][0x320] ;  /* 0x0000c80067117a20 */ /* 0x000fe20000410000 */
[C---:B------:R-:W-:Y:S01]  /*a710*/  ISETP.GT.AND P3, PT, R5.reuse, 0x48, PT ;  /* 0x000000480500780c */ /* 0x040fe20003f64270 */
[----:B------:R4:W-:Y:S01]  /*a720*/  MUFU.TANH R248, R89 ;  /* 0x0000005900f87308 */ /* 0x0009e20000002400 */
[----:B-1----:R-:W-:Y:S02]  /*a730*/  FSEL R222, R70, -INF , P1 ;  /* 0xff80000046de7808 */ /* 0x002fe40000800000 */
[----:B------:R-:W-:Y:S07]  /*a740*/  ISETP.GT.AND P1, PT, R5, 0x41, PT ;  /* 0x000000410500780c */ /* 0x000fee0003f24270 */
[----:B------:R-:W1:Y:S01]  /*a750*/  MUFU.TANH R72, R72 ;  /* 0x0000004800487308 */ /* 0x000e620000002400 */
[----:B---3--:R-:W-:Y:S02]  /*a760*/  FSEL R74, R74, -INF , P2 ;  /* 0xff8000004a4a7808 */ /* 0x008fe40001000000 */
[----:B------:R-:W-:Y:S07]  /*a770*/  ISETP.GT.AND P2, PT, R4, 0x48, PT ;  /* 0x000000480400780c */ /* 0x000fee0003f44270 */
[----:B------:R-:W3:Y:S01]  /*a780*/  MUFU.TANH R75, R75 ;  /* 0x0000004b004b7308 */ /* 0x000ee20000002400 */
[----:B----4-:R-:W-:Y:S02]  /*a790*/  FSEL R89, R67, -INF , P5 ;  /* 0xff80000043597808 */ /* 0x010fe40002800000 */
[----:B------:R-:W-:Y:S07]  /*a7a0*/  ISETP.GT.AND P5, PT, R0, 0x40, PT ;  /* 0x000000400000780c */ /* 0x000fee0003fa4270 */
[----:B------:R-:W4:Y:S01]  /*a7b0*/  MUFU.TANH R80, R80 ;  /* 0x0000005000507308 */ /* 0x000f220000002400 */
[----:B-1----:R-:W-:Y:S02]  /*a7c0*/  FSEL R72, R72, -INF , P5 ;  /* 0xff80000048487808 */ /* 0x002fe40002800000 */
[----:B------:R-:W-:Y:S07]  /*a7d0*/  ISETP.GT.AND P5, PT, R0, 0x49, PT ;  /* 0x000000490000780c */ /* 0x000fee0003fa4270 */
[----:B------:R-:W1:Y:S01]  /*a7e0*/  MUFU.TANH R77, R77 ;  /* 0x0000004d004d7308 */ /* 0x000e620000002400 */
[----:B---3--:R-:W-:Y:S02]  /*a7f0*/  FSEL R75, R75, -INF , P1 ;  /* 0xff8000004b4b7808 */ /* 0x008fe40000800000 */
[----:B------:R-:W-:Y:S07]  /*a800*/  ISETP.GT.AND P1, PT, R4, 0x49, PT ;  /* 0x000000490400780c */ /* 0x000fee0003f24270 */
[----:B------:R-:W3:Y:S01]  /*a810*/  MUFU.TANH R81, R81 ;  /* 0x0000005100517308 */ /* 0x000ee20000002400 */
[----:B----4-:R-:W-:Y:S02]  /*a820*/  FSEL R209, R80, -INF , P2 ;  /* 0xff80000050d17808 */ /* 0x010fe40001000000 */
[C---:B------:R-:W-:Y:S02]  /*a830*/  ISETP.GT.AND P2, PT, R4.reuse, 0x58, PT ;  /* 0x000000580400780c */ /* 0x040fe40003f44270 */
[----:B------:R-:W-:Y:S05]  /*a840*/  FMNMX.FTZ R73, R209, R73, !PT ;  /* 0x00000049d1497209 */ /* 0x000fea0007810000 */
[----:B------:R-:W4:Y:S01]  /*a850*/  MUFU.TANH R66, R66 ;  /* 0x0000004200427308 */ /* 0x000f220000002400 */
[----:B-1----:R-:W-:Y:S02]  /*a860*/  FSEL R7, R77, -INF , P5 ;  /* 0xff8000004d077808 */ /* 0x002fe40002800000 */
[C---:B------:R-:W-:Y:S07]  /*a870*/  ISETP.GT.AND P5, PT, R4.reuse, 0x50, PT ;  /* 0x000000500400780c */ /* 0x040fee0003fa4270 */
[----:B------:R4:W-:Y:S01]  /*a880*/  MUFU.TANH R249, R88 ;  /* 0x0000005800f97308 */ /* 0x0009e20000002400 */
[----:B---3--:R-:W-:Y:S02]  /*a890*/  FSEL R213, R81, -INF , P1 ;  /* 0xff80000051d57808 */ /* 0x008fe40000800000 */
[----:B------:R-:W-:Y:S02]  /*a8a0*/  ISETP.GT.AND P1, PT, R4, 0x59, PT ;  /* 0x000000590400780c */ /* 0x000fe40003f24270 */
[----:B------:R-:W-:Y:S05]  /*a8b0*/  FMNMX.FTZ R73, R213, R73, !PT ;  /* 0x00000049d5497209 */ /* 0x000fea0007810000 */
[----:B------:R-:W1:Y:S10]  /*a8c0*/  MUFU.TANH R78, R78 ;  /* 0x0000004e004e7308 */ /* 0x000e740000002400 */
[----:B------:R-:W3:Y:S01]  /*a8d0*/  MUFU.TANH R84, R84 ;  /* 0x0000005400547308 */ /* 0x000ee20000002400 */
[----:B----4-:R-:W-:Y:S02]  /*a8e0*/  FSEL R88, R66, -INF , P0 ;  /* 0xff80000042587808 */ /* 0x010fe40000000000 */
[----:B------:R-:W4:Y:S01]  /*a8f0*/  LDL.64 R66, [R1+0x60] ;  /* 0x0000600001427983 */ /* 0x000f220000100a00 */
[----:B------:R-:W-:Y:S06]  /*a900*/  ISETP.GT.AND P0, PT, R2, 0x41, PT ;  /* 0x000000410200780c */ /* 0x000fec0003f04270 */
[----:B------:R-:W3:Y:S01]  /*a910*/  MUFU.TANH R71, R71 ;  /* 0x0000004700477308 */ /* 0x000ee20000002400 */
[----:B-1----:R-:W-:Y:S02]  /*a920*/  FSEL R64, R78, -INF , P3 ;  /* 0xff8000004e407808 */ /* 0x002fe40001800000 */
[----:B------:R-:W-:Y:S07]  /*a930*/  ISETP.GT.AND P3, PT, R4, 0x51, PT ;  /* 0x000000510400780c */ /* 0x000fee0003f64270 */
[----:B------:R-:W1:Y:S01]  /*a940*/  MUFU.TANH R85, R85 ;  /* 0x0000005500557308 */ /* 0x000e620000002400 */
[----:B---3--:R-:W-:Y:S01]  /*a950*/  FSEL R245, R84, -INF , P5 ;  /* 0xff80000054f57808 */ /* 0x008fe20002800000 */
[----:B------:R-:W-:Y:S01]  /*a960*/  IMAD.MOV.U32 R84, RZ, RZ, R74 ;  /* 0x000000ffff547224 */ /* 0x000fe200078e004a */
[----:B------:R-:W-:Y:S01]  /*a970*/  ISETP.GT.AND P5, PT, R4, 0x61, PT ;  /* 0x000000610400780c */ /* 0x000fe20003fa4270 */
[----:B------:R-:W-:Y:S01]  /*a980*/  FMUL.FTZ R74, R111, c[0x0][0x320] ;  /* 0x0000c8006f4a7a20 */ /* 0x000fe20000410000 */
[----:B------:R-:W-:Y:S05]  /*a990*/  MOV R111, R64 ;  /* 0x00000040006f7202 */ /* 0x000fea0000000f00 */
[----:B------:R-:W3:Y:S01]  /*a9a0*/  MUFU.TANH R76, R76 ;  /* 0x0000004c004c7308 */ /* 0x000ee20000002400 */
[----:B------:R-:W-:Y:S02]  /*a9b0*/  FMNMX.FTZ R73, R245, R73, !PT ;  /* 0x00000049f5497209 */ /* 0x000fe40007810000 */
[----:B------:R-:W-:Y:S02]  /*a9c0*/  FSEL R243, R71, -INF , P0 ;  /* 0xff80000047f37808 */ /* 0x000fe40000000000 */
[----:B------:R-:W-:Y:S05]  /*a9d0*/  ISETP.GT.AND P0, PT, R0, 0x48, PT ;  /* 0x000000480000780c */ /* 0x000fea0003f04270 */
[----:B------:R-:W-:Y:S01]  /*a9e0*/  MUFU.TANH R74, R74 ;  /* 0x0000004a004a7308 */ /* 0x000fe20000002400 */
[----:B-1----:R-:W-:Y:S01]  /*a9f0*/  FSEL R223, R85, -INF , P3 ;  /* 0xff80000055df7808 */ /* 0x002fe20001800000 */
[----:B------:R-:W-:Y:S01]  /*aa00*/  IMAD.MOV.U32 R85, RZ, RZ, R72 ;  /* 0x000000ffff557224 */ /* 0x000fe200078e0048 */
[----:B------:R-:W-:Y:S02]  /*aa10*/  ISETP.GT.AND P3, PT, R4, 0x68, PT ;  /* 0x000000680400780c */ /* 0x000fe40003f64270 */
[----:B------:R-:W-:Y:S05]  /*aa20*/  FMNMX.FTZ R73, R223, R73, !PT ;  /* 0x00000049df497209 */ /* 0x000fea0007810000 */
[----:B------:R-:W1:Y:S01]  /*aa30*/  MUFU.TANH R96, R96 ;  /* 0x0000006000607308 */ /* 0x000e620000002400 */
[----:B---3--:R-:W-:Y:S02]  /*aa40*/  FSEL R65, R76, -INF , P0 ;  /* 0xff8000004c417808 */ /* 0x008fe40000000000 */
[----:B------:R-:W-:Y:S07]  /*aa50*/  ISETP.GT.AND P0, PT, R2, 0x48, PT ;  /* 0x000000480200780c */ /* 0x000fee0003f04270 */
[----:B------:R-:W3:Y:S10]  /*aa60*/  MUFU.TANH R82, R82 ;  /* 0x0000005200527308 */ /* 0x000ef40000002400 */
[----:B------:R-:W3:Y:S01]  /*aa70*/  MUFU.TANH R97, R97 ;  /* 0x0000006100617308 */ /* 0x000ee20000002400 */
[----:B-1----:R-:W-:Y:S02]  /*aa80*/  FSEL R219, R96, -INF , P2 ;  /* 0xff80000060db7808 */ /* 0x002fe40001000000 */
[----:B------:R-:W-:Y:S02]  /*aa90*/  ISETP.GT.AND P2, PT, R4, 0x69, PT ;  /* 0x000000690400780c */ /* 0x000fe40003f44270 */
[----:B------:R-:W-:Y:S05]  /*aaa0*/  FMNMX.FTZ R73, R219, R73, !PT ;  /* 0x00000049db497209 */ /* 0x000fea0007810000 */
[----:B------:R-:W1:Y:S01]  /*aab0*/  MUFU.TANH R100, R100 ;  /* 0x0000006400647308 */ /* 0x000e620000002400 */
[----:B------:R-:W-:Y:S02]  /*aac0*/  FSEL R193, R113, -INF , P2 ;  /* 0xff80000071c17808 */ /* 0x000fe40001000000 */
[----:B------:R-:W-:Y:S02]  /*aad0*/  ISETP.GT.AND P2, PT, R2, 0x59, PT ;  /* 0x000000590200780c */ /* 0x000fe40003f44270 */
[----:B---3--:R-:W-:Y:S02]  /*aae0*/  FSEL R221, R82, -INF , P0 ;  /* 0xff80000052dd7808 */ /* 0x008fe40000000000 */
[----:B------:R-:W-:Y:S02]  /*aaf0*/  ISETP.GT.AND P0, PT, R4, 0x60, PT ;  /* 0x000000600400780c */ /* 0x000fe40003f04270 */
[----:B------:R-:W-:Y:S01]  /*ab00*/  FMNMX.FTZ R4, R15, R6, !PT ;  /* 0x000000060f047209 */ /* 0x000fe20007810000 */
[----:B------:R-:W3:Y:S01]  /*ab10*/  MUFU.TANH R101, R101 ;  /* 0x0000006500657308 */ /* 0x000ee20000002400 */
[----:B------:R-:W-:Y:S02]  /*ab20*/  FMNMX.FTZ R6, R16, R117, !PT ;  /* 0x0000007510067209 */ /* 0x000fe40007810000 */
[----:B------:R-:W-:Y:S02]  /*ab30*/  FMNMX.FTZ R4, R27, R4, !PT ;  /* 0x000000041b047209 */ /* 0x000fe40007810000 */
[----:B------:R-:W-:Y:S02]  /*ab40*/  FSEL R201, R97, -INF , P1 ;  /* 0xff80000061c97808 */ /* 0x000fe40000800000 */
[----:B------:R-:W-:Y:S02]  /*ab50*/  ISETP.GT.AND P1, PT, R2, 0x49, PT ;  /* 0x000000490200780c */ /* 0x000fe40003f24270 */
[----:B------:R-:W-:Y:S01]  /*ab60*/  MOV R97, R75 ;  /* 0x0000004b00617202 */ /* 0x000fe20000000f00 */
[----:B------:R-:W3:Y:S01]  /*ab70*/  MUFU.TANH R112, R112 ;  /* 0x0000007000707308 */ /* 0x000ee20000002400 */
[----:B------:R-:W-:Y:S02]  /*ab80*/  FMNMX.FTZ R6, R18, R6, !PT ;  /* 0x0000000612067209 */ /* 0x000fe40007810000 */
[----:B------:R-:W-:Y:S02]  /*ab90*/  FMNMX.FTZ R73, R201, R73, !PT ;  /* 0x00000049c9497209 */ /* 0x000fe40007810000 */
[----:B-1----:R-:W-:Y:S02]  /*aba0*/  FSEL R200, R100, -INF , P0 ;  /* 0xff80000064c87808 */ /* 0x002fe40000000000 */
[----:B------:R-:W-:Y:S02]  /*abb0*/  ISETP.GT.AND P0, PT, R2, 0x50, PT ;  /* 0x000000500200780c */ /* 0x000fe40003f04270 */
[----:B------:R-:W-:Y:S01]  /*abc0*/  FMNMX.FTZ R6, R19, R6, !PT ;  /* 0x0000000613067209 */ /* 0x000fe20007810000 */
[----:B------:R-:W1:Y:S01]  /*abd0*/  MUFU.TANH R86, R86 ;  /* 0x0000005600567308 */ /* 0x000e620000002400 */
[----:B------:R-:W-:Y:S02]  /*abe0*/  FMNMX.FTZ R4, R28, R4, !PT ;  /* 0x000000041c047209 */ /* 0x000fe40007810000 */
[----:B------:R-:W-:Y:S02]  /*abf0*/  FMNMX.FTZ R73, R200, R73, !PT ;  /* 0x00000049c8497209 */ /* 0x000fe40007810000 */
        /* <DEDUP_REMOVED lines=8> */
[----:B------:R-:W-:Y:S01]  /*ac80*/  FMNMX.FTZ R73, R196, R73, !PT ;  /* 0x00000049c4497209 */ /* 0x000fe20007810000 */
[----:B------:R-:W3:Y:S01]  /*ac90*/  MUFU.TANH R87, R87 ;  /* 0x0000005700577308 */ /* 0x000ee20000002400 */
[----:B------:R-:W-:Y:S02]  /*aca0*/  FMNMX.FTZ R4, R43, R4, !PT ;  /* 0x000000042b047209 */ /* 0x000fe40007810000 */
[----:B------:R-:W-:Y:S02]  /*acb0*/  FMNMX.FTZ R73, R193, R73, !PT ;  /* 0x00000049c1497209 */ /* 0x000fe40007810000 */
[----:B-1----:R-:W-:Y:S01]  /*acc0*/  FSEL R197, R86, -INF , P0 ;  /* 0xff80000056c57808 */ /* 0x002fe20000000000 */
[----:B------:R-:W-:Y:S01]  /*acd0*/  IMAD.MOV.U32 R86, RZ, RZ, R7 ;  /* 0x000000ffff567224 */ /* 0x000fe200078e0007 */
[----:B------:R-:W-:Y:S01]  /*ace0*/  ISETP.GT.AND P0, PT, R2, 0x61, PT ;  /* 0x000000610200780c */ /* 0x000fe20003f04270 */
[----:B------:R-:W1:Y:S01]  /*acf0*/  SHFL.BFLY PT, R7, R73, 0x2, 0x1f ;  /* 0x0c401f0049077f89 */ /* 0x000e6200000e0000 */
[----:B------:R-:W-:Y:S01]  /*ad00*/  FMNMX.FTZ R4, R44, R4, !PT ;  /* 0x000000042c047209 */ /* 0x000fe20007810000 */
[----:B------:R-:W1:Y:S03]  /*ad10*/  MUFU.TANH R98, R98 ;  /* 0x0000006200627308 */ /* 0x000e660000002400 */
[----:B------:R-:W-:Y:S02]  /*ad20*/  FMNMX.FTZ R4, R47, R4, !PT ;  /* 0x000000042f047209 */ /* 0x000fe40007810000 */
[----:B---3--:R-:W-:Y:S01]  /*ad30*/  FSEL R103, R83, -INF , P1 ;  /* 0xff80000053677808 */ /* 0x008fe20000800000 */
[----:B------:R-:W-:Y:S01]  /*ad40*/  IMAD.MOV.U32 R83, RZ, RZ, R65 ;  /* 0x000000ffff537224 */ /* 0x000fe200078e0041 */
[----:B------:R-:W-:Y:S02]  /*ad50*/  ISETP.GT.AND P1, PT, R2, 0x60, PT ;  /* 0x000000600200780c */ /* 0x000fe40003f24270 */
[----:B------:R-:W-:Y:S01]  /*ad60*/  FMNMX.FTZ R4, R48, R4, !PT ;  /* 0x0000000430047209 */ /* 0x000fe20007810000 */
[----:B------:R-:W3:Y:S03]  /*ad70*/  MUFU.TANH R115, R115 ;  /* 0x0000007300737308 */ /* 0x000ee60000002400 */
[----:B------:R-:W-:Y:S02]  /*ad80*/  FMNMX.FTZ R4, R60, R4, !PT ;  /* 0x000000043c047209 */ /* 0x000fe40007810000 */
[----:B------:R-:W-:Y:S02]  /*ad90*/  FSEL R191, R87, -INF , P5 ;  /* 0xff80000057bf7808 */ /* 0x000fe40002800000 */
[----:B------:R-:W-:Y:S02]  /*ada0*/  ISETP.GT.AND P5, PT, R2, 0x68, PT ;  /* 0x000000680200780c */ /* 0x000fe40003fa4270 */
[----:B------:R-:W-:Y:S01]  /*adb0*/  FMNMX.FTZ R4, R61, R4, !PT ;  /* 0x000000043d047209 */ /* 0x000fe20007810000 */
[----:B------:R-:W-:Y:S01]  /*adc0*/  MUFU.TANH R93, R93 ;  /* 0x0000005d005d7308 */ /* 0x000fe20000002400 */
[----:B-1----:R-:W-:Y:S02]  /*add0*/  FMNMX.FTZ R73, R73, R7, !PT ;  /* 0x0000000749497209 */ /* 0x002fe40007810000 */
[----:B------:R-:W-:Y:S02]  /*ade0*/  FSEL R190, R98, -INF , P3 ;  /* 0xff80000062be7808 */ /* 0x000fe40001800000 */
[----:B------:R-:W-:Y:S01]  /*adf0*/  ISETP.GT.AND P3, PT, R2, 0x69, PT ;  /* 0x000000690200780c */ /* 0x000fe20003f64270 */
[----:B------:R-:W1:Y:S01]  /*ae00*/  SHFL.BFLY PT, R7, R73, 0x1, 0x1f ;  /* 0x0c201f0049077f89 */ /* 0x000e6200000e0000 */
[----:B------:R-:W-:Y:S03]  /*ae10*/  FMNMX.FTZ R2, R20, R6, !PT ;  /* 0x0000000614027209 */ /* 0x000fe60007810000 */
[----:B------:R-:W1:Y:S01]  /*ae20*/  MUFU.TANH R17, R17 ;  /* 0x0000001100117308 */ /* 0x000e620000002400 */
[----:B------:R-:W-:Y:S02]  /*ae30*/  FMNMX.FTZ R72, R88, R4, !PT ;  /* 0x0000000458487209 */ /* 0x000fe40007810000 */
[----:B------:R-:W-:Y:S02]  /*ae40*/  FMNMX.FTZ R2, R33, R2, !PT ;  /* 0x0000000221027209 */ /* 0x000fe40007810000 */
[----:B------:R-:W-:Y:S02]  /*ae50*/  FMNMX.FTZ R4, R21, R118, !PT ;  /* 0x0000007615047209 */ /* 0x000fe40007810000 */
[----:B------:R-:W-:Y:S02]  /*ae60*/  FMNMX.FTZ R2, R34, R2, !PT ;  /* 0x0000000222027209 */ /* 0x000fe40007810000 */
[----:B------:R-:W-:Y:S01]  /*ae70*/  FMNMX.FTZ R4, R22, R4, !PT ;  /* 0x0000000416047209 */ /* 0x000fe20007810000 */
[----:B------:R-:W-:Y:S01]  /*ae80*/  MUFU.TANH R90, R90 ;  /* 0x0000005a005a7308 */ /* 0x000fe20000002400 */
[----:B------:R-:W-:Y:S02]  /*ae90*/  FMNMX.FTZ R2, R37, R2, !PT ;  /* 0x0000000225027209 */ /* 0x000fe40007810000 */
[----:B------:R-:W-:Y:S02]  /*aea0*/  FMNMX.FTZ R4, R23, R4, !PT ;  /* 0x0000000417047209 */ /* 0x000fe40007810000 */
[----:B------:R-:W-:Y:S02]  /*aeb0*/  FMNMX.FTZ R2, R38, R2, !PT ;  /* 0x0000000226027209 */ /* 0x000fe40007810000 */
[----:B------:R-:W-:Y:S02]  /*aec0*/  FMNMX.FTZ R4, R24, R4, !PT ;  /* 0x0000000418047209 */ /* 0x000fe40007810000 */
[----:B------:R-:W-:Y:S01]  /*aed0*/  FMNMX.FTZ R2, R49, R2, !PT ;  /* 0x0000000231027209 */ /* 0x000fe20007810000 */
[----:B------:R-:W2:Y:S01]  /*aee0*/  MUFU.TANH R99, R99 ;  /* 0x0000006300637308 */ /* 0x000ea20000002400 */
[----:B------:R-:W-:Y:S02]  /*aef0*/  FMNMX.FTZ R4, R35, R4, !PT ;  /* 0x0000000423047209 */ /* 0x000fe40007810000 */
[----:B------:R-:W-:Y:S02]  /*af00*/  FMNMX.FTZ R2, R50, R2, !PT ;  /* 0x0000000232027209 */ /* 0x000fe40007810000 */
[----:B------:R-:W-:Y:S02]  /*af10*/  FMNMX.FTZ R4, R36, R4, !PT ;  /* 0x0000000424047209 */ /* 0x000fe40007810000 */
[----:B------:R-:W-:Y:S02]  /*af20*/  FMNMX.FTZ R2, R53, R2, !PT ;  /* 0x0000000235027209 */ /* 0x000fe40007810000 */
[----:B-1----:R-:W-:Y:S01]  /*af30*/  FMNMX.FTZ R73, R73, R7, !PT ;  /* 0x0000000749497209 */ /* 0x002fe20007810000 */
[----:B------:R-:W1:Y:S01]  /*af40*/  MUFU.TANH R102, R102 ;  /* 0x0000006600667308 */ /* 0x000e620000002400 */
[----:B------:R-:W-:Y:S02]  /*af50*/  FMNMX.FTZ R2, R54, R2, !PT ;  /* 0x0000000236027209 */ /* 0x000fe40007810000 */
[----:B------:R-:W-:Y:S01]  /*af60*/  FMNMX.FTZ R4, R39, R4, !PT ;  /* 0x0000000427047209 */ /* 0x000fe20007810000 */
[----:B------:R-:W-:Y:S01]  /*af70*/  FMUL.FTZ R75, R73, c[0x0][0x2d0] ;  /* 0x0000b400494b7a20 */ /* 0x000fe20000410000 */
[----:B------:R-:W-:Y:S02]  /*af80*/  FMNMX.FTZ R2, R184, R2, !PT ;  /* 0x00000002b8027209 */ /* 0x000fe40007810000 */
[----:B---3--:R-:W-:Y:S02]  /*af90*/  FSEL R115, R115, -INF , P3 ;  /* 0xff80000073737808 */ /* 0x008fe40001800000 */
[----:B------:R-:W-:Y:S01]  /*afa0*/  FSEL R98, R17, -INF , P0 ;  /* 0xff80000011627808 */ /* 0x000fe20000000000 */
[----:B------:R-:W-:Y:S01]  /*afb0*/  MUFU.TANH R7, R110 ;  /* 0x0000006e00077308 */ /* 0x000fe20000002400 */
[----:B------:R-:W-:Y:S01]  /*afc0*/  FMNMX.FTZ R72, R89, R72, !PT ;  /* 0x0000004859487209 */ /* 0x000fe20007810000 */
[----:B------:R-:W-:Y:S01]  /*afd0*/  FMUL.FTZ R17, R107, c[0x0][0x320] ;  /* 0x0000c8006b117a20 */ /* 0x000fe20000410000 */
[----:B------:R-:W-:Y:S02]  /*afe0*/  FMNMX.FTZ R2, R185, R2, !PT ;  /* 0x00000002b9027209 */ /* 0x000fe40007810000 */
[----:B--2---:R-:W-:Y:S02]  /*aff0*/  FSEL R186, R99, -INF , P2 ;  /* 0xff80000063ba7808 */ /* 0x004fe40001000000 */
[----:B------:R-:W-:Y:S02]  /*b000*/  FMNMX.FTZ R2, R189, R2, !PT ;  /* 0x00000002bd027209 */ /* 0x000fe40007810000 */
[----:B------:R-:W-:Y:S01]  /*b010*/  FMNMX.FTZ R4, R40, R4, !PT ;  /* 0x0000000428047209 */ /* 0x000fe20007810000 */
[----:B------:R-:W2:Y:S01]  /*b020*/  MUFU.TANH R114, R114 ;  /* 0x0000007200727308 */ /* 0x000ea20000002400 */
[----:B------:R-:W-:Y:S02]  /*b030*/  FMNMX.FTZ R2, R195, R2, !PT ;  /* 0x00000002c3027209 */ /* 0x000fe40007810000 */
[----:B------:R-:W-:Y:S02]  /*b040*/  FMNMX.FTZ R4, R51, R4, !PT ;  /* 0x0000000433047209 */ /* 0x000fe40007810000 */
[----:B------:R-:W-:Y:S02]  /*b050*/  FMNMX.FTZ R2, R85, R2, !PT ;  /* 0x0000000255027209 */ /* 0x000fe40007810000 */
[----:B------:R-:W-:Y:S02]  /*b060*/  FMNMX.FTZ R4, R52, R4, !PT ;  /* 0x0000000434047209 */ /* 0x000fe40007810000 */
[----:B-1----:R-:W-:Y:S01]  /*b070*/  FSEL R99, R102, -INF , P1 ;  /* 0xff80000066637808 */ /* 0x002fe20000800000 */
[----:B------:R-:W-:Y:S01]  /*b080*/  MUFU.TANH R17, R17 ;  /* 0x0000001100117308 */ /* 0x000fe20000002400 */
[----:B------:R-:W-:Y:S02]  /*b090*/  FMNMX.FTZ R2, R252, R2, !PT ;  /* 0x00000002fc027209 */ /* 0x000fe40007810000 */
[----:B------:R-:W-:Y:S02]  /*b0a0*/  ISETP.GT.AND P3, PT, R0, 0x59, PT ;  /* 0x000000590000780c */ /* 0x000fe40003f64270 */
[----:B------:R-:W-:Y:S02]  /*b0b0*/  FMNMX.FTZ R2, R83, R2, !PT ;  /* 0x0000000253027209 */ /* 0x000fe40007810000 */
[----:B------:R-:W-:Y:S02]  /*b0c0*/  FSEL R107, R93, -INF , P3 ;  /* 0xff8000005d6b7808 */ /* 0x000fe40001800000 */
[----:B------:R-:W-:Y:S01]  /*b0d0*/  FMNMX.FTZ R2, R86, R2, !PT ;  /* 0x0000000256027209 */ /* 0x000fe20007810000 */
[----:B------:R-:W1:Y:S01]  /*b0e0*/  MUFU.TANH R79, R79 ;  /* 0x0000004f004f7308 */ /* 0x000e620000002400 */
[----:B------:R-:W-:Y:S02]  /*b0f0*/  ISETP.GT.AND P3, PT, R5, 0x50, PT ;  /* 0x000000500500780c */ /* 0x000fe40003f64270 */
[----:B------:R-:W-:Y:S02]  /*b100*/  FMNMX.FTZ R72, R222, R72, !PT ;  /* 0x00000048de487209 */ /* 0x000fe40007810000 */
[----:B--2---:R-:W-:Y:S02]  /*b110*/  FSEL R114, R114, -INF , P5 ;  /* 0xff80000072727808 */ /* 0x004fe40002800000 */
[----:B------:R-:W-:Y:S02]  /*b120*/  FSEL R242, R90, -INF , P3 ;  /* 0xff8000005af27808 */ /* 0x000fe40001800000 */
[----:B------:R-:W-:Y:S01]  /*b130*/  FSETP.NEU.FTZ.AND P3, PT, R73, -INF , PT ;  /* 0xff8000004900780b */ /* 0x000fe20003f7d000 */
[----:B------:R-:W2:Y:S01]  /*b140*/  MUFU.TANH R92, R92 ;  /* 0x0000005c005c7308 */ /* 0x000ea20000002400 */
[----:B------:R-:W-:Y:S02]  /*b150*/  FMNMX.FTZ R4, R56, R4, !PT ;  /* 0x0000000438047209 */ /* 0x000fe40007810000 */
[----:B------:R-:W-:Y:S02]  /*b160*/  FSEL R75, R75, RZ, P3 ;  /* 0x000000ff4b4b7208 */ /* 0x000fe40001800000 */
[----:B------:R-:W-:Y:S02]  /*b170*/  ISETP.GT.AND P2, PT, R5, 0x49, PT ;  /* 0x000000490500780c */ /* 0x000fe40003f44270 */
[C---:B------:R-:W-:Y:S02]  /*b180*/  ISETP.GT.AND P5, PT, R0.reuse, 0x58, PT ;  /* 0x000000580000780c */ /* 0x040fe40003fa4270 */
[----:B------:R-:W-:Y:S01]  /*b190*/  FMNMX.FTZ R4, R57, R4, !PT ;  /* 0x0000000439047209 */ /* 0x000fe20007810000 */
[----:B------:R-:W-:Y:S01]  /*b1a0*/  MUFU.TANH R104, R104 ;  /* 0x0000006800687308 */ /* 0x000fe20000002400 */
[C---:B------:R-:W-:Y:S02]  /*b1b0*/  ISETP.GT.AND P1, PT, R0.reuse, 0x50, PT ;  /* 0x000000500000780c */ /* 0x040fe40003f24270 */
[----:B------:R-:W-:Y:S02]  /*b1c0*/  FMNMX.FTZ R4, R187, R4, !PT ;  /* 0x00000004bb047209 */ /* 0x000fe40007810000 */
[----:B-1----:R-:W-:Y:S02]  /*b1d0*/  FSEL R194, R79, -INF , P2 ;  /* 0xff8000004fc27808 */ /* 0x002fe40001000000 */
[----:B------:R-:W-:Y:S02]  /*b1e0*/  FSEL R249, R249, -INF , P1 ;  /* 0xff800000f9f97808 */ /* 0x000fe40000800000 */
[C---:B------:R-:W-:Y:S01]  /*b1f0*/  ISETP.GT.AND P1, PT, R0.reuse, 0x61, PT ;  /* 0x000000610000780c */ /* 0x040fe20003f24270 */
[----:B------:R-:W1:Y:S01]  /*b200*/  MUFU.TANH R105, R105 ;  /* 0x0000006900697308 */ /* 0x000e620000002400 */
[----:B------:R-:W-:Y:S02]  /*b210*/  ISETP.GT.AND P0, PT, R0, 0x51, PT ;  /* 0x000000510000780c */ /* 0x000fe40003f04270 */
[----:B------:R-:W-:Y:S02]  /*b220*/  FMNMX.FTZ R2, R249, R2, !PT ;  /* 0x00000002f9027209 */ /* 0x000fe40007810000 */
[----:B--2---:R-:W-:Y:S02]  /*b230*/  FSEL R247, R92, -INF , P5 ;  /* 0xff8000005cf77808 */ /* 0x004fe40002800000 */
[C---:B------:R-:W-:Y:S02]  /*b240*/  ISETP.GT.AND P5, PT, R0.reuse, 0x69, PT ;  /* 0x000000690000780c */ /* 0x040fe40003fa4270 */
[----:B------:R-:W-:Y:S01]  /*b250*/  FMNMX.FTZ R72, R243, R72, !PT ;  /* 0x00000048f3487209 */ /* 0x000fe20007810000 */
[----:B------:R-:W2:Y:S01]  /*b260*/  MUFU.TANH R108, R108 ;  /* 0x0000006c006c7308 */ /* 0x000ea20000002400 */
[----:B------:R-:W-:Y:S02]  /*b270*/  ISETP.GT.AND P2, PT, R0, 0x60, PT ;  /* 0x000000600000780c */ /* 0x000fe40003f44270 */
[----:B------:R-:W-:Y:S02]  /*b280*/  FSEL R248, R248, -INF , P0 ;  /* 0xff800000f8f87808 */ /* 0x000fe40000000000 */
[----:B------:R-:W-:Y:S02]  /*b290*/  ISETP.GT.AND P0, PT, R0, 0x68, PT ;  /* 0x000000680000780c */ /* 0x000fe40003f04270 */
[----:B------:R-:W-:Y:S01]  /*b2a0*/  FMNMX.FTZ R0, R188, R4, !PT ;  /* 0x00000004bc007209 */ /* 0x000fe20007810000 */
[--C-:B------:R-:W-:Y:S01]  /*b2b0*/  FFMA.FTZ R4, R8, c[0x0][0x2d0], -R75.reuse ;  /* 0x0000b40008047a23 */ /* 0x100fe2000001084b */
[----:B------:R-:W-:Y:S01]  /*b2c0*/  FMNMX.FTZ R72, R221, R72, !PT ;  /* 0x00000048dd487209 */ /* 0x000fe20007810000 */
[----:B------:R-:W3:Y:S01]  /*b2d0*/  MUFU.TANH R91, R91 ;  /* 0x0000005b005b7308 */ /* 0x000ee20000002400 */
[----:B------:R-:W-:Y:S01]  /*b2e0*/  FSEL R202, R109, -INF , P5 ;  /* 0xff8000006dca7808 */ /* 0x000fe20002800000 */
[--C-:B------:R-:W-:Y:S01]  /*b2f0*/  FFMA.FTZ R109, R201, c[0x0][0x2d0], -R75.reuse ;  /* 0x0000b400c96d7a23 */ /* 0x100fe2000001084b */
[----:B------:R-:W-:Y:S02]  /*b300*/  ISETP.GE.AND P5, PT, R216, 0x1, PT ;  /* 0x00000001d800780c */ /* 0x000fe40003fa6270 */
[----:B------:R-:W-:Y:S02]  /*b310*/  FMNMX.FTZ R72, R103, R72, !PT ;  /* 0x0000004867487209 */ /* 0x000fe40007810000 */
[----:B-1----:R-:W-:Y:S01]  /*b320*/  FSEL R207, R105, -INF , P1 ;  /* 0xff80000069cf7808 */ /* 0x002fe20000800000 */
[----:B------:R-:W-:Y:S01]  /*b330*/  IMAD.MOV.U32 R105, RZ, RZ, R86 ;  /* 0x000000ffff697224 */ /* 0x000fe200078e0056 */
[----:B------:R-:W-:Y:S01]  /*b340*/  FMNMX.FTZ R72, R197, R72, !PT ;  /* 0x00000048c5487209 */ /* 0x000fe20007810000 */
[----:B------:R1:W-:Y:S01]  /*b350*/  MUFU.EX2 R220, R4 ;  /* 0x0000000400dc7308 */ /* 0x0003e20000000800 */
[----:B------:R-:W-:Y:S02]  /*b360*/  FMNMX.FTZ R2, R248, R2, !PT ;  /* 0x00000002f8027209 */ /* 0x000fe40007810000 */
[----:B------:R-:W-:Y:S01]  /*b370*/  FSEL R211, R104, -INF , P2 ;  /* 0xff80000068d37808 */ /* 0x000fe20001000000 */
[--C-:B------:R-:W-:Y:S01]  /*b380*/  FFMA.FTZ R104, R223, c[0x0][0x2d0], -R75.reuse ;  /* 0x0000b400df687a23 */ /* 0x100fe2000001084b */
[----:B------:R-:W-:Y:S02]  /*b390*/  FMNMX.FTZ R2, R247, R2, !PT ;  /* 0x00000002f7027209 */ /* 0x000fe40007810000 */
[----:B------:R-:W-:Y:S02]  /*b3a0*/  FMNMX.FTZ R72, R191, R72, !PT ;  /* 0x00000048bf487209 */ /* 0x000fe40007810000 */
[----:B------:R-:W-:Y:S01]  /*b3b0*/  FMNMX.FTZ R2, R107, R2, !PT ;  /* 0x000000026b027209 */ /* 0x000fe20007810000 */
[----:B------:R-:W3:Y:S01]  /*b3c0*/  MUFU.TANH R94, R94 ;  /* 0x0000005e005e7308 */ /* 0x000ee20000002400 */
[----:B------:R-:W-:Y:S02]  /*b3d0*/  FMNMX.FTZ R72, R190, R72, !PT ;  /* 0x00000048be487209 */ /* 0x000fe40007810000 */
[----:B------:R-:W-:Y:S02]  /*b3e0*/  FMNMX.FTZ R2, R211, R2, !PT ;  /* 0x00000002d3027209 */ /* 0x000fe40007810000 */
[----:B--2---:R-:W-:Y:S01]  /*b3f0*/  FSEL R204, R108, -INF , P0 ;  /* 0xff8000006ccc7808 */ /* 0x004fe20000000000 */
[--C-:B------:R-:W-:Y:S01]  /*b400*/  FFMA.FTZ R108, R219, c[0x0][0x2d0], -R75.reuse ;  /* 0x0000b400db6c7a23 */ /* 0x100fe2000001084b */
[----:B------:R-:W-:Y:S02]  /*b410*/  FMNMX.FTZ R2, R207, R2, !PT ;  /* 0x00000002cf027209 */ /* 0x000fe40007810000 */
[----:B------:R-:W-:Y:S01]  /*b420*/  FMNMX.FTZ R72, R186, R72, !PT ;  /* 0x00000048ba487209 */ /* 0x000fe20007810000 */
[----:B------:R-:W2:Y:S01]  /*b430*/  MUFU.TANH R95, R95 ;  /* 0x0000005f005f7308 */ /* 0x000ea20000002400 */
[----:B------:R-:W-:Y:S02]  /*b440*/  FMNMX.FTZ R2, R204, R2, !PT ;  /* 0x00000002cc027209 */ /* 0x000fe40007810000 */
[----:B------:R-:W-:Y:S01]  /*b450*/  FMNMX.FTZ R72, R99, R72, !PT ;  /* 0x0000004863487209 */ /* 0x000fe20007810000 */
[--C-:B-1----:R-:W-:Y:S01]  /*b460*/  FFMA.FTZ R4, R9, c[0x0][0x2d0], -R75.reuse ;  /* 0x0000b40009047a23 */ /* 0x102fe2000001084b */
[----:B------:R-:W-:Y:S01]  /*b470*/  FMNMX.FTZ R2, R202, R2, !PT ;  /* 0x00000002ca027209 */ /* 0x000fe20007810000 */
[----:B------:R-:W-:Y:S01]  /*b480*/  IMAD.MOV.U32 R9, RZ, RZ, c[0x0][0x1e0] ;  /* 0x00007800ff097624 */ /* 0x000fe200078e00ff */
[----:B------:R-:W-:Y:S02]  /*b490*/  FMNMX.FTZ R72, R98, R72, !PT ;  /* 0x0000004862487209 */ /* 0x000fe40007810000 */
[----:B------:R-:W-:Y:S01]  /*b4a0*/  ISETP.GT.AND P2, PT, R5, 0x51, PT ;  /* 0x000000510500780c */ /* 0x000fe20003f44270 */
[----:B------:R1:W1:Y:S01]  /*b4b0*/  MUFU.EX2 R246, R4 ;  /* 0x0000000400f67308 */ /* 0x0002620000000800 */
[----:B------:R-:W-:Y:S01]  /*b4c0*/  FMNMX.FTZ R72, R114, R72, !PT ;  /* 0x0000004872487209 */ /* 0x000fe20007810000 */
[----:B------:R-:W2:Y:S01]  /*b4d0*/  SHFL.BFLY PT, R71, R2, 0x2, 0x1f ;  /* 0x0c401f0002477f89 */ /* 0x000ea200000e0000 */
[----:B------:R-:W-:Y:S02]  /*b4e0*/  FMNMX.FTZ R0, R199, R0, !PT ;  /* 0x00000000c7007209 */ /* 0x000fe40007810000 */
[----:B------:R-:W-:Y:S02]  /*b4f0*/  FMNMX.FTZ R72, R115, R72, !PT ;  /* 0x0000004873487209 */ /* 0x000fe40007810000 */
[----:B------:R-:W-:Y:S02]  /*b500*/  FMNMX.FTZ R0, R214, R0, !PT ;  /* 0x00000000d6007209 */ /* 0x000fe40007810000 */
[----:B---3--:R-:W-:Y:S01]  /*b510*/  FSEL R217, R91, -INF , P2 ;  /* 0xff8000005bd97808 */ /* 0x008fe20001000000 */
[----:B------:R-:W3:Y:S01]  /*b520*/  MUFU.TANH R106, R106 ;  /* 0x0000006a006a7308 */ /* 0x000ee20000002400 */
[----:B------:R-:W3:Y:S01]  /*b530*/  SHFL.BFLY PT, R6, R72, 0x2, 0x1f ;  /* 0x0c401f0048067f89 */ /* 0x000ee200000e0000 */
[----:B------:R-:W-:Y:S02]  /*b540*/  FMNMX.FTZ R0, R84, R0, !PT ;  /* 0x0000000054007209 */ /* 0x000fe40007810000 */
[----:B------:R-:W-:Y:S02]  /*b550*/  ISETP.GT.AND P1, PT, R5, 0x58, PT ;  /* 0x000000580500780c */ /* 0x000fe40003f24270 */
[----:B------:R-:W-:Y:S02]  /*b560*/  FMNMX.FTZ R0, R97, R0, !PT ;  /* 0x0000000061007209 */ /* 0x000fe40007810000 */
[----:B------:R-:W-:Y:S02]  /*b570*/  FSEL R215, R94, -INF , P1 ;  /* 0xff8000005ed77808 */ /* 0x000fe40000800000 */
[----:B------:R-:W-:Y:S02]  /*b580*/  FMNMX.FTZ R0, R111, R0, !PT ;  /* 0x000000006f007209 */ /* 0x000fe40007810000 */
[----:B------:R-:W-:Y:S01]  /*b590*/  ISETP.GT.AND P0, PT, R5, 0x59, PT ;  /* 0x000000590500780c */ /* 0x000fe20003f04270 */
[--C-:B-1----:R-:W-:Y:S01]  /*b5a0*/  FFMA.FTZ R4, R10, c[0x0][0x2d0], -R75.reuse ;  /* 0x0000b4000a047a23 */ /* 0x102fe2000001084b */
[----:B------:R-:W-:Y:S02]  /*b5b0*/  MOV R10, c[0x0][0x1e4] ;  /* 0x00007900000a7a02 */ /* 0x000fe40000000f00 */
[----:B--2---:R-:W-:Y:S01]  /*b5c0*/  FMNMX.FTZ R71, R2, R71, !PT ;  /* 0x0000004702477209 */ /* 0x004fe20007810000 */
[----:B------:R-:W-:Y:S01]  /*b5d0*/  MUFU.EX2 R64, R4 ;  /* 0x0000000400407308 */ /* 0x000fe20000000800 */
[----:B------:R-:W-:Y:S01]  /*b5e0*/  FFMA.FTZ R2, R11, c[0x0][0x2d0], -R75 ;  /* 0x0000b4000b027a23 */ /* 0x000fe2000001084b */
[----:B------:R-:W-:Y:S02]  /*b5f0*/  FSEL R212, R95, -INF , P0 ;  /* 0xff8000005fd47808 */ /* 0x000fe40000000000 */
[----:B------:R-:W-:Y:S02]  /*b600*/  F2FP.BF16.PACK_AB R76, R246, R220 ;  /* 0x000000dcf64c723e */ /* 0x000fe400000010ff */
[C---:B------:R-:W-:Y:S02]  /*b610*/  ISETP.GT.AND P0, PT, R5.reuse, 0x61, PT ;  /* 0x000000610500780c */ /* 0x040fe40003f04270 */
[----:B------:R-:W-:Y:S02]  /*b620*/  FMNMX.FTZ R0, R194, R0, !PT ;  /* 0x00000000c2007209 */ /* 0x000fe40007810000 */
[----:B------:R-:W1:Y:S01]  /*b630*/  MUFU.EX2 R4, R2 ;  /* 0x0000000200047308 */ /* 0x000e620000000800 */
[----:B---3--:R-:W-:Y:S02]  /*b640*/  FMNMX.FTZ R72, R72, R6, !PT ;  /* 0x0000000648487209 */ /* 0x008fe40007810000 */
[----:B------:R-:W-:Y:S02]  /*b650*/  FMNMX.FTZ R0, R242, R0, !PT ;  /* 0x00000000f2007209 */ /* 0x000fe40007810000 */
[----:B------:R-:W-:Y:S01]  /*b660*/  ISETP.GT.AND P1, PT, R5, 0x60, PT ;  /* 0x000000600500780c */ /* 0x000fe20003f24270 */
[----:B------:R-:W2:Y:S01]  /*b670*/  SHFL.BFLY PT, R6, R72, 0x1, 0x1f ;  /* 0x0c201f0048067f89 */ /* 0x000ea200000e0000 */
[----:B------:R-:W-:Y:S02]  /*b680*/  FMNMX.FTZ R0, R217, R0, !PT ;  /* 0x00000000d9007209 */ /* 0x000fe40007810000 */
[----:B------:R-:W-:Y:S02]  /*b690*/  FSEL R208, R106, -INF , P1 ;  /* 0xff8000006ad07808 */ /* 0x000fe40000800000 */
[----:B------:R-:W-:Y:S02]  /*b6a0*/  FMNMX.FTZ R0, R215, R0, !PT ;  /* 0x00000000d7007209 */ /* 0x000fe40007810000 */
[----:B------:R-:W-:Y:S02]  /*b6b0*/  ISETP.GT.AND P1, PT, R5, 0x68, PT ;  /* 0x000000680500780c */ /* 0x000fe40003f24270 */
[----:B------:R-:W-:Y:S02]  /*b6c0*/  FMNMX.FTZ R0, R212, R0, !PT ;  /* 0x00000000d4007209 */ /* 0x000fe40007810000 */
[----:B------:R-:W-:Y:S01]  /*b6d0*/  FSEL R206, R17, -INF , P0 ;  /* 0xff80000011ce7808 */ /* 0x000fe20000000000 */
[----:B------:R-:W-:Y:S01]  /*b6e0*/  @P5 IMAD.SHL.U32 R17, R9, 0x20, RZ ;  /* 0x0000002009115824 */ /* 0x000fe200078e00ff */
[----:B------:R-:W-:Y:S02]  /*b6f0*/  FMNMX.FTZ R0, R208, R0, !PT ;  /* 0x00000000d0007209 */ /* 0x000fe40007810000 */
[----:B------:R-:W-:Y:S02]  /*b700*/  ISETP.GT.AND P0, PT, R5, 0x69, PT ;  /* 0x000000690500780c */ /* 0x000fe40003f04270 */
[----:B------:R-:W-:Y:S01]  /*b710*/  FSEL R203, R7, -INF , P1 ;  /* 0xff80000007cb7808 */ /* 0x000fe20000800000 */
[----:B-1----:R1:W-:Y:S01]  /*b720*/  STL [R1], R4 ;  /* 0x0000000401007387 */ /* 0x0023e20000100800 */
[----:B------:R-:W-:Y:S02]  /*b730*/  FMNMX.FTZ R0, R206, R0, !PT ;  /* 0x00000000ce007209 */ /* 0x000fe40007810000 */
[----:B------:R-:W-:Y:S01]  /*b740*/  FSEL R74, R74, -INF , P0 ;  /* 0xff8000004a4a7808 */ /* 0x000fe20000000000 */
[----:B------:R-:W-:Y:S01]  /*b750*/  STL [R1+0xa0], R216 ;  /* 0x0000a0d801007387 */ /* 0x000fe20000100800 */
[----:B------:R-:W-:Y:S02]  /*b760*/  FMNMX.FTZ R0, R203, R0, !PT ;  /* 0x00000000cb007209 */ /* 0x000fe40007810000 */
[----:B--2---:R-:W-:Y:S01]  /*b770*/  FMNMX.FTZ R72, R72, R6, !PT ;  /* 0x0000000648487209 */ /* 0x004fe20007810000 */
[----:B------:R-:W-:Y:S01]  /*b780*/  STL [R1+0xa4], R244 ;  /* 0x0000a4f401007387 */ /* 0x000fe20000100800 */
[----:B------:R-:W-:Y:S02]  /*b790*/  FMNMX.FTZ R0, R74, R0, !PT ;  /* 0x000000004a007209 */ /* 0x000fe40007810000 */
[C---:B------:R-:W-:Y:S01]  /*b7a0*/  FSETP.NEU.FTZ.AND P2, PT, R72.reuse, -INF , PT ;  /* 0xff8000004800780b */ /* 0x040fe20003f5d000 */
[----:B------:R-:W-:Y:S01]  /*b7b0*/  FMUL.FTZ R96, R72, c[0x0][0x2d0] ;  /* 0x0000b40048607a20 */ /* 0x000fe20000410000 */
[----:B------:R-:W2:Y:S01]  /*b7c0*/  SHFL.BFLY PT, R6, R71, 0x1, 0x1f ;  /* 0x0c201f0047067f89 */ /* 0x000ea200000e0000 */
[----:B------:R-:W-:Y:S03]  /*b7d0*/  @P5 SHF.R.S32.HI R5, RZ, 0x1f, R244 ;  /* 0x0000001fff055819 */ /* 0x000fe600000114f4 */
[----:B------:R-:W-:Y:S02]  /*b7e0*/  FSEL R96, R96, RZ, P2 ;  /* 0x000000ff60607208 */ /* 0x000fe40001000000 */
[----:B------:R-:W-:Y:S02]  /*b7f0*/  @P5 IMAD R5, R5, c[0x0][0x1e0], RZ ;  /* 0x0000780005055a24 */ /* 0x000fe400078e02ff */
[----:B------:R-:W3:Y:S02]  /*b800*/  SHFL.BFLY PT, R2, R0, 0x2, 0x1f ;  /* 0x0c401f0000027f89 */ /* 0x000ee400000e0000 */
[----:B------:R-:W-:Y:S02]  /*b810*/  @P5 IMAD R5, R244, c[0x0][0x1e4], R5 ;  /* 0x00007900f4055a24 */ /* 0x000fe400078e0205 */
[----:B-1----:R-:W-:Y:S01]  /*b820*/  FFMA.FTZ R4, R12, c[0x0][0x2d0], -R96 ;  /* 0x0000b4000c047a23 */ /* 0x002fe20000010860 */
[----:B------:R-:W-:Y:S03]  /*b830*/  @P5 SHF.L.U64.HI R12, R9, 0x5, R10 ;  /* 0x00000005090c5819 */ /* 0x000fe6000001020a */
[----:B------:R1:W-:Y:S01]  /*b840*/  MUFU.EX2 R192, R4 ;  /* 0x0000000400c07308 */ /* 0x0003e20000000800 */
[----:B------:R-:W-:Y:S01]  /*b850*/  STL [R1+0xa8], R73 ;  /* 0x0000a84901007387 */ /* 0x000fe20000100800 */
[----:B--2---:R-:W-:Y:S01]  /*b860*/  FMNMX.FTZ R71, R71, R6, !PT ;  /* 0x0000000647477209 */ /* 0x004fe20007810000 */
[----:B------:R-:W-:Y:S03]  /*b870*/  @P5 IMAD.WIDE.U32 R6, R244, c[0x0][0x1e0], RZ ;  /* 0x00007800f4065a25 */ /* 0x000fe600078e00ff */
[C---:B------:R-:W-:Y:S01]  /*b880*/  FSETP.NEU.FTZ.AND P1, PT, R71.reuse, -INF , PT ;  /* 0xff8000004700780b */ /* 0x040fe20003f3d000 */
[----:B------:R-:W-:Y:S02]  /*b890*/  FMUL.FTZ R100, R71, c[0x0][0x2d0] ;  /* 0x0000b40047647a20 */ /* 0x000fe40000410000 */
[----:B------:R-:W-:Y:S01]  /*b8a0*/  @P5 IMAD.IADD R7, R7, 0x1, R5 ;  /* 0x0000000107075824 */ /* 0x000fe200078e0205 */
[----:B---3--:R-:W-:Y:S02]  /*b8b0*/  FMNMX.FTZ R0, R0, R2, !PT ;  /* 0x0000000200007209 */ /* 0x008fe40007810000 */
[----:B------:R-:W-:Y:S01]  /*b8c0*/  FSEL R100, R100, RZ, P1 ;  /* 0x000000ff64647208 */ /* 0x000fe20000800000 */
[----:B------:R-:W-:Y:S01]  /*b8d0*/  @P5 IMAD R7, R7, 0x70, RZ ;  /* 0x0000007007075824 */ /* 0x000fe200078e02ff */
[----:B------:R-:W-:Y:S01]  /*b8e0*/  @P5 MOV R5, R69 ;  /* 0x0000004500055202 */ /* 0x000fe20000000f00 */
[----:B------:R-:W2:Y:S02]  /*b8f0*/  SHFL.BFLY PT, R2, R0, 0x1, 0x1f ;  /* 0x0c201f0000027f89 */ /* 0x000ea400000e0000 */
[----:B------:R-:W-:Y:S02]  /*b900*/  FFMA.FTZ R8, R16, c[0x0][0x2d0], -R100 ;  /* 0x0000b40010087a23 */ /* 0x000fe40000010864 */
[----:B-1----:R-:W-:Y:S02]  /*b910*/  FFMA.FTZ R4, R13, c[0x0][0x2d0], -R96 ;  /* 0x0000b4000d047a23 */ /* 0x002fe40000010860 */
[----:B------:R1:W-:Y:S01]  /*b920*/  MUFU.EX2 R113, R8 ;  /* 0x0000000800717308 */ /* 0x0003e20000000800 */
[--C-:B------:R-:W-:Y:S02]  /*b930*/  FFMA.FTZ R13, R30, c[0x0][0x2d0], -R75.reuse ;  /* 0x0000b4001e0d7a23 */ /* 0x100fe4000001084b */
[--C-:B------:R-:W-:Y:S02]  /*b940*/  FFMA.FTZ R16, R25, c[0x0][0x2d0], -R75.reuse ;  /* 0x0000b40019107a23 */ /* 0x100fe4000001084b */
[--C-:B------:R-:W-:Y:S05]  /*b950*/  FFMA.FTZ R107, R107, c[0x0][0x2d0], -R100.reuse ;  /* 0x0000b4006b6b7a23 */ /* 0x100fea0000010864 */
[----:B------:R3:W3:Y:S01]  /*b960*/  MUFU.EX2 R205, R4 ;  /* 0x0000000400cd7308 */ /* 0x0006e20000000800 */
[----:B--2---:R-:W-:Y:S01]  /*b970*/  FMNMX.FTZ R70, R0, R2, !PT ;  /* 0x0000000200467209 */ /* 0x004fe20007810000 */
[----:B------:R-:W-:Y:S08]  /*b980*/  FFMA.FTZ R0, R19, c[0x0][0x2d0], -R100 ;  /* 0x0000b40013007a23 */ /* 0x000ff00000010864 */
[----:B------:R2:W-:Y:S01]  /*b990*/  MUFU.EX2 R230, R13 ;  /* 0x0000000d00e67308 */ /* 0x0005e20000000800 */
[----:B------:R-:W-:Y:S02]  /*b9a0*/  FFMA.FTZ R2, R27, c[0x0][0x2d0], -R96 ;  /* 0x0000b4001b027a23 */ /* 0x000fe40000010860 */
[----:B------:R-:W-:Y:S02]  /*b9b0*/  FMUL.FTZ R101, R70, c[0x0][0x2d0] ;  /* 0x0000b40046657a20 */ /* 0x000fe40000410000 */
[----:B-1----:R-:W-:Y:S05]  /*b9c0*/  FFMA.FTZ R8, R18, c[0x0][0x2d0], -R100 ;  /* 0x0000b40012087a23 */ /* 0x002fea0000010864 */
[----:B------:R-:W-:Y:S01]  /*b9d0*/  MUFU.EX2 R65, R8 ;  /* 0x0000000800417308 */ /* 0x000fe20000000800 */
[--C-:B---3--:R-:W-:Y:S01]  /*b9e0*/  FFMA.FTZ R4, R14, c[0x0][0x2d0], -R96.reuse ;  /* 0x0000b4000e047a23 */ /* 0x108fe20000010860 */
[----:B------:R-:W-:Y:S01]  /*b9f0*/  F2FP.BF16.PACK_AB R77, R205, R192 ;  /* 0x000000c0cd4d723e */ /* 0x000fe200000010ff */
[--C-:B------:R-:W-:Y:S07]  /*ba00*/  FFMA.FTZ R14, R29, c[0x0][0x2d0], -R75.reuse ;  /* 0x0000b4001d0e7a23 */ /* 0x100fee000001084b */
[----:B------:R1:W-:Y:S01]  /*ba10*/  MUFU.EX2 R55, R4 ;  /* 0x0000000400377308 */ /* 0x0003e20000000800 */
[--C-:B--2---:R-:W-:Y:S09]  /*ba20*/  FFMA.FTZ R13, R42, c[0x0][0x2d0], -R75.reuse ;  /* 0x0000b4002a0d7a23 */ /* 0x104ff2000001084b */
[----:B------:R2:W-:Y:S10]  /*ba30*/  MUFU.EX2 R106, R0 ;  /* 0x00000000006a7308 */ /* 0x0005f40000000800 */
[----:B------:R3:W-:Y:S01]  /*ba40*/  MUFU.EX2 R229, R2 ;  /* 0x0000000200e57308 */ /* 0x0007e20000000800 */
[----:B-1----:R-:W-:Y:S02]  /*ba50*/  FFMA.FTZ R4, R15, c[0x0][0x2d0], -R96 ;  /* 0x0000b4000f047a23 */ /* 0x002fe40000010860 */
[----:B------:R-:W-:Y:S07]  /*ba60*/  FFMA.FTZ R15, R26, c[0x0][0x2d0], -R75 ;  /* 0x0000b4001a0f7a23 */ /* 0x000fee000001084b */
[----:B------:R4:W-:Y:S01]  /*ba70*/  MUFU.EX2 R244, R4 ;  /* 0x0000000400f47308 */ /* 0x0009e20000000800 */
[--C-:B--2---:R-:W-:Y:S09]  /*ba80*/  FFMA.FTZ R0, R20, c[0x0][0x2d0], -R100.reuse ;  /* 0x0000b40014007a23 */ /* 0x104ff20000010864 */
[----:B------:R-:W1:Y:S01]  /*ba90*/  MUFU.EX2 R216, R0 ;  /* 0x0000000000d87308 */ /* 0x000e620000000800 */
[----:B---3--:R-:W-:Y:S09]  /*baa0*/  FFMA.FTZ R2, R37, c[0x0][0x2d0], -R100 ;  /* 0x0000b40025027a23 */ /* 0x008ff20000010864 */
[----:B------:R2:W-:Y:S01]  /*bab0*/  MUFU.EX2 R234, R2 ;  /* 0x0000000200ea7308 */ /* 0x0005e20000000800 */
[----:B----4-:R-:W-:Y:S04]  /*bac0*/  @P5 IMAD.MOV.U32 R4, RZ, RZ, R66 ;  /* 0x000000ffff045224 */ /* 0x010fe800078e0042 */
[----:B------:R-:W-:Y:S05]  /*bad0*/  @P5 IMAD.WIDE.U32 R4, R6, 0x70, R4 ;  /* 0x0000007006045825 */ /* 0x000fea00078e0004 */
[----:B------:R3:W-:Y:S01]  /*bae0*/  MUFU.EX2 R240, R14 ;  /* 0x0000000e00f07308 */ /* 0x0007e20000000800 */
[----:B------:R-:W-:Y:S01]  /*baf0*/  @P5 IMAD.IADD R7, R5, 0x1, R7 ;  /* 0x0000000105075824 */ /* 0x000fe200078e0207 */
[----:B------:R-:W-:Y:S02]  /*bb00*/  @P5 LEA R6, P0, R4, c[0x0][0x1c8], 0x1 ;  /* 0x0000720004065a11 */ /* 0x000fe400078008ff */
[----:B-1----:R-:W-:Y:S02]  /*bb10*/  F2FP.BF16.PACK_AB R66, R216, R106 ;  /* 0x0000006ad842723e */ /* 0x002fe400000010ff */
[----:B------:R-:W-:Y:S02]  /*bb20*/  @P5 LEA.HI.X R7, R4, c[0x0][0x1cc], R7, 0x1, P0 ;  /* 0x0000730004075a11 */ /* 0x000fe400000f0c07 */
[-C--:B------:R-:W-:Y:S02]  /*bb30*/  @P5 IADD3 R4, P0, R6, R17.reuse, RZ ;  /* 0x0000001106045210 */ /* 0x080fe40007f1e0ff */
[----:B------:R-:W-:Y:S01]  /*bb40*/  MUFU.EX2 R236, R15 ;  /* 0x0000000f00ec7308 */ /* 0x000fe20000000800 */
[----:B------:R1:W-:Y:S02]  /*bb50*/  @P5 LDGSTS.E.BYPASS.LTC128B.128 [R241+0x3900], [R6.64], !P6 ;  /* 0x0390000006f15fae */ /* 0x0003e4000f101d4a */
[----:B------:R-:W-:Y:S01]  /*bb60*/  @P5 IMAD.X R5, R7, 0x1, R12, P0 ;  /* 0x0000000107055824 */ /* 0x000fe200000e060c */
[-C--:B------:R-:W-:Y:S01]  /*bb70*/  @P5 IADD3 R8, P0, R4, R17.reuse, RZ ;  /* 0x0000001104085210 */ /* 0x080fe20007f1e0ff */
[----:B--2---:R-:W-:Y:S03]  /*bb80*/  FFMA.FTZ R2, R43, c[0x0][0x2d0], -R96 ;  /* 0x0000b4002b027a23 */ /* 0x004fe60000010860 */
[----:B------:R-:W-:Y:S02]  /*bb90*/  @P5 IADD3.X R9, R5, R12, RZ, P0, !PT ;  /* 0x0000000c05095210 */ /* 0x000fe400007fe4ff */
[----:B------:R2:W-:Y:S01]  /*bba0*/  MUFU.EX2 R90, R2 ;  /* 0x00000002005a7308 */ /* 0x0005e20000000800 */
[----:B------:R-:W-:Y:S01]  /*bbb0*/  @P5 IADD3 R10, P0, R8, R17, RZ ;  /* 0x00000011080a5210 */ /* 0x000fe20007f1e0ff */
[----:B------:R4:W-:Y:S01]  /*bbc0*/  @P5 LDGSTS.E.BYPASS.LTC128B.128 [R241+0x4100], [R4.64], !P6 ;  /* 0x0410000004f15fae */ /* 0x0009e2000f101d4a */
[----:B---3--:R-:W-:Y:S03]  /*bbd0*/  FFMA.FTZ R14, R41, c[0x0][0x2d0], -R75 ;  /* 0x0000b400290e7a23 */ /* 0x008fe6000001084b */
[----:B------:R-:W-:Y:S01]  /*bbe0*/  @P5 IMAD.X R11, R9, 0x1, R12, P0 ;  /* 0x00000001090b5824 */ /* 0x000fe200000e060c */
[----:B------:R-:W-:Y:S03]  /*bbf0*/  FSETP.NEU.FTZ.AND P0, PT, R70, -INF , PT ;  /* 0xff8000004600780b */ /* 0x000fe60003f1d000 */
[----:B------:R-:W-:Y:S01]  /*bc00*/  MUFU.EX2 R87, R14 ;  /* 0x0000000e00577308 */ /* 0x000fe20000000800 */
[----:B------:R-:W-:Y:S01]  /*bc10*/  FSEL R101, R101, RZ, P0 ;  /* 0x000000ff65657208 */ /* 0x000fe20000000000 */
[----:B------:R3:W-:Y:S04]  /*bc20*/  @P5 LDGSTS.E.BYPASS.LTC128B.128 [R241+0x4900], [R8.64], !P6 ;  /* 0x0490000008f15fae */ /* 0x0007e8000f101d4a */
[--C-:B------:R-:W-:Y:S04]  /*bc30*/  FFMA.FTZ R0, R21, c[0x0][0x2d0], -R101.reuse ;  /* 0x0000b40015007a23 */ /* 0x100fe80000010865 */
[----:B------:R1:W-:Y:S01]  /*bc40*/  MUFU.EX2 R112, R0 ;  /* 0x0000000000707308 */ /* 0x0003e20000000800 */
[----:B------:R3:W-:Y:S01]  /*bc50*/  @P5 LDGSTS.E.BYPASS.LTC128B.128 [R241+0x5100], [R10.64], !P6 ;  /* 0x051000000af15fae */ /* 0x0007e2000f101d4a */
[----:B--2---:R-:W-:Y:S08]  /*bc60*/  FFMA.FTZ R2, R49, c[0x0][0x2d0], -R100 ;  /* 0x0000b40031027a23 */ /* 0x004ff00000010864 */
[----:B------:R-:W-:Y:S10]  /*bc70*/  MUFU.EX2 R80, R2 ;  /* 0x0000000200507308 */ /* 0x000ff40000000800 */
[----:B------:R-:W-:Y:S01]  /*bc80*/  MUFU.EX2 R95, R13 ;  /* 0x0000000d005f7308 */ /* 0x000fe20000000800 */
[--C-:B-1----:R-:W-:Y:S09]  /*bc90*/  FFMA.FTZ R0, R22, c[0x0][0x2d0], -R101.reuse ;  /* 0x0000b40016007a23 */ /* 0x102ff20000010865 */
[----:B------:R1:W-:Y:S10]  /*bca0*/  MUFU.EX2 R250, R0 ;  /* 0x0000000000fa7308 */ /* 0x0003f40000000800 */
[----:B------:R-:W-:Y:S01]  /*bcb0*/  MUFU.EX2 R232, R16 ;  /* 0x0000001000e87308 */ /* 0x000fe20000000800 */
[--C-:B-1----:R-:W-:Y:S09]  /*bcc0*/  FFMA.FTZ R0, R23, c[0x0][0x2d0], -R101.reuse ;  /* 0x0000b40017007a23 */ /* 0x102ff20000010865 */
[----:B------:R1:W-:Y:S02]  /*bcd0*/  MUFU.EX2 R251, R0 ;  /* 0x0000000000fb7308 */ /* 0x0003e40000000800 */
[--C-:B-1----:R-:W-:Y:S08]  /*bce0*/  FFMA.FTZ R0, R24, c[0x0][0x2d0], -R101.reuse ;  /* 0x0000b40018007a23 */ /* 0x102ff00000010865 */
[----:B------:R1:W2:Y:S02]  /*bcf0*/  MUFU.EX2 R228, R0 ;  /* 0x0000000000e47308 */ /* 0x0002a40000000800 */
[--C-:B-1----:R-:W-:Y:S01]  /*bd00*/  FFMA.FTZ R0, R28, c[0x0][0x2d0], -R96.reuse ;  /* 0x0000b4001c007a23 */ /* 0x102fe20000010860 */
[----:B--2---:R-:W-:Y:S07]  /*bd10*/  F2FP.BF16.PACK_AB R67, R228, R251 ;  /* 0x000000fbe443723e */ /* 0x004fee00000010ff */
[----:B------:R1:W-:Y:S02]  /*bd20*/  MUFU.EX2 R237, R0 ;  /* 0x0000000000ed7308 */ /* 0x0003e40000000800 */
[--C-:B-1----:R-:W-:Y:S08]  /*bd30*/  FFMA.FTZ R0, R31, c[0x0][0x2d0], -R96.reuse ;  /* 0x0000b4001f007a23 */ /* 0x102ff00000010860 */
[----:B------:R1:W-:Y:S02]  /*bd40*/  MUFU.EX2 R233, R0 ;  /* 0x0000000000e97308 */ /* 0x0003e40000000800 */
[----:B-1----:R-:W-:Y:S08]  /*bd50*/  FFMA.FTZ R0, R32, c[0x0][0x2d0], -R96 ;  /* 0x0000b40020007a23 */ /* 0x002ff00000010860 */
[----:B------:R1:W-:Y:S02]  /*bd60*/  MUFU.EX2 R92, R0 ;  /* 0x00000000005c7308 */ /* 0x0003e40000000800 */
[--C-:B-1----:R-:W-:Y:S08]  /*bd70*/  FFMA.FTZ R0, R33, c[0x0][0x2d0], -R100.reuse ;  /* 0x0000b40021007a23 */ /* 0x102ff00000010864 */
[----:B------:R1:W-:Y:S02]  /*bd80*/  MUFU.EX2 R231, R0 ;  /* 0x0000000000e77308 */ /* 0x0003e40000000800 */
[--C-:B-1----:R-:W-:Y:S08]  /*bd90*/  FFMA.FTZ R0, R34, c[0x0][0x2d0], -R100.reuse ;  /* 0x0000b40022007a23 */ /* 0x102ff00000010864 */
[----:B------:R1:W-:Y:S02]  /*bda0*/  MUFU.EX2 R238, R0 ;  /* 0x0000000000ee7308 */ /* 0x0003e40000000800 */
[--C-:B-1----:R-:W-:Y:S08]  /*bdb0*/  FFMA.FTZ R0, R35, c[0x0][0x2d0], -R101.reuse ;  /* 0x0000b40023007a23 */ /* 0x102ff00000010865 */
[----:B------:R1:W-:Y:S02]  /*bdc0*/  MUFU.EX2 R235, R0 ;  /* 0x0000000000eb7308 */ /* 0x0003e40000000800 */
[--C-:B-1----:R-:W-:Y:S08]  /*bdd0*/  FFMA.FTZ R0, R36, c[0x0][0x2d0], -R101.reuse ;  /* 0x0000b40024007a23 */ /* 0x102ff00000010865 */
[----:B------:R1:W-:Y:S02]  /*bde0*/  MUFU.EX2 R239, R0 ;  /* 0x0000000000ef7308 */ /* 0x0003e40000000800 */
[----:B-1----:R-:W-:Y:S08]  /*bdf0*/  FFMA.FTZ R0, R38, c[0x0][0x2d0], -R100 ;  /* 0x0000b40026007a23 */ /* 0x002ff00000010864 */
        /* <DEDUP_REMOVED lines=15> */
[----:B-1----:R-:W-:Y:S02]  /*bef0*/  FSEL R0, R73, RZ, P3 ;  /* 0x000000ff49007208 */ /* 0x002fe40001800000 */
[----:B------:R-:W2:Y:S01]  /*bf00*/  LDL.LU R73, [R1] ;  /* 0x0000000001497983 */ /* 0x000ea20000300800 */
[-C--:B------:R-:W-:Y:S02]  /*bf10*/  @P5 IADD3 R6, P3, R10, R17.reuse, RZ ;  /* 0x000000110a065210 */ /* 0x080fe40007f7e0ff */
[----:B------:R-:W-:Y:S01]  /*bf20*/  FADD.FTZ R2, -R0, R3 ;  /* 0x0000000300027221 */ /* 0x000fe20000010100 */
[----:B------:R-:W-:Y:S02]  /*bf30*/  FSEL R0, R72, RZ, P2 ;  /* 0x000000ff48007208 */ /* 0x000fe40001000000 */
[----:B------:R-:W-:Y:S01]  /*bf40*/  @P5 IMAD.X R7, R11, 0x1, R12, P3 ;  /* 0x000000010b075824 */ /* 0x000fe200018e060c */
[-C--:B----4-:R-:W-:Y:S01]  /*bf50*/  @P5 IADD3 R4, P2, R6, R17.reuse, RZ ;  /* 0x0000001106045210 */ /* 0x090fe20007f5e0ff */
[----:B------:R-:W-:Y:S02]  /*bf60*/  FMUL.FTZ R2, R2, c[0x0][0x2d0] ;  /* 0x0000b40002027a20 */ /* 0x000fe40000410000 */
[----:B------:R-:W-:Y:S01]  /*bf70*/  FADD.FTZ R0, -R0, R116 ;  /* 0x0000007400007221 */ /* 0x000fe20000010100 */
[----:B------:R1:W-:Y:S01]  /*bf80*/  @P5 LDGSTS.E.BYPASS.LTC128B.128 [R241+0x5900], [R6.64], !P6 ;  /* 0x0590000006f15fae */ /* 0x0003e2000f101d4a */
[----:B------:R4:W4:Y:S01]  /*bf90*/  MUFU.EX2 R69, R2 ;  /* 0x0000000200457308 */ /* 0x0009220000000800 */
[--C-:B------:R-:W-:Y:S01]  /*bfa0*/  @P5 IMAD.X R5, R7, 0x1, R12.reuse, P2 ;  /* 0x0000000107055824 */ /* 0x100fe200010e060c */
[----:B---3--:R-:W-:Y:S01]  /*bfb0*/  @P5 IADD3 R8, P3, R4, R17, RZ ;  /* 0x0000001104085210 */ /* 0x008fe20007f7e0ff */
[----:B------:R-:W-:Y:S01]  /*bfc0*/  FMUL.FTZ R0, R0, c[0x0][0x2d0] ;  /* 0x0000b40000007a20 */ /* 0x000fe20000410000 */
[----:B------:R-:W-:Y:S02]  /*bfd0*/  MOV R116, R65 ;  /* 0x0000004100747202 */ /* 0x000fe40000000f00 */
[----:B------:R-:W-:Y:S01]  /*bfe0*/  F2FP.BF16.PACK_AB R65, R250, R112 ;  /* 0x00000070fa41723e */ /* 0x000fe200000010ff */
[----:B------:R3:W-:Y:S01]  /*bff0*/  @P5 LDGSTS.E.BYPASS.LTC128B.128 [R241+0x6100], [R4.64], !P6 ;  /* 0x0610000004f15fae */ /* 0x0007e2000f101d4a */
[----:B------:R-:W-:Y:S02]  /*c000*/  @P5 IMAD.X R9, R5, 0x1, R12, P3 ;  /* 0x0000000105095824 */ /* 0x000fe400018e060c */
[----:B------:R1:W1:Y:S05]  /*c010*/  MUFU.EX2 R68, R0 ;  /* 0x0000000000447308 */ /* 0x00026a0000000800 */
[----:B------:R3:W-:Y:S08]  /*c020*/  @P5 LDGSTS.E.BYPASS.LTC128B.128 [R241+0x6900], [R8.64], !P6 ;  /* 0x0690000008f15fae */ /* 0x0007f0000f101d4a */
[----:B------:R-:W2:Y:S01]  /*c030*/  LDSM.16.MT88.4 R20, [R224+0x100] ;  /* 0x00010000e014783b */ /* 0x000ea20000004200 */
[----:B----4-:R-:W-:Y:S01]  /*c040*/  FSEL R2, R71, RZ, P1 ;  /* 0x000000ff47027208 */ /* 0x010fe20000800000 */
[C---:B------:R-:W-:Y:S02]  /*c050*/  FMUL.FTZ R16, R69.reuse, R132 ;  /* 0x0000008445107220 */ /* 0x040fe40000410000 */
[C---:B------:R-:W-:Y:S02]  /*c060*/  FMUL.FTZ R17, R69.reuse, R133 ;  /* 0x0000008545117220 */ /* 0x040fe40000410000 */
[C---:B------:R-:W-:Y:S02]  /*c070*/  FMUL.FTZ R32, R69.reuse, R148 ;  /* 0x0000009445207220 */ /* 0x040fe40000410000 */
[----:B------:R-:W4:Y:S01]  /*c080*/  LDSM.16.MT88.4 R36, [R227+0x100] ;  /* 0x00010000e324783b */ /* 0x000f220000004200 */
[----:B------:R-:W-:Y:S02]  /*c090*/  IMAD.MOV.U32 R132, RZ, RZ, R85 ;  /* 0x000000ffff847224 */ /* 0x000fe400078e0055 */
[----:B-1----:R-:W-:Y:S01]  /*c0a0*/  FADD.FTZ R0, -R2, R117 ;  /* 0x0000007502007221 */ /* 0x002fe20000010100 */
[----:B------:R-:W-:Y:S01]  /*c0b0*/  FSEL R2, R70, RZ, P0 ;  /* 0x000000ff46027208 */ /* 0x000fe20000000000 */
[C---:B---3--:R-:W-:Y:S01]  /*c0c0*/  FMUL.FTZ R5, R69.reuse, R121 ;  /* 0x0000007945057220 */ /* 0x048fe20000410000 */
[----:B------:R-:W-:Y:S01]  /*c0d0*/  MOV R117, R64 ;  /* 0x0000004000757202 */ /* 0x000fe20000000f00 */
[----:B------:R-:W-:Y:S01]  /*c0e0*/  FMUL.FTZ R0, R0, c[0x0][0x2d0] ;  /* 0x0000b40000007a20 */ /* 0x000fe20000410000 */
[----:B------:R-:W-:Y:S01]  /*c0f0*/  F2FP.BF16.PACK_AB R64, R116, R113 ;  /* 0x000000717440723e */ /* 0x000fe200000010ff */
[C---:B------:R-:W-:Y:S01]  /*c100*/  FMUL.FTZ R18, R68.reuse, R134 ;  /* 0x0000008644127220 */ /* 0x040fe20000410000 */
[----:B------:R-:W0:Y:S01]  /*c110*/  LDGDEPBAR ;  /* 0x00000000000079af */ /* 0x000e220000000000 */
[----:B------:R1:W3:Y:S01]  /*c120*/  MUFU.EX2 R3, R0 ;  /* 0x0000000000037308 */ /* 0x0002e20000000800 */
[C---:B------:R-:W-:Y:S01]  /*c130*/  FMUL.FTZ R6, R68.reuse, R122 ;  /* 0x0000007a44067220 */ /* 0x040fe20000410000 */
[----:B------:R-:W-:Y:S01]  /*c140*/  MOV R122, R83 ;  /* 0x00000053007a7202 */ /* 0x000fe20000000f00 */
[C---:B------:R-:W-:Y:S02]  /*c150*/  FMUL.FTZ R4, R69.reuse, R120 ;  /* 0x0000007845047220 */ /* 0x040fe40000410000 */
[C---:B------:R-:W-:Y:S02]  /*c160*/  FMUL.FTZ R7, R68.reuse, R123 ;  /* 0x0000007b44077220 */ /* 0x040fe40000410000 */
[C---:B------:R-:W-:Y:S01]  /*c170*/  FMUL.FTZ R19, R68.reuse, R135 ;  /* 0x0000008744137220 */ /* 0x040fe20000410000 */
[----:B------:R-:W-:Y:S01]  /*c180*/  MOV R135, R84 ;  /* 0x0000005400877202 */ /* 0x000fe20000000f00 */
[C---:B------:R-:W-:Y:S02]  /*c190*/  FMUL.FTZ R35, R68.reuse, R151 ;  /* 0x0000009744237220 */ /* 0x040fe40000410000 */
[----:B------:R-:W-:Y:S01]  /*c1a0*/  FMUL.FTZ R34, R68, R150 ;  /* 0x0000009644227220 */ /* 0x000fe20000410000 */
[----:B------:R-:W-:Y:S01]  /*c1b0*/  MOV R150, R135 ;  /* 0x0000008700967202 */ /* 0x000fe20000000f00 */
[----:B------:R-:W-:Y:S01]  /*c1c0*/  IMAD.MOV.U32 R148, RZ, RZ, R82 ;  /* 0x000000ffff947224 */ /* 0x000fe200078e0052 */
[----:B------:R-:W-:Y:S01]  /*c1d0*/  MOV R135, R105 ;  /* 0x0000006900877202 */ /* 0x000fe20000000f00 */
[C---:B------:R-:W-:Y:S02]  /*c1e0*/  FMUL.FTZ R48, R69.reuse, R164 ;  /* 0x000000a445307220 */ /* 0x040fe40000410000 */
[----:B------:R-:W-:Y:S02]  /*c1f0*/  FMUL.FTZ R49, R69, R165 ;  /* 0x000000a545317220 */ /* 0x000fe40000410000 */
[----:B------:R-:W-:Y:S02]  /*c200*/  FFMA.FTZ R105, R191, c[0x0][0x2d0], -R96 ;  /* 0x0000b400bf697a23 */ /* 0x000fe40000010860 */
[----:B-1----:R-:W-:Y:S02]  /*c210*/  FADD.FTZ R0, -R2, R118 ;  /* 0x0000007602007221 */ /* 0x002fe40000010100 */
[----:B------:R-:W-:Y:S02]  /*c220*/  FFMA.FTZ R2, R50, c[0x0][0x2d0], -R100 ;  /* 0x0000b40032027a23 */ /* 0x000fe40000010864 */
[----:B------:R-:W-:Y:S02]  /*c230*/  FMUL.FTZ R0, R0, c[0x0][0x2d0] ;  /* 0x0000b40000007a20 */ /* 0x000fe40000410000 */
[----:B------:R1:W1:Y:S01]  /*c240*/  MUFU.EX2 R29, R2 ;  /* 0x00000002001d7308 */ /* 0x0002620000000800 */
[C---:B---3--:R-:W-:Y:S02]  /*c250*/  FMUL.FTZ R8, R3.reuse, R124 ;  /* 0x0000007c03087220 */ /* 0x048fe40000410000 */
[----:B------:R-:W-:Y:S02]  /*c260*/  IMAD.MOV.U32 R118, RZ, RZ, R55 ;  /* 0x000000ffff767224 */ /* 0x000fe400078e0037 */
[C---:B------:R-:W-:Y:S02]  /*c270*/  FMUL.FTZ R9, R3.reuse, R125 ;  /* 0x0000007d03097220 */ /* 0x040fe40000410000 */
[C---:B------:R-:W-:Y:S01]  /*c280*/  FMUL.FTZ R13, R3.reuse, R129 ;  /* 0x00000081030d7220 */ /* 0x040fe20000410000 */
[----:B------:R-:W-:Y:S01]  /*c290*/  F2FP.BF16.PACK_AB R79, R244, R118 ;  /* 0x00000076f44f723e */ /* 0x000fe200000010ff */
[C---:B------:R-:W-:Y:S01]  /*c2a0*/  FMUL.FTZ R12, R3.reuse, R128 ;  /* 0x00000080030c7220 */ /* 0x040fe20000410000 */
[----:B------:R-:W3:Y:S01]  /*c2b0*/  MUFU.EX2 R0, R0 ;  /* 0x0000000000007308 */ /* 0x000ee20000000800 */
[C---:B------:R-:W-:Y:S01]  /*c2c0*/  FMUL.FTZ R24, R3.reuse, R140 ;  /* 0x0000008c03187220 */ /* 0x040fe20000410000 */
[----:B------:R-:W-:Y:S01]  /*c2d0*/  MOV R140, R80 ;  /* 0x00000050008c7202 */ /* 0x000fe20000000f00 */
[C---:B------:R-:W-:Y:S02]  /*c2e0*/  FMUL.FTZ R25, R3.reuse, R141 ;  /* 0x0000008d03197220 */ /* 0x040fe40000410000 */
[C---:B------:R-:W-:Y:S02]  /*c2f0*/  FMUL.FTZ R28, R3.reuse, R144 ;  /* 0x00000090031c7220 */ /* 0x040fe40000410000 */
[C---:B------:R-:W-:Y:S02]  /*c300*/  FMUL.FTZ R41, R3.reuse, R157 ;  /* 0x0000009d03297220 */ /* 0x040fe40000410000 */
[----:B------:R-:W-:Y:S02]  /*c310*/  FMUL.FTZ R45, R3, R161 ;  /* 0x000000a1032d7220 */ /* 0x000fe40000410000 */
[----:B------:R-:W-:Y:S02]  /*c320*/  IMAD.MOV.U32 R129, RZ, RZ, R81 ;  /* 0x000000ffff817224 */ /* 0x000fe400078e0051 */
[----:B------:R-:W-:Y:S01]  /*c330*/  LDSM.16.MT88.4 R80, [R226+0x100] ;  /* 0x00010000e250783b */ /* 0x000fe20000004200 */
[----:B-1----:R-:W-:Y:S02]  /*c340*/  FFMA.FTZ R2, R51, c[0x0][0x2d0], -R101 ;  /* 0x0000b40033027a23 */ /* 0x002fe40000010865 */
[----:B------:R-:W-:Y:S02]  /*c350*/  IMAD.MOV.U32 R144, RZ, RZ, R29 ;  /* 0x000000ffff907224 */ /* 0x000fe400078e001d */
[----:B------:R1:W1:Y:S01]  /*c360*/  MUFU.EX2 R33, R2 ;  /* 0x0000000200217308 */ /* 0x0002620000000800 */
[C---:B------:R-:W-:Y:S01]  /*c370*/  FMUL.FTZ R29, R3.reuse, R145 ;  /* 0x00000091031d7220 */ /* 0x040fe20000410000 */
[----:B------:R-:W-:Y:S01]  /*c380*/  MOV R145, R102 ;  /* 0x0000006600917202 */ /* 0x000fe20000000f00 */
[C---:B------:R-:W-:Y:S02]  /*c390*/  FMUL.FTZ R40, R3.reuse, R156 ;  /* 0x0000009c03287220 */ /* 0x040fe40000410000 */
[----:B------:R-:W-:Y:S02]  /*c3a0*/  FMUL.FTZ R44, R3, R160 ;  /* 0x000000a0032c7220 */ /* 0x000fe40000410000 */
[C---:B---3--:R-:W-:Y:S02]  /*c3b0*/  FMUL.FTZ R11, R0.reuse, R127 ;  /* 0x0000007f000b7220 */ /* 0x048fe40000410000 */
[C---:B------:R-:W-:Y:S02]  /*c3c0*/  FMUL.FTZ R10, R0.reuse, R126 ;  /* 0x0000007e000a7220 */ /* 0x040fe40000410000 */
[C---:B------:R-:W-:Y:S02]  /*c3d0*/  FMUL.FTZ R14, R0.reuse, R130 ;  /* 0x00000082000e7220 */ /* 0x040fe40000410000 */
[C---:B------:R-:W-:Y:S02]  /*c3e0*/  FMUL.FTZ R15, R0.reuse, R131 ;  /* 0x00000083000f7220 */ /* 0x040fe40000410000 */
[C---:B------:R-:W-:Y:S02]  /*c3f0*/  FMUL.FTZ R31, R0.reuse, R147 ;  /* 0x00000093001f7220 */ /* 0x040fe40000410000 */
[C---:B------:R-:W-:Y:S01]  /*c400*/  FMUL.FTZ R26, R0.reuse, R142 ;  /* 0x0000008e001a7220 */ /* 0x040fe20000410000 */
[----:B------:R-:W-:Y:S01]  /*c410*/  MOV R142, R90 ;  /* 0x0000005a008e7202 */ /* 0x000fe20000000f00 */
[C---:B------:R-:W-:Y:S02]  /*c420*/  FMUL.FTZ R27, R0.reuse, R143 ;  /* 0x0000008f001b7220 */ /* 0x040fe40000410000 */
[C---:B------:R-:W-:Y:S02]  /*c430*/  FMUL.FTZ R30, R0.reuse, R146 ;  /* 0x00000092001e7220 */ /* 0x040fe40000410000 */
[----:B------:R-:W-:Y:S02]  /*c440*/  FMUL.FTZ R43, R0, R159 ;  /* 0x0000009f002b7220 */ /* 0x000fe40000410000 */
[----:B-1----:R-:W-:Y:S02]  /*c450*/  FFMA.FTZ R2, R52, c[0x0][0x2d0], -R101 ;  /* 0x0000b40034027a23 */ /* 0x002fe40000010865 */
[----:B------:R-:W-:Y:S02]  /*c460*/  IMAD.MOV.U32 R141, RZ, RZ, R33 ;  /* 0x000000ffff8d7224 */ /* 0x000fe400078e0021 */
[----:B------:R1:W-:Y:S01]  /*c470*/  MUFU.EX2 R121, R2 ;  /* 0x0000000200797308 */ /* 0x0003e20000000800 */
[----:B------:R-:W-:Y:S02]  /*c480*/  FMUL.FTZ R33, R69, R149 ;  /* 0x0000009545217220 */ /* 0x000fe40000410000 */
[C---:B------:R-:W-:Y:S02]  /*c490*/  FMUL.FTZ R42, R0.reuse, R158 ;  /* 0x0000009e002a7220 */ /* 0x040fe40000410000 */
[C---:B------:R-:W-:Y:S02]  /*c4a0*/  FMUL.FTZ R47, R0.reuse, R163 ;  /* 0x000000a3002f7220 */ /* 0x040fe40000410000 */
[----:B------:R-:W-:Y:S02]  /*c4b0*/  FMUL.FTZ R46, R0, R162 ;  /* 0x000000a2002e7220 */ /* 0x000fe40000410000 */
[----:B------:R-:W-:Y:S02]  /*c4c0*/  IMAD.MOV.U32 R131, RZ, RZ, R97 ;  /* 0x000000ffff837224 */ /* 0x000fe400078e0061 */
[----:B------:R-:W-:Y:S02]  /*c4d0*/  FFMA.FTZ R97, R199, c[0x0][0x2d0], -R101 ;  /* 0x0000b400c7617a23 */ /* 0x000fe40000010865 */
[C---:B------:R-:W-:Y:S01]  /*c4e0*/  FMUL.FTZ R50, R68.reuse, R166 ;  /* 0x000000a644327220 */ /* 0x040fe20000410000 */
[----:B------:R-:W-:Y:S01]  /*c4f0*/  MOV R149, R131 ;  /* 0x0000008300957202 */ /* 0x000fe20000000f00 */
[----:B------:R-:W-:Y:S01]  /*c500*/  FMUL.FTZ R51, R68, R167 ;  /* 0x000000a744337220 */ /* 0x000fe20000410000 */
[----:B------:R-:W-:Y:S01]  /*c510*/  MUFU.EX2 R156, R97 ;  /* 0x00000061009c7308 */ /* 0x000fe20000000800 */
[----:B------:R-:W-:Y:S01]  /*c520*/  LDSM.16.MT88.4 R164, [R225+0x3100] ;  /* 0x00310000e1a4783b */ /* 0x000fe20000004200 */
[----:B------:R-:W-:Y:S02]  /*c530*/  IMAD.MOV.U32 R143, RZ, RZ, R87 ;  /* 0x000000ffff8f7224 */ /* 0x000fe400078e0057 */
[----:B------:R-:W-:Y:S02]  /*c540*/  IMAD.MOV.U32 R146, RZ, RZ, R95 ;  /* 0x000000ffff927224 */ /* 0x000fe400078e005f */
[----:B------:R-:W-:Y:S02]  /*c550*/  FFMA.FTZ R131, R114, c[0x0][0x2d0], -R96 ;  /* 0x0000b40072837a23 */ /* 0x000fe40000010860 */
[--C-:B-1----:R-:W-:Y:S01]  /*c560*/  FFMA.FTZ R2, R53, c[0x0][0x2d0], -R100.reuse ;  /* 0x0000b40035027a23 */ /* 0x102fe20000010864 */
[----:B------:R-:W-:Y:S01]  /*c570*/  LDSM.16.MT88.4 R84, [R224+0x900] ;  /* 0x00090000e054783b */ /* 0x000fe20000004200 */
[----:B------:R-:W-:Y:S02]  /*c580*/  FFMA.FTZ R102, R245, c[0x0][0x2d0], -R75 ;  /* 0x0000b400f5667a23 */ /* 0x000fe4000001084b */
[----:B------:R1:W-:Y:S02]  /*c590*/  MUFU.EX2 R127, R2 ;  /* 0x00000002007f7308 */ /* 0x0003e40000000800 */
[----:B-1----:R-:W-:Y:S03]  /*c5a0*/  FFMA.FTZ R2, R54, c[0x0][0x2d0], -R100 ;  /* 0x0000b40036027a23 */ /* 0x002fe60000010864 */
[----:B------:R-:W1:Y:S05]  /*c5b0*/  LDSM.16.MT88.4 R52, [R225+0x100] ;  /* 0x00010000e134783b */ /* 0x000e6a0000004200 */
[----:B------:R3:W-:Y:S02]  /*c5c0*/  MUFU.EX2 R124, R2 ;  /* 0x00000002007c7308 */ /* 0x0007e40000000800 */
[--C-:B---3--:R-:W-:Y:S02]  /*c5d0*/  FFMA.FTZ R2, R56, c[0x0][0x2d0], -R101.reuse ;  /* 0x0000b40038027a23 */ /* 0x108fe40000010865 */
[----:B------:R-:W-:Y:S06]  /*c5e0*/  FMUL.FTZ R56, R3, R172 ;  /* 0x000000ac03387220 */ /* 0x000fec0000410000 */
[----:B------:R3:W-:Y:S02]  /*c5f0*/  MUFU.EX2 R134, R2 ;  /* 0x0000000200867308 */ /* 0x0007e40000000800 */
[----:B---3--:R-:W-:Y:S02]  /*c600*/  FFMA.FTZ R2, R57, c[0x0][0x2d0], -R101 ;  /* 0x0000b40039027a23 */ /* 0x008fe40000010865 */
[----:B------:R-:W-:Y:S06]  /*c610*/  FMUL.FTZ R57, R3, R173 ;  /* 0x000000ad03397220 */ /* 0x000fec0000410000 */
[----:B------:R3:W1:Y:S10]  /*c620*/  MUFU.EX2 R147, R2 ;  /* 0x0000000200937308 */ /* 0x0006740000000800 */
[----:B------:R4:W-:Y:S01]  /*c630*/  MUFU.EX2 R173, R105 ;  /* 0x0000006900ad7308 */ /* 0x0009e20000000800 */
[----:B---3--:R-:W-:Y:S02]  /*c640*/  FFMA.FTZ R2, R58, c[0x0][0x2d0], -R75 ;  /* 0x0000b4003a027a23 */ /* 0x008fe4000001084b */
[----:B------:R-:W-:Y:S07]  /*c650*/  FMUL.FTZ R58, R0, R174 ;  /* 0x000000ae003a7220 */ /* 0x000fee0000410000 */
[----:B------:R3:W3:Y:S01]  /*c660*/  MUFU.EX2 R120, R2 ;  /* 0x0000000200787308 */ /* 0x0006e20000000800 */
[----:B-1----:R-:W-:Y:S01]  /*c670*/  IMAD.MOV.U32 R201, RZ, RZ, R147 ;  /* 0x000000ffffc97224 */ /* 0x002fe200078e0093 */
[----:B------:R-:W-:Y:S01]  /*c680*/  MOV R147, R141 ;  /* 0x0000008d00937202 */ /* 0x000fe20000000f00 */
[----:B------:R-:W-:Y:S01]  /*c690*/  IMAD.MOV.U32 R141, RZ, RZ, R140 ;  /* 0x000000ffff8d7224 */ /* 0x000fe200078e008c */
[----:B------:R-:W-:Y:S01]  /*c6a0*/  MOV R140, R121 ;  /* 0x00000079008c7202 */ /* 0x000fe20000000f00 */
[--C-:B------:R-:W-:Y:S02]  /*c6b0*/  FFMA.FTZ R121, R200, c[0x0][0x2d0], -R75.reuse ;  /* 0x0000b400c8797a23 */ /* 0x100fe4000001084b */
[----:B------:R-:W-:Y:S02]  /*c6c0*/  IMAD.MOV.U32 R200, RZ, RZ, R124 ;  /* 0x000000ffffc87224 */ /* 0x000fe400078e007c */
[--C-:B------:R-:W-:Y:S01]  /*c6d0*/  FFMA.FTZ R124, R198, c[0x0][0x2d0], -R75.reuse ;  /* 0x0000b400c67c7a23 */ /* 0x100fe2000001084b */
[----:B------:R-:W-:Y:S01]  /*c6e0*/  MOV R198, R129 ;  /* 0x0000008100c67202 */ /* 0x000fe20000000f00 */
[----:B------:R-:W-:Y:S02]  /*c6f0*/  FFMA.FTZ R129, R196, c[0x0][0x2d0], -R75 ;  /* 0x0000b400c4817a23 */ /* 0x000fe4000001084b */
[----:B------:R-:W-:Y:S01]  /*c700*/  IMAD.MOV.U32 R196, RZ, RZ, R148 ;  /* 0x000000ffffc47224 */ /* 0x000fe200078e0094 */
[----:B------:R-:W-:Y:S01]  /*c710*/  MOV R148, R122 ;  /* 0x0000007a00947202 */ /* 0x000fe20000000f00 */
[----:B------:R-:W-:Y:S02]  /*c720*/  FFMA.FTZ R122, R99, c[0x0][0x2d0], -R96 ;  /* 0x0000b400637a7a23 */ /* 0x000fe40000010860 */
[----:B----4-:R-:W-:Y:S01]  /*c730*/  FFMA.FTZ R105, R215, c[0x0][0x2d0], -R101 ;  /* 0x0000b400d7697a23 */ /* 0x010fe20000010865 */
[----:B--2---:R-:W-:Y:S01]  /*c740*/  F2FP.BF16.PACK_AB R78, R73, R117 ;  /* 0x00000075494e723e */ /* 0x004fe200000010ff */
[----:B---3--:R-:W-:Y:S01]  /*c750*/  FFMA.FTZ R2, R59, c[0x0][0x2d0], -R75 ;  /* 0x0000b4003b027a23 */ /* 0x008fe2000001084b */
[----:B------:R-:W-:Y:S05]  /*c760*/  MOV R219, R120 ;  /* 0x0000007800db7202 */ /* 0x000fea0000000f00 */
[-C--:B------:R-:W-:Y:S05]  /*c770*/  HMMA.16816.F32.BF16 R4, R76, R20.reuse, R4 ;  /* 0x000000144c04723c */ /* 0x080fea0000041804 */
[----:B------:R-:W-:Y:S02]  /*c780*/  FMUL.FTZ R59, R0, R175 ;  /* 0x000000af003b7220 */ /* 0x000fe40000410000 */
[----:B------:R1:W-:Y:S01]  /*c790*/  MUFU.EX2 R175, R104 ;  /* 0x0000006800af7308 */ /* 0x0003e20000000800 */
[C---:B------:R-:W-:Y:S04]  /*c7a0*/  HMMA.16816.F32.BF16 R8, R64.reuse, R20, R8 ;  /* 0x000000144008723c */ /* 0x040fe80000041808 */
[----:B------:R-:W-:Y:S02]  /*c7b0*/  FFMA.FTZ R120, R211, c[0x0][0x2d0], -R100 ;  /* 0x0000b400d3787a23 */ /* 0x000fe40000010864 */
[----:B------:R-:W-:Y:S02]  /*c7c0*/  IMAD.MOV.U32 R211, RZ, RZ, R143 ;  /* 0x000000ffffd37224 */ /* 0x000fe400078e008f */
[-C--:B------:R-:W-:Y:S04]  /*c7d0*/  HMMA.16816.F32.BF16 R12, R64, R22.reuse, R12 ;  /* 0x00000016400c723c */ /* 0x080fe8000004180c */
[C---:B------:R-:W-:Y:S02]  /*c7e0*/  FMUL.FTZ R20, R69.reuse, R136 ;  /* 0x0000008845147220 */ /* 0x040fe40000410000 */
[----:B------:R-:W-:Y:S02]  /*c7f0*/  IMAD.MOV.U32 R136, RZ, RZ, R94 ;  /* 0x000000ffff887224 */ /* 0x000fe400078e005e */
[C---:B------:R-:W-:Y:S04]  /*c800*/  HMMA.16816.F32.BF16 R16, R76.reuse, R22, R16 ;  /* 0x000000164c10723c */ /* 0x040fe80000041810 */
[----:B------:R-:W-:Y:S01]  /*c810*/  FMUL.FTZ R21, R69, R137 ;  /* 0x0000008945157220 */ /* 0x000fe20000410000 */
[----:B------:R-:W-:Y:S02]  /*c820*/  MOV R137, R93 ;  /* 0x0000005d00897202 */ /* 0x000fe40000000f00 */
[C---:B------:R-:W-:Y:S02]  /*c830*/  FMUL.FTZ R22, R68.reuse, R138 ;  /* 0x0000008a44167220 */ /* 0x040fe40000410000 */
[C---:B------:R-:W-:Y:S03]  /*c840*/  FMUL.FTZ R23, R68.reuse, R139 ;  /* 0x0000008b44177220 */ /* 0x040fe60000410000 */
[----:B------:R-:W-:Y:S02]  /*c850*/  IMAD.MOV.U32 R138, RZ, RZ, R92 ;  /* 0x000000ffff8a7224 */ /* 0x000fe400078e005c */
[----:B------:R-:W-:Y:S01]  /*c860*/  LDSM.16.MT88.4 R92, [R225+0x900] ;  /* 0x00090000e15c783b */ /* 0x000fe20000004200 */
[----:B------:R-:W-:Y:S01]  /*c870*/  IMAD.MOV.U32 R139, RZ, RZ, R91 ;  /* 0x000000ffff8b7224 */ /* 0x000fe200078e005b */
[-C--:B------:R-:W-:Y:S03]  /*c880*/  HMMA.16816.F32.BF16 R20, R76, R36.reuse, R20 ;  /* 0x000000244c14723c */ /* 0x080fe60000041814 */
[----:B-1----:R-:W-:Y:S05]  /*c890*/  FFMA.FTZ R104, R217, c[0x0][0x2d0], -R101 ;  /* 0x0000b400d9687a23 */ /* 0x002fea0000010865 */
[C---:B------:R-:W-:Y:S07]  /*c8a0*/  HMMA.16816.F32.BF16 R24, R64.reuse, R36, R24 ;  /* 0x000000244018723c */ /* 0x040fee0000041818 */
[C---:B------:R-:W-:Y:S01]  /*c8b0*/  FMUL.FTZ R37, R69.reuse, R153 ;  /* 0x0000009945257220 */ /* 0x040fe20000410000 */
[-C--:B------:R-:W-:Y:S04]  /*c8c0*/  HMMA.16816.F32.BF16 R28, R64, R38.reuse, R28 ;  /* 0x00000026401c723c */ /* 0x080fe8000004181c */
[C---:B------:R-:W-:Y:S04]  /*c8d0*/  FMUL.FTZ R36, R69.reuse, R152 ;  /* 0x0000009845247220 */ /* 0x040fe80000410000 */
[C---:B------:R-:W-:Y:S07]  /*c8e0*/  HMMA.16816.F32.BF16 R32, R76.reuse, R38, R32 ;  /* 0x000000264c20723c */ /* 0x040fee0000041820 */
[C---:B------:R-:W-:Y:S02]  /*c8f0*/  FMUL.FTZ R39, R68.reuse, R155 ;  /* 0x0000009b44277220 */ /* 0x040fe40000410000 */
[----:B------:R1:W-:Y:S03]  /*c900*/  MUFU.EX2 R155, R2 ;  /* 0x00000002009b7308 */ /* 0x0003e60000000800 */
[----:B------:R-:W-:Y:S07]  /*c910*/  FMUL.FTZ R38, R68, R154 ;  /* 0x0000009a44267220 */ /* 0x000fee0000410000 */
[-C--:B------:R-:W-:Y:S08]  /*c920*/  HMMA.16816.F32.BF16 R36, R76, R52.reuse, R36 ;  /* 0x000000344c24723c */ /* 0x080ff00000041824 */
[C---:B------:R-:W-:Y:S04]  /*c930*/  HMMA.16816.F32.BF16 R40, R64.reuse, R52, R40 ;  /* 0x000000344028723c */ /* 0x040fe80000041828 */
[--C-:B-1----:R-:W-:Y:S04]  /*c940*/  FFMA.FTZ R2, R60, c[0x0][0x2d0], -R96.reuse ;  /* 0x0000b4003c027a23 */ /* 0x102fe80000010860 */
[-C--:B------:R-:W-:Y:S01]  /*c950*/  HMMA.16816.F32.BF16 R44, R64, R54.reuse, R44 ;  /* 0x00000036402c723c */ /* 0x080fe2000004182c */
[----:B------:R1:W-:Y:S03]  /*c960*/  MUFU.EX2 R154, R2 ;  /* 0x00000002009a7308 */ /* 0x0003e60000000800 */
[C---:B------:R-:W-:Y:S02]  /*c970*/  FMUL.FTZ R52, R69.reuse, R168 ;  /* 0x000000a845347220 */ /* 0x040fe40000410000 */
[----:B------:R-:W-:Y:S02]  /*c980*/  FMUL.FTZ R53, R69, R169 ;  /* 0x000000a945357220 */ /* 0x000fe40000410000 */
[C---:B------:R-:W-:Y:S04]  /*c990*/  HMMA.16816.F32.BF16 R48, R76.reuse, R54, R48 ;  /* 0x000000364c30723c */ /* 0x040fe80000041830 */
[----:B------:R-:W-:Y:S01]  /*c9a0*/  FMUL.FTZ R60, R3, R176 ;  /* 0x000000b0033c7220 */ /* 0x000fe20000410000 */
[----:B------:R2:W-:Y:S02]  /*c9b0*/  MUFU.EX2 R168, R102 ;  /* 0x0000006600a87308 */ /* 0x0005e40000000800 */
[C---:B------:R-:W-:Y:S02]  /*c9c0*/  FMUL.FTZ R54, R68.reuse, R170 ;  /* 0x000000aa44367220 */ /* 0x040fe40000410000 */
[----:B------:R-:W-:Y:S07]  /*c9d0*/  FMUL.FTZ R55, R68, R171 ;  /* 0x000000ab44377220 */ /* 0x000fee0000410000 */
[-C--:B------:R-:W-:Y:S03]  /*c9e0*/  HMMA.16816.F32.BF16 R52, R76, R80.reuse, R52 ;  /* 0x000000504c34723c */ /* 0x080fe60000041834 */
[----:B-1----:R-:W-:Y:S02]  /*c9f0*/  FFMA.FTZ R2, R61, c[0x0][0x2d0], -R96 ;  /* 0x0000b4003d027a23 */ /* 0x002fe40000010860 */
[----:B------:R-:W-:Y:S02]  /*ca00*/  FMUL.FTZ R61, R3, R177 ;  /* 0x000000b1033d7220 */ /* 0x000fe40000410000 */
[----:B------:R1:W3:Y:S01]  /*ca10*/  MUFU.EX2 R123, R2 ;  /* 0x00000002007b7308 */ /* 0x0002e20000000800 */
[C---:B------:R-:W-:Y:S04]  /*ca20*/  HMMA.16816.F32.BF16 R56, R64.reuse, R80, R56 ;  /* 0x000000504038723c */ /* 0x040fe80000041838 */
[--C-:B--2---:R-:W-:Y:S03]  /*ca30*/  FFMA.FTZ R102, R248, c[0x0][0x2d0], -R100.reuse ;  /* 0x0000b400f8667a23 */ /* 0x104fe60000010864 */
[----:B------:R-:W-:Y:S01]  /*ca40*/  F2FP.BF16.PACK_AB R80, R238, R231 ;  /* 0x000000e7ee50723e */ /* 0x000fe200000010ff */
[----:B------:R-:W-:Y:S01]  /*ca50*/  IMAD.MOV.U32 R248, RZ, RZ, R141 ;  /* 0x000000fffff87224 */ /* 0x000fe200078e008d */
[----:B------:R-:W-:Y:S03]  /*ca60*/  F2FP.BF16.PACK_AB R81, R239, R235 ;  /* 0x000000ebef51723e */ /* 0x000fe600000010ff */
[----:B-1----:R-:W-:Y:S02]  /*ca70*/  FFMA.FTZ R2, R62, c[0x0][0x2d0], -R75 ;  /* 0x0000b4003e027a23 */ /* 0x002fe4000001084b */
[----:B------:R-:W-:Y:S02]  /*ca80*/  FMUL.FTZ R62, R0, R178 ;  /* 0x000000b2003e7220 */ /* 0x000fe40000410000 */
[----:B------:R1:W2:Y:S01]  /*ca90*/  MUFU.EX2 R125, R2 ;  /* 0x00000002007d7308 */ /* 0x0002a20000000800 */
[----:B---3--:R-:W-:Y:S02]  /*caa0*/  IMAD.MOV.U32 R223, RZ, RZ, R123 ;  /* 0x000000ffffdf7224 */ /* 0x008fe400078e007b */
[----:B------:R-:W-:Y:S02]  /*cab0*/  FFMA.FTZ R123, R208, c[0x0][0x2d0], -R101 ;  /* 0x0000b400d07b7a23 */ /* 0x000fe40000010865 */
[----:B-1----:R-:W-:Y:S01]  /*cac0*/  FFMA.FTZ R2, R63, c[0x0][0x2d0], -R75 ;  /* 0x0000b4003f027a23 */ /* 0x002fe2000001084b */
[----:B--2---:R-:W-:Y:S01]  /*cad0*/  MOV R245, R125 ;  /* 0x0000007d00f57202 */ /* 0x004fe20000000f00 */
[----:B------:R-:W-:Y:S03]  /*cae0*/  FMUL.FTZ R63, R0, R179 ;  /* 0x000000b3003f7220 */ /* 0x000fe60000410000 */
[----:B------:R1:W-:Y:S01]  /*caf0*/  MUFU.EX2 R128, R2 ;  /* 0x0000000200807308 */ /* 0x0003e20000000800 */
[----:B------:R-:W-:Y:S03]  /*cb00*/  FFMA.FTZ R125, R207, c[0x0][0x2d0], -R100 ;  /* 0x0000b400cf7d7a23 */ /* 0x000fe60000010864 */
        /* <DEDUP_REMOVED lines=14> */
[-C--:B------:R-:W-:Y:S03]  /*cbf0*/  HMMA.16816.F32.BF16 R4, R76, R84.reuse, R4 ;  /* 0x000000544c04723c */ /* 0x080fe60000041804 */
[----:B-1----:R-:W-:Y:S02]  /*cc00*/  FFMA.FTZ R2, R89, c[0x0][0x2d0], -R96 ;  /* 0x0000b40059027a23 */ /* 0x002fe40000010860 */
[----:B------:R-:W1:Y:S03]  /*cc10*/  LDSM.16.MT88.4 R88, [R227+0x900] ;  /* 0x00090000e358783b */ /* 0x000e660000004200 */
[C---:B------:R-:W-:Y:S01]  /*cc20*/  HMMA.16816.F32.BF16 R8, R80.reuse, R84, R8 ;  /* 0x000000545008723c */ /* 0x040fe20000041808 */
[----:B------:R2:W-:Y:S07]  /*cc30*/  MUFU.EX2 R130, R2 ;  /* 0x0000000200827308 */ /* 0x0005ee0000000800 */
[-C--:B------:R-:W-:Y:S08]  /*cc40*/  HMMA.16816.F32.BF16 R12, R80, R86.reuse, R12 ;  /* 0x00000056500c723c */ /* 0x080ff0000004180c */
[C---:B------:R-:W-:Y:S01]  /*cc50*/  HMMA.16816.F32.BF16 R16, R76.reuse, R86, R16 ;  /* 0x000000564c10723c */ /* 0x040fe20000041810 */
[----:B------:R-:W3:Y:S03]  /*cc60*/  LDSM.16.MT88.4 R84, [R226+0x900] ;  /* 0x00090000e254783b */ /* 0x000ee60000004200 */
[--C-:B--2---:R-:W-:Y:S04]  /*cc70*/  FFMA.FTZ R2, R184, c[0x0][0x2d0], -R100.reuse ;  /* 0x0000b400b8027a23 */ /* 0x104fe80000010864 */
[----:B------:R2:W-:Y:S01]  /*cc80*/  MUFU.EX2 R153, R2 ;  /* 0x0000000200997308 */ /* 0x0005e20000000800 */
[-C--:B-1----:R-:W-:Y:S08]  /*cc90*/  HMMA.16816.F32.BF16 R20, R76, R88.reuse, R20 ;  /* 0x000000584c14723c */ /* 0x082ff00000041814 */
[C---:B------:R-:W-:Y:S04]  /*cca0*/  HMMA.16816.F32.BF16 R24, R80.reuse, R88, R24 ;  /* 0x000000585018723c */ /* 0x040fe80000041818 */
[--C-:B--2---:R-:W-:Y:S04]  /*ccb0*/  FFMA.FTZ R2, R185, c[0x0][0x2d0], -R100.reuse ;  /* 0x0000b400b9027a23 */ /* 0x104fe80000010864 */
[-C--:B------:R-:W-:Y:S01]  /*ccc0*/  HMMA.16816.F32.BF16 R28, R80, R90.reuse, R28 ;  /* 0x0000005a501c723c */ /* 0x080fe2000004181c */
[----:B------:R1:W-:Y:S07]  /*ccd0*/  MUFU.EX2 R159, R2 ;  /* 0x00000002009f7308 */ /* 0x0003ee0000000800 */
[C---:B------:R-:W-:Y:S01]  /*cce0*/  HMMA.16816.F32.BF16 R32, R76.reuse, R90, R32 ;  /* 0x0000005a4c20723c */ /* 0x040fe20000041820 */
[----:B------:R-:W2:Y:S07]  /*ccf0*/  LDSM.16.MT88.4 R88, [R224+0x1100] ;  /* 0x00110000e058783b */ /* 0x000eae0000004200 */
[-C--:B------:R-:W-:Y:S08]  /*cd00*/  HMMA.16816.F32.BF16 R36, R76, R92.reuse, R36 ;  /* 0x0000005c4c24723c */ /* 0x080ff00000041824 */
[C---:B------:R-:W-:Y:S04]  /*cd10*/  HMMA.16816.F32.BF16 R40, R80.reuse, R92, R40 ;  /* 0x0000005c5028723c */ /* 0x040fe80000041828 */
[--C-:B-1----:R-:W-:Y:S02]  /*cd20*/  FFMA.FTZ R2, R187, c[0x0][0x2d0], -R101.reuse ;  /* 0x0000b400bb027a23 */ /* 0x102fe40000010865 */
[----:B------:R1:W-:Y:S02]  /*cd30*/  MUFU.EX2 R187, R108 ;  /* 0x0000006c00bb7308 */ /* 0x0003e40000000800 */
[-C--:B------:R-:W-:Y:S08]  /*cd40*/  HMMA.16816.F32.BF16 R44, R80, R94.reuse, R44 ;  /* 0x0000005e502c723c */ /* 0x080ff0000004182c */
[C---:B------:R-:W-:Y:S01]  /*cd50*/  HMMA.16816.F32.BF16 R48, R76.reuse, R94, R48 ;  /* 0x0000005e4c30723c */ /* 0x040fe20000041830 */
[----:B------:R4:W-:Y:S01]  /*cd60*/  MUFU.EX2 R152, R2 ;  /* 0x0000000200987308 */ /* 0x0009e20000000800 */
[----:B------:R-:W-:Y:S06]  /*cd70*/  LDSM.16.MT88.4 R92, [R225+0x1100] ;  /* 0x00110000e15c783b */ /* 0x000fec0000004200 */
[-C--:B---3--:R-:W-:Y:S04]  /*cd80*/  HMMA.16816.F32.BF16 R52, R76, R84.reuse, R52 ;  /* 0x000000544c34723c */ /* 0x088fe80000041834 */
[--C-:B-1----:R-:W-:Y:S04]  /*cd90*/  FFMA.FTZ R108, R212, c[0x0][0x2d0], -R101.reuse ;  /* 0x0000b400d46c7a23 */ /* 0x102fe80000010865 */
[C---:B------:R-:W-:Y:S08]  /*cda0*/  HMMA.16816.F32.BF16 R56, R80.reuse, R84, R56 ;  /* 0x000000545038723c */ /* 0x040ff00000041838 */
[-C--:B------:R-:W-:Y:S04]  /*cdb0*/  HMMA.16816.F32.BF16 R60, R80, R86.reuse, R60 ;  /* 0x00000056503c723c */ /* 0x080fe8000004183c */
[----:B----4-:R-:W-:Y:S03]  /*cdc0*/  FFMA.FTZ R2, R188, c[0x0][0x2d0], -R101 ;  /* 0x0000b400bc027a23 */ /* 0x010fe60000010865 */
[----:B------:R-:W-:Y:S01]  /*cdd0*/  FFMA.FTZ R80, R252, c[0x0][0x2d0], -R100 ;  /* 0x0000b400fc507a23 */ /* 0x000fe20000010864 */
[----:B------:R-:W-:Y:S01]  /*cde0*/  HMMA.16816.F32.BF16 R64, R76, R86, R64 ;  /* 0x000000564c40723c */ /* 0x000fe20000041840 */
[----:B------:R1:W-:Y:S01]  /*cdf0*/  MUFU.EX2 R158, R2 ;  /* 0x00000002009e7308 */ /* 0x0003e20000000800 */
[----:B------:R-:W3:Y:S02]  /*ce00*/  LDSM.16.MT88.4 R84, [R227+0x1100] ;  /* 0x00110000e354783b */ /* 0x000ee40000004200 */
[----:B------:R-:W-:Y:S01]  /*ce10*/  IMAD.MOV.U32 R252, RZ, RZ, R127 ;  /* 0x000000fffffc7224 */ /* 0x000fe200078e007f */
[----:B------:R-:W-:Y:S01]  /*ce20*/  F2FP.BF16.PACK_AB R81, R140, R147 ;  /* 0x000000938c51723e */ /* 0x000fe200000010ff */
[----:B------:R-:W-:Y:S01]  /*ce30*/  FFMA.FTZ R127, R98, c[0x0][0x2d0], -R96 ;  /* 0x0000b400627f7a23 */ /* 0x000fe20000010860 */
[----:B------:R-:W-:Y:S02]  /*ce40*/  F2FP.BF16.PACK_AB R76, R146, R143 ;  /* 0x0000008f924c723e */ /* 0x000fe400000010ff */
[----:B------:R-:W-:Y:S02]  /*ce50*/  F2FP.BF16.PACK_AB R77, R145, R142 ;  /* 0x0000008e914d723e */ /* 0x000fe400000010ff */
[----:B------:R4:W-:Y:S01]  /*ce60*/  MUFU.EX2 R191, R80 ;  /* 0x0000005000bf7308 */ /* 0x0009e20000000800 */
[----:B------:R-:W-:Y:S02]  /*ce70*/  F2FP.BF16.PACK_AB R78, R196, R139 ;  /* 0x0000008bc44e723e */ /* 0x000fe400000010ff */
[----:B------:R-:W-:Y:S01]  /*ce80*/  F2FP.BF16.PACK_AB R82, R200, R252 ;  /* 0x000000fcc852723e */ /* 0x000fe200000010ff */
[--C-:B-1----:R-:W-:Y:S06]  /*ce90*/  FFMA.FTZ R2, R189, c[0x0][0x2d0], -R100.reuse ;  /* 0x0000b400bd027a23 */ /* 0x102fec0000010864 */
[----:B------:R1:W-:Y:S01]  /*cea0*/  MUFU.EX2 R157, R2 ;  /* 0x00000002009d7308 */ /* 0x0003e20000000800 */
[----:B----4-:R-:W-:Y:S01]  /*ceb0*/  F2FP.BF16.PACK_AB R80, R144, R141 ;  /* 0x0000008d9050723e */ /* 0x010fe200000010ff */
[----:B-1----:R-:W-:Y:S08]  /*cec0*/  FFMA.FTZ R2, R195, c[0x0][0x2d0], -R100 ;  /* 0x0000b400c3027a23 */ /* 0x002ff00000010864 */
[----:B------:R1:W4:Y:S02]  /*ced0*/  MUFU.EX2 R133, R2 ;  /* 0x0000000200857308 */ /* 0x0003240000000800 */
[----:B-1----:R-:W-:Y:S08]  /*cee0*/  FFMA.FTZ R2, R214, c[0x0][0x2d0], -R101 ;  /* 0x0000b400d6027a23 */ /* 0x002ff00000010865 */
[----:B------:R1:W-:Y:S02]  /*cef0*/  MUFU.EX2 R163, R2 ;  /* 0x0000000200a37308 */ /* 0x0003e40000000800 */
[--C-:B-1----:R-:W-:Y:S08]  /*cf00*/  FFMA.FTZ R2, R210, c[0x0][0x2d0], -R75.reuse ;  /* 0x0000b400d2027a23 */ /* 0x102ff0000001084b */
[----:B------:R1:W-:Y:S02]  /*cf10*/  MUFU.EX2 R162, R2 ;  /* 0x0000000200a27308 */ /* 0x0003e40000000800 */
[----:B-1----:R-:W-:Y:S08]  /*cf20*/  FFMA.FTZ R2, R218, c[0x0][0x2d0], -R75 ;  /* 0x0000b400da027a23 */ /* 0x002ff0000001084b */
[----:B------:R1:W-:Y:S02]  /*cf30*/  MUFU.EX2 R218, R2 ;  /* 0x0000000200da7308 */ /* 0x0003e40000000800 */
[----:B-1----:R-:W-:Y:S01]  /*cf40*/  FFMA.FTZ R2, R222, c[0x0][0x2d0], -R96 ;  /* 0x0000b400de027a23 */ /* 0x002fe20000010860 */
[----:B----4-:R-:W-:Y:S01]  /*cf50*/  MOV R222, R133 ;  /* 0x0000008500de7202 */ /* 0x010fe20000000f00 */
[----:B------:R-:W-:Y:S06]  /*cf60*/  IMAD.MOV.U32 R133, RZ, RZ, R106 ;  /* 0x000000ffff857224 */ /* 0x000fec00078e006a */
[----:B------:R1:W-:Y:S01]  /*cf70*/  MUFU.EX2 R161, R2 ;  /* 0x0000000200a17308 */ /* 0x0003e20000000800 */
[----:B------:R-:W-:Y:S01]  /*cf80*/  FFMA.FTZ R106, R247, c[0x0][0x2d0], -R100 ;  /* 0x0000b400f76a7a23 */ /* 0x000fe20000010864 */
[----:B------:R-:W-:Y:S01]  /*cf90*/  MOV R247, R142 ;  /* 0x0000008e00f77202 */ /* 0x000fe20000000f00 */
[----:B-1----:R-:W-:Y:S02]  /*cfa0*/  FFMA.FTZ R2, R243, c[0x0][0x2d0], -R96 ;  /* 0x0000b400f3027a23 */ /* 0x002fe40000010860 */
[----:B------:R-:W-:Y:S05]  /*cfb0*/  IMAD.MOV.U32 R243, RZ, RZ, R130 ;  /* 0x000000fffff37224 */ /* 0x000fea00078e0082 */
[----:B------:R1:W-:Y:S01]  /*cfc0*/  MUFU.EX2 R214, R2 ;  /* 0x0000000200d67308 */ /* 0x0003e20000000800 */
[----:B------:R-:W-:Y:S02]  /*cfd0*/  FFMA.FTZ R130, R203, c[0x0][0x2d0], -R101 ;  /* 0x0000b400cb827a23 */ /* 0x000fe40000010865 */
[--C-:B-1----:R-:W-:Y:S07]  /*cfe0*/  FFMA.FTZ R2, R209, c[0x0][0x2d0], -R75.reuse ;  /* 0x0000b400d1027a23 */ /* 0x102fee000001084b */
[----:B------:R1:W-:Y:S02]  /*cff0*/  MUFU.EX2 R209, R2 ;  /* 0x0000000200d17308 */ /* 0x0003e40000000800 */
[--C-:B-1----:R-:W-:Y:S01]  /*d000*/  FFMA.FTZ R2, R213, c[0x0][0x2d0], -R75.reuse ;  /* 0x0000b400d5027a23 */ /* 0x102fe2000001084b */
[----:B------:R-:W-:Y:S01]  /*d010*/  MOV R213, R128 ;  /* 0x0000008000d57202 */ /* 0x000fe20000000f00 */
[----:B------:R-:W-:Y:S06]  /*d020*/  FFMA.FTZ R75, R193, c[0x0][0x2d0], -R75 ;  /* 0x0000b400c14b7a23 */ /* 0x000fec000001084b */
[----:B------:R1:W-:Y:S01]  /*d030*/  MUFU.EX2 R210, R2 ;  /* 0x0000000200d27308 */ /* 0x0003e20000000800 */
[----:B------:R-:W-:Y:S02]  /*d040*/  IMAD.MOV.U32 R193, RZ, RZ, R134 ;  /* 0x000000ffffc17224 */ /* 0x000fe400078e0086 */
[----:B------:R-:W-:Y:S02]  /*d050*/  IMAD.MOV.U32 R134, RZ, RZ, R111 ;  /* 0x000000ffff867224 */ /* 0x000fe400078e006f */
[----:B------:R-:W-:Y:S01]  /*d060*/  FFMA.FTZ R111, R186, c[0x0][0x2d0], -R96 ;  /* 0x0000b400ba6f7a23 */ /* 0x000fe20000010860 */
[----:B------:R-:W-:Y:S01]  /*d070*/  F2FP.BF16.PACK_AB R83, R201, R193 ;  /* 0x000000c1c953723e */ /* 0x000fe200000010ff */
[----:B------:R-:W-:Y:S03]  /*d080*/  FFMA.FTZ R128, R204, c[0x0][0x2d0], -R100 ;  /* 0x0000b400cc807a23 */ /* 0x000fe60000010864 */
[----:B------:R-:W-:Y:S10]  /*d090*/  MUFU.EX2 R184, R111 ;  /* 0x0000006f00b87308 */ /* 0x000ff40000000800 */
[----:B------:R-:W-:Y:S01]  /*d0a0*/  MUFU.EX2 R111, R121 ;  /* 0x00000079006f7308 */ /* 0x000fe20000000800 */
[----:B-1----:R-:W-:Y:S02]  /*d0b0*/  FFMA.FTZ R2, R221, c[0x0][0x2d0], -R96 ;  /* 0x0000b400dd027a23 */ /* 0x002fe40000010860 */
[----:B------:R-:W-:Y:S02]  /*d0c0*/  IMAD.MOV.U32 R221, RZ, RZ, R126 ;  /* 0x000000ffffdd7224 */ /* 0x000fe400078e007e */
[--C-:B------:R-:W-:Y:S05]  /*d0d0*/  FFMA.FTZ R126, R206, c[0x0][0x2d0], -R101.reuse ;  /* 0x0000b400ce7e7a23 */ /* 0x100fea0000010865 */
[----:B------:R1:W-:Y:S10]  /*d0e0*/  MUFU.EX2 R199, R2 ;  /* 0x0000000200c77308 */ /* 0x0003f40000000800 */
[----:B------:R-:W-:Y:S10]  /*d0f0*/  MUFU.EX2 R186, R109 ;  /* 0x0000006d00ba7308 */ /* 0x000ff40000000800 */
[----:B------:R-:W-:Y:S01]  /*d100*/  MUFU.EX2 R109, R122 ;  /* 0x0000007a006d7308 */ /* 0x000fe20000000800 */
[--C-:B-1----:R-:W-:Y:S02]  /*d110*/  FFMA.FTZ R2, R103, c[0x0][0x2d0], -R96.reuse ;  /* 0x0000b40067027a23 */ /* 0x102fe40000010860 */
[----:B------:R-:W-:Y:S02]  /*d120*/  FFMA.FTZ R103, R197, c[0x0][0x2d0], -R96 ;  /* 0x0000b400c5677a23 */ /* 0x000fe40000010860 */
[----:B------:R-:W-:Y:S05]  /*d130*/  IMAD.MOV.U32 R197, RZ, RZ, R110 ;  /* 0x000000ffffc57224 */ /* 0x000fea00078e006e */
[----:B------:R1:W-:Y:S01]  /*d140*/  MUFU.EX2 R195, R2 ;  /* 0x0000000200c37308 */ /* 0x0003e20000000800 */
[----:B------:R-:W-:Y:S01]  /*d150*/  FFMA.FTZ R110, R190, c[0x0][0x2d0], -R96 ;  /* 0x0000b400be6e7a23 */ /* 0x000fe20000010860 */
[----:B------:R-:W-:Y:S07]  /*d160*/  F2FP.BF16.PACK_AB R79, R198, R197 ;  /* 0x000000c5c64f723e */ /* 0x000fee00000010ff */
[-C--:B--2---:R-:W-:Y:S01]  /*d170*/  HMMA.16816.F32.BF16 R4, R76, R88.reuse, R4 ;  /* 0x000000584c04723c */ /* 0x084fe20000041804 */
[----:B------:R2:W-:Y:S07]  /*d180*/  MUFU.EX2 R174, R103 ;  /* 0x0000006700ae7308 */ /* 0x0005ee0000000800 */
[C---:B------:R-:W-:Y:S03]  /*d190*/  HMMA.16816.F32.BF16 R8, R80.reuse, R88, R8 ;  /* 0x000000585008723c */ /* 0x040fe60000041808 */
[----:B------:R-:W-:Y:S01]  /*d1a0*/  MUFU.EX2 R185, R110 ;  /* 0x0000006e00b97308 */ /* 0x000fe20000000800 */
[----:B-1----:R-:W-:Y:S04]  /*d1b0*/  FFMA.FTZ R2, R132, c[0x0][0x2d0], -R100 ;  /* 0x0000b40084027a23 */ /* 0x002fe80000010864 */
[-C--:B------:R-:W-:Y:S04]  /*d1c0*/  HMMA.16816.F32.BF16 R12, R80, R90.reuse, R12 ;  /* 0x0000005a500c723c */ /* 0x080fe8000004180c */
[----:B------:R-:W-:Y:S01]  /*d1d0*/  FFMA.FTZ R132, R115, c[0x0][0x2d0], -R96 ;  /* 0x0000b40073847a23 */ /* 0x000fe20000010860 */
[----:B------:R1:W-:Y:S01]  /*d1e0*/  MUFU.EX2 R160, R2 ;  /* 0x0000000200a07308 */ /* 0x0003e20000000800 */
[----:B------:R-:W4:Y:S01]  /*d1f0*/  LDSM.16.MT88.4 R96, [R226+0x1100] ;  /* 0x00110000e260783b */ /* 0x000f220000004200 */
[--C-:B------:R-:W-:Y:S01]  /*d200*/  FFMA.FTZ R88, R148, c[0x0][0x2d0], -R100.reuse ;  /* 0x0000b40094587a23 */ /* 0x100fe20000010864 */
[C---:B------:R-:W-:Y:S04]  /*d210*/  HMMA.16816.F32.BF16 R16, R76.reuse, R90, R16 ;  /* 0x0000005a4c10723c */ /* 0x040fe80000041810 */
[----:B------:R-:W-:Y:S01]  /*d220*/  MOV R148, R116 ;  /* 0x0000007400947202 */ /* 0x000fe20000000f00 */
[--C-:B--2---:R-:W-:Y:S02]  /*d230*/  FFMA.FTZ R103, R242, c[0x0][0x2d0], -R101.reuse ;  /* 0x0000b400f2677a23 */ /* 0x104fe40000010865 */
[----:B------:R2:W-:Y:S01]  /*d240*/  MUFU.EX2 R189, R88 ;  /* 0x0000005800bd7308 */ /* 0x0005e20000000800 */
[-C--:B---3--:R-:W-:Y:S08]  /*d250*/  HMMA.16816.F32.BF16 R20, R76, R84.reuse, R20 ;  /* 0x000000544c14723c */ /* 0x088ff00000041814 */
[C---:B------:R-:W-:Y:S01]  /*d260*/  HMMA.16816.F32.BF16 R24, R80.reuse, R84, R24 ;  /* 0x000000545018723c */ /* 0x040fe20000041818 */
[----:B------:R-:W-:Y:S03]  /*d270*/  MUFU.EX2 R116, R104 ;  /* 0x0000006800747308 */ /* 0x000fe60000000800 */
[--C-:B-1----:R-:W-:Y:S04]  /*d280*/  FFMA.FTZ R2, R150, c[0x0][0x2d0], -R101.reuse ;  /* 0x0000b40096027a23 */ /* 0x102fe80000010865 */
[-C--:B------:R-:W-:Y:S03]  /*d290*/  HMMA.16816.F32.BF16 R28, R80, R86.reuse, R28 ;  /* 0x00000056501c723c */ /* 0x080fe6000004181c */
[----:B------:R1:W-:Y:S01]  /*d2a0*/  MUFU.EX2 R190, R2 ;  /* 0x0000000200be7308 */ /* 0x0003e20000000800 */
[----:B--2---:R-:W-:Y:S04]  /*d2b0*/  LDSM.16.MT88.4 R88, [R227+0x1900] ;  /* 0x00190000e358783b */ /* 0x004fe80000004200 */
[C---:B------:R-:W-:Y:S05]  /*d2c0*/  HMMA.16816.F32.BF16 R32, R76.reuse, R86, R32 ;  /* 0x000000564c20723c */ /* 0x040fea0000041820 */
[----:B------:R-:W-:Y:S01]  /*d2d0*/  MUFU.EX2 R104, R132 ;  /* 0x0000008400687308 */ /* 0x000fe20000000800 */
[----:B------:R-:W2:Y:S02]  /*d2e0*/  LDSM.16.MT88.4 R84, [R224+0x1900] ;  /* 0x00190000e054783b */ /* 0x000ea40000004200 */
[-C--:B------:R-:W-:Y:S07]  /*d2f0*/  HMMA.16816.F32.BF16 R36, R76, R92.reuse, R36 ;  /* 0x0000005c4c24723c */ /* 0x080fee0000041824 */
[----:B------:R-:W3:Y:S01]  /*d300*/  MUFU.EX2 R110, R124 ;  /* 0x0000007c006e7308 */ /* 0x000ee20000000800 */
[C---:B------:R-:W-:Y:S04]  /*d310*/  HMMA.16816.F32.BF16 R40, R80.reuse, R92, R40 ;  /* 0x0000005c5028723c */ /* 0x040fe80000041828 */
[--C-:B-1----:R-:W-:Y:S04]  /*d320*/  FFMA.FTZ R2, R149, c[0x0][0x2d0], -R101.reuse ;  /* 0x0000b40095027a23 */ /* 0x102fe80000010865 */
[-C--:B------:R-:W-:Y:S01]  /*d330*/  HMMA.16816.F32.BF16 R44, R80, R94.reuse, R44 ;  /* 0x0000005e502c723c */ /* 0x080fe2000004182c */
[----:B------:R1:W1:Y:S07]  /*d340*/  MUFU.EX2 R188, R2 ;  /* 0x0000000200bc7308 */ /* 0x00026e0000000800 */
[C---:B------:R-:W-:Y:S01]  /*d350*/  HMMA.16816.F32.BF16 R48, R76.reuse, R94, R48 ;  /* 0x0000005e4c30723c */ /* 0x040fe20000041830 */
[----:B------:R-:W2:Y:S03]  /*d360*/  LDSM.16.MT88.4 R92, [R225+0x1900] ;  /* 0x00190000e15c783b */ /* 0x000ea60000004200 */
[----:B---3--:R-:W-:Y:S04]  /*d370*/  F2FP.BF16.PACK_AB R180, R110, R111 ;  /* 0x0000006f6eb4723e */ /* 0x008fe800000010ff */
[-C--:B----4-:R-:W-:Y:S08]  /*d380*/  HMMA.16816.F32.BF16 R52, R76, R96.reuse, R52 ;  /* 0x000000604c34723c */ /* 0x090ff00000041834 */
[C---:B------:R-:W-:Y:S04]  /*d390*/  HMMA.16816.F32.BF16 R56, R80.reuse, R96, R56 ;  /* 0x000000605038723c */ /* 0x040fe80000041838 */
[--C-:B-1----:R-:W-:Y:S02]  /*d3a0*/  FFMA.FTZ R2, R135, c[0x0][0x2d0], -R100.reuse ;  /* 0x0000b40087027a23 */ /* 0x102fe40000010864 */
[----:B------:R-:W3:Y:S02]  /*d3b0*/  LDL.LU R135, [R1+0x40] ;  /* 0x0000400001877983 */ /* 0x000ee40000300800 */
[-C--:B------:R-:W-:Y:S01]  /*d3c0*/  HMMA.16816.F32.BF16 R60, R80, R98.reuse, R60 ;  /* 0x00000062503c723c */ /* 0x080fe2000004183c */
[----:B------:R1:W4:Y:S06]  /*d3d0*/  MUFU.EX2 R171, R2 ;  /* 0x0000000200ab7308 */ /* 0x00032c0000000800 */
[----:B------:R-:W-:Y:S01]  /*d3e0*/  F2FP.BF16.PACK_AB R80, R159, R153 ;  /* 0x000000999f50723e */ /* 0x000fe200000010ff */
[----:B------:R-:W-:Y:S01]  /*d3f0*/  HMMA.16816.F32.BF16 R64, R76, R98, R64 ;  /* 0x000000624c40723c */ /* 0x000fe20000041840 */
[----:B------:R-:W4:Y:S03]  /*d400*/  LDSM.16.MT88.4 R96, [R226+0x1900] ;  /* 0x00190000e260783b */ /* 0x000f260000004200 */
[----:B------:R-:W-:Y:S02]  /*d410*/  F2FP.BF16.PACK_AB R81, R158, R152 ;  /* 0x000000989e51723e */ /* 0x000fe400000010ff */
[----:B------:R-:W-:Y:S02]  /*d420*/  F2FP.BF16.PACK_AB R82, R222, R157 ;  /* 0x0000009dde52723e */ /* 0x000fe400000010ff */
[----:B------:R-:W-:Y:S04]  /*d430*/  F2FP.BF16.PACK_AB R76, R155, R219 ;  /* 0x000000db9b4c723e */ /* 0x000fe800000010ff */
[----:B------:R-:W-:Y:S02]  /*d440*/  F2FP.BF16.PACK_AB R77, R223, R154 ;  /* 0x0000009adf4d723e */ /* 0x000fe400000010ff */
[----:B------:R-:W-:Y:S02]  /*d450*/  F2FP.BF16.PACK_AB R78, R213, R245 ;  /* 0x000000f5d54e723e */ /* 0x000fe400000010ff */
[----:B------:R-:W-:Y:S01]  /*d460*/  F2FP.BF16.PACK_AB R79, R243, R221 ;  /* 0x000000ddf34f723e */ /* 0x000fe200000010ff */
[--C-:B-1----:R-:W-:Y:S01]  /*d470*/  FFMA.FTZ R2, R134, c[0x0][0x2d0], -R101.reuse ;  /* 0x0000b40086027a23 */ /* 0x102fe20000010865 */
[----:B------:R-:W-:Y:S01]  /*d480*/  F2FP.BF16.PACK_AB R83, R163, R156 ;  /* 0x0000009ca353723e */ /* 0x000fe200000010ff */
[----:B------:R-:W3:Y:S02]  /*d490*/  LDL.LU R134, [R1+0x48] ;  /* 0x0000480001867983 */ /* 0x000ee40000300800 */
[----:B------:R1:W-:Y:S02]  /*d4a0*/  MUFU.EX2 R170, R2 ;  /* 0x0000000200aa7308 */ /* 0x0003e40000000800 */
[-C--:B--2---:R-:W-:Y:S01]  /*d4b0*/  HMMA.16816.F32.BF16 R4, R76, R84.reuse, R4 ;  /* 0x000000544c04723c */ /* 0x084fe20000041804 */
[----:B------:R-:W2:Y:S04]  /*d4c0*/  LDL.LU R115, [R1+0x3c] ;  /* 0x00003c0001737983 */ /* 0x000ea80000300800 */
[----:B------:R-:W2:Y:S03]  /*d4d0*/  LDL.LU R114, [R1+0x44] ;  /* 0x0000440001727983 */ /* 0x000ea60000300800 */
[C---:B------:R-:W-:Y:S08]  /*d4e0*/  HMMA.16816.F32.BF16 R8, R80.reuse, R84, R8 ;  /* 0x000000545008723c */ /* 0x040ff00000041808 */
[-C--:B------:R-:W-:Y:S04]  /*d4f0*/  HMMA.16816.F32.BF16 R12, R80, R86.reuse, R12 ;  /* 0x00000056500c723c */ /* 0x080fe8000004180c */
[----:B-1----:R-:W-:Y:S04]  /*d500*/  FFMA.FTZ R2, R194, c[0x0][0x2d0], -R101 ;  /* 0x0000b400c2027a23 */ /* 0x002fe80000010865 */
[C---:B------:R-:W-:Y:S01]  /*d510*/  HMMA.16816.F32.BF16 R16, R76.reuse, R86, R16 ;  /* 0x000000564c10723c */ /* 0x040fe20000041810 */
[----:B------:R-:W1:Y:S01]  /*d520*/  LDSM.16.MT88.4 R84, [R224+0x2100] ;  /* 0x00210000e054783b */ /* 0x000e620000004200 */
[----:B------:R4:W1:Y:S02]  /*d530*/  MUFU.EX2 R169, R2 ;  /* 0x0000000200a97308 */ /* 0x0008640000000800 */
[----:B------:R-:W-:Y:S02]  /*d540*/  IMAD.MOV.U32 R194, RZ, RZ, R139 ;  /* 0x000000ffffc27224 */ /* 0x000fe400078e008b */
[----:B------:R-:W-:Y:S02]  /*d550*/  FFMA.FTZ R101, R74, c[0x0][0x2d0], -R101 ;  /* 0x0000b4004a657a23 */ /* 0x000fe40000010865 */
[-C--:B------:R-:W-:Y:S04]  /*d560*/  HMMA.16816.F32.BF16 R20, R76, R88.reuse, R20 ;  /* 0x000000584c14723c */ /* 0x080fe80000041814 */
[----:B------:R-:W-:Y:S04]  /*d570*/  MUFU.EX2 R101, R101 ;  /* 0x0000006500657308 */ /* 0x000fe80000000800 */
[C---:B------:R-:W-:Y:S08]  /*d580*/  HMMA.16816.F32.BF16 R24, R80.reuse, R88, R24 ;  /* 0x000000585018723c */ /* 0x040ff00000041818 */
[-C--:B------:R-:W-:Y:S04]  /*d590*/  HMMA.16816.F32.BF16 R28, R80, R90.reuse, R28 ;  /* 0x0000005a501c723c */ /* 0x080fe8000004181c */
[--C-:B----4-:R-:W-:Y:S01]  /*d5a0*/  FFMA.FTZ R2, R249, c[0x0][0x2d0], -R100.reuse ;  /* 0x0000b400f9027a23 */ /* 0x110fe20000010864 */
[----:B------:R-:W-:Y:S01]  /*d5b0*/  MOV R249, R140 ;  /* 0x0000008c00f97202 */ /* 0x000fe20000000f00 */
[----:B------:R-:W-:Y:S02]  /*d5c0*/  FFMA.FTZ R100, R202, c[0x0][0x2d0], -R100 ;  /* 0x0000b400ca647a23 */ /* 0x000fe40000010864 */
[C---:B------:R-:W-:Y:S01]  /*d5d0*/  HMMA.16816.F32.BF16 R32, R76.reuse, R90, R32 ;  /* 0x0000005a4c20723c */ /* 0x040fe20000041820 */
[----:B------:R-:W-:Y:S01]  /*d5e0*/  MUFU.EX2 R172, R2 ;  /* 0x0000000200ac7308 */ /* 0x000fe20000000800 */
[----:B------:R-:W4:Y:S06]  /*d5f0*/  LDSM.16.MT88.4 R88, [R227+0x2100] ;  /* 0x00210000e358783b */ /* 0x000f2c0000004200 */
[-C--:B------:R-:W-:Y:S03]  /*d600*/  HMMA.16816.F32.BF16 R36, R76, R92.reuse, R36 ;  /* 0x0000005c4c24723c */ /* 0x080fe60000041824 */
[----:B------:R-:W-:Y:S05]  /*d610*/  MUFU.EX2 R100, R100 ;  /* 0x0000006400647308 */ /* 0x000fea0000000800 */
        /* <DEDUP_REMOVED lines=15> */
[----:B------:R-:W-:Y:S02]  /*d710*/  F2FP.BF16.PACK_AB R79, R195, R199 ;  /* 0x000000c7c34f723e */ /* 0x000fe400000010ff */
[----:B-1----:R-:W-:Y:S05]  /*d720*/  F2FP.BF16.PACK_AB R83, R169, R170 ;  /* 0x000000aaa953723e */ /* 0x002fea00000010ff */
[-C--:B------:R-:W-:Y:S08]  /*d730*/  HMMA.16816.F32.BF16 R4, R76, R84.reuse, R4 ;  /* 0x000000544c04723c */ /* 0x080ff00000041804 */
[C---:B------:R-:W-:Y:S08]  /*d740*/  HMMA.16816.F32.BF16 R8, R80.reuse, R84, R8 ;  /* 0x000000545008723c */ /* 0x040ff00000041808 */
[-C--:B------:R-:W-:Y:S08]  /*d750*/  HMMA.16816.F32.BF16 R12, R80, R86.reuse, R12 ;  /* 0x00000056500c723c */ /* 0x080ff0000004180c */
[C---:B------:R-:W-:Y:S01]  /*d760*/  HMMA.16816.F32.BF16 R16, R76.reuse, R86, R16 ;  /* 0x000000564c10723c */ /* 0x040fe20000041810 */
[----:B------:R-:W1:Y:S07]  /*d770*/  LDSM.16.MT88.4 R84, [R224+0x2900] ;  /* 0x00290000e054783b */ /* 0x000e6e0000004200 */
[-C--:B----4-:R-:W-:Y:S08]  /*d780*/  HMMA.16816.F32.BF16 R20, R76, R88.reuse, R20 ;  /* 0x000000584c14723c */ /* 0x090ff00000041814 */
[C---:B------:R-:W-:Y:S08]  /*d790*/  HMMA.16816.F32.BF16 R24, R80.reuse, R88, R24 ;  /* 0x000000585018723c */ /* 0x040ff00000041818 */
[-C--:B------:R-:W-:Y:S08]  /*d7a0*/  HMMA.16816.F32.BF16 R28, R80, R90.reuse, R28 ;  /* 0x0000005a501c723c */ /* 0x080ff0000004181c */
[C---:B------:R-:W-:Y:S01]  /*d7b0*/  HMMA.16816.F32.BF16 R32, R76.reuse, R90, R32 ;  /* 0x0000005a4c20723c */ /* 0x040fe20000041820 */
[----:B------:R-:W4:Y:S07]  /*d7c0*/  LDSM.16.MT88.4 R88, [R227+0x2900] ;  /* 0x00290000e358783b */ /* 0x000f2e0000004200 */
[-C--:B------:R-:W-:Y:S08]  /*d7d0*/  HMMA.16816.F32.BF16 R36, R76, R92.reuse, R36 ;  /* 0x0000005c4c24723c */ /* 0x080ff00000041824 */
[C---:B------:R-:W-:Y:S08]  /*d7e0*/  HMMA.16816.F32.BF16 R40, R80.reuse, R92, R40 ;  /* 0x0000005c5028723c */ /* 0x040ff00000041828 */
[-C--:B------:R-:W-:Y:S08]  /*d7f0*/  HMMA.16816.F32.BF16 R44, R80, R94.reuse, R44 ;  /* 0x0000005e502c723c */ /* 0x080ff0000004182c */
[C---:B------:R-:W-:Y:S01]  /*d800*/  HMMA.16816.F32.BF16 R48, R76.reuse, R94, R48 ;  /* 0x0000005e4c30723c */ /* 0x040fe20000041830 */
[----:B------:R-:W1:Y:S07]  /*d810*/  LDSM.16.MT88.4 R92, [R225+0x2900] ;  /* 0x00290000e15c783b */ /* 0x000e6e0000004200 */
[-C--:B------:R-:W-:Y:S08]  /*d820*/  HMMA.16816.F32.BF16 R52, R76, R96.reuse, R52 ;  /* 0x000000604c34723c */ /* 0x080ff00000041834 */
[C---:B------:R-:W-:Y:S08]  /*d830*/  HMMA.16816.F32.BF16 R56, R80.reuse, R96, R56 ;  /* 0x000000605038723c */ /* 0x040ff00000041838 */
[-C--:B------:R-:W-:Y:S08]  /*d840*/  HMMA.16816.F32.BF16 R60, R80, R98.reuse, R60 ;  /* 0x00000062503c723c */ /* 0x080ff0000004183c */
[----:B------:R-:W-:Y:S01]  /*d850*/  HMMA.16816.F32.BF16 R64, R76, R98, R64 ;  /* 0x000000624c40723c */ /* 0x000fe20000041840 */
[----:B------:R-:W2:Y:S03]  /*d860*/  LDSM.16.MT88.4 R96, [R226+0x2900] ;  /* 0x00290000e260783b */ /* 0x000ea60000004200 */
[----:B---3--:R-:W-:Y:S02]  /*d870*/  FFMA.FTZ R69, R69, R135, R220 ;  /* 0x0000008745457223 */ /* 0x008fe400000100dc */
[----:B------:R-:W-:Y:S01]  /*d880*/  IMAD.MOV.U32 R135, RZ, RZ, R117 ;  /* 0x000000ffff877224 */ /* 0x000fe200078e0075 */
[----:B------:R-:W-:Y:S01]  /*d890*/  F2FP.BF16.PACK_AB R76, R175, R168 ;  /* 0x000000a8af4c723e */ /* 0x000fe200000010ff */
[----:B------:R-:W-:Y:S01]  /*d8a0*/  FADD.FTZ R69, R246, R69 ;  /* 0x00000045f6457221 */ /* 0x000fe20000010000 */
[----:B------:R-:W3:Y:S03]  /*d8b0*/  MUFU.EX2 R117, R103 ;  /* 0x0000006700757308 */ /* 0x000ee60000000800 */
[----:B------:R-:W-:Y:S02]  /*d8c0*/  F2FP.BF16.PACK_AB R77, R173, R174 ;  /* 0x000000aead4d723e */ /* 0x000fe400000010ff */
[----:B------:R-:W-:Y:S02]  /*d8d0*/  F2FP.BF16.PACK_AB R78, R186, R187 ;  /* 0x000000bbba4e723e */ /* 0x000fe400000010ff */
[----:B------:R-:W-:Y:S03]  /*d8e0*/  F2FP.BF16.PACK_AB R79, R184, R185 ;  /* 0x000000b9b84f723e */ /* 0x000fe600000010ff */
[----:B------:R-:W-:Y:S04]  /*d8f0*/  MUFU.EX2 R103, R120 ;  /* 0x0000007800677308 */ /* 0x000fe80000000800 */
[-C--:B-1----:R-:W-:Y:S03]  /*d900*/  HMMA.16816.F32.BF16 R4, R76, R84.reuse, R4 ;  /* 0x000000544c04723c */ /* 0x082fe60000041804 */
[----:B------:R-:W-:Y:S01]  /*d910*/  FFMA.FTZ R68, R68, R134, R192 ;  /* 0x0000008644447223 */ /* 0x000fe200000100c0 */
[----:B------:R-:W-:Y:S01]  /*d920*/  MOV R134, R118 ;  /* 0x0000007600867202 */ /* 0x000fe20000000f00 */
[----:B--2---:R-:W-:Y:S01]  /*d930*/  FFMA.FTZ R74, R3, R115, R113 ;  /* 0x00000073034a7223 */ /* 0x004fe20000010071 */
[----:B------:R-:W1:Y:S01]  /*d940*/  MUFU.EX2 R118, R102 ;  /* 0x0000006600767308 */ /* 0x000e620000000800 */
[----:B------:R-:W-:Y:S01]  /*d950*/  FADD.FTZ R3, R205, R68 ;  /* 0x00000044cd037221 */ /* 0x000fe20000010000 */
[----:B---3--:R-:W-:Y:S01]  /*d960*/  F2FP.BF16.PACK_AB R81, R116, R117 ;  /* 0x000000757451723e */ /* 0x008fe200000010ff */
[----:B------:R-:W-:Y:S03]  /*d970*/  FADD.FTZ R68, R135, R69 ;  /* 0x0000004587447221 */ /* 0x000fe60000010000 */
[----:B------:R-:W-:Y:S02]  /*d980*/  FADD.FTZ R2, R148, R74 ;  /* 0x0000004a94027221 */ /* 0x000fe40000010000 */
[----:B------:R-:W-:Y:S01]  /*d990*/  FADD.FTZ R3, R134, R3 ;  /* 0x0000000386037221 */ /* 0x000fe20000010000 */
[----:B------:R-:W-:Y:S01]  /*d9a0*/  LDSM.16.MT88.4 R148, [R227+0x3100] ;  /* 0x00310000e394783b */ /* 0x000fe20000004200 */
[----:B------:R-:W-:Y:S01]  /*d9b0*/  FADD.FTZ R68, R73, R68 ;  /* 0x0000004449447221 */ /* 0x000fe20000010000 */
[----:B------:R-:W-:Y:S01]  /*d9c0*/  MUFU.EX2 R115, R106 ;  /* 0x0000006a00737308 */ /* 0x000fe20000000800 */
[----:B------:R-:W-:Y:S02]  /*d9d0*/  FFMA.FTZ R0, R0, R114, R112 ;  /* 0x0000007200007223 */ /* 0x000fe40000010070 */
[----:B------:R-:W-:Y:S02]  /*d9e0*/  FADD.FTZ R2, R133, R2 ;  /* 0x0000000285027221 */ /* 0x000fe40000010000 */
[----:B------:R-:W-:Y:S01]  /*d9f0*/  FADD.FTZ R3, R244, R3 ;  /* 0x00000003f4037221 */ /* 0x000fe20000010000 */
[----:B------:R-:W2:Y:S01]  /*da00*/  LDL.LU R73, [R1+0xa8] ;  /* 0x0000a80001497983 */ /* 0x000ea20000300800 */
[----:B------:R-:W-:Y:S02]  /*da10*/  FADD.FTZ R0, R250, R0 ;  /* 0x00000000fa007221 */ /* 0x000fe40000010000 */
[----:B------:R-:W-:Y:S01]  /*da20*/  FADD.FTZ R2, R216, R2 ;  /* 0x00000002d8027221 */ /* 0x000fe20000010000 */
[----:B------:R3:W-:Y:S01]  /*da30*/  MUFU.EX2 R106, R75 ;  /* 0x0000004b006a7308 */ /* 0x0007e20000000800 */
[----:B------:R-:W2:Y:S01]  /*da40*/  LDL.LU R244, [R1+0xa4] ;  /* 0x0000a40001f47983 */ /* 0x000ea20000300800 */
[----:B------:R-:W-:Y:S02]  /*da50*/  FADD.FTZ R0, R251, R0 ;  /* 0x00000000fb007221 */ /* 0x000fe40000010000 */
[----:B------:R-:W-:Y:S01]  /*da60*/  FADD.FTZ R68, R232, R68 ;  /* 0x00000044e8447221 */ /* 0x000fe20000010000 */
[----:B------:R-:W2:Y:S01]  /*da70*/  LDL.LU R216, [R1+0xa0] ;  /* 0x0000a00001d87983 */ /* 0x000ea20000300800 */
[----:B------:R-:W-:Y:S01]  /*da80*/  FADD.FTZ R0, R228, R0 ;  /* 0x00000000e4007221 */ /* 0x000fe20000010000 */
[----:B-1----:R-:W-:Y:S01]  /*da90*/  F2FP.BF16.PACK_AB R80, R118, R172 ;  /* 0x000000ac7650723e */ /* 0x002fe200000010ff */
[----:B------:R-:W-:Y:S01]  /*daa0*/  FADD.FTZ R3, R229, R3 ;  /* 0x00000003e5037221 */ /* 0x000fe20000010000 */
[----:B------:R1:W5:Y:S01]  /*dab0*/  LDL.LU R228, [R1+0x9c] ;  /* 0x00009c0001e47983 */ /* 0x0003620000300800 */
[----:B------:R-:W-:Y:S01]  /*dac0*/  FADD.FTZ R69, R231, R2 ;  /* 0x00000002e7457221 */ /* 0x000fe20000010000 */
[----:B------:R-:W1:Y:S01]  /*dad0*/  MUFU.EX2 R114, R107 ;  /* 0x0000006b00727308 */ /* 0x000e620000000800 */
        /* <DEDUP_REMOVED lines=8> */
[----:B------:R-:W-:Y:S01]  /*db60*/  MUFU.EX2 R113, R105 ;  /* 0x0000006900717308 */ /* 0x000fe20000000800 */
[----:B---3--:R-:W-:Y:S02]  /*db70*/  FADD.FTZ R75, R235, R0 ;  /* 0x00000000eb4b7221 */ /* 0x008fe40000010000 */
[----:B------:R-:W3:Y:S01]  /*db80*/  LDSM.16.MT88.4 R132, [R224+0x3100] ;  /* 0x00310000e084783b */ /* 0x000ee20000004200 */
[----:B------:R-:W-:Y:S02]  /*db90*/  FADD.FTZ R0, R237, R3 ;  /* 0x00000003ed007221 */ /* 0x000fe40000010000 */
[----:B------:R-:W-:Y:S02]  /*dba0*/  FADD.FTZ R3, R239, R75 ;  /* 0x0000004bef037221 */ /* 0x000fe40000010000 */
[----:B------:R-:W-:Y:S02]  /*dbb0*/  FADD.FTZ R0, R233, R0 ;  /* 0x00000000e9007221 */ /* 0x000fe40000010000 */
[----:B------:R-:W4:Y:S01]  /*dbc0*/  MUFU.EX2 R112, R108 ;  /* 0x0000006c00707308 */ /* 0x000f220000000800 */
[----:B------:R2:W5:Y:S01]  /*dbd0*/  LDL.LU R235, [R1+0x8c] ;  /* 0x00008c0001eb7983 */ /* 0x0005620000300800 */
[----:B------:R-:W-:Y:S01]  /*dbe0*/  FADD.FTZ R3, R119, R3 ;  /* 0x0000000377037221 */ /* 0x000fe20000010000 */
[----:B-1----:R-:W-:Y:S01]  /*dbf0*/  F2FP.BF16.PACK_AB R82, R114, R115 ;  /* 0x000000737252723e */ /* 0x002fe200000010ff */
[----:B------:R-:W-:Y:S01]  /*dc00*/  FADD.FTZ R2, R138, R0 ;  /* 0x000000008a027221 */ /* 0x000fe20000010000 */
[----:B------:R-:W2:Y:S01]  /*dc10*/  LDL R121, [R1+0x10] ;  /* 0x0000100001797983 */ /* 0x000ea20000100800 */
[----:B------:R-:W-:Y:S02]  /*dc20*/  FADD.FTZ R0, R137, R68 ;  /* 0x0000004489007221 */ /* 0x000fe40000010000 */
[----:B------:R-:W-:Y:S01]  /*dc30*/  FADD.FTZ R68, R136, R3 ;  /* 0x0000000388447221 */ /* 0x000fe20000010000 */
[----:B------:R1:W5:Y:S01]  /*dc40*/  LDL.LU R236, [R1+0x88] ;  /* 0x0000880001ec7983 */ /* 0x0003620000300800 */
[----:B------:R-:W-:Y:S01]  /*dc50*/  FADD.FTZ R3, R211, R69 ;  /* 0x00000045d3037221 */ /* 0x000fe20000010000 */
[----:B------:R-:W1:Y:S01]  /*dc60*/  MUFU.EX2 R107, R127 ;  /* 0x0000007f006b7308 */ /* 0x000e620000000800 */
[----:B------:R-:W-:Y:S01]  /*dc70*/  FADD.FTZ R2, R247, R2 ;  /* 0x00000002f7027221 */ /* 0x000fe20000010000 */
[----:B------:R2:W5:Y:S01]  /*dc80*/  LDL.LU R237, [R1+0x84] ;  /* 0x0000840001ed7983 */ /* 0x0005620000300800 */
[----:B------:R-:W-:Y:S03]  /*dc90*/  FADD.FTZ R0, R248, R0 ;  /* 0x00000000f8007221 */ /* 0x000fe60000010000 */
[----:B------:R2:W5:Y:S04]  /*dca0*/  LDL.LU R238, [R1+0x80] ;  /* 0x0000800001ee7983 */ /* 0x0005680000300800 */
[----:B------:R2:W5:Y:S01]  /*dcb0*/  LDL.LU R239, [R1+0x7c] ;  /* 0x00007c0001ef7983 */ /* 0x0005620000300800 */
[----:B------:R-:W3:Y:S01]  /*dcc0*/  MUFU.EX2 R108, R129 ;  /* 0x00000081006c7308 */ /* 0x000ee20000000800 */
[----:B----4-:R-:W-:Y:S02]  /*dcd0*/  F2FP.BF16.PACK_AB R83, R112, R113 ;  /* 0x000000717053723e */ /* 0x010fe400000010ff */
[----:B------:R4:W5:Y:S04]  /*dce0*/  LDL.LU R240, [R1+0x78] ;  /* 0x0000780001f07983 */ /* 0x0009680000300800 */
[----:B------:R4:W5:Y:S01]  /*dcf0*/  LDL.LU R233, [R1+0x74] ;  /* 0x0000740001e97983 */ /* 0x0009620000300800 */
[C---:B------:R-:W-:Y:S02]  /*dd00*/  HMMA.16816.F32.BF16 R8, R80.reuse, R84, R8 ;  /* 0x000000545008723c */ /* 0x040fe40000041808 */
[----:B------:R-:W4:Y:S01]  /*dd10*/  MUFU.EX2 R105, R131 ;  /* 0x0000008300697308 */ /* 0x000f220000000800 */
[----:B------:R2:W5:Y:S01]  /*dd20*/  LDL.LU R234, [R1+0x70] ;  /* 0x0000700001ea7983 */ /* 0x0005620000300800 */
[----:B-1----:R-:W-:Y:S03]  /*dd30*/  F2FP.BF16.PACK_AB R181, R107, R109 ;  /* 0x0000006d6bb5723e */ /* 0x002fe600000010ff */
[----:B------:R1:W5:Y:S01]  /*dd40*/  LDL.LU R119, [R1+0x6c] ;  /* 0x00006c0001777983 */ /* 0x0003620000300800 */
[-C--:B------:R-:W-:Y:S03]  /*dd50*/  HMMA.16816.F32.BF16 R12, R80, R86.reuse, R12 ;  /* 0x00000056500c723c */ /* 0x080fe6000004180c */
[----:B------:R1:W5:Y:S01]  /*dd60*/  LDL.LU R230, [R1+0x68] ;  /* 0x0000680001e67983 */ /* 0x0003620000300800 */
[----:B------:R-:W1:Y:S01]  /*dd70*/  MUFU.EX2 R102, R125 ;  /* 0x0000007d00667308 */ /* 0x000e620000000800 */
[----:B---3--:R-:W-:Y:S03]  /*dd80*/  F2FP.BF16.PACK_AB R182, R106, R108 ;  /* 0x0000006c6ab6723e */ /* 0x008fe600000010ff */
[C---:B------:R-:W-:Y:S06]  /*dd90*/  HMMA.16816.F32.BF16 R16, R76.reuse, R86, R16 ;  /* 0x000000564c10723c */ /* 0x040fec0000041810 */
[----:B------:R-:W-:Y:S02]  /*dda0*/  MUFU.EX2 R86, R123 ;  /* 0x0000007b00567308 */ /* 0x000fe40000000800 */
[-C--:B------:R-:W-:Y:S04]  /*ddb0*/  HMMA.16816.F32.BF16 R20, R76, R88.reuse, R20 ;  /* 0x000000584c14723c */ /* 0x080fe80000041814 */
[----:B----4-:R-:W-:Y:S04]  /*ddc0*/  F2FP.BF16.PACK_AB R183, R104, R105 ;  /* 0x0000006968b7723e */ /* 0x010fe800000010ff */
[----:B------:R-:W3:Y:S01]  /*ddd0*/  MUFU.EX2 R85, R126 ;  /* 0x0000007e00557308 */ /* 0x000ee20000000800 */
[C---:B------:R-:W-:Y:S04]  /*dde0*/  HMMA.16816.F32.BF16 R24, R80.reuse, R88, R24 ;  /* 0x000000585018723c */ /* 0x040fe80000041818 */
[----:B-1----:R-:W-:Y:S04]  /*ddf0*/  F2FP.BF16.PACK_AB R176, R102, R103 ;  /* 0x0000006766b0723e */ /* 0x002fe800000010ff */
[-C--:B------:R-:W-:Y:S01]  /*de00*/  HMMA.16816.F32.BF16 R28, R80, R90.reuse, R28 ;  /* 0x0000005a501c723c */ /* 0x080fe2000004181c */
[----:B------:R-:W1:Y:S07]  /*de10*/  MUFU.EX2 R84, R128 ;  /* 0x0000008000547308 */ /* 0x000e6e0000000800 */
[C---:B------:R-:W-:Y:S03]  /*de20*/  HMMA.16816.F32.BF16 R32, R76.reuse, R90, R32 ;  /* 0x0000005a4c20723c */ /* 0x040fe60000041820 */
[----:B------:R-:W4:Y:S01]  /*de30*/  MUFU.EX2 R74, R130 ;  /* 0x00000082004a7308 */ /* 0x000f220000000800 */
[----:B---3--:R-:W-:Y:S04]  /*de40*/  F2FP.BF16.PACK_AB R177, R85, R86 ;  /* 0x0000005655b1723e */ /* 0x008fe800000010ff */
[-C--:B------:R-:W-:Y:S08]  /*de50*/  HMMA.16816.F32.BF16 R36, R76, R92.reuse, R36 ;  /* 0x0000005c4c24723c */ /* 0x080ff00000041824 */
[C---:B------:R-:W-:Y:S04]  /*de60*/  HMMA.16816.F32.BF16 R40, R80.reuse, R92, R40 ;  /* 0x0000005c5028723c */ /* 0x040fe80000041828 */
[----:B-1----:R-:W-:Y:S04]  /*de70*/  F2FP.BF16.PACK_AB R178, R100, R84 ;  /* 0x0000005464b2723e */ /* 0x002fe800000010ff */
[-C--:B------:R-:W-:Y:S04]  /*de80*/  HMMA.16816.F32.BF16 R44, R80, R94.reuse, R44 ;  /* 0x0000005e502c723c */ /* 0x080fe8000004182c */
[----:B----4-:R-:W-:Y:S04]  /*de90*/  F2FP.BF16.PACK_AB R179, R101, R74 ;  /* 0x0000004a65b3723e */ /* 0x010fe800000010ff */
[C---:B------:R-:W-:Y:S08]  /*dea0*/  HMMA.16816.F32.BF16 R48, R76.reuse, R94, R48 ;  /* 0x0000005e4c30723c */ /* 0x040ff00000041830 */
[-C--:B------:R-:W-:Y:S08]  /*deb0*/  HMMA.16816.F32.BF16 R52, R76, R96.reuse, R52 ;  /* 0x000000604c34723c */ /* 0x080ff00000041834 */
[C---:B------:R-:W-:Y:S08]  /*dec0*/  HMMA.16816.F32.BF16 R56, R80.reuse, R96, R56 ;  /* 0x000000605038723c */ /* 0x040ff00000041838 */
[-C--:B------:R-:W-:Y:S08]  /*ded0*/  HMMA.16816.F32.BF16 R60, R80, R98.reuse, R60 ;  /* 0x00000062503c723c */ /* 0x080ff0000004183c */
[----:B------:R-:W-:Y:S04]  /*dee0*/  HMMA.16816.F32.BF16 R64, R76, R98, R64 ;  /* 0x000000624c40723c */ /* 0x000fe80000041840 */
[----:B--2---:R-:W-:Y:S04]  /*def0*/  ISETP.GT.AND P0, PT, R216, R121, PT ;  /* 0x00000079d800720c */ /* 0x004fe80003f04270 */
[-C--:B------:R-:W-:Y:S05]  /*df00*/  HMMA.16816.F32.BF16 R120, R180, R132.reuse, R4 ;  /* 0x00000084b478723c */ /* 0x080fea0000041804 */
[----:B------:R-:W-:Y:S02]  /*df10*/  MOV R216, R244 ;  /* 0x000000f400d87202 */ /* 0x000fe40000000f00 */
        /* <DEDUP_REMOVED lines=61> */
[----:B------:R-:W-:Y:S01]  /*e2f0*/  FADD.FTZ R0, R117, R9 ;  /* 0x0000000975007221 */ /* 0x000fe20000010000 */
[----:B------:R-:W-:Y:S01]  /*e300*/  MOV R117, R71 ;  /* 0x0000004700757202 */ /* 0x000fe20000000f00 */
[----:B------:R-:W-:Y:S02]  /*e310*/  FADD.FTZ R11, R175, R8 ;  /* 0x00000008af0b7221 */ /* 0x000fe40000010000 */
[----:B------:R-:W-:Y:S02]  /*e320*/  FADD.FTZ R10, R173, R3 ;  /* 0x00000003ad0a7221 */ /* 0x000fe40000010000 */
[C---:B------:R-:W-:Y:S04]  /*e330*/  HMMA.16816.F32.BF16 R172, R176.reuse, R4, R56 ;  /* 0x00000004b0ac723c */ /* 0x040fe80000041838 */
[----:B------:R-:W-:Y:S02]  /*e340*/  FADD.FTZ R9, R118, R2 ;  /* 0x0000000276097221 */ /* 0x000fe40000010000 */
[----:B------:R-:W-:Y:S01]  /*e350*/  FADD.FTZ R8, R116, R0 ;  /* 0x0000000074087221 */ /* 0x000fe20000010000 */
[----:B------:R-:W-:Y:S01]  /*e360*/  MOV R116, R72 ;  /* 0x0000004800747202 */ /* 0x000fe20000000f00 */
        /* <DEDUP_REMOVED lines=26> */
[----:B------:R-:W-:Y:S01]  /*e510*/  FADD.FTZ R0, R101, R0 ;  /* 0x0000000065007221 */ /* 0x000fe20000010000 */
[----:B------:R1:W-:Y:S01]  /*e520*/  STL [R1+0x48], R3 ;  /* 0x0000480301007387 */ /* 0x0003e20000100800 */
[----:B------:R-:W-:Y:S03]  /*e530*/  IMAD.MOV.U32 R118, RZ, RZ, R70 ;  /* 0x000000ffff767224 */ /* 0x000fe600078e0046 */
[----:B------:R2:W-:Y:S04]  /*e540*/  STL [R1+0x3c], R2 ;  /* 0x00003c0201007387 */ /* 0x0005e80000100800 */
[----:B------:R2:W-:Y:S01]  /*e550*/  STL [R1+0x44], R0 ;  /* 0x0000440001007387 */ /* 0x0005e20000100800 */
[----:B-1----:R-:W-:Y:S01]  /*e560*/  IMAD.MOV.U32 R3, RZ, RZ, R73 ;  /* 0x000000ffff037224 */ /* 0x002fe200078e0049 */
[----:B------:R-:W-:-:S05]  /*e570*/  @P0 BRA `(.L_x_603) ;  /* 0xffff9ea000000947 */ /* 0x000fca000383ffff */
.L_x_602:
[----:B---3--:R-:W-:-:S13]  /*e580*/  ISETP.GE.AND P0, PT, R244, RZ, PT ;  /* 0x000000fff400720c */ /* 0x008fda0003f06270 */
[----:B------:R-:W-:Y:S05]  /*e590*/  @!P0 BRA `(.L_x_604) ;  /* 0x00005f2000008947 */ /* 0x000fea0003800000 */
[----:B------:R-:W3:Y:S01]  /*e5a0*/  LDL.LU.64 R6, [R1+0x28] ;  /* 0x0000280001067983 */ /* 0x000ee20000300a00 */
[----:B------:R-:W-:Y:S01]  /*e5b0*/  ULDC.64 UR4, c[0x0][0x208] ;  /* 0x0000820000047ab9 */ /* 0x000fe20000000a00 */
[----:B------:R-:W-:Y:S01]  /*e5c0*/  MOV R3, R72 ;  /* 0x0000004800037202 */ /* 0x000fe20000000f00 */
[----:B------:R-:W-:Y:S01]  /*e5d0*/  UIMAD.WIDE.U32 UR12, UR4, 0x70, URZ ;  /* 0x00000070040c78a5 */ /* 0x000fe2000f8e003f */
[----:B------:R-:W3:Y:S01]  /*e5e0*/  LDL.LU.64 R4, [R1+0x30] ;  /* 0x0000300001047983 */ /* 0x000ee20000300a00 */
[----:B------:R-:W-:Y:S01]  /*e5f0*/  UIMAD UR5, UR5, 0x70, URZ ;  /* 0x00000070050578a4 */ /* 0x000fe2000f8e023f */
[----:B--2---:R-:W-:Y:S01]  /*e600*/  MOV R2, R73 ;  /* 0x0000004900027202 */ /* 0x004fe20000000f00 */
[----:B------:R-:W-:Y:S01]  /*e610*/  ULDC.64 UR6, c[0x0][0x1e0] ;  /* 0x0000780000067ab9 */ /* 0x000fe20000000a00 */
[----:B------:R-:W-:Y:S01]  /*e620*/  IMAD.MOV.U32 R117, RZ, RZ, R70 ;  /* 0x000000ffff757224 */ /* 0x000fe200078e0046 */
[----:B------:R-:W-:Y:S01]  /*e630*/  MOV R116, R71 ;  /* 0x0000004700747202 */ /* 0x000fe20000000f00 */
[----:B------:R-:W-:-:S02]  /*e640*/  USHF.L.U64.HI UR7, UR6, 0x5, UR7 ;  /* 0x0000000506077899 */ /* 0x000fc40008010207 */
[----:B------:R-:W-:Y:S02]  /*e650*/  USHF.L.U32 UR6, UR6, 0x5, URZ ;  /* 0x0000000506067899 */ /* 0x000fe4000800063f */
[----:B------:R-:W-:Y:S01]  /*e660*/  UIADD3 UR5, UR13, UR5, URZ ;  /* 0x000000050d057290 */ /* 0x000fe2000fffe03f */
[----:B---3--:R-:W-:-:S05]  /*e670*/  IMAD.MOV.U32 R5, RZ, RZ, R7 ;  /* 0x000000ffff057224 */ /* 0x008fca00078e0007 */
[----:B------:R1:W-:Y:S04]  /*e680*/  STL.64 [R1+0x50], R4 ;  /* 0x0000500401007387 */ /* 0x0003e80000100a00 */
.L_x_605:
[----:B------:R-:W2:Y:S01]  /*e690*/  LDL.64 R78, [R1+0x50] ;  /* 0x00005000014e7983 */ /* 0x000ea20000100a00 */
[----:B------:R-:W-:Y:S04]  /*e6a0*/  DEPBAR.LE SB0, 0x0 ;  /* 0x000080000000791a */ /* 0x000fe80000000000 */
[----:B------:R-:W-:Y:S01]  /*e6b0*/  SHF.R.S32.HI R76, RZ, 0x1f, R244 ;  /* 0x0000001fff4c7819 */ /* 0x000fe200000114f4 */
[----:B------:R-:W-:Y:S01]  /*e6c0*/  BAR.SYNC.DEFER_BLOCKING 0x0 ;  /* 0x0000000000007b1d */ /* 0x000fe20000010000 */
[----:B---3--:R-:W-:Y:S04]  /*e6d0*/  IMAD R0, R244, UR5, RZ ;  /* 0x00000005f4007c24 */ /* 0x008fe8000f8e02ff */
[----:B------:R-:W-:Y:S03]  /*e6e0*/  IMAD R0, R76, UR12, R0 ;  /* 0x0000000c4c007c24 */ /* 0x000fe6000f8e0200 */
[----:B-----5:R-:W-:Y:S04]  /*e6f0*/  STL [R1+0x68], R230 ;  /* 0x000068e601007387 */ /* 0x020fe80000100800 */
[----:B------:R-:W-:Y:S04]  /*e700*/  STL [R1+0x6c], R119 ;  /* 0x00006c7701007387 */ /* 0x000fe80000100800 */
[----:B------:R-:W-:Y:S04]  /*e710*/  STL [R1+0x70], R234 ;  /* 0x000070ea01007387 */ /* 0x000fe80000100800 */
        /* <DEDUP_REMOVED lines=28> */
[----:B--2---:R-:W-:Y:S01]  /*e8e0*/  IMAD.WIDE.U32 R84, R244, UR12, R78 ;  /* 0x0000000cf4547c25 */ /* 0x004fe2000f8e004e */
        /* <DEDUP_REMOVED lines=32> */
[----:B----4-:R-:W-:Y:S04]  /*eaf0*/  IADD3 R104, P0, R242, UR9, RZ ;  /* 0x00000009f2687c10 */ /* 0x010fe8000ff1e0ff */
        /* <DEDUP_REMOVED lines=17> */
[-C--:B-1----:R-:W-:Y:S08]  /*ec10*/  HMMA.16816.F32.BF16 R92, R108, R98.reuse, RZ ;  /* 0x000000626c5c723c */ /* 0x082ff000000418ff */
[C---:B------:R-:W-:Y:S08]  /*ec20*/  HMMA.16816.F32.BF16 R96, R112.reuse, R98, RZ ;  /* 0x000000627060723c */ /* 0x040ff000000418ff */
[-C--:B--2---:R-:W-:Y:S08]  /*ec30*/  HMMA.16816.F32.BF16 R100, R112, R184.reuse, RZ ;  /* 0x000000b87064723c */ /* 0x084ff000000418ff */
[C---:B---3--:R-:W-:Y:S08]  /*ec40*/  HMMA.16816.F32.BF16 R104, R108.reuse, R184, RZ ;  /* 0x000000b86c68723c */ /* 0x048ff000000418ff */
        /* <DEDUP_REMOVED lines=35> */
[-C--:B------:R-:W-:Y:S01]  /*ee80*/  HMMA.16816.F32.BF16 R108, R196, R222.reuse, R108 ;  /* 0x000000dec46c723c */ /* 0x080fe2000004186c */
[----:B------:R-:W4:Y:S07]  /*ee90*/  LDSM.16.M88.4 R196, [R229+0x4900] ;  /* 0x00490000e5c4783b */ /* 0x000f2e0000000200 */
[----:B------:R-:W-:Y:S01]  /*eea0*/  HMMA.16816.F32.BF16 R112, R188, R222, R112 ;  /* 0x000000debc70723c */ /* 0x000fe20000041870 */
[----:B------:R-:W4:Y:S07]  /*eeb0*/  LDSM.16.M88.4 R188, [R229+0x5100] ;  /* 0x00510000e5bc783b */ /* 0x000f2e0000000200 */
[-C--:B-1----:R-:W-:Y:S01]  /*eec0*/  HMMA.16816.F32.BF16 R4, R184, R192.reuse, R4 ;  /* 0x000000c0b804723c */ /* 0x082fe20000041804 */
[----:B------:R-:W-:Y:S07]  /*eed0*/  LDSM.16.M88.4 R220, [R228] ;  /* 0x00000000e4dc783b */ /* 0x000fee0000000200 */
[C---:B--2---:R-:W-:Y:S08]  /*eee0*/  HMMA.16816.F32.BF16 R8, R200.reuse, R192, R8 ;  /* 0x000000c0c808723c */ /* 0x044ff00000041808 */
[-C--:B------:R-:W-:Y:S08]  /*eef0*/  HMMA.16816.F32.BF16 R12, R200, R194.reuse, R12 ;  /* 0x000000c2c80c723c */ /* 0x080ff0000004180c */
[C---:B------:R-:W-:Y:S01]  /*ef00*/  HMMA.16816.F32.BF16 R16, R184.reuse, R194, R16 ;  /* 0x000000c2b810723c */ /* 0x040fe20000041810 */
[----:B------:R-:W1:Y:S07]  /*ef10*/  LDSM.16.M88.4 R192, [R229+0x5900] ;  /* 0x00590000e5c0783b */ /* 0x000e6e0000000200 */
        /* <DEDUP_REMOVED lines=12> */
[----:B------:R-:W2:Y:S07]  /*efe0*/  LDSM.16.M88.4 R188, [R232+0x9100] ;  /* 0x00910000e8bc783b */ /* 0x000eae0000000200 */
        /* <DEDUP_REMOVED lines=13> */
[C---:B--2---:R-:W-:Y:S08]  /*f0c0*/  HMMA.16816.F32.BF16 R8, R188.reuse, R220, R8 ;  /* 0x000000dcbc08723c */ /* 0x044ff00000041808 */
        /* <DEDUP_REMOVED lines=23> */
[----:B------:R-:W-:Y:S01]  /*f240*/  MUFU.TANH R186, R9 ;  /* 0x0000000900ba7308 */ /* 0x000fe20000002400 */
[----:B-1----:R-:W1:Y:S09]  /*f250*/  LDSM.16.M88.4 R4, [R228+0x800] ;  /* 0x00080000e404783b */ /* 0x002e720000000200 */
[----:B------:R-:W-:Y:S10]  /*f260*/  MUFU.TANH R193, R10 ;  /* 0x0000000a00c17308 */ /* 0x000ff40000002400 */
[----:B------:R2:W-:Y:S10]  /*f270*/  MUFU.TANH R192, R11 ;  /* 0x0000000b00c07308 */ /* 0x0005f40000002400 */
[----:B------:R-:W-:Y:S10]  /*f280*/  MUFU.TANH R16, R16 ;  /* 0x0000001000107308 */ /* 0x000ff40000002400 */
[----:B------:R-:W-:Y:S01]  /*f290*/  MUFU.TANH R17, R17 ;  /* 0x0000001100117308 */ /* 0x000fe20000002400 */
[----:B--2---:R-:W2:Y:S01]  /*f2a0*/  LDSM.16.M88.4 R8, [R228+0x1000] ;  /* 0x00100000e408783b */ /* 0x004ea20000000200 */
[-C--:B-1----:R-:W-:Y:S08]  /*f2b0*/  HMMA.16816.F32.BF16 R20, R216, R4.reuse, R20 ;  /* 0x00000004d814723c */ /* 0x082ff00000041814 */
[----:B------:R-:W-:Y:S01]  /*f2c0*/  MUFU.TANH R18, R18 ;  /* 0x0000001200127308 */ /* 0x000fe20000002400 */
        /* <DEDUP_REMOVED lines=9> */
[----:B------:R-:W-:Y:S01]  /*f360*/  MUFU.TANH R20, R20 ;  /* 0x0000001400147308 */ /* 0x000fe20000002400 */
[----:B------:R-:W-:Y:S02]  /*f370*/  FMUL.FTZ R23, R23, c[0x0][0x320] ;  /* 0x0000c80017177a20 */ /* 0x000fe40000410000 */
[----:B------:R-:W-:Y:S01]  /*f380*/  FMUL.FTZ R24, R24, c[0x0][0x320] ;  /* 0x0000c80018187a20 */ /* 0x000fe20000410000 */
[-C--:B--2---:R-:W-:Y:S03]  /*f390*/  HMMA.16816.F32.BF16 R36, R216, R8.reuse, R36 ;  /* 0x00000008d824723c */ /* 0x084fe60000041824 */
        /* <DEDUP_REMOVED lines=40> */
[----:B------:R-:W2:Y:S03]  /*f620*/  MUFU.TANH R0, R59 ;  /* 0x0000003b00007308 */ /* 0x000ea60000002400 */
[----:B------:R-:W-:Y:S02]  /*f630*/  FMUL.FTZ R62, R62, c[0x0][0x320] ;  /* 0x0000c8003e3e7a20 */ /* 0x000fe40000410000 */
[----:B------:R-:W-:Y:S02]  /*f640*/  FMUL.FTZ R66, R66, c[0x0][0x320] ;  /* 0x0000c80042427a20 */ /* 0x000fe40000410000 */
[-C--:B------:R-:W-:Y:S03]  /*f650*/  HMMA.16816.F32.BF16 R76, R188, R10.reuse, R76 ;  /* 0x0000000abc4c723c */ /* 0x080fe6000004184c */
[----:B------:R-:W-:Y:S01]  /*f660*/  MUFU.TANH R213, R52 ;  /* 0x0000003400d57308 */ /* 0x000fe20000002400 */
[----:B------:R-:W-:Y:S02]  /*f670*/  FMUL.FTZ R48, R48, c[0x0][0x320] ;  /* 0x0000c80030307a20 */ /* 0x000fe40000410000 */
[----:B------:R-:W-:Y:S02]  /*f680*/  FMUL.FTZ R65, R65, c[0x0][0x320] ;  /* 0x0000c80041417a20 */ /* 0x000fe40000410000 */
[C---:B------:R-:W-:Y:S01]  /*f690*/  HMMA.16816.F32.BF16 R80, R216.reuse, R10, R80 ;  /* 0x0000000ad850723c */ /* 0x040fe20000041850 */
[----:B------:R-:W3:Y:S01]  /*f6a0*/  LDSM.16.M88.4 R8, [R228+0x3000] ;  /* 0x00300000e408783b */ /* 0x000ee20000000200 */
[----:B------:R-:W-:Y:S04]  /*f6b0*/  DEPBAR.LE SB0, 0x0 ;  /* 0x000080000000791a */ /* 0x000fe80000000000 */
[----:B------:R-:W-:Y:S01]  /*f6c0*/  MUFU.TANH R48, R48 ;  /* 0x0000003000307308 */ /* 0x000fe20000002400 */
[----:B------:R-:W-:Y:S01]  /*f6d0*/  FMUL.FTZ R69, R69, c[0x0][0x320] ;  /* 0x0000c80045457a20 */ /* 0x000fe20000410000 */
[-C--:B-1----:R-:W-:Y:S01]  /*f6e0*/  HMMA.16816.F32.BF16 R84, R216, R4.reuse, R84 ;  /* 0x00000004d854723c */ /* 0x082fe20000041854 */
[----:B--2---:R1:W-:Y:S04]  /*f6f0*/  STL [R1+0x8], R0 ;  /* 0x0000080001007387 */ /* 0x0043e80000100800 */
[----:B------:R-:W-:Y:S01]  /*f700*/  STL [R1+0x9c], R228 ;  /* 0x00009ce401007387 */ /* 0x000fe20000100800 */
[----:B------:R-:W-:Y:S02]  /*f710*/  FMUL.FTZ R73, R73, c[0x0][0x320] ;  /* 0x0000c80049497a20 */ /* 0x000fe40000410000 */
[----:B------:R-:W-:Y:S01]  /*f720*/  MUFU.TANH R210, R65 ;  /* 0x0000004100d27308 */ /* 0x000fe20000002400 */
[C---:B------:R-:W-:Y:S01]  /*f730*/  HMMA.16816.F32.BF16 R88, R188.reuse, R4, R88 ;  /* 0x00000004bc58723c */ /* 0x040fe20000041858 */
[----:B------:R-:W-:Y:S03]  /*f740*/  BAR.SYNC.DEFER_BLOCKING 0x0 ;  /* 0x0000000000007b1d */ /* 0x000fe60000010000 */
[----:B------:R-:W-:Y:S02]  /*f750*/  FMUL.FTZ R71, R71, c[0x0][0x320] ;  /* 0x0000c80047477a20 */ /* 0x000fe40000410000 */
[----:B------:R-:W-:Y:S01]  /*f760*/  FMUL.FTZ R78, R78, c[0x0][0x320] ;  /* 0x0000c8004e4e7a20 */ /* 0x000fe20000410000 */
[----:B------:R-:W-:Y:S01]  /*f770*/  FMNMX.FTZ R5, R194, R116, !PT ;  /* 0x00000074c2057209 */ /* 0x000fe20007810000 */
[-C--:B------:R-:W-:Y:S01]  /*f780*/  HMMA.16816.F32.BF16 R92, R188, R6.reuse, R92 ;  /* 0x00000006bc5c723c */ /* 0x080fe2000004185c */
[----:B------:R-:W-:Y:S03]  /*f790*/  MUFU.TANH R238, R73 ;  /* 0x0000004900ee7308 */ /* 0x000fe60000002400 */
[----:B------:R-:W-:Y:S02]  /*f7a0*/  FMUL.FTZ R82, R82, c[0x0][0x320] ;  /* 0x0000c80052527a20 */ /* 0x000fe40000410000 */
[----:B------:R-:W-:Y:S02]  /*f7b0*/  FMUL.FTZ R76, R76, c[0x0][0x320] ;  /* 0x0000c8004c4c7a20 */ /* 0x000fe40000410000 */
[----:B------:R-:W-:Y:S01]  /*f7c0*/  FMUL.FTZ R87, R87, c[0x0][0x320] ;  /* 0x0000c80057577a20 */ /* 0x000fe20000410000 */
[C---:B------:R-:W-:Y:S02]  /*f7d0*/  HMMA.16816.F32.BF16 R96, R216.reuse, R6, R96 ;  /* 0x00000006d860723c */ /* 0x040fe40000041860 */
[----:B-1----:R-:W-:Y:S02]  /*f7e0*/  MUFU.TANH R0, R66 ;  /* 0x0000004200007308 */ /* 0x002fe40000002400 */
[----:B------:R-:W-:Y:S02]  /*f7f0*/  FMUL.FTZ R86, R86, c[0x0][0x320] ;  /* 0x0000c80056567a20 */ /* 0x000fe40000410000 */
[----:B------:R-:W-:Y:S02]  /*f800*/  FMUL.FTZ R84, R84, c[0x0][0x320] ;  /* 0x0000c80054547a20 */ /* 0x000fe40000410000 */
[-C--:B---3--:R-:W-:Y:S04]  /*f810*/  HMMA.16816.F32.BF16 R100, R216, R8.reuse, R100 ;  /* 0x00000008d864723c */ /* 0x088fe80000041864 */
[----:B------:R-:W1:Y:S01]  /*f820*/  MUFU.TANH R4, R87 ;  /* 0x0000005700047308 */ /* 0x000e620000002400 */
[----:B------:R-:W-:Y:S02]  /*f830*/  FMUL.FTZ R85, R85, c[0x0][0x320] ;  /* 0x0000c80055557a20 */ /* 0x000fe40000410000 */
[----:B------:R-:W-:Y:S01]  /*f840*/  FMUL.FTZ R95, R95, c[0x0][0x320] ;  /* 0x0000c8005f5f7a20 */ /* 0x000fe20000410000 */
[C---:B------:R-:W-:Y:S04]  /*f850*/  HMMA.16816.F32.BF16 R104, R188.reuse, R8, R104 ;  /* 0x00000008bc68723c */ /* 0x040fe80000041868 */
[----:B------:R-:W-:Y:S02]  /*f860*/  FMUL.FTZ R88, R88, c[0x0][0x320] ;  /* 0x0000c80058587a20 */ /* 0x000fe40000410000 */
[----:B------:R-:W-:Y:S01]  /*f870*/  MUFU.TANH R49, R49 ;  /* 0x0000003100317308 */ /* 0x000fe20000002400 */
[----:B------:R-:W-:Y:S01]  /*f880*/  FMUL.FTZ R79, R79, c[0x0][0x320] ;  /* 0x0000c8004f4f7a20 */ /* 0x000fe20000410000 */
[-C--:B------:R-:W-:Y:S04]  /*f890*/  HMMA.16816.F32.BF16 R108, R188, R10.reuse, R108 ;  /* 0x0000000abc6c723c */ /* 0x080fe8000004186c */
[----:B------:R-:W-:Y:S02]  /*f8a0*/  FMUL.FTZ R97, R97, c[0x0][0x320] ;  /* 0x0000c80061617a20 */ /* 0x000fe40000410000 */
[----:B------:R-:W-:Y:S02]  /*f8b0*/  FMUL.FTZ R99, R99, c[0x0][0x320] ;  /* 0x0000c80063637a20 */ /* 0x000fe40000410000 */
[----:B------:R2:W-:Y:S01]  /*f8c0*/  MUFU.TANH R52, R97 ;  /* 0x0000006100347308 */ /* 0x0005e20000002400 */
[----:B------:R-:W-:Y:S01]  /*f8d0*/  HMMA.16816.F32.BF16 R112, R216, R10, R112 ;  /* 0x0000000ad870723c */ /* 0x000fe20000041870 */
[----:B-1----:R1:W-:Y:S03]  /*f8e0*/  STL [R1+0x20], R4 ;  /* 0x0000200401007387 */ /* 0x0023e60000100800 */
        /* <DEDUP_REMOVED lines=10> */
[----:B------:R-:W-:Y:S01]  /*f990*/  FMUL.FTZ R92, R92, c[0x0][0x320] ;  /* 0x0000c8005c5c7a20 */ /* 0x000fe20000410000 */
[----:B--2---:R-:W-:Y:S01]  /*f9a0*/  MOV R97, R0 ;  /* 0x0000000000617202 */ /* 0x004fe20000000f00 */
[----:B------:R-:W-:Y:S01]  /*f9b0*/  FMUL.FTZ R115, R115, c[0x0][0x320] ;  /* 0x0000c80073737a20 */ /* 0x000fe20000410000 */
[----:B------:R-:W-:Y:S01]  /*f9c0*/  FMNMX.FTZ R0, R184, R2, !PT ;  /* 0x00000002b8007209 */ /* 0x000fe20007810000 */
[----:B------:R-:W-:Y:S02]  /*f9d0*/  FMUL.FTZ R113, R113, c[0x0][0x320] ;  /* 0x0000c80071717a20 */ /* 0x000fe40000410000 */
[----:B------:R-:W-:Y:S01]  /*f9e0*/  FMUL.FTZ R93, R93, c[0x0][0x320] ;  /* 0x0000c8005d5d7a20 */ /* 0x000fe20000410000 */
[----:B-1----:R-:W1:Y:S01]  /*f9f0*/  MUFU.TANH R4, R99 ;  /* 0x0000006300047308 */ /* 0x002e620000002400 */
[----:B------:R-:W-:Y:S01]  /*fa00*/  FMNMX.FTZ R73, R118, R0, !PT ;  /* 0x0000000076497209 */ /* 0x000fe20007810000 */
[----:B------:R-:W-:Y:S02]  /*fa10*/  FMUL.FTZ R109, R109, c[0x0][0x320] ;  /* 0x0000c8006d6d7a20 */ /* 0x000fe40000410000 */
[----:B------:R-:W-:Y:S01]  /*fa20*/  FMUL.FTZ R91, R91, c[0x0][0x320] ;  /* 0x0000c8005b5b7a20 */ /* 0x000fe20000410000 */
[----:B------:R-:W-:Y:S01]  /*fa30*/  FMNMX.FTZ R73, R16, R73, !PT ;  /* 0x0000004910497209 */ /* 0x000fe20007810000 */
[----:B------:R-:W-:Y:S02]  /*fa40*/  FMUL.FTZ R94, R94, c[0x0][0x320] ;  /* 0x0000c8005e5e7a20 */ /* 0x000fe40000410000 */
[----:B------:R-:W-:Y:S01]  /*fa50*/  FMUL.FTZ R68, R68, c[0x0][0x320] ;  /* 0x0000c80044447a20 */ /* 0x000fe20000410000 */
[----:B------:R-:W-:Y:S01]  /*fa60*/  FMNMX.FTZ R73, R17, R73, !PT ;  /* 0x0000004911497209 */ /* 0x000fe20007810000 */
[----:B------:R-:W2:Y:S01]  /*fa70*/  MUFU.TANH R235, R69 ;  /* 0x0000004500eb7308 */ /* 0x000ea20000002400 */
[----:B------:R-:W-:Y:S02]  /*fa80*/  FMUL.FTZ R51, R51, c[0x0][0x320] ;  /* 0x0000c80033337a20 */ /* 0x000fe40000410000 */
[----:B------:R-:W-:Y:S01]  /*fa90*/  FMNMX.FTZ R73, R20, R73, !PT ;  /* 0x0000004914497209 */ /* 0x000fe20007810000 */
[----:B------:R-:W-:Y:S02]  /*faa0*/  FMUL.FTZ R83, R83, c[0x0][0x320] ;  /* 0x0000c80053537a20 */ /* 0x000fe40000410000 */
[----:B------:R-:W-:Y:S01]  /*fab0*/  FMUL.FTZ R57, R57, c[0x0][0x320] ;  /* 0x0000c80039397a20 */ /* 0x000fe20000410000 */
[----:B------:R-:W-:Y:S01]  /*fac0*/  FMNMX.FTZ R73, R21, R73, !PT ;  /* 0x0000004915497209 */ /* 0x000fe20007810000 */
[----:B------:R-:W-:Y:S02]  /*fad0*/  FMUL.FTZ R112, R112, c[0x0][0x320] ;  /* 0x0000c80070707a20 */ /* 0x000fe40000410000 */
[----:B------:R-:W-:Y:S01]  /*fae0*/  MUFU.TANH R23, R23 ;  /* 0x0000001700177308 */ /* 0x000fe20000002400 */
[----:B------:R-:W-:Y:S01]  /*faf0*/  FMNMX.FTZ R73, R32, R73, !PT ;  /* 0x0000004920497209 */ /* 0x000fe20007810000 */
[----:B------:R-:W-:Y:S01]  /*fb00*/  FMUL.FTZ R103, R103, c[0x0][0x320] ;  /* 0x0000c80067677a20 */ /* 0x000fe20000410000 */
[----:B-1----:R1:W-:Y:S02]  /*fb10*/  STL [R1+0xc], R4 ;  /* 0x00000c0401007387 */ /* 0x0023e40000100800 */
[----:B------:R-:W-:Y:S01]  /*fb20*/  FMNMX.FTZ R73, R33, R73, !PT ;  /* 0x0000004921497209 */ /* 0x000fe20007810000 */
[----:B------:R-:W-:Y:S01]  /*fb30*/  FMUL.FTZ R114, R114, c[0x0][0x320] ;  /* 0x0000c80072727a20 */ /* 0x000fe20000410000 */
[----:B------:R-:W-:Y:S01]  /*fb40*/  STL [R1+0xa8], R210 ;  /* 0x0000a8d201007387 */ /* 0x000fe20000100800 */
[----:B------:R-:W-:Y:S02]  /*fb50*/  FMUL.FTZ R58, R58, c[0x0][0x320] ;  /* 0x0000c8003a3a7a20 */ /* 0x000fe40000410000 */
[----:B------:R-:W3:Y:S01]  /*fb60*/  MUFU.TANH R24, R24 ;  /* 0x0000001800187308 */ /* 0x000ee20000002400 */
[----:B------:R-:W-:Y:S01]  /*fb70*/  FMUL.FTZ R72, R72, c[0x0][0x320] ;  /* 0x0000c80048487a20 */ /* 0x000fe20000410000 */
[----:B------:R-:W-:Y:S01]  /*fb80*/  FMNMX.FTZ R73, R31, R73, !PT ;  /* 0x000000491f497209 */ /* 0x000fe20007810000 */
[----:B------:R-:W-:Y:S01]  /*fb90*/  FMUL.FTZ R61, R61, c[0x0][0x320] ;  /* 0x0000c8003d3d7a20 */ /* 0x000fe20000410000 */
[----:B--2---:R2:W-:Y:S01]  /*fba0*/  STL [R1+0xa0], R235 ;  /* 0x0000a0eb01007387 */ /* 0x0045e20000100800 */
[----:B------:R-:W-:Y:S01]  /*fbb0*/  FMUL.FTZ R74, R74, c[0x0][0x320] ;  /* 0x0000c8004a4a7a20 */ /* 0x000fe20000410000 */
[----:B------:R-:W-:Y:S01]  /*fbc0*/  FMNMX.FTZ R73, R199, R73, !PT ;  /* 0x00000049c7497209 */ /* 0x000fe20007810000 */
[----:B------:R-:W-:Y:S02]  /*fbd0*/  FMUL.FTZ R106, R106, c[0x0][0x320] ;  /* 0x0000c8006a6a7a20 */ /* 0x000fe40000410000 */
[----:B------:R-:W-:Y:S01]  /*fbe0*/  FMUL.FTZ R105, R105, c[0x0][0x320] ;  /* 0x0000c80069697a20 */ /* 0x000fe20000410000 */
[----:B------:R-:W4:Y:S01]  /*fbf0*/  MUFU.TANH R214, R53 ;  /* 0x0000003500d67308 */ /* 0x000f220000002400 */
[----:B------:R-:W-:Y:S01]  /*fc00*/  FMUL.FTZ R64, R64, c[0x0][0x320] ;  /* 0x0000c80040407a20 */ /* 0x000fe20000410000 */
[----:B------:R-:W-:Y:S01]  /*fc10*/  FMNMX.FTZ R73, R48, R73, !PT ;  /* 0x0000004930497209 */ /* 0x000fe20007810000 */
[----:B------:R-:W-:Y:S02]  /*fc20*/  FMUL.FTZ R108, R108, c[0x0][0x320] ;  /* 0x0000c8006c6c7a20 */ /* 0x000fe40000410000 */
[----:B------:R-:W-:Y:S01]  /*fc30*/  FMUL.FTZ R40, R40, c[0x0][0x320] ;  /* 0x0000c80028287a20 */ /* 0x000fe20000410000 */
[----:B------:R-:W-:Y:S01]  /*fc40*/  FMNMX.FTZ R73, R49, R73, !PT ;  /* 0x0000004931497209 */ /* 0x000fe20007810000 */
[----:B------:R-:W-:Y:S01]  /*fc50*/  FMUL.FTZ R41, R41, c[0x0][0x320] ;  /* 0x0000c80029297a20 */ /* 0x000fe20000410000 */
[----:B-1----:R-:W-:Y:S02]  /*fc60*/  FMNMX.FTZ R4, R187, R3, !PT ;  /* 0x00000003bb047209 */ /* 0x002fe40007810000 */
        /* <DEDUP_REMOVED lines=10> */
[----:B------:R-:W2:Y:S01]  /*fd10*/  MUFU.TANH R211, R64 ;  /* 0x0000004000d37308 */ /* 0x000ea20000002400 */
[----:B------:R-:W-:Y:S01]  /*fd20*/  FMNMX.FTZ R0, R19, R0, !PT ;  /* 0x0000000013007209 */ /* 0x000fe20007810000 */
[----:B------:R-:W-:Y:S01]  /*fd30*/  FMUL.FTZ R80, R80, c[0x0][0x320] ;  /* 0x0000c80050507a20 */ /* 0x000fe20000410000 */
[----:B------:R-:W-:Y:S01]  /*fd40*/  FMNMX.FTZ R4, R13, R4, !PT ;  /* 0x000000040d047209 */ /* 0x000fe20007810000 */
[----:B------:R-:W-:Y:S01]  /*fd50*/  FMUL.FTZ R47, R47, c[0x0][0x320] ;  /* 0x0000c8002f2f7a20 */ /* 0x000fe20000410000 */
[----:B------:R-:W-:Y:S01]  /*fd60*/  FMNMX.FTZ R5, R22, R0, !PT ;  /* 0x0000000016057209 */ /* 0x000fe20007810000 */
[----:B------:R-:W-:Y:S01]  /*fd70*/  FMUL.FTZ R81, R81, c[0x0][0x320] ;  /* 0x0000c80051517a20 */ /* 0x000fe20000410000 */
[----:B---3--:R-:W-:Y:S01]  /*fd80*/  FMNMX.FTZ R0, R24, R4, !PT ;  /* 0x0000000418007209 */ /* 0x008fe20007810000 */
[----:B------:R-:W-:Y:S01]  /*fd90*/  FMUL.FTZ R26, R26, c[0x0][0x320] ;  /* 0x0000c8001a1a7a20 */ /* 0x000fe20000410000 */
[----:B------:R-:W-:Y:S01]  /*fda0*/  FMNMX.FTZ R5, R23, R5, !PT ;  /* 0x0000000517057209 */ /* 0x000fe20007810000 */
[----:B------:R-:W3:Y:S01]  /*fdb0*/  MUFU.TANH R28, R28 ;  /* 0x0000001c001c7308 */ /* 0x000ee20000002400 */
[----:B----4-:R-:W-:Y:S01]  /*fdc0*/  FMNMX.FTZ R73, R214, R73, !PT ;  /* 0x00000049d6497209 */ /* 0x010fe20007810000 */
[----:B------:R-:W-:Y:S01]  /*fdd0*/  FMUL.FTZ R27, R27, c[0x0][0x320] ;  /* 0x0000c8001b1b7a20 */ /* 0x000fe20000410000 */
[----:B------:R-:W-:Y:S01]  /*fde0*/  FMNMX.FTZ R5, R34, R5, !PT ;  /* 0x0000000522057209 */ /* 0x000fe20007810000 */
[----:B------:R-:W-:Y:S01]  /*fdf0*/  FMUL.FTZ R42, R42, c[0x0][0x320] ;  /* 0x0000c8002a2a7a20 */ /* 0x000fe20000410000 */
[----:B-1----:R-:W-:Y:S01]  /*fe00*/  FMNMX.FTZ R0, R25, R0, !PT ;  /* 0x0000000019007209 */ /* 0x002fe20007810000 */
[----:B------:R-:W-:Y:S02]  /*fe10*/  FMUL.FTZ R46, R46, c[0x0][0x320] ;  /* 0x0000c8002e2e7a20 */ /* 0x000fe40000410000 */
[----:B------:R-:W-:Y:S02]  /*fe20*/  FMUL.FTZ R60, R60, c[0x0][0x320] ;  /* 0x0000c8003c3c7a20 */ /* 0x000fe40000410000 */
[----:B------:R-:W1:Y:S01]  /*fe30*/  MUFU.TANH R35, R35 ;  /* 0x0000002300237308 */ /* 0x000e620000002400 */
[----:B------:R-:W-:Y:S02]  /*fe40*/  FMUL.FTZ R75, R75, c[0x0][0x320] ;  /* 0x0000c8004b4b7a20 */ /* 0x000fe40000410000 */
[----:B------:R-:W-:Y:S01]  /*fe50*/  FMUL.FTZ R107, R107, c[0x0][0x320] ;  /* 0x0000c8006b6b7a20 */ /* 0x000fe20000410000 */
[----:B--2---:R-:W-:Y:S01]  /*fe60*/  FMNMX.FTZ R73, R211, R73, !PT ;  /* 0x00000049d3497209 */ /* 0x004fe20007810000 */
[----:B------:R-:W-:Y:S02]  /*fe70*/  FMUL.FTZ R101, R101, c[0x0][0x320] ;  /* 0x0000c80065657a20 */ /* 0x000fe40000410000 */
[----:B------:R-:W-:Y:S01]  /*fe80*/  FMUL.FTZ R30, R30, c[0x0][0x320] ;  /* 0x0000c8001e1e7a20 */ /* 0x000fe20000410000 */
[----:B------:R-:W-:Y:S02]  /*fe90*/  FMNMX.FTZ R73, R210, R73, !PT ;  /* 0x00000049d2497209 */ /* 0x000fe40007810000 */
[----:B------:R-:W-:Y:S01]  /*fea0*/  MUFU.TANH R190, R101 ;  /* 0x0000006500be7308 */ /* 0x000fe20000002400 */
[----:B---3--:R-:W-:Y:S09]  /*feb0*/  FMNMX.FTZ R0, R28, R0, !PT ;  /* 0x000000001c007209 */ /* 0x008ff20007810000 */
[----:B------:R-:W2:Y:S01]  /*fec0*/  MUFU.TANH R29, R29 ;  /* 0x0000001d001d7308 */ /* 0x000ea20000002400 */
[----:B-1----:R-:W-:Y:S09]  /*fed0*/  FMNMX.FTZ R5, R35, R5, !PT ;  /* 0x0000000523057209 */ /* 0x002ff20007810000 */
[----:B------:R-:W1:Y:S10]  /*fee0*/  MUFU.TANH R205, R38 ;  /* 0x0000002600cd7308 */ /* 0x000e740000002400 */
[----:B------:R-:W3:Y:S01]  /*fef0*/  MUFU.TANH R220, R68 ;  /* 0x0000004400dc7308 */ /* 0x000ee20000002400 */
[----:B--2---:R-:W-:Y:S09]  /*ff00*/  FMNMX.FTZ R0, R29, R0, !PT ;  /* 0x000000001d007209 */ /* 0x004ff20007810000 */
[----:B------:R-:W-:Y:S01]  /*ff10*/  MUFU.TANH R206, R39 ;  /* 0x0000002700ce7308 */ /* 0x000fe20000002400 */
[----:B-1----:R-:W-:Y:S09]  /*ff20*/  FMNMX.FTZ R5, R205, R5, !PT ;  /* 0x00000005cd057209 */ /* 0x002ff20007810000 */
[----:B------:R-:W1:Y:S01]  /*ff30*/  MUFU.TANH R207, R40 ;  /* 0x0000002800cf7308 */ /* 0x000e620000002400 */
[----:B---3--:R-:W-:Y:S04]  /*ff40*/  FMNMX.FTZ R73, R220, R73, !PT ;  /* 0x00000049dc497209 */ /* 0x008fe80007810000 */
[----:B------:R-:W-:Y:S05]  /*ff50*/  FMNMX.FTZ R73, R235, R73, !PT ;  /* 0x00000049eb497209 */ /* 0x000fea0007810000 */
[----:B------:R-:W2:Y:S01]  /*ff60*/  MUFU.TANH R202, R50 ;  /* 0x0000003200ca7308 */ /* 0x000ea20000002400 */
[----:B------:R-:W4:Y:S09]  /*ff70*/  LDL.LU R235, [R1+0x20] ;  /* 0x0000200001eb7983 */ /* 0x000f320000300800 */
[----:B------:R-:W4:Y:S01]  /*ff80*/  MUFU.TANH R203, R51 ;  /* 0x0000003300cb7308 */ /* 0x000f220000002400 */
[----:B-1----:R-:W-:Y:S02]  /*ff90*/  FMNMX.FTZ R4, R207, R0, !PT ;  /* 0x00000000cf047209 */ /* 0x002fe40007810000 */
[----:B------:R-:W-:Y:S02]  /*ffa0*/  FMNMX.FTZ R0, R206, R5, !PT ;  /* 0x00000005ce007209 */ /* 0x000fe40007810000 */
[----:B------:R-:W-:Y:S05]  /*ffb0*/  FMNMX.FTZ R5, R193, R117, !PT ;  /* 0x00000075c1057209 */ /* 0x000fea0007810000 */
[----:B------:R-:W1:Y:S01]  /*ffc0*/  MUFU.TANH R249, R54 ;  /* 0x0000003600f97308 */ /* 0x000e620000002400 */
[----:B------:R-:W-:Y:S02]  /*ffd0*/  FMNMX.FTZ R5, R192, R5, !PT ;  /* 0x00000005c0057209 */ /* 0x000fe40007810000 */
[----:B--2---:R-:W-:Y:S07]  /*ffe0*/  FMNMX.FTZ R0, R202, R0, !PT ;  /* 0x00000000ca007209 */ /* 0x004fee0007810000 */
[----:B------:R1:W-:Y:S01]  /*fff0*/  MUFU.TANH R229, R63 ;  /* 0x0000003f00e57308 */ /* 0x0003e20000002400 */
[----:B----4-:R-:W-:Y:S09]  /*10000*/  FMNMX.FTZ R0, R203, R0, !PT ;  /* 0x00000000cb007209 */ /* 0x010ff20007810000 */
[----:B------:R-:W2:Y:S10]  /*10010*/  MUFU.TANH R237, R71 ;  /* 0x0000004700ed7308 */ /* 0x000eb40000002400 */
[----:B------:R-:W-:Y:S01]  /*10020*/  MUFU.TANH R212, R45 ;  /* 0x0000002d00d47308 */ /* 0x000fe20000002400 */
[----:B-1----:R-:W-:Y:S04]  /*10030*/  MOV R63, R249 ;  /* 0x000000f9003f7202 */ /* 0x002fe80000000f00 */
[----:B------:R-:W-:Y:S05]  /*10040*/  FMNMX.FTZ R0, R63, R0, !PT ;  /* 0x000000003f007209 */ /* 0x000fea0007810000 */
[----:B------:R-:W1:Y:S01]  /*10050*/  MUFU.TANH R230, R55 ;  /* 0x0000003700e67308 */ /* 0x000e620000002400 */
[----:B--2---:R2:W-:Y:S09]  /*10060*/  STL [R1+0xa4], R237 ;  /* 0x0000a4ed01007387 */ /* 0x0045f20000100800 */
[----:B------:R1:W-:Y:S10]  /*10070*/  MUFU.TANH R45, R86 ;  /* 0x00000056002d7308 */ /* 0x0003f40000002400 */
[----:B------:R-:W4:Y:S10]  /*10080*/  MUFU.TANH R209, R41 ;  /* 0x0000002900d17308 */ /* 0x000f340000002400 */
[----:B------:R-:W2:Y:S01]  /*10090*/  MUFU.TANH R41, R67 ;  /* 0x0000004300297308 */ /* 0x000ea20000002400 */
[----:B-1----:R-:W-:Y:S04]  /*100a0*/  MOV R86, R230 ;  /* 0x000000e600567202 */ /* 0x002fe80000000f00 */
[----:B------:R-:W-:Y:S05]  /*100b0*/  FMNMX.FTZ R0, R86, R0, !PT ;  /* 0x0000000056007209 */ /* 0x000fea0007810000 */
[----:B------:R-:W-:Y:S01]  /*100c0*/  MUFU.TANH R247, R56 ;  /* 0x0000003800f77308 */ /* 0x000fe20000002400 */
[----:B------:R-:W-:Y:S02]  /*100d0*/  FMNMX.FTZ R0, R97, R0, !PT ;  /* 0x0000000061007209 */ /* 0x000fe40007810000 */
[----:B----4-:R-:W-:Y:S07]  /*100e0*/  FMNMX.FTZ R4, R209, R4, !PT ;  /* 0x00000004d1047209 */ /* 0x010fee0007810000 */
[----:B------:R-:W1:Y:S01]  /*100f0*/  MUFU.TANH R56, R70 ;  /* 0x0000004600387308 */ /* 0x000e620000002400 */
[----:B--2---:R-:W-:Y:S09]  /*10100*/  FMNMX.FTZ R0, R41, R0, !PT ;  /* 0x0000000029007209 */ /* 0x004ff20007810000 */
[----:B------:R-:W2:Y:S10]  /*10110*/  MUFU.TANH R39, R82 ;  /* 0x0000005200277308 */ /* 0x000eb40000002400 */
[----:B------:R-:W4:Y:S01]  /*10120*/  MUFU.TANH R51, R83 ;  /* 0x0000005300337308 */ /* 0x000f220000002400 */
[----:B-1----:R-:W-:Y:S04]  /*10130*/  FMNMX.FTZ R0, R56, R0, !PT ;  /* 0x0000000038007209 */ /* 0x002fe80007810000 */
[----:B------:R-:W-:Y:S05]  /*10140*/  FMNMX.FTZ R0, R237, R0, !PT ;  /* 0x00000000ed007209 */ /* 0x000fea0007810000 */
[----:B------:R4:W-:Y:S01]  /*10150*/  MUFU.TANH R87, R96 ;  /* 0x0000006000577308 */ /* 0x0009e20000002400 */
[----:B------:R-:W3:Y:S01]  /*10160*/  LDL.LU R237, [R1+0xc] ;  /* 0x00000c0001ed7983 */ /* 0x000ee20000300800 */
[----:B--2---:R-:W-:Y:S03]  /*10170*/  MOV R99, R39 ;  /* 0x0000002700637202 */ /* 0x004fe60000000f00 */
[----:B------:R-:W2:Y:S01]  /*10180*/  LDL.LU R228, [R1+0x8] ;  /* 0x0000080001e47983 */ /* 0x000ea20000300800 */
[----:B------:R-:W-:Y:S03]  /*10190*/  FMNMX.FTZ R0, R99, R0, !PT ;  /* 0x0000000063007209 */ /* 0x000fe60007810000 */
[----:B------:R-:W2:Y:S01]  /*101a0*/  LDL.64 R54, [R1+0x58] ;  /* 0x0000580001367983 */ /* 0x000ea20000100a00 */
[----:B------:R-:W1:Y:S10]  /*101b0*/  MUFU.TANH R14, R14 ;  /* 0x0000000e000e7308 */ /* 0x000e740000002400 */
[----:B------:R-:W4:Y:S02]  /*101c0*/  MUFU.TANH R208, R44 ;  /* 0x0000002c00d07308 */ /* 0x000f240000002400 */
[----:B----4-:R-:W-:Y:S04]  /*101d0*/  MOV R96, R51 ;  /* 0x0000003300607202 */ /* 0x010fe80000000f00 */
[----:B------:R-:W-:Y:S04]  /*101e0*/  FMNMX.FTZ R0, R96, R0, !PT ;  /* 0x0000000060007209 */ /* 0x000fe80007810000 */
[----:B------:R-:W4:Y:S01]  /*101f0*/  MUFU.TANH R44, R80 ;  /* 0x00000050002c7308 */ /* 0x000f220000002400 */
[----:B------:R-:W-:Y:S02]  /*10200*/  FMNMX.FTZ R0, R45, R0, !PT ;  /* 0x000000002d007209 */ /* 0x000fe40007810000 */
[----:B-1----:R-:W-:Y:S07]  /*10210*/  FMNMX.FTZ R5, R14, R5, !PT ;  /* 0x000000050e057209 */ /* 0x002fee0007810000 */
[----:B------:R-:W1:Y:S01]  /*10220*/  MUFU.TANH R15, R15 ;  /* 0x0000000f000f7308 */ /* 0x000e620000002400 */
[----:B------:R-:W-:Y:S04]  /*10230*/  FMNMX.FTZ R4, R208, R4, !PT ;  /* 0x00000004d0047209 */ /* 0x000fe80007810000 */
[----:B------:R-:W-:Y:S05]  /*10240*/  FMNMX.FTZ R4, R212, R4, !PT ;  /* 0x00000004d4047209 */ /* 0x000fea0007810000 */
[----:B------:R-:W-:Y:S01]  /*10250*/  MUFU.TANH R221, R47 ;  /* 0x0000002f00dd7308 */ /* 0x000fe20000002400 */
[----:B------:R-:W-:Y:S02]  /*10260*/  FMNMX.FTZ R4, R247, R4, !PT ;  /* 0x00000004f7047209 */ /* 0x000fe40007810000 */
[----:B----4-:R-:W-:Y:S07]  /*10270*/  FMNMX.FTZ R73, R44, R73, !PT ;  /* 0x000000492c497209 */ /* 0x010fee0007810000 */
[----:B------:R-:W4:Y:S01]  /*10280*/  MUFU.TANH R47, R81 ;  /* 0x00000051002f7308 */ /* 0x000f220000002400 */
[----:B-1----:R-:W-:Y:S09]  /*10290*/  FMNMX.FTZ R5, R15, R5, !PT ;  /* 0x000000050f057209 */ /* 0x002ff20007810000 */
[----:B------:R-:W1:Y:S10]  /*102a0*/  MUFU.TANH R26, R26 ;  /* 0x0000001a001a7308 */ /* 0x000e740000002400 */
[----:B------:R-:W4:Y:S02]  /*102b0*/  MUFU.TANH R234, R84 ;  /* 0x0000005400ea7308 */ /* 0x000f240000002400 */
[----:B----4-:R-:W-:Y:S08]  /*102c0*/  FMNMX.FTZ R73, R47, R73, !PT ;  /* 0x000000492f497209 */ /* 0x010ff00007810000 */
[----:B------:R-:W4:Y:S01]  /*102d0*/  MUFU.TANH R27, R27 ;  /* 0x0000001b001b7308 */ /* 0x000f220000002400 */
[----:B-1----:R-:W-:Y:S09]  /*102e0*/  FMNMX.FTZ R5, R26, R5, !PT ;  /* 0x000000051a057209 */ /* 0x002ff20007810000 */
[----:B------:R-:W1:Y:S01]  /*102f0*/  MUFU.TANH R84, R85 ;  /* 0x0000005500547308 */ /* 0x000e620000002400 */
[----:B------:R-:W-:Y:S09]  /*10300*/  FMNMX.FTZ R73, R234, R73, !PT ;  /* 0x00000049ea497209 */ /* 0x000ff20007810000 */
[----:B------:R-:W-:Y:S01]  /*10310*/  MUFU.TANH R250, R57 ;  /* 0x0000003900fa7308 */ /* 0x000fe20000002400 */
[----:B----4-:R-:W-:Y:S09]  /*10320*/  FMNMX.FTZ R5, R27, R5, !PT ;  /* 0x000000051b057209 */ /* 0x010ff20007810000 */
[----:B------:R-:W-:Y:S01]  /*10330*/  MUFU.TANH R57, R98 ;  /* 0x0000006200397308 */ /* 0x000fe20000002400 */
[----:B-1----:R-:W-:Y:S04]  /*10340*/  FMNMX.FTZ R73, R84, R73, !PT ;  /* 0x0000004954497209 */ /* 0x002fe80007810000 */
[----:B------:R-:W-:Y:S05]  /*10350*/  FMNMX.FTZ R73, R87, R73, !PT ;  /* 0x0000004957497209 */ /* 0x000fea0007810000 */
[----:B------:R-:W1:Y:S10]  /*10360*/  MUFU.TANH R30, R30 ;  /* 0x0000001e001e7308 */ /* 0x000e740000002400 */
[----:B------:R4:W-:Y:S10]  /*10370*/  MUFU.TANH R188, R112 ;  /* 0x0000007000bc7308 */ /* 0x0009f40000002400 */
[----:B------:R-:W4:Y:S01]  /*10380*/  MUFU.TANH R6, R102 ;  /* 0x0000006600067308 */ /* 0x000f220000002400 */
[----:B-1----:R-:W-:Y:S04]  /*10390*/  FMNMX.FTZ R5, R30, R5, !PT ;  /* 0x000000051e057209 */ /* 0x002fe80007810000 */
[----:B------:R-:W-:Y:S05]  /*103a0*/  FMNMX.FTZ R5, R195, R5, !PT ;  /* 0x00000005c3057209 */ /* 0x000fea0007810000 */
[----:B------:R-:W-:Y:S01]  /*103b0*/  MUFU.TANH R230, R104 ;  /* 0x0000006800e67308 */ /* 0x000fe20000002400 */
[----:B------:R-:W-:Y:S02]  /*103c0*/  FMNMX.FTZ R0, R235, R0, !PT ;  /* 0x00000000eb007209 */ /* 0x000fe40007810000 */
[----:B----4-:R-:W-:Y:S02]  /*103d0*/  MOV R112, R52 ;  /* 0x0000003400707202 */ /* 0x010fe40000000f00 */
[----:B------:R-:W-:Y:S02]  /*103e0*/  FMNMX.FTZ R0, R57, R0, !PT ;  /* 0x0000000039007209 */ /* 0x000fe40007810000 */
[----:B------:R-:W-:Y:S03]  /*103f0*/  FMNMX.FTZ R73, R112, R73, !PT ;  /* 0x0000004970497209 */ /* 0x000fe60007810000 */
[----:B------:R1:W-:Y:S10]  /*10400*/  MUFU.TANH R104, R108 ;  /* 0x0000006c00687308 */ /* 0x0003f40000002400 */
[----:B------:R-:W4:Y:S10]  /*10410*/  MUFU.TANH R215, R42 ;  /* 0x0000002a00d77308 */ /* 0x000f340000002400 */
[----:B------:R-:W4:Y:S01]  /*10420*/  MUFU.TANH R231, R100 ;  /* 0x0000006400e77308 */ /* 0x000f220000002400 */
[----:B-1----:R-:W-:Y:S09]  /*10430*/  MOV R108, R6 ;  /* 0x00000006006c7202 */ /* 0x002ff20000000f00 */
[----:B------:R-:W-:Y:S01]  /*10440*/  MUFU.TANH R40, R103 ;  /* 0x0000006700287308 */ /* 0x000fe20000002400 */
[----:B----4-:R-:W-:Y:S09]  /*10450*/  FMNMX.FTZ R5, R215, R5, !PT ;  /* 0x00000005d7057209 */ /* 0x010ff20007810000 */
[----:B------:R-:W1:Y:S01]  /*10460*/  MUFU.TANH R245, R43 ;  /* 0x0000002b00f57308 */ /* 0x000e620000002400 */
[----:B------:R-:W-:Y:S04]  /*10470*/  FMNMX.FTZ R73, R231, R73, !PT ;  /* 0x00000049e7497209 */ /* 0x000fe80007810000 */
[----:B------:R-:W-:Y:S05]  /*10480*/  FMNMX.FTZ R73, R190, R73, !PT ;  /* 0x00000049be497209 */ /* 0x000fea0007810000 */
[----:B------:R-:W-:Y:S01]  /*10490*/  MUFU.TANH R51, R114 ;  /* 0x0000007200337308 */ /* 0x000fe20000002400 */
[----:B------:R-:W-:Y:S09]  /*104a0*/  FMNMX.FTZ R73, R188, R73, !PT ;  /* 0x00000049bc497209 */ /* 0x000ff20007810000 */
[----:B------:R-:W4:Y:S01]  /*104b0*/  MUFU.TANH R246, R46 ;  /* 0x0000002e00f67308 */ /* 0x000f220000002400 */
[----:B-1----:R-:W-:Y:S09]  /*104c0*/  FMNMX.FTZ R5, R245, R5, !PT ;  /* 0x00000005f5057209 */ /* 0x002ff20007810000 */
[----:B------:R-:W-:Y:S10]  /*104d0*/  MUFU.TANH R38, R88 ;  /* 0x0000005800267308 */ /* 0x000ff40000002400 */
[----:B------:R-:W-:Y:S01]  /*104e0*/  MUFU.TANH R88, R115 ;  /* 0x0000007300587308 */ /* 0x000fe20000002400 */
[----:B----4-:R-:W-:Y:S04]  /*104f0*/  FMNMX.FTZ R5, R246, R5, !PT ;  /* 0x00000005f6057209 */ /* 0x010fe80007810000 */
[----:B------:R-:W-:Y:S05]  /*10500*/  FMNMX.FTZ R5, R221, R5, !PT ;  /* 0x00000005dd057209 */ /* 0x000fea0007810000 */
[----:B------:R-:W1:Y:S10]  /*10510*/  MUFU.TANH R248, R58 ;  /* 0x0000003a00f87308 */ /* 0x000e740000002400 */
[----:B------:R4:W4:Y:S10]  /*10520*/  MUFU.TANH R103, R113 ;  /* 0x0000007100677308 */ /* 0x0009340000002400 */
[----:B------:R-:W-:Y:S01]  /*10530*/  MUFU.TANH R42, R72 ;  /* 0x00000048002a7308 */ /* 0x000fe20000002400 */
[----:B-1----:R-:W-:Y:S04]  /*10540*/  MOV R98, R248 ;  /* 0x000000f800627202 */ /* 0x002fe80000000f00 */
[----:B------:R-:W-:Y:S05]  /*10550*/  FMNMX.FTZ R5, R98, R5, !PT ;  /* 0x0000000562057209 */ /* 0x000fea0007810000 */
[----:B------:R-:W1:Y:S01]  /*10560*/  MUFU.TANH R50, R61 ;  /* 0x0000003d00327308 */ /* 0x000e620000002400 */
[----:B----4-:R-:W-:Y:S02]  /*10570*/  MOV R113, R38 ;  /* 0x0000002600717202 */ /* 0x010fe40000000f00 */
[----:B------:R-:W4:Y:S01]  /*10580*/  LDL.64 R38, [R1+0x60] ;  /* 0x0000600001267983 */ /* 0x000f220000100a00 */
[----:B------:R-:W-:Y:S06]  /*10590*/  FMNMX.FTZ R73, R103, R73, !PT ;  /* 0x0000004967497209 */ /* 0x000fec0007810000 */
[----:B------:R-:W1:Y:S01]  /*105a0*/  MUFU.TANH R232, R62 ;  /* 0x0000003e00e87308 */ /* 0x000e620000002400 */
[----:B---3--:R-:W-:Y:S01]  /*105b0*/  FMNMX.FTZ R0, R237, R0, !PT ;  /* 0x00000000ed007209 */ /* 0x008fe20007810000 */
[----:B------:R-:W3:Y:S03]  /*105c0*/  SHFL.BFLY PT, R6, R73, 0x2, 0x1f ;  /* 0x0c401f0049067f89 */ /* 0x000ee600000e0000 */
[----:B------:R-:W-:Y:S02]  /*105d0*/  FMNMX.FTZ R0, R108, R0, !PT ;  /* 0x000000006c007209 */ /* 0x000fe40007810000 */
[----:B--2---:R-:W-:Y:S02]  /*105e0*/  FMNMX.FTZ R5, R228, R5, !PT ;  /* 0x00000005e4057209 */ /* 0x004fe40007810000 */
[----:B------:R-:W-:Y:S01]  /*105f0*/  FMNMX.FTZ R0, R40, R0, !PT ;  /* 0x0000000028007209 */ /* 0x000fe20007810000 */
[----:B------:R-:W2:Y:S03]  /*10600*/  MUFU.TANH R58, R60 ;  /* 0x0000003c003a7308 */ /* 0x000ea60000002400 */
[----:B------:R-:W-:Y:S01]  /*10610*/  FMNMX.FTZ R0, R51, R0, !PT ;  /* 0x0000000033007209 */ /* 0x000fe20007810000 */
[----:B-1----:R-:W-:Y:S01]  /*10620*/  IMAD.MOV.U32 R85, RZ, RZ, R50 ;  /* 0x000000ffff557224 */ /* 0x002fe200078e0032 */
[----:B------:R-:W-:Y:S02]  /*10630*/  MOV R61, R250 ;  /* 0x000000fa003d7202 */ /* 0x000fe40000000f00 */
[----:B------:R-:W-:Y:S02]  /*10640*/  FMNMX.FTZ R0, R88, R0, !PT ;  /* 0x0000000058007209 */ /* 0x000fe40007810000 */
[----:B------:R-:W-:Y:S01]  /*10650*/  FMNMX.FTZ R4, R61, R4, !PT ;  /* 0x000000043d047209 */ /* 0x000fe20007810000 */
[----:B------:R-:W1:Y:S02]  /*10660*/  MUFU.TANH R60, R74 ;  /* 0x0000004a003c7308 */ /* 0x000e640000002400 */
[----:B------:R-:W1:Y:S01]  /*10670*/  SHFL.BFLY PT, R72, R0, 0x2, 0x1f ;  /* 0x0c401f0000487f89 */ /* 0x000e6200000e0000 */
[----:B------:R-:W-:Y:S02]  /*10680*/  FMNMX.FTZ R5, R232, R5, !PT ;  /* 0x00000005e8057209 */ /* 0x000fe40007810000 */
[----:B---3--:R-:W-:Y:S02]  /*10690*/  FMNMX.FTZ R73, R73, R6, !PT ;  /* 0x0000000649497209 */ /* 0x008fe40007810000 */
[----:B------:R-:W-:Y:S03]  /*106a0*/  FMNMX.FTZ R5, R229, R5, !PT ;  /* 0x00000005e5057209 */ /* 0x000fe60007810000 */
[----:B------:R-:W3:Y:S01]  /*106b0*/  MUFU.TANH R46, R75 ;  /* 0x0000004b002e7308 */ /* 0x000ee20000002400 */
[----:B------:R-:W3:Y:S01]  /*106c0*/  SHFL.BFLY PT, R8, R73, 0x1, 0x1f ;  /* 0x0c201f0049087f89 */ /* 0x000ee200000e0000 */
[----:B--2---:R-:W-:Y:S04]  /*106d0*/  FMNMX.FTZ R4, R58, R4, !PT ;  /* 0x000000043a047209 */ /* 0x004fe80007810000 */
[----:B------:R-:W-:Y:S04]  /*106e0*/  FMNMX.FTZ R4, R85, R4, !PT ;  /* 0x0000000455047209 */ /* 0x000fe80007810000 */
[----:B------:R-:W2:Y:S01]  /*106f0*/  MUFU.TANH R119, R78 ;  /* 0x0000004e00777308 */ /* 0x000ea20000002400 */
[----:B------:R-:W-:Y:S02]  /*10700*/  FMNMX.FTZ R4, R42, R4, !PT ;  /* 0x000000042a047209 */ /* 0x000fe40007810000 */
[----:B-1----:R-:W-:Y:S02]  /*10710*/  FMNMX.FTZ R5, R60, R5, !PT ;  /* 0x000000053c057209 */ /* 0x002fe40007810000 */
[----:B------:R-:W-:Y:S02]  /*10720*/  FMNMX.FTZ R4, R238, R4, !PT ;  /* 0x00000004ee047209 */ /* 0x000fe40007810000 */
[----:B------:R-:W-:Y:S03]  /*10730*/  FMNMX.FTZ R72, R0, R72, !PT ;  /* 0x0000004800487209 */ /* 0x000fe60007810000 */
[----:B------:R-:W1:Y:S02]  /*10740*/  MUFU.TANH R239, R76 ;  /* 0x0000004c00ef7308 */ /* 0x000e640000002400 */
[----:B------:R-:W1:Y:S01]  /*10750*/  SHFL.BFLY PT, R6, R72, 0x1, 0x1f ;  /* 0x0c201f0048067f89 */ /* 0x000e6200000e0000 */
[----:B---3--:R-:W-:Y:S02]  /*10760*/  FMNMX.FTZ R5, R46, R5, !PT ;  /* 0x000000052e057209 */ /* 0x008fe40007810000 */
[----:B------:R-:W-:Y:S05]  /*10770*/  FMNMX.FTZ R73, R73, R8, !PT ;  /* 0x0000000849497209 */ /* 0x000fea0007810000 */
[----:B------:R-:W3:Y:S01]  /*10780*/  MUFU.TANH R240, R79 ;  /* 0x0000004f00f07308 */ /* 0x000ee20000002400 */
[----:B--2---:R-:W-:Y:S09]  /*10790*/  FMNMX.FTZ R0, R119, R5, !PT ;  /* 0x0000000577007209 */ /* 0x004ff20007810000 */
[----:B------:R-:W2:Y:S01]  /*107a0*/  MUFU.TANH R36, R90 ;  /* 0x0000005a00247308 */ /* 0x000ea20000002400 */
[----:B-1----:R-:W-:Y:S01]  /*107b0*/  FMNMX.FTZ R4, R239, R4, !PT ;  /* 0x00000004ef047209 */ /* 0x002fe20007810000 */
[----:B------:R-:W-:Y:S01]  /*107c0*/  FMUL.FTZ R76, R110, c[0x0][0x320] ;  /* 0x0000c8006e4c7a20 */ /* 0x000fe20000410000 */
[----:B------:R-:W-:Y:S02]  /*107d0*/  MOV R110, R45 ;  /* 0x0000002d006e7202 */ /* 0x000fe40000000f00 */
[----:B------:R-:W-:Y:S05]  /*107e0*/  FMNMX.FTZ R72, R72, R6, !PT ;  /* 0x0000000648487209 */ /* 0x000fea0007810000 */
[----:B------:R2:W-:Y:S01]  /*107f0*/  MUFU.TANH R189, R106 ;  /* 0x0000006a00bd7308 */ /* 0x0005e20000002400 */
[----:B------:R-:W-:Y:S01]  /*10800*/  FMUL.FTZ R78, R72, c[0x0][0x2d0] ;  /* 0x0000b400484e7a20 */ /* 0x000fe20000410000 */
[----:B---3--:R-:W-:Y:S01]  /*10810*/  FMNMX.FTZ R0, R240, R0, !PT ;  /* 0x00000000f0007209 */ /* 0x008fe20007810000 */
[----:B------:R-:W-:Y:S07]  /*10820*/  FMUL.FTZ R79, R73, c[0x0][0x2d0] ;  /* 0x0000b400494f7a20 */ /* 0x000fee0000410000 */
[----:B------:R-:W1:Y:S10]  /*10830*/  MUFU.TANH R233, R77 ;  /* 0x0000004d00e97308 */ /* 0x000e740000002400 */
[----:B------:R-:W3:Y:S01]  /*10840*/  MUFU.TANH R236, R89 ;  /* 0x0000005900ec7308 */ /* 0x000ee20000002400 */
[----:B--2---:R-:W-:Y:S04]  /*10850*/  MOV R106, R36 ;  /* 0x00000024006a7202 */ /* 0x004fe80000000f00 */
[----:B------:R-:W-:Y:S01]  /*10860*/  FMNMX.FTZ R5, R106, R0, !PT ;  /* 0x000000006a057209 */ /* 0x000fe20007810000 */
[----:B------:R-:W-:Y:S04]  /*10870*/  FMUL.FTZ R0, R111, c[0x0][0x320] ;  /* 0x0000c8006f007a20 */ /* 0x000fe80000410000 */
[----:B------:R-:W2:Y:S01]  /*10880*/  MUFU.TANH R43, R92 ;  /* 0x0000005c002b7308 */ /* 0x000ea20000002400 */
[----:B------:R-:W-:Y:S02]  /*10890*/  MOV R111, R51 ;  /* 0x00000033006f7202 */ /* 0x000fe40000000f00 */
[----:B-1----:R-:W-:Y:S04]  /*108a0*/  FMNMX.FTZ R4, R233, R4, !PT ;  /* 0x00000004e9047209 */ /* 0x002fe80007810000 */
[----:B------:R-:W-:Y:S03]  /*108b0*/  FMNMX.FTZ R4, R113, R4, !PT ;  /* 0x0000000471047209 */ /* 0x000fe60007810000 */
[----:B------:R-:W1:Y:S01]  /*108c0*/  MUFU.TANH R59, R93 ;  /* 0x0000005d003b7308 */ /* 0x000e620000002400 */
[----:B---3--:R-:W-:Y:S09]  /*108d0*/  FMNMX.FTZ R4, R236, R4, !PT ;  /* 0x00000004ec047209 */ /* 0x008ff20007810000 */
[----:B------:R-:W3:Y:S01]  /*108e0*/  MUFU.TANH R7, R105 ;  /* 0x0000006900077308 */ /* 0x000ee20000002400 */
[----:B--2---:R-:W-:Y:S09]  /*108f0*/  FMNMX.FTZ R4, R43, R4, !PT ;  /* 0x000000042b047209 */ /* 0x004ff20007810000 */
[----:B------:R2:W-:Y:S01]  /*10900*/  MUFU.TANH R75, R0 ;  /* 0x00000000004b7308 */ /* 0x0005e20000002400 */
[----:B-1----:R-:W-:Y:S04]  /*10910*/  FMNMX.FTZ R4, R59, R4, !PT ;  /* 0x000000043b047209 */ /* 0x002fe80007810000 */
[----:B------:R-:W-:Y:S05]  /*10920*/  FMNMX.FTZ R4, R230, R4, !PT ;  /* 0x00000004e6047209 */ /* 0x000fea0007810000 */
[----:B------:R-:W1:Y:S01]  /*10930*/  MUFU.TANH R210, R109 ;  /* 0x0000006d00d27308 */ /* 0x000e620000002400 */
[----:B---3--:R-:W-:Y:S04]  /*10940*/  MOV R115, R7 ;  /* 0x0000000700737202 */ /* 0x008fe80000000f00 */
[----:B------:R-:W-:Y:S05]  /*10950*/  FMNMX.FTZ R4, R115, R4, !PT ;  /* 0x0000000473047209 */ /* 0x000fea0007810000 */
[----:B------:R-:W3:Y:S01]  /*10960*/  MUFU.TANH R37, R91 ;  /* 0x0000005b00257308 */ /* 0x000ee20000002400 */
[----:B------:R-:W-:Y:S01]  /*10970*/  FMNMX.FTZ R4, R104, R4, !PT ;  /* 0x0000000468047209 */ /* 0x000fe20007810000 */
[----:B--2---:R-:W-:Y:S04]  /*10980*/  FADD.FTZ R0, -R73, R2 ;  /* 0x0000000249007221 */ /* 0x004fe80000010100 */
[----:B------:R-:W-:Y:S04]  /*10990*/  FMUL.FTZ R2, R0, c[0x0][0x2d0] ;  /* 0x0000b40000027a20 */ /* 0x000fe80000410000 */
[----:B------:R-:W2:Y:S01]  /*109a0*/  MUFU.TANH R100, R94 ;  /* 0x0000005e00647308 */ /* 0x000ea20000002400 */
[----:B-1----:R-:W-:Y:S05]  /*109b0*/  FMNMX.FTZ R4, R210, R4, !PT ;  /* 0x00000004d2047209 */ /* 0x002fea0007810000 */
[----:B------:R-:W1:Y:S04]  /*109c0*/  SHFL.BFLY PT, R7, R4, 0x2, 0x1f ;  /* 0x0c401f0004077f89 */ /* 0x000e6800000e0000 */
[----:B------:R1:W1:Y:S01]  /*109d0*/  MUFU.EX2 R74, R2 ;  /* 0x00000002004a7308 */ /* 0x0002620000000800 */
[----:B---3--:R-:W-:Y:S04]  /*109e0*/  MOV R109, R37 ;  /* 0x00000025006d7202 */ /* 0x008fe80000000f00 */
[----:B------:R-:W-:Y:S05]  /*109f0*/  FMNMX.FTZ R5, R109, R5, !PT ;  /* 0x000000056d057209 */ /* 0x000fea0007810000 */
[----:B------:R-:W3:Y:S01]  /*10a00*/  MUFU.TANH R102, R95 ;  /* 0x0000005f00667308 */ /* 0x000ee20000002400 */
[----:B--2---:R-:W-:Y:S09]  /*10a10*/  FMNMX.FTZ R5, R100, R5, !PT ;  /* 0x0000000564057209 */ /* 0x004ff20007810000 */
[----:B------:R-:W2:Y:S01]  /*10a20*/  MUFU.TANH R62, R107 ;  /* 0x0000006b003e7308 */ /* 0x000ea20000002400 */
[----:B-1----:R-:W-:Y:S01]  /*10a30*/  FMNMX.FTZ R4, R4, R7, !PT ;  /* 0x0000000704047209 */ /* 0x002fe20007810000 */
[----:B------:R-:W-:Y:S02]  /*10a40*/  FADD.FTZ R2, -R72, R3 ;  /* 0x0000000348027221 */ /* 0x000fe40000010100 */
[--C-:B------:R-:W-:Y:S02]  /*10a50*/  FFMA.FTZ R7, R33, c[0x0][0x2d0], -R79.reuse ;  /* 0x0000b40021077a23 */ /* 0x100fe4000001084f */
[----:B------:R-:W1:Y:S01]  /*10a60*/  SHFL.BFLY PT, R71, R4, 0x1, 0x1f ;  /* 0x0c201f0004477f89 */ /* 0x000e6200000e0000 */
[----:B------:R-:W-:Y:S03]  /*10a70*/  FMUL.FTZ R2, R2, c[0x0][0x2d0] ;  /* 0x0000b40002027a20 */ /* 0x000fe60000410000 */
[----:B------:R-:W1:Y:S01]  /*10a80*/  MUFU.TANH R76, R76 ;  /* 0x0000004c004c7308 */ /* 0x000e620000002400 */
[----:B------:R-:W-:Y:S01]  /*10a90*/  FMUL.FTZ R33, R74, R149 ;  /* 0x000000954a217220 */ /* 0x000fe20000410000 */
[----:B---3--:R-:W-:Y:S04]  /*10aa0*/  FMNMX.FTZ R5, R102, R5, !PT ;  /* 0x0000000566057209 */ /* 0x008fe80007810000 */
[----:B------:R-:W-:Y:S04]  /*10ab0*/  FMNMX.FTZ R5, R189, R5, !PT ;  /* 0x00000005bd057209 */ /* 0x000fe80007810000 */
[----:B------:R3:W3:Y:S01]  /*10ac0*/  MUFU.EX2 R69, R2 ;  /* 0x0000000200457308 */ /* 0x0006e20000000800 */
[----:B--2---:R-:W-:Y:S01]  /*10ad0*/  FMNMX.FTZ R0, R62, R5, !PT ;  /* 0x000000053e007209 */ /* 0x004fe20007810000 */
[----:B------:R-:W-:Y:S02]  /*10ae0*/  FFMA.FTZ R5, R21, c[0x0][0x2d0], -R79 ;  /* 0x0000b40015057a23 */ /* 0x000fe4000001084f */
[----:B------:R-:W-:Y:S06]  /*10af0*/  IMAD.MOV.U32 R107, RZ, RZ, R59 ;  /* 0x000000ffff6b7224 */ /* 0x000fec00078e003b */
[----:B------:R2:W-:Y:S01]  /*10b00*/  MUFU.EX2 R90, R5 ;  /* 0x00000005005a7308 */ /* 0x0005e20000000800 */
[----:B-1----:R-:W-:Y:S01]  /*10b10*/  FMNMX.FTZ R71, R4, R71, !PT ;  /* 0x0000004704477209 */ /* 0x002fe20007810000 */
[----:B------:R-:W-:Y:S01]  /*10b20*/  FFMA.FTZ R4, R184, c[0x0][0x2d0], -R79 ;  /* 0x0000b400b8047a23 */ /* 0x000fe2000001084f */
[----:B------:R-:W-:Y:S02]  /*10b30*/  FMNMX.FTZ R0, R76, R0, !PT ;  /* 0x000000004c007209 */ /* 0x000fe40007810000 */
[----:B------:R-:W-:Y:S01]  /*10b40*/  MOV R184, R247 ;  /* 0x000000f700b87202 */ /* 0x000fe20000000f00 */
[----:B------:R-:W-:Y:S01]  /*10b50*/  FMUL.FTZ R105, R71, c[0x0][0x2d0] ;  /* 0x0000b40047697a20 */ /* 0x000fe20000410000 */
[----:B------:R-:W-:Y:S03]  /*10b60*/  FMNMX.FTZ R0, R75, R0, !PT ;  /* 0x000000004b007209 */ /* 0x000fe60007810000 */
[----:B------:R-:W-:Y:S01]  /*10b70*/  MUFU.EX2 R223, R4 ;  /* 0x0000000400df7308 */ /* 0x000fe20000000800 */
[----:B------:R-:W-:Y:S01]  /*10b80*/  FFMA.FTZ R104, R104, c[0x0][0x2d0], -R105 ;  /* 0x0000b40068687a23 */ /* 0x000fe20000010869 */
[----:B------:R-:W1:Y:S01]  /*10b90*/  SHFL.BFLY PT, R3, R0, 0x2, 0x1f ;  /* 0x0c401f0000037f89 */ /* 0x000e6200000e0000 */
[----:B---3--:R-:W-:Y:S01]  /*10ba0*/  FADD.FTZ R2, -R71, R116 ;  /* 0x0000007447027221 */ /* 0x008fe20000010100 */
[----:B------:R-:W-:Y:S01]  /*10bb0*/  MOV R116, R42 ;  /* 0x0000002a00747202 */ /* 0x000fe20000000f00 */
[----:B------:R-:W-:Y:S02]  /*10bc0*/  FMUL.FTZ R51, R69, R167 ;  /* 0x000000a745337220 */ /* 0x000fe40000410000 */
[----:B------:R-:W-:Y:S03]  /*10bd0*/  FMUL.FTZ R2, R2, c[0x0][0x2d0] ;  /* 0x0000b40002027a20 */ /* 0x000fe60000410000 */
[----:B------:R-:W-:Y:S01]  /*10be0*/  MUFU.EX2 R94, R7 ;  /* 0x00000007005e7308 */ /* 0x000fe20000000800 */
[----:B--2---:R-:W-:Y:S09]  /*10bf0*/  @P0 MOV R5, R55 ;  /* 0x0000003700050202 */ /* 0x004ff20000000f00 */
[----:B------:R2:W3:Y:S01]  /*10c00*/  MUFU.EX2 R68, R2 ;  /* 0x0000000200447308 */ /* 0x0004e20000000800 */
[----:B-1----:R-:W-:Y:S01]  /*10c10*/  FMNMX.FTZ R0, R0, R3, !PT ;  /* 0x0000000300007209 */ /* 0x002fe20007810000 */
[--C-:B------:R-:W-:Y:S08]  /*10c20*/  FFMA.FTZ R3, R17, c[0x0][0x2d0], -R79.reuse ;  /* 0x0000b40011037a23 */ /* 0x100ff0000001084f */
[----:B------:R-:W-:Y:S01]  /*10c30*/  MUFU.EX2 R104, R104 ;  /* 0x0000006800687308 */ /* 0x000fe20000000800 */
[----:B------:R-:W-:Y:S01]  /*10c40*/  FMUL.FTZ R17, R74, R133 ;  /* 0x000000854a117220 */ /* 0x000fe20000410000 */
[----:B------:R-:W-:Y:S04]  /*10c50*/  MOV R133, R63 ;  /* 0x0000003f00857202 */ /* 0x000fe80000000f00 */
[----:B------:R-:W-:Y:S02]  /*10c60*/  MOV R149, R133 ;  /* 0x0000008500957202 */ /* 0x000fe40000000f00 */
[----:B------:R-:W-:Y:S02]  /*10c70*/  MOV R133, R98 ;  /* 0x0000006200857202 */ /* 0x000fe40000000f00 */
[----:B------:R1:W-:Y:S01]  /*10c80*/  MUFU.EX2 R10, R3 ;  /* 0x00000003000a7308 */ /* 0x0003e20000000800 */
[--C-:B--2---:R-:W-:Y:S02]  /*10c90*/  FFMA.FTZ R2, R118, c[0x0][0x2d0], -R79.reuse ;  /* 0x0000b40076027a23 */ /* 0x104fe4000001084f */
[----:B---3--:R-:W-:Y:S07]  /*10ca0*/  FMUL.FTZ R45, R68, R161 ;  /* 0x000000a1442d7220 */ /* 0x008fee0000410000 */
[----:B------:R2:W3:Y:S01]  /*10cb0*/  MUFU.EX2 R243, R2 ;  /* 0x0000000200f37308 */ /* 0x0004e20000000800 */
[--C-:B-1----:R-:W-:Y:S01]  /*10cc0*/  FFMA.FTZ R3, R187, c[0x0][0x2d0], -R78.reuse ;  /* 0x0000b400bb037a23 */ /* 0x102fe2000001084e */
[----:B------:R-:W-:Y:S08]  /*10cd0*/  MOV R187, R62 ;  /* 0x0000003e00bb7202 */ /* 0x000ff00000000f00 */
[----:B------:R1:W-:Y:S01]  /*10ce0*/  MUFU.EX2 R222, R3 ;  /* 0x0000000300de7308 */ /* 0x0003e20000000800 */
[----:B--2---:R-:W-:Y:S01]  /*10cf0*/  FFMA.FTZ R2, R16, c[0x0][0x2d0], -R79 ;  /* 0x0000b40010027a23 */ /* 0x004fe2000001084f */
[----:B---3--:R-:W-:Y:S01]  /*10d00*/  F2FP.BF16.PACK_AB R80, R243, R223 ;  /* 0x000000dff350723e */ /* 0x008fe200000010ff */
[----:B------:R-:W-:Y:S01]  /*10d10*/  FMUL.FTZ R16, R74, R132 ;  /* 0x000000844a107220 */ /* 0x000fe20000410000 */
[----:B------:R-:W-:Y:S06]  /*10d20*/  MOV R132, R44 ;  /* 0x0000002c00847202 */ /* 0x000fec0000000f00 */
[----:B------:R2:W-:Y:S01]  /*10d30*/  MUFU.EX2 R36, R2 ;  /* 0x0000000200247308 */ /* 0x0005e20000000800 */
[----:B------:R-:W-:Y:S02]  /*10d40*/  FMUL.FTZ R44, R68, R160 ;  /* 0x000000a0442c7220 */ /* 0x000fe40000410000 */
[--C-:B-1----:R-:W-:Y:S01]  /*10d50*/  FFMA.FTZ R3, R185, c[0x0][0x2d0], -R78.reuse ;  /* 0x0000b400b9037a23 */ /* 0x102fe2000001084e */
[----:B------:R-:W-:Y:S06]  /*10d60*/  MOV R185, R88 ;  /* 0x0000005800b97202 */ /* 0x000fec0000000f00 */
[----:B------:R1:W3:Y:S01]  /*10d70*/  MUFU.EX2 R242, R3 ;  /* 0x0000000300f27308 */ /* 0x0002e20000000800 */
[----:B--2---:R-:W2:Y:S01]  /*10d80*/  SHFL.BFLY PT, R2, R0, 0x1, 0x1f ;  /* 0x0c201f0000027f89 */ /* 0x004ea200000e0000 */
[--C-:B-1----:R-:W-:Y:S01]  /*10d90*/  FFMA.FTZ R3, R18, c[0x0][0x2d0], -R78.reuse ;  /* 0x0000b40012037a23 */ /* 0x102fe2000001084e */
[----:B---3--:R-:W-:Y:S01]  /*10da0*/  F2FP.BF16.PACK_AB R81, R242, R222 ;  /* 0x000000def251723e */ /* 0x008fe200000010ff */
[----:B------:R-:W-:Y:S01]  /*10db0*/  FMUL.FTZ R18, R69, R134 ;  /* 0x0000008645127220 */ /* 0x000fe20000410000 */
[----:B------:R-:W-:Y:S05]  /*10dc0*/  MOV R134, R60 ;  /* 0x0000003c00867202 */ /* 0x000fea0000000f00 */
[----:B------:R1:W-:Y:S01]  /*10dd0*/  MUFU.EX2 R50, R3 ;  /* 0x0000000300327308 */ /* 0x0003e20000000800 */
[----:B------:R-:W-:Y:S01]  /*10de0*/  FMUL.FTZ R60, R68, R176 ;  /* 0x000000b0443c7220 */ /* 0x000fe20000410000 */
[----:B--2---:R-:W-:Y:S01]  /*10df0*/  FMNMX.FTZ R70, R0, R2, !PT ;  /* 0x0000000200467209 */ /* 0x004fe20007810000 */
[----:B------:R-:W-:Y:S01]  /*10e00*/  FFMA.FTZ R2, R194, c[0x0][0x2d0], -R105 ;  /* 0x0000b400c2027a23 */ /* 0x000fe20000010869 */
[----:B------:R-:W-:Y:S01]  /*10e10*/  MOV R194, R57 ;  /* 0x0000003900c27202 */ /* 0x000fe20000000f00 */
[----:B------:R-:W-:Y:S02]  /*10e20*/  FMUL.FTZ R57, R68, R173 ;  /* 0x000000ad44397220 */ /* 0x000fe40000410000 */
[----:B------:R-:W-:Y:S02]  /*10e30*/  FMUL.FTZ R77, R70, c[0x0][0x2d0] ;  /* 0x0000b400464d7a20 */ /* 0x000fe40000410000 */
[----:B------:R-:W-:Y:S01]  /*10e40*/  FFMA.FTZ R0, R19, c[0x0][0x2d0], -R78 ;  /* 0x0000b40013007a23 */ /* 0x000fe2000001084e */
[----:B------:R2:W-:Y:S01]  /*10e50*/  MUFU.EX2 R118, R2 ;  /* 0x0000000200767308 */ /* 0x0005e20000000800 */
[----:B------:R-:W-:Y:S01]  /*10e60*/  FMUL.FTZ R19, R69, R135 ;  /* 0x0000008745137220 */ /* 0x000fe20000410000 */
[----:B------:R-:W-:Y:S01]  /*10e70*/  MOV R135, R61 ;  /* 0x0000003d00877202 */ /* 0x000fe20000000f00 */
[----:B------:R-:W-:Y:S02]  /*10e80*/  FMUL.FTZ R61, R68, R177 ;  /* 0x000000b1443d7220 */ /* 0x000fe40000410000 */
[----:B------:R-:W-:Y:S05]  /*10e90*/  FFMA.FTZ R75, R75, c[0x0][0x2d0], -R77 ;  /* 0x0000b4004b4b7a23 */ /* 0x000fea000001084d */
[----:B------:R3:W3:Y:S01]  /*10ea0*/  MUFU.EX2 R191, R0 ;  /* 0x0000000000bf7308 */ /* 0x0006e20000000800 */
[----:B-1----:R-:W-:Y:S09]  /*10eb0*/  FFMA.FTZ R3, R20, c[0x0][0x2d0], -R79 ;  /* 0x0000b40014037a23 */ /* 0x002ff2000001084f */
[----:B------:R-:W-:Y:S01]  /*10ec0*/  MUFU.EX2 R89, R3 ;  /* 0x0000000300597308 */ /* 0x000fe20000000800 */
[----:B--2---:R-:W-:Y:S01]  /*10ed0*/  FFMA.FTZ R2, R186, c[0x0][0x2d0], -R105 ;  /* 0x0000b400ba027a23 */ /* 0x004fe20000010869 */
[----:B------:R-:W-:Y:S01]  /*10ee0*/  MOV R186, R40 ;  /* 0x0000002800ba7202 */ /* 0x000fe20000000f00 */
[----:B------:R-:W-:Y:S07]  /*10ef0*/  FMUL.FTZ R40, R68, R156 ;  /* 0x0000009c44287220 */ /* 0x000fee0000410000 */
[----:B------:R1:W2:Y:S01]  /*10f00*/  MUFU.EX2 R114, R2 ;  /* 0x0000000200727308 */ /* 0x0002a20000000800 */
[----:B---3--:R-:W-:Y:S01]  /*10f10*/  FADD.FTZ R0, -R70, R117 ;  /* 0x0000007546007221 */ /* 0x008fe20000010100 */
[----:B------:R-:W-:Y:S02]  /*10f20*/  F2FP.BF16.PACK_AB R83, R191, R50 ;  /* 0x00000032bf53723e */ /* 0x000fe400000010ff */
[----:B------:R-:W-:Y:S01]  /*10f30*/  MOV R117, R84 ;  /* 0x0000005400757202 */ /* 0x000fe20000000f00 */
[----:B------:R-:W-:Y:S05]  /*10f40*/  FMUL.FTZ R0, R0, c[0x0][0x2d0] ;  /* 0x0000b40000007a20 */ /* 0x000fea0000410000 */
[----:B------:R-:W-:Y:S10]  /*10f50*/  MUFU.EX2 R75, R75 ;  /* 0x0000004b004b7308 */ /* 0x000ff40000000800 */
[----:B------:R-:W3:Y:S01]  /*10f60*/  MUFU.EX2 R0, R0 ;  /* 0x0000000000007308 */ /* 0x000ee20000000800 */
[----:B-1----:R-:W-:Y:S01]  /*10f70*/  FFMA.FTZ R2, R12, c[0x0][0x2d0], -R105 ;  /* 0x0000b4000c027a23 */ /* 0x002fe20000010869 */
[----:B--2---:R-:W-:Y:S01]  /*10f80*/  F2FP.BF16.PACK_AB R64, R114, R118 ;  /* 0x000000767240723e */ /* 0x004fe200000010ff */
[C---:B------:R-:W-:Y:S02]  /*10f90*/  FMUL.FTZ R12, R68.reuse, R128 ;  /* 0x00000080440c7220 */ /* 0x040fe40000410000 */
[----:B------:R-:W-:Y:S05]  /*10fa0*/  IMAD.MOV.U32 R128, RZ, RZ, R41 ;  /* 0x000000ffff807224 */ /* 0x000fea00078e0029 */
[----:B------:R1:W-:Y:S01]  /*10fb0*/  MUFU.EX2 R52, R2 ;  /* 0x0000000200347308 */ /* 0x0003e20000000800 */
[----:B------:R-:W-:Y:S02]  /*10fc0*/  FMUL.FTZ R41, R68, R157 ;  /* 0x0000009d44297220 */ /* 0x000fe40000410000 */
[C---:B---3--:R-:W-:Y:S02]  /*10fd0*/  FMUL.FTZ R42, R0.reuse, R158 ;  /* 0x0000009e002a7220 */ /* 0x048fe40000410000 */
[C---:B------:R-:W-:Y:S02]  /*10fe0*/  FMUL.FTZ R59, R0.reuse, R175 ;  /* 0x000000af003b7220 */ /* 0x040fe40000410000 */
[C---:B------:R-:W-:Y:S02]  /*10ff0*/  FMUL.FTZ R62, R0.reuse, R178 ;  /* 0x000000b2003e7220 */ /* 0x040fe40000410000 */
[----:B------:R-:W-:Y:S02]  /*11000*/  FMUL.FTZ R63, R0, R179 ;  /* 0x000000b3003f7220 */ /* 0x000fe40000410000 */
[----:B-1----:R-:W-:Y:S02]  /*11010*/  FFMA.FTZ R2, R13, c[0x0][0x2d0], -R105 ;  /* 0x0000b4000d027a23 */ /* 0x002fe40000010869 */
[C---:B------:R-:W-:Y:S01]  /*11020*/  FMUL.FTZ R13, R68.reuse, R129 ;  /* 0x00000081440d7220 */ /* 0x040fe20000410000 */
[----:B------:R-:W-:Y:S01]  /*11030*/  MOV R129, R86 ;  /* 0x0000005600817202 */ /* 0x000fe20000000f00 */
[----:B------:R1:W-:Y:S02]  /*11040*/  MUFU.EX2 R53, R2 ;  /* 0x0000000200357308 */ /* 0x0003e40000000800 */
[--C-:B-1----:R-:W-:Y:S01]  /*11050*/  FFMA.FTZ R2, R193, c[0x0][0x2d0], -R77.reuse ;  /* 0x0000b400c1027a23 */ /* 0x102fe2000001084d */
[----:B------:R-:W-:Y:S01]  /*11060*/  MOV R193, R56 ;  /* 0x0000003800c17202 */ /* 0x000fe20000000f00 */
[----:B------:R-:W-:Y:S06]  /*11070*/  FMUL.FTZ R56, R68, R172 ;  /* 0x000000ac44387220 */ /* 0x000fec0000410000 */
[----:B------:R1:W-:Y:S02]  /*11080*/  MUFU.EX2 R101, R2 ;  /* 0x0000000200657308 */ /* 0x0003e40000000800 */
[--C-:B-1----:R-:W-:Y:S01]  /*11090*/  FFMA.FTZ R2, R192, c[0x0][0x2d0], -R77.reuse ;  /* 0x0000b400c0027a23 */ /* 0x102fe2000001084d */
[----:B------:R-:W-:Y:S07]  /*110a0*/  MOV R192, R10 ;  /* 0x0000000a00c07202 */ /* 0x000fee0000000f00 */
[----:B------:R1:W2:Y:S02]  /*110b0*/  MUFU.EX2 R200, R2 ;  /* 0x0000000200c87308 */ /* 0x0002a40000000800 */
[--C-:B-1----:R-:W-:Y:S01]  /*110c0*/  FFMA.FTZ R2, R14, c[0x0][0x2d0], -R77.reuse ;  /* 0x0000b4000e027a23 */ /* 0x102fe2000001084d */
[----:B--2---:R-:W-:Y:S01]  /*110d0*/  F2FP.BF16.PACK_AB R65, R200, R101 ;  /* 0x00000065c841723e */ /* 0x004fe200000010ff */
[C---:B------:R-:W-:Y:S01]  /*110e0*/  FMUL.FTZ R14, R0.reuse, R130 ;  /* 0x00000082000e7220 */ /* 0x040fe20000410000 */
[----:B------:R-:W-:Y:S05]  /*110f0*/  MOV R130, R85 ;  /* 0x0000005500827202 */ /* 0x000fea0000000f00 */
[----:B------:R1:W-:Y:S02]  /*11100*/  MUFU.EX2 R201, R2 ;  /* 0x0000000200c97308 */ /* 0x0003e40000000800 */
[----:B-1----:R-:W-:Y:S02]  /*11110*/  FFMA.FTZ R2, R15, c[0x0][0x2d0], -R77 ;  /* 0x0000b4000f027a23 */ /* 0x002fe4000001084d */
[C---:B------:R-:W-:Y:S01]  /*11120*/  FMUL.FTZ R15, R0.reuse, R131 ;  /* 0x00000083000f7220 */ /* 0x040fe20000410000 */
[----:B------:R-:W-:Y:S05]  /*11130*/  MOV R131, R43 ;  /* 0x0000002b00837202 */ /* 0x000fea0000000f00 */
[----:B------:R1:W2:Y:S01]  /*11140*/  MUFU.EX2 R204, R2 ;  /* 0x0000000200cc7308 */ /* 0x0002a20000000800 */
[----:B------:R-:W-:Y:S01]  /*11150*/  FMUL.FTZ R43, R0, R159 ;  /* 0x0000009f002b7220 */ /* 0x000fe20000410000 */
[----:B-1----:R-:W-:Y:S02]  /*11160*/  @P0 SHF.R.S32.HI R2, RZ, 0x1f, R244 ;  /* 0x0000001fff020819 */ /* 0x002fe400000114f4 */
[----:B--2---:R-:W-:Y:S03]  /*11170*/  F2FP.BF16.PACK_AB R67, R204, R201 ;  /* 0x000000c9cc43723e */ /* 0x004fe600000010ff */
[----:B------:R-:W-:Y:S02]  /*11180*/  @P0 IMAD R4, R2, c[0x0][0x1e0], RZ ;  /* 0x0000780002040a24 */ /* 0x000fe400078e02ff */
[C---:B------:R-:W-:Y:S04]  /*11190*/  @P0 IMAD.WIDE.U32 R2, R244.reuse, c[0x0][0x1e0], RZ ;  /* 0x00007800f4020a25 */ /* 0x040fe800078e00ff */
[----:B------:R-:W-:Y:S02]  /*111a0*/  @P0 IMAD R6, R244, c[0x0][0x1e4], R4 ;  /* 0x00007900f4060a24 */ /* 0x000fe400078e0204 */
[----:B----4-:R-:W-:Y:S03]  /*111b0*/  @P0 IMAD.MOV.U32 R4, RZ, RZ, R38 ;  /* 0x000000ffff040224 */ /* 0x010fe600078e0026 */
[----:B------:R-:W-:Y:S01]  /*111c0*/  @P0 IADD3 R3, R3, R6, RZ ;  /* 0x0000000603030210 */ /* 0x000fe20007ffe0ff */
[----:B------:R-:W-:Y:S04]  /*111d0*/  @P0 IMAD.WIDE.U32 R4, R2, 0x70, R4 ;  /* 0x0000007002040825 */ /* 0x000fe800078e0004 */
[----:B------:R-:W-:Y:S01]  /*111e0*/  @P0 IMAD R3, R3, 0x70, RZ ;  /* 0x0000007003030824 */ /* 0x000fe200078e02ff */
[----:B------:R-:W-:Y:S01]  /*111f0*/  @P0 LEA R2, P2, R4, c[0x0][0x1c8], 0x1 ;  /* 0x0000720004020a11 */ /* 0x000fe200078408ff */
[----:B------:R-:W-:Y:S03]  /*11200*/  FFMA.FTZ R6, R32, c[0x0][0x2d0], -R79 ;  /* 0x0000b40020067a23 */ /* 0x000fe6000001084f */
[----:B------:R-:W-:Y:S01]  /*11210*/  @P0 IADD3 R3, R5, R3, RZ ;  /* 0x0000000305030210 */ /* 0x000fe20007ffe0ff */
[----:B------:R1:W-:Y:S03]  /*11220*/  MUFU.EX2 R92, R6 ;  /* 0x00000006005c7308 */ /* 0x0003e60000000800 */
[----:B------:R-:W-:Y:S01]  /*11230*/  @P0 LEA.HI.X R3, R4, c[0x0][0x1cc], R3, 0x1, P2 ;  /* 0x0000730004030a11 */ /* 0x000fe200010f0c03 */
[--C-:B------:R-:W-:Y:S04]  /*11240*/  FFMA.FTZ R4, R22, c[0x0][0x2d0], -R78.reuse ;  /* 0x0000b40016047a23 */ /* 0x100fe8000001084e */
[----:B------:R2:W-:Y:S02]  /*11250*/  @P0 LDGSTS.E.BYPASS.LTC128B.128 [R241+0x3900], [R2.64], !P6 ;  /* 0x0390000002f10fae */ /* 0x0005e4000f101d4a */
[----:B------:R3:W-:Y:S01]  /*11260*/  MUFU.EX2 R251, R4 ;  /* 0x0000000400fb7308 */ /* 0x0007e20000000800 */
[----:B-1----:R-:W-:Y:S04]  /*11270*/  @P0 IADD3 R6, P1, R2, UR6, RZ ;  /* 0x0000000602060c10 */ /* 0x002fe8000ff3e0ff */
[----:B------:R-:W-:Y:S02]  /*11280*/  @P0 IADD3.X R7, R3, UR7, RZ, P1, !PT ;  /* 0x0000000703070c10 */ /* 0x000fe40008ffe4ff */
[----:B------:R-:W-:Y:S03]  /*11290*/  @P0 IADD3 R10, P3, R6, UR6, RZ ;  /* 0x00000006060a0c10 */ /* 0x000fe6000ff7e0ff */
[----:B------:R1:W-:Y:S01]  /*112a0*/  @P0 LDGSTS.E.BYPASS.LTC128B.128 [R241+0x4100], [R6.64], !P6 ;  /* 0x0410000006f10fae */ /* 0x0003e2000f101d4a */
[----:B------:R-:W-:Y:S01]  /*112b0*/  @P0 IADD3.X R11, R7, UR7, RZ, P3, !PT ;  /* 0x00000007070b0c10 */ /* 0x000fe20009ffe4ff */
[--C-:B--2---:R-:W-:Y:S01]  /*112c0*/  FFMA.FTZ R2, R23, c[0x0][0x2d0], -R78.reuse ;  /* 0x0000b40017027a23 */ /* 0x104fe2000001084e */
[----:B------:R-:W-:Y:S03]  /*112d0*/  @P0 IADD3 R8, P2, R10, UR6, RZ ;  /* 0x000000060a080c10 */ /* 0x000fe6000ff5e0ff */
[----:B------:R2:W4:Y:S01]  /*112e0*/  MUFU.EX2 R91, R2 ;  /* 0x00000002005b7308 */ /* 0x0005220000000800 */
[----:B------:R-:W-:Y:S01]  /*112f0*/  @P0 IADD3.X R9, R11, UR7, RZ, P2, !PT ;  /* 0x000000070b090c10 */ /* 0x000fe200097fe4ff */
[----:B------:R4:W-:Y:S01]  /*11300*/  @P0 LDGSTS.E.BYPASS.LTC128B.128 [R241+0x4900], [R10.64], !P6 ;  /* 0x049000000af10fae */ /* 0x0009e2000f101d4a */
[----:B---3--:R-:W-:Y:S04]  /*11310*/  @P0 IADD3 R4, P1, R8, UR6, RZ ;  /* 0x0000000608040c10 */ /* 0x008fe8000ff3e0ff */
[----:B------:R-:W-:Y:S03]  /*11320*/  @P0 IADD3.X R5, R9, UR7, RZ, P1, !PT ;  /* 0x0000000709050c10 */ /* 0x000fe60008ffe4ff */
[----:B------:R3:W-:Y:S08]  /*11330*/  @P0 LDGSTS.E.BYPASS.LTC128B.128 [R241+0x5100], [R8.64], !P6 ;  /* 0x0510000008f10fae */ /* 0x0007f0000f101d4a */
[----:B------:R3:W-:Y:S01]  /*11340*/  @P0 LDGSTS.E.BYPASS.LTC128B.128 [R241+0x5900], [R4.64], !P6 ;  /* 0x0590000004f10fae */ /* 0x0007e2000f101d4a */
[--C-:B-1----:R-:W-:Y:S02]  /*11350*/  FFMA.FTZ R7, R34, c[0x0][0x2d0], -R78.reuse ;  /* 0x0000b40022077a23 */ /* 0x102fe4000001084e */
[----:B------:R-:W-:Y:S01]  /*11360*/  FMUL.FTZ R34, R69, R150 ;  /* 0x0000009645227220 */ /* 0x000fe20000410000 */
[----:B--2---:R-:W-:Y:S01]  /*11370*/  @P0 IADD3 R2, P2, R4, UR6, RZ ;  /* 0x0000000604020c10 */ /* 0x004fe2000ff5e0ff */
[----:B------:R1:W-:Y:S03]  /*11380*/  MUFU.EX2 R93, R7 ;  /* 0x00000007005d7308 */ /* 0x0003e60000000800 */
[----:B------:R-:W-:Y:S01]  /*11390*/  @P0 IADD3.X R3, R5, UR7, RZ, P2, !PT ;  /* 0x0000000705030c10 */ /* 0x000fe200097fe4ff */
[----:B----4-:R-:W-:Y:S01]  /*113a0*/  FMUL.FTZ R11, R0, R127 ;  /* 0x0000007f000b7220 */ /* 0x010fe20000410000 */
[----:B------:R-:W-:Y:S01]  /*113b0*/  @P0 IADD3 R6, P1, R2, UR6, RZ ;  /* 0x0000000602060c10 */ /* 0x000fe2000ff3e0ff */
[----:B------:R-:W-:Y:S01]  /*113c0*/  FMUL.FTZ R10, R0, R126 ;  /* 0x0000007e000a7220 */ /* 0x000fe20000410000 */
[----:B------:R-:W-:Y:S01]  /*113d0*/  MOV R127, R52 ;  /* 0x00000034007f7202 */ /* 0x000fe20000000f00 */
[----:B------:R2:W-:Y:S01]  /*113e0*/  @P0 LDGSTS.E.BYPASS.LTC128B.128 [R241+0x6100], [R2.64], !P6 ;  /* 0x0610000002f10fae */ /* 0x0005e2000f101d4a */
[----:B------:R-:W-:Y:S01]  /*113f0*/  MOV R126, R50 ;  /* 0x00000032007e7202 */ /* 0x000fe20000000f00 */
[----:B------:R-:W-:Y:S02]  /*11400*/  FMUL.FTZ R50, R69, R166 ;  /* 0x000000a645327220 */ /* 0x000fe40000410000 */
[C---:B---3--:R-:W-:Y:S01]  /*11410*/  FMUL.FTZ R8, R68.reuse, R124 ;  /* 0x0000007c44087220 */ /* 0x048fe20000410000 */
[----:B------:R-:W-:Y:S01]  /*11420*/  MOV R124, R53 ;  /* 0x00000035007c7202 */ /* 0x000fe20000000f00 */
[----:B------:R-:W-:Y:S02]  /*11430*/  FMUL.FTZ R9, R68, R125 ;  /* 0x0000007d44097220 */ /* 0x000fe40000410000 */
[----:B------:R-:W-:Y:S01]  /*11440*/  IMAD.MOV.U32 R125, RZ, RZ, R87 ;  /* 0x000000ffff7d7224 */ /* 0x000fe200078e0057 */
[----:B------:R-:W-:Y:S01]  /*11450*/  F2FP.BF16.PACK_AB R66, R124, R127 ;  /* 0x0000007f7c42723e */ /* 0x000fe200000010ff */
[----:B------:R-:W-:Y:S02]  /*11460*/  FFMA.FTZ R4, R35, c[0x0][0x2d0], -R78 ;  /* 0x0000b40023047a23 */ /* 0x000fe4000001084e */
[----:B------:R-:W-:Y:S01]  /*11470*/  FMUL.FTZ R5, R74, R121 ;  /* 0x000000794a057220 */ /* 0x000fe20000410000 */
[----:B------:R-:W-:Y:S01]  /*11480*/  MOV R121, R91 ;  /* 0x0000005b00797202 */ /* 0x000fe20000000f00 */
[----:B------:R3:W4:Y:S01]  /*11490*/  MUFU.EX2 R32, R4 ;  /* 0x0000000400207308 */ /* 0x0007220000000800 */
[----:B-1----:R-:W-:Y:S01]  /*114a0*/  @P0 IADD3.X R7, R3, UR7, RZ, P1, !PT ;  /* 0x0000000703070c10 */ /* 0x002fe20008ffe4ff */
[C---:B------:R-:W-:Y:S04]  /*114b0*/  FMUL.FTZ R35, R69.reuse, R151 ;  /* 0x0000009745237220 */ /* 0x040fe80000410000 */
[----:B------:R1:W-:Y:S01]  /*114c0*/  @P0 LDGSTS.E.BYPASS.LTC128B.128 [R241+0x6900], [R6.64], !P6 ;  /* 0x0690000006f10fae */ /* 0x0003e2000f101d4a */
[--C-:B--2---:R-:W-:Y:S01]  /*114d0*/  FFMA.FTZ R2, R24, c[0x0][0x2d0], -R105.reuse ;  /* 0x0000b40018027a23 */ /* 0x104fe20000010869 */
[----:B------:R-:W-:Y:S01]  /*114e0*/  MOV R3, R36 ;  /* 0x0000002400037202 */ /* 0x000fe20000000f00 */
[----:B------:R-:W-:Y:S05]  /*114f0*/  FMUL.FTZ R24, R68, R140 ;  /* 0x0000008c44187220 */ /* 0x000fea0000410000 */
[----:B------:R-:W2:Y:S01]  /*11500*/  LDSM.16.MT88.4 R20, [R224+0x100] ;  /* 0x00010000e014783b */ /* 0x000ea20000004200 */
[----:B------:R1:W-:Y:S01]  /*11510*/  MUFU.EX2 R248, R2 ;  /* 0x0000000200f87308 */ /* 0x0003e20000000800 */
[----:B------:R-:W-:Y:S06]  /*11520*/  F2FP.BF16.PACK_AB R82, R192, R3 ;  /* 0x00000003c052723e */ /* 0x000fec00000010ff */
[----:B------:R-:W2:Y:S01]  /*11530*/  LDSM.16.MT88.4 R36, [R227+0x100] ;  /* 0x00010000e324783b */ /* 0x000ea20000004200 */
[C---:B---3--:R-:W-:Y:S02]  /*11540*/  FMUL.FTZ R4, R74.reuse, R120 ;  /* 0x000000784a047220 */ /* 0x048fe40000410000 */
[----:B----4-:R-:W-:Y:S02]  /*11550*/  IMAD.MOV.U32 R140, RZ, RZ, R32 ;  /* 0x000000ffff8c7224 */ /* 0x010fe400078e0020 */
[----:B------:R-:W-:Y:S01]  /*11560*/  FMUL.FTZ R32, R74, R148 ;  /* 0x000000944a207220 */ /* 0x000fe20000410000 */
[----:B------:R-:W-:Y:S02]  /*11570*/  MOV R148, R245 ;  /* 0x000000f500947202 */ /* 0x000fe40000000f00 */
[----:B------:R-:W3:Y:S01]  /*11580*/  LDSM.16.MT88.4 R52, [R225+0x100] ;  /* 0x00010000e134783b */ /* 0x000ee20000004200 */
[C---:B-1----:R-:W-:Y:S01]  /*11590*/  FMUL.FTZ R6, R69.reuse, R122 ;  /* 0x0000007a45067220 */ /* 0x042fe20000410000 */
[----:B------:R-:W-:Y:S01]  /*115a0*/  MOV R122, R90 ;  /* 0x0000005a007a7202 */ /* 0x000fe20000000f00 */
[----:B------:R-:W-:Y:S01]  /*115b0*/  FMUL.FTZ R7, R69, R123 ;  /* 0x0000007b45077220 */ /* 0x000fe20000410000 */
[----:B------:R-:W-:Y:S04]  /*115c0*/  MOV R123, R89 ;  /* 0x00000059007b7202 */ /* 0x000fe80000000f00 */
[----:B------:R-:W1:Y:S01]  /*115d0*/  LDSM.16.MT88.4 R84, [R226+0x100] ;  /* 0x00010000e254783b */ /* 0x000e620000004200 */
[--C-:B------:R-:W-:Y:S02]  /*115e0*/  FFMA.FTZ R2, R25, c[0x0][0x2d0], -R105.reuse ;  /* 0x0000b40019027a23 */ /* 0x100fe40000010869 */
[----:B------:R-:W-:Y:S01]  /*115f0*/  FMUL.FTZ R25, R68, R141 ;  /* 0x0000008d44197220 */ /* 0x000fe20000410000 */
[----:B------:R-:W-:Y:S01]  /*11600*/  MOV R141, R94 ;  /* 0x0000005e008d7202 */ /* 0x000fe20000000f00 */
[----:B------:R4:W1:Y:S03]  /*11610*/  MUFU.EX2 R249, R2 ;  /* 0x0000000200f97308 */ /* 0x0008660000000800 */
[----:B------:R-:W1:Y:S01]  /*11620*/  LDSM.16.MT88.4 R88, [R224+0x900] ;  /* 0x00090000e058783b */ /* 0x000e620000004200 */
[-C--:B--2---:R-:W-:Y:S07]  /*11630*/  HMMA.16816.F32.BF16 R4, R80, R20.reuse, R4 ;  /* 0x000000145004723c */ /* 0x084fee0000041804 */
[----:B------:R-:W0:Y:S01]  /*11640*/  LDGDEPBAR ;  /* 0x00000000000079af */ /* 0x000e220000000000 */
[C---:B------:R-:W-:Y:S04]  /*11650*/  HMMA.16816.F32.BF16 R8, R64.reuse, R20, R8 ;  /* 0x000000144008723c */ /* 0x040fe80000041808 */
[--C-:B----4-:R-:W-:Y:S02]  /*11660*/  FFMA.FTZ R2, R28, c[0x0][0x2d0], -R105.reuse ;  /* 0x0000b4001c027a23 */ /* 0x110fe40000010869 */
[----:B------:R-:W-:Y:S02]  /*11670*/  FMUL.FTZ R28, R68, R144 ;  /* 0x00000090441c7220 */ /* 0x000fe40000410000 */
[-C--:B------:R-:W-:Y:S01]  /*11680*/  HMMA.16816.F32.BF16 R12, R64, R22.reuse, R12 ;  /* 0x00000016400c723c */ /* 0x080fe2000004180c */
[----:B------:R2:W-:Y:S03]  /*11690*/  MUFU.EX2 R250, R2 ;  /* 0x0000000200fa7308 */ /* 0x0005e60000000800 */
[C---:B------:R-:W-:Y:S02]  /*116a0*/  FMUL.FTZ R20, R74.reuse, R136 ;  /* 0x000000884a147220 */ /* 0x040fe40000410000 */
[----:B------:R-:W-:Y:S01]  /*116b0*/  FMUL.FTZ R21, R74, R137 ;  /* 0x000000894a157220 */ /* 0x000fe20000410000 */
[----:B------:R-:W-:Y:S01]  /*116c0*/  MOV R137, R58 ;  /* 0x0000003a00897202 */ /* 0x000fe20000000f00 */
[C---:B------:R-:W-:Y:S04]  /*116d0*/  HMMA.16816.F32.BF16 R16, R80.reuse, R22, R16 ;  /* 0x000000165010723c */ /* 0x040fe80000041810 */
[----:B------:R-:W-:Y:S02]  /*116e0*/  IMAD.MOV.U32 R136, RZ, RZ, R46 ;  /* 0x000000ffff887224 */ /* 0x000fe400078e002e */
[C---:B------:R-:W-:Y:S02]  /*116f0*/  FMUL.FTZ R46, R0.reuse, R162 ;  /* 0x000000a2002e7220 */ /* 0x040fe40000410000 */
[C---:B------:R-:W-:Y:S01]  /*11700*/  FMUL.FTZ R23, R69.reuse, R139 ;  /* 0x0000008b45177220 */ /* 0x040fe20000410000 */
[----:B------:R-:W-:Y:S03]  /*11710*/  MOV R139, R221 ;  /* 0x000000dd008b7202 */ /* 0x000fe60000000f00 */
[----:B------:R-:W-:Y:S01]  /*11720*/  FMUL.FTZ R22, R69, R138 ;  /* 0x0000008a45167220 */ /* 0x000fe20000410000 */
[----:B------:R-:W-:Y:S01]  /*11730*/  MOV R138, R220 ;  /* 0x000000dc008a7202 */ /* 0x000fe20000000f00 */
[----:B------:R-:W-:Y:S01]  /*11740*/  FMUL.FTZ R58, R0, R174 ;  /* 0x000000ae003a7220 */ /* 0x000fe20000410000 */
[----:B------:R-:W-:Y:S01]  /*11750*/  MOV R150, R139 ;  /* 0x0000008b00967202 */ /* 0x000fe20000000f00 */
[----:B--2---:R-:W-:Y:S01]  /*11760*/  FFMA.FTZ R2, R29, c[0x0][0x2d0], -R105 ;  /* 0x0000b4001d027a23 */ /* 0x004fe20000010869 */
[----:B------:R-:W-:Y:S02]  /*11770*/  MOV R139, R135 ;  /* 0x00000087008b7202 */ /* 0x000fe40000000f00 */
[-C--:B------:R-:W-:Y:S01]  /*11780*/  HMMA.16816.F32.BF16 R20, R80, R36.reuse, R20 ;  /* 0x000000245014723c */ /* 0x080fe20000041814 */
[----:B------:R2:W-:Y:S02]  /*11790*/  MUFU.EX2 R252, R2 ;  /* 0x0000000200fc7308 */ /* 0x0005e40000000800 */
[----:B------:R-:W-:Y:S01]  /*117a0*/  FMUL.FTZ R29, R68, R145 ;  /* 0x00000091441d7220 */ /* 0x000fe20000410000 */
[----:B------:R-:W-:Y:S02]  /*117b0*/  MOV R135, R130 ;  /* 0x0000008200877202 */ /* 0x000fe40000000f00 */
[----:B------:R-:W-:Y:S02]  /*117c0*/  MOV R130, R125 ;  /* 0x0000007d00827202 */ /* 0x000fe40000000f00 */
[----:B------:R-:W-:Y:S04]  /*117d0*/  MOV R125, R185 ;  /* 0x000000b9007d7202 */ /* 0x000fe80000000f00 */
[----:B------:R-:W-:Y:S01]  /*117e0*/  MOV R185, R99 ;  /* 0x0000006300b97202 */ /* 0x000fe20000000f00 */
[--C-:B--2---:R-:W-:Y:S02]  /*117f0*/  FFMA.FTZ R2, R26, c[0x0][0x2d0], -R77.reuse ;  /* 0x0000b4001a027a23 */ /* 0x104fe4000001084d */
[C---:B------:R-:W-:Y:S01]  /*11800*/  FMUL.FTZ R26, R0.reuse, R142 ;  /* 0x0000008e001a7220 */ /* 0x040fe20000410000 */
[----:B------:R-:W-:Y:S01]  /*11810*/  MOV R142, R93 ;  /* 0x0000005d008e7202 */ /* 0x000fe20000000f00 */
[----:B------:R2:W-:Y:S02]  /*11820*/  MUFU.EX2 R120, R2 ;  /* 0x0000000200787308 */ /* 0x0005e40000000800 */
[--C-:B--2---:R-:W-:Y:S02]  /*11830*/  FFMA.FTZ R2, R27, c[0x0][0x2d0], -R77.reuse ;  /* 0x0000b4001b027a23 */ /* 0x104fe4000001084d */
[----:B------:R-:W-:Y:S01]  /*11840*/  FMUL.FTZ R27, R0, R143 ;  /* 0x0000008f001b7220 */ /* 0x000fe20000410000 */
[----:B------:R-:W-:Y:S05]  /*11850*/  MOV R143, R92 ;  /* 0x0000005c008f7202 */ /* 0x000fea0000000f00 */
[----:B------:R2:W4:Y:S01]  /*11860*/  MUFU.EX2 R198, R2 ;  /* 0x0000000200c67308 */ /* 0x0005220000000800 */
[----:B------:R-:W1:Y:S01]  /*11870*/  LDSM.16.MT88.4 R92, [R227+0x900] ;  /* 0x00090000e35c783b */ /* 0x000e620000004200 */
[C---:B------:R-:W-:Y:S07]  /*11880*/  HMMA.16816.F32.BF16 R24, R64.reuse, R36, R24 ;  /* 0x000000244018723c */ /* 0x040fee0000041818 */
[C---:B------:R-:W-:Y:S02]  /*11890*/  FMUL.FTZ R37, R74.reuse, R153 ;  /* 0x000000994a257220 */ /* 0x040fe40000410000 */
[----:B------:R-:W-:Y:S03]  /*118a0*/  FMUL.FTZ R36, R74, R152 ;  /* 0x000000984a247220 */ /* 0x000fe60000410000 */
[--C-:B--2---:R-:W-:Y:S02]  /*118b0*/  FFMA.FTZ R2, R30, c[0x0][0x2d0], -R77.reuse ;  /* 0x0000b4001e027a23 */ /* 0x104fe4000001084d */
[C---:B------:R-:W-:Y:S02]  /*118c0*/  FMUL.FTZ R30, R0.reuse, R146 ;  /* 0x00000092001e7220 */ /* 0x040fe40000410000 */
[----:B------:R2:W-:Y:S02]  /*118d0*/  MUFU.EX2 R197, R2 ;  /* 0x0000000200c57308 */ /* 0x0005e40000000800 */
[----:B--2---:R-:W-:Y:S01]  /*118e0*/  FFMA.FTZ R2, R195, c[0x0][0x2d0], -R77 ;  /* 0x0000b400c3027a23 */ /* 0x004fe2000001084d */
[----:B------:R-:W-:Y:S01]  /*118f0*/  MOV R195, R47 ;  /* 0x0000002f00c37202 */ /* 0x000fe20000000f00 */
[C---:B------:R-:W-:Y:S06]  /*11900*/  FMUL.FTZ R47, R0.reuse, R163 ;  /* 0x000000a3002f7220 */ /* 0x040fec0000410000 */
[----:B------:R2:W1:Y:S02]  /*11910*/  MUFU.EX2 R196, R2 ;  /* 0x0000000200c47308 */ /* 0x0004640000000800 */
[--C-:B--2---:R-:W-:Y:S02]  /*11920*/  FFMA.FTZ R2, R31, c[0x0][0x2d0], -R79.reuse ;  /* 0x0000b4001f027a23 */ /* 0x104fe4000001084f */
[----:B------:R-:W-:Y:S06]  /*11930*/  FMUL.FTZ R31, R0, R147 ;  /* 0x00000093001f7220 */ /* 0x000fec0000410000 */
[----:B------:R2:W-:Y:S01]  /*11940*/  MUFU.EX2 R247, R2 ;  /* 0x0000000200f77308 */ /* 0x0005e20000000800 */
[-C--:B------:R-:W-:Y:S08]  /*11950*/  HMMA.16816.F32.BF16 R28, R64, R38.reuse, R28 ;  /* 0x00000026401c723c */ /* 0x080ff0000004181c */
[C---:B------:R-:W-:Y:S07]  /*11960*/  HMMA.16816.F32.BF16 R32, R80.reuse, R38, R32 ;  /* 0x000000265020723c */ /* 0x040fee0000041820 */
[C---:B------:R-:W-:Y:S02]  /*11970*/  FMUL.FTZ R38, R69.reuse, R154 ;  /* 0x0000009a45267220 */ /* 0x040fe40000410000 */
[----:B------:R-:W-:Y:S03]  /*11980*/  FMUL.FTZ R39, R69, R155 ;  /* 0x0000009b45277220 */ /* 0x000fe60000410000 */
[--C-:B--2---:R-:W-:Y:S01]  /*11990*/  FFMA.FTZ R2, R199, c[0x0][0x2d0], -R79.reuse ;  /* 0x0000b400c7027a23 */ /* 0x104fe2000001084f */
[----:B------:R-:W-:Y:S03]  /*119a0*/  MOV R199, R246 ;  /* 0x000000f600c77202 */ /* 0x000fe60000000f00 */
[-C--:B---3--:R-:W-:Y:S01]  /*119b0*/  HMMA.16816.F32.BF16 R36, R80, R52.reuse, R36 ;  /* 0x000000345024723c */ /* 0x088fe20000041824 */
[----:B------:R2:W-:Y:S02]  /*119c0*/  MUFU.EX2 R147, R2 ;  /* 0x0000000200937308 */ /* 0x0005e40000000800 */
[----:B------:R-:W-:Y:S02]  /*119d0*/  MOV R151, R199 ;  /* 0x000000c700977202 */ /* 0x000fe40000000f00 */
[----:B------:R-:W-:Y:S03]  /*119e0*/  MOV R199, R97 ;  /* 0x0000006100c77202 */ /* 0x000fe60000000f00 */
[C---:B------:R-:W-:Y:S07]  /*119f0*/  HMMA.16816.F32.BF16 R40, R64.reuse, R52, R40 ;  /* 0x000000344028723c */ /* 0x040fee0000041828 */
[C---:B------:R-:W-:Y:S01]  /*11a00*/  FMUL.FTZ R53, R74.reuse, R169 ;  /* 0x000000a94a357220 */ /* 0x040fe20000410000 */
[-C--:B------:R-:W-:Y:S04]  /*11a10*/  HMMA.16816.F32.BF16 R44, R64, R54.reuse, R44 ;  /* 0x00000036402c723c */ /* 0x080fe8000004182c */
[----:B------:R-:W-:Y:S02]  /*11a20*/  FMUL.FTZ R52, R74, R168 ;  /* 0x000000a84a347220 */ /* 0x000fe40000410000 */
[--C-:B--2---:R-:W-:Y:S02]  /*11a30*/  FFMA.FTZ R2, R48, c[0x0][0x2d0], -R79.reuse ;  /* 0x0000b40030027a23 */ /* 0x104fe4000001084f */
[C---:B------:R-:W-:Y:S02]  /*11a40*/  FMUL.FTZ R48, R74.reuse, R164 ;  /* 0x000000a44a307220 */ /* 0x040fe40000410000 */
[----:B------:R2:W-:Y:S02]  /*11a50*/  MUFU.EX2 R245, R2 ;  /* 0x0000000200f57308 */ /* 0x0005e40000000800 */
[----:B--2---:R-:W-:Y:S02]  /*11a60*/  FFMA.FTZ R2, R49, c[0x0][0x2d0], -R79 ;  /* 0x0000b40031027a23 */ /* 0x004fe4000001084f */
[----:B------:R-:W-:Y:S06]  /*11a70*/  FMUL.FTZ R49, R74, R165 ;  /* 0x000000a54a317220 */ /* 0x000fec0000410000 */
[----:B------:R2:W-:Y:S01]  /*11a80*/  MUFU.EX2 R246, R2 ;  /* 0x0000000200f67308 */ /* 0x0005e20000000800 */
[C---:B------:R-:W-:Y:S07]  /*11a90*/  HMMA.16816.F32.BF16 R48, R80.reuse, R54, R48 ;  /* 0x000000365030723c */ /* 0x040fee0000041830 */
[C---:B------:R-:W-:Y:S02]  /*11aa0*/  FMUL.FTZ R55, R69.reuse, R171 ;  /* 0x000000ab45377220 */ /* 0x040fe40000410000 */
[----:B------:R-:W-:Y:S07]  /*11ab0*/  FMUL.FTZ R54, R69, R170 ;  /* 0x000000aa45367220 */ /* 0x000fee0000410000 */
[-C--:B-1----:R-:W-:Y:S03]  /*11ac0*/  HMMA.16816.F32.BF16 R52, R80, R84.reuse, R52 ;  /* 0x000000545034723c */ /* 0x082fe60000041834 */
[--C-:B--2---:R-:W-:Y:S04]  /*11ad0*/  FFMA.FTZ R2, R205, c[0x0][0x2d0], -R78.reuse ;  /* 0x0000b400cd027a23 */ /* 0x104fe8000001084e */
[----:B------:R1:W-:Y:S01]  /*11ae0*/  MUFU.EX2 R146, R2 ;  /* 0x0000000200927308 */ /* 0x0003e20000000800 */
[C---:B------:R-:W-:Y:S07]  /*11af0*/  HMMA.16816.F32.BF16 R56, R64.reuse, R84, R56 ;  /* 0x000000544038723c */ /* 0x040fee0000041838 */
[----:B------:R-:W-:Y:S01]  /*11b00*/  F2FP.BF16.PACK_AB R84, R249, R248 ;  /* 0x000000f8f954723e */ /* 0x000fe200000010ff */
[-C--:B------:R-:W-:Y:S04]  /*11b10*/  HMMA.16816.F32.BF16 R60, R64, R86.reuse, R60 ;  /* 0x00000056403c723c */ /* 0x080fe8000004183c */
[----:B----4-:R-:W-:Y:S03]  /*11b20*/  F2FP.BF16.PACK_AB R85, R198, R120 ;  /* 0x00000078c655723e */ /* 0x010fe600000010ff */
[C---:B------:R-:W-:Y:S02]  /*11b30*/  FMUL.FTZ R64, R74.reuse, R180 ;  /* 0x000000b44a407220 */ /* 0x040fe40000410000 */
[----:B------:R-:W-:Y:S03]  /*11b40*/  FMUL.FTZ R65, R74, R181 ;  /* 0x000000b54a417220 */ /* 0x000fe60000410000 */
[C---:B------:R-:W-:Y:S02]  /*11b50*/  FMUL.FTZ R66, R69.reuse, R182 ;  /* 0x000000b645427220 */ /* 0x040fe40000410000 */
[----:B------:R-:W-:Y:S02]  /*11b60*/  FMUL.FTZ R67, R69, R183 ;  /* 0x000000b745437220 */ /* 0x000fe40000410000 */
[--C-:B-1----:R-:W-:Y:S04]  /*11b70*/  FFMA.FTZ R2, R206, c[0x0][0x2d0], -R78.reuse ;  /* 0x0000b400ce027a23 */ /* 0x102fe8000001084e */
[----:B------:R1:W-:Y:S01]  /*11b80*/  MUFU.EX2 R221, R2 ;  /* 0x0000000200dd7308 */ /* 0x0003e20000000800 */
[----:B------:R-:W-:Y:S07]  /*11b90*/  HMMA.16816.F32.BF16 R64, R80, R86, R64 ;  /* 0x000000565040723c */ /* 0x000fee0000041840 */
[----:B------:R-:W-:Y:S02]  /*11ba0*/  F2FP.BF16.PACK_AB R80, R122, R123 ;  /* 0x0000007b7a50723e */ /* 0x000fe400000010ff */
[----:B------:R-:W-:Y:S03]  /*11bb0*/  F2FP.BF16.PACK_AB R82, R141, R143 ;  /* 0x0000008f8d52723e */ /* 0x000fe600000010ff */
[----:B------:R-:W-:Y:S02]  /*11bc0*/  F2FP.BF16.PACK_AB R81, R121, R251 ;  /* 0x000000fb7951723e */ /* 0x000fe400000010ff */
[----:B------:R-:W-:Y:S02]  /*11bd0*/  F2FP.BF16.PACK_AB R83, R140, R142 ;  /* 0x0000008e8c53723e */ /* 0x000fe400000010ff */
[----:B------:R-:W-:Y:S02]  /*11be0*/  F2FP.BF16.PACK_AB R86, R252, R250 ;  /* 0x000000fafc56723e */ /* 0x000fe400000010ff */
[----:B------:R-:W-:Y:S03]  /*11bf0*/  F2FP.BF16.PACK_AB R87, R196, R197 ;  /* 0x000000c5c457723e */ /* 0x000fe600000010ff */
[-C--:B------:R-:W-:Y:S03]  /*11c00*/  HMMA.16816.F32.BF16 R4, R80, R88.reuse, R4 ;  /* 0x000000585004723c */ /* 0x080fe60000041804 */
[--C-:B-1----:R-:W-:Y:S04]  /*11c10*/  FFMA.FTZ R2, R202, c[0x0][0x2d0], -R78.reuse ;  /* 0x0000b400ca027a23 */ /* 0x102fe8000001084e */
[----:B------:R1:W-:Y:S01]  /*11c20*/  MUFU.EX2 R219, R2 ;  /* 0x0000000200db7308 */ /* 0x0003e20000000800 */
[C---:B------:R-:W-:Y:S08]  /*11c30*/  HMMA.16816.F32.BF16 R8, R84.reuse, R88, R8 ;  /* 0x000000585408723c */ /* 0x040ff00000041808 */
[-C--:B------:R-:W-:Y:S08]  /*11c40*/  HMMA.16816.F32.BF16 R12, R84, R90.reuse, R12 ;  /* 0x0000005a540c723c */ /* 0x080ff0000004180c */
[C---:B------:R-:W-:Y:S01]  /*11c50*/  HMMA.16816.F32.BF16 R16, R80.reuse, R90, R16 ;  /* 0x0000005a5010723c */ /* 0x040fe20000041810 */
[----:B------:R-:W-:Y:S03]  /*11c60*/  LDSM.16.MT88.4 R88, [R226+0x900] ;  /* 0x00090000e258783b */ /* 0x000fe60000004200 */
[----:B-1----:R-:W-:Y:S04]  /*11c70*/  FFMA.FTZ R2, R203, c[0x0][0x2d0], -R78 ;  /* 0x0000b400cb027a23 */ /* 0x002fe8000001084e */
[-C--:B------:R-:W-:Y:S01]  /*11c80*/  HMMA.16816.F32.BF16 R20, R80, R92.reuse, R20 ;  /* 0x0000005c5014723c */ /* 0x080fe20000041814 */
[----:B------:R1:W-:Y:S07]  /*11c90*/  MUFU.EX2 R220, R2 ;  /* 0x0000000200dc7308 */ /* 0x0003ee0000000800 */
[C---:B------:R-:W-:Y:S08]  /*11ca0*/  HMMA.16816.F32.BF16 R24, R84.reuse, R92, R24 ;  /* 0x0000005c5418723c */ /* 0x040ff00000041818 */
[-C--:B------:R-:W-:Y:S08]  /*11cb0*/  HMMA.16816.F32.BF16 R28, R84, R94.reuse, R28 ;  /* 0x0000005e541c723c */ /* 0x080ff0000004181c */
[C---:B------:R-:W-:Y:S01]  /*11cc0*/  HMMA.16816.F32.BF16 R32, R80.reuse, R94, R32 ;  /* 0x0000005e5020723c */ /* 0x040fe20000041820 */
[----:B------:R-:W-:Y:S03]  /*11cd0*/  LDSM.16.MT88.4 R92, [R224+0x1100] ;  /* 0x00110000e05c783b */ /* 0x000fe60000004200 */
[--C-:B-1----:R-:W-:Y:S04]  /*11ce0*/  FFMA.FTZ R2, R207, c[0x0][0x2d0], -R105.reuse ;  /* 0x0000b400cf027a23 */ /* 0x102fe80000010869 */
[----:B------:R1:W-:Y:S04]  /*11cf0*/  MUFU.EX2 R145, R2 ;  /* 0x0000000200917308 */ /* 0x0003e80000000800 */
[--C-:B-1----:R-:W-:Y:S06]  /*11d00*/  FFMA.FTZ R2, R209, c[0x0][0x2d0], -R105.reuse ;  /* 0x0000b400d1027a23 */ /* 0x102fec0000010869 */
[----:B------:R1:W2:Y:S02]  /*11d10*/  MUFU.EX2 R218, R2 ;  /* 0x0000000200da7308 */ /* 0x0002a40000000800 */
[--C-:B-1----:R-:W-:Y:S08]  /*11d20*/  FFMA.FTZ R2, R208, c[0x0][0x2d0], -R105.reuse ;  /* 0x0000b400d0027a23 */ /* 0x102ff00000010869 */
[----:B------:R1:W-:Y:S02]  /*11d30*/  MUFU.EX2 R216, R2 ;  /* 0x0000000200d87308 */ /* 0x0003e40000000800 */
[----:B-1----:R-:W-:Y:S08]  /*11d40*/  FFMA.FTZ R2, R212, c[0x0][0x2d0], -R105 ;  /* 0x0000b400d4027a23 */ /* 0x002ff00000010869 */
[----:B------:R1:W3:Y:S02]  /*11d50*/  MUFU.EX2 R217, R2 ;  /* 0x0000000200d97308 */ /* 0x0002e40000000800 */
[--C-:B-1----:R-:W-:Y:S08]  /*11d60*/  FFMA.FTZ R2, R215, c[0x0][0x2d0], -R77.reuse ;  /* 0x0000b400d7027a23 */ /* 0x102ff0000001084d */
[----:B------:R1:W-:Y:S02]  /*11d70*/  MUFU.EX2 R144, R2 ;  /* 0x0000000200907308 */ /* 0x0003e40000000800 */
[----:B-1----:R-:W-:Y:S02]  /*11d80*/  FFMA.FTZ R2, R148, c[0x0][0x2d0], -R77 ;  /* 0x0000b40094027a23 */ /* 0x002fe4000001084d */
[----:B------:R-:W-:Y:S01]  /*11d90*/  IMAD.MOV.U32 R148, RZ, RZ, R129 ;  /* 0x000000ffff947224 */ /* 0x000fe200078e0081 */
[----:B------:R-:W-:Y:S05]  /*11da0*/  MOV R129, R96 ;  /* 0x0000006000817202 */ /* 0x000fea0000000f00 */
[----:B------:R1:W2:Y:S01]  /*11db0*/  MUFU.EX2 R153, R2 ;  /* 0x0000000200997308 */ /* 0x0002a20000000800 */
[----:B------:R-:W2:Y:S01]  /*11dc0*/  LDSM.16.MT88.4 R96, [R225+0x900] ;  /* 0x00090000e160783b */ /* 0x000ea20000004200 */
[--C-:B-1----:R-:W-:Y:S01]  /*11dd0*/  FFMA.FTZ R2, R151, c[0x0][0x2d0], -R77.reuse ;  /* 0x0000b40097027a23 */ /* 0x102fe2000001084d */
[----:B------:R-:W-:Y:S02]  /*11de0*/  MOV R151, R149 ;  /* 0x0000009500977202 */ /* 0x000fe40000000f00 */
[----:B------:R-:W-:Y:S05]  /*11df0*/  MOV R149, R199 ;  /* 0x000000c700957202 */ /* 0x000fea0000000f00 */
[----:B------:R1:W-:Y:S01]  /*11e00*/  MUFU.EX2 R152, R2 ;  /* 0x0000000200987308 */ /* 0x0003e20000000800 */
[----:B------:R-:W-:Y:S02]  /*11e10*/  MOV R199, R184 ;  /* 0x000000b800c77202 */ /* 0x000fe40000000f00 */
[----:B------:R-:W-:Y:S02]  /*11e20*/  MOV R184, R210 ;  /* 0x000000d200b87202 */ /* 0x000fe40000000f00 */
[----:B------:R-:W4:Y:S01]  /*11e30*/  LDL.LU R210, [R1+0xa8] ;  /* 0x0000a80001d27983 */ /* 0x000f220000300800 */
[-C--:B--2---:R-:W-:Y:S08]  /*11e40*/  HMMA.16816.F32.BF16 R36, R80, R96.reuse, R36 ;  /* 0x000000605024723c */ /* 0x084ff00000041824 */
[C---:B------:R-:W-:Y:S04]  /*11e50*/  HMMA.16816.F32.BF16 R40, R84.reuse, R96, R40 ;  /* 0x000000605428723c */ /* 0x040fe80000041828 */
[----:B-1----:R-:W-:Y:S02]  /*11e60*/  FFMA.FTZ R2, R150, c[0x0][0x2d0], -R77 ;  /* 0x0000b40096027a23 */ /* 0x002fe4000001084d */
[----:B------:R-:W-:Y:S01]  /*11e70*/  IMAD.MOV.U32 R150, RZ, RZ, R148 ;  /* 0x000000ffff967224 */ /* 0x000fe200078e0094 */
[----:B------:R-:W-:Y:S01]  /*11e80*/  MOV R148, R128 ;  /* 0x0000008000947202 */ /* 0x000fe20000000f00 */
[-C--:B------:R-:W-:Y:S01]  /*11e90*/  HMMA.16816.F32.BF16 R44, R84, R98.reuse, R44 ;  /* 0x00000062542c723c */ /* 0x080fe2000004182c */
[----:B------:R1:W2:Y:S03]  /*11ea0*/  MUFU.EX2 R154, R2 ;  /* 0x00000002009a7308 */ /* 0x0002a60000000800 */
[----:B------:R-:W-:Y:S01]  /*11eb0*/  MOV R128, R3 ;  /* 0x0000000300807202 */ /* 0x000fe20000000f00 */
[--C-:B------:R-:W-:Y:S03]  /*11ec0*/  FFMA.FTZ R3, R214, c[0x0][0x2d0], -R79.reuse ;  /* 0x0000b400d6037a23 */ /* 0x100fe6000001084f */
[C---:B------:R-:W-:Y:S01]  /*11ed0*/  HMMA.16816.F32.BF16 R48, R80.reuse, R98, R48 ;  /* 0x000000625030723c */ /* 0x040fe20000041830 */
[----:B------:R-:W-:Y:S02]  /*11ee0*/  LDSM.16.MT88.4 R96, [R225+0x1100] ;  /* 0x00110000e160783b */ /* 0x000fe40000004200 */
[----:B------:R-:W-:Y:S05]  /*11ef0*/  MUFU.EX2 R215, R3 ;  /* 0x0000000300d77308 */ /* 0x000fea0000000800 */
[-C--:B------:R-:W-:Y:S08]  /*11f00*/  HMMA.16816.F32.BF16 R52, R80, R88.reuse, R52 ;  /* 0x000000585034723c */ /* 0x080ff00000041834 */
[C---:B------:R-:W-:Y:S04]  /*11f10*/  HMMA.16816.F32.BF16 R56, R84.reuse, R88, R56 ;  /* 0x000000585438723c */ /* 0x040fe80000041838 */
[--C-:B-1----:R-:W-:Y:S04]  /*11f20*/  FFMA.FTZ R2, R213, c[0x0][0x2d0], -R79.reuse ;  /* 0x0000b400d5027a23 */ /* 0x102fe8000001084f */
[-C--:B------:R-:W-:Y:S01]  /*11f30*/  HMMA.16816.F32.BF16 R60, R84, R90.reuse, R60 ;  /* 0x0000005a543c723c */ /* 0x080fe2000004183c */
[----:B------:R1:W1:Y:S06]  /*11f40*/  MUFU.EX2 R213, R2 ;  /* 0x0000000200d57308 */ /* 0x00026c0000000800 */
[----:B------:R-:W-:Y:S01]  /*11f50*/  F2FP.BF16.PACK_AB R84, R218, R145 ;  /* 0x00000091da54723e */ /* 0x000fe200000010ff */
[----:B------:R-:W-:Y:S01]  /*11f60*/  HMMA.16816.F32.BF16 R64, R80, R90, R64 ;  /* 0x0000005a5040723c */ /* 0x000fe20000041840 */
[----:B------:R-:W2:Y:S03]  /*11f70*/  LDSM.16.MT88.4 R88, [R227+0x1100] ;  /* 0x00110000e358783b */ /* 0x000ea60000004200 */
[----:B---3--:R-:W-:Y:S02]  /*11f80*/  F2FP.BF16.PACK_AB R86, R217, R216 ;  /* 0x000000d8d956723e */ /* 0x008fe400000010ff */
[----:B------:R-:W-:Y:S02]  /*11f90*/  F2FP.BF16.PACK_AB R85, R153, R144 ;  /* 0x000000909955723e */ /* 0x000fe400000010ff */
[----:B------:R-:W-:Y:S04]  /*11fa0*/  F2FP.BF16.PACK_AB R80, R147, R247 ;  /* 0x000000f79350723e */ /* 0x000fe800000010ff */
[----:B------:R-:W-:Y:S02]  /*11fb0*/  F2FP.BF16.PACK_AB R82, R246, R245 ;  /* 0x000000f5f652723e */ /* 0x000fe400000010ff */
[----:B------:R-:W-:Y:S02]  /*11fc0*/  F2FP.BF16.PACK_AB R81, R221, R146 ;  /* 0x00000092dd51723e */ /* 0x000fe400000010ff */
[----:B------:R-:W-:Y:S01]  /*11fd0*/  F2FP.BF16.PACK_AB R83, R220, R219 ;  /* 0x000000dbdc53723e */ /* 0x000fe200000010ff */
[--C-:B-1----:R-:W-:Y:S01]  /*11fe0*/  FFMA.FTZ R2, R211, c[0x0][0x2d0], -R79.reuse ;  /* 0x0000b400d3027a23 */ /* 0x102fe2000001084f */
[----:B--2---:R-:W-:Y:S03]  /*11ff0*/  F2FP.BF16.PACK_AB R87, R154, R152 ;  /* 0x000000989a57723e */ /* 0x004fe600000010ff */
[----:B------:R4:W-:Y:S02]  /*12000*/  MUFU.EX2 R212, R2 ;  /* 0x0000000200d47308 */ /* 0x0009e40000000800 */
        /* <DEDUP_REMOVED lines=8> */
[C---:B------:R-:W-:Y:S01]  /*12090*/  HMMA.16816.F32.BF16 R32, R80.reuse, R90, R32 ;  /* 0x0000005a5020723c */ /* 0x040fe20000041820 */
[----:B------:R-:W2:Y:S07]  /*120a0*/  LDSM.16.MT88.4 R88, [R224+0x1900] ;  /* 0x00190000e058783b */ /* 0x000eae0000004200 */
[-C--:B------:R-:W-:Y:S08]  /*120b0*/  HMMA.16816.F32.BF16 R36, R80, R96.reuse, R36 ;  /* 0x000000605024723c */ /* 0x080ff00000041824 */
[C---:B------:R-:W-:Y:S08]  /*120c0*/  HMMA.16816.F32.BF16 R40, R84.reuse, R96, R40 ;  /* 0x000000605428723c */ /* 0x040ff00000041828 */
[-C--:B------:R-:W-:Y:S08]  /*120d0*/  HMMA.16816.F32.BF16 R44, R84, R98.reuse, R44 ;  /* 0x00000062542c723c */ /* 0x080ff0000004182c */
[C---:B------:R-:W-:Y:S01]  /*120e0*/  HMMA.16816.F32.BF16 R48, R80.reuse, R98, R48 ;  /* 0x000000625030723c */ /* 0x040fe20000041830 */
[----:B------:R-:W-:Y:S07]  /*120f0*/  LDSM.16.MT88.4 R96, [R225+0x1900] ;  /* 0x00190000e160783b */ /* 0x000fee0000004200 */
[-C--:B-1----:R-:W-:Y:S08]  /*12100*/  HMMA.16816.F32.BF16 R52, R80, R92.reuse, R52 ;  /* 0x0000005c5034723c */ /* 0x082ff00000041834 */
[C---:B------:R-:W-:Y:S08]  /*12110*/  HMMA.16816.F32.BF16 R56, R84.reuse, R92, R56 ;  /* 0x0000005c5438723c */ /* 0x040ff00000041838 */
[-C--:B------:R-:W-:Y:S08]  /*12120*/  HMMA.16816.F32.BF16 R60, R84, R94.reuse, R60 ;  /* 0x0000005e543c723c */ /* 0x080ff0000004183c */
[----:B------:R-:W-:Y:S01]  /*12130*/  HMMA.16816.F32.BF16 R64, R80, R94, R64 ;  /* 0x0000005e5040723c */ /* 0x000fe20000041840 */
[----:B------:R-:W1:Y:S06]  /*12140*/  LDSM.16.MT88.4 R92, [R227+0x1900] ;  /* 0x00190000e35c783b */ /* 0x000e6c0000004200 */
[----:B------:R-:W-:Y:S01]  /*12150*/  F2FP.BF16.PACK_AB R80, R215, R213 ;  /* 0x000000d5d750723e */ /* 0x000fe200000010ff */
[----:B----4-:R-:W-:Y:S04]  /*12160*/  FFMA.FTZ R2, R210, c[0x0][0x2d0], -R79 ;  /* 0x0000b400d2027a23 */ /* 0x010fe8000001084f */
[----:B------:R3:W4:Y:S02]  /*12170*/  MUFU.EX2 R214, R2 ;  /* 0x0000000200d67308 */ /* 0x0007240000000800 */
[----:B---3--:R-:W-:Y:S01]  /*12180*/  FFMA.FTZ R2, R151, c[0x0][0x2d0], -R78 ;  /* 0x0000b40097027a23 */ /* 0x008fe2000001084e */
[----:B----4-:R-:W-:Y:S02]  /*12190*/  F2FP.BF16.PACK_AB R82, R214, R212 ;  /* 0x000000d4d652723e */ /* 0x010fe400000010ff */
[----:B------:R-:W-:Y:S05]  /*121a0*/  MOV R151, R150 ;  /* 0x0000009600977202 */ /* 0x000fea0000000f00 */
[----:B------:R3:W-:Y:S01]  /*121b0*/  MUFU.EX2 R159, R2 ;  /* 0x00000002009f7308 */ /* 0x0007e20000000800 */
[----:B------:R-:W-:Y:S01]  /*121c0*/  MOV R150, R149 ;  /* 0x0000009500967202 */ /* 0x000fe20000000f00 */
[----:B------:R-:W-:Y:S01]  /*121d0*/  IMAD.MOV.U32 R149, RZ, RZ, R148 ;  /* 0x000000ffff957224 */ /* 0x000fe200078e0094 */
[----:B------:R-:W-:Y:S02]  /*121e0*/  MOV R148, R199 ;  /* 0x000000c700947202 */ /* 0x000fe40000000f00 */
[----:B------:R-:W-:Y:S02]  /*121f0*/  MOV R199, R139 ;  /* 0x0000008b00c77202 */ /* 0x000fe40000000f00 */
[----:B------:R-:W-:Y:S02]  /*12200*/  MOV R139, R137 ;  /* 0x00000089008b7202 */ /* 0x000fe40000000f00 */
[----:B------:R-:W-:Y:S02]  /*12210*/  MOV R137, R132 ;  /* 0x0000008400897202 */ /* 0x000fe40000000f00 */
[----:B------:R-:W-:Y:S02]  /*12220*/  MOV R132, R237 ;  /* 0x000000ed00847202 */ /* 0x000fe40000000f00 */
[----:B------:R-:W4:Y:S01]  /*12230*/  LDL.LU R237, [R1+0xa4] ;  /* 0x0000a40001ed7983 */ /* 0x000f220000300800 */
[----:B---3--:R-:W-:Y:S01]  /*12240*/  FFMA.FTZ R2, R151, c[0x0][0x2d0], -R78 ;  /* 0x0000b40097027a23 */ /* 0x008fe2000001084e */
[----:B------:R-:W-:Y:S02]  /*12250*/  MOV R151, R150 ;  /* 0x0000009600977202 */ /* 0x000fe40000000f00 */
[----:B------:R-:W-:Y:S01]  /*12260*/  MOV R150, R149 ;  /* 0x0000009500967202 */ /* 0x000fe20000000f00 */
[----:B------:R3:W1:Y:S01]  /*12270*/  MUFU.EX2 R158, R2 ;  /* 0x00000002009e7308 */ /* 0x0006620000000800 */
[----:B------:R-:W-:Y:S01]  /*12280*/  IMAD.MOV.U32 R149, RZ, RZ, R148 ;  /* 0x000000ffff957224 */ /* 0x000fe200078e0094 */
[----:B------:R-:W-:Y:S02]  /*12290*/  MOV R148, R199 ;  /* 0x000000c700947202 */ /* 0x000fe40000000f00 */
[----:B------:R-:W-:Y:S02]  /*122a0*/  MOV R199, R139 ;  /* 0x0000008b00c77202 */ /* 0x000fe40000000f00 */
[----:B------:R-:W-:Y:S02]  /*122b0*/  MOV R139, R135 ;  /* 0x00000087008b7202 */ /* 0x000fe40000000f00 */
[----:B------:R-:W-:Y:S02]  /*122c0*/  MOV R135, R235 ;  /* 0x000000eb00877202 */ /* 0x000fe40000000f00 */
[----:B------:R-:W4:Y:S01]  /*122d0*/  LDL.LU R235, [R1+0xa0] ;  /* 0x0000a00001eb7983 */ /* 0x000f220000300800 */
[--C-:B---3--:R-:W-:Y:S01]  /*122e0*/  FFMA.FTZ R2, R151, c[0x0][0x2d0], -R78.reuse ;  /* 0x0000b40097027a23 */ /* 0x108fe2000001084e */
[----:B-1----:R-:W-:Y:S02]  /*122f0*/  F2FP.BF16.PACK_AB R81, R158, R159 ;  /* 0x0000009f9e51723e */ /* 0x002fe400000010ff */
[----:B------:R-:W-:Y:S01]  /*12300*/  MOV R151, R150 ;  /* 0x0000009600977202 */ /* 0x000fe20000000f00 */
[----:B------:R1:W-:Y:S01]  /*12310*/  MUFU.EX2 R157, R2 ;  /* 0x00000002009d7308 */ /* 0x0003e20000000800 */
[----:B------:R-:W-:Y:S02]  /*12320*/  MOV R150, R149 ;  /* 0x0000009500967202 */ /* 0x000fe40000000f00 */
[----:B------:R-:W-:Y:S01]  /*12330*/  MOV R149, R148 ;  /* 0x0000009400957202 */ /* 0x000fe20000000f00 */
[----:B------:R-:W-:Y:S01]  /*12340*/  IMAD.MOV.U32 R148, RZ, RZ, R199 ;  /* 0x000000ffff947224 */ /* 0x000fe200078e00c7 */
[----:B------:R-:W-:Y:S02]  /*12350*/  MOV R199, R139 ;  /* 0x0000008b00c77202 */ /* 0x000fe40000000f00 */
[----:B------:R-:W-:Y:S02]  /*12360*/  MOV R139, R133 ;  /* 0x00000085008b7202 */ /* 0x000fe40000000f00 */
[----:B------:R-:W-:Y:S02]  /*12370*/  MOV R133, R130 ;  /* 0x0000008200857202 */ /* 0x000fe40000000f00 */
[----:B------:R-:W-:Y:S02]  /*12380*/  MOV R130, R228 ;  /* 0x000000e400827202 */ /* 0x000fe40000000f00 */
[----:B------:R3:W5:Y:S01]  /*12390*/  LDL.LU R228, [R1+0x9c] ;  /* 0x00009c0001e47983 */ /* 0x0007620000300800 */
[----:B-1----:R-:W-:Y:S01]  /*123a0*/  FFMA.FTZ R2, R151, c[0x0][0x2d0], -R78 ;  /* 0x0000b40097027a23 */ /* 0x002fe2000001084e */
[----:B------:R-:W-:Y:S02]  /*123b0*/  MOV R151, R150 ;  /* 0x0000009600977202 */ /* 0x000fe40000000f00 */
[----:B------:R-:W-:Y:S01]  /*123c0*/  MOV R150, R149 ;  /* 0x0000009500967202 */ /* 0x000fe20000000f00 */
[----:B------:R1:W1:Y:S01]  /*123d0*/  MUFU.EX2 R163, R2 ;  /* 0x0000000200a37308 */ /* 0x0002620000000800 */
[----:B------:R-:W-:Y:S01]  /*123e0*/  MOV R149, R148 ;  /* 0x0000009400957202 */ /* 0x000fe20000000f00 */
[----:B------:R-:W-:Y:S01]  /*123f0*/  IMAD.MOV.U32 R148, RZ, RZ, R199 ;  /* 0x000000ffff947224 */ /* 0x000fe200078e00c7 */
[----:B------:R-:W-:Y:S02]  /*12400*/  MOV R199, R139 ;  /* 0x0000008b00c77202 */ /* 0x000fe40000000f00 */
[----:B------:R-:W-:Y:S02]  /*12410*/  MOV R139, R130 ;  /* 0x00000082008b7202 */ /* 0x000fe40000000f00 */
[----:B------:R-:W-:Y:S02]  /*12420*/  MOV R130, R232 ;  /* 0x000000e800827202 */ /* 0x000fe40000000f00 */
[----:B------:R3:W5:Y:S01]  /*12430*/  LDL.LU R232, [R1+0x98] ;  /* 0x0000980001e87983 */ /* 0x0007620000300800 */
[----:B-1----:R-:W-:Y:S01]  /*12440*/  FFMA.FTZ R2, R151, c[0x0][0x2d0], -R105 ;  /* 0x0000b40097027a23 */ /* 0x002fe20000010869 */
[----:B------:R-:W-:Y:S02]  /*12450*/  F2FP.BF16.PACK_AB R83, R163, R157 ;  /* 0x0000009da353723e */ /* 0x000fe400000010ff */
[----:B------:R-:W-:Y:S01]  /*12460*/  MOV R151, R150 ;  /* 0x0000009600977202 */ /* 0x000fe20000000f00 */
[----:B------:R1:W-:Y:S01]  /*12470*/  MUFU.EX2 R155, R2 ;  /* 0x00000002009b7308 */ /* 0x0003e20000000800 */
[----:B------:R-:W-:Y:S02]  /*12480*/  MOV R150, R149 ;  /* 0x0000009500967202 */ /* 0x000fe40000000f00 */
[----:B------:R-:W-:Y:S01]  /*12490*/  MOV R149, R148 ;  /* 0x0000009400957202 */ /* 0x000fe20000000f00 */
[-C--:B--2---:R-:W-:Y:S03]  /*124a0*/  HMMA.16816.F32.BF16 R4, R80, R88.reuse, R4 ;  /* 0x000000585004723c */ /* 0x084fe60000041804 */
[----:B------:R-:W-:Y:S01]  /*124b0*/  MOV R148, R199 ;  /* 0x000000c700947202 */ /* 0x000fe20000000f00 */
[----:B------:R-:W-:Y:S01]  /*124c0*/  IMAD.MOV.U32 R199, RZ, RZ, R139 ;  /* 0x000000ffffc77224 */ /* 0x000fe200078e008b */
[----:B------:R-:W-:Y:S02]  /*124d0*/  MOV R139, R130 ;  /* 0x00000082008b7202 */ /* 0x000fe40000000f00 */
[----:B------:R-:W-:Y:S02]  /*124e0*/  MOV R130, R229 ;  /* 0x000000e500827202 */ /* 0x000fe40000000f00 */
[----:B------:R3:W5:Y:S03]  /*124f0*/  LDL.LU R229, [R1+0x94] ;  /* 0x0000940001e57983 */ /* 0x0007660000300800 */
[--C-:B-1----:R-:W-:Y:S01]  /*12500*/  FFMA.FTZ R2, R151, c[0x0][0x2d0], -R105.reuse ;  /* 0x0000b40097027a23 */ /* 0x102fe20000010869 */
[----:B------:R-:W-:Y:S02]  /*12510*/  MOV R151, R150 ;  /* 0x0000009600977202 */ /* 0x000fe40000000f00 */
[----:B------:R-:W-:Y:S01]  /*12520*/  MOV R150, R149 ;  /* 0x0000009500967202 */ /* 0x000fe20000000f00 */
[----:B------:R1:W2:Y:S01]  /*12530*/  MUFU.EX2 R156, R2 ;  /* 0x00000002009c7308 */ /* 0x0002a20000000800 */
[----:B------:R-:W-:Y:S02]  /*12540*/  MOV R149, R148 ;  /* 0x0000009400957202 */ /* 0x000fe40000000f00 */
[----:B------:R-:W-:Y:S02]  /*12550*/  MOV R148, R199 ;  /* 0x000000c700947202 */ /* 0x000fe40000000f00 */
[----:B------:R-:W-:Y:S01]  /*12560*/  MOV R199, R139 ;  /* 0x0000008b00c77202 */ /* 0x000fe20000000f00 */
[----:B------:R-:W-:Y:S01]  /*12570*/  IMAD.MOV.U32 R139, RZ, RZ, R130 ;  /* 0x000000ffff8b7224 */ /* 0x000fe200078e0082 */
[----:B------:R-:W-:Y:S02]  /*12580*/  MOV R130, R231 ;  /* 0x000000e700827202 */ /* 0x000fe40000000f00 */
[----:B------:R3:W5:Y:S01]  /*12590*/  LDL.LU R231, [R1+0x90] ;  /* 0x0000900001e77983 */ /* 0x0007620000300800 */
[--C-:B-1----:R-:W-:Y:S01]  /*125a0*/  FFMA.FTZ R2, R151, c[0x0][0x2d0], -R105.reuse ;  /* 0x0000b40097027a23 */ /* 0x102fe20000010869 */
[----:B--2---:R-:W-:Y:S02]  /*125b0*/  F2FP.BF16.PACK_AB R84, R156, R155 ;  /* 0x0000009b9c54723e */ /* 0x004fe400000010ff */
[----:B------:R-:W-:Y:S01]  /*125c0*/  MOV R151, R150 ;  /* 0x0000009600977202 */ /* 0x000fe20000000f00 */
[----:B------:R1:W-:Y:S01]  /*125d0*/  MUFU.EX2 R162, R2 ;  /* 0x0000000200a27308 */ /* 0x0003e20000000800 */
[----:B------:R-:W-:Y:S02]  /*125e0*/  MOV R150, R149 ;  /* 0x0000009500967202 */ /* 0x000fe40000000f00 */
[----:B------:R-:W-:Y:S02]  /*125f0*/  MOV R149, R148 ;  /* 0x0000009400957202 */ /* 0x000fe40000000f00 */
[----:B------:R-:W-:Y:S02]  /*12600*/  MOV R148, R199 ;  /* 0x000000c700947202 */ /* 0x000fe40000000f00 */
[----:B------:R-:W-:Y:S02]  /*12610*/  MOV R199, R139 ;  /* 0x0000008b00c77202 */ /* 0x000fe40000000f00 */
[----:B------:R-:W-:Y:S01]  /*12620*/  MOV R139, R138 ;  /* 0x0000008a008b7202 */ /* 0x000fe20000000f00 */
[----:B-1----:R-:W-:Y:S01]  /*12630*/  FFMA.FTZ R2, R151, c[0x0][0x2d0], -R105 ;  /* 0x0000b40097027a23 */ /* 0x002fe20000010869 */
[----:B------:R-:W-:Y:S02]  /*12640*/  MOV R151, R150 ;  /* 0x0000009600977202 */ /* 0x000fe40000000f00 */
[----:B------:R-:W-:Y:S01]  /*12650*/  MOV R150, R149 ;  /* 0x0000009500967202 */ /* 0x000fe20000000f00 */
[----:B------:R1:W2:Y:S01]  /*12660*/  MUFU.EX2 R161, R2 ;  /* 0x0000000200a17308 */ /* 0x0002a20000000800 */
[----:B------:R-:W-:Y:S02]  /*12670*/  MOV R149, R148 ;  /* 0x0000009400957202 */ /* 0x000fe40000000f00 */
[----:B------:R-:W-:Y:S02]  /*12680*/  MOV R148, R199 ;  /* 0x000000c700947202 */ /* 0x000fe40000000f00 */
[----:B------:R-:W-:Y:S02]  /*12690*/  MOV R199, R139 ;  /* 0x0000008b00c77202 */ /* 0x000fe40000000f00 */
[----:B------:R-:W-:Y:S02]  /*126a0*/  MOV R205, R150 ;  /* 0x0000009600cd7202 */ /* 0x000fe40000000f00 */
[----:B------:R-:W-:Y:S01]  /*126b0*/  MOV R150, R148 ;  /* 0x0000009400967202 */ /* 0x000fe20000000f00 */
[----:B-1----:R-:W-:Y:S01]  /*126c0*/  FFMA.FTZ R2, R151, c[0x0][0x2d0], -R77 ;  /* 0x0000b40097027a23 */ /* 0x002fe2000001084d */
[----:B------:R-:W-:Y:S02]  /*126d0*/  MOV R151, R149 ;  /* 0x0000009500977202 */ /* 0x000fe40000000f00 */
[----:B------:R-:W-:Y:S02]  /*126e0*/  MOV R149, R199 ;  /* 0x000000c700957202 */ /* 0x000fe40000000f00 */
[----:B--2---:R-:W-:Y:S01]  /*126f0*/  F2FP.BF16.PACK_AB R86, R161, R162 ;  /* 0x000000a2a156723e */ /* 0x004fe200000010ff */
[----:B----4-:R-:W-:Y:S02]  /*12700*/  IMAD.MOV.U32 R138, RZ, RZ, R235 ;  /* 0x000000ffff8a7224 */ /* 0x010fe400078e00eb */
[----:B------:R3:W5:Y:S03]  /*12710*/  LDL.LU R235, [R1+0x8c] ;  /* 0x00008c0001eb7983 */ /* 0x0007660000300800 */
[----:B------:R-:W-:Y:S02]  /*12720*/  MOV R139, R138 ;  /* 0x0000008a008b7202 */ /* 0x000fe40000000f00 */
[----:B------:R-:W-:Y:S01]  /*12730*/  MOV R138, R137 ;  /* 0x00000089008a7202 */ /* 0x000fe20000000f00 */
[----:B------:R-:W-:Y:S01]  /*12740*/  IMAD.MOV.U32 R137, RZ, RZ, R195 ;  /* 0x000000ffff897224 */ /* 0x000fe200078e00c3 */
[----:B------:R-:W-:Y:S02]  /*12750*/  MOV R195, R193 ;  /* 0x000000c100c37202 */ /* 0x000fe40000000f00 */
[----:B------:R-:W-:Y:S01]  /*12760*/  MOV R148, R139 ;  /* 0x0000008b00947202 */ /* 0x000fe20000000f00 */
[----:B------:R-:W-:Y:S01]  /*12770*/  IMAD.MOV.U32 R199, RZ, RZ, R138 ;  /* 0x000000ffffc77224 */ /* 0x000fe200078e008a */
[----:B------:R-:W-:Y:S02]  /*12780*/  MOV R138, R195 ;  /* 0x000000c3008a7202 */ /* 0x000fe40000000f00 */
[----:B------:R-:W-:Y:S02]  /*12790*/  MOV R195, R117 ;  /* 0x0000007500c37202 */ /* 0x000fe40000000f00 */
[----:B------:R1:W-:Y:S01]  /*127a0*/  MUFU.EX2 R117, R2 ;  /* 0x0000000200757308 */ /* 0x0003e20000000800 */
[----:B------:R-:W-:Y:S02]  /*127b0*/  MOV R139, R137 ;  /* 0x00000089008b7202 */ /* 0x000fe40000000f00 */
[----:B------:R-:W-:Y:S02]  /*127c0*/  MOV R137, R237 ;  /* 0x000000ed00897202 */ /* 0x000fe40000000f00 */
[----:B------:R-:W-:Y:S02]  /*127d0*/  MOV R193, R236 ;  /* 0x000000ec00c17202 */ /* 0x000fe40000000f00 */
[----:B------:R3:W5:Y:S04]  /*127e0*/  LDL.LU R236, [R1+0x88] ;  /* 0x0000880001ec7983 */ /* 0x0007680000300800 */
[----:B------:R3:W5:Y:S01]  /*127f0*/  LDL.LU R237, [R1+0x84] ;  /* 0x0000840001ed7983 */ /* 0x0007620000300800 */
[--C-:B-1----:R-:W-:Y:S01]  /*12800*/  FFMA.FTZ R2, R205, c[0x0][0x2d0], -R77.reuse ;  /* 0x0000b400cd027a23 */ /* 0x102fe2000001084d */
[----:B------:R-:W-:Y:S02]  /*12810*/  MOV R205, R151 ;  /* 0x0000009700cd7202 */ /* 0x000fe40000000f00 */
[----:B------:R-:W-:Y:S02]  /*12820*/  MOV R151, R150 ;  /* 0x0000009600977202 */ /* 0x000fe40000000f00 */
[----:B------:R-:W-:Y:S01]  /*12830*/  MOV R150, R149 ;  /* 0x0000009500967202 */ /* 0x000fe20000000f00 */
[----:B------:R-:W-:Y:S01]  /*12840*/  IMAD.MOV.U32 R149, RZ, RZ, R148 ;  /* 0x000000ffff957224 */ /* 0x000fe200078e0094 */
[----:B------:R-:W-:Y:S02]  /*12850*/  MOV R148, R199 ;  /* 0x000000c700947202 */ /* 0x000fe40000000f00 */
[----:B------:R-:W-:Y:S02]  /*12860*/  MOV R199, R139 ;  /* 0x0000008b00c77202 */ /* 0x000fe40000000f00 */
[----:B------:R-:W-:Y:S02]  /*12870*/  MOV R139, R138 ;  /* 0x0000008a008b7202 */ /* 0x000fe40000000f00 */
[----:B------:R-:W-:Y:S02]  /*12880*/  MOV R138, R137 ;  /* 0x00000089008a7202 */ /* 0x000fe40000000f00 */
[----:B------:R-:W-:Y:S02]  /*12890*/  MOV R137, R185 ;  /* 0x000000b900897202 */ /* 0x000fe40000000f00 */
[----:B------:R-:W-:Y:S02]  /*128a0*/  MOV R185, R115 ;  /* 0x0000007300b97202 */ /* 0x000fe40000000f00 */
[----:B------:R1:W2:Y:S01]  /*128b0*/  MUFU.EX2 R115, R2 ;  /* 0x0000000200737308 */ /* 0x0002a20000000800 */
[----:B------:R-:W-:Y:S02]  /*128c0*/  MOV R206, R151 ;  /* 0x0000009700ce7202 */ /* 0x000fe40000000f00 */
[----:B------:R-:W-:Y:S02]  /*128d0*/  MOV R151, R149 ;  /* 0x0000009500977202 */ /* 0x000fe40000000f00 */
[----:B------:R-:W-:Y:S02]  /*128e0*/  MOV R149, R199 ;  /* 0x000000c700957202 */ /* 0x000fe40000000f00 */
[----:B------:R-:W-:Y:S02]  /*128f0*/  MOV R199, R138 ;  /* 0x0000008a00c77202 */ /* 0x000fe40000000f00 */
[----:B------:R-:W-:Y:S02]  /*12900*/  MOV R138, R129 ;  /* 0x00000081008a7202 */ /* 0x000fe40000000f00 */
[----:B------:R-:W-:Y:S02]  /*12910*/  MOV R129, R238 ;  /* 0x000000ee00817202 */ /* 0x000fe40000000f00 */
[----:B------:R3:W5:Y:S01]  /*12920*/  LDL.LU R238, [R1+0x80] ;  /* 0x0000800001ee7983 */ /* 0x0007620000300800 */
[--C-:B-1----:R-:W-:Y:S01]  /*12930*/  FFMA.FTZ R2, R205, c[0x0][0x2d0], -R77.reuse ;  /* 0x0000b400cd027a23 */ /* 0x102fe2000001084d */
[----:B--2---:R-:W-:Y:S01]  /*12940*/  F2FP.BF16.PACK_AB R85, R115, R117 ;  /* 0x000000757355723e */ /* 0x004fe200000010ff */
[----:B------:R-:W-:Y:S01]  /*12950*/  IMAD.MOV.U32 R205, RZ, RZ, R150 ;  /* 0x000000ffffcd7224 */ /* 0x000fe200078e0096 */
[----:B------:R-:W-:Y:S02]  /*12960*/  MOV R150, R148 ;  /* 0x0000009400967202 */ /* 0x000fe40000000f00 */
[----:B------:R-:W-:Y:S02]  /*12970*/  MOV R148, R139 ;  /* 0x0000008b00947202 */ /* 0x000fe40000000f00 */
[----:B------:R-:W-:Y:S01]  /*12980*/  MOV R139, R137 ;  /* 0x00000089008b7202 */ /* 0x000fe20000000f00 */
[----:B------:R-:W-:Y:S02]  /*12990*/  IMAD.MOV.U32 R137, RZ, RZ, R116 ;  /* 0x000000ffff897224 */ /* 0x000fe400078e0074 */
[----:B------:R1:W-:Y:S02]  /*129a0*/  MUFU.EX2 R116, R2 ;  /* 0x0000000200747308 */ /* 0x0003e40000000800 */
[----:B-1----:R-:W-:Y:S01]  /*129b0*/  FFMA.FTZ R2, R206, c[0x0][0x2d0], -R77 ;  /* 0x0000b400ce027a23 */ /* 0x002fe2000001084d */
[----:B------:R-:W-:Y:S02]  /*129c0*/  MOV R206, R205 ;  /* 0x000000cd00ce7202 */ /* 0x000fe40000000f00 */
[----:B------:R-:W-:Y:S02]  /*129d0*/  MOV R205, R151 ;  /* 0x0000009700cd7202 */ /* 0x000fe40000000f00 */
[----:B------:R-:W-:Y:S01]  /*129e0*/  MOV R151, R150 ;  /* 0x0000009600977202 */ /* 0x000fe20000000f00 */
[----:B------:R-:W-:Y:S01]  /*129f0*/  FFMA.FTZ R3, R206, c[0x0][0x2d0], -R79 ;  /* 0x0000b400ce037a23 */ /* 0x000fe2000001084f */
[----:B------:R-:W-:Y:S02]  /*12a00*/  MOV R150, R149 ;  /* 0x0000009500967202 */ /* 0x000fe40000000f00 */
[----:B------:R-:W-:Y:S01]  /*12a10*/  MOV R149, R148 ;  /* 0x0000009400957202 */ /* 0x000fe20000000f00 */
[----:B------:R-:W-:Y:S01]  /*12a20*/  MUFU.EX2 R160, R3 ;  /* 0x0000000300a07308 */ /* 0x000fe20000000800 */
[----:B------:R-:W-:Y:S01]  /*12a30*/  MOV R148, R199 ;  /* 0x000000c700947202 */ /* 0x000fe20000000f00 */
[----:B------:R-:W-:Y:S01]  /*12a40*/  IMAD.MOV.U32 R199, RZ, RZ, R139 ;  /* 0x000000ffffc77224 */ /* 0x000fe200078e008b */
[----:B------:R-:W-:Y:S02]  /*12a50*/  MOV R139, R138 ;  /* 0x0000008a008b7202 */ /* 0x000fe40000000f00 */
[----:B------:R-:W-:Y:S02]  /*12a60*/  MOV R138, R137 ;  /* 0x00000089008a7202 */ /* 0x000fe40000000f00 */
[----:B------:R-:W-:Y:S02]  /*12a70*/  MOV R137, R129 ;  /* 0x0000008100897202 */ /* 0x000fe40000000f00 */
[----:B------:R-:W-:Y:S02]  /*12a80*/  MOV R129, R114 ;  /* 0x0000007200817202 */ /* 0x000fe40000000f00 */
[----:B------:R1:W2:Y:S01]  /*12a90*/  MUFU.EX2 R114, R2 ;  /* 0x0000000200727308 */ /* 0x0002a20000000800 */
        /* <DEDUP_REMOVED lines=13> */
[----:B------:R-:W-:Y:S01]  /*12b70*/  IMAD.MOV.U32 R205, RZ, RZ, R151 ;  /* 0x000000ffffcd7224 */ /* 0x000fe200078e0097 */
[----:B------:R-:W-:Y:S01]  /*12b80*/  MOV R151, R150 ;  /* 0x0000009600977202 */ /* 0x000fe20000000f00 */
[----:B------:R1:W4:Y:S01]  /*12b90*/  MUFU.EX2 R210, R2 ;  /* 0x0000000200d27308 */ /* 0x0003220000000800 */
[----:B------:R-:W-:Y:S02]  /*12ba0*/  MOV R150, R149 ;  /* 0x0000009500967202 */ /* 0x000fe40000000f00 */
[----:B------:R-:W-:Y:S02]  /*12bb0*/  MOV R149, R148 ;  /* 0x0000009400957202 */ /* 0x000fe40000000f00 */
[----:B------:R-:W-:Y:S02]  /*12bc0*/  MOV R148, R199 ;  /* 0x000000c700947202 */ /* 0x000fe40000000f00 */
[----:B------:R-:W-:Y:S02]  /*12bd0*/  MOV R199, R139 ;  /* 0x0000008b00c77202 */ /* 0x000fe40000000f00 */
[----:B------:R-:W-:Y:S02]  /*12be0*/  MOV R139, R138 ;  /* 0x0000008a008b7202 */ /* 0x000fe40000000f00 */
[----:B------:R-:W-:Y:S01]  /*12bf0*/  MOV R138, R137 ;  /* 0x00000089008a7202 */ /* 0x000fe20000000f00 */
[----:B------:R-:W-:Y:S01]  /*12c00*/  IMAD.MOV.U32 R137, RZ, RZ, R134 ;  /* 0x000000ffff897224 */ /* 0x000fe200078e0086 */
[----:B------:R-:W-:Y:S02]  /*12c10*/  MOV R134, R240 ;  /* 0x000000f000867202 */ /* 0x000fe40000000f00 */
[----:B------:R3:W5:Y:S01]  /*12c20*/  LDL.LU R240, [R1+0x78] ;  /* 0x0000780001f07983 */ /* 0x0007620000300800 */
[----:B--2---:R-:W-:Y:S07]  /*12c30*/  F2FP.BF16.PACK_AB R87, R114, R116 ;  /* 0x000000747257723e */ /* 0x004fee00000010ff */
[C---:B------:R-:W-:Y:S04]  /*12c40*/  HMMA.16816.F32.BF16 R8, R84.reuse, R88, R8 ;  /* 0x000000585408723c */ /* 0x040fe80000041808 */
[----:B-1----:R-:W-:Y:S01]  /*12c50*/  FFMA.FTZ R2, R206, c[0x0][0x2d0], -R79 ;  /* 0x0000b400ce027a23 */ /* 0x002fe2000001084f */
[----:B------:R-:W-:Y:S02]  /*12c60*/  MOV R206, R205 ;  /* 0x000000cd00ce7202 */ /* 0x000fe40000000f00 */
[----:B------:R-:W-:Y:S01]  /*12c70*/  MOV R205, R151 ;  /* 0x0000009700cd7202 */ /* 0x000fe20000000f00 */
[-C--:B------:R-:W-:Y:S01]  /*12c80*/  HMMA.16816.F32.BF16 R12, R84, R90.reuse, R12 ;  /* 0x0000005a540c723c */ /* 0x080fe2000004180c */
[----:B------:R1:W-:Y:S03]  /*12c90*/  MUFU.EX2 R211, R2 ;  /* 0x0000000200d37308 */ /* 0x0003e60000000800 */
[----:B------:R-:W-:Y:S02]  /*12ca0*/  MOV R151, R150 ;  /* 0x0000009600977202 */ /* 0x000fe40000000f00 */
[----:B------:R-:W-:Y:S02]  /*12cb0*/  MOV R150, R149 ;  /* 0x0000009500967202 */ /* 0x000fe40000000f00 */
[C---:B------:R-:W-:Y:S01]  /*12cc0*/  HMMA.16816.F32.BF16 R16, R80.reuse, R90, R16 ;  /* 0x0000005a5010723c */ /* 0x040fe20000041810 */
[----:B------:R-:W2:Y:S03]  /*12cd0*/  LDSM.16.MT88.4 R88, [R226+0x1900] ;  /* 0x00190000e258783b */ /* 0x000ea60000004200 */
[----:B------:R-:W-:Y:S02]  /*12ce0*/  MOV R149, R148 ;  /* 0x0000009400957202 */ /* 0x000fe40000000f00 */
[----:B------:R-:W-:Y:S01]  /*12cf0*/  MOV R148, R199 ;  /* 0x000000c700947202 */ /* 0x000fe20000000f00 */
[----:B------:R-:W-:Y:S01]  /*12d00*/  IMAD.MOV.U32 R199, RZ, RZ, R139 ;  /* 0x000000ffffc77224 */ /* 0x000fe200078e008b */
[-C--:B------:R-:W-:Y:S04]  /*12d10*/  HMMA.16816.F32.BF16 R20, R80, R92.reuse, R20 ;  /* 0x0000005c5014723c */ /* 0x080fe80000041814 */
[----:B------:R-:W-:Y:S02]  /*12d20*/  MOV R139, R138 ;  /* 0x0000008a008b7202 */ /* 0x000fe40000000f00 */
[----:B------:R-:W-:Y:S02]  /*12d30*/  MOV R138, R233 ;  /* 0x000000e9008a7202 */ /* 0x000fe40000000f00 */
[C---:B------:R-:W-:Y:S01]  /*12d40*/  HMMA.16816.F32.BF16 R24, R84.reuse, R92, R24 ;  /* 0x0000005c5418723c */ /* 0x040fe20000041818 */
[----:B------:R3:W5:Y:S03]  /*12d50*/  LDL.LU R233, [R1+0x74] ;  /* 0x0000740001e97983 */ /* 0x0007660000300800 */
[----:B-1----:R-:W-:Y:S01]  /*12d60*/  FFMA.FTZ R2, R206, c[0x0][0x2d0], -R79 ;  /* 0x0000b400ce027a23 */ /* 0x002fe2000001084f */
[----:B------:R-:W-:Y:S02]  /*12d70*/  MOV R206, R205 ;  /* 0x000000cd00ce7202 */ /* 0x000fe40000000f00 */
[----:B------:R-:W-:Y:S01]  /*12d80*/  MOV R205, R151 ;  /* 0x0000009700cd7202 */ /* 0x000fe20000000f00 */
[-C--:B------:R-:W-:Y:S01]  /*12d90*/  HMMA.16816.F32.BF16 R28, R84, R94.reuse, R28 ;  /* 0x0000005e541c723c */ /* 0x080fe2000004181c */
[----:B------:R1:W1:Y:S03]  /*12da0*/  MUFU.EX2 R209, R2 ;  /* 0x0000000200d17308 */ /* 0x0002660000000800 */
[----:B------:R-:W-:Y:S02]  /*12db0*/  MOV R151, R150 ;  /* 0x0000009600977202 */ /* 0x000fe40000000f00 */
[----:B------:R-:W-:Y:S02]  /*12dc0*/  MOV R150, R149 ;  /* 0x0000009500967202 */ /* 0x000fe40000000f00 */
[C---:B------:R-:W-:Y:S01]  /*12dd0*/  HMMA.16816.F32.BF16 R32, R80.reuse, R94, R32 ;  /* 0x0000005e5020723c */ /* 0x040fe20000041820 */
[----:B------:R-:W3:Y:S03]  /*12de0*/  LDSM.16.MT88.4 R92, [R224+0x2100] ;  /* 0x00210000e05c783b */ /* 0x000ee60000004200 */
[----:B------:R-:W-:Y:S01]  /*12df0*/  MOV R149, R148 ;  /* 0x0000009400957202 */ /* 0x000fe20000000f00 */
[----:B------:R-:W-:Y:S01]  /*12e00*/  IMAD.MOV.U32 R148, RZ, RZ, R199 ;  /* 0x000000ffff947224 */ /* 0x000fe200078e00c7 */
[----:B------:R-:W-:Y:S02]  /*12e10*/  MOV R199, R139 ;  /* 0x0000008b00c77202 */ /* 0x000fe40000000f00 */
[-C--:B------:R-:W-:Y:S04]  /*12e20*/  HMMA.16816.F32.BF16 R36, R80, R96.reuse, R36 ;  /* 0x000000605024723c */ /* 0x080fe80000041824 */
[----:B------:R-:W-:Y:S02]  /*12e30*/  MOV R139, R138 ;  /* 0x0000008a008b7202 */ /* 0x000fe40000000f00 */
[----:B------:R-:W-:Y:S02]  /*12e40*/  MOV R138, R136 ;  /* 0x00000088008a7202 */ /* 0x000fe40000000f00 */
[C---:B------:R-:W-:Y:S04]  /*12e50*/  HMMA.16816.F32.BF16 R40, R84.reuse, R96, R40 ;  /* 0x000000605428723c */ /* 0x040fe80000041828 */
[----:B-1----:R-:W-:Y:S01]  /*12e60*/  FFMA.FTZ R2, R206, c[0x0][0x2d0], -R78 ;  /* 0x0000b400ce027a23 */ /* 0x002fe2000001084e */
[----:B------:R-:W-:Y:S02]  /*12e70*/  MOV R206, R205 ;  /* 0x000000cd00ce7202 */ /* 0x000fe40000000f00 */
[----:B------:R-:W-:Y:S01]  /*12e80*/  MOV R205, R151 ;  /* 0x0000009700cd7202 */ /* 0x000fe20000000f00 */
[-C--:B------:R-:W-:Y:S01]  /*12e90*/  HMMA.16816.F32.BF16 R44, R84, R98.reuse, R44 ;  /* 0x00000062542c723c */ /* 0x080fe2000004182c */
[----:B------:R1:W-:Y:S03]  /*12ea0*/  MUFU.EX2 R208, R2 ;  /* 0x0000000200d07308 */ /* 0x0003e60000000800 */
[----:B------:R-:W-:Y:S01]  /*12eb0*/  MOV R164, R205 ;  /* 0x000000cd00a47202 */ /* 0x000fe20000000f00 */
[----:B------:R-:W-:Y:S01]  /*12ec0*/  IMAD.MOV.U32 R151, RZ, RZ, R150 ;  /* 0x000000ffff977224 */ /* 0x000fe200078e0096 */
[----:B------:R-:W-:Y:S02]  /*12ed0*/  MOV R150, R149 ;  /* 0x0000009500967202 */ /* 0x000fe40000000f00 */
[C---:B------:R-:W-:Y:S01]  /*12ee0*/  HMMA.16816.F32.BF16 R48, R80.reuse, R98, R48 ;  /* 0x000000625030723c */ /* 0x040fe20000041830 */
[----:B------:R-:W-:Y:S03]  /*12ef0*/  LDSM.16.MT88.4 R96, [R225+0x2100] ;  /* 0x00210000e160783b */ /* 0x000fe60000004200 */
[----:B------:R-:W-:Y:S01]  /*12f00*/  IMAD.MOV.U32 R205, RZ, RZ, R151 ;  /* 0x000000ffffcd7224 */ /* 0x000fe200078e0097 */
[----:B------:R-:W-:Y:S02]  /*12f10*/  MOV R151, R150 ;  /* 0x0000009600977202 */ /* 0x000fe40000000f00 */
[----:B------:R-:W-:Y:S01]  /*12f20*/  MOV R149, R148 ;  /* 0x0000009400957202 */ /* 0x000fe20000000f00 */
[-C--:B--2---:R-:W-:Y:S04]  /*12f30*/  HMMA.16816.F32.BF16 R52, R80, R88.reuse, R52 ;  /* 0x000000585034723c */ /* 0x084fe80000041834 */
[----:B------:R-:W-:Y:S02]  /*12f40*/  MOV R150, R149 ;  /* 0x0000009500967202 */ /* 0x000fe40000000f00 */
[----:B------:R-:W-:Y:S02]  /*12f50*/  MOV R148, R199 ;  /* 0x000000c700947202 */ /* 0x000fe40000000f00 */
[----:B------:R-:W-:Y:S01]  /*12f60*/  MOV R199, R139 ;  /* 0x0000008b00c77202 */ /* 0x000fe20000000f00 */
[--C-:B-1----:R-:W-:Y:S01]  /*12f70*/  FFMA.FTZ R2, R206, c[0x0][0x2d0], -R78.reuse ;  /* 0x0000b400ce027a23 */ /* 0x102fe2000001084e */
[C---:B------:R-:W-:Y:S03]  /*12f80*/  HMMA.16816.F32.BF16 R56, R84.reuse, R88, R56 ;  /* 0x000000585438723c */ /* 0x040fe60000041838 */
[----:B------:R1:W2:Y:S01]  /*12f90*/  MUFU.EX2 R206, R2 ;  /* 0x0000000200ce7308 */ /* 0x0002a20000000800 */
[----:B------:R-:W-:Y:S02]  /*12fa0*/  MOV R149, R148 ;  /* 0x0000009400957202 */ /* 0x000fe40000000f00 */
[----:B------:R-:W-:Y:S02]  /*12fb0*/  MOV R148, R199 ;  /* 0x000000c700947202 */ /* 0x000fe40000000f00 */
[----:B------:R-:W-:Y:S01]  /*12fc0*/  MOV R139, R138 ;  /* 0x0000008a008b7202 */ /* 0x000fe20000000f00 */
[-C--:B------:R-:W-:Y:S03]  /*12fd0*/  HMMA.16816.F32.BF16 R60, R84, R90.reuse, R60 ;  /* 0x0000005a543c723c */ /* 0x080fe6000004183c */
[----:B------:R-:W-:Y:S02]  /*12fe0*/  MOV R199, R139 ;  /* 0x0000008b00c77202 */ /* 0x000fe40000000f00 */
[----:B------:R-:W-:Y:S02]  /*12ff0*/  MOV R136, R110 ;  /* 0x0000006e00887202 */ /* 0x000fe40000000f00 */
[----:B------:R-:W-:Y:S01]  /*13000*/  MOV R110, R234 ;  /* 0x000000ea006e7202 */ /* 0x000fe20000000f00 */
[----:B------:R-:W-:Y:S01]  /*13010*/  HMMA.16816.F32.BF16 R64, R80, R90, R64 ;  /* 0x0000005a5040723c */ /* 0x000fe20000041840 */
[----:B------:R3:W5:Y:S03]  /*13020*/  LDL.LU R234, [R1+0x70] ;  /* 0x0000700001ea7983 */ /* 0x0007660000300800 */
[----:B------:R-:W-:Y:S01]  /*13030*/  MOV R138, R119 ;  /* 0x00000077008a7202 */ /* 0x000fe20000000f00 */
[----:B------:R-:W3:Y:S02]  /*13040*/  LDSM.16.MT88.4 R88, [R227+0x2100] ;  /* 0x00210000e358783b */ /* 0x000ee40000004200 */
[----:B----4-:R-:W-:Y:S02]  /*13050*/  F2FP.BF16.PACK_AB R80, R210, R160 ;  /* 0x000000a0d250723e */ /* 0x010fe400000010ff */
[----:B------:R-:W-:Y:S03]  /*13060*/  MOV R139, R138 ;  /* 0x0000008a008b7202 */ /* 0x000fe60000000f00 */
[--C-:B-1----:R-:W-:Y:S01]  /*13070*/  FFMA.FTZ R2, R164, c[0x0][0x2d0], -R78.reuse ;  /* 0x0000b400a4027a23 */ /* 0x102fe2000001084e */
[----:B------:R1:W5:Y:S01]  /*13080*/  LDL.LU R119, [R1+0x6c] ;  /* 0x00006c0001777983 */ /* 0x0003620000300800 */
[----:B------:R-:W-:Y:S02]  /*13090*/  F2FP.BF16.PACK_AB R82, R209, R211 ;  /* 0x000000d3d152723e */ /* 0x000fe400000010ff */
[----:B------:R4:W-:Y:S01]  /*130a0*/  MUFU.EX2 R207, R2 ;  /* 0x0000000200cf7308 */ /* 0x0009e20000000800 */
[----:B------:R-:W-:Y:S01]  /*130b0*/  MOV R138, R195 ;  /* 0x000000c3008a7202 */ /* 0x000fe20000000f00 */
[----:B------:R-:W-:Y:S01]  /*130c0*/  IMAD.MOV.U32 R195, RZ, RZ, R135 ;  /* 0x000000ffffc37224 */ /* 0x000fe200078e0087 */
[----:B------:R-:W-:Y:S01]  /*130d0*/  MOV R135, R194 ;  /* 0x000000c200877202 */ /* 0x000fe20000000f00 */
[----:B------:R-:W-:Y:S01]  /*130e0*/  LDSM.16.MT88.4 R164, [R225+0x3100] ;  /* 0x00310000e1a4783b */ /* 0x000fe20000004200 */
[----:B------:R-:W-:Y:S02]  /*130f0*/  MOV R194, R230 ;  /* 0x000000e600c27202 */ /* 0x000fe40000000f00 */
[----:B--2---:R-:W-:Y:S05]  /*13100*/  F2FP.BF16.PACK_AB R81, R206, R208 ;  /* 0x000000d0ce51723e */ /* 0x004fea00000010ff */
[----:B------:R1:W5:Y:S01]  /*13110*/  LDL.LU R230, [R1+0x68] ;  /* 0x0000680001e67983 */ /* 0x0003620000300800 */
[----:B----4-:R-:W-:Y:S04]  /*13120*/  FFMA.FTZ R2, R205, c[0x0][0x2d0], -R78 ;  /* 0x0000b400cd027a23 */ /* 0x010fe8000001084e */
[----:B------:R2:W4:Y:S02]  /*13130*/  MUFU.EX2 R205, R2 ;  /* 0x0000000200cd7308 */ /* 0x0005240000000800 */
[--C-:B--2---:R-:W-:Y:S01]  /*13140*/  FFMA.FTZ R2, R151, c[0x0][0x2d0], -R105.reuse ;  /* 0x0000b40097027a23 */ /* 0x104fe20000010869 */
[----:B----4-:R-:W-:Y:S07]  /*13150*/  F2FP.BF16.PACK_AB R83, R205, R207 ;  /* 0x000000cfcd53723e */ /* 0x010fee00000010ff */
[----:B------:R2:W-:Y:S01]  /*13160*/  MUFU.EX2 R171, R2 ;  /* 0x0000000200ab7308 */ /* 0x0005e20000000800 */
[-C--:B---3--:R-:W-:Y:S03]  /*13170*/  HMMA.16816.F32.BF16 R4, R80, R92.reuse, R4 ;  /* 0x0000005c5004723c */ /* 0x088fe60000041804 */
[--C-:B--2---:R-:W-:Y:S06]  /*13180*/  FFMA.FTZ R2, R150, c[0x0][0x2d0], -R105.reuse ;  /* 0x0000b40096027a23 */ /* 0x104fec0000010869 */
[----:B------:R2:W3:Y:S03]  /*13190*/  MUFU.EX2 R169, R2 ;  /* 0x0000000200a97308 */ /* 0x0004e60000000800 */
[--C-:B--2---:R-:W-:Y:S01]  /*131a0*/  FFMA.FTZ R2, R149, c[0x0][0x2d0], -R105.reuse ;  /* 0x0000b40095027a23 */ /* 0x104fe20000010869 */
[----:B---3--:R-:W-:Y:S06]  /*131b0*/  F2FP.BF16.PACK_AB R84, R169, R171 ;  /* 0x000000aba954723e */ /* 0x008fec00000010ff */
[----:B------:R2:W-:Y:S02]  /*131c0*/  MUFU.EX2 R170, R2 ;  /* 0x0000000200aa7308 */ /* 0x0005e40000000800 */
[----:B--2---:R-:W-:Y:S08]  /*131d0*/  FFMA.FTZ R2, R148, c[0x0][0x2d0], -R105 ;  /* 0x0000b40094027a23 */ /* 0x004ff00000010869 */
[----:B------:R2:W3:Y:S02]  /*131e0*/  MUFU.EX2 R168, R2 ;  /* 0x0000000200a87308 */ /* 0x0004e40000000800 */
[--C-:B--2---:R-:W-:Y:S01]  /*131f0*/  FFMA.FTZ R2, R137, c[0x0][0x2d0], -R77.reuse ;  /* 0x0000b40089027a23 */ /* 0x104fe2000001084d */
[----:B------:R-:W-:Y:S02]  /*13200*/  MOV R137, R134 ;  /* 0x0000008600897202 */ /* 0x000fe40000000f00 */
[----:B------:R-:W-:Y:S05]  /*13210*/  MOV R134, R112 ;  /* 0x0000007000867202 */ /* 0x000fea0000000f00 */
[----:B------:R2:W-:Y:S01]  /*13220*/  MUFU.EX2 R112, R2 ;  /* 0x0000000200707308 */ /* 0x0005e20000000800 */
[----:B---3--:R-:W-:Y:S01]  /*13230*/  F2FP.BF16.PACK_AB R86, R168, R170 ;  /* 0x000000aaa856723e */ /* 0x008fe200000010ff */
[----:B--2---:R-:W-:Y:S01]  /*13240*/  FFMA.FTZ R2, R199, c[0x0][0x2d0], -R77 ;  /* 0x0000b400c7027a23 */ /* 0x004fe2000001084d */
[----:B------:R-:W-:Y:S07]  /*13250*/  MOV R199, R110 ;  /* 0x0000006e00c77202 */ /* 0x000fee0000000f00 */
[----:B------:R2:W3:Y:S01]  /*13260*/  MUFU.EX2 R110, R2 ;  /* 0x00000002006e7308 */ /* 0x0004e20000000800 */
[----:B------:R-:W-:Y:S09]  /*13270*/  FFMA.FTZ R3, R199, c[0x0][0x2d0], -R79 ;  /* 0x0000b400c7037a23 */ /* 0x000ff2000001084f */
[----:B------:R4:W-:Y:S01]  /*13280*/  MUFU.EX2 R203, R3 ;  /* 0x0000000300cb7308 */ /* 0x0009e20000000800 */
[----:B--2---:R-:W-:Y:S01]  /*13290*/  FFMA.FTZ R2, R139, c[0x0][0x2d0], -R77 ;  /* 0x0000b4008b027a23 */ /* 0x004fe2000001084d */
[----:B------:R-:W-:Y:S02]  /*132a0*/  MOV R139, R138 ;  /* 0x0000008a008b7202 */ /* 0x000fe40000000f00 */
[----:B------:R-:W-:Y:S01]  /*132b0*/  MOV R138, R133 ;  /* 0x00000085008a7202 */ /* 0x000fe20000000f00 */
[----:B------:R-:W-:Y:S01]  /*132c0*/  IMAD.MOV.U32 R133, RZ, RZ, R132 ;  /* 0x000000ffff857224 */ /* 0x000fe200078e0084 */
[----:B------:R-:W-:Y:S02]  /*132d0*/  MOV R132, R131 ;  /* 0x0000008300847202 */ /* 0x000fe40000000f00 */
[----:B------:R-:W-:Y:S02]  /*132e0*/  MOV R131, R130 ;  /* 0x0000008200837202 */ /* 0x000fe40000000f00 */
[----:B------:R-:W-:Y:S01]  /*132f0*/  MOV R130, R129 ;  /* 0x0000008100827202 */ /* 0x000fe20000000f00 */
[----:B----4-:R-:W-:Y:S01]  /*13300*/  FFMA.FTZ R3, R107, c[0x0][0x2d0], -R105 ;  /* 0x0000b4006b037a23 */ /* 0x010fe20000010869 */
[----:B------:R-:W-:Y:S02]  /*13310*/  MOV R129, R128 ;  /* 0x0000008000817202 */ /* 0x000fe40000000f00 */
[----:B------:R-:W-:Y:S02]  /*13320*/  MOV R128, R126 ;  /* 0x0000007e00807202 */ /* 0x000fe40000000f00 */
[----:B------:R-:W-:Y:S02]  /*13330*/  MOV R126, R111 ;  /* 0x0000006f007e7202 */ /* 0x000fe40000000f00 */
[----:B------:R2:W-:Y:S01]  /*13340*/  MUFU.EX2 R111, R2 ;  /* 0x00000002006f7308 */ /* 0x0005e20000000800 */
[----:B---3--:R-:W-:Y:S01]  /*13350*/  F2FP.BF16.PACK_AB R85, R110, R112 ;  /* 0x000000706e55723e */ /* 0x008fe200000010ff */
[----:B--2---:R-:W-:Y:S01]  /*13360*/  FFMA.FTZ R2, R137, c[0x0][0x2d0], -R77 ;  /* 0x0000b40089027a23 */ /* 0x004fe2000001084d */
[----:B------:R-:W-:Y:S01]  /*13370*/  MOV R137, R134 ;  /* 0x0000008600897202 */ /* 0x000fe20000000f00 */
[----:B------:R-:W-:Y:S06]  /*13380*/  IMAD.MOV.U32 R134, RZ, RZ, R113 ;  /* 0x000000ffff867224 */ /* 0x000fec00078e0071 */
[----:B------:R2:W3:Y:S02]  /*13390*/  MUFU.EX2 R113, R2 ;  /* 0x0000000200717308 */ /* 0x0004e40000000800 */
[--C-:B--2---:R-:W-:Y:S01]  /*133a0*/  FFMA.FTZ R2, R139, c[0x0][0x2d0], -R79.reuse ;  /* 0x0000b4008b027a23 */ /* 0x104fe2000001084f */
[----:B---3--:R-:W-:Y:S07]  /*133b0*/  F2FP.BF16.PACK_AB R87, R113, R111 ;  /* 0x0000006f7157723e */ /* 0x008fee00000010ff */
[----:B------:R2:W-:Y:S01]  /*133c0*/  MUFU.EX2 R175, R2 ;  /* 0x0000000200af7308 */ /* 0x0005e20000000800 */
[C---:B------:R-:W-:Y:S08]  /*133d0*/  HMMA.16816.F32.BF16 R8, R84.reuse, R92, R8 ;  /* 0x0000005c5408723c */ /* 0x040ff00000041808 */
[-C--:B------:R-:W-:Y:S08]  /*133e0*/  HMMA.16816.F32.BF16 R12, R84, R94.reuse, R12 ;  /* 0x0000005e540c723c */ /* 0x080ff0000004180c */
[C---:B------:R-:W-:Y:S01]  /*133f0*/  HMMA.16816.F32.BF16 R16, R80.reuse, R94, R16 ;  /* 0x0000005e5010723c */ /* 0x040fe20000041810 */
[----:B------:R-:W3:Y:S03]  /*13400*/  LDSM.16.MT88.4 R92, [R226+0x2100] ;  /* 0x00210000e25c783b */ /* 0x000ee60000004200 */
[--C-:B--2---:R-:W-:Y:S04]  /*13410*/  FFMA.FTZ R2, R138, c[0x0][0x2d0], -R79.reuse ;  /* 0x0000b4008a027a23 */ /* 0x104fe8000001084f */
[-C--:B------:R-:W-:Y:S01]  /*13420*/  HMMA.16816.F32.BF16 R20, R80, R88.reuse, R20 ;  /* 0x000000585014723c */ /* 0x080fe20000041814 */
[----:B------:R2:W-:Y:S07]  /*13430*/  MUFU.EX2 R202, R2 ;  /* 0x0000000200ca7308 */ /* 0x0005ee0000000800 */
[C---:B------:R-:W-:Y:S08]  /*13440*/  HMMA.16816.F32.BF16 R24, R84.reuse, R88, R24 ;  /* 0x000000585418723c */ /* 0x040ff00000041818 */
[-C--:B------:R-:W-:Y:S08]  /*13450*/  HMMA.16816.F32.BF16 R28, R84, R90.reuse, R28 ;  /* 0x0000005a541c723c */ /* 0x080ff0000004181c */
[C---:B------:R-:W-:Y:S01]  /*13460*/  HMMA.16816.F32.BF16 R32, R80.reuse, R90, R32 ;  /* 0x0000005a5020723c */ /* 0x040fe20000041820 */
[----:B------:R-:W4:Y:S03]  /*13470*/  LDSM.16.MT88.4 R88, [R224+0x2900] ;  /* 0x00290000e058783b */ /* 0x000f260000004200 */
[----:B--2---:R-:W-:Y:S04]  /*13480*/  FFMA.FTZ R2, R137, c[0x0][0x2d0], -R79 ;  /* 0x0000b40089027a23 */ /* 0x004fe8000001084f */
[-C--:B------:R-:W-:Y:S01]  /*13490*/  HMMA.16816.F32.BF16 R36, R80, R96.reuse, R36 ;  /* 0x000000605024723c */ /* 0x080fe20000041824 */
[----:B------:R2:W-:Y:S07]  /*134a0*/  MUFU.EX2 R199, R2 ;  /* 0x0000000200c77308 */ /* 0x0005ee0000000800 */
[C---:B------:R-:W-:Y:S08]  /*134b0*/  HMMA.16816.F32.BF16 R40, R84.reuse, R96, R40 ;  /* 0x000000605428723c */ /* 0x040ff00000041828 */
[-C--:B------:R-:W-:Y:S08]  /*134c0*/  HMMA.16816.F32.BF16 R44, R84, R98.reuse, R44 ;  /* 0x00000062542c723c */ /* 0x080ff0000004182c */
[C---:B------:R-:W-:Y:S01]  /*134d0*/  HMMA.16816.F32.BF16 R48, R80.reuse, R98, R48 ;  /* 0x000000625030723c */ /* 0x040fe20000041830 */
[----:B------:R-:W1:Y:S03]  /*134e0*/  LDSM.16.MT88.4 R96, [R227+0x2900] ;  /* 0x00290000e360783b */ /* 0x000e660000004200 */
[--C-:B--2---:R-:W-:Y:S01]  /*134f0*/  FFMA.FTZ R2, R136, c[0x0][0x2d0], -R78.reuse ;  /* 0x0000b40088027a23 */ /* 0x104fe2000001084e */
[----:B------:R-:W-:Y:S03]  /*13500*/  MOV R136, R189 ;  /* 0x000000bd00887202 */ /* 0x000fe60000000f00 */
[-C--:B---3--:R-:W-:Y:S01]  /*13510*/  HMMA.16816.F32.BF16 R52, R80, R92.reuse, R52 ;  /* 0x0000005c5034723c */ /* 0x088fe20000041834 */
[----:B------:R2:W-:Y:S07]  /*13520*/  MUFU.EX2 R174, R2 ;  /* 0x0000000200ae7308 */ /* 0x0005ee0000000800 */
[C---:B------:R-:W-:Y:S08]  /*13530*/  HMMA.16816.F32.BF16 R56, R84.reuse, R92, R56 ;  /* 0x0000005c5438723c */ /* 0x040ff00000041838 */
[-C--:B------:R-:W-:Y:S01]  /*13540*/  HMMA.16816.F32.BF16 R60, R84, R94.reuse, R60 ;  /* 0x0000005e543c723c */ /* 0x080fe2000004183c */
[----:B------:R-:W3:Y:S07]  /*13550*/  LDSM.16.MT88.4 R84, [R225+0x2900] ;  /* 0x00290000e154783b */ /* 0x000eee0000004200 */
[----:B------:R-:W-:Y:S01]  /*13560*/  HMMA.16816.F32.BF16 R64, R80, R94, R64 ;  /* 0x0000005e5040723c */ /* 0x000fe20000041840 */
[----:B------:R-:W1:Y:S03]  /*13570*/  LDSM.16.MT88.4 R92, [R226+0x2900] ;  /* 0x00290000e25c783b */ /* 0x000e660000004200 */
[--C-:B--2---:R-:W-:Y:S04]  /*13580*/  FFMA.FTZ R2, R195, c[0x0][0x2d0], -R78.reuse ;  /* 0x0000b400c3027a23 */ /* 0x104fe8000001084e */
[----:B------:R2:W-:Y:S04]  /*13590*/  MUFU.EX2 R173, R2 ;  /* 0x0000000200ad7308 */ /* 0x0005e80000000800 */
[--C-:B--2---:R-:W-:Y:S06]  /*135a0*/  FFMA.FTZ R2, R135, c[0x0][0x2d0], -R78.reuse ;  /* 0x0000b40087027a23 */ /* 0x104fec000001084e */
[----:B------:R2:W-:Y:S02]  /*135b0*/  MUFU.EX2 R195, R2 ;  /* 0x0000000200c37308 */ /* 0x0005e40000000800 */
[--C-:B--2---:R-:W-:Y:S01]  /*135c0*/  FFMA.FTZ R2, R133, c[0x0][0x2d0], -R78.reuse ;  /* 0x0000b40085027a23 */ /* 0x104fe2000001084e */
        /* <DEDUP_REMOVED lines=8> */
[----:B------:R-:W-:Y:S04]  /*13650*/  MOV R132, R192 ;  /* 0x000000c000847202 */ /* 0x000fe80000000f00 */
[----:B------:R-:W-:Y:S03]  /*13660*/  MOV R138, R132 ;  /* 0x00000084008a7202 */ /* 0x000fe60000000f00 */
[----:B------:R1:W-:Y:S01]  /*13670*/  MUFU.EX2 R192, R3 ;  /* 0x0000000300c07308 */ /* 0x0003e20000000800 */
[----:B--2---:R-:W-:Y:S02]  /*13680*/  FFMA.FTZ R2, R134, c[0x0][0x2d0], -R105 ;  /* 0x0000b40086027a23 */ /* 0x004fe40000010869 */
[----:B------:R-:W-:Y:S01]  /*13690*/  IMAD.MOV.U32 R134, RZ, RZ, R131 ;  /* 0x000000ffff867224 */ /* 0x000fe200078e0083 */
[----:B------:R-:W-:Y:S06]  /*136a0*/  MOV R131, R185 ;  /* 0x000000b900837202 */ /* 0x000fec0000000f00 */
[----:B------:R2:W-:Y:S01]  /*136b0*/  MUFU.EX2 R172, R2 ;  /* 0x0000000200ac7308 */ /* 0x0005e20000000800 */
[----:B------:R-:W-:Y:S02]  /*136c0*/  MOV R185, R108 ;  /* 0x0000006c00b97202 */ /* 0x000fe40000000f00 */
[----:B------:R-:W-:Y:S02]  /*136d0*/  MOV R148, R134 ;  /* 0x0000008600947202 */ /* 0x000fe40000000f00 */
[----:B------:R-:W3:Y:S01]  /*136e0*/  LDL.LU R134, [R1+0x40] ;  /* 0x0000400001867983 */ /* 0x000ee20000300800 */
[----:B-1----:R-:W-:Y:S01]  /*136f0*/  FFMA.FTZ R3, R135, c[0x0][0x2d0], -R79 ;  /* 0x0000b40087037a23 */ /* 0x002fe2000001084f */
[----:B------:R-:W-:Y:S02]  /*13700*/  MOV R137, R131 ;  /* 0x0000008300897202 */ /* 0x000fe40000000f00 */
[----:B------:R-:W-:Y:S01]  /*13710*/  MOV R135, R187 ;  /* 0x000000bb00877202 */ /* 0x000fe20000000f00 */
[----:B------:R1:W-:Y:S01]  /*13720*/  MUFU.EX2 R189, R3 ;  /* 0x0000000300bd7308 */ /* 0x0003e20000000800 */
[----:B--2---:R-:W-:Y:S09]  /*13730*/  FFMA.FTZ R2, R193, c[0x0][0x2d0], -R105 ;  /* 0x0000b400c1027a23 */ /* 0x004ff20000010869 */
[----:B------:R2:W2:Y:S01]  /*13740*/  MUFU.EX2 R193, R2 ;  /* 0x0000000200c17308 */ /* 0x0004a20000000800 */
[----:B-1----:R-:W-:Y:S02]  /*13750*/  FFMA.FTZ R3, R135, c[0x0][0x2d0], -R77 ;  /* 0x0000b40087037a23 */ /* 0x002fe4000001084d */
[----:B--2---:R-:W-:Y:S01]  /*13760*/  FFMA.FTZ R2, R133, c[0x0][0x2d0], -R105 ;  /* 0x0000b40085027a23 */ /* 0x004fe20000010869 */
[----:B------:R-:W-:Y:S02]  /*13770*/  MOV R133, R126 ;  /* 0x0000007e00857202 */ /* 0x000fe40000000f00 */
[----:B------:R-:W-:Y:S02]  /*13780*/  MOV R126, R125 ;  /* 0x0000007d007e7202 */ /* 0x000fe40000000f00 */
[----:B------:R-:W-:Y:S01]  /*13790*/  MOV R125, R191 ;  /* 0x000000bf007d7202 */ /* 0x000fe20000000f00 */
[----:B------:R-:W-:Y:S01]  /*137a0*/  IMAD.MOV.U32 R139, RZ, RZ, R133 ;  /* 0x000000ffff8b7224 */ /* 0x000fe200078e0085 */
[----:B------:R1:W2:Y:S01]  /*137b0*/  MUFU.EX2 R191, R2 ;  /* 0x0000000200bf7308 */ /* 0x0002a20000000800 */
[----:B------:R-:W4:Y:S01]  /*137c0*/  LDL.LU R133, [R1+0x48] ;  /* 0x0000480001857983 */ /* 0x000f220000300800 */
[----:B------:R-:W-:Y:S03]  /*137d0*/  F2FP.BF16.PACK_AB R80, R193, R172 ;  /* 0x000000acc150723e */ /* 0x000fe600000010ff */
[----:B------:R-:W4:Y:S04]  /*137e0*/  LDL.LU R132, [R1+0x3c] ;  /* 0x00003c0001847983 */ /* 0x000f280000300800 */
[----:B------:R-:W4:Y:S01]  /*137f0*/  LDL.LU R131, [R1+0x44] ;  /* 0x0000440001837983 */ /* 0x000f220000300800 */
[--C-:B-1----:R-:W-:Y:S01]  /*13800*/  FFMA.FTZ R2, R106, c[0x0][0x2d0], -R77.reuse ;  /* 0x0000b4006a027a23 */ /* 0x102fe2000001084d */
[----:B--2---:R-:W-:Y:S03]  /*13810*/  F2FP.BF16.PACK_AB R82, R192, R191 ;  /* 0x000000bfc052723e */ /* 0x004fe600000010ff */
[----:B------:R1:W-:Y:S02]  /*13820*/  MUFU.EX2 R107, R2 ;  /* 0x00000002006b7308 */ /* 0x0003e40000000800 */
[--C-:B-1----:R-:W-:Y:S08]  /*13830*/  FFMA.FTZ R2, R109, c[0x0][0x2d0], -R77.reuse ;  /* 0x0000b4006d027a23 */ /* 0x102ff0000001084d */
[----:B------:R1:W2:Y:S02]  /*13840*/  MUFU.EX2 R109, R2 ;  /* 0x00000002006d7308 */ /* 0x0002a40000000800 */
[--C-:B-1----:R-:W-:Y:S01]  /*13850*/  FFMA.FTZ R2, R100, c[0x0][0x2d0], -R77.reuse ;  /* 0x0000b40064027a23 */ /* 0x102fe2000001084d */
[----:B--2---:R-:W-:Y:S01]  /*13860*/  F2FP.BF16.PACK_AB R81, R109, R107 ;  /* 0x0000006b6d51723e */ /* 0x004fe200000010ff */
[--C-:B------:R-:W-:Y:S01]  /*13870*/  FFMA.FTZ R100, R76, c[0x0][0x2d0], -R77.reuse ;  /* 0x0000b4004c647a23 */ /* 0x100fe2000001084d */
[----:B------:R-:W-:Y:S05]  /*13880*/  F2FP.BF16.PACK_AB R76, R175, R203 ;  /* 0x000000cbaf4c723e */ /* 0x000fea00000010ff */
[----:B------:R1:W-:Y:S10]  /*13890*/  MUFU.EX2 R106, R2 ;  /* 0x00000002006a7308 */ /* 0x0003f40000000800 */
[----:B------:R-:W2:Y:S01]  /*138a0*/  MUFU.EX2 R100, R100 ;  /* 0x0000006400647308 */ /* 0x000ea20000000800 */
[----:B-1----:R-:W-:Y:S02]  /*138b0*/  FFMA.FTZ R2, R102, c[0x0][0x2d0], -R77 ;  /* 0x0000b40066027a23 */ /* 0x002fe4000001084d */
[----:B------:R-:W-:Y:S07]  /*138c0*/  FFMA.FTZ R102, R138, c[0x0][0x2d0], -R105 ;  /* 0x0000b4008a667a23 */ /* 0x000fee0000010869 */
[----:B------:R1:W1:Y:S01]  /*138d0*/  MUFU.EX2 R108, R2 ;  /* 0x00000002006c7308 */ /* 0x0002620000000800 */
[----:B--2---:R-:W-:Y:S09]  /*138e0*/  F2FP.BF16.PACK_AB R179, R75, R100 ;  /* 0x000000644bb3723e */ /* 0x004ff200000010ff */
[----:B------:R-:W-:Y:S01]  /*138f0*/  MUFU.EX2 R102, R102 ;  /* 0x0000006600667308 */ /* 0x000fe20000000800 */
[--C-:B-1----:R-:W-:Y:S01]  /*13900*/  FFMA.FTZ R2, R190, c[0x0][0x2d0], -R79.reuse ;  /* 0x0000b400be027a23 */ /* 0x102fe2000001084f */
[----:B------:R-:W-:Y:S08]  /*13910*/  F2FP.BF16.PACK_AB R83, R108, R106 ;  /* 0x0000006a6c53723e */ /* 0x000ff000000010ff */
[----:B------:R1:W2:Y:S02]  /*13920*/  MUFU.EX2 R190, R2 ;  /* 0x0000000200be7308 */ /* 0x0002a40000000800 */
[--C-:B-1----:R-:W-:Y:S01]  /*13930*/  FFMA.FTZ R2, R188, c[0x0][0x2d0], -R79.reuse ;  /* 0x0000b400bc027a23 */ /* 0x102fe2000001084f */
[----:B--2---:R-:W-:Y:S07]  /*13940*/  F2FP.BF16.PACK_AB R180, R190, R189 ;  /* 0x000000bdbeb4723e */ /* 0x004fee00000010ff */
[----:B------:R1:W-:Y:S02]  /*13950*/  MUFU.EX2 R188, R2 ;  /* 0x0000000200bc7308 */ /* 0x0003e40000000800 */
[----:B-1----:R-:W-:Y:S01]  /*13960*/  FFMA.FTZ R2, R103, c[0x0][0x2d0], -R79 ;  /* 0x0000b40067027a23 */ /* 0x002fe2000001084f */
[----:B------:R-:W-:Y:S01]  /*13970*/  F2FP.BF16.PACK_AB R79, R194, R195 ;  /* 0x000000c3c24f723e */ /* 0x000fe200000010ff */
[--C-:B------:R-:W-:Y:S06]  /*13980*/  FFMA.FTZ R103, R137, c[0x0][0x2d0], -R105.reuse ;  /* 0x0000b40089677a23 */ /* 0x100fec0000010869 */
[----:B------:R1:W2:Y:S01]  /*13990*/  MUFU.EX2 R187, R2 ;  /* 0x0000000200bb7308 */ /* 0x0002a20000000800 */
[----:B------:R-:W-:Y:S09]  /*139a0*/  FFMA.FTZ R105, R184, c[0x0][0x2d0], -R105 ;  /* 0x0000b400b8697a23 */ /* 0x000ff20000010869 */
[----:B------:R-:W2:Y:S10]  /*139b0*/  MUFU.EX2 R105, R105 ;  /* 0x0000006900697308 */ /* 0x000eb40000000800 */
[----:B------:R-:W3:Y:S01]  /*139c0*/  MUFU.EX2 R103, R103 ;  /* 0x0000006700677308 */ /* 0x000ee20000000800 */
[--C-:B-1----:R-:W-:Y:S01]  /*139d0*/  FFMA.FTZ R2, R185, c[0x0][0x2d0], -R78.reuse ;  /* 0x0000b400b9027a23 */ /* 0x102fe2000001084e */
[----:B--2---:R-:W-:Y:S08]  /*139e0*/  F2FP.BF16.PACK_AB R182, R187, R188 ;  /* 0x000000bcbbb6723e */ /* 0x004ff000000010ff */
[----:B------:R1:W-:Y:S01]  /*139f0*/  MUFU.EX2 R185, R2 ;  /* 0x0000000200b97308 */ /* 0x0003e20000000800 */
[----:B------:R-:W-:Y:S02]  /*13a00*/  F2FP.BF16.PACK_AB R178, R105, R104 ;  /* 0x0000006869b2723e */ /* 0x000fe400000010ff */
[----:B---3--:R-:W-:Y:S01]  /*13a10*/  F2FP.BF16.PACK_AB R176, R103, R102 ;  /* 0x0000006667b0723e */ /* 0x008fe200000010ff */
[----:B------:R-:W-:Y:S02]  /*13a20*/  FFMA.FTZ R74, R74, R134, R223 ;  /* 0x000000864a4a7223 */ /* 0x000fe400000100df */
[--C-:B-1----:R-:W-:Y:S04]  /*13a30*/  FFMA.FTZ R2, R186, c[0x0][0x2d0], -R78.reuse ;  /* 0x0000b400ba027a23 */ /* 0x102fe8000001084e */
[----:B------:R1:W2:Y:S02]  /*13a40*/  MUFU.EX2 R186, R2 ;  /* 0x0000000200ba7308 */ /* 0x0002a40000000800 */
[--C-:B-1----:R-:W-:Y:S01]  /*13a50*/  FFMA.FTZ R2, R148, c[0x0][0x2d0], -R78.reuse ;  /* 0x0000b40094027a23 */ /* 0x102fe2000001084e */
[----:B--2---:R-:W-:Y:S01]  /*13a60*/  F2FP.BF16.PACK_AB R181, R186, R185 ;  /* 0x000000b9bab5723e */ /* 0x004fe200000010ff */
[----:B------:R-:W-:Y:S01]  /*13a70*/  FFMA.FTZ R78, R139, c[0x0][0x2d0], -R78 ;  /* 0x0000b4008b4e7a23 */ /* 0x000fe2000001084e */
[----:B------:R-:W-:Y:S05]  /*13a80*/  LDSM.16.MT88.4 R148, [R227+0x3100] ;  /* 0x00310000e394783b */ /* 0x000fea0000004200 */
[----:B------:R1:W-:Y:S01]  /*13a90*/  MUFU.EX2 R184, R2 ;  /* 0x0000000200b87308 */ /* 0x0003e20000000800 */
[----:B----4-:R-:W-:Y:S02]  /*13aa0*/  FFMA.FTZ R69, R69, R133, R222 ;  /* 0x0000008545457223 */ /* 0x010fe400000100de */
[----:B------:R-:W-:Y:S07]  /*13ab0*/  FFMA.FTZ R68, R68, R132, R118 ;  /* 0x0000008444447223 */ /* 0x000fee0000010076 */
[----:B------:R2:W3:Y:S01]  /*13ac0*/  MUFU.EX2 R118, R78 ;  /* 0x0000004e00767308 */ /* 0x0004e20000000800 */
[----:B-1----:R-:W-:Y:S01]  /*13ad0*/  FFMA.FTZ R2, R136, c[0x0][0x2d0], -R77 ;  /* 0x0000b40088027a23 */ /* 0x002fe2000001084d */
[----:B------:R-:W-:Y:S01]  /*13ae0*/  F2FP.BF16.PACK_AB R77, R173, R174 ;  /* 0x000000aead4d723e */ /* 0x000fe200000010ff */
[----:B------:R-:W1:Y:S01]  /*13af0*/  LDSM.16.MT88.4 R132, [R224+0x3100] ;  /* 0x00310000e084783b */ /* 0x000e620000004200 */
[----:B------:R-:W-:Y:S02]  /*13b00*/  FFMA.FTZ R0, R0, R131, R101 ;  /* 0x0000008300007223 */ /* 0x000fe40000010065 */
        /* <DEDUP_REMOVED lines=9> */
[----:B--2---:R-:W-:Y:S02]  /*13ba0*/  F2FP.BF16.PACK_AB R78, R199, R202 ;  /* 0x000000cac74e723e */ /* 0x004fe400000010ff */
[----:B---3--:R-:W-:Y:S05]  /*13bb0*/  F2FP.BF16.PACK_AB R183, R118, R184 ;  /* 0x000000b876b7723e */ /* 0x008fea00000010ff */
[-C--:B------:R-:W-:Y:S08]  /*13bc0*/  HMMA.16816.F32.BF16 R4, R76, R88.reuse, R4 ;  /* 0x000000584c04723c */ /* 0x080ff00000041804 */
[C---:B------:R-:W-:Y:S01]  /*13bd0*/  HMMA.16816.F32.BF16 R8, R80.reuse, R88, R8 ;  /* 0x000000585008723c */ /* 0x040fe20000041808 */
[----:B------:R2:W-:Y:S07]  /*13be0*/  MUFU.EX2 R88, R2 ;  /* 0x0000000200587308 */ /* 0x0005ee0000000800 */
[-C--:B------:R-:W-:Y:S08]  /*13bf0*/  HMMA.16816.F32.BF16 R12, R80, R90.reuse, R12 ;  /* 0x0000005a500c723c */ /* 0x080ff0000004180c */
[C---:B------:R-:W-:Y:S08]  /*13c00*/  HMMA.16816.F32.BF16 R16, R76.reuse, R90, R16 ;  /* 0x0000005a4c10723c */ /* 0x040ff00000041810 */
[-C--:B------:R-:W-:Y:S04]  /*13c10*/  HMMA.16816.F32.BF16 R20, R76, R96.reuse, R20 ;  /* 0x000000604c14723c */ /* 0x080fe80000041814 */
[----:B--2---:R-:W-:Y:S02]  /*13c20*/  FADD.FTZ R2, R128, R74 ;  /* 0x0000004a80027221 */ /* 0x004fe40000010000 */
[----:B------:R-:W-:Y:S02]  /*13c30*/  FADD.FTZ R74, R248, R0 ;  /* 0x00000000f84a7221 */ /* 0x000fe40000010000 */
[C---:B------:R-:W-:Y:S04]  /*13c40*/  HMMA.16816.F32.BF16 R24, R80.reuse, R96, R24 ;  /* 0x000000605018723c */ /* 0x040fe80000041818 */
[----:B------:R-:W-:Y:S04]  /*13c50*/  FADD.FTZ R2, R125, R2 ;  /* 0x000000027d027221 */ /* 0x000fe80000010000 */
[-C--:B------:R-:W-:Y:S04]  /*13c60*/  HMMA.16816.F32.BF16 R28, R80, R98.reuse, R28 ;  /* 0x00000062501c723c */ /* 0x080fe8000004181c */
[----:B------:R-:W-:Y:S04]  /*13c70*/  FADD.FTZ R2, R251, R2 ;  /* 0x00000002fb027221 */ /* 0x000fe80000010000 */
[C---:B------:R-:W-:Y:S04]  /*13c80*/  HMMA.16816.F32.BF16 R32, R76.reuse, R98, R32 ;  /* 0x000000624c20723c */ /* 0x040fe80000041820 */
[----:B------:R-:W-:Y:S04]  /*13c90*/  FADD.FTZ R0, R121, R2 ;  /* 0x0000000279007221 */ /* 0x000fe80000010000 */
[-C--:B------:R-:W-:Y:S04]  /*13ca0*/  HMMA.16816.F32.BF16 R36, R76, R84.reuse, R36 ;  /* 0x000000544c24723c */ /* 0x080fe80000041824 */
[----:B------:R-:W-:Y:S04]  /*13cb0*/  FADD.FTZ R0, R142, R0 ;  /* 0x000000008e007221 */ /* 0x000fe80000010000 */
[C---:B------:R-:W-:Y:S01]  /*13cc0*/  HMMA.16816.F32.BF16 R40, R80.reuse, R84, R40 ;  /* 0x000000545028723c */ /* 0x040fe20000041828 */
[----:B------:R2:W3:Y:S07]  /*13cd0*/  MUFU.EX2 R84, R3 ;  /* 0x0000000300547308 */ /* 0x0004ee0000000800 */
[-C--:B------:R-:W-:Y:S08]  /*13ce0*/  HMMA.16816.F32.BF16 R44, R80, R86.reuse, R44 ;  /* 0x00000056502c723c */ /* 0x080ff0000004182c */
[C---:B------:R-:W-:Y:S08]  /*13cf0*/  HMMA.16816.F32.BF16 R48, R76.reuse, R86, R48 ;  /* 0x000000564c30723c */ /* 0x040ff00000041830 */
[-C--:B------:R-:W-:Y:S04]  /*13d00*/  HMMA.16816.F32.BF16 R52, R76, R92.reuse, R52 ;  /* 0x0000005c4c34723c */ /* 0x080fe80000041834 */
[----:B--2---:R-:W-:Y:S01]  /*13d10*/  FADD.FTZ R3, R129, R101 ;  /* 0x0000006581037221 */ /* 0x004fe20000010000 */
[----:B---3--:R-:W-:Y:S03]  /*13d20*/  F2FP.BF16.PACK_AB R177, R84, R88 ;  /* 0x0000005854b1723e */ /* 0x008fe600000010ff */
[----:B------:R-:W-:Y:S01]  /*13d30*/  FADD.FTZ R3, R126, R3 ;  /* 0x000000037e037221 */ /* 0x000fe20000010000 */
[C---:B------:R-:W-:Y:S04]  /*13d40*/  HMMA.16816.F32.BF16 R56, R80.reuse, R92, R56 ;  /* 0x0000005c5038723c */ /* 0x040fe80000041838 */
[----:B------:R-:W-:Y:S04]  /*13d50*/  FADD.FTZ R3, R123, R3 ;  /* 0x000000037b037221 */ /* 0x000fe80000010000 */
[----:B------:R-:W-:Y:S01]  /*13d60*/  FADD.FTZ R68, R122, R3 ;  /* 0x000000037a447221 */ /* 0x000fe20000010000 */
[-C--:B------:R-:W-:Y:S03]  /*13d70*/  HMMA.16816.F32.BF16 R60, R80, R94.reuse, R60 ;  /* 0x0000005e503c723c */ /* 0x080fe6000004183c */
[----:B------:R-:W-:Y:S02]  /*13d80*/  FADD.FTZ R3, R198, R69 ;  /* 0x00000045c6037221 */ /* 0x000fe40000010000 */
[----:B------:R-:W-:Y:S03]  /*13d90*/  FADD.FTZ R2, R143, R68 ;  /* 0x000000448f027221 */ /* 0x000fe60000010000 */
[----:B------:R-:W-:Y:S08]  /*13da0*/  HMMA.16816.F32.BF16 R64, R76, R94, R64 ;  /* 0x0000005e4c40723c */ /* 0x000ff00000041840 */
[-C--:B-1----:R-:W-:Y:S07]  /*13db0*/  HMMA.16816.F32.BF16 R120, R180, R132.reuse, R4 ;  /* 0x00000084b478723c */ /* 0x082fee0000041804 */
        /* <DEDUP_REMOVED lines=39> */
[----:B------:R-:W-:Y:S02]  /*14030*/  FADD.FTZ R11, R156, R8 ;  /* 0x000000089c0b7221 */ /* 0x000fe40000010000 */
[----:B------:R-:W-:Y:S03]  /*14040*/  FADD.FTZ R9, R212, R2 ;  /* 0x00000002d4097221 */ /* 0x000fe60000010000 */
        /* <DEDUP_REMOVED lines=64> */
[----:B------:R1:W-:Y:S01]  /*14450*/  STL [R1+0x48], R3 ;  /* 0x0000480301007387 */ /* 0x0003e20000100800 */
[----:B------:R-:W-:Y:S03]  /*14460*/  FADD.FTZ R0, R75, R0 ;  /* 0x000000004b007221 */ /* 0x000fe60000010000 */
[----:B------:R2:W-:Y:S04]  /*14470*/  STL [R1+0x3c], R2 ;  /* 0x00003c0201007387 */ /* 0x0005e80000100800 */
[----:B------:R3:W-:Y:S01]  /*14480*/  STL [R1+0x44], R0 ;  /* 0x0000440001007387 */ /* 0x0007e20000100800 */
[----:B-1----:R-:W-:Y:S02]  /*14490*/  MOV R3, R72 ;  /* 0x0000004800037202 */ /* 0x002fe40000000f00 */
[----:B--2---:R-:W-:Y:S01]  /*144a0*/  MOV R2, R73 ;  /* 0x0000004900027202 */ /* 0x004fe20000000f00 */
[----:B------:R-:W-:-:S05]  /*144b0*/  @P0 BRA `(.L_x_605) ;  /* 0xffffa1d000000947 */ /* 0x000fca000383ffff */
.L_x_604:
[----:B--23--:R-:W2:Y:S04]  /*144c0*/  LDL.LU R0, [R1+0x40] ;  /* 0x0000400001007983 */ /* 0x00cea80000300800 */
        /* <DEDUP_REMOVED lines=25> */
[----:B------:R-:W-:Y:S01]  /*14660*/  FSETP.NE.FTZ.AND P3, PT, R5, RZ, PT ;  /* 0x000000ff0500720b */ /* 0x000fe20003f75000 */
[----:B------:R-:W-:Y:S01]  /*14670*/  CS2R R2, SRZ ;  /* 0x0000000000027805 */ /* 0x000fe2000001ff00 */
[----:B----4-:R-:W-:Y:S02]  /*14680*/  FADD.FTZ R7, R8, R7 ;  /* 0x0000000708077221 */ /* 0x010fe40000010000 */
[----:B------:R-:W-:-:S03]  /*14690*/  FSETP.NE.FTZ.AND P2, PT, R6, RZ, PT ;  /* 0x000000ff0600720b */ /* 0x000fc60003f55000 */
[----:B------:R-:W-:-:S04]  /*146a0*/  FSETP.NE.FTZ.AND P1, PT, R7, RZ, PT ;  /* 0x000000ff0700720b */ /* 0x000fc80003f35000 */
        /* <DEDUP_REMOVED lines=89> */
.L_x_586:
[----:B------:R-:W-:Y:S05]  /*14c40*/  @P0 BRA `(.L_x_606) ;  /* 0x0000131000000947 */ /* 0x000fea0003800000 */
[----:B------:R-:W3:Y:S01]  /*14c50*/  LDL R43, [R1+0x4c] ;  /* 0x00004c00012b7983 */ /* 0x000ee20000100800 */
[----:B------:R-:W-:Y:S01]  /*14c60*/  IMAD.MOV.U32 R6, RZ, RZ, -0x10 ;  /* 0xfffffff0ff067424 */ /* 0x000fe200078e00ff */
[----:B------:R-:W-:Y:S02]  /*14c70*/  F2FP.BF16.PACK_AB R5, R121, R120 ;  /* 0x000000787905723e */ /* 0x000fe400000010ff */
[----:B------:R-:W4:Y:S01]  /*14c80*/  S2R R41, SR_TID.X ;  /* 0x0000000000297919 */ /* 0x000f220000002100 */
        /* <DEDUP_REMOVED lines=12> */
[----:B----4-:R-:W-:Y:S02]  /*14d50*/  SHF.R.S32.HI R42, RZ, 0x1f, R41 ;  /* 0x0000001fff2a7819 */ /* 0x010fe40000011429 */
        /* <DEDUP_REMOVED lines=53> */
[----:B----4-:R-:W-:-:S03]  /*150b0*/  IMAD.MOV.U32 R5, RZ, RZ, 0x20 ;  /* 0x00000020ff057424 */ /* 0x010fc600078e00ff */
[----:B------:R4:W-:Y:S02]  /*150c0*/  STS [R3+0x2480], R130 ;  /* 0x0024808203007388 */ /* 0x0009e40000000800 */
[----:B-1----:R-:W-:Y:S02]  /*150d0*/  SEL R8, R5, 0xffffffe0, !P1 ;  /* 0xffffffe005087807 */ /* 0x002fe40004800000 */
[----:B------:R-:W-:-:S03]  /*150e0*/  ISETP.NE.U32.AND P1, PT, RZ, c[0x0][0x508], PT ;  /* 0x00014200ff007a0c */ /* 0x000fc60003f25070 */
[----:B------:R-:W-:Y:S01]  /*150f0*/  IMAD.IADD R5, R2, 0x1, R8 ;  /* 0x0000000102057824 */ /* 0x000fe200078e0208 */
[----:B------:R-:W-:Y:S01]  /*15100*/  ISETP.NE.AND.EX P1, PT, RZ, c[0x0][0x50c], PT, P1 ;  /* 0x00014300ff007a0c */ /* 0x000fe20003f25310 */
[----:B------:R-:W-:-:S03]  /*15110*/  IMAD.IADD R4, R8, 0x1, R3 ;  /* 0x0000000108047824 */ /* 0x000fc600078e0203 */
[----:B------:R-:W-:Y:S01]  /*15120*/  STS [R5+0x80], R29 ;  /* 0x0000801d05007388 */ /* 0x000fe20000000800 */
[----:B--2---:R-:W-:-:S03]  /*15130*/  IADD3 R2, R8, 0x400, R0 ;  /* 0x0000040008027810 */ /* 0x004fc60007ffe000 */
[----:B------:R-:W-:Y:S02]  /*15140*/  STS [R5+0x480], R28 ;  /* 0x0004801c05007388 */ /* 0x000fe40000000800 */
[C---:B------:R-:W-:Y:S02]  /*15150*/  IMAD.IADD R7, R6.reuse, 0x1, R2 ;  /* 0x0000000106077824 */ /* 0x040fe400078e0202 */
[----:B------:R-:W-:Y:S01]  /*15160*/  STS [R4+0x80], R14 ;  /* 0x0000800e04007388 */ /* 0x000fe20000000800 */
[----:B------:R-:W-:-:S03]  /*15170*/  IMAD.IADD R2, R6, 0x1, R0 ;  /* 0x0000000106027824 */ /* 0x000fc600078e0200 */
[----:B------:R-:W-:Y:S01]  /*15180*/  STS [R4+0x480], R26 ;  /* 0x0004801a04007388 */ /* 0x000fe20000000800 */
[----:B----4-:R-:W-:-:S03]  /*15190*/  IMAD.IADD R3, R8, 0x1, R2 ;  /* 0x0000000108037824 */ /* 0x010fc600078e0202 */
        /* <DEDUP_REMOVED lines=14> */
[----:B--2---:R-:W-:-:S03]  /*15280*/  IMAD.MOV.U32 R2, RZ, RZ, 0x4 ;  /* 0x00000004ff027424 */ /* 0x004fc600078e00ff */
[----:B------:R-:W-:Y:S04]  /*15290*/  STS [R0+0x400], R16 ;  /* 0x0004001000007388 */ /* 0x000fe80000000800 */
[----:B------:R-:W-:Y:S04]  /*152a0*/  STS [R3], R12 ;  /* 0x0000000c03007388 */ /* 0x000fe80000000800 */
[----:B------:R-:W-:Y:S04]  /*152b0*/  STS [R7], R11 ;  /* 0x0000000b07007388 */ /* 0x000fe80000000800 */
[----:B------:R-:W-:Y:S04]  /*152c0*/  STS [R0+0x2000], R13 ;  /* 0x0020000d00007388 */ /* 0x000fe80000000800 */
[----:B------:R1:W-:Y:S04]  /*152d0*/  STS [R0+0x2400], R15 ;  /* 0x0024000f00007388 */ /* 0x0003e80000000800 */
[----:B------:R2:W-:Y:S04]  /*152e0*/  STS [R3+0x2000], R10 ;  /* 0x0020000a03007388 */ /* 0x0005e80000000800 */
[----:B------:R4:W-:Y:S01]  /*152f0*/  STS [R7+0x2000], R9 ;  /* 0x0020000907007388 */ /* 0x0009e20000000800 */
[----:B---3--:R-:W-:-:S03]  /*15300*/  IMAD.WIDE R4, R43, R2, c[0x0][0x500] ;  /* 0x000140002b047625 */ /* 0x008fc600078e0202 */
[----:B------:R-:W-:Y:S06]  /*15310*/  BAR.SYNC.DEFER_BLOCKING 0x1, 0x80 ;  /* 0x0042000000007b1d */ /* 0x000fec0000010000 */
[----:B-1----:R-:W3:Y:S01]  /*15320*/  @P0 LDG.E R0, [R4.64] ;  /* 0x0000000a04000981 */ /* 0x002ee2000c1e1900 */
[----:B------:R-:W-:Y:S02]  /*15330*/  IMAD.MOV.U32 R17, RZ, RZ, c[0x0][0x388] ;  /* 0x0000e200ff117624 */ /* 0x000fe400078e00ff */
[----:B--2---:R-:W-:-:S05]  /*15340*/  @P1 IMAD.WIDE R2, R43, R2, c[0x0][0x508] ;  /* 0x000142002b021625 */ /* 0x004fca00078e0202 */
[----:B------:R1:W5:Y:S02]  /*15350*/  @P1 LDG.E R17, [R2.64] ;  /* 0x0000000a02111981 */ /* 0x000364000c1e1900 */
[----:B-1----:R-:W-:Y:S02]  /*15360*/  CS2R R2, SRZ ;  /* 0x0000000000027805 */ /* 0x002fe4000001ff00 */
[--C-:B---3--:R-:W-:Y:S01]  /*15370*/  @P0 SHF.R.S32.HI R3, RZ, 0x1f, R0.reuse ;  /* 0x0000001fff030819 */ /* 0x108fe20000011400 */
[----:B------:R-:W-:Y:S01]  /*15380*/  @P0 IMAD.MOV.U32 R2, RZ, RZ, R0 ;  /* 0x000000ffff020224 */ /* 0x000fe200078e0000 */
[----:B------:R-:W-:Y:S05]  /*15390*/  @P1 BRA `(.L_x_607) ;  /* 0x0000004000001947 */ /* 0x000fea0003800000 */
[----:B----4-:R-:W-:Y:S05]  /*153a0*/  @!P0 BRA `(.L_x_607) ;  /* 0x0000003000008947 */ /* 0x010fea0003800000 */
[----:B------:R-:W2:Y:S04]  /*153b0*/  LDG.E R6, [R4.64] ;  /* 0x0000000a04067981 */ /* 0x000ea8000c1e1900 */
[----:B------:R-:W2:Y:S02]  /*153c0*/  LDG.E R0, [R4.64+0x4] ;  /* 0x0000040a04007981 */ /* 0x000ea4000c1e1900 */
[----:B--2--5:R-:W-:-:S02]  /*153d0*/  IADD3 R17, -R6, R0, RZ ;  /* 0x0000000006117210 */ /* 0x024fc40007ffe1ff */
.L_x_607:
        /* <DEDUP_REMOVED lines=184> */
.L_x_606:
[----:B------:R-:W3:Y:S01]  /*15f60*/  LDL R8, [R1+0x4c] ;  /* 0x00004c0001087983 */ /* 0x000ee20000100800 */
[----:B------:R-:W-:Y:S01]  /*15f70*/  ISETP.NE.U32.AND P0, PT, RZ, c[0x0][0x508], PT ;  /* 0x00014200ff007a0c */ /* 0x000fe20003f05070 */
[----:B------:R-:W-:Y:S01]  /*15f80*/  IMAD.MOV.U32 R2, RZ, RZ, 0x4 ;  /* 0x00000004ff027424 */ /* 0x000fe200078e00ff */
[----:B------:R-:W-:Y:S02]  /*15f90*/  ISETP.NE.U32.AND P1, PT, RZ, c[0x0][0x500], PT ;  /* 0x00014000ff007a0c */ /* 0x000fe40003f25070 */
[----:B------:R-:W-:Y:S02]  /*15fa0*/  ISETP.NE.AND.EX P0, PT, RZ, c[0x0][0x50c], PT, P0 ;  /* 0x00014300ff007a0c */ /* 0x000fe40003f05300 */
[----:B------:R-:W-:Y:S01]  /*15fb0*/  ISETP.NE.AND.EX P1, PT, RZ, c[0x0][0x504], PT, P1 ;  /* 0x00014100ff007a0c */ /* 0x000fe20003f25310 */
[----:B------:R-:W-:Y:S02]  /*15fc0*/  IMAD.MOV.U32 R18, RZ, RZ, c[0x0][0x388] ;  /* 0x0000e200ff127624 */ /* 0x000fe400078e00ff */
[----:B---3--:R-:W-:-:S08]  /*15fd0*/  IMAD.WIDE R6, R8, R2, c[0x0][0x500] ;  /* 0x0001400008067625 */ /* 0x008fd000078e0202 */
[----:B------:R-:W-:Y:S02]  /*15fe0*/  @P0 IMAD.WIDE R2, R8, R2, c[0x0][0x508] ;  /* 0x0001420008020625 */ /* 0x000fe400078e0202 */
[----:B------:R-:W3:Y:S04]  /*15ff0*/  @P1 LDG.E R0, [R6.64] ;  /* 0x0000000a06001981 */ /* 0x000ee8000c1e1900 */
[----:B------:R4:W5:Y:S01]  /*16000*/  @P0 LDG.E R18, [R2.64] ;  /* 0x0000000a02120981 */ /* 0x000962000c1e1900 */
[----:B------:R-:W-:Y:S02]  /*16010*/  CS2R R4, SRZ ;  /* 0x0000000000047805 */ /* 0x000fe4000001ff00 */
[--C-:B---3--:R-:W-:Y:S01]  /*16020*/  @P1 SHF.R.S32.HI R5, RZ, 0x1f, R0.reuse ;  /* 0x0000001fff051819 */ /* 0x108fe20000011400 */
[----:B------:R-:W-:Y:S01]  /*16030*/  @P1 IMAD.MOV.U32 R4, RZ, RZ, R0 ;  /* 0x000000ffff041224 */ /* 0x000fe200078e0000 */
[----:B------:R-:W-:Y:S05]  /*16040*/  @P0 BRA `(.L_x_608) ;  /* 0x0000004000000947 */ /* 0x000fea0003800000 */
[----:B----4-:R-:W-:Y:S05]  /*16050*/  @!P1 BRA `(.L_x_608) ;  /* 0x0000003000009947 */ /* 0x010fea0003800000 */
[----:B------:R3:W4:Y:S04]  /*16060*/  LDG.E R0, [R6.64] ;  /* 0x0000000a06007981 */ /* 0x000728000c1e1900 */
[----:B---3--:R-:W4:Y:S02]  /*16070*/  LDG.E R6, [R6.64+0x4] ;  /* 0x0000040a06067981 */ /* 0x008f24000c1e1900 */
[----:B----45:R-:W-:-:S02]  /*16080*/  IADD3 R18, -R0, R6, RZ ;  /* 0x0000000600127210 */ /* 0x030fc40007ffe1ff */
.L_x_608:
[----:B----4-:R-:W3:Y:S01]  /*16090*/  S2R R12, SR_TID.X ;  /* 0x00000000000c7919 */ /* 0x010ee20000002100 */
[----:B------:R-:W-:Y:S01]  /*160a0*/  SHF.R.S32.HI R0, RZ, 0x1f, R8 ;  /* 0x0000001fff007819 */ /* 0x000fe20000011408 */
[----:B------:R-:W-:Y:S01]  /*160b0*/  BSSY B0, `(.L_x_609) ;  /* 0x0000028000007945 */ /* 0x000fe20003800000 */
[----:B------:R-:W-:-:S02]  /*160c0*/  SEL R10, R8, RZ, !P1 ;  /* 0x000000ff080a7207 */ /* 0x000fc40004800000 */
[----:B------:R-:W-:Y:S02]  /*160d0*/  SEL R11, R0, RZ, !P1 ;  /* 0x000000ff000b7207 */ /* 0x000fe40004800000 */
[----:B---3--:R-:W-:-:S13]  /*160e0*/  ISETP.GT.AND P0, PT, R12, 0x7f, PT ;  /* 0x0000007f0c00780c */ /* 0x008fda0003f04270 */
[----:B------:R-:W-:Y:S05]  /*160f0*/  @P0 BRA `(.L_x_610) ;  /* 0x0000023000000947 */ /* 0x000fea0003800000 */
[----:B------:R-:W3:Y:S01]  /*16100*/  S2R R9, SR_CTAID.X ;  /* 0x0000000000097919 */ /* 0x000ee20000002500 */
[----:B-----5:R-:W-:Y:S01]  /*16110*/  IMAD R0, R18, c[0x0][0x4e8], RZ ;  /* 0x00013a0012007a24 */ /* 0x020fe200078e02ff */
[----:B---3--:R-:W-:-:S04]  /*16120*/  LEA R9, R9, R12, 0x7 ;  /* 0x0000000c09097211 */ /* 0x008fc800078e38ff */
[----:B------:R-:W-:-:S13]  /*16130*/  ISETP.GE.AND P0, PT, R9, R0, PT ;  /* 0x000000000900720c */ /* 0x000fda0003f06270 */
[----:B------:R-:W-:Y:S05]  /*16140*/  @P0 BRA `(.L_x_610) ;  /* 0x000001e000000947 */ /* 0x000fea0003800000 */
[----:B------:R-:W3:Y:S01]  /*16150*/  S2R R8, SR_CTAID.Y ;  /* 0x0000000000087919 */ /* 0x000ee20000002600 */
[----:B------:R-:W-:Y:S01]  /*16160*/  MOV R0, c[0x0][0x4e8] ;  /* 0x00013a0000007a02 */ /* 0x000fe20000000f00 */
[----:B------:R-:W-:Y:S01]  /*16170*/  IMAD.MOV.U32 R3, RZ, RZ, R5 ;  /* 0x000000ffff037224 */ /* 0x000fe200078e0005 */
[----:B------:R-:W-:Y:S02]  /*16180*/  MOV R2, R4 ;  /* 0x0000000400027202 */ /* 0x000fe40000000f00 */
[----:B------:R-:W-:-:S13]  /*16190*/  ISETP.NE.AND P0, PT, R0, 0x1, PT ;  /* 0x000000010000780c */ /* 0x000fda0003f05270 */
[----:B------:R-:W-:Y:S01]  /*161a0*/  @P0 IMAD.HI.U32 R7, R9, c[0x0][0x4ec], RZ ;  /* 0x00013b0009070a27 */ /* 0x000fe200078e00ff */
[----:B---3--:R-:W-:-:S03]  /*161b0*/  SHF.R.S32.HI R0, RZ, 0x1f, R8 ;  /* 0x0000001fff007819 */ /* 0x008fc60000011408 */
        /* <DEDUP_REMOVED lines=23> */
.L_x_610:
[----:B------:R-:W-:Y:S05]  /*16330*/  BSYNC B0 ;  /* 0x0000000000007941 */ /* 0x000fea0003800000 */
.L_x_609:
[----:B---3--:R-:W3:Y:S01]  /*16340*/  S2R R6, SR_CTAID.Y ;  /* 0x0000000000067919 */ /* 0x008ee20000002600 */
[----:B------:R-:W-:Y:S01]  /*16350*/  IMAD R0, R5, c[0x0][0x3a0], RZ ;  /* 0x0000e80005007a24 */ /* 0x000fe200078e02ff */
[----:B------:R-:W-:Y:S01]  /*16360*/  SHF.R.S32.HI R5, RZ, 0x1f, R12 ;  /* 0x0000001fff057819 */ /* 0x000fe2000001140c */
[C---:B------:R-:W-:Y:S01]  /*16370*/  IMAD.WIDE.U32 R2, R4.reuse, c[0x0][0x3a0], RZ ;  /* 0x0000e80004027a25 */ /* 0x040fe200078e00ff */
[----:B------:R-:W4:Y:S02]  /*16380*/  S2R R13, SR_CTAID.X ;  /* 0x00000000000d7919 */ /* 0x000f240000002500 */
        /* <DEDUP_REMOVED lines=10> */
[----:B---3--:R-:W-:Y:S01]  /*16430*/  SHF.R.S32.HI R7, RZ, 0x1f, R6 ;  /* 0x0000001fff077819 */ /* 0x008fe20000011406 */
[----:B------:R-:W-:-:S04]  /*16440*/  IMAD.WIDE.U32 R2, R6, c[0x0][0x3e8], R2 ;  /* 0x0000fa0006027a25 */ /* 0x000fc800078e0002 */
[----:B------:R-:W-:Y:S02]  /*16450*/  IMAD R0, R7, c[0x0][0x3e8], RZ ;  /* 0x0000fa0007007a24 */ /* 0x000fe400078e02ff */
[----:B----4-:R-:W-:Y:S02]  /*16460*/  IMAD R4, R13, 0x80, R4 ;  /* 0x000000800d047824 */ /* 0x010fe400078e0204 */
        /* <DEDUP_REMOVED lines=22> */
[----:B------:R-:W3:Y:S01]  /*165d0*/  SHFL.IDX PT, R6, R4, RZ, 0x181f ;  /* 0x00181fff04067589 */ /* 0x000ee200000e0000 */
[----:B------:R-:W-:Y:S02]  /*165e0*/  IMAD.SHL.U32 R0, R8, 0x8, RZ ;  /* 0x0000000808007824 */ /* 0x000fe400078e00ff */
[----:B------:R-:W-:Y:S01]  /*165f0*/  LEA.HI.X R3, R2, c[0x0][0x384], R3, 0x1, P0 ;  /* 0x0000e10002037a11 */ /* 0x000fe200000f0c03 */
[----:B------:R-:W-:Y:S01]  /*16600*/  IMAD R2, R13, 0x80, R9 ;  /* 0x000000800d027824 */ /* 0x000fe200078e0209 */
[----:B------:R-:W-:Y:S01]  /*16610*/  SHFL.IDX PT, R5, R4, 0x1, 0x181f ;  /* 0x00381f0004057f89 */ /* 0x000fe200000e0000 */
[----:B------:R-:W-:Y:S02]  /*16620*/  ISETP.GE.AND P0, PT, R0, c[0x0][0x3c8], PT ;  /* 0x0000f20000007a0c */ /* 0x000fe40003f06270 */
[----:B------:R-:W-:Y:S01]  /*16630*/  SHF.R.S32.HI R19, RZ, 0x1f, R0 ;  /* 0x0000001fff137819 */ /* 0x000fe20000011400 */
[----:B------:R-:W4:Y:S01]  /*16640*/  SHFL.IDX PT, R7, R3, RZ, 0x181f ;  /* 0x00181fff03077589 */ /* 0x000f2200000e0000 */
[----:B------:R-:W-:-:S02]  /*16650*/  ISETP.GE.OR P2, PT, R2, R18, P0 ;  /* 0x000000120200720c */ /* 0x000fc40000746670 */
[C---:B------:R-:W-:Y:S01]  /*16660*/  IADD3 R8, R2.reuse, 0x10, RZ ;  /* 0x0000001002087810 */ /* 0x040fe20007ffe0ff */
[----:B------:R-:W1:Y:S01]  /*16670*/  SHFL.IDX PT, R9, R3, 0x1, 0x181f ;  /* 0x00381f0003097f89 */ /* 0x000e6200000e0000 */
[----:B------:R-:W-:Y:S02]  /*16680*/  IADD3 R14, R2, 0x20, RZ ;  /* 0x00000020020e7810 */ /* 0x000fe40007ffe0ff */
[-C--:B------:R-:W-:Y:S01]  /*16690*/  ISETP.GE.OR P4, PT, R8, R18.reuse, P0 ;  /* 0x000000120800720c */ /* 0x080fe20000786670 */
[----:B------:R-:W-:Y:S01]  /*166a0*/  SHFL.IDX PT, R12, R3, 0x2, 0x181f ;  /* 0x00581f00030c7f89 */ /* 0x000fe200000e0000 */
[C---:B------:R-:W-:Y:S02]  /*166b0*/  IADD3 R10, R2.reuse, 0x40, RZ ;  /* 0x00000040020a7810 */ /* 0x040fe40007ffe0ff */
[----:B------:R-:W-:Y:S01]  /*166c0*/  IADD3 R13, R2, 0x30, RZ ;  /* 0x00000030020d7810 */ /* 0x000fe20007ffe0ff */
[----:B------:R-:W2:Y:S01]  /*166d0*/  SHFL.IDX PT, R8, R4, 0x2, 0x181f ;  /* 0x00581f0004087f89 */ /* 0x000ea200000e0000 */
[----:B------:R-:W-:-:S02]  /*166e0*/  ISETP.GE.OR P3, PT, R14, R18, P0 ;  /* 0x000000120e00720c */ /* 0x000fc40000766670 */
[----:B---3--:R-:W-:Y:S01]  /*166f0*/  @!P2 LEA R6, P1, R0, R6, 0x1 ;  /* 0x000000060006a211 */ /* 0x008fe200078208ff */
[----:B------:R-:W-:Y:S01]  /*16700*/  SHFL.IDX PT, R11, R4, 0x3, 0x181f ;  /* 0x00781f00040b7f89 */ /* 0x000fe200000e0000 */
[----:B------:R-:W-:-:S03]  /*16710*/  ISETP.GE.OR P6, PT, R10, R18, P0 ;  /* 0x000000120a00720c */ /* 0x000fc600007c6670 */
[----:B------:R-:W-:Y:S01]  /*16720*/  SHFL.IDX PT, R14, R3, 0x3, 0x181f ;  /* 0x00781f00030e7f89 */ /* 0x000fe200000e0000 */
[----:B----4-:R-:W-:-:S03]  /*16730*/  @!P2 LEA.HI.X R7, R0, R7, R19, 0x1, P1 ;  /* 0x000000070007a211 */ /* 0x010fc600008f0c13 */
[----:B------:R-:W3:Y:S01]  /*16740*/  SHFL.IDX PT, R10, R4, 0x4, 0x181f ;  /* 0x00981f00040a7f89 */ /* 0x000ee200000e0000 */
[----:B------:R-:W-:-:S03]  /*16750*/  ISETP.GE.OR P1, PT, R13, R18, P0 ;  /* 0x000000120d00720c */ /* 0x000fc60000726670 */
[----:B------:R4:W-:Y:S04]  /*16760*/  @!P2 ST.E.128 [R6.64], RZ ;  /* 0x000000ff0600a985 */ /* 0x0009e8000c101d0a */
[----:B------:R-:W-:Y:S04]  /*16770*/  SHFL.IDX PT, R13, R4, 0x5, 0x181f ;  /* 0x00b81f00040d7f89 */ /* 0x000fe800000e0000 */
[----:B------:R-:W1:Y:S04]  /*16780*/  SHFL.IDX PT, R17, R3, 0x4, 0x181f ;  /* 0x00981f0003117f89 */ /* 0x000e6800000e0000 */
[----:B------:R-:W2:Y:S04]  /*16790*/  SHFL.IDX PT, R16, R3, 0x5, 0x181f ;  /* 0x00b81f0003107f89 */ /* 0x000ea800000e0000 */
[----:B------:R-:W-:Y:S04]  /*167a0*/  SHFL.IDX PT, R15, R3, 0x6, 0x181f ;  /* 0x00d81f00030f7f89 */ /* 0x000fe800000e0000 */
[----:B------:R-:W-:Y:S01]  /*167b0*/  SHFL.IDX PT, R3, R3, 0x7, 0x181f ;  /* 0x00f81f0003037f89 */ /* 0x000fe200000e0000 */
[----:B----4-:R-:W-:-:S02]  /*167c0*/  @!P4 LEA R6, P2, R0, R5, 0x1 ;  /* 0x000000050006c211 */ /* 0x010fc400078408ff */
[----:B------:R-:W-:Y:S01]  /*167d0*/  IADD3 R7, R2, 0x50, RZ ;  /* 0x0000005002077810 */ /* 0x000fe20007ffe0ff */
[----:B------:R-:W4:Y:S03]  /*167e0*/  SHFL.IDX PT, R5, R4, 0x6, 0x181f ;  /* 0x00d81f0004057f89 */ /* 0x000f2600000e0000 */
[----:B------:R-:W-:Y:S01]  /*167f0*/  ISETP.GE.OR P5, PT, R7, R18, P0 ;  /* 0x000000120700720c */ /* 0x000fe200007a6670 */
[----:B------:R-:W4:Y:S01]  /*16800*/  SHFL.IDX PT, R4, R4, 0x7, 0x181f ;  /* 0x00f81f0004047f89 */ /* 0x000f2200000e0000 */
[----:B-1----:R-:W-:Y:S02]  /*16810*/  @!P4 LEA.HI.X R7, R0, R9, R19, 0x1, P2 ;  /* 0x000000090007c211 */ /* 0x002fe400010f0c13 */
[----:B------:R-:W-:Y:S02]  /*16820*/  IADD3 R9, R2, 0x60, RZ ;  /* 0x0000006002097810 */ /* 0x000fe40007ffe0ff */
[----:B--2---:R-:W-:Y:S01]  /*16830*/  @!P3 LEA R8, P2, R0, R8, 0x1 ;  /* 0x000000080008b211 */ /* 0x004fe200078408ff */
[----:B------:R1:W-:Y:S01]  /*16840*/  @!P4 ST.E.128 [R6.64], RZ ;  /* 0x000000ff0600c985 */ /* 0x0003e2000c101d0a */
[----:B------:R-:W-:-:S02]  /*16850*/  ISETP.GE.OR P4, PT, R9, R18, P0 ;  /* 0x000000120900720c */ /* 0x000fc40000786670 */
[----:B------:R-:W-:Y:S02]  /*16860*/  @!P3 LEA.HI.X R9, R0, R12, R19, 0x1, P2 ;  /* 0x0000000c0009b211 */ /* 0x000fe400010f0c13 */
[----:B------:R-:W-:-:S03]  /*16870*/  IADD3 R2, R2, 0x70, RZ ;  /* 0x0000007002027810 */ /* 0x000fc60007ffe0ff */
[----:B------:R2:W-:Y:S01]  /*16880*/  @!P3 ST.E.128 [R8.64], RZ ;  /* 0x000000ff0800b985 */ /* 0x0005e2000c101d0a */
[----:B------:R-:W-:Y:S02]  /*16890*/  ISETP.GE.OR P0, PT, R2, R18, P0 ;  /* 0x000000120200720c */ /* 0x000fe40000706670 */
[C---:B---3--:R-:W-:Y:S02]  /*168a0*/  @!P6 LEA R10, P3, R0.reuse, R10, 0x1 ;  /* 0x0000000a000ae211 */ /* 0x048fe400078608ff */
[C---:B-1----:R-:W-:Y:S02]  /*168b0*/  @!P1 LEA R6, P2, R0.reuse, R11, 0x1 ;  /* 0x0000000b00069211 */ /* 0x042fe400078408ff */
[C-C-:B------:R-:W-:Y:S02]  /*168c0*/  @!P6 LEA.HI.X R11, R0.reuse, R17, R19.reuse, 0x1, P3 ;  /* 0x00000011000be211 */ /* 0x140fe400018f0c13 */
[C---:B------:R-:W-:Y:S02]  /*168d0*/  @!P1 LEA.HI.X R7, R0.reuse, R14, R19, 0x1, P2 ;  /* 0x0000000e00079211 */ /* 0x040fe400010f0c13 */
[----:B--2---:R-:W-:-:S03]  /*168e0*/  @!P5 LEA R8, P2, R0, R13, 0x1 ;  /* 0x0000000d0008d211 */ /* 0x004fc600078408ff */
[----:B------:R4:W-:Y:S01]  /*168f0*/  @!P1 ST.E.128 [R6.64], RZ ;  /* 0x000000ff06009985 */ /* 0x0009e2000c101d0a */
[----:B------:R-:W-:-:S03]  /*16900*/  @!P5 LEA.HI.X R9, R0, R16, R19, 0x1, P2 ;  /* 0x000000100009d211 */ /* 0x000fc600010f0c13 */
[----:B------:R1:W-:Y:S04]  /*16910*/  @!P6 ST.E.128 [R10.64], RZ ;  /* 0x000000ff0a00e985 */ /* 0x0003e8000c101d0a */
[----:B------:R1:W-:Y:S01]  /*16920*/  @!P5 ST.E.128 [R8.64], RZ ;  /* 0x000000ff0800d985 */ /* 0x0003e2000c101d0a */
[----:B----4-:R-:W-:-:S04]  /*16930*/  @!P4 LEA R6, P1, R0, R5, 0x1 ;  /* 0x000000050006c211 */ /* 0x010fc800078208ff */
[----:B------:R-:W-:-:S05]  /*16940*/  @!P4 LEA.HI.X R7, R0, R15, R19, 0x1, P1 ;  /* 0x0000000f0007c211 */ /* 0x000fca00008f0c13 */
[----:B------:R1:W-:Y:S01]  /*16950*/  @!P4 ST.E.128 [R6.64], RZ ;  /* 0x000000ff0600c985 */ /* 0x0003e2000c101d0a */
[----:B------:R-:W-:Y:S05]  /*16960*/  @P0 EXIT ;  /* 0x000000000000094d */ /* 0x000fea0003800000 */
[----:B------:R-:W-:-:S04]  /*16970*/  LEA R2, P0, R0, R4, 0x1 ;  /* 0x0000000400027211 */ /* 0x000fc800078008ff */
[----:B------:R-:W-:-:S05]  /*16980*/  LEA.HI.X R3, R0, R3, R19, 0x1, P0 ;  /* 0x0000000300037211 */ /* 0x000fca00000f0c13 */
[----:B------:R-:W-:Y:S01]  /*16990*/  ST.E.128 [R2.64], RZ ;  /* 0x000000ff02007985 */ /* 0x000fe2000c101d0a */
[----:B------:R-:W-:Y:S05]  /*169a0*/  EXIT ;  /* 0x000000000000794d */ /* 0x000fea0003800000 */
.L_x_611:
        /* <DEDUP_REMOVED lines=13> */
.L_x_1479:


//--------------------- .text._ZN7cutlass13device_kernelIN5flash19enable_sm80_to_sm89INS1_16FlashAttnFwdSm80INS1_25CollectiveMainloopFwdSm80ILi4ELi1ELb0EN4cute5tupleIJNS5_1CILi128EEENS7_ILi112EEENS7_ILi64EEEEEELi64ENS_10bfloat16_tEfNS_4arch4Sm80ELb1ELb0ELb1ELb1ELb0ELb1ELb1ELb0EEENS1_21CollectiveEpilogueFwdINS6_IJS8_SA_S9_EEENS6_IJNS7_ILi1EEESI_SI_EEESC_SE_Li128ELb1ELb1ELb0ELb0EEENS1_19SingleTileSchedulerILb1ELb0ELb1ELi128EEEEEEEEEvNT_6ParamsE --------------------------
	.section	.text._ZN7cutlass13device_kernelIN5flash19enable_sm80_to_sm89INS1_16FlashAttnFwdSm80INS1_25CollectiveMainloopFwdSm80ILi4ELi1ELb0EN4cute5tupleIJNS5_1CILi128EEENS7_ILi112EEENS7_ILi64EEEEEELi64ENS_10bfloat16_tEfNS_4arch4Sm80ELb1ELb0ELb1ELb1ELb0ELb1ELb1ELb0EEENS1_21CollectiveEpilogueFwdINS6_IJS8_SA_S9_EEENS6_IJNS7_ILi1EEESI_SI_EEESC_SE_Li128ELb1ELb1ELb0ELb0EEENS1_19SingleTileSchedulerILb1ELb0ELb1ELi128EEEEEEEEEvNT_6ParamsE,"ax",@progbits
	.sectioninfo	@"SHI_REGISTERS=255"
	.align	128
.text._ZN7cutlass13device_kernelIN5flash19enable_sm80_to_sm89INS1_16FlashAttnFwdSm80INS1_25CollectiveMainloopFwdSm80ILi4ELi1ELb0EN4cute5tupleIJNS5_1CILi128EEENS7_ILi112EEENS7_ILi64EEEEEELi64ENS_10bfloat16_tEfNS_4arch4Sm80ELb1ELb0ELb1ELb1ELb0ELb1ELb1ELb0EEENS1_21CollectiveEpilogueFwdINS6_IJS8_SA_S9_EEENS6_IJNS7_ILi1EEESI_SI_EEESC_SE_Li128ELb1ELb1ELb0ELb0EEENS1_19SingleTileSchedulerILb1ELb0ELb1ELi128EEEEEEEEEvNT_6ParamsE:
        .type           _ZN7cutlass13device_kernelIN5flash19enable_sm80_to_sm89INS1_16FlashAttnFwdSm80INS1_25CollectiveMainloopFwdSm80ILi4ELi1ELb0EN4cute5tupleIJNS5_1CILi128EEENS7_ILi112EEENS7_ILi64EEEEEELi64ENS_10bfloat16_tEfNS_4arch4Sm80ELb1ELb0ELb1ELb1ELb0ELb1ELb1ELb0EEENS1_21CollectiveEpilogueFwdINS6_IJS8_SA_S9_EEENS6_IJNS7_ILi1EEESI_SI_EEESC_SE_Li128ELb1ELb1ELb0ELb0EEENS1_19SingleTileSchedulerILb1ELb0ELb1ELi128EEEEEEEEEvNT_6ParamsE,@function
        .size           _ZN7cutlass13device_kernelIN5flash19enable_sm80_to_sm89INS1_16FlashAttnFwdSm80INS1_25CollectiveMainloopFwdSm80ILi4ELi1ELb0EN4cute5tupleIJNS5_1CILi128EEENS7_ILi112EEENS7_ILi64EEEEEELi64ENS_10bfloat16_tEfNS_4arch4Sm80ELb1ELb0ELb1ELb1ELb0ELb1ELb1ELb0EEENS1_21CollectiveEpilogueFwdINS6_IJS8_SA_S9_EEENS6_IJNS7_ILi1EEESI_SI_EEESC_SE_Li128ELb1ELb1ELb0ELb0EEENS1_19SingleTileSchedulerILb1ELb0ELb1ELi128EEEEEEEEEvNT_6ParamsE,(.L_x_1480 - _ZN7cutlass13device_kernelIN5flash19enable_sm80_to_sm89INS1_16FlashAttnFwdSm80INS1_25CollectiveMainloopFwdSm80ILi4ELi1ELb0EN4cute5tupleIJNS5_1CILi128EEENS7_ILi112EEENS7_ILi64EEEEEELi64ENS_10bfloat16_tEfNS_4arch4Sm80ELb1ELb0ELb1ELb1ELb0ELb1ELb1ELb0EEENS1_21CollectiveEpilogueFwdINS6_IJS8_SA_S9_EEENS6_IJNS7_ILi1EEESI_SI_EEESC_SE_Li128ELb1ELb1ELb0ELb0EEENS1_19SingleTileSchedulerILb1ELb0ELb1ELi128EEEEEEEEEvNT_6ParamsE)
        .other          _ZN7cutlass13device_kernelIN5flash19enable_sm80_to_sm89INS1_16FlashAttnFwdSm80INS1_25CollectiveMainloopFwdSm80ILi4ELi1ELb0EN4cute5tupleIJNS5_1CILi128EEENS7_ILi112EEENS7_ILi64EEEEEELi64ENS_10bfloat16_tEfNS_4arch4Sm80ELb1ELb0ELb1ELb1ELb0ELb1ELb1ELb0EEENS1_21CollectiveEpilogueFwdINS6_IJS8_SA_S9_EEENS6_IJNS7_ILi1EEESI_SI_EEESC_SE_Li128ELb1ELb1ELb0ELb0EEENS1_19SingleTileSchedulerILb1ELb0ELb1ELi128EEEEEEEEEvNT_6ParamsE,@"STO_CUDA_ENTRY STV_DEFAULT"
_ZN7cutlass13device_kernelIN5flash19enable_sm80_to_sm89INS1_16FlashAttnFwdSm80INS1_25CollectiveMainloopFwdSm80ILi4ELi1ELb0EN4cute5tupleIJNS5_1CILi128EEENS7_ILi112EEENS7_ILi64EEEEEELi64ENS_10bfloat16_tEfNS_4arch4Sm80ELb1ELb0ELb1ELb1ELb0ELb1ELb1ELb0EEENS1_21CollectiveEpilogueFwdINS6_IJS8_SA_S9_EEENS6_IJNS7_ILi1EEESI_SI_EEESC_SE_Li128ELb1ELb1ELb0ELb0EEENS1_19SingleTileSchedulerILb1ELb0ELb1ELi128EEEEEEEEEvNT_6ParamsE:
        /* <DEDUP_REMOVED lines=17> */
.L_x_613:
        /* <DEDUP_REMOVED lines=8> */
.L_x_615:
[----:B------:R-:W-:-:S04]  /*0190*/  MOV R0, c[0x0][0x54c] ;  /* 0x0001530000007a02 */ /* 0x000fc80000000f00 */
.L_x_614:
[----:B------:R-:W-:Y:S01]  /*01a0*/  USHF.L.U32 UR4, UR4, 0x7, URZ ;  /* 0x0000000704047899 */ /* 0x000fe2000800063f */
[----:B-----5:R-:W-:-:S05]  /*01b0*/  IMAD R0, R0, c[0x0][0x548], RZ ;  /* 0x0001520000007a24 */ /* 0x020fca00078e02ff */
[----:B------:R-:W-:-:S04]  /*01c0*/  MOV R12, UR4 ;  /* 0x00000004000c7c02 */ /* 0x000fc80008000f00 */
[----:B------:R-:W-:-:S04]  /*01d0*/  ISETP.GE.AND P0, PT, R12, R0, PT ;  /* 0x000000000c00720c */ /* 0x000fc80003f06270 */
[----:B------:R-:W-:-:S05]  /*01e0*/  SEL R0, R5, 0xffffffff, !P0 ;  /* 0xffffffff05007807 */ /* 0x000fca0004000000 */
[----:B------:R2:W-:Y:S01]  /*01f0*/  STL [R1+0x78], R0 ;  /* 0x0000780001007387 */ /* 0x0005e20000100800 */
[----:B------:R-:W-:Y:S05]  /*0200*/  BRA `(.L_x_616) ;  /* 0x0000014000007947 */ /* 0x000fea0003800000 */
.L_x_612:
[----:B------:R-:W-:-:S04]  /*0210*/  ISETP.NE.U32.AND P0, PT, RZ, c[0x0][0x568], PT ;  /* 0x00015a00ff007a0c */ /* 0x000fc80003f05070 */
[----:B------:R-:W-:-:S13]  /*0220*/  ISETP.NE.AND.EX P0, PT, RZ, c[0x0][0x56c], PT, P0 ;  /* 0x00015b00ff007a0c */ /* 0x000fda0003f05300 */
[----:B------:R-:W-:Y:S05]  /*0230*/  @!P0 BRA `(.L_x_617) ;  /* 0x0000002000008947 */ /* 0x000fea0003800000 */
[----:B------:R1:W5:Y:S01]  /*0240*/  LDG.E R0, [R2.64] ;  /* 0x0000000802007981 */ /* 0x000362000c1e1900 */
[----:B------:R-:W-:Y:S05]  /*0250*/  BRA `(.L_x_618) ;  /* 0x0000009000007947 */ /* 0x000fea0003800000 */
.L_x_617:
        /* <DEDUP_REMOVED lines=8> */
.L_x_619:
[----:B------:R-:W-:-:S04]  /*02e0*/  MOV R0, c[0x0][0x54c] ;  /* 0x0001530000007a02 */ /* 0x000fc80000000f00 */
.L_x_618:
[----:B------:R-:W-:Y:S01]  /*02f0*/  USHF.L.U32 UR4, UR4, 0x7, URZ ;  /* 0x0000000704047899 */ /* 0x000fe2000800063f */
[----:B-----5:R-:W-:-:S05]  /*0300*/  IMAD R0, R0, c[0x0][0x548], RZ ;  /* 0x0001520000007a24 */ /* 0x020fca00078e02ff */
[----:B------:R-:W-:-:S04]  /*0310*/  MOV R12, UR4 ;  /* 0x00000004000c7c02 */ /* 0x000fc80008000f00 */
[----:B------:R-:W-:-:S04]  /*0320*/  ISETP.GE.AND P0, PT, R12, R0, PT ;  /* 0x000000000c00720c */ /* 0x000fc80003f06270 */
[----:B------:R-:W-:-:S05]  /*0330*/  SEL R0, R5, 0xffffffff, !P0 ;  /* 0xffffffff05007807 */ /* 0x000fca0004000000 */
[----:B------:R2:W-:Y:S04]  /*0340*/  STL [R1+0x78], R0 ;  /* 0x0000780001007387 */ /* 0x0005e80000100800 */
.L_x_616:
        /* <DEDUP_REMOVED lines=18> */
[----:B------:R-:W-:Y:S01]  /*0470*/  @P2 IMAD.WIDE R10, R38, R15, c[0x0][0x370] ;  /* 0x0000dc00260a2625 */ /* 0x000fe200078e020f */
[----:B------:R-:W-:-:S03]  /*0480*/  ISETP.NE.AND.EX P3, PT, RZ, c[0x0][0x35c], PT, P3 ;  /* 0x0000d700ff007a0c */ /* 0x000fc60003f65330 */
[CC--:B------:R-:W-:Y:S01]  /*0490*/  @P0 IMAD.WIDE R8, R38.reuse, R15.reuse, c[0x0][0x360] ;  /* 0x0000d80026080625 */ /* 0x0c0fe200078e020f */
[----:B------:R2:W5:Y:S03]  /*04a0*/  @P2 LDG.E R187, [R10.64] ;  /* 0x000000080abb2981 */ /* 0x000566000c1e1900 */
[----:B-1----:R-:W-:Y:S01]  /*04b0*/  IMAD.WIDE R2, R38, R15, c[0x0][0x358] ;  /* 0x0000d60026027625 */ /* 0x002fe200078e020f */
[----:B------:R-:W3:Y:S04]  /*04c0*/  @P0 LDG.E R0, [R8.64] ;  /* 0x0000000808000981 */ /* 0x000ee8000c1e1900 */
[----:B------:R2:W5:Y:S04]  /*04d0*/  @P1 LDG.E R186, [R6.64] ;  /* 0x0000000806ba1981 */ /* 0x000568000c1e1900 */
[----:B------:R2:W5:Y:S04]  /*04e0*/  @P5 LDG.E R190, [R4.64] ;  /* 0x0000000804be5981 */ /* 0x000568000c1e1900 */
[----:B------:R2:W5:Y:S04]  /*04f0*/  @P3 LDG.E R13, [R2.64] ;  /* 0x00000008020d3981 */ /* 0x000568000c1e1900 */
[----:B------:R-:W1:Y:S01]  /*0500*/  S2R R40, SR_CTAID.Y ;  /* 0x0000000000287919 */ /* 0x000e620000002600 */
[----:B------:R-:W-:Y:S01]  /*0510*/  IMAD.MOV.U32 R14, RZ, RZ, c[0x0][0x1d0] ;  /* 0x00007400ff0e7624 */ /* 0x000fe200078e00ff */
[----:B-1----:R-:W-:-:S02]  /*0520*/  SHF.R.S32.HI R217, RZ, 0x1f, R40 ;  /* 0x0000001fffd97819 */ /* 0x002fc40000011428 */
[----:B---3--:R1:W-:Y:S01]  /*0530*/  STL [R1+0x40], R0 ;  /* 0x0000400001007387 */ /* 0x0083e20000100800 */
[----:B------:R-:W-:Y:S02]  /*0540*/  IMAD.MOV.U32 R9, RZ, RZ, R0 ;  /* 0x000000ffff097224 */ /* 0x000fe400078e0000 */
[----:B-1----:R-:W-:Y:S01]  /*0550*/  IMAD.MOV.U32 R0, RZ, RZ, c[0x0][0x228] ;  /* 0x00008a00ff007624 */ /* 0x002fe200078e00ff */
[----:B------:R-:W-:Y:S05]  /*0560*/  @P0 BRA `(.L_x_620) ;  /* 0x0000005000000947 */ /* 0x000fea0003800000 */
[----:B--2---:R-:W-:Y:S05]  /*0570*/  @!P1 BRA `(.L_x_620) ;  /* 0x0000004000009947 */ /* 0x004fea0003800000 */
[----:B------:R1:W2:Y:S04]  /*0580*/  LDG.E R8, [R6.64] ;  /* 0x0000000806087981 */ /* 0x0002a8000c1e1900 */
[----:B-1----:R-:W2:Y:S02]  /*0590*/  LDG.E R6, [R6.64+0x4] ;  /* 0x0000040806067981 */ /* 0x002ea4000c1e1900 */
[----:B--2---:R-:W-:-:S05]  /*05a0*/  IADD3 R9, -R8, R6, RZ ;  /* 0x0000000608097210 */ /* 0x004fca0007ffe1ff */
[----:B------:R1:W-:Y:S02]  /*05b0*/  STL [R1+0x40], R9 ;  /* 0x0000400901007387 */ /* 0x0003e40000100800 */
.L_x_620:
[----:B--2---:R-:W-:-:S04]  /*05c0*/  ISETP.NE.U32.AND P0, PT, RZ, c[0x0][0x368], PT ;  /* 0x0000da00ff007a0c */ /* 0x004fc80003f05070 */
[----:B------:R-:W-:-:S13]  /*05d0*/  ISETP.NE.AND.EX P0, PT, RZ, c[0x0][0x36c], PT, P0 ;  /* 0x0000db00ff007a0c */ /* 0x000fda0003f05300 */
[----:B------:R-:W-:Y:S05]  /*05e0*/  @!P0 BRA `(.L_x_621) ;  /* 0x0000003000008947 */ /* 0x000fea0003800000 */
[----:B------:R-:W-:-:S05]  /*05f0*/  IMAD.WIDE R4, R38, R15, c[0x0][0x368] ;  /* 0x0000da0026047625 */ /* 0x000fca00078e020f */
[----:B------:R2:W5:Y:S01]  /*0600*/  LDG.E R14, [R4.64] ;  /* 0x00000008040e7981 */ /* 0x000562000c1e1900 */
[----:B------:R-:W-:Y:S05]  /*0610*/  BRA `(.L_x_622) ;  /* 0x0000004000007947 */ /* 0x000fea0003800000 */
.L_x_621:
[----:B------:R-:W-:Y:S05]  /*0620*/  @!P5 BRA `(.L_x_622) ;  /* 0x000000300000d947 */ /* 0x000fea0003800000 */
[----:B------:R2:W3:Y:S04]  /*0630*/  LDG.E R6, [R4.64] ;  /* 0x0000000804067981 */ /* 0x0004e8000c1e1900 */
[----:B--2---:R-:W3:Y:S02]  /*0640*/  LDG.E R4, [R4.64+0x4] ;  /* 0x0000040804047981 */ /* 0x004ee4000c1e1900 */
[----:B---3--:R-:W-:Y:S02]  /*0650*/  IADD3 R14, -R6, R4, RZ ;  /* 0x00000004060e7210 */ /* 0x008fe40007ffe1ff */
.L_x_622:
[----:B--2---:R2:W3:Y:S04]  /*0660*/  @P3 LDG.E R5, [R2.64] ;  /* 0x0000000802053981 */ /* 0x0044e8000c1e1900 */
[----:B------:R2:W3:Y:S01]  /*0670*/  @P3 LDG.E R4, [R2.64+0x4] ;  /* 0x0000040802043981 */ /* 0x0004e2000c1e1900 */
[----:B------:R-:W-:Y:S01]  /*0680*/  ISETP.NE.U32.AND P0, PT, RZ, c[0x0][0x378], PT ;  /* 0x0000de00ff007a0c */ /* 0x000fe20003f05070 */
[----:B-----5:R-:W-:-:S03]  /*0690*/  IMAD.MOV.U32 R167, RZ, RZ, R14 ;  /* 0x000000ffffa77224 */ /* 0x020fc600078e000e */
[----:B------:R-:W-:Y:S01]  /*06a0*/  ISETP.NE.AND.EX P0, PT, RZ, c[0x0][0x37c], PT, P0 ;  /* 0x0000df00ff007a0c */ /* 0x000fe20003f05300 */
[----:B------:R-:W-:-:S12]  /*06b0*/  IMAD.MOV.U32 R6, RZ, RZ, c[0x0][0x2c4] ;  /* 0x0000b100ff067624 */ /* 0x000fd800078e00ff */
[----:B--2---:R-:W-:-:S05]  /*06c0*/  @P0 IMAD.WIDE R2, R38, R15, c[0x0][0x378] ;  /* 0x0000de0026020625 */ /* 0x004fca00078e020f */
[----:B------:R2:W5:Y:S01]  /*06d0*/  @P0 LDG.E R167, [R2.64] ;  /* 0x0000000802a70981 */ /* 0x000562000c1e1900 */
[----:B------:R-:W-:Y:S01]  /*06e0*/  ISETP.NE.AND P0, PT, R6, 0x1, PT ;  /* 0x000000010600780c */ /* 0x000fe20003f05270 */
[----:B------:R-:W-:Y:S02]  /*06f0*/  IMAD.IADD R6, R14, 0x1, -R187 ;  /* 0x000000010e067824 */ /* 0x000fe400078e0abb */
[----:B--2---:R-:W-:Y:S01]  /*0700*/  IMAD.MOV.U32 R2, RZ, RZ, R12 ;  /* 0x000000ffff027224 */ /* 0x004fe200078e000c */
[----:B------:R-:W-:-:S04]  /*0710*/  IADD3 R3, R12, 0x7f, RZ ;  /* 0x0000007f0c037810 */ /* 0x000fc80007ffe0ff */
[----:B------:R2:W-:Y:S05]  /*0720*/  STL [R1+0x18], R2 ;  /* 0x0000180201007387 */ /* 0x0005ea0000100800 */
[----:B--2---:R-:W-:-:S05]  /*0730*/  @P0 IADD3 R2, R2, 0x7f, RZ ;  /* 0x0000007f02020810 */ /* 0x004fca0007ffe0ff */
[----:B------:R-:W-:-:S05]  /*0740*/  @P0 IMAD.HI.U32 R2, R2, c[0x0][0x2c8], RZ ;  /* 0x0000b20002020a27 */ /* 0x000fca00078e00ff */
[----:B------:R-:W-:Y:S01]  /*0750*/  @P0 SHF.R.U32.HI R3, RZ, c[0x0][0x2cc], R2 ;  /* 0x0000b300ff030a19 */ /* 0x000fe20000011602 */
[----:B------:R-:W-:Y:S02]  /*0760*/  IMAD.MOV.U32 R2, RZ, RZ, RZ ;  /* 0x000000ffff027224 */ /* 0x000fe400078e00ff */
[----:B---3--:R-:W-:Y:S02]  /*0770*/  @P3 IMAD.IADD R0, R4, 0x1, -R5 ;  /* 0x0000000104003824 */ /* 0x008fe400078e0a05 */
[----:B------:R-:W-:Y:S02]  /*0780*/  IMAD.MOV.U32 R4, RZ, RZ, RZ ;  /* 0x000000ffff047224 */ /* 0x000fe400078e00ff */
[----:B------:R-:W-:-:S05]  /*0790*/  IMAD.IADD R5, R6, 0x1, R0 ;  /* 0x0000000106057824 */ /* 0x000fca00078e0200 */
[----:B------:R-:W-:Y:S01]  /*07a0*/  IADD3 R199, R5, 0x70, -R9 ;  /* 0x0000007005c77810 */ /* 0x000fe20007ffe809 */
[----:B------:R2:W-:Y:S04]  /*07b0*/  STL [R1+0x44], R5 ;  /* 0x0000440501007387 */ /* 0x0005e80000100800 */
[----:B------:R-:W-:-:S04]  /*07c0*/  IMAD.IADD R3, R199, 0x1, R3 ;  /* 0x00000001c7037824 */ /* 0x000fc800078e0203 */
[----:B------:R-:W-:-:S05]  /*07d0*/  IMAD.HI R2, R3, -0x6db6db6d, R2 ;  /* 0x9249249303027827 */ /* 0x000fca00078e0202 */
[----:B------:R-:W-:-:S04]  /*07e0*/  SHF.R.U32.HI R3, RZ, 0x1f, R2 ;  /* 0x0000001fff037819 */ /* 0x000fc80000011602 */
[----:B------:R-:W-:Y:S02]  /*07f0*/  LEA.HI.SX32 R2, R2, R3, 0x1a ;  /* 0x0000000302027211 */ /* 0x000fe400078fd2ff */
[----:B--2---:R-:W-:-:S05]  /*0800*/  IADD3 R5, R5, 0x6f, RZ ;  /* 0x0000006f05057810 */ /* 0x004fca0007ffe0ff */
[----:B------:R-:W-:-:S05]  /*0810*/  IMAD.HI R4, R5, -0x6db6db6d, R4 ;  /* 0x9249249305047827 */ /* 0x000fca00078e0204 */
[----:B------:R-:W-:-:S04]  /*0820*/  SHF.R.U32.HI R5, RZ, 0x1f, R4 ;  /* 0x0000001fff057819 */ /* 0x000fc80000011604 */
[----:B------:R-:W-:-:S04]  /*0830*/  LEA.HI.SX32 R198, R4, R5, 0x1a ;  /* 0x0000000504c67211 */ /* 0x000fc800078fd2ff */
[----:B------:R-:W-:Y:S01]  /*0840*/  IMNMX R3, R198, R2, PT ;  /* 0x00000002c6037217 */ /* 0x000fe20003800200 */
[----:B------:R-:W-:-:S04]  /*0850*/  IMAD.MOV R2, RZ, RZ, -R6 ;  /* 0x000000ffff027224 */ /* 0x000fc800078e0a06 */
[----:B------:R-:W-:Y:S01]  /*0860*/  IMAD R3, R3, 0x70, -R6 ;  /* 0x0000007003037824 */ /* 0x000fe200078e0a06 */
[----:B------:R-:W-:-:S04]  /*0870*/  IMNMX R2, RZ, R2, !PT ;  /* 0x00000002ff027217 */ /* 0x000fc80007800200 */
[----:B------:R-:W-:-:S04]  /*0880*/  IMNMX R3, R3, R0, PT ;  /* 0x0000000003037217 */ /* 0x000fc80003800200 */
[----:B------:R-:W-:Y:S02]  /*0890*/  ISETP.GT.AND P0, PT, R3, R2, PT ;  /* 0x000000020300720c */ /* 0x000fe40003f04270 */
[----:B------:R-:W-:-:S05]  /*08a0*/  SHF.R.U32.HI R2, RZ, 0x4, R2 ;  /* 0x00000004ff027819 */ /* 0x000fca0000011602 */
[----:B------:R-:W-:-:S04]  /*08b0*/  IMAD.WIDE.U32 R4, R2, 0x24924925, RZ ;  /* 0x2492492502047825 */ /* 0x000fc800078e00ff */
[----:B------:R-:W-:Y:S02]  /*08c0*/  IMAD.MOV.U32 R164, RZ, RZ, R5 ;  /* 0x000000ffffa47224 */ /* 0x000fe400078e0005 */
[----:B------:R-:W-:Y:S01]  /*08d0*/  @P0 IADD3 R3, R3, 0x6f, RZ ;  /* 0x0000006f03030810 */ /* 0x000fe20007ffe0ff */
[----:B------:R-:W-:Y:S02]  /*08e0*/  @P0 IMAD.MOV.U32 R2, RZ, RZ, RZ ;  /* 0x000000ffff020224 */ /* 0x000fe400078e00ff */
[----:B------:R-:W-:Y:S02]  /*08f0*/  IMAD.MOV.U32 R6, RZ, RZ, R164 ;  /* 0x000000ffff067224 */ /* 0x000fe400078e00a4 */
[----:B------:R-:W-:-:S05]  /*0900*/  @P0 IMAD.HI R2, R3, -0x6db6db6d, R2 ;  /* 0x9249249303020827 */ /* 0x000fca00078e0202 */
[----:B------:R-:W-:-:S04]  /*0910*/  @P0 SHF.R.U32.HI R3, RZ, 0x1f, R2 ;  /* 0x0000001fff030819 */ /* 0x000fc80000011602 */
[----:B------:R-:W-:-:S04]  /*0920*/  @P0 LEA.HI.SX32 R6, R2, R3, 0x1a ;  /* 0x0000000302060211 */ /* 0x000fc800078fd2ff */
[----:B------:R-:W-:-:S13]  /*0930*/  ISETP.GT.AND P0, PT, R6, R164, PT ;  /* 0x000000a40600720c */ /* 0x000fda0003f04270 */
[----:B------:R-:W-:Y:S05]  /*0940*/  @!P0 BRA `(.L_x_623) ;  /* 0x000077c000008947 */ /* 0x000fea0003800000 */
[----:B------:R-:W-:-:S04]  /*0950*/  ISETP.NE.U32.AND P0, PT, RZ, c[0x0][0x340], PT ;  /* 0x0000d000ff007a0c */ /* 0x000fc80003f05070 */
[----:B------:R-:W-:-:S13]  /*0960*/  ISETP.NE.AND.EX P4, PT, RZ, c[0x0][0x344], PT, P0 ;  /* 0x0000d100ff007a0c */ /* 0x000fda0003f85300 */
[----:B------:R-:W-:-:S05]  /*0970*/  @P4 IMAD.WIDE R2, R38, R15, c[0x0][0x340] ;  /* 0x0000d00026024625 */ /* 0x000fca00078e020f */
[----:B------:R2:W3:Y:S01]  /*0980*/  @P4 LDG.E R34, [R2.64] ;  /* 0x0000000802224981 */ /* 0x0004e2000c1e1900 */
        /* <DEDUP_REMOVED lines=24> */
[-C--:B--2---:R-:W-:Y:S01]  /*0b10*/  LEA.HI R3, R36, R250.reuse, RZ, 0x3 ;  /* 0x000000fa24037211 */ /* 0x084fe200078f18ff */
        /* <DEDUP_REMOVED lines=11> */
[----:B------:R-:W-:Y:S01]  /*0bd0*/  IADD3 R117, R26, 0x20, RZ ;  /* 0x000000201a757810 */ /* 0x000fe20007ffe0ff */
[----:B------:R-:W-:Y:S01]  /*0be0*/  IMAD.SHL.U32 R10, R2, 0x8, RZ ;  /* 0x00000008020a7824 */ /* 0x000fe200078e00ff */
[C---:B------:R-:W-:Y:S01]  /*0bf0*/  LEA.HI.X.SX32 R165, R5.reuse, R3, 0x1, P0 ;  /* 0x0000000305a57211 */ /* 0x040fe200000f0eff */
[----:B------:R-:W-:Y:S01]  /*0c00*/  IMAD.SHL.U32 R5, R5, 0x40, RZ ;  /* 0x0000004005057824 */ /* 0x000fe200078e00ff */
[----:B------:R-:W-:Y:S01]  /*0c10*/  SHF.R.S32.HI R27, RZ, 0x1f, R26 ;  /* 0x0000001fff1b7819 */ /* 0x000fe2000001141a */
[----:B------:R-:W-:Y:S01]  /*0c20*/  IMAD R13, R39, -0x70, R140 ;  /* 0xffffff90270d7824 */ /* 0x000fe200078e028c */
[----:B------:R-:W-:Y:S01]  /*0c30*/  SHF.R.S32.HI R11, RZ, 0x1f, R10 ;  /* 0x0000001fff0b7819 */ /* 0x000fe2000001140a */
[----:B------:R-:W-:Y:S01]  /*0c40*/  IMAD R2, R165, c[0x0][0x238], RZ ;  /* 0x00008e00a5027a24 */ /* 0x000fe200078e02ff */
[----:B------:R-:W-:Y:S01]  /*0c50*/  ISETP.GE.AND P6, PT, R10, c[0x0][0x1d4], PT ;  /* 0x000075000a007a0c */ /* 0x000fe20003fc6270 */
[----:B------:R-:W-:Y:S01]  /*0c60*/  IMAD R16, R101, c[0x0][0x284], R16 ;  /* 0x0000a10065107a24 */ /* 0x000fe200078e0210 */
[C---:B------:R-:W-:Y:S01]  /*0c70*/  ISETP.GE.AND P1, PT, R13.reuse, 0x1, PT ;  /* 0x000000010d00780c */ /* 0x040fe20003f26270 */
[C---:B------:R-:W-:Y:S01]  /*0c80*/  IMAD R4, R160.reuse, c[0x0][0x23c], R2 ;  /* 0x00008f00a0047a24 */ /* 0x040fe200078e0202 */
[C---:B------:R-:W-:Y:S01]  /*0c90*/  ISETP.GE.AND P0, PT, R13.reuse, 0x11, PT ;  /* 0x000000110d00780c */ /* 0x040fe20003f06270 */
        /* <DEDUP_REMOVED lines=40> */
[----:B------:R-:W-:Y:S01]  /*0f20*/  IMAD.WIDE.U32 R14, R101, c[0x0][0x280], R32 ;  /* 0x0000a000650e7a25 */ /* 0x000fe200078e0020 */
[----:B------:R-:W-:-:S03]  /*0f30*/  @P1 LEA R4, P2, R22, c[0x0][0x220], 0x1 ;  /* 0x0000880016041a11 */ /* 0x000fc600078408ff */
[----:B------:R-:W-:Y:S01]  /*0f40*/  IMAD.SHL.U32 R94, R2, 0x2, RZ ;  /* 0x00000002025e7824 */ /* 0x000fe200078e00ff */
[----:B------:R-:W-:Y:S01]  /*0f50*/  @P1 LEA.HI.X R5, R22, c[0x0][0x224], R3, 0x1, P2 ;  /* 0x0000890016051a11 */ /* 0x000fe200010f0c03 */
[----:B------:R-:W-:Y:S01]  /*0f60*/  IMAD.IADD R115, R15, 0x1, R16 ;  /* 0x000000010f737824 */ /* 0x000fe200078e0210 */
[----:B------:R-:W-:Y:S01]  /*0f70*/  @P0 LEA R2, P2, R166, R22, 0x4 ;  /* 0x00000016a6020211 */ /* 0x000fe200078420ff */
[----:B------:R-:W-:Y:S02]  /*0f80*/  IMAD.MOV.U32 R114, RZ, RZ, R14 ;  /* 0x000000ffff727224 */ /* 0x000fe400078e000e */
[----:B------:R-:W-:Y:S01]  /*0f90*/  @!PT LDS RZ, [RZ] ;  /* 0x00000000fffff984 */ /* 0x000fe20000000800 */
[----:B------:R-:W-:Y:S01]  /*0fa0*/  @!PT LDS RZ, [RZ] ;  /* 0x00000000fffff984 */ /* 0x000fe20000000800 */
[----:B------:R-:W-:Y:S01]  /*0fb0*/  @!PT LDS RZ, [RZ] ;  /* 0x00000000fffff984 */ /* 0x000fe20000000800 */
[----:B------:R2:W-:Y:S01]  /*0fc0*/  @P1 LDGSTS.E.BYPASS.LTC128B.128 [R94+0x3900], [R4.64], !P6 ;  /* 0x03900000045e1fae */ /* 0x0005e2000f101d48 */
[----:B------:R-:W-:Y:S01]  /*0fd0*/  ISETP.GE.AND P1, PT, R13, 0x31, PT ;  /* 0x000000310d00780c */ /* 0x000fe20003f26270 */
[----:B------:R-:W-:-:S04]  /*0fe0*/  IMAD.WIDE.U32 R188, R101, c[0x0][0x1e0], RZ ;  /* 0x0000780065bc7a25 */ /* 0x000fc800078e00ff */
[----:B------:R-:W-:Y:S02]  /*0ff0*/  IMAD.SHL.U32 R215, R180, 0x40, RZ ;  /* 0x00000040b4d77824 */ /* 0x000fe400078e00ff */
[C---:B------:R-:W-:Y:S02]  /*1000*/  IMAD R201, R172.reuse, c[0x0][0x294], RZ ;  /* 0x0000a500acc97a24 */ /* 0x040fe400078e02ff */
[C---:B------:R-:W-:Y:S02]  /*1010*/  IMAD R202, R172.reuse, c[0x0][0x284], RZ ;  /* 0x0000a100acca7a24 */ /* 0x040fe400078e02ff */
[C---:B------:R-:W-:Y:S02]  /*1020*/  IMAD R203, R172.reuse, c[0x0][0x1e4], RZ ;  /* 0x00007900accb7a24 */ /* 0x040fe400078e02ff */
[----:B------:R-:W-:Y:S02]  /*1030*/  @P1 IMAD R12, R37, 0x30, RZ ;  /* 0x00000030250c1824 */ /* 0x000fe400078e02ff */
[----:B------:R-:W-:-:S04]  /*1040*/  IMAD.WIDE.U32 R176, R172, c[0x0][0x290], RZ ;  /* 0x0000a400acb07a25 */ /* 0x000fc800078e00ff */
[----:B------:R-:W-:-:S04]  /*1050*/  IMAD.WIDE.U32 R174, R172, c[0x0][0x280], RZ ;  /* 0x0000a000acae7a25 */ /* 0x000fc800078e00ff */
[----:B------:R-:W-:Y:S01]  /*1060*/  IMAD.WIDE.U32 R180, R180, 0x60, RZ ;  /* 0x00000060b4b47825 */ /* 0x000fe200078e00ff */
[----:B--2---:R-:W-:-:S03]  /*1070*/  @P0 LEA.HI.X R5, R166, R3, R37, 0x4, P2 ;  /* 0x00000003a6050211 */ /* 0x004fc600010f2425 */
[----:B------:R-:W-:Y:S01]  /*1080*/  IMAD.WIDE.U32 R194, R169, c[0x0][0x1e0], RZ ;  /* 0x00007800a9c27a25 */ /* 0x000fe200078e00ff */
[----:B------:R-:W-:Y:S02]  /*1090*/  @P0 LEA R4, P2, R2, c[0x0][0x220], 0x1 ;  /* 0x0000880002040a11 */ /* 0x000fe400078408ff */
[----:B------:R-:W-:Y:S01]  /*10a0*/  IADD3 R200, R181, UR10, RZ ;  /* 0x0000000ab5c87c10 */ /* 0x000fe2000fffe0ff */
[----:B------:R-:W-:Y:S01]  /*10b0*/  IMAD.WIDE.U32 R172, R172, c[0x0][0x1e0], RZ ;  /* 0x00007800acac7a25 */ /* 0x000fe200078e00ff */
[----:B------:R-:W-:Y:S02]  /*10c0*/  @P0 LEA.HI.X R5, R2, c[0x0][0x224], R5, 0x1, P2 ;  /* 0x0000890002050a11 */ /* 0x000fe400010f0c05 */
[----:B------:R-:W-:Y:S01]  /*10d0*/  @P3 IADD3 R6, P2, R22, R6, RZ ;  /* 0x0000000616063210 */ /* 0x000fe20007f5e0ff */
[----:B------:R-:W-:Y:S02]  /*10e0*/  IMAD.SHL.U32 R2, R37, 0x20, RZ ;  /* 0x0000002025027824 */ /* 0x000fe400078e00ff */
[----:B------:R2:W-:Y:S01]  /*10f0*/  @P0 LDGSTS.E.BYPASS.LTC128B.128 [R94+0x4100], [R4.64], !P6 ;  /* 0x04100000045e0fae */ /* 0x0005e2000f101d48 */
[----:B------:R-:W-:Y:S01]  /*1100*/  @P3 LEA R8, P0, R6, c[0x0][0x220], 0x1 ;  /* 0x0000880006083a11 */ /* 0x000fe200078008ff */
[----:B------:R-:W-:Y:S01]  /*1110*/  IMAD.WIDE.U32 R196, R170, c[0x0][0x1e0], RZ ;  /* 0x00007800aac47a25 */ /* 0x000fe200078e00ff */
[----:B------:R-:W-:-:S02]  /*1120*/  @P3 IADD3.X R7, R3, R7, R2, P2, !PT ;  /* 0x0000000703073210 */ /* 0x000fc400017fe402 */
[----:B------:R-:W-:Y:S01]  /*1130*/  @P1 MOV R2, R22 ;  /* 0x0000001600021202 */ /* 0x000fe20000000f00 */
[----:B------:R-:W-:Y:S01]  /*1140*/  IMAD.WIDE.U32 R192, R168, c[0x0][0x1e0], RZ ;  /* 0x00007800a8c07a25 */ /* 0x000fe200078e00ff */
[----:B------:R-:W-:Y:S02]  /*1150*/  ISETP.GE.AND P2, PT, R13, 0x41, PT ;  /* 0x000000410d00780c */ /* 0x000fe40003f46270 */
[----:B-1----:R-:W-:Y:S01]  /*1160*/  @P3 LEA.HI.X R9, R6, c[0x0][0x224], R7, 0x1, P0 ;  /* 0x0000890006093a11 */ /* 0x002fe200000f0c07 */
[----:B-----5:R-:W-:-:S04]  /*1170*/  IMAD.WIDE.U32 R114, R167, c[0x0][0x280], R114 ;  /* 0x0000a000a7727a25 */ /* 0x020fc800078e0072 */
[----:B------:R1:W-:Y:S01]  /*1180*/  @P3 LDGSTS.E.BYPASS.LTC128B.128 [R94+0x4900], [R8.64], !P6 ;  /* 0x04900000085e3fae */ /* 0x0003e2000f101d48 */
[----:B------:R-:W-:Y:S02]  /*1190*/  IMAD.IADD R201, R177, 0x1, R201 ;  /* 0x00000001b1c97824 */ /* 0x000fe400078e02c9 */
[----:B------:R-:W-:Y:S02]  /*11a0*/  IMAD.IADD R202, R175, 0x1, R202 ;  /* 0x00000001afca7824 */ /* 0x000fe400078e02ca */
[----:B------:R-:W-:Y:S02]  /*11b0*/  IMAD.IADD R203, R173, 0x1, R203 ;  /* 0x00000001adcb7824 */ /* 0x000fe400078e02cb */
[----:B--2---:R-:W-:-:S04]  /*11c0*/  @P1 IMAD.WIDE.U32 R4, R166, 0x30, R2 ;  /* 0x00000030a6041825 */ /* 0x004fc800078e0002 */
        /* <DEDUP_REMOVED lines=8> */
[----:B-1----:R-:W-:Y:S01]  /*1250*/  IMAD R9, R217, c[0x0][0x260], RZ ;  /* 0x00009800d9097a24 */ /* 0x002fe200078e02ff */
        /* <DEDUP_REMOVED lines=15> */
[----:B--2---:R-:W-:-:S03]  /*1350*/  IMAD R6, R31, c[0x0][0x1e0], RZ ;  /* 0x000078001f067a24 */ /* 0x004fc600078e02ff */
[----:B------:R-:W-:Y:S02]  /*1360*/  SEL R23, RZ, 0xffffffff, P0 ;  /* 0xffffffffff177807 */ /* 0x000fe40000000000 */
[----:B------:R-:W-:Y:S01]  /*1370*/  ISETP.GT.AND P0, PT, R13, 0x60, PT ;  /* 0x000000600d00780c */ /* 0x000fe20003f04270 */
[----:B------:R-:W-:-:S04]  /*1380*/  IMAD R6, R28, c[0x0][0x1e4], R6 ;  /* 0x000079001c067a24 */ /* 0x000fc800078e0206 */
[----:B------:R-:W-:-:S04]  /*1390*/  IMAD.IADD R5, R5, 0x1, R6 ;  /* 0x0000000105057824 */ /* 0x000fc800078e0206 */
        /* <DEDUP_REMOVED lines=32> */
[----:B------:R-:W-:Y:S01]  /*15a0*/  @P1 IMAD R6, R37, 0x50, RZ ;  /* 0x0000005025061824 */ /* 0x000fe200078e02ff */
[----:B------:R-:W-:Y:S01]  /*15b0*/  LEA.HI R7, R36, R250, RZ, 0x5 ;  /* 0x000000fa24077211 */ /* 0x000fe200078f28ff */
[----:B------:R-:W-:Y:S01]  /*15c0*/  @P1 IMAD.WIDE.U32 R4, R166, 0x50, R4 ;  /* 0x00000050a6041825 */ /* 0x000fe200078e0004 */
[C---:B------:R-:W-:Y:S02]  /*15d0*/  LOP3.LUT R98, R24.reuse, 0x1, RZ, 0xc0, !PT ;  /* 0x0000000118627812 */ /* 0x040fe400078ec0ff */
[----:B------:R-:W-:Y:S01]  /*15e0*/  LOP3.LUT R99, R24, 0x2, RZ, 0xc0, !PT ;  /* 0x0000000218637812 */ /* 0x000fe200078ec0ff */
[----:B------:R-:W-:Y:S01]  /*15f0*/  @P1 IMAD.IADD R5, R5, 0x1, R6 ;  /* 0x0000000105051824 */ /* 0x000fe200078e0206 */
[----:B------:R-:W-:Y:S01]  /*1600*/  @P1 LEA R8, P2, R4, c[0x0][0x220], 0x1 ;  /* 0x0000880004081a11 */ /* 0x000fe200078408ff */
[----:B------:R-:W-:-:S02]  /*1610*/  IMAD.IADD R2, R101, 0x1, -R2 ;  /* 0x0000000165027824 */ /* 0x000fc400078e0a02 */
        /* <DEDUP_REMOVED lines=11> */
[----:B------:R-:W-:Y:S01]  /*16d0*/  IMAD.WIDE.U32 R112, R167, c[0x0][0x290], R112 ;  /* 0x0000a400a7707a25 */ /* 0x000fe200078e0070 */
        /* <DEDUP_REMOVED lines=14> */
[----:B------:R-:W-:Y:S01]  /*17c0*/  IMAD.IADD R104, R103, 0x1, R104 ;  /* 0x0000000167687824 */ /* 0x000fe200078e0268 */
[----:B------:R-:W-:Y:S02]  /*17d0*/  SHF.R.U32.HI R7, RZ, 0x3, R4 ;  /* 0x00000003ff077819 */ /* 0x000fe40000011604 */
[----:B------:R-:W-:Y:S02]  /*17e0*/  LOP3.LUT R11, R4, 0x38, R20, 0xf8, !PT ;  /* 0x00000038040b7812 */ /* 0x000fe400078ef814 */
[----:B------:R-:W-:Y:S02]  /*17f0*/  LOP3.LUT R97, R6, R12, R5, 0xf6, !PT ;  /* 0x0000000c06617212 */ /* 0x000fe400078ef605 */
[----:B------:R-:W-:Y:S02]  /*1800*/  LOP3.LUT R4, R4, 0x38, R100, 0xf8, !PT ;  /* 0x0000003804047812 */ /* 0x000fe400078ef864 */
[----:B------:R-:W-:-:S02]  /*1810*/  LOP3.LUT R12, R2, 0x38, R20, 0xf8, !PT ;  /* 0x00000038020c7812 */ /* 0x000fc400078ef814 */
[----:B--2---:R-:W-:Y:S02]  /*1820*/  SHF.R.S32.HI R8, RZ, 0x1f, R169 ;  /* 0x0000001fff087819 */ /* 0x004fe400000114a9 */
[----:B------:R-:W-:Y:S02]  /*1830*/  LOP3.LUT R2, R2, 0x38, R100, 0xf8, !PT ;  /* 0x0000003802027812 */ /* 0x000fe400078ef864 */
[C-C-:B-1----:R-:W-:Y:S02]  /*1840*/  LOP3.LUT R19, R10.reuse, R11, R7.reuse, 0xf6, !PT ;  /* 0x0000000b0a137212 */ /* 0x142fe400078ef607 */
        /* <DEDUP_REMOVED lines=31> */
[----:B---3--:R-:W-:-:S02]  /*1a40*/  @P4 SHF.R.S32.HI R3, RZ, 0x1f, R34 ;  /* 0x0000001fff034819 */ /* 0x008fc40000011422 */
        /* <DEDUP_REMOVED lines=19> */
[----:B------:R-:W-:Y:S01]  /*1b80*/  SHF.L.U64.HI R184, R5, R185, c[0x0][0x284] ;  /* 0x0000a10005b87619 */ /* 0x000fe200000102b9 */
        /* <DEDUP_REMOVED lines=28> */
[----:B------:R-:W-:Y:S01]  /*1d50*/  IMAD.WIDE.U32 R136, R2, c[0x0][0x1e0], RZ ;  /* 0x0000780002887a25 */ /* 0x000fe200078e00ff */
        /* <DEDUP_REMOVED lines=12> */
[C---:B------:R-:W-:Y:S01]  /*1e20*/  IMAD.X R142, R191.reuse, 0x1, R143, P1 ;  /* 0x00000001bf8e7824 */ /* 0x040fe200008e068f */
        /* <DEDUP_REMOVED lines=27> */
.L_x_670:
        /* <DEDUP_REMOVED lines=48> */
.L_x_628:
[----:B------:R-:W-:Y:S05]  /*22e0*/  BSYNC B0 ;  /* 0x0000000000007941 */ /* 0x000fea0003800000 */
.L_x_627:
        /* <DEDUP_REMOVED lines=37> */
.L_x_630:
[----:B------:R-:W-:Y:S05]  /*2540*/  BSYNC B0 ;  /* 0x0000000000007941 */ /* 0x000fea0003800000 */
.L_x_629:
        /* <DEDUP_REMOVED lines=40> */
.L_x_632:
[----:B------:R-:W-:Y:S05]  /*27d0*/  BSYNC B0 ;  /* 0x0000000000007941 */ /* 0x000fea0003800000 */
.L_x_631:
        /* <DEDUP_REMOVED lines=38> */
.L_x_634:
[----:B------:R-:W-:Y:S05]  /*2a40*/  BSYNC B0 ;  /* 0x0000000000007941 */ /* 0x000fea0003800000 */
.L_x_633:
        /* <DEDUP_REMOVED lines=76> */
.L_x_638:
[----:B------:R-:W-:Y:S05]  /*2f10*/  BSYNC B0 ;  /* 0x0000000000007941 */ /* 0x000fea0003800000 */
.L_x_637:
        /* <DEDUP_REMOVED lines=59> */
.L_x_636:
[----:B------:R-:W-:Y:S05]  /*32d0*/  BSYNC B1 ;  /* 0x0000000000017941 */ /* 0x000fea0003800000 */
.L_x_635:
        /* <DEDUP_REMOVED lines=64> */
.L_x_642:
[----:B------:R-:W-:Y:S05]  /*36e0*/  BSYNC B0 ;  /* 0x0000000000007941 */ /* 0x000fea0003800000 */
.L_x_641:
        /* <DEDUP_REMOVED lines=59> */
.L_x_640:
[----:B------:R-:W-:Y:S05]  /*3aa0*/  BSYNC B1 ;  /* 0x0000000000017941 */ /* 0x000fea0003800000 */
.L_x_639:
        /* <DEDUP_REMOVED lines=63> */
.L_x_646:
[----:B------:R-:W-:Y:S05]  /*3ea0*/  BSYNC B0 ;  /* 0x0000000000007941 */ /* 0x000fea0003800000 */
.L_x_645:
        /* <DEDUP_REMOVED lines=59> */
.L_x_644:
[----:B------:R-:W-:Y:S05]  /*4260*/  BSYNC B1 ;  /* 0x0000000000017941 */ /* 0x000fea0003800000 */
.L_x_643:
        /* <DEDUP_REMOVED lines=62> */
.L_x_649:
[----:B------:R-:W-:Y:S05]  /*4650*/  BSYNC B0 ;  /* 0x0000000000007941 */ /* 0x000fea0003800000 */
.L_x_648:
        /* <DEDUP_REMOVED lines=60> */
.L_x_626:
        /* <DEDUP_REMOVED lines=223> */
.L_x_651:
[----:B------:R-:W-:Y:S05]  /*5810*/  BSYNC B0 ;  /* 0x0000000000007941 */ /* 0x000fea0003800000 */
.L_x_650:
        /* <DEDUP_REMOVED lines=115> */
.L_x_653:
[----:B------:R-:W-:Y:S05]  /*5f50*/  BSYNC B0 ;  /* 0x0000000000007941 */ /* 0x000fea0003800000 */
.L_x_652:
        /* <DEDUP_REMOVED lines=115> */
.L_x_655:
[----:B------:R-:W-:Y:S05]  /*6690*/  BSYNC B0 ;  /* 0x0000000000007941 */ /* 0x000fea0003800000 */
.L_x_654:
        /* <DEDUP_REMOVED lines=115> */
.L_x_625:
        /* <DEDUP_REMOVED lines=20> */
.L_x_657:
[----:B------:R-:W-:Y:S05]  /*6f10*/  BSYNC B0 ;  /* 0x0000000000007941 */ /* 0x000fea0003800000 */
.L_x_656:
        /* <DEDUP_REMOVED lines=20> */
.L_x_659:
[----:B------:R-:W-:Y:S05]  /*7060*/  BSYNC B0 ;  /* 0x0000000000007941 */ /* 0x000fea0003800000 */
.L_x_658:
        /* <DEDUP_REMOVED lines=20> */
.L_x_661:
[----:B------:R-:W-:Y:S05]  /*71b0*/  BSYNC B0 ;  /* 0x0000000000007941 */ /* 0x000fea0003800000 */
.L_x_660:
        /* <DEDUP_REMOVED lines=19> */
.L_x_647:
[----:B------:R-:W-:Y:S05]  /*72f0*/  BSYNC B2 ;  /* 0x0000000000027941 */ /* 0x000fea0003800000 */
.L_x_624:
        /* <DEDUP_REMOVED lines=125> */
.L_x_663:
[----:B-1----:R-:W-:Y:S05]  /*7ad0*/  BSYNC B0 ;  /* 0x0000000000007941 */ /* 0x002fea0003800000 */
.L_x_662:
        /* <DEDUP_REMOVED lines=20> */
.L_x_665:
[----:B------:R-:W-:Y:S05]  /*7c20*/  BSYNC B0 ;  /* 0x0000000000007941 */ /* 0x000fea0003800000 */
.L_x_664:
        /* <DEDUP_REMOVED lines=20> */
.L_x_667:
[----:B------:R-:W-:Y:S05]  /*7d70*/  BSYNC B0 ;  /* 0x0000000000007941 */ /* 0x000fea0003800000 */
.L_x_666:
        /* <DEDUP_REMOVED lines=20> */
.L_x_669:
[----:B------:R-:W-:Y:S05]  /*7ec0*/  BSYNC B0 ;  /* 0x0000000000007941 */ /* 0x000fea0003800000 */
.L_x_668:
        /* <DEDUP_REMOVED lines=36> */
.L_x_623:
[----:B------:R-:W3:Y:S01]  /*8110*/  LDL.LU R27, [R1+0x60] ;  /* 0x00006000011b7983 */ /* 0x000ee20000300800 */
[----:B------:R-:W-:-:S03]  /*8120*/  IMAD.MOV.U32 R0, RZ, RZ, c[0x0][0x2c4] ;  /* 0x0000b100ff007624 */ /* 0x000fc600078e00ff */
[----:B------:R-:W4:Y:S02]  /*8130*/  LDL R86, [R1+0x18] ;  /* 0x0000180001567983 */ /* 0x000f240000100800 */
[----:B------:R-:W-:Y:S01]  /*8140*/  ISETP.NE.AND P6, PT, R0, 0x1, PT ;  /* 0x000000010000780c */ /* 0x000fe20003fc5270 */
[----:B--2---:R-:W-:Y:S01]  /*8150*/  IMAD.IADD R6, R190, 0x1, R187 ;  /* 0x00000001be067824 */ /* 0x004fe200078e02bb */
[----:B------:R-:W-:Y:S01]  /*8160*/  PLOP3.LUT P4, PT, PT, PT, PT, 0x80, 0x0 ;  /* 0x000000000000781c */ /* 0x000fe20003f8f070 */
[----:B------:R-:W-:Y:S01]  /*8170*/  CS2R R178, SRZ ;  /* 0x0000000000b27805 */ /* 0x000fe2000001ff00 */
[----:B------:R-:W-:Y:S01]  /*8180*/  CS2R R176, SRZ ;  /* 0x0000000000b07805 */ /* 0x000fe2000001ff00 */
[----:B------:R-:W-:Y:S01]  /*8190*/  IMAD.MOV.U32 R11, RZ, RZ, RZ ;  /* 0x000000ffff0b7224 */ /* 0x000fe200078e00ff */
[----:B------:R-:W-:Y:S01]  /*81a0*/  MOV R182, RZ ;  /* 0x000000ff00b67202 */ /* 0x000fe20000000f00 */
[----:B------:R-:W-:Y:S01]  /*81b0*/  CS2R R12, SRZ ;  /* 0x00000000000c7805 */ /* 0x000fe2000001ff00 */
[----:B------:R-:W-:Y:S01]  /*81c0*/  IMAD.MOV.U32 R180, RZ, RZ, RZ ;  /* 0x000000ffffb47224 */ /* 0x000fe200078e00ff */
[----:B------:R-:W-:Y:S01]  /*81d0*/  CS2R R16, SRZ ;  /* 0x0000000000107805 */ /* 0x000fe2000001ff00 */
[----:B------:R-:W-:Y:S01]  /*81e0*/  IMAD.MOV.U32 R174, RZ, RZ, RZ ;  /* 0x000000ffffae7224 */ /* 0x000fe200078e00ff */
[----:B------:R-:W-:Y:S01]  /*81f0*/  CS2R R14, SRZ ;  /* 0x00000000000e7805 */ /* 0x000fe2000001ff00 */
[----:B------:R-:W-:Y:S01]  /*8200*/  MOV R172, RZ ;  /* 0x000000ff00ac7202 */ /* 0x000fe20000000f00 */
[----:B------:R-:W-:Y:S01]  /*8210*/  IMAD.MOV.U32 R170, RZ, RZ, RZ ;  /* 0x000000ffffaa7224 */ /* 0x000fe200078e00ff */
[----:B------:R-:W-:Y:S01]  /*8220*/  CS2R R18, SRZ ;  /* 0x0000000000127805 */ /* 0x000fe2000001ff00 */
[----:B------:R-:W-:Y:S01]  /*8230*/  IMAD.MOV.U32 R168, RZ, RZ, RZ ;  /* 0x000000ffffa87224 */ /* 0x000fe200078e00ff */
[----:B------:R-:W-:Y:S01]  /*8240*/  MOV R26, RZ ;  /* 0x000000ff001a7202 */ /* 0x000fe20000000f00 */
[----:B------:R-:W-:Y:S01]  /*8250*/  IMAD.MOV.U32 R162, RZ, RZ, RZ ;  /* 0x000000ffffa27224 */ /* 0x000fe200078e00ff */
[----:B------:R-:W-:Y:S01]  /*8260*/  MOV R166, RZ ;  /* 0x000000ff00a67202 */ /* 0x000fe20000000f00 */
[----:B------:R-:W-:Y:S01]  /*8270*/  IMAD.MOV.U32 R160, RZ, RZ, RZ ;  /* 0x000000ffffa07224 */ /* 0x000fe200078e00ff */
[----:B------:R-:W-:Y:S01]  /*8280*/  CS2R R20, SRZ ;  /* 0x0000000000147805 */ /* 0x000fe2000001ff00 */
[----:B------:R-:W-:Y:S01]  /*8290*/  IMAD.MOV.U32 R164, RZ, RZ, RZ ;  /* 0x000000ffffa47224 */ /* 0x000fe200078e00ff */
[----:B------:R-:W-:Y:S01]  /*82a0*/  CS2R R22, SRZ ;  /* 0x0000000000167805 */ /* 0x000fe2000001ff00 */
[----:B------:R-:W-:Y:S01]  /*82b0*/  IMAD.MOV.U32 R158, RZ, RZ, RZ ;  /* 0x000000ffff9e7224 */ /* 0x000fe200078e00ff */
        /* <DEDUP_REMOVED lines=26> */
[----:B------:R-:W-:-:S02]  /*8460*/  MOV R37, RZ ;  /* 0x000000ff00257202 */ /* 0x000fc40000000f00 */
[----:B----4-:R-:W-:-:S05]  /*8470*/  IADD3 R0, R86, 0x7f, RZ ;  /* 0x0000007f56007810 */ /* 0x010fca0007ffe0ff */
[----:B------:R-:W-:-:S05]  /*8480*/  @P6 IMAD.HI.U32 R2, R0, c[0x0][0x2c8], RZ ;  /* 0x0000b20000026a27 */ /* 0x000fca00078e00ff */
[----:B------:R-:W-:Y:S02]  /*8490*/  @P6 SHF.R.U32.HI R0, RZ, c[0x0][0x2cc], R2 ;  /* 0x0000b300ff006a19 */ /* 0x000fe40000011602 */
[----:B------:R-:W-:-:S03]  /*84a0*/  MOV R2, RZ ;  /* 0x000000ff00027202 */ /* 0x000fc60000000f00 */
[----:B------:R-:W-:Y:S01]  /*84b0*/  IMAD.IADD R3, R199, 0x1, R0 ;  /* 0x00000001c7037824 */ /* 0x000fe200078e0200 */
[----:B---3--:R-:W-:-:S03]  /*84c0*/  LOP3.LUT R27, R27, 0xfffffffd, RZ, 0xc0, !PT ;  /* 0xfffffffd1b1b7812 */ /* 0x008fc600078ec0ff */
[----:B------:R-:W-:Y:S01]  /*84d0*/  IMAD.HI R2, R3, -0x6db6db6d, R2 ;  /* 0x9249249303027827 */ /* 0x000fe200078e0202 */
[----:B------:R-:W-:-:S04]  /*84e0*/  @P6 LOP3.LUT R27, R27, 0x2, RZ, 0xfc, !PT ;  /* 0x000000021b1b6812 */ /* 0x000fc800078efcff */
[----:B------:R-:W-:Y:S01]  /*84f0*/  SHF.R.U32.HI R0, RZ, 0x1f, R2 ;  /* 0x0000001fff007819 */ /* 0x000fe20000011602 */
[----:B------:R2:W-:Y:S03]  /*8500*/  STL [R1+0x60], R27 ;  /* 0x0000601b01007387 */ /* 0x0005e60000100800 */
[----:B------:R-:W-:-:S04]  /*8510*/  LEA.HI.SX32 R2, R2, R0, 0x1a ;  /* 0x0000000002027211 */ /* 0x000fc800078fd2ff */
[----:B------:R-:W-:-:S04]  /*8520*/  IMNMX R235, R198, R2, PT ;  /* 0x00000002c6eb7217 */ /* 0x000fc80003800200 */
[----:B------:R-:W-:-:S13]  /*8530*/  ISETP.GE.AND P0, PT, R235, 0x1, PT ;  /* 0x00000001eb00780c */ /* 0x000fda0003f06270 */
[----:B------:R-:W-:Y:S05]  /*8540*/  @!P0 BRA `(.L_x_671) ;  /* 0x00018df000008947 */ /* 0x000fea0003800000 */
[----:B------:R-:W3:Y:S01]  /*8550*/  LDL R36, [R1+0x78] ;  /* 0x0000780001247983 */ /* 0x000ee20000100800 */
[----:B------:R-:W-:-:S03]  /*8560*/  ISETP.NE.U32.AND P0, PT, RZ, c[0x0][0x340], PT ;  /* 0x0000d000ff007a0c */ /* 0x000fc60003f05070 */
[----:B------:R-:W4:Y:S01]  /*8570*/  LDL R35, [R1+0x40] ;  /* 0x0000400001237983 */ /* 0x000f220000100800 */
[----:B------:R-:W-:-:S13]  /*8580*/  ISETP.NE.AND.EX P2, PT, RZ, c[0x0][0x344], PT, P0 ;  /* 0x0000d100ff007a0c */ /* 0x000fda0003f45300 */
[----:B------:R-:W-:Y:S01]  /*8590*/  @P2 IMAD.MOV.U32 R2, RZ, RZ, 0x4 ;  /* 0x00000004ff022424 */ /* 0x000fe200078e00ff */
[----:B------:R-:W1:Y:S01]  /*85a0*/  S2R R41, SR_CTAID.Y ;  /* 0x0000000000297919 */ /* 0x000e620000002600 */
        /* <DEDUP_REMOVED lines=10> */
[----:B-1----:R-:W-:Y:S02]  /*8650*/  IMAD R4, R41, c[0x0][0x1bc], R5 ;  /* 0x00006f0029047a24 */ /* 0x002fe400078e0205 */
[----:B---3--:R-:W-:-:S05]  /*8660*/  @P2 IMAD.WIDE R2, R36, R2, c[0x0][0x340] ;  /* 0x0000d00024022625 */ /* 0x008fca00078e0202 */
[----:B------:R1:W3:Y:S01]  /*8670*/  @P2 LDG.E R16, [R2.64] ;  /* 0x0000000802102981 */ /* 0x0002e2000c1e1900 */
[----:B------:R-:W-:Y:S01]  /*8680*/  ISETP.NE.U32.AND P0, PT, RZ, c[0x0][0x348], PT ;  /* 0x0000d200ff007a0c */ /* 0x000fe20003f05070 */
[----:B----4-:R-:W-:Y:S01]  /*8690*/  IMAD R25, R35, c[0x0][0x2c4], RZ ;  /* 0x0000b10023197a24 */ /* 0x010fe200078e02ff */
[----:B------:R-:W-:Y:S01]  /*86a0*/  SHF.R.S32.HI R15, RZ, 0x1f, R36 ;  /* 0x0000001fff0f7819 */ /* 0x000fe20000011424 */
[----:B------:R-:W-:Y:S01]  /*86b0*/  BSSY B0, `(.L_x_672) ;  /* 0x0000066000007945 */ /* 0x000fe20003800000 */
[----:B------:R-:W-:Y:S02]  /*86c0*/  ISETP.NE.AND.EX P0, PT, RZ, c[0x0][0x34c], PT, P0 ;  /* 0x0000d300ff007a0c */ /* 0x000fe40003f05300 */
[----:B------:R-:W-:Y:S02]  /*86d0*/  LEA.HI R83, R249, R250, RZ, 0x4 ;  /* 0x000000faf9537211 */ /* 0x000fe400078f20ff */
[----:B------:R-:W-:Y:S02]  /*86e0*/  SHF.R.S32.HI R9, RZ, 0x1f, R6 ;  /* 0x0000001fff097819 */ /* 0x000fe40000011406 */
[----:B------:R-:W-:-:S02]  /*86f0*/  LOP3.LUT R7, R83, 0xfffffff0, RZ, 0xc0, !PT ;  /* 0xfffffff053077812 */ /* 0x000fc400078ec0ff */
[----:B------:R-:W-:Y:S02]  /*8700*/  SHF.R.S32.HI R73, RZ, 0x1f, R72 ;  /* 0x0000001fff497819 */ /* 0x000fe40000011448 */
[----:B------:R-:W-:Y:S02]  /*8710*/  IADD3 R11, -R7, R250, RZ ;  /* 0x000000fa070b7210 */ /* 0x000fe40007ffe1ff */
[----:B------:R-:W-:Y:S02]  /*8720*/  ISETP.NE.U32.AND P1, PT, RZ, c[0x0][0x350], PT ;  /* 0x0000d400ff007a0c */ /* 0x000fe40003f25070 */
[----:B------:R-:W-:Y:S02]  /*8730*/  ISETP.GE.AND P3, PT, R72, c[0x0][0x198], PT ;  /* 0x0000660048007a0c */ /* 0x000fe40003f66270 */
[----:B------:R-:W-:Y:S01]  /*8740*/  ISETP.NE.AND.EX P1, PT, RZ, c[0x0][0x354], PT, P1 ;  /* 0x0000d500ff007a0c */ /* 0x000fe20003f25310 */
[----:B-1----:R-:W-:-:S04]  /*8750*/  IMAD.WIDE.U32 R2, R186, c[0x0][0x178], RZ ;  /* 0x00005e00ba027a25 */ /* 0x002fc800078e00ff */
        /* <DEDUP_REMOVED lines=8> */
[----:B------:R-:W-:Y:S01]  /*87e0*/  IMAD R0, R117, 0x10, R68 ;  /* 0x0000001075007824 */ /* 0x000fe200078e0244 */
[----:B------:R-:W-:-:S04]  /*87f0*/  SEL R4, R15, RZ, !P0 ;  /* 0x000000ff0f047207 */ /* 0x000fc80004000000 */
[----:B------:R-:W-:Y:S02]  /*8800*/  IADD3 R12, R86, R0, RZ ;  /* 0x00000000560c7210 */ /* 0x000fe40007ffe0ff */
[----:B------:R-:W-:Y:S02]  /*8810*/  SEL R0, R36, RZ, !P0 ;  /* 0x000000ff24007207 */ /* 0x000fe40004000000 */
[----:B------:R-:W-:Y:S01]  /*8820*/  IADD3 R5, P0, R68, R6, RZ ;  /* 0x0000000644057210 */ /* 0x000fe20007f1e0ff */
[----:B------:R-:W-:Y:S02]  /*8830*/  IMAD R6, R4, c[0x0][0x1c0], RZ ;  /* 0x0000700004067a24 */ /* 0x000fe400078e02ff */
[----:B------:R-:W-:Y:S01]  /*8840*/  @P6 IMAD.HI.U32 R10, R12, c[0x0][0x2c8], RZ ;  /* 0x0000b2000c0a6a27 */ /* 0x000fe200078e00ff */
[----:B------:R-:W-:Y:S02]  /*8850*/  LEA.HI.X.SX32 R4, R68, R9, 0x1, P0 ;  /* 0x0000000944047211 */ /* 0x000fe400000f0eff */
[----:B------:R-:W-:Y:S01]  /*8860*/  SHF.R.S32.HI R9, RZ, 0x1f, R11 ;  /* 0x0000001fff097819 */ /* 0x000fe2000001140b */
[----:B------:R-:W-:-:S02]  /*8870*/  IMAD R7, R0, c[0x0][0x1c4], R6 ;  /* 0x0000710000077a24 */ /* 0x000fc400078e0206 */
[----:B------:R-:W-:Y:S01]  /*8880*/  IMAD.WIDE.U32 R2, R0, c[0x0][0x1c0], R2 ;  /* 0x0000700000027a25 */ /* 0x000fe200078e0002 */
[----:B------:R-:W-:-:S03]  /*8890*/  LEA.HI R82, R9, R11, RZ, 0x3 ;  /* 0x0000000b09527211 */ /* 0x000fc600078f18ff */
[----:B------:R-:W-:Y:S01]  /*88a0*/  IMAD.MOV.U32 R8, RZ, RZ, R12 ;  /* 0x000000ffff087224 */ /* 0x000fe200078e000c */
[----:B------:R-:W-:Y:S01]  /*88b0*/  @P6 SHF.R.U32.HI R8, RZ, c[0x0][0x2cc], R10 ;  /* 0x0000b300ff086a19 */ /* 0x000fe2000001160a */
[----:B------:R-:W-:Y:S01]  /*88c0*/  IMAD R0, R4, c[0x0][0x208], RZ ;  /* 0x0000820004007a24 */ /* 0x000fe200078e02ff */
[----:B------:R-:W-:Y:S01]  /*88d0*/  LOP3.LUT R10, R82, 0xfffffff8, RZ, 0xc0, !PT ;  /* 0xfffffff8520a7812 */ /* 0x000fe200078ec0ff */
[----:B------:R-:W-:Y:S01]  /*88e0*/  IMAD R6, R4, c[0x0][0x1e0], RZ ;  /* 0x0000780004067a24 */ /* 0x000fe200078e02ff */
[----:B------:R-:W-:Y:S01]  /*88f0*/  IADD3 R9, -R8, RZ, RZ ;  /* 0x000000ff08097210 */ /* 0x000fe20007ffe1ff */
[C---:B------:R-:W-:Y:S01]  /*8900*/  IMAD R14, R5.reuse, c[0x0][0x20c], R0 ;  /* 0x00008300050e7a24 */ /* 0x040fe200078e0200 */
[----:B------:R-:W-:Y:S01]  /*8910*/  SHF.R.S32.HI R0, RZ, 0x1f, R8 ;  /* 0x0000001fff007819 */ /* 0x000fe20000011408 */
[----:B------:R-:W-:Y:S01]  /*8920*/  IMAD R13, R5, c[0x0][0x1e4], R6 ;  /* 0x00007900050d7a24 */ /* 0x000fe200078e0206 */
[----:B------:R-:W-:Y:S01]  /*8930*/  IADD3 R81, R11, -R10, RZ ;  /* 0x8000000a0b517210 */ /* 0x000fe20007ffe0ff */
[----:B------:R-:W-:-:S02]  /*8940*/  IMAD.IADD R3, R3, 0x1, R7 ;  /* 0x0000000103037824 */ /* 0x000fc400078e0207 */
[----:B------:R-:W-:-:S04]  /*8950*/  IMAD.WIDE.U32 R6, R5, c[0x0][0x1e0], R72 ;  /* 0x0000780005067a25 */ /* 0x000fc800078e0048 */
[----:B------:R-:W-:Y:S02]  /*8960*/  IMAD R0, R0, c[0x0][0x1b0], RZ ;  /* 0x00006c0000007a24 */ /* 0x000fe400078e02ff */
[----:B------:R-:W-:Y:S02]  /*8970*/  IMAD.IADD R7, R7, 0x1, R13 ;  /* 0x0000000107077824 */ /* 0x000fe400078e020d */
[C---:B------:R-:W-:Y:S02]  /*8980*/  IMAD R13, R8.reuse, c[0x0][0x1b4], R0 ;  /* 0x00006d00080d7a24 */ /* 0x040fe400078e0200 */
[----:B------:R-:W-:-:S04]  /*8990*/  IMAD.WIDE.U32 R2, R8, c[0x0][0x1b0], R2 ;  /* 0x00006c0008027a25 */ /* 0x000fc800078e0002 */
[----:B------:R-:W-:Y:S01]  /*89a0*/  IMAD.WIDE.U32 R4, R5, c[0x0][0x208], R72 ;  /* 0x0000820005047a25 */ /* 0x000fe200078e0048 */
[----:B------:R-:W-:-:S03]  /*89b0*/  IADD3 R3, R3, R13, RZ ;  /* 0x0000000d03037210 */ /* 0x000fc60007ffe0ff */
[----:B------:R-:W-:Y:S02]  /*89c0*/  IMAD R0, R9, c[0x0][0x2c4], R12 ;  /* 0x0000b10009007a24 */ /* 0x000fe400078e020c */
[----:B------:R-:W-:Y:S02]  /*89d0*/  IMAD.IADD R5, R5, 0x1, R14 ;  /* 0x0000000105057824 */ /* 0x000fe400078e020e */
[----:B------:R-:W-:Y:S01]  /*89e0*/  IMAD.WIDE.U32 R8, R41, c[0x0][0x1e8], R6 ;  /* 0x00007a0029087a25 */ /* 0x000fe200078e0006 */
[----:B------:R-:W-:-:S03]  /*89f0*/  SHF.R.S32.HI R10, RZ, 0x1f, R0 ;  /* 0x0000001fff0a7819 */ /* 0x000fc60000011400 */
[----:B------:R-:W-:-:S04]  /*8a00*/  IMAD.WIDE.U32 R6, R41, c[0x0][0x210], R4 ;  /* 0x0000840029067a25 */ /* 0x000fc800078e0004 */
[----:B------:R-:W-:-:S04]  /*8a10*/  IMAD.WIDE.U32 R4, R0, c[0x0][0x1a8], R2 ;  /* 0x00006a0000047a25 */ /* 0x000fc800078e0002 */
[----:B------:R-:W-:Y:S02]  /*8a20*/  IMAD R10, R10, c[0x0][0x1a8], RZ ;  /* 0x00006a000a0a7a24 */ /* 0x000fe400078e02ff */
[C---:B------:R-:W-:Y:S02]  /*8a30*/  IMAD R12, R217.reuse, c[0x0][0x210], RZ ;  /* 0x00008400d90c7a24 */ /* 0x040fe400078e02ff */
[----:B------:R-:W-:Y:S02]  /*8a40*/  IMAD R10, R0, c[0x0][0x1ac], R10 ;  /* 0x00006b00000a7a24 */ /* 0x000fe400078e020a */
[----:B------:R-:W-:Y:S02]  /*8a50*/  IMAD R11, R217, c[0x0][0x1e8], RZ ;  /* 0x00007a00d90b7a24 */ /* 0x000fe400078e02ff */
[C---:B------:R-:W-:Y:S02]  /*8a60*/  IMAD R12, R41.reuse, c[0x0][0x214], R12 ;  /* 0x00008500290c7a24 */ /* 0x040fe400078e020c */
[----:B------:R-:W-:-:S02]  /*8a70*/  IMAD R11, R41, c[0x0][0x1ec], R11 ;  /* 0x00007b00290b7a24 */ /* 0x000fc400078e020b */
[----:B------:R-:W-:Y:S01]  /*8a80*/  IMAD.IADD R10, R5, 0x1, R10 ;  /* 0x00000001050a7824 */ /* 0x000fe200078e020a */
[----:B------:R-:W-:Y:S01]  /*8a90*/  IADD3 R7, R12, R7, RZ ;  /* 0x000000070c077210 */ /* 0x000fe20007ffe0ff */
[----:B------:R-:W-:Y:S01]  /*8aa0*/  IMAD.IADD R9, R11, 0x1, R9 ;  /* 0x000000010b097824 */ /* 0x000fe200078e0209 */
[----:B------:R-:W-:Y:S01]  /*8ab0*/  LEA R12, P0, R4, c[0x0][0x160], 0x1 ;  /* 0x00005800040c7a11 */ /* 0x000fe200078008ff */
[----:B------:R-:W-:-:S03]  /*8ac0*/  IMAD.IADD R5, R86, 0x1, R68 ;  /* 0x0000000156057824 */ /* 0x000fc600078e0244 */
[----:B------:R-:W-:Y:S01]  /*8ad0*/  LEA.HI.X R10, R4, c[0x0][0x164], R10, 0x1, P0 ;  /* 0x00005900040a7a11 */ /* 0x000fe200000f0c0a */
[----:B------:R1:W4:Y:S01]  /*8ae0*/  SHFL.IDX PT, R13, R12, RZ, 0x181f ;  /* 0x00181fff0c0d7589 */ /* 0x00032200000e0000 */
[----:B------:R-:W-:Y:S02]  /*8af0*/  ISETP.GE.AND P0, PT, R5, R25, PT ;  /* 0x000000190500720c */ /* 0x000fe40003f06270 */
[----:B------:R-:W-:Y:S01]  /*8b00*/  LEA.HI R4, R249, R250, RZ, 0x6 ;  /* 0x000000faf9047211 */ /* 0x000fe200078f30ff */
[----:B------:R1:W2:Y:S03]  /*8b10*/  SHFL.IDX PT, R14, R10, RZ, 0x181f ;  /* 0x00181fff0a0e7589 */ /* 0x0002a600000e0000 */
[----:B------:R-:W-:-:S04]  /*8b20*/  SHF.L.U32 R4, R4, 0x3, RZ ;  /* 0x0000000304047819 */ /* 0x000fc800000006ff */
[----:B------:R-:W-:Y:S02]  /*8b30*/  LOP3.LUT R74, R17, 0xfffffe00, R4, 0xf8, !PT ;  /* 0xfffffe00114a7812 */ /* 0x000fe400078ef804 */
[----:B---3--:R-:W-:Y:S01]  /*8b40*/  @P2 MOV R2, R16 ;  /* 0x0000001000022202 */ /* 0x008fe20000000f00 */
[----:B------:R-:W-:Y:S01]  /*8b50*/  @!P2 IMAD.MOV.U32 R2, RZ, RZ, R36 ;  /* 0x000000ffff02a224 */ /* 0x000fe200078e0024 */
[----:B------:R-:W-:Y:S01]  /*8b60*/  @P2 SHF.R.S32.HI R3, RZ, 0x1f, R16 ;  /* 0x0000001fff032819 */ /* 0x000fe20000011410 */
[----:B------:R-:W-:Y:S01]  /*8b70*/  IMAD.MOV.U32 R16, RZ, RZ, 0x20 ;  /* 0x00000020ff107424 */ /* 0x000fe200078e00ff */
[----:B------:R-:W-:Y:S02]  /*8b80*/  @!P2 MOV R3, R15 ;  /* 0x0000000f0003a202 */ /* 0x000fe40000000f00 */
[----:B------:R-:W-:Y:S02]  /*8b90*/  SEL R0, R2, RZ, !P1 ;  /* 0x000000ff02007207 */ /* 0x000fe40004800000 */
[----:B------:R-:W-:-:S02]  /*8ba0*/  SEL R2, R3, RZ, !P1 ;  /* 0x000000ff03027207 */ /* 0x000fc40004800000 */
[----:B------:R-:W-:Y:S01]  /*8bb0*/  R2P PR, R81, 0x6 ;  /* 0x0000000651007804 */ /* 0x000fe20000000000 */
[----:B------:R-:W-:Y:S01]  /*8bc0*/  IMAD.WIDE.U32 R100, R0, c[0x0][0x218], R6 ;  /* 0x0000860000647a25 */ /* 0x000fe200078e0006 */
[----:B------:R-:W-:-:S03]  /*8bd0*/  MOV R15, 0x10 ;  /* 0x00000010000f7802 */ /* 0x000fc60000000f00 */
[----:B------:R-:W-:Y:S01]  /*8be0*/  IMAD R3, R2, c[0x0][0x1f0], RZ ;  /* 0x00007c0002037a24 */ /* 0x000fe200078e02ff */
[----:B------:R-:W-:Y:S01]  /*8bf0*/  SEL R4, R16, 0xffffffe0, !P2 ;  /* 0xffffffe010047807 */ /* 0x000fe20005000000 */
[----:B------:R-:W-:Y:S02]  /*8c00*/  IMAD R2, R2, c[0x0][0x218], RZ ;  /* 0x0000860002027a24 */ /* 0x000fe400078e02ff */
[C---:B------:R-:W-:Y:S02]  /*8c10*/  IMAD R11, R0.reuse, c[0x0][0x1f4], R3 ;  /* 0x00007d00000b7a24 */ /* 0x040fe400078e0203 */
[C---:B------:R-:W-:Y:S01]  /*8c20*/  IMAD R3, R0.reuse, c[0x0][0x21c], R2 ;  /* 0x0000870000037a24 */ /* 0x040fe200078e0202 */
[----:B------:R-:W-:Y:S01]  /*8c30*/  SEL R2, R15, 0xfffffff0, !P1 ;  /* 0xfffffff00f027807 */ /* 0x000fe20004800000 */
[----:B------:R-:W-:-:S03]  /*8c40*/  IMAD.WIDE.U32 R20, R0, c[0x0][0x1f0], R8 ;  /* 0x00007c0000147a25 */ /* 0x000fc600078e0008 */
[----:B------:R-:W-:Y:S01]  /*8c50*/  IADD3 R85, R101, R3, RZ ;  /* 0x0000000365557210 */ /* 0x000fe20007ffe0ff */
[----:B------:R-:W-:Y:S01]  /*8c60*/  IMAD.IADD R19, R21, 0x1, R11 ;  /* 0x0000000115137824 */ /* 0x000fe200078e020b */
[----:B------:R1:W-:Y:S04]  /*8c70*/  STL.64 [R1+0x70], R20 ;  /* 0x0000701401007387 */ /* 0x0003e80000100a00 */
[----:B------:R1:W-:Y:S04]  /*8c80*/  STL.64 [R1+0x38], R100 ;  /* 0x0000386401007387 */ /* 0x0003e80000100a00 */
[----:B------:R1:W-:Y:S04]  /*8c90*/  STL [R1+0x34], R85 ;  /* 0x0000345501007387 */ /* 0x0003e80000100800 */
[----:B------:R1:W-:Y:S01]  /*8ca0*/  STL [R1+0x6c], R19 ;  /* 0x00006c1301007387 */ /* 0x0003e20000100800 */
[----:B------:R-:W-:Y:S05]  /*8cb0*/  @P0 BRA `(.L_x_673) ;  /* 0x0000005000000947 */ /* 0x000fea0003800000 */
[----:B--2-4-:R-:W-:Y:S01]  /*8cc0*/  LEA R6, P0, R72, R13, 0x1 ;  /* 0x0000000d48067211 */ /* 0x014fe200078008ff */
[----:B------:R-:W-:-:S03]  /*8cd0*/  IMAD.SHL.U32 R0, R74, 0x2, RZ ;  /* 0x000000024a007824 */ /* 0x000fc600078e00ff */
[----:B------:R-:W-:-:S05]  /*8ce0*/  LEA.HI.X R7, R72, R14, R73, 0x1, P0 ;  /* 0x0000000e48077211 */ /* 0x000fca00000f0c49 */
[----:B------:R-:W-:Y:S01]  /*8cf0*/  @!PT LDS RZ, [RZ] ;  /* 0x00000000fffff984 */ /* 0x000fe20000000800 */
[----:B------:R2:W-:Y:S04]  /*8d00*/  LDGSTS.E.BYPASS.LTC128B.128 [R0+0x7100], [R6.64], !P3 ;  /* 0x0710000006007fae */ /* 0x0005e8000d901d48 */
.L_x_673:
[----:B--2-4-:R-:W-:Y:S05]  /*8d10*/  BSYNC B0 ;  /* 0x0000000000007941 */ /* 0x014fea0003800000 */
.L_x_672:
        /* <DEDUP_REMOVED lines=11> */
.L_x_675:
[----:B------:R-:W-:Y:S05]  /*8dd0*/  BSYNC B0 ;  /* 0x0000000000007941 */ /* 0x000fea0003800000 */
.L_x_674:
        /* <DEDUP_REMOVED lines=11> */
.L_x_677:
[----:B------:R-:W-:Y:S05]  /*8e90*/  BSYNC B0 ;  /* 0x0000000000007941 */ /* 0x000fea0003800000 */
.L_x_676:
        /* <DEDUP_REMOVED lines=11> */
.L_x_679:
[----:B------:R-:W-:Y:S05]  /*8f50*/  BSYNC B0 ;  /* 0x0000000000007941 */ /* 0x000fea0003800000 */
.L_x_678:
        /* <DEDUP_REMOVED lines=11> */
.L_x_681:
[----:B------:R-:W-:Y:S05]  /*9010*/  BSYNC B0 ;  /* 0x0000000000007941 */ /* 0x000fea0003800000 */
.L_x_680:
        /* <DEDUP_REMOVED lines=11> */
.L_x_683:
[----:B------:R-:W-:Y:S05]  /*90d0*/  BSYNC B0 ;  /* 0x0000000000007941 */ /* 0x000fea0003800000 */
.L_x_682:
        /* <DEDUP_REMOVED lines=11> */
.L_x_685:
[----:B------:R-:W-:Y:S05]  /*9190*/  BSYNC B0 ;  /* 0x0000000000007941 */ /* 0x000fea0003800000 */
.L_x_684:
[----:B-12---:R-:W2:Y:S01]  /*91a0*/  LDL R7, [R1+0x44] ;  /* 0x0000440001077983 */ /* 0x006ea20000100800 */
[----:B------:R-:W-:Y:S01]  /*91b0*/  IADD3 R0, R5, 0x70, RZ ;  /* 0x0000007005007810 */ /* 0x000fe20007ffe0ff */
[----:B----4-:R-:W-:Y:S01]  /*91c0*/  IMAD.MOV.U32 R6, RZ, RZ, 0x70 ;  /* 0x00000070ff067424 */ /* 0x010fe200078e00ff */
[C---:B------:R-:W-:Y:S01]  /*91d0*/  IADD3 R96, R235.reuse, -0x1, RZ ;  /* 0xffffffffeb607810 */ /* 0x040fe20007ffe0ff */
[----:B------:R-:W1:Y:S01]  /*91e0*/  SHFL.IDX PT, R8, R12, 0x7, 0x181f ;  /* 0x00f81f000c087f89 */ /* 0x000e6200000e0000 */
[----:B------:R-:W-:Y:S01]  /*91f0*/  ISETP.GE.AND P1, PT, R0, R25, PT ;  /* 0x000000190000720c */ /* 0x000fe20003f26270 */
[----:B------:R-:W-:Y:S01]  /*9200*/  IMAD R242, R235, -0x70, R6 ;  /* 0xffffff90ebf27824 */ /* 0x000fe200078e0206 */
[----:B------:R-:W-:Y:S01]  /*9210*/  SHF.R.S32.HI R97, RZ, 0x1f, R96 ;  /* 0x0000001fff617819 */ /* 0x000fe20000011460 */
[----:B------:R-:W4:Y:S01]  /*9220*/  SHFL.IDX PT, R3, R10, 0x7, 0x181f ;  /* 0x00f81f000a037f89 */ /* 0x000f2200000e0000 */
[----:B------:R-:W-:Y:S01]  /*9230*/  IMAD.MOV.U32 R14, RZ, RZ, R18 ;  /* 0x000000ffff0e7224 */ /* 0x000fe200078e0012 */
[----:B------:R-:W-:Y:S01]  /*9240*/  BSSY B0, `(.L_x_686) ;  /* 0x0000057000007945 */ /* 0x000fe20003800000 */
[----:B------:R-:W-:-:S02]  /*9250*/  IMAD.MOV.U32 R15, RZ, RZ, R19 ;  /* 0x000000ffff0f7224 */ /* 0x000fc400078e0013 */
[C---:B------:R-:W-:Y:S02]  /*9260*/  IMAD R0, R6.reuse, c[0x0][0x1e4], RZ ;  /* 0x0000790006007a24 */ /* 0x040fe400078e02ff */
[----:B------:R-:W-:-:S04]  /*9270*/  IMAD.WIDE.U32 R18, R6, c[0x0][0x1e0], RZ ;  /* 0x0000780006127a25 */ /* 0x000fc800078e00ff */
[----:B------:R-:W-:Y:S02]  /*9280*/  IMAD.IADD R251, R19, 0x1, R0 ;  /* 0x0000000113fb7824 */ /* 0x000fe400078e0200 */
[----:B------:R-:W-:Y:S02]  /*9290*/  IMAD.MOV.U32 R14, RZ, RZ, R20 ;  /* 0x000000ffff0e7224 */ /* 0x000fe400078e0014 */
[----:B------:R-:W-:Y:S02]  /*92a0*/  IMAD R6, R251, R96, RZ ;  /* 0x00000060fb067224 */ /* 0x000fe400078e02ff */
[----:B------:R-:W-:Y:S01]  /*92b0*/  IMAD.MOV.U32 R252, RZ, RZ, c[0x0][0x1e0] ;  /* 0x00007800fffc7624 */ /* 0x000fe200078e00ff */
[----:B------:R3:W-:Y:S01]  /*92c0*/  STL.64 [R1+0x68], R14 ;  /* 0x0000680e01007387 */ /* 0x0007e20000100a00 */
[----:B------:R-:W-:Y:S01]  /*92d0*/  IMAD R6, R97, R18, R6 ;  /* 0x0000001261067224 */ /* 0x000fe200078e0206 */
[----:B-1----:R-:W-:Y:S01]  /*92e0*/  @!P1 LEA R8, P0, R72, R8, 0x1 ;  /* 0x0000000848089211 */ /* 0x002fe200078008ff */
[----:B------:R-:W-:-:S02]  /*92f0*/  IMAD.MOV.U32 R20, RZ, RZ, c[0x0][0x1e4] ;  /* 0x00007900ff147624 */ /* 0x000fc400078e00ff */
[----:B------:R-:W-:Y:S01]  /*9300*/  IMAD.MOV.U32 R16, RZ, RZ, R27 ;  /* 0x000000ffff107224 */ /* 0x000fe200078e001b */
[----:B----4-:R-:W-:Y:S01]  /*9310*/  @!P1 LEA.HI.X R9, R72, R3, R73, 0x1, P0 ;  /* 0x0000000348099211 */ /* 0x010fe200000f0c49 */
[----:B------:R-:W-:Y:S02]  /*9320*/  @!P1 IMAD.SHL.U32 R3, R74, 0x2, RZ ;  /* 0x000000024a039824 */ /* 0x000fe400078e00ff */
[----:B---3--:R-:W-:Y:S01]  /*9330*/  IMAD.WIDE.U32 R12, R252, 0x20, RZ ;  /* 0x00000020fc0c7825 */ /* 0x008fe200078e00ff */
[----:B------:R-:W-:Y:S02]  /*9340*/  LOP3.LUT R16, R16, 0xfffffffe, RZ, 0xc0, !PT ;  /* 0xfffffffe10107812 */ /* 0x000fe400078ec0ff */
[----:B------:R-:W-:Y:S01]  /*9350*/  @!PT LDS RZ, [RZ] ;  /* 0x00000000fffff984 */ /* 0x000fe20000000800 */
[----:B------:R1:W-:Y:S01]  /*9360*/  @!P1 LDGSTS.E.BYPASS.LTC128B.128 [R3+0xa900], [R8.64], !P3 ;  /* 0x0a90000008039fae */ /* 0x0003e2000d901d48 */
[----:B------:R-:W-:-:S03]  /*9370*/  ISETP.GE.AND P3, PT, R72, c[0x0][0x1d4], PT ;  /* 0x0000750048007a0c */ /* 0x000fc60003f66270 */
[----:B------:R-:W0:Y:S10]  /*9380*/  LDGDEPBAR ;  /* 0x00000000000079af */ /* 0x000e340000000000 */
[----:B------:R-:W-:Y:S01]  /*9390*/  @P3 LOP3.LUT R16, R16, 0x1, RZ, 0xfc, !PT ;  /* 0x0000000110103812 */ /* 0x000fe200078efcff */
[----:B------:R-:W-:-:S04]  /*93a0*/  IMAD.WIDE.U32 R14, R96, R18, R14 ;  /* 0x00000012600e7225 */ /* 0x000fc800078e000e */
[----:B------:R3:W-:Y:S01]  /*93b0*/  STL [R1+0x60], R16 ;  /* 0x0000601001007387 */ /* 0x0007e20000100800 */
[----:B-1----:R-:W-:-:S03]  /*93c0*/  IMAD.SHL.U32 R3, R20, 0x20, RZ ;  /* 0x0000002014037824 */ /* 0x002fc600078e00ff */
[----:B------:R-:W-:Y:S01]  /*93d0*/  BAR.SYNC.DEFER_BLOCKING 0x0 ;  /* 0x0000000000007b1d */ /* 0x000fe20000010000 */
[----:B--2---:R-:W-:Y:S01]  /*93e0*/  IADD3 R75, R242, R7, -R68 ;  /* 0x00000007f24b7210 */ /* 0x004fe20007ffe844 */
[----:B------:R-:W-:-:S03]  /*93f0*/  IMAD.IADD R7, R15, 0x1, R6 ;  /* 0x000000010f077824 */ /* 0x000fc600078e0206 */
[C---:B------:R-:W-:Y:S02]  /*9400*/  ISETP.GE.AND P2, PT, R75.reuse, 0x11, PT ;  /* 0x000000114b00780c */ /* 0x040fe40003f46270 */
[C---:B------:R-:W-:Y:S02]  /*9410*/  ISETP.GE.AND P4, PT, R75.reuse, 0x1, PT ;  /* 0x000000014b00780c */ /* 0x040fe40003f86270 */
[----:B------:R-:W-:-:S09]  /*9420*/  ISETP.GE.AND P5, PT, R75, 0x21, PT ;  /* 0x000000214b00780c */ /* 0x000fd20003fa6270 */
[----:B------:R-:W-:Y:S02]  /*9430*/  @P2 LEA R0, P0, R252, R14, 0x4 ;  /* 0x0000000efc002211 */ /* 0x000fe400078020ff */
[----:B------:R-:W-:Y:S02]  /*9440*/  @P4 LEA R8, P1, R14, c[0x0][0x1c8], 0x1 ;  /* 0x000072000e084a11 */ /* 0x000fe400078208ff */
[----:B------:R-:W-:Y:S02]  /*9450*/  @P2 LEA.HI.X R5, R252, R7, R20, 0x4, P0 ;  /* 0x00000007fc052211 */ /* 0x000fe400000f2414 */
[----:B------:R-:W-:Y:S02]  /*9460*/  @P2 LEA R10, P0, R0, c[0x0][0x1c8], 0x1 ;  /* 0x00007200000a2a11 */ /* 0x000fe400078008ff */
[----:B------:R-:W-:Y:S02]  /*9470*/  @P4 LEA.HI.X R9, R14, c[0x0][0x1cc], R7, 0x1, P1 ;  /* 0x000073000e094a11 */ /* 0x000fe400008f0c07 */
[----:B------:R-:W-:Y:S01]  /*9480*/  @P2 LEA.HI.X R11, R0, c[0x0][0x1cc], R5, 0x1, P0 ;  /* 0x00007300000b2a11 */ /* 0x000fe200000f0c05 */
[----:B------:R-:W-:Y:S01]  /*9490*/  @P4 IMAD.SHL.U32 R5, R74, 0x2, RZ ;  /* 0x000000024a054824 */ /* 0x000fe200078e00ff */
[----:B------:R-:W-:-:S02]  /*94a0*/  ISETP.GE.AND P1, PT, R75, 0x31, PT ;  /* 0x000000314b00780c */ /* 0x000fc40003f26270 */
[----:B------:R-:W-:Y:S02]  /*94b0*/  @P5 IADD3 R0, P0, R14, R12, RZ ;  /* 0x0000000c0e005210 */ /* 0x000fe40007f1e0ff */
[----:B------:R-:W-:Y:S01]  /*94c0*/  @!PT LDS RZ, [RZ] ;  /* 0x00000000fffff984 */ /* 0x000fe20000000800 */
[----:B------:R-:W-:Y:S01]  /*94d0*/  @!PT LDS RZ, [RZ] ;  /* 0x00000000fffff984 */ /* 0x000fe20000000800 */
[----:B------:R-:W-:Y:S01]  /*94e0*/  @!PT LDS RZ, [RZ] ;  /* 0x00000000fffff984 */ /* 0x000fe20000000800 */
[----:B------:R1:W-:Y:S01]  /*94f0*/  @P4 LDGSTS.E.BYPASS.LTC128B.128 [R5+0x3900], [R8.64], !P3 ;  /* 0x0390000008054fae */ /* 0x0003e2000d901d48 */
[----:B------:R-:W-:Y:S02]  /*9500*/  LOP3.LUT P4, RZ, R16, 0x1, RZ, 0xc0, !PT ;  /* 0x0000000110ff7812 */ /* 0x000fe4000788c0ff */
[----:B------:R-:W-:Y:S01]  /*9510*/  @P5 IADD3.X R12, R7, R13, R3, P0, !PT ;  /* 0x0000000d070c5210 */ /* 0x000fe200007fe403 */
[----:B------:R-:W-:Y:S01]  /*9520*/  @P2 IMAD.SHL.U32 R3, R74, 0x2, RZ ;  /* 0x000000024a032824 */ /* 0x000fe200078e00ff */
[C---:B------:R-:W-:Y:S02]  /*9530*/  @P5 LEA R18, P3, R0.reuse, c[0x0][0x1c8], 0x1 ;  /* 0x0000720000125a11 */ /* 0x040fe400078608ff */
[----:B------:R-:W-:Y:S02]  /*9540*/  ISETP.GE.AND P0, PT, R75, 0x51, PT ;  /* 0x000000514b00780c */ /* 0x000fe40003f06270 */
[----:B------:R-:W-:Y:S01]  /*9550*/  @P1 IMAD.MOV.U32 R6, RZ, RZ, R14 ;  /* 0x000000ffff061224 */ /* 0x000fe200078e000e */
[----:B------:R-:W-:-:S04]  /*9560*/  @P5 LEA.HI.X R19, R0, c[0x0][0x1cc], R12, 0x1, P3 ;  /* 0x0000730000135a11 */ /* 0x000fc800018f0c0c */
[----:B------:R2:W-:Y:S01]  /*9570*/  @P2 LDGSTS.E.BYPASS.LTC128B.128 [R3+0x4100], [R10.64], !P4 ;  /* 0x041000000a032fae */ /* 0x0005e2000e101d48 */
[----:B------:R-:W-:Y:S01]  /*9580*/  ISETP.GE.AND P2, PT, R75, 0x41, PT ;  /* 0x000000414b00780c */ /* 0x000fe20003f46270 */
[----:B-1----:R-:W-:-:S04]  /*9590*/  @P1 IMAD.WIDE.U32 R8, R252, 0x30, R6 ;  /* 0x00000030fc081825 */ /* 0x002fc800078e0006 */
[----:B------:R-:W-:Y:S01]  /*95a0*/  @P0 IMAD R5, R20, 0x50, RZ ;  /* 0x0000005014050824 */ /* 0x000fe200078e02ff */
[----:B---3--:R-:W-:Y:S01]  /*95b0*/  @P1 LEA R16, P3, R8, c[0x0][0x1c8], 0x1 ;  /* 0x0000720008101a11 */ /* 0x008fe200078608ff */
[----:B--2---:R-:W-:-:S04]  /*95c0*/  @P1 IMAD R3, R20, 0x30, RZ ;  /* 0x0000003014031824 */ /* 0x004fc800078e02ff */
[----:B------:R-:W-:Y:S02]  /*95d0*/  @P1 IMAD.IADD R0, R9, 0x1, R3 ;  /* 0x0000000109001824 */ /* 0x000fe400078e0203 */
[----:B------:R-:W-:-:S03]  /*95e0*/  @P0 IMAD.MOV.U32 R9, RZ, RZ, R7 ;  /* 0x000000ffff090224 */ /* 0x000fc600078e0007 */
[----:B------:R-:W-:Y:S01]  /*95f0*/  @P1 LEA.HI.X R17, R8, c[0x0][0x1cc], R0, 0x1, P3 ;  /* 0x0000730008111a11 */ /* 0x000fe200018f0c00 */
[----:B------:R-:W-:Y:S01]  /*9600*/  @P0 IMAD.MOV.U32 R8, RZ, RZ, R14 ;  /* 0x000000ffff080224 */ /* 0x000fe200078e000e */
[----:B------:R-:W-:-:S03]  /*9610*/  @P2 LEA R0, P3, R252, R14, 0x6 ;  /* 0x0000000efc002211 */ /* 0x000fc600078630ff */
[C---:B------:R-:W-:Y:S01]  /*9620*/  @P0 IMAD.WIDE.U32 R8, R252.reuse, 0x50, R8 ;  /* 0x00000050fc080825 */ /* 0x040fe200078e0008 */
[----:B------:R-:W-:Y:S02]  /*9630*/  @P2 LEA.HI.X R3, R252, R7, R20, 0x6, P3 ;  /* 0x00000007fc032211 */ /* 0x000fe400018f3414 */
[----:B------:R-:W-:-:S04]  /*9640*/  @P2 LEA R12, P3, R0, c[0x0][0x1c8], 0x1 ;  /* 0x00007200000c2a11 */ /* 0x000fc800078608ff */
[----:B------:R-:W-:Y:S01]  /*9650*/  @P2 LEA.HI.X R13, R0, c[0x0][0x1cc], R3, 0x1, P3 ;  /* 0x00007300000d2a11 */ /* 0x000fe200018f0c03 */
[----:B------:R-:W-:Y:S01]  /*9660*/  @P5 IMAD.SHL.U32 R3, R74, 0x2, RZ ;  /* 0x000000024a035824 */ /* 0x000fe200078e00ff */
[----:B------:R-:W-:Y:S01]  /*9670*/  @P0 LEA R10, P3, R8, c[0x0][0x1c8], 0x1 ;  /* 0x00007200080a0a11 */ /* 0x000fe200078608ff */
[----:B------:R-:W-:Y:S02]  /*9680*/  @P0 IMAD.IADD R0, R9, 0x1, R5 ;  /* 0x0000000109000824 */ /* 0x000fe400078e0205 */
[----:B------:R-:W-:Y:S01]  /*9690*/  @P1 IMAD.SHL.U32 R5, R74, 0x2, RZ ;  /* 0x000000024a051824 */ /* 0x000fe200078e00ff */
[----:B------:R1:W-:Y:S02]  /*96a0*/  @P5 LDGSTS.E.BYPASS.LTC128B.128 [R3+0x4900], [R18.64], !P4 ;  /* 0x0490000012035fae */ /* 0x0003e4000e101d48 */
[----:B------:R-:W-:Y:S01]  /*96b0*/  @P0 LEA.HI.X R11, R8, c[0x0][0x1cc], R0, 0x1, P3 ;  /* 0x00007300080b0a11 */ /* 0x000fe200018f0c00 */
[C---:B------:R-:W-:Y:S01]  /*96c0*/  @P0 IMAD.SHL.U32 R0, R74.reuse, 0x2, RZ ;  /* 0x000000024a000824 */ /* 0x040fe200078e00ff */
[----:B------:R2:W-:Y:S01]  /*96d0*/  @P1 LDGSTS.E.BYPASS.LTC128B.128 [R5+0x5100], [R16.64], !P4 ;  /* 0x0510000010051fae */ /* 0x0005e2000e101d48 */
[----:B-1----:R-:W-:-:S05]  /*96e0*/  @P2 IMAD.SHL.U32 R3, R74, 0x2, RZ ;  /* 0x000000024a032824 */ /* 0x002fca00078e00ff */
[----:B------:R2:W-:Y:S04]  /*96f0*/  @P2 LDGSTS.E.BYPASS.LTC128B.128 [R3+0x5900], [R12.64], !P4 ;  /* 0x059000000c032fae */ /* 0x0005e8000e101d48 */
[----:B------:R2:W-:Y:S01]  /*9700*/  @P0 LDGSTS.E.BYPASS.LTC128B.128 [R0+0x6100], [R10.64], !P4 ;  /* 0x061000000a000fae */ /* 0x0005e2000e101d48 */
[----:B------:R-:W-:-:S13]  /*9710*/  ISETP.GE.AND P0, PT, R75, 0x61, PT ;  /* 0x000000614b00780c */ /* 0x000fda0003f06270 */
[----:B------:R-:W-:Y:S05]  /*9720*/  @!P0 BRA `(.L_x_687) ;  /* 0x0000008000008947 */ /* 0x000fea0003800000 */
[----:B------:R-:W-:Y:S01]  /*9730*/  MOV R6, R14 ;  /* 0x0000000e00067202 */ /* 0x000fe20000000f00 */
[----:B--2---:R-:W-:-:S04]  /*9740*/  IMAD R0, R20, 0x60, RZ ;  /* 0x0000006014007824 */ /* 0x004fc800078e02ff */
[----:B------:R-:W-:-:S05]  /*9750*/  IMAD.WIDE.U32 R8, R252, 0x60, R6 ;  /* 0x00000060fc087825 */ /* 0x000fca00078e0006 */
[----:B------:R-:W-:Y:S02]  /*9760*/  IADD3 R0, R0, R9, RZ ;  /* 0x0000000900007210 */ /* 0x000fe40007ffe0ff */
[----:B------:R-:W-:-:S04]  /*9770*/  LEA R6, P0, R8, c[0x0][0x1c8], 0x1 ;  /* 0x0000720008067a11 */ /* 0x000fc800078008ff */
[----:B------:R-:W-:Y:S02]  /*9780*/  LEA.HI.X R7, R8, c[0x0][0x1cc], R0, 0x1, P0 ;  /* 0x0000730008077a11 */ /* 0x000fe400000f0c00 */
[----:B------:R-:W-:-:S05]  /*9790*/  SHF.L.U32 R0, R74, 0x1, RZ ;  /* 0x000000014a007819 */ /* 0x000fca00000006ff */
[----:B------:R1:W-:Y:S02]  /*97a0*/  LDGSTS.E.BYPASS.LTC128B.128 [R0+0x6900], [R6.64], !P4 ;  /* 0x0690000006007fae */ /* 0x0003e4000e101d48 */
.L_x_687:
[----:B------:R-:W-:Y:S05]  /*97b0*/  BSYNC B0 ;  /* 0x0000000000007941 */ /* 0x000fea0003800000 */
.L_x_686:
[----:B------:R-:W-:Y:S01]  /*97c0*/  ISETP.LT.AND P0, PT, RZ, c[0x0][0x27c], PT ;  /* 0x00009f00ff007a0c */ /* 0x000fe20003f01270 */
[----:B------:R-:W0:Y:S01]  /*97d0*/  LDGDEPBAR ;  /* 0x00000000000079af */ /* 0x000e220000000000 */
[----:B------:R-:W-:-:S04]  /*97e0*/  LEA.HI R243, R249, R250, RZ, 0x5 ;  /* 0x000000faf9f37211 */ /* 0x000fc800078f28ff */
[----:B------:R-:W-:-:S07]  /*97f0*/  SHF.R.S32.HI R248, RZ, 0x5, R243 ;  /* 0x00000005fff87819 */ /* 0x000fce00000114f3 */
[----:B------:R-:W-:Y:S05]  /*9800*/  @P0 BRA `(.L_x_688) ;  /* 0x0000002000000947 */ /* 0x000fea0003800000 */
[----:B------:R-:W-:-:S04]  /*9810*/  DEPBAR.LE SB0, 0x1 ;  /* 0x000080400000791a */ /* 0x000fc80000000000 */
[----:B------:R-:W-:Y:S05]  /*9820*/  BRA `(.L_x_689) ;  /* 0x00004d7000007947 */ /* 0x000fea0003800000 */
.L_x_688:
[----:B------:R-:W-:Y:S01]  /*9830*/  ULDC.U8 UR4, c[0x0][0x298] ;  /* 0x0000a60000047ab9 */ /* 0x000fe20000000000 */
[----:B-12--5:R-:W-:Y:S01]  /*9840*/  SHF.R.S32.HI R0, RZ, 0x1f, R167 ;  /* 0x0000001fff007819 */ /* 0x026fe200000114a7 */
[----:B------:R-:W-:Y:S01]  /*9850*/  IMAD.WIDE.U32 R12, R167, c[0x0][0x280], RZ ;  /* 0x0000a000a70c7a25 */ /* 0x000fe200078e00ff */
        /* <DEDUP_REMOVED lines=17> */
[----:B------:R-:W-:Y:S01]  /*9970*/  @P6 IMAD.HI.U32 R3, R0, c[0x0][0x2c8], RZ ;  /* 0x0000b20000036a27 */ /* 0x000fe200078e00ff */
[----:B------:R-:W-:Y:S01]  /*9980*/  MOV R8, R12 ;  /* 0x0000000c00087202 */ /* 0x000fe20000000f00 */
[----:B------:R-:W-:Y:S01]  /*9990*/  BSSY B0, `(.L_x_691) ;  /* 0x000002e000007945 */ /* 0x000fe20003800000 */
[----:B------:R-:W-:Y:S01]  /*99a0*/  MOV R6, R10 ;  /* 0x0000000a00067202 */ /* 0x000fe20000000f00 */
[----:B------:R-:W-:Y:S01]  /*99b0*/  IMAD.SHL.U32 R17, R14, 0x4, RZ ;  /* 0x000000040e117824 */ /* 0x000fe200078e00ff */
[----:B------:R-:W-:Y:S01]  /*99c0*/  @P6 SHF.R.U32.HI R0, RZ, c[0x0][0x2cc], R3 ;  /* 0x0000b300ff006a19 */ /* 0x000fe20000011603 */
[----:B------:R-:W-:Y:S01]  /*99d0*/  CS2R R38, SRZ ;  /* 0x0000000000267805 */ /* 0x000fe2000001ff00 */
[----:B------:R-:W-:Y:S01]  /*99e0*/  CS2R R26, SRZ ;  /* 0x00000000001a7805 */ /* 0x000fe2000001ff00 */
[----:B------:R-:W-:Y:S01]  /*99f0*/  CS2R R14, SRZ ;  /* 0x00000000000e7805 */ /* 0x000fe2000001ff00 */
[----:B------:R-:W-:Y:S01]  /*9a00*/  SHF.R.S32.HI R3, RZ, 0x1f, R0 ;  /* 0x0000001fff037819 */ /* 0x000fe20000011400 */
[----:B------:R-:W-:Y:S01]  /*9a10*/  IMAD.WIDE.U32 R8, R0, c[0x0][0x280], R8 ;  /* 0x0000a00000087a25 */ /* 0x000fe200078e0008 */
[----:B------:R-:W-:Y:S01]  /*9a20*/  CS2R R28, SRZ ;  /* 0x00000000001c7805 */ /* 0x000fe2000001ff00 */
[----:B------:R-:W-:-:S02]  /*9a30*/  CS2R R18, SRZ ;  /* 0x0000000000127805 */ /* 0x000fc4000001ff00 */
        /* <DEDUP_REMOVED lines=35> */
.L_x_692:
[----:B------:R-:W-:Y:S05]  /*9c70*/  BSYNC B0 ;  /* 0x0000000000007941 */ /* 0x000fea0003800000 */
.L_x_691:
        /* <DEDUP_REMOVED lines=41> */
.L_x_694:
[----:B------:R-:W-:Y:S05]  /*9f10*/  BSYNC B0 ;  /* 0x0000000000007941 */ /* 0x000fea0003800000 */
.L_x_693:
        /* <DEDUP_REMOVED lines=43> */
.L_x_696:
[----:B------:R-:W-:Y:S05]  /*a1d0*/  BSYNC B0 ;  /* 0x0000000000007941 */ /* 0x000fea0003800000 */
.L_x_695:
[----:B------:R-:W-:Y:S01]  /*a1e0*/  IADD3 R0, R24, 0x60, RZ ;  /* 0x0000006018007810 */ /* 0x000fe20007ffe0ff */
[----:B--2--5:R-:W-:Y:S01]  /*a1f0*/  IMAD.MOV.U32 R10, RZ, RZ, R44 ;  /* 0x000000ffff0a7224 */ /* 0x024fe200078e002c */
[----:B------:R-:W2:Y:S01]  /*a200*/  SHFL.IDX PT, R9, R20, 0x3, 0x1c1f ;  /* 0x007c1f0014097f89 */ /* 0x000ea200000e0000 */
[----:B------:R-:W-:Y:S01]  /*a210*/  IMAD.MOV.U32 R5, RZ, RZ, R45 ;  /* 0x000000ffff057224 */ /* 0x000fe200078e002d */
[----:B------:R-:W-:Y:S01]  /*a220*/  ISETP.GE.AND P0, PT, R0, R25, PT ;  /* 0x000000190000720c */ /* 0x000fe20003f06270 */
[----:B------:R-:W-:Y:S01]  /*a230*/  IMAD.MOV.U32 R3, RZ, RZ, R40 ;  /* 0x000000ffff037224 */ /* 0x000fe200078e0028 */
[----:B------:R-:W4:Y:S01]  /*a240*/  SHFL.IDX PT, R8, R21, 0x3, 0x1c1f ;  /* 0x007c1f0015087f89 */ /* 0x000f2200000e0000 */
[----:B------:R-:W-:Y:S01]  /*a250*/  IMAD.MOV.U32 R0, RZ, RZ, R41 ;  /* 0x000000ffff007224 */ /* 0x000fe200078e0029 */
[----:B------:R-:W-:Y:S01]  /*a260*/  PRMT R65, R5, 0x5410, R10 ;  /* 0x0000541005417816 */ /* 0x000fe2000000000a */
[----:B------:R-:W-:Y:S01]  /*a270*/  IMAD.MOV.U32 R5, RZ, RZ, R47 ;  /* 0x000000ffff057224 */ /* 0x000fe200078e002f */
[----:B------:R-:W-:Y:S01]  /*a280*/  MOV R10, R46 ;  /* 0x0000002e000a7202 */ /* 0x000fe20000000f00 */
[----:B-1----:R-:W1:Y:S01]  /*a290*/  SHFL.IDX PT, R7, R16, 0x3, 0x1c1f ;  /* 0x007c1f0010077f89 */ /* 0x002e6200000e0000 */
[----:B------:R-:W-:Y:S01]  /*a2a0*/  PRMT R63, R0, 0x5410, R3 ;  /* 0x00005410003f7816 */ /* 0x000fe20000000003 */
[----:B------:R-:W-:Y:S01]  /*a2b0*/  IMAD.MOV.U32 R3, RZ, RZ, R42 ;  /* 0x000000ffff037224 */ /* 0x000fe200078e002a */
[----:B------:R-:W-:Y:S01]  /*a2c0*/  MOV R0, R43 ;  /* 0x0000002b00007202 */ /* 0x000fe20000000f00 */
[----:B---3--:R3:W1:Y:S01]  /*a2d0*/  SHFL.IDX PT, R6, R22, 0x3, 0x1c1f ;  /* 0x007c1f0016067f89 */ /* 0x00866200000e0000 */
[----:B------:R-:W-:Y:S01]  /*a2e0*/  BSSY B0, `(.L_x_697) ;  /* 0x0000019000007945 */ /* 0x000fe20003800000 */
[----:B------:R-:W-:Y:S01]  /*a2f0*/  PRMT R64, R5, 0x5410, R10 ;  /* 0x0000541005407816 */ /* 0x000fe2000000000a */
[----:B------:R-:W-:Y:S01]  /*a300*/  CS2R R50, SRZ ;  /* 0x0000000000327805 */ /* 0x000fe2000001ff00 */
[----:B------:R-:W-:Y:S01]  /*a310*/  PRMT R62, R0, 0x5410, R3 ;  /* 0x00005410003e7816 */ /* 0x000fe20000000003 */
[----:B------:R-:W-:Y:S01]  /*a320*/  CS2R R48, SRZ ;  /* 0x0000000000307805 */ /* 0x000fe2000001ff00 */
[----:B---34-:R-:W-:Y:S01]  /*a330*/  CS2R R22, SRZ ;  /* 0x0000000000167805 */ /* 0x018fe2000001ff00 */
[----:B------:R-:W-:Y:S05]  /*a340*/  @P0 BRA `(.L_x_698) ;  /* 0x0000012000000947 */ /* 0x000fea0003800000 */
[C---:B-12---:R-:W-:Y:S01]  /*a350*/  IADD3 R3, R17.reuse, 0x10, RZ ;  /* 0x0000001011037810 */ /* 0x046fe20007ffe0ff */
[----:B------:R-:W-:Y:S01]  /*a360*/  CS2R R22, SRZ ;  /* 0x0000000000167805 */ /* 0x000fe2000001ff00 */
[----:B------:R-:W-:Y:S01]  /*a370*/  ISETP.GE.AND P1, PT, R17, c[0x0][0x27c], PT ;  /* 0x00009f0011007a0c */ /* 0x000fe20003f26270 */
[----:B------:R-:W-:Y:S01]  /*a380*/  CS2R R48, SRZ ;  /* 0x0000000000307805 */ /* 0x000fe2000001ff00 */
[----:B------:R-:W-:Y:S01]  /*a390*/  ISETP.GE.AND P0, PT, R3, c[0x0][0x27c], PT ;  /* 0x00009f0003007a0c */ /* 0x000fe20003f06270 */
[----:B------:R-:W-:Y:S01]  /*a3a0*/  CS2R R52, SRZ ;  /* 0x0000000000347805 */ /* 0x000fe2000001ff00 */
[----:B------:R-:W-:-:S09]  /*a3b0*/  CS2R R50, SRZ ;  /* 0x0000000000327805 */ /* 0x000fd2000001ff00 */
[----:B------:R-:W-:Y:S02]  /*a3c0*/  @!P1 IMAD.WIDE R12, R17, 0x2, R8 ;  /* 0x00000002110c9825 */ /* 0x000fe400078e0208 */
[----:B------:R-:W-:-:S03]  /*a3d0*/  @!P0 SHF.R.S32.HI R0, RZ, 0x1f, R3 ;  /* 0x0000001fff008819 */ /* 0x000fc60000011403 */
[----:B------:R1:W5:Y:S01]  /*a3e0*/  @!P1 LD.E.64 R22, [R12.64] ;  /* 0x000000080c169980 */ /* 0x000362000c101b00 */
[----:B------:R-:W-:-:S04]  /*a3f0*/  @!P0 LEA.HI R0, R0, R3, RZ, 0x2 ;  /* 0x0000000300008211 */ /* 0x000fc800078f10ff */
[----:B------:R-:W-:-:S05]  /*a400*/  @!P0 LOP3.LUT R0, R0, 0xfffffffc, RZ, 0xc0, !PT ;  /* 0xfffffffc00008812 */ /* 0x000fca00078ec0ff */
[----:B------:R-:W-:-:S04]  /*a410*/  @!P0 IMAD.WIDE R10, R0, 0x2, R8 ;  /* 0x00000002000a8825 */ /* 0x000fc800078e0208 */
[--C-:B------:R-:W-:Y:S01]  /*a420*/  @!P0 IMAD.WIDE R8, R0, 0x2, R6.reuse ;  /* 0x0000000200088825 */ /* 0x100fe200078e0206 */
[----:B------:R1:W5:Y:S03]  /*a430*/  @!P0 LD.E.64 R52, [R10.64] ;  /* 0x000000080a348980 */ /* 0x000366000c101b00 */
[----:B------:R-:W-:Y:S01]  /*a440*/  @!P1 IMAD.WIDE R6, R17, 0x2, R6 ;  /* 0x0000000211069825 */ /* 0x000fe200078e0206 */
[----:B------:R1:W5:Y:S04]  /*a450*/  @!P0 LD.E.64 R50, [R8.64] ;  /* 0x0000000808328980 */ /* 0x000368000c101b00 */
[----:B------:R1:W5:Y:S02]  /*a460*/  @!P1 LD.E.64 R48, [R6.64] ;  /* 0x0000000806309980 */ /* 0x000364000c101b00 */
.L_x_698:
[----:B-12---:R-:W-:Y:S05]  /*a470*/  BSYNC B0 ;  /* 0x0000000000007941 */ /* 0x006fea0003800000 */
.L_x_697:
[----:B------:R-:W-:Y:S01]  /*a480*/  SHF.R.S32.HI R0, RZ, 0x1f, R60 ;  /* 0x0000001fff007819 */ /* 0x000fe2000001143c */
[----:B-----5:R-:W-:Y:S01]  /*a490*/  IMAD.MOV.U32 R6, RZ, RZ, R52 ;  /* 0x000000ffff067224 */ /* 0x020fe200078e0034 */
[----:B------:R-:W-:-:S04]  /*a4a0*/  DEPBAR.LE SB0, 0x1 ;  /* 0x000080400000791a */ /* 0x000fc80000000000 */
[----:B------:R-:W-:Y:S01]  /*a4b0*/  LEA.HI R0, R0, R60, RZ, 0x3 ;  /* 0x0000003c00007211 */ /* 0x000fe200078f18ff */
[----:B------:R-:W-:Y:S01]  /*a4c0*/  IMAD.MOV.U32 R5, RZ, RZ, R53 ;  /* 0x000000ffff057224 */ /* 0x000fe200078e0035 */
[----:B------:R-:W-:Y:S01]  /*a4d0*/  BSSY B1, `(.L_x_699) ;  /* 0x0000082000017945 */ /* 0x000fe20003800000 */
[----:B------:R-:W-:Y:S01]  /*a4e0*/  IMAD.MOV.U32 R3, RZ, RZ, R22 ;  /* 0x000000ffff037224 */ /* 0x000fe200078e0016 */
[----:B------:R-:W-:Y:S01]  /*a4f0*/  LOP3.LUT R0, R0, 0xfffffff8, RZ, 0xc0, !PT ;  /* 0xfffffff800007812 */ /* 0x000fe200078ec0ff */
[----:B------:R-:W-:Y:S01]  /*a500*/  IMAD.MOV.U32 R7, RZ, RZ, R51 ;  /* 0x000000ffff077224 */ /* 0x000fe200078e0033 */
        /* <DEDUP_REMOVED lines=15> */
[----:B------:R-:W-:Y:S02]  /*a600*/  PRMT R66, R0, 0x7610, R66 ;  /* 0x0000761000427816 */ /* 0x000fe40000000042 */
[----:B------:R-:W-:Y:S01]  /*a610*/  PRMT R67, R7, 0x7610, R67 ;  /* 0x0000761007437816 */ /* 0x000fe20000000043 */
[----:B------:R-:W-:Y:S01]  /*a620*/  IMAD R0, R248, 0x200, R5 ;  /* 0x00000200f8007824 */ /* 0x000fe200078e0205 */
[----:B------:R-:W-:Y:S01]  /*a630*/  IMNMX R25, R3, 0x80, PT ;  /* 0x0000008003197817 */ /* 0x000fe20003800200 */
[----:B------:R-:W-:-:S03]  /*a640*/  IMAD.MOV.U32 R5, RZ, RZ, R49 ;  /* 0x000000ffff057224 */ /* 0x000fc600078e0031 */
[----:B------:R-:W-:Y:S02]  /*a650*/  ISETP.GE.AND P0, PT, R60, R25, PT ;  /* 0x000000193c00720c */ /* 0x000fe40003f06270 */
[C---:B------:R-:W-:Y:S02]  /*a660*/  IADD3 R3, R0.reuse, 0x20, RZ ;  /* 0x0000002000037810 */ /* 0x040fe40007ffe0ff */
[C---:B------:R-:W-:Y:S02]  /*a670*/  @P1 IADD3 R3, R0.reuse, -0x20, RZ ;  /* 0xffffffe000031810 */ /* 0x040fe40007ffe0ff */
[----:B------:R-:W-:Y:S02]  /*a680*/  PRMT R31, R5, 0x5410, R6 ;  /* 0x00005410051f7816 */ /* 0x000fe40000000006 */
[----:B------:R-:W-:Y:S02]  /*a690*/  LEA R21, R0, 0x7100, 0x1 ;  /* 0x0000710000157811 */ /* 0x000fe400078e08ff */
        /* <DEDUP_REMOVED lines=16> */
[----:B------:R-:W-:Y:S01]  /*a7a0*/  IMAD.U32 R19, R3, 0x10000, RZ ;  /* 0x0001000003137824 */ /* 0x000fe200078e00ff */
[C---:B-1----:R-:W-:Y:S01]  /*a7b0*/  LOP3.LUT R5, R10.reuse, 0xffff0000, RZ, 0xc0, !PT ;  /* 0xffff00000a057812 */ /* 0x042fe200078ec0ff */
[----:B------:R-:W-:Y:S01]  /*a7c0*/  IMAD.U32 R6, R10, 0x10000, RZ ;  /* 0x000100000a067824 */ /* 0x000fe200078e00ff */
[C---:B------:R-:W-:Y:S01]  /*a7d0*/  LOP3.LUT R10, R11.reuse, 0xffff0000, RZ, 0xc0, !PT ;  /* 0xffff00000b0a7812 */ /* 0x040fe200078ec0ff */
[----:B------:R-:W-:Y:S01]  /*a7e0*/  IMAD.U32 R12, R11, 0x10000, RZ ;  /* 0x000100000b0c7824 */ /* 0x000fe200078e00ff */
[----:B------:R-:W-:Y:S01]  /*a7f0*/  LOP3.LUT R11, R3, 0xffff0000, RZ, 0xc0, !PT ;  /* 0xffff0000030b7812 */ /* 0x000fe200078ec0ff */
[C---:B------:R-:W-:Y:S01]  /*a800*/  FMUL.FTZ R0, R5.reuse, R18 ;  /* 0x0000001205007220 */ /* 0x040fe20000410000 */
[C---:B------:R-:W-:Y:S01]  /*a810*/  SHF.L.U32 R15, R8.reuse, 0x10, RZ ;  /* 0x00000010080f7819 */ /* 0x040fe200000006ff */
[-C--:B------:R-:W-:Y:S01]  /*a820*/  FMUL.FTZ R5, R5, R19.reuse ;  /* 0x0000001305057220 */ /* 0x080fe20000410000 */
[----:B------:R-:W-:Y:S01]  /*a830*/  LOP3.LUT R7, R8, 0xffff0000, RZ, 0xc0, !PT ;  /* 0xffff000008077812 */ /* 0x000fe200078ec0ff */
[----:B------:R-:W-:Y:S01]  /*a840*/  FFMA.FTZ R19, R6, R19, -R0 ;  /* 0x0000001306137223 */ /* 0x000fe20000010800 */
[C---:B------:R-:W-:Y:S01]  /*a850*/  SHF.L.U32 R16, R9.reuse, 0x10, RZ ;  /* 0x0000001009107819 */ /* 0x040fe200000006ff */
[C---:B------:R-:W-:Y:S01]  /*a860*/  FMUL.FTZ R3, R10.reuse, R20 ;  /* 0x000000140a037220 */ /* 0x040fe20000410000 */
[----:B------:R-:W-:Y:S01]  /*a870*/  LOP3.LUT R8, R9, 0xffff0000, RZ, 0xc0, !PT ;  /* 0xffff000009087812 */ /* 0x000fe200078ec0ff */
[-C--:B------:R-:W-:Y:S01]  /*a880*/  FMUL.FTZ R0, R10, R11.reuse ;  /* 0x0000000b0a007220 */ /* 0x080fe20000410000 */
[----:B------:R-:W-:Y:S01]  /*a890*/  SHF.L.U32 R9, R14, 0x10, RZ ;  /* 0x000000100e097819 */ /* 0x000fe200000006ff */
[C---:B------:R-:W-:Y:S01]  /*a8a0*/  IMAD.U32 R10, R13.reuse, 0x10000, RZ ;  /* 0x000100000d0a7824 */ /* 0x040fe200078e00ff */
[----:B------:R-:W-:Y:S01]  /*a8b0*/  LOP3.LUT R13, R13, 0xffff0000, RZ, 0xc0, !PT ;  /* 0xffff00000d0d7812 */ /* 0x000fe200078ec0ff */
[----:B------:R-:W-:Y:S01]  /*a8c0*/  FFMA.FTZ R18, R6, R18, R5 ;  /* 0x0000001206127223 */ /* 0x000fe20000010005 */
[----:B------:R-:W-:Y:S01]  /*a8d0*/  LOP3.LUT R14, R14, 0xffff0000, RZ, 0xc0, !PT ;  /* 0xffff00000e0e7812 */ /* 0x000fe200078ec0ff */
[----:B------:R-:W-:-:S02]  /*a8e0*/  FFMA.FTZ R6, R12, R11, -R3 ;  /* 0x0000000b0c067223 */ /* 0x000fc40000010803 */
[----:B------:R-:W-:Y:S02]  /*a8f0*/  FFMA.FTZ R11, R12, R20, R0 ;  /* 0x000000140c0b7223 */ /* 0x000fe40000010000 */
[----:B------:R-:W-:Y:S02]  /*a900*/  FMUL.FTZ R5, R7, R10 ;  /* 0x0000000a07057220 */ /* 0x000fe40000410000 */
[C---:B------:R-:W-:Y:S01]  /*a910*/  FMUL.FTZ R0, R8.reuse, R13 ;  /* 0x0000000d08007220 */ /* 0x040fe20000410000 */
[----:B------:R-:W-:Y:S01]  /*a920*/  F2FP.BF16.PACK_AB R11, R11, R6 ;  /* 0x000000060b0b723e */ /* 0x000fe200000010ff */
[-C--:B------:R-:W-:Y:S02]  /*a930*/  FMUL.FTZ R3, R7, R9.reuse ;  /* 0x0000000907037220 */ /* 0x080fe40000410000 */
[----:B------:R-:W-:Y:S02]  /*a940*/  FMUL.FTZ R8, R8, R14 ;  /* 0x0000000e08087220 */ /* 0x000fe40000410000 */
[----:B------:R-:W-:-:S02]  /*a950*/  FFMA.FTZ R5, R15, R9, -R5 ;  /* 0x000000090f057223 */ /* 0x000fc40000010805 */
[----:B------:R-:W-:Y:S01]  /*a960*/  FFMA.FTZ R3, R15, R10, R3 ;  /* 0x0000000a0f037223 */ /* 0x000fe20000010003 */
[----:B------:R-:W-:Y:S01]  /*a970*/  F2FP.BF16.PACK_AB R10, R18, R19 ;  /* 0x00000013120a723e */ /* 0x000fe200000010ff */
[C---:B------:R-:W-:Y:S02]  /*a980*/  FFMA.FTZ R0, R16.reuse, R14, -R0 ;  /* 0x0000000e10007223 */ /* 0x040fe40000010800 */
[----:B------:R-:W-:Y:S01]  /*a990*/  FFMA.FTZ R9, R16, R13, R8 ;  /* 0x0000000d10097223 */ /* 0x000fe20000010008 */
[----:B------:R-:W-:-:S04]  /*a9a0*/  F2FP.BF16.PACK_AB R8, R3, R5 ;  /* 0x000000050308723e */ /* 0x000fc800000010ff */
[----:B------:R-:W-:-:S05]  /*a9b0*/  F2FP.BF16.PACK_AB R9, R9, R0 ;  /* 0x000000000909723e */ /* 0x000fca00000010ff */
[----:B------:R1:W-:Y:S02]  /*a9c0*/  STS.128 [R21], R8 ;  /* 0x0000000815007388 */ /* 0x0003e40000000c00 */
.L_x_702:
[----:B------:R-:W-:Y:S05]  /*a9d0*/  BSYNC B0 ;  /* 0x0000000000007941 */ /* 0x000fea0003800000 */
.L_x_701:
        /* <DEDUP_REMOVED lines=49> */
.L_x_700:
[----:B------:R-:W-:Y:S05]  /*acf0*/  BSYNC B1 ;  /* 0x0000000000017941 */ /* 0x000fea0003800000 */
.L_x_699:
        /* <DEDUP_REMOVED lines=52> */
[----:B------:R1:W-:Y:S02]  /*b040*/  STS.128 [R21+0x1000], R8 ;  /* 0x0010000815007388 */ /* 0x0003e40000000c00 */
.L_x_706:
[----:B------:R-:W-:Y:S05]  /*b050*/  BSYNC B0 ;  /* 0x0000000000007941 */ /* 0x000fea0003800000 */
.L_x_705:
        /* <DEDUP_REMOVED lines=49> */
.L_x_704:
[----:B------:R-:W-:Y:S05]  /*b370*/  BSYNC B1 ;  /* 0x0000000000017941 */ /* 0x000fea0003800000 */
.L_x_703:
        /* <DEDUP_REMOVED lines=53> */
.L_x_710:
[----:B------:R-:W-:Y:S05]  /*b6d0*/  BSYNC B0 ;  /* 0x0000000000007941 */ /* 0x000fea0003800000 */
.L_x_709:
        /* <DEDUP_REMOVED lines=49> */
.L_x_708:
[----:B------:R-:W-:Y:S05]  /*b9f0*/  BSYNC B1 ;  /* 0x0000000000017941 */ /* 0x000fea0003800000 */
.L_x_707:
        /* <DEDUP_REMOVED lines=52> */
.L_x_713:
[----:B------:R-:W-:Y:S05]  /*bd40*/  BSYNC B0 ;  /* 0x0000000000007941 */ /* 0x000fea0003800000 */
.L_x_712:
        /* <DEDUP_REMOVED lines=28> */
[----:B------:R-:W-:Y:S01]  /*bf10*/  FMUL.FTZ R0, R10, R11 ;  /* 0x0000000b0a007220 */ /* 0x000fe20000410000 */
        /* <DEDUP_REMOVED lines=19> */
[----:B------:R1:W-:Y:S01]  /*c050*/  STS.128 [R24+0x3000], R8 ;  /* 0x0030000818007388 */ /* 0x0003e20000000c00 */
[----:B------:R-:W-:Y:S05]  /*c060*/  BRA `(.L_x_711) ;  /* 0x0000252000007947 */ /* 0x000fea0003800000 */
.L_x_690:
[----:B------:R-:W-:Y:S01]  /*c070*/  @P6 IMAD.HI.U32 R3, R0, c[0x0][0x2c8], RZ ;  /* 0x0000b20000036a27 */ /* 0x000fe200078e00ff */
[----:B------:R-:W-:Y:S01]  /*c080*/  ISETP.GE.AND P2, PT, R31, c[0x0][0x27c], PT ;  /* 0x00009f001f007a0c */ /* 0x000fe20003f46270 */
[----:B------:R-:W-:Y:S01]  /*c090*/  CS2R R22, SRZ ;  /* 0x0000000000167805 */ /* 0x000fe2000001ff00 */
[----:B------:R-:W-:Y:S01]  /*c0a0*/  SHF.R.S32.HI R32, RZ, 0x1f, R31 ;  /* 0x0000001fff207819 */ /* 0x000fe2000001141f */
[----:B------:R-:W-:Y:S01]  /*c0b0*/  IMAD.MOV.U32 R8, RZ, RZ, R12 ;  /* 0x000000ffff087224 */ /* 0x000fe200078e000c */
[----:B------:R-:W-:Y:S01]  /*c0c0*/  @P6 SHF.R.U32.HI R0, RZ, c[0x0][0x2cc], R3 ;  /* 0x0000b300ff006a19 */ /* 0x000fe20000011603 */
[----:B------:R-:W-:Y:S01]  /*c0d0*/  IMAD.MOV.U32 R6, RZ, RZ, R10 ;  /* 0x000000ffff067224 */ /* 0x000fe200078e000a */
[----:B------:R-:W-:Y:S02]  /*c0e0*/  CS2R R20, SRZ ;  /* 0x0000000000147805 */ /* 0x000fe4000001ff00 */
        /* <DEDUP_REMOVED lines=20> */
[----:B-1----:R-:W-:-:S04]  /*c230*/  @!P0 IADD3 R8, P1, R8, R0, RZ ;  /* 0x0000000008088210 */ /* 0x002fc80007f3e0ff */
[----:B--2---:R-:W-:Y:S02]  /*c240*/  @!P0 IADD3.X R9, R7, R3, RZ, P1, !PT ;  /* 0x0000000307098210 */ /* 0x004fe40000ffe4ff */
[----:B---3--:R-:W-:Y:S01]  /*c250*/  @!P0 IADD3 R6, P1, R6, R0, RZ ;  /* 0x0000000006068210 */ /* 0x008fe20007f3e0ff */
[----:B------:R-:W-:Y:S02]  /*c260*/  CS2R R18, SRZ ;  /* 0x0000000000127805 */ /* 0x000fe4000001ff00 */
[----:B------:R1:W2:Y:S01]  /*c270*/  @!P0 LD.E.128 R20, [R8.64] ;  /* 0x0000000808148980 */ /* 0x0002a2000c101d00 */
[----:B------:R-:W-:Y:S01]  /*c280*/  CS2R R16, SRZ ;  /* 0x0000000000107805 */ /* 0x000fe2000001ff00 */
        /* <DEDUP_REMOVED lines=39> */
.L_x_715:
[----:B-1-3--:R-:W-:Y:S05]  /*c500*/  BSYNC B0 ;  /* 0x0000000000007941 */ /* 0x00afea0003800000 */
.L_x_714:
        /* <DEDUP_REMOVED lines=65> */
.L_x_717:
[----:B-1-3--:R-:W-:Y:S05]  /*c920*/  BSYNC B0 ;  /* 0x0000000000007941 */ /* 0x00afea0003800000 */
.L_x_716:
        /* <DEDUP_REMOVED lines=28> */
[----:B------:R-:W-:Y:S01]  /*caf0*/  SHF.R.U32.HI R6, RZ, 0x10, R23 ;  /* 0x00000010ff067819 */ /* 0x000fe20000011617 */
[----:B------:R-:W-:Y:S01]  /*cb00*/  IMAD.SHL.U32 R44, R3, 0x2, RZ ;  /* 0x00000002032c7824 */ /* 0x000fe200078e00ff */
[----:B------:R-:W-:Y:S01]  /*cb10*/  SHF.R.U64 R7, R16, 0x10, R17 ;  /* 0x0000001010077819 */ /* 0x000fe20000001211 */
[----:B------:R-:W-:Y:S01]  /*cb20*/  IMAD.SHL.U32 R34, R0, 0x2, RZ ;  /* 0x0000000200227824 */ /* 0x000fe200078e00ff */
[----:B------:R-:W-:-:S02]  /*cb30*/  SHF.R.U64 R0, R20, 0x10, R21 ;  /* 0x0000001014007819 */ /* 0x000fc40000001215 */
[----:B------:R-:W1:Y:S01]  /*cb40*/  LDS.128 R12, [R44+0x7100] ;  /* 0x007100002c0c7984 */ /* 0x000e620000000c00 */
[----:B------:R-:W-:Y:S02]  /*cb50*/  SHF.R.U32.HI R3, RZ, 0x10, R21 ;  /* 0x00000010ff037819 */ /* 0x000fe40000011615 */
[----:B------:R-:W-:Y:S01]  /*cb60*/  SHF.R.U32.HI R17, RZ, 0x10, R17 ;  /* 0x00000010ff117819 */ /* 0x000fe20000011611 */
[----:B------:R-:W2:Y:S01]  /*cb70*/  LDS.128 R8, [R34+0x7100] ;  /* 0x0071000022087984 */ /* 0x000ea20000000c00 */
[--C-:B------:R-:W-:Y:S02]  /*cb80*/  SHF.R.U64 R16, R18, 0x10, R19.reuse ;  /* 0x0000001012107819 */ /* 0x100fe40000001213 */
[----:B------:R-:W-:Y:S02]  /*cb90*/  SHF.R.U32.HI R18, RZ, 0x10, R19 ;  /* 0x00000010ff127819 */ /* 0x000fe40000011613 */
[----:B------:R-:W-:Y:S02]  /*cba0*/  PRMT R28, R28, 0x5410, R6 ;  /* 0x000054101c1c7816 */ /* 0x000fe40000000006 */
[----:B------:R-:W-:-:S02]  /*cbb0*/  PRMT R6, R26, 0x5432, R7 ;  /* 0x000054321a067816 */ /* 0x000fc40000000007 */
[----:B------:R-:W-:Y:S02]  /*cbc0*/  SHF.R.U64 R5, R22, 0x10, R23 ;  /* 0x0000001016057819 */ /* 0x000fe40000001217 */
[C---:B------:R-:W-:Y:S02]  /*cbd0*/  PRMT R20, R27.reuse, 0x5432, R0 ;  /* 0x000054321b147816 */ /* 0x040fe40000000000 */
[----:B------:R-:W-:Y:S02]  /*cbe0*/  PRMT R22, R27, 0x5410, R3 ;  /* 0x000054101b167816 */ /* 0x000fe40000000003 */
[----:B------:R-:W-:Y:S02]  /*cbf0*/  PRMT R17, R26, 0x5410, R17 ;  /* 0x000054101a117816 */ /* 0x000fe40000000011 */
[C---:B------:R-:W-:Y:S02]  /*cc00*/  PRMT R27, R30.reuse, 0x5432, R16 ;  /* 0x000054321e1b7816 */ /* 0x040fe40000000010 */
[----:B------:R-:W-:-:S02]  /*cc10*/  PRMT R26, R30, 0x5410, R18 ;  /* 0x000054101e1a7816 */ /* 0x000fc40000000012 */
[----:B------:R-:W-:Y:S02]  /*cc20*/  PRMT R29, R29, 0x5410, R5 ;  /* 0x000054101d1d7816 */ /* 0x000fe40000000005 */
[C---:B------:R-:W-:Y:S01]  /*cc30*/  LOP3.LUT R45, R6.reuse, 0xffff0000, RZ, 0xc0, !PT ;  /* 0xffff0000062d7812 */ /* 0x040fe200078ec0ff */
[C---:B-1----:R-:W-:Y:S01]  /*cc40*/  IMAD.U32 R25, R15.reuse, 0x10000, RZ ;  /* 0x000100000f197824 */ /* 0x042fe200078e00ff */
[----:B------:R-:W-:Y:S01]  /*cc50*/  LOP3.LUT R30, R15, 0xffff0000, RZ, 0xc0, !PT ;  /* 0xffff00000f1e7812 */ /* 0x000fe200078ec0ff */
[----:B------:R-:W-:Y:S01]  /*cc60*/  IMAD.U32 R15, R6, 0x10000, RZ ;  /* 0x00010000060f7824 */ /* 0x000fe200078e00ff */
[----:B------:R-:W-:Y:S01]  /*cc70*/  LOP3.LUT R32, R14, 0xffff0000, RZ, 0xc0, !PT ;  /* 0xffff00000e207812 */ /* 0x000fe200078ec0ff */
[C---:B--2---:R-:W-:Y:S01]  /*cc80*/  IMAD.U32 R3, R8.reuse, 0x10000, RZ ;  /* 0x0001000008037824 */ /* 0x044fe200078e00ff */
[----:B------:R-:W-:Y:S01]  /*cc90*/  LOP3.LUT R5, R8, 0xffff0000, RZ, 0xc0, !PT ;  /* 0xffff000008057812 */ /* 0x000fe200078ec0ff */
[----:B------:R-:W-:Y:S01]  /*cca0*/  IMAD.U32 R21, R14, 0x10000, RZ ;  /* 0x000100000e157824 */ /* 0x000fe200078e00ff */
[C---:B------:R-:W-:Y:S01]  /*ccb0*/  SHF.L.U32 R7, R9.reuse, 0x10, RZ ;  /* 0x0000001009077819 */ /* 0x040fe200000006ff */
[----:B------:R-:W-:Y:S01]  /*ccc0*/  IMAD.U32 R16, R12, 0x10000, RZ ;  /* 0x000100000c107824 */ /* 0x000fe200078e00ff */
[----:B------:R-:W-:Y:S01]  /*ccd0*/  LOP3.LUT R8, R9, 0xffff0000, RZ, 0xc0, !PT ;  /* 0xffff000009087812 */ /* 0x000fe200078ec0ff */
[----:B------:R-:W-:Y:S01]  /*cce0*/  IMAD.U32 R14, R20, 0x10000, RZ ;  /* 0x00010000140e7824 */ /* 0x000fe200078e00ff */
[----:B------:R-:W-:Y:S01]  /*ccf0*/  LOP3.LUT R18, R12, 0xffff0000, RZ, 0xc0, !PT ;  /* 0xffff00000c127812 */ /* 0x000fe200078ec0ff */
[----:B------:R-:W-:Y:S01]  /*cd00*/  FMUL.FTZ R0, R3, R15 ;  /* 0x0000000f03007220 */ /* 0x000fe20000410000 */
[C---:B------:R-:W-:Y:S01]  /*cd10*/  LOP3.LUT R24, R10.reuse, 0xffff0000, RZ, 0xc0, !PT ;  /* 0xffff00000a187812 */ /* 0x040fe200078ec0ff */
[----:B------:R-:W-:Y:S01]  /*cd20*/  IMAD.U32 R9, R10, 0x10000, RZ ;  /* 0x000100000a097824 */ /* 0x000fe200078e00ff */
[----:B------:R-:W-:Y:S01]  /*cd30*/  SHF.L.U32 R12, R11, 0x10, RZ ;  /* 0x000000100b0c7819 */ /* 0x000fe200000006ff */
[-C--:B------:R-:W-:Y:S01]  /*cd40*/  FMUL.FTZ R3, R3, R14.reuse ;  /* 0x0000000e03037220 */ /* 0x080fe20000410000 */
[----:B------:R-:W-:Y:S01]  /*cd50*/  LOP3.LUT R23, R11, 0xffff0000, RZ, 0xc0, !PT ;  /* 0xffff00000b177812 */ /* 0x000fe200078ec0ff */
[----:B------:R-:W-:Y:S01]  /*cd60*/  FFMA.FTZ R35, R16, R14, -R0 ;  /* 0x0000000e10237223 */ /* 0x000fe20000010800 */
[----:B------:R-:W-:Y:S01]  /*cd70*/  LOP3.LUT R10, R20, 0xffff0000, RZ, 0xc0, !PT ;  /* 0xffff0000140a7812 */ /* 0x000fe200078ec0ff */
[----:B------:R-:W-:Y:S01]  /*cd80*/  IMAD.U32 R11, R17, 0x10000, RZ ;  /* 0x00010000110b7824 */ /* 0x000fe200078e00ff */
[----:B------:R-:W-:Y:S01]  /*cd90*/  SHF.L.U32 R19, R13, 0x10, RZ ;  /* 0x000000100d137819 */ /* 0x000fe200000006ff */
[----:B------:R-:W-:Y:S01]  /*cda0*/  FMUL.FTZ R0, R5, R45 ;  /* 0x0000002d05007220 */ /* 0x000fe20000410000 */
[----:B------:R-:W-:Y:S01]  /*cdb0*/  LOP3.LUT R14, R17, 0xffff0000, RZ, 0xc0, !PT ;  /* 0xffff0000110e7812 */ /* 0x000fe200078ec0ff */
[----:B------:R-:W-:Y:S01]  /*cdc0*/  IMAD.U32 R6, R22, 0x10000, RZ ;  /* 0x0001000016067824 */ /* 0x000fe200078e00ff */
[----:B------:R-:W-:Y:S01]  /*cdd0*/  LOP3.LUT R13, R13, 0xffff0000, RZ, 0xc0, !PT ;  /* 0xffff00000d0d7812 */ /* 0x000fe200078ec0ff */
[----:B------:R-:W-:-:S02]  /*cde0*/  FFMA.FTZ R33, R16, R15, R3 ;  /* 0x0000000f10217223 */ /* 0x000fc40000010003 */
[----:B------:R-:W-:Y:S02]  /*cdf0*/  FFMA.FTZ R20, R18, R10, -R0 ;  /* 0x0000000a12147223 */ /* 0x000fe40000010800 */
[CC--:B------:R-:W-:Y:S02]  /*ce00*/  FMUL.FTZ R3, R7.reuse, R11.reuse ;  /* 0x0000000b07037220 */ /* 0x0c0fe40000410000 */
[-C--:B------:R-:W-:Y:S02]  /*ce10*/  FMUL.FTZ R0, R7, R6.reuse ;  /* 0x0000000607007220 */ /* 0x080fe40000410000 */
[C---:B------:R-:W-:Y:S01]  /*ce20*/  FFMA.FTZ R17, R19.reuse, R6, -R3 ;  /* 0x0000000613117223 */ /* 0x040fe20000010803 */
[----:B------:R-:W-:Y:S01]  /*ce30*/  LOP3.LUT R3, R22, 0xffff0000, RZ, 0xc0, !PT ;  /* 0xffff000016037812 */ /* 0x000fe200078ec0ff */
[----:B------:R-:W-:Y:S02]  /*ce40*/  FFMA.FTZ R19, R19, R11, R0 ;  /* 0x0000000b13137223 */ /* 0x000fe40000010000 */
[----:B------:R-:W-:Y:S01]  /*ce50*/  FMUL.FTZ R5, R5, R10 ;  /* 0x0000000a05057220 */ /* 0x000fe20000410000 */
[----:B------:R-:W-:Y:S01]  /*ce60*/  SHF.L.U32 R10, R27, 0x10, RZ ;  /* 0x000000101b0a7819 */ /* 0x000fe200000006ff */
[----:B------:R-:W-:-:S02]  /*ce70*/  FMUL.FTZ R0, R8, R14 ;  /* 0x0000000e08007220 */ /* 0x000fc40000410000 */
[----:B------:R-:W-:Y:S02]  /*ce80*/  IMAD.U32 R7, R29, 0x10000, RZ ;  /* 0x000100001d077824 */ /* 0x000fe400078e00ff */
[----:B------:R-:W-:Y:S02]  /*ce90*/  FFMA.FTZ R18, R18, R45, R5 ;  /* 0x0000002d12127223 */ /* 0x000fe40000010005 */
[-C--:B------:R-:W-:Y:S02]  /*cea0*/  FFMA.FTZ R16, R13, R3.reuse, -R0 ;  /* 0x000000030d107223 */ /* 0x080fe40000010800 */
[----:B------:R-:W-:Y:S01]  /*ceb0*/  FMUL.FTZ R5, R8, R3 ;  /* 0x0000000308057220 */ /* 0x000fe20000410000 */
[----:B------:R-:W-:Y:S01]  /*cec0*/  LOP3.LUT R8, R28, 0xffff0000, RZ, 0xc0, !PT ;  /* 0xffff00001c087812 */ /* 0x000fe200078ec0ff */
[----:B------:R-:W-:Y:S02]  /*ced0*/  FMUL.FTZ R0, R9, R7 ;  /* 0x0000000709007220 */ /* 0x000fe40000410000 */
[----:B------:R-:W-:-:S02]  /*cee0*/  IMAD.U32 R11, R26, 0x10000, RZ ;  /* 0x000100001a0b7824 */ /* 0x000fc400078e00ff */
[----:B------:R-:W-:Y:S02]  /*cef0*/  IMAD.U32 R6, R28, 0x10000, RZ ;  /* 0x000100001c067824 */ /* 0x000fe400078e00ff */
[----:B------:R-:W-:Y:S02]  /*cf00*/  FMUL.FTZ R3, R9, R10 ;  /* 0x0000000a09037220 */ /* 0x000fe40000410000 */
[----:B------:R-:W-:Y:S01]  /*cf10*/  FFMA.FTZ R9, R13, R14, R5 ;  /* 0x0000000e0d097223 */ /* 0x000fe20000010005 */
[----:B------:R-:W-:Y:S01]  /*cf20*/  LOP3.LUT R13, R27, 0xffff0000, RZ, 0xc0, !PT ;  /* 0xffff00001b0d7812 */ /* 0x000fe200078ec0ff */
[----:B------:R-:W-:Y:S02]  /*cf30*/  FFMA.FTZ R10, R21, R10, R0 ;  /* 0x0000000a150a7223 */ /* 0x000fe40000010000 */
[C---:B------:R-:W-:Y:S01]  /*cf40*/  FMUL.FTZ R5, R12.reuse, R11 ;  /* 0x0000000b0c057220 */ /* 0x040fe20000410000 */
[----:B------:R-:W-:Y:S01]  /*cf50*/  F2FP.BF16.PACK_AB R9, R9, R19 ;  /* 0x000000130909723e */ /* 0x000fe200000010ff */
[-C--:B------:R-:W-:Y:S01]  /*cf60*/  FMUL.FTZ R0, R12, R6.reuse ;  /* 0x000000060c007220 */ /* 0x080fe20000410000 */
[----:B------:R-:W-:Y:S01]  /*cf70*/  LOP3.LUT R12, R26, 0xffff0000, RZ, 0xc0, !PT ;  /* 0xffff00001a0c7812 */ /* 0x000fe200078ec0ff */
[----:B------:R-:W-:Y:S01]  /*cf80*/  FFMA.FTZ R14, R21, R7, -R3 ;  /* 0x00000007150e7223 */ /* 0x000fe20000010803 */
[----:B------:R-:W-:Y:S01]  /*cf90*/  LOP3.LUT R7, R29, 0xffff0000, RZ, 0xc0, !PT ;  /* 0xffff00001d077812 */ /* 0x000fe200078ec0ff */
[----:B------:R-:W-:-:S02]  /*cfa0*/  FFMA.FTZ R15, R25, R6, -R5 ;  /* 0x00000006190f7223 */ /* 0x000fc40000010805 */
[----:B------:R-:W-:Y:S02]  /*cfb0*/  FFMA.FTZ R11, R25, R11, R0 ;  /* 0x0000000b190b7223 */ /* 0x000fe40000010000 */
[C---:B------:R-:W-:Y:S02]  /*cfc0*/  FMUL.FTZ R6, R24.reuse, R13 ;  /* 0x0000000d18067220 */ /* 0x040fe40000410000 */
[C---:B------:R-:W-:Y:S02]  /*cfd0*/  FMUL.FTZ R3, R23.reuse, R12 ;  /* 0x0000000c17037220 */ /* 0x040fe40000410000 */
[-C--:B------:R-:W-:Y:S02]  /*cfe0*/  FMUL.FTZ R5, R24, R7.reuse ;  /* 0x0000000718057220 */ /* 0x080fe40000410000 */
[----:B------:R-:W-:Y:S02]  /*cff0*/  FMUL.FTZ R0, R23, R8 ;  /* 0x0000000817007220 */ /* 0x000fe40000410000 */
[----:B------:R-:W-:-:S02]  /*d000*/  FFMA.FTZ R6, R32, R7, -R6 ;  /* 0x0000000720067223 */ /* 0x000fc40000010806 */
[----:B------:R-:W-:Y:S01]  /*d010*/  FFMA.FTZ R3, R30, R8, -R3 ;  /* 0x000000081e037223 */ /* 0x000fe20000010803 */
[----:B------:R-:W-:Y:S01]  /*d020*/  F2FP.BF16.PACK_AB R8, R18, R33 ;  /* 0x000000211208723e */ /* 0x000fe200000010ff */
[----:B------:R-:W-:Y:S01]  /*d030*/  FFMA.FTZ R5, R32, R13, R5 ;  /* 0x0000000d20057223 */ /* 0x000fe20000010005 */
[----:B------:R-:W-:Y:S01]  /*d040*/  F2FP.BF16.PACK_AB R13, R16, R17 ;  /* 0x00000011100d723e */ /* 0x000fe200000010ff */
[----:B------:R-:W-:Y:S01]  /*d050*/  FFMA.FTZ R0, R30, R12, R0 ;  /* 0x0000000c1e007223 */ /* 0x000fe20000010000 */
[----:B------:R-:W-:Y:S02]  /*d060*/  F2FP.BF16.PACK_AB R12, R20, R35 ;  /* 0x00000023140c723e */ /* 0x000fe400000010ff */
[----:B------:R-:W-:Y:S02]  /*d070*/  F2FP.BF16.PACK_AB R14, R6, R14 ;  /* 0x0000000e060e723e */ /* 0x000fe400000010ff */
[----:B------:R-:W-:Y:S02]  /*d080*/  F2FP.BF16.PACK_AB R15, R3, R15 ;  /* 0x0000000f030f723e */ /* 0x000fe400000010ff */
[----:B------:R-:W-:-:S02]  /*d090*/  F2FP.BF16.PACK_AB R10, R5, R10 ;  /* 0x0000000a050a723e */ /* 0x000fc400000010ff */
[----:B------:R-:W-:Y:S01]  /*d0a0*/  F2FP.BF16.PACK_AB R11, R0, R11 ;  /* 0x0000000b000b723e */ /* 0x000fe200000010ff */
[----:B------:R1:W-:Y:S04]  /*d0b0*/  STS.128 [R44+0x7100], R12 ;  /* 0x0071000c2c007388 */ /* 0x0003e80000000c00 */
[----:B------:R1:W-:Y:S02]  /*d0c0*/  STS.128 [R34+0x7100], R8 ;  /* 0x0071000822007388 */ /* 0x0003e40000000c00 */
.L_x_719:
[----:B------:R-:W-:Y:S05]  /*d0d0*/  BSYNC B0 ;  /* 0x0000000000007941 */ /* 0x000fea0003800000 */
.L_x_718:
        /* <DEDUP_REMOVED lines=17> */
[----:B------:R-:W-:Y:S01]  /*d1f0*/  SHF.R.U32.HI R6, RZ, 0x10, R43 ;  /* 0x00000010ff067819 */ /* 0x000fe2000001162b */
[----:B------:R-:W-:Y:S01]  /*d200*/  IMAD.SHL.U32 R45, R5, 0x2, RZ ;  /* 0x00000002052d7824 */ /* 0x000fe200078e00ff */
[----:B------:R-:W-:Y:S01]  /*d210*/  SHF.R.U64 R7, R36, 0x10, R37 ;  /* 0x0000001024077819 */ /* 0x000fe20000001225 */
[----:B-1----:R-:W-:Y:S01]  /*d220*/  IMAD.SHL.U32 R44, R0, 0x2, RZ ;  /* 0x00000002002c7824 */ /* 0x002fe200078e00ff */
[----:B------:R-:W-:-:S02]  /*d230*/  SHF.R.U64 R0, R40, 0x10, R41 ;  /* 0x0000001028007819 */ /* 0x000fc40000001229 */
[----:B------:R-:W1:Y:S01]  /*d240*/  LDS.128 R12, [R45+0x7100] ;  /* 0x007100002d0c7984 */ /* 0x000e620000000c00 */
[----:B------:R-:W-:Y:S02]  /*d250*/  PRMT R28, R63, 0x5410, R6 ;  /* 0x000054103f1c7816 */ /* 0x000fe40000000006 */
[----:B------:R-:W-:Y:S01]  /*d260*/  SHF.R.U32.HI R3, RZ, 0x10, R41 ;  /* 0x00000010ff037819 */ /* 0x000fe20000011629 */
[----:B------:R-:W2:Y:S01]  /*d270*/  LDS.128 R8, [R44+0x7100] ;  /* 0x007100002c087984 */ /* 0x000ea20000000c00 */
[----:B------:R-:W-:Y:S02]  /*d280*/  PRMT R6, R47, 0x5432, R7 ;  /* 0x000054322f067816 */ /* 0x000fe40000000007 */
[----:B------:R-:W-:Y:S02]  /*d290*/  PRMT R19, R61, 0x5432, R0 ;  /* 0x000054323d137816 */ /* 0x000fe40000000000 */
[----:B------:R-:W-:Y:S02]  /*d2a0*/  SHF.R.U64 R17, R38, 0x10, R39 ;  /* 0x0000001026117819 */ /* 0x000fe40000001227 */
[----:B------:R-:W-:-:S02]  /*d2b0*/  SHF.R.U64 R5, R42, 0x10, R43 ;  /* 0x000000102a057819 */ /* 0x000fc4000000122b */
[----:B------:R-:W-:Y:S02]  /*d2c0*/  PRMT R22, R61, 0x5410, R3 ;  /* 0x000054103d167816 */ /* 0x000fe40000000003 */
[----:B------:R-:W-:Y:S02]  /*d2d0*/  SHF.L.U32 R32, R6, 0x10, RZ ;  /* 0x0000001006207819 */ /* 0x000fe400000006ff */
[----:B------:R-:W-:Y:S02]  /*d2e0*/  SHF.R.U32.HI R18, RZ, 0x10, R39 ;  /* 0x00000010ff127819 */ /* 0x000fe40000011627 */
[----:B------:R-:W-:Y:S02]  /*d2f0*/  PRMT R20, R47, 0x5410, R16 ;  /* 0x000054102f147816 */ /* 0x000fe40000000010 */
[----:B------:R-:W-:Y:S02]  /*d300*/  PRMT R24, R62, 0x5432, R17 ;  /* 0x000054323e187816 */ /* 0x000fe40000000011 */
[----:B------:R-:W-:-:S02]  /*d310*/  PRMT R27, R63, 0x5432, R5 ;  /* 0x000054323f1b7816 */ /* 0x000fc40000000005 */
[----:B------:R-:W-:Y:S02]  /*d320*/  PRMT R26, R62, 0x5410, R18 ;  /* 0x000054103e1a7816 */ /* 0x000fe40000000012 */
[----:B------:R-:W-:Y:S01]  /*d330*/  LOP3.LUT R34, R6, 0xffff0000, RZ, 0xc0, !PT ;  /* 0xffff000006227812 */ /* 0x000fe200078ec0ff */
[----:B------:R-:W-:Y:S02]  /*d340*/  IMAD.U32 R6, R22, 0x10000, RZ ;  /* 0x0001000016067824 */ /* 0x000fe400078e00ff */
[C---:B-1----:R-:W-:Y:S01]  /*d350*/  IMAD.U32 R25, R14.reuse, 0x10000, RZ ;  /* 0x000100000e197824 */ /* 0x042fe200078e00ff */
[----:B------:R-:W-:Y:S01]  /*d360*/  LOP3.LUT R30, R14, 0xffff0000, RZ, 0xc0, !PT ;  /* 0xffff00000e1e7812 */ /* 0x000fe200078ec0ff */
[----:B------:R-:W-:Y:S01]  /*d370*/  IMAD.U32 R14, R19, 0x10000, RZ ;  /* 0x00010000130e7824 */ /* 0x000fe200078e00ff */
[C---:B------:R-:W-:Y:S01]  /*d380*/  LOP3.LUT R21, R13.reuse, 0xffff0000, RZ, 0xc0, !PT ;  /* 0xffff00000d157812 */ /* 0x040fe200078ec0ff */
[C---:B--2---:R-:W-:Y:S01]  /*d390*/  IMAD.U32 R3, R8.reuse, 0x10000, RZ ;  /* 0x0001000008037824 */ /* 0x044fe200078e00ff */
[----:B------:R-:W-:Y:S01]  /*d3a0*/  LOP3.LUT R5, R8, 0xffff0000, RZ, 0xc0, !PT ;  /* 0xffff000008057812 */ /* 0x000fe200078ec0ff */
[----:B------:R-:W-:Y:S01]  /*d3b0*/  IMAD.U32 R17, R13, 0x10000, RZ ;  /* 0x000100000d117824 */ /* 0x000fe200078e00ff */
[----:B------:R-:W-:Y:S01]  /*d3c0*/  LOP3.LUT R23, R10, 0xffff0000, RZ, 0xc0, !PT ;  /* 0xffff00000a177812 */ /* 0x000fe200078ec0ff */
[----:B------:R-:W-:Y:S01]  /*d3d0*/  IMAD.U32 R16, R12, 0x10000, RZ ;  /* 0x000100000c107824 */ /* 0x000fe200078e00ff */
[----:B------:R-:W-:Y:S01]  /*d3e0*/  LOP3.LUT R29, R15, 0xffff0000, RZ, 0xc0, !PT ;  /* 0xffff00000f1d7812 */ /* 0x000fe200078ec0ff */
[----:B------:R-:W-:Y:S01]  /*d3f0*/  IMAD.U32 R13, R10, 0x10000, RZ ;  /* 0x000100000a0d7824 */ /* 0x000fe200078e00ff */
[----:B------:R-:W-:Y:S01]  /*d400*/  LOP3.LUT R10, R19, 0xffff0000, RZ, 0xc0, !PT ;  /* 0xffff0000130a7812 */ /* 0x000fe200078ec0ff */
[----:B------:R-:W-:Y:S01]  /*d410*/  FMUL.FTZ R0, R3, R32 ;  /* 0x0000002003007220 */ /* 0x000fe20000410000 */
[----:B------:R-:W-:Y:S01]  /*d420*/  LOP3.LUT R12, R12, 0xffff0000, RZ, 0xc0, !PT ;  /* 0xffff00000c0c7812 */ /* 0x000fe200078ec0ff */
[----:B------:R-:W-:Y:S01]  /*d430*/  IMAD.U32 R18, R15, 0x10000, RZ ;  /* 0x000100000f127824 */ /* 0x000fe200078e00ff */
[C---:B------:R-:W-:Y:S01]  /*d440*/  LOP3.LUT R15, R11.reuse, 0xffff0000, RZ, 0xc0, !PT ;  /* 0xffff00000b0f7812 */ /* 0x040fe200078ec0ff */
[----:B------:R-:W-:-:S02]  /*d450*/  IMAD.U32 R8, R11, 0x10000, RZ ;  /* 0x000100000b087824 */ /* 0x000fc400078e00ff */
[-C--:B------:R-:W-:Y:S02]  /*d460*/  FMUL.FTZ R3, R3, R14.reuse ;  /* 0x0000000e03037220 */ /* 0x080fe40000410000 */
[C---:B------:R-:W-:Y:S01]  /*d470*/  IMAD.U32 R7, R9.reuse, 0x10000, RZ ;  /* 0x0001000009077824 */ /* 0x040fe200078e00ff */
[----:B------:R-:W-:Y:S01]  /*d480*/  LOP3.LUT R9, R9, 0xffff0000, RZ, 0xc0, !PT ;  /* 0xffff000009097812 */ /* 0x000fe200078ec0ff */
[----:B------:R-:W-:Y:S02]  /*d490*/  IMAD.U32 R11, R20, 0x10000, RZ ;  /* 0x00010000140b7824 */ /* 0x000fe400078e00ff */
[----:B------:R-:W-:Y:S01]  /*d4a0*/  FFMA.FTZ R36, R16, R14, -R0 ;  /* 0x0000000e10247223 */ /* 0x000fe20000010800 */
[----:B------:R-:W-:Y:S01]  /*d4b0*/  SHF.L.U32 R14, R26, 0x10, RZ ;  /* 0x000000101a0e7819 */ /* 0x000fe200000006ff */
[----:B------:R-:W-:Y:S02]  /*d4c0*/  FMUL.FTZ R0, R5, R34 ;  /* 0x0000002205007220 */ /* 0x000fe40000410000 */
[----:B------:R-:W-:-:S02]  /*d4d0*/  FFMA.FTZ R35, R16, R32, R3 ;  /* 0x0000002010237223 */ /* 0x000fc40000010003 */
[-C--:B------:R-:W-:Y:S02]  /*d4e0*/  FMUL.FTZ R5, R5, R10.reuse ;  /* 0x0000000a05057220 */ /* 0x080fe40000410000 */
[C---:B------:R-:W-:Y:S02]  /*d4f0*/  FMUL.FTZ R3, R7.reuse, R11 ;  /* 0x0000000b07037220 */ /* 0x040fe40000410000 */
[----:B------:R-:W-:Y:S01]  /*d500*/  FFMA.FTZ R33, R12, R10, -R0 ;  /* 0x0000000a0c217223 */ /* 0x000fe20000010800 */
[----:B------:R-:W-:Y:S01]  /*d510*/  LOP3.LUT R10, R20, 0xffff0000, RZ, 0xc0, !PT ;  /* 0xffff0000140a7812 */ /* 0x000fe200078ec0ff */
[----:B------:R-:W-:Y:S02]  /*d520*/  FMUL.FTZ R0, R7, R6 ;  /* 0x0000000607007220 */ /* 0x000fe40000410000 */
[----:B------:R-:W-:Y:S01]  /*d530*/  FFMA.FTZ R32, R12, R34, R5 ;  /* 0x000000220c207223 */ /* 0x000fe20000010005 */
[----:B------:R-:W-:Y:S01]  /*d540*/  LOP3.LUT R12, R28, 0xffff0000, RZ, 0xc0, !PT ;  /* 0xffff00001c0c7812 */ /* 0x000fe200078ec0ff */
[----:B------:R-:W-:-:S02]  /*d550*/  FFMA.FTZ R19, R17, R6, -R3 ;  /* 0x0000000611137223 */ /* 0x000fc40000010803 */
[----:B------:R-:W-:Y:S02]  /*d560*/  IMAD.U32 R5, R28, 0x10000, RZ ;  /* 0x000100001c057824 */ /* 0x000fe400078e00ff */
[----:B------:R-:W-:Y:S02]  /*d570*/  FMUL.FTZ R3, R8, R14 ;  /* 0x0000000e08037220 */ /* 0x000fe40000410000 */
[----:B------:R-:W-:Y:S02]  /*d580*/  IMAD.U32 R20, R24, 0x10000, RZ ;  /* 0x0001000018147824 */ /* 0x000fe400078e00ff */
[----:B------:R-:W-:Y:S01]  /*d590*/  FFMA.FTZ R17, R17, R11, R0 ;  /* 0x0000000b11117223 */ /* 0x000fe20000010000 */
[----:B------:R-:W-:Y:S01]  /*d5a0*/  LOP3.LUT R11, R22, 0xffff0000, RZ, 0xc0, !PT ;  /* 0xffff0000160b7812 */ /* 0x000fe200078ec0ff */
[-C--:B------:R-:W-:Y:S01]  /*d5b0*/  FMUL.FTZ R0, R8, R5.reuse ;  /* 0x0000000508007220 */ /* 0x080fe20000410000 */
[----:B------:R-:W-:Y:S01]  /*d5c0*/  LOP3.LUT R8, R24, 0xffff0000, RZ, 0xc0, !PT ;  /* 0xffff000018087812 */ /* 0x000fe200078ec0ff */
[----:B------:R-:W-:-:S02]  /*d5d0*/  FFMA.FTZ R16, R18, R5, -R3 ;  /* 0x0000000512107223 */ /* 0x000fc40000010803 */
[----:B------:R-:W-:Y:S02]  /*d5e0*/  IMAD.U32 R7, R27, 0x10000, RZ ;  /* 0x000100001b077824 */ /* 0x000fe400078e00ff */
[----:B------:R-:W-:Y:S02]  /*d5f0*/  FMUL.FTZ R6, R9, R10 ;  /* 0x0000000a09067220 */ /* 0x000fe40000410000 */
[----:B------:R-:W-:Y:S02]  /*d600*/  FMUL.FTZ R3, R13, R20 ;  /* 0x000000140d037220 */ /* 0x000fe40000410000 */
[----:B------:R-:W-:Y:S02]  /*d610*/  FFMA.FTZ R18, R18, R14, R0 ;  /* 0x0000000e12127223 */ /* 0x000fe40000010000 */
[-C--:B------:R-:W-:Y:S02]  /*d620*/  FMUL.FTZ R5, R9, R11.reuse ;  /* 0x0000000b09057220 */ /* 0x080fe40000410000 */
[----:B------:R-:W-:-:S02]  /*d630*/  FFMA.FTZ R14, R21, R11, -R6 ;  /* 0x0000000b150e7223 */ /* 0x000fc40000010806 */
[-C--:B------:R-:W-:Y:S01]  /*d640*/  FMUL.FTZ R0, R13, R7.reuse ;  /* 0x000000070d007220 */ /* 0x080fe20000410000 */
[----:B------:R-:W-:Y:S01]  /*d650*/  LOP3.LUT R13, R26, 0xffff0000, RZ, 0xc0, !PT ;  /* 0xffff00001a0d7812 */ /* 0x000fe200078ec0ff */
[----:B------:R-:W-:Y:S01]  /*d660*/  FFMA.FTZ R11, R25, R7, -R3 ;  /* 0x00000007190b7223 */ /* 0x000fe20000010803 */
[----:B------:R-:W-:Y:S01]  /*d670*/  LOP3.LUT R7, R27, 0xffff0000, RZ, 0xc0, !PT ;  /* 0xffff00001b077812 */ /* 0x000fe200078ec0ff */
[----:B------:R-:W-:Y:S02]  /*d680*/  FFMA.FTZ R9, R21, R10, R5 ;  /* 0x0000000a15097223 */ /* 0x000fe40000010005 */
[----:B------:R-:W-:Y:S02]  /*d690*/  FFMA.FTZ R10, R25, R20, R0 ;  /* 0x00000014190a7223 */ /* 0x000fe40000010000 */
[----:B------:R-:W-:Y:S01]  /*d6a0*/  FMUL.FTZ R6, R23, R8 ;  /* 0x0000000817067220 */ /* 0x000fe20000410000 */
[----:B------:R-:W-:Y:S01]  /*d6b0*/  F2FP.BF16.PACK_AB R9, R9, R17 ;  /* 0x000000110909723e */ /* 0x000fe200000010ff */
[----:B------:R-:W-:-:S02]  /*d6c0*/  FMUL.FTZ R3, R15, R13 ;  /* 0x0000000d0f037220 */ /* 0x000fc40000410000 */
        /* <DEDUP_REMOVED lines=15> */
.L_x_721:
[----:B------:R-:W-:Y:S05]  /*d7c0*/  BSYNC B0 ;  /* 0x0000000000007941 */ /* 0x000fea0003800000 */
.L_x_720:
        /* <DEDUP_REMOVED lines=22> */
[----:B-1----:R-:W1:Y:S01]  /*d930*/  LDS.128 R12, [R37+0x7100] ;  /* 0x00710000250c7984 */ /* 0x002e620000000c00 */
        /* <DEDUP_REMOVED lines=87> */
.L_x_723:
[----:B------:R-:W-:Y:S05]  /*deb0*/  BSYNC B0 ;  /* 0x0000000000007941 */ /* 0x000fea0003800000 */
.L_x_722:
        /* <DEDUP_REMOVED lines=20> */
[----:B------:R-:W-:-:S02]  /*e000*/  PRMT R29, R80, 0x5410, R6 ;  /* 0x00005410501d7816 */ /* 0x000fc40000000006 */
[----:B------:R-:W1:Y:S01]  /*e010*/  LDS.128 R12, [R36+0x7100] ;  /* 0x00710000240c7984 */ /* 0x000e620000000c00 */
[--C-:B------:R-:W-:Y:S02]  /*e020*/  SHF.R.U64 R0, R64, 0x10, R65.reuse ;  /* 0x0000001040007819 */ /* 0x100fe40000001241 */
[----:B------:R-:W-:Y:S01]  /*e030*/  SHF.R.U32.HI R3, RZ, 0x10, R65 ;  /* 0x00000010ff037819 */ /* 0x000fe20000011641 */
[----:B------:R-:W2:Y:S01]  /*e040*/  LDS.128 R8, [R34+0x7100] ;  /* 0x0071000022087984 */ /* 0x000ea20000000c00 */
[----:B------:R-:W-:Y:S02]  /*e050*/  PRMT R6, R77, 0x5432, R7 ;  /* 0x000054324d067816 */ /* 0x000fe40000000007 */
[----:B------:R-:W-:Y:S02]  /*e060*/  PRMT R26, R79, 0x5410, R18 ;  /* 0x000054104f1a7816 */ /* 0x000fe40000000012 */
[----:B------:R-:W-:Y:S02]  /*e070*/  SHF.R.U64 R5, R66, 0x10, R67 ;  /* 0x0000001042057819 */ /* 0x000fe40000001243 */
[----:B------:R-:W-:-:S02]  /*e080*/  SHF.R.U32.HI R16, RZ, 0x10, R57 ;  /* 0x00000010ff107819 */ /* 0x000fc40000011639 */
[C---:B------:R-:W-:Y:S02]  /*e090*/  PRMT R19, R78.reuse, 0x5432, R0 ;  /* 0x000054324e137816 */ /* 0x040fe40000000000 */
[----:B------:R-:W-:Y:S02]  /*e0a0*/  PRMT R22, R78, 0x5410, R3 ;  /* 0x000054104e167816 */ /* 0x000fe40000000003 */
[----:B------:R-:W-:Y:S02]  /*e0b0*/  SHF.R.U64 R17, R58, 0x10, R59 ;  /* 0x000000103a117819 */ /* 0x000fe4000000123b */
[----:B------:R-:W-:Y:S02]  /*e0c0*/  PRMT R28, R80, 0x5432, R5 ;  /* 0x00005432501c7816 */ /* 0x000fe40000000005 */
[----:B------:R-:W-:Y:S02]  /*e0d0*/  PRMT R20, R77, 0x5410, R16 ;  /* 0x000054104d147816 */ /* 0x000fe40000000010 */
[----:B------:R-:W-:-:S02]  /*e0e0*/  LOP3.LUT R32, R6, 0xffff0000, RZ, 0xc0, !PT ;  /* 0xffff000006207812 */ /* 0x000fc400078ec0ff */
[----:B------:R-:W-:Y:S01]  /*e0f0*/  PRMT R25, R79, 0x5432, R17 ;  /* 0x000054324f197816 */ /* 0x000fe20000000011 */
[C---:B-1----:R-:W-:Y:S01]  /*e100*/  IMAD.U32 R18, R15.reuse, 0x10000, RZ ;  /* 0x000100000f127824 */ /* 0x042fe200078e00ff */
[----:B------:R-:W-:Y:S01]  /*e110*/  LOP3.LUT R30, R15, 0xffff0000, RZ, 0xc0, !PT ;  /* 0xffff00000f1e7812 */ /* 0x000fe200078ec0ff */
[----:B------:R-:W-:Y:S01]  /*e120*/  IMAD.U32 R27, R14, 0x10000, RZ ;  /* 0x000100000e1b7824 */ /* 0x000fe200078e00ff */
[----:B------:R-:W-:Y:S01]  /*e130*/  SHF.L.U32 R15, R6, 0x10, RZ ;  /* 0x00000010060f7819 */ /* 0x000fe200000006ff */
[----:B--2---:R-:W-:Y:S01]  /*e140*/  IMAD.U32 R3, R8, 0x10000, RZ ;  /* 0x0001000008037824 */ /* 0x004fe200078e00ff */
        /* <DEDUP_REMOVED lines=9> */
[----:B------:R-:W-:Y:S01]  /*e1e0*/  IMAD.U32 R13, R10, 0x10000, RZ ;  /* 0x000100000a0d7824 */ /* 0x000fe200078e00ff */
[----:B------:R-:W-:Y:S01]  /*e1f0*/  LOP3.LUT R19, R19, 0xffff0000, RZ, 0xc0, !PT ;  /* 0xffff000013137812 */ /* 0x000fe200078ec0ff */
[-C--:B------:R-:W-:Y:S01]  /*e200*/  FMUL.FTZ R3, R3, R14.reuse ;  /* 0x0000000e03037220 */ /* 0x080fe20000410000 */
[----:B------:R-:W-:Y:S01]  /*e210*/  LOP3.LUT R23, R11, 0xffff0000, RZ, 0xc0, !PT ;  /* 0xffff00000b177812 */ /* 0x000fe200078ec0ff */
[----:B------:R-:W-:-:S02]  /*e220*/  FFMA.FTZ R37, R16, R14, -R0 ;  /* 0x0000000e10257223 */ /* 0x000fc40000010800 */
[C---:B------:R-:W-:Y:S01]  /*e230*/  IMAD.U32 R7, R9.reuse, 0x10000, RZ ;  /* 0x0001000009077824 */ /* 0x040fe200078e00ff */
[----:B------:R-:W-:Y:S01]  /*e240*/  LOP3.LUT R9, R9, 0xffff0000, RZ, 0xc0, !PT ;  /* 0xffff000009097812 */ /* 0x000fe200078ec0ff */
[----:B------:R-:W-:Y:S02]  /*e250*/  IMAD.U32 R10, R20, 0x10000, RZ ;  /* 0x00010000140a7824 */ /* 0x000fe400078e00ff */
[----:B------:R-:W-:Y:S02]  /*e260*/  FMUL.FTZ R0, R5, R32 ;  /* 0x0000002005007220 */ /* 0x000fe40000410000 */
[----:B------:R-:W-:Y:S02]  /*e270*/  IMAD.U32 R6, R22, 0x10000, RZ ;  /* 0x0001000016067824 */ /* 0x000fe400078e00ff */
[----:B------:R-:W-:Y:S01]  /*e280*/  FFMA.FTZ R35, R16, R15, R3 ;  /* 0x0000000f10237223 */ /* 0x000fe20000010003 */
[----:B------:R-:W-:Y:S01]  /*e290*/  LOP3.LUT R15, R22, 0xffff0000, RZ, 0xc0, !PT ;  /* 0xffff0000160f7812 */ /* 0x000fe200078ec0ff */
[----:B------:R-:W-:Y:S01]  /*e2a0*/  IMAD.U32 R8, R11, 0x10000, RZ ;  /* 0x000100000b087824 */ /* 0x000fe200078e00ff */
[----:B------:R-:W-:Y:S01]  /*e2b0*/  SHF.L.U32 R11, R26, 0x10, RZ ;  /* 0x000000101a0b7819 */ /* 0x000fe200000006ff */
[----:B------:R-:W-:-:S02]  /*e2c0*/  FFMA.FTZ R33, R12, R19, -R0 ;  /* 0x000000130c217223 */ /* 0x000fc40000010800 */
[----:B------:R-:W-:Y:S02]  /*e2d0*/  FMUL.FTZ R3, R7, R10 ;  /* 0x0000000a07037220 */ /* 0x000fe40000410000 */
[----:B------:R-:W-:Y:S02]  /*e2e0*/  FMUL.FTZ R5, R5, R19 ;  /* 0x0000001305057220 */ /* 0x000fe40000410000 */
[-C--:B------:R-:W-:Y:S02]  /*e2f0*/  FMUL.FTZ R0, R7, R6.reuse ;  /* 0x0000000607007220 */ /* 0x080fe40000410000 */
[C---:B------:R-:W-:Y:S02]  /*e300*/  FFMA.FTZ R19, R17.reuse, R6, -R3 ;  /* 0x0000000611137223 */ /* 0x040fe40000010803 */
[----:B------:R-:W-:Y:S01]  /*e310*/  FFMA.FTZ R32, R12, R32, R5 ;  /* 0x000000200c207223 */ /* 0x000fe20000010005 */
[----:B------:R-:W-:Y:S01]  /*e320*/  LOP3.LUT R12, R26, 0xffff0000, RZ, 0xc0, !PT ;  /* 0xffff00001a0c7812 */ /* 0x000fe200078ec0ff */
[----:B------:R-:W-:Y:S01]  /*e330*/  FFMA.FTZ R17, R17, R10, R0 ;  /* 0x0000000a11117223 */ /* 0x000fe20000010000 */
[----:B------:R-:W-:Y:S01]  /*e340*/  LOP3.LUT R10, R20, 0xffff0000, RZ, 0xc0, !PT ;  /* 0xffff0000140a7812 */ /* 0x000fe200078ec0ff */
[----:B------:R-:W-:-:S02]  /*e350*/  IMAD.U32 R5, R29, 0x10000, RZ ;  /* 0x000100001d057824 */ /* 0x000fc400078e00ff */
[C---:B------:R-:W-:Y:S02]  /*e360*/  FMUL.FTZ R3, R8.reuse, R11 ;  /* 0x0000000b08037220 */ /* 0x040fe40000410000 */
[C---:B------:R-:W-:Y:S02]  /*e370*/  IMAD.U32 R20, R25.reuse, 0x10000, RZ ;  /* 0x0001000019147824 */ /* 0x040fe400078e00ff */
[-C--:B------:R-:W-:Y:S01]  /*e380*/  FMUL.FTZ R0, R8, R5.reuse ;  /* 0x0000000508007220 */ /* 0x080fe20000410000 */
[----:B------:R-:W-:Y:S01]  /*e390*/  LOP3.LUT R8, R25, 0xffff0000, RZ, 0xc0, !PT ;  /* 0xffff000019087812 */ /* 0x000fe200078ec0ff */
[----:B------:R-:W-:Y:S02]  /*e3a0*/  FFMA.FTZ R16, R18, R5, -R3 ;  /* 0x0000000512107223 */ /* 0x000fe40000010803 */
[----:B------:R-:W-:Y:S02]  /*e3b0*/  IMAD.U32 R7, R28, 0x10000, RZ ;  /* 0x000100001c077824 */ /* 0x000fe400078e00ff */
[----:B------:R-:W-:-:S02]  /*e3c0*/  FMUL.FTZ R3, R13, R20 ;  /* 0x000000140d037220 */ /* 0x000fc40000410000 */
[----:B------:R-:W-:Y:S01]  /*e3d0*/  FFMA.FTZ R18, R18, R11, R0 ;  /* 0x0000000b12127223 */ /* 0x000fe20000010000 */
[----:B------:R-:W-:Y:S01]  /*e3e0*/  LOP3.LUT R11, R29, 0xffff0000, RZ, 0xc0, !PT ;  /* 0xffff00001d0b7812 */ /* 0x000fe200078ec0ff */
[C---:B------:R-:W-:Y:S02]  /*e3f0*/  FMUL.FTZ R6, R9.reuse, R10 ;  /* 0x0000000a09067220 */ /* 0x040fe40000410000 */
[----:B------:R-:W-:Y:S02]  /*e400*/  FMUL.FTZ R5, R9, R15 ;  /* 0x0000000f09057220 */ /* 0x000fe40000410000 */
[-C--:B------:R-:W-:Y:S02]  /*e410*/  FMUL.FTZ R0, R13, R7.reuse ;  /* 0x000000070d007220 */ /* 0x080fe40000410000 */
[----:B------:R-:W-:Y:S01]  /*e420*/  FFMA.FTZ R14, R27, R7, -R3 ;  /* 0x000000071b0e7223 */ /* 0x000fe20000010803 */
[----:B------:R-:W-:Y:S01]  /*e430*/  LOP3.LUT R7, R28, 0xffff0000, RZ, 0xc0, !PT ;  /* 0xffff00001c077812 */ /* 0x000fe200078ec0ff */
[----:B------:R-:W-:-:S02]  /*e440*/  FFMA.FTZ R15, R21, R15, -R6 ;  /* 0x0000000f150f7223 */ /* 0x000fc40000010806 */
[----:B------:R-:W-:Y:S02]  /*e450*/  FFMA.FTZ R9, R21, R10, R5 ;  /* 0x0000000a15097223 */ /* 0x000fe40000010005 */
[----:B------:R-:W-:Y:S01]  /*e460*/  FFMA.FTZ R10, R27, R20, R0 ;  /* 0x000000141b0a7223 */ /* 0x000fe20000010000 */
[----:B------:R-:W-:Y:S01]  /*e470*/  F2FP.BF16.PACK_AB R13, R15, R19 ;  /* 0x000000130f0d723e */ /* 0x000fe200000010ff */
[C---:B------:R-:W-:Y:S01]  /*e480*/  FMUL.FTZ R6, R24.reuse, R8 ;  /* 0x0000000818067220 */ /* 0x040fe20000410000 */
[----:B------:R-:W-:Y:S01]  /*e490*/  F2FP.BF16.PACK_AB R9, R9, R17 ;  /* 0x000000110909723e */ /* 0x000fe200000010ff */
[C---:B------:R-:W-:Y:S02]  /*e4a0*/  FMUL.FTZ R3, R23.reuse, R12 ;  /* 0x0000000c17037220 */ /* 0x040fe40000410000 */
[----:B------:R-:W-:Y:S02]  /*e4b0*/  FMUL.FTZ R5, R24, R7 ;  /* 0x0000000718057220 */ /* 0x000fe40000410000 */
[----:B------:R-:W-:-:S02]  /*e4c0*/  FMUL.FTZ R0, R23, R11 ;  /* 0x0000000b17007220 */ /* 0x000fc40000410000 */
[C---:B------:R-:W-:Y:S02]  /*e4d0*/  FFMA.FTZ R6, R31.reuse, R7, -R6 ;  /* 0x000000071f067223 */ /* 0x040fe40000010806 */
[----:B------:R-:W-:Y:S02]  /*e4e0*/  FFMA.FTZ R3, R30, R11, -R3 ;  /* 0x0000000b1e037223 */ /* 0x000fe40000010803 */
[----:B------:R-:W-:Y:S01]  /*e4f0*/  FFMA.FTZ R5, R31, R8, R5 ;  /* 0x000000081f057223 */ /* 0x000fe20000010005 */
[----:B------:R-:W-:Y:S01]  /*e500*/  F2FP.BF16.PACK_AB R14, R6, R14 ;  /* 0x0000000e060e723e */ /* 0x000fe200000010ff */
[----:B------:R-:W-:Y:S01]  /*e510*/  FFMA.FTZ R0, R30, R12, R0 ;  /* 0x0000000c1e007223 */ /* 0x000fe20000010000 */
[----:B------:R-:W-:Y:S02]  /*e520*/  F2FP.BF16.PACK_AB R12, R33, R37 ;  /* 0x00000025210c723e */ /* 0x000fe400000010ff */
[----:B------:R-:W-:Y:S02]  /*e530*/  F2FP.BF16.PACK_AB R15, R3, R16 ;  /* 0x00000010030f723e */ /* 0x000fe400000010ff */
[----:B------:R-:W-:-:S02]  /*e540*/  F2FP.BF16.PACK_AB R8, R32, R35 ;  /* 0x000000232008723e */ /* 0x000fc400000010ff */
[----:B------:R-:W-:Y:S01]  /*e550*/  F2FP.BF16.PACK_AB R10, R5, R10 ;  /* 0x0000000a050a723e */ /* 0x000fe200000010ff */
[----:B------:R1:W-:Y:S01]  /*e560*/  STS.128 [R36+0x7100], R12 ;  /* 0x0071000c24007388 */ /* 0x0003e20000000c00 */
[----:B------:R-:W-:-:S05]  /*e570*/  F2FP.BF16.PACK_AB R11, R0, R18 ;  /* 0x00000012000b723e */ /* 0x000fca00000010ff */
[----:B------:R1:W-:Y:S02]  /*e580*/  STS.128 [R34+0x7100], R8 ;  /* 0x0071000822007388 */ /* 0x0003e40000000c00 */
.L_x_711:
[----:B------:R-:W-:Y:S05]  /*e590*/  BSYNC B2 ;  /* 0x0000000000027941 */ /* 0x000fea0003800000 */
.L_x_689:
[----:B-1----:R-:W-:Y:S01]  /*e5a0*/  SHF.R.S32.HI R7, RZ, 0x4, R83 ;  /* 0x00000004ff077819 */ /* 0x002fe20000011453 */
[----:B------:R-:W-:Y:S01]  /*e5b0*/  IMAD.SHL.U32 R6, R117, 0x40, RZ ;  /* 0x0000004075067824 */ /* 0x000fe200078e00ff */
[----:B------:R-:W-:-:S04]  /*e5c0*/  DEPBAR.LE SB0, 0x0 ;  /* 0x000080000000791a */ /* 0x000fc80000000000 */
[----:B--2---:R-:W-:Y:S01]  /*e5d0*/  LEA.HI R0, R83, R7, RZ, 0x1 ;  /* 0x0000000753007211 */ /* 0x004fe200078f08ff */
[----:B------:R-:W-:Y:S01]  /*e5e0*/  IMAD.SHL.U32 R3, R81, 0x40, RZ ;  /* 0x0000004051037824 */ /* 0x000fe200078e00ff */
[----:B------:R-:W-:Y:S01]  /*e5f0*/  LOP3.LUT P0, RZ, R117, 0x2, RZ, 0xc0, !PT ;  /* 0x0000000275ff7812 */ /* 0x000fe2000780c0ff */
[----:B------:R-:W-:Y:S01]  /*e600*/  IMAD.SHL.U32 R5, R82, 0x40, RZ ;  /* 0x0000004052057824 */ /* 0x000fe200078e00ff */
[----:B------:R-:W-:Y:S01]  /*e610*/  LOP3.LUT R0, R0, 0xfffffffe, RZ, 0xc0, !PT ;  /* 0xfffffffe00007812 */ /* 0x000fe200078ec0ff */
[----:B------:R-:W-:Y:S01]  /*e620*/  IMAD.SHL.U32 R8, R68, 0x8, RZ ;  /* 0x0000000844087824 */ /* 0x000fe200078e00ff */
[----:B------:R-:W-:Y:S01]  /*e630*/  LOP3.LUT R3, R3, 0x1c0, RZ, 0xc0, !PT ;  /* 0x000001c003037812 */ /* 0x000fe200078ec0ff */
[----:B------:R-:W-:Y:S01]  /*e640*/  IMAD.MOV.U32 R98, RZ, RZ, R84 ;  /* 0x000000ffff627224 */ /* 0x000fe200078e0054 */
[----:B------:R-:W-:Y:S01]  /*e650*/  LOP3.LUT R116, R5, 0xfffffe00, RZ, 0xc0, !PT ;  /* 0xfffffe0005747812 */ /* 0x000fe200078ec0ff */
[----:B------:R-:W-:Y:S01]  /*e660*/  IMAD.IADD R7, R7, 0x1, -R0 ;  /* 0x0000000107077824 */ /* 0x000fe200078e0a00 */
[----:B------:R-:W-:Y:S01]  /*e670*/  LOP3.LUT R0, R6, 0x1c0, RZ, 0xc0, !PT ;  /* 0x000001c006007812 */ /* 0x000fe200078ec0ff */
[----:B------:R-:W-:-:S02]  /*e680*/  IMAD.MOV.U32 R99, RZ, RZ, R85 ;  /* 0x000000ffff637224 */ /* 0x000fc400078e0055 */
        /* <DEDUP_REMOVED lines=11> */
[----:B------:R-:W-:-:S03]  /*e740*/  LOP3.LUT R5, R8, R6, RZ, 0x3c, !PT ;  /* 0x0000000608057212 */ /* 0x000fc600078e3cff */
[----:B------:R-:W-:Y:S02]  /*e750*/  IMAD R0, R7, 0x200, R0 ;  /* 0x0000020007007824 */ /* 0x000fe400078e0200 */
[----:B------:R-:W-:Y:S02]  /*e760*/  IMAD.IADD R3, R5, 0x1, R3 ;  /* 0x0000000105037824 */ /* 0x000fe400078e0203 */
[----:B------:R-:W-:Y:S01]  /*e770*/  IMAD.SHL.U32 R119, R0, 0x2, RZ ;  /* 0x0000000200777824 */ /* 0x000fe200078e00ff */
[----:B------:R-:W-:Y:S01]  /*e780*/  BAR.SYNC.DEFER_BLOCKING 0x0 ;  /* 0x0000000000007b1d */ /* 0x000fe20000010000 */
[----:B------:R-:W-:Y:S02]  /*e790*/  IMAD.SHL.U32 R230, R3, 0x2, RZ ;  /* 0x0000000203e67824 */ /* 0x000fe400078e00ff */
[----:B------:R-:W-:Y:S01]  /*e7a0*/  IMAD.WIDE.U32 R6, R96, c[0x0][0x208], RZ ;  /* 0x0000820060067a25 */ /* 0x000fe200078e00ff */
[C---:B------:R-:W-:Y:S02]  /*e7b0*/  IADD3 R0, R119.reuse, 0x3900, RZ ;  /* 0x0000390077007810 */ /* 0x040fe40007ffe0ff */
[----:B------:R-:W-:Y:S01]  /*e7c0*/  IADD3 R234, R119, 0x3920, RZ ;  /* 0x0000392077ea7810 */ /* 0x000fe20007ffe0ff */
[----:B------:R-:W-:Y:S01]  /*e7d0*/  IMAD.MOV.U32 R3, RZ, RZ, c[0x0][0x208] ;  /* 0x00008200ff037624 */ /* 0x000fe200078e00ff */
[----:B------:R-:W-:Y:S01]  /*e7e0*/  @P0 IADD3 R234, R0, -0x20, RZ ;  /* 0xffffffe000ea0810 */ /* 0x000fe20007ffe0ff */
[----:B------:R-:W-:-:S02]  /*e7f0*/  IMAD R0, R97, c[0x0][0x208], RZ ;  /* 0x0000820061007a24 */ /* 0x000fc400078e02ff */
[----:B------:R-:W-:Y:S01]  /*e800*/  IMAD R233, R2, 0x2, R230 ;  /* 0x0000000202e97824 */ /* 0x000fe200078e02e6 */
[----:B------:R-:W-:Y:S01]  /*e810*/  IADD3 R240, R234, 0x800, RZ ;  /* 0x00000800eaf07810 */ /* 0x000fe20007ffe0ff */
[----:B------:R-:W-:Y:S02]  /*e820*/  IMAD R0, R96, c[0x0][0x20c], R0 ;  /* 0x0000830060007a24 */ /* 0x000fe400078e0200 */
[----:B------:R-:W-:Y:S02]  /*e830*/  IMAD R231, R4, 0x2, R230 ;  /* 0x0000000204e77824 */ /* 0x000fe400078e02e6 */
[----:B------:R-:W-:Y:S02]  /*e840*/  IMAD.IADD R0, R7, 0x1, R0 ;  /* 0x0000000107007824 */ /* 0x000fe400078e0200 */
[----:B------:R-:W-:-:S04]  /*e850*/  IMAD.WIDE.U32 R6, R6, 0x70, R98 ;  /* 0x0000007006067825 */ /* 0x000fc800078e0062 */
[----:B------:R-:W-:Y:S01]  /*e860*/  IMAD R0, R0, 0x70, RZ ;  /* 0x0000007000007824 */ /* 0x000fe200078e02ff */
[----:B------:R-:W-:Y:S01]  /*e870*/  LDSM.16.M88.4 R24, [R119+0x3900] ;  /* 0x003900007718783b */ /* 0x000fe20000000200 */
[----:B------:R-:W-:Y:S02]  /*e880*/  IMAD R232, R2, 0x2, R231 ;  /* 0x0000000202e87824 */ /* 0x000fe400078e02e7 */
[----:B------:R-:W-:Y:S01]  /*e890*/  IMAD.IADD R0, R7, 0x1, R0 ;  /* 0x0000000107007824 */ /* 0x000fe200078e0200 */
[----:B------:R-:W1:Y:S04]  /*e8a0*/  LDSM.16.M88.4 R8, [R230+0x9100] ;  /* 0x00910000e608783b */ /* 0x000e680000000200 */
[----:B------:R-:W2:Y:S04]  /*e8b0*/  LDSM.16.M88.4 R12, [R230+0x7100] ;  /* 0x00710000e60c783b */ /* 0x000ea80000000200 */
[----:B------:R-:W3:Y:S04]  /*e8c0*/  LDSM.16.M88.4 R20, [R119+0x4100] ;  /* 0x004100007714783b */ /* 0x000ee80000000200 */
[----:B------:R-:W4:Y:S04]  /*e8d0*/  LDSM.16.M88.4 R16, [R119+0x4900] ;  /* 0x004900007710783b */ /* 0x000f280000000200 */
[----:B------:R-:W2:Y:S04]  /*e8e0*/  LDSM.16.M88.4 R28, [R119+0x5100] ;  /* 0x00510000771c783b */ /* 0x000ea80000000200 */
[----:B------:R-:W3:Y:S04]  /*e8f0*/  LDSM.16.M88.4 R32, [R119+0x5900] ;  /* 0x005900007720783b */ /* 0x000ee80000000200 */
[----:B------:R-:W3:Y:S04]  /*e900*/  LDSM.16.M88.4 R40, [R119+0x6100] ;  /* 0x006100007728783b */ /* 0x000ee80000000200 */
[----:B------:R-:W3:Y:S04]  /*e910*/  LDSM.16.M88.4 R36, [R119+0x6900] ;  /* 0x006900007724783b */ /* 0x000ee80000000200 */
[----:B------:R-:W-:Y:S04]  /*e920*/  LDSM.16.M88.4 R56, [R234] ;  /* 0x00000000ea38783b */ /* 0x000fe80000000200 */
[----:B------:R-:W-:Y:S01]  /*e930*/  LDSM.16.M88.4 R48, [R234+0x1000] ;  /* 0x00100000ea30783b */ /* 0x000fe20000000200 */
[C---:B-1----:R-:W-:Y:S03]  /*e940*/  HMMA.16816.F32.BF16 R60, R8.reuse, R24, RZ ;  /* 0x00000018083c723c */ /* 0x042fe600000418ff */
[----:B------:R-:W-:Y:S04]  /*e950*/  LDSM.16.M88.4 R44, [R234+0x1800] ;  /* 0x00180000ea2c783b */ /* 0x000fe80000000200 */
[----:B------:R-:W-:Y:S01]  /*e960*/  LDSM.16.M88.4 R52, [R234+0x800] ;  /* 0x00080000ea34783b */ /* 0x000fe20000000200 */
[----:B------:R-:W-:Y:S08]  /*e970*/  HMMA.16816.F32.BF16 R108, R8, R26, RZ ;  /* 0x0000001a086c723c */ /* 0x000ff000000418ff */
[C---:B--2---:R-:W-:Y:S07]  /*e980*/  HMMA.16816.F32.BF16 R184, R12.reuse, R24, RZ ;  /* 0x000000180cb8723c */ /* 0x044fee00000418ff */
[C---:B------:R-:W-:Y:S01]  /*e990*/  LEA R24, P0, R6.reuse, c[0x0][0x1f8], 0x1 ;  /* 0x00007e0006187a11 */ /* 0x040fe200078008ff */
[----:B------:R-:W-:Y:S03]  /*e9a0*/  HMMA.16816.F32.BF16 R180, R12, R26, RZ ;  /* 0x0000001a0cb4723c */ /* 0x000fe600000418ff */
[----:B------:R-:W-:Y:S01]  /*e9b0*/  LEA.HI.X R25, R6, c[0x0][0x1fc], R0, 0x1, P0 ;  /* 0x00007f0006197a11 */ /* 0x000fe200000f0c00 */
[----:B------:R-:W-:-:S03]  /*e9c0*/  IMAD.MOV.U32 R0, RZ, RZ, 0x40 ;  /* 0x00000040ff007424 */ /* 0x000fc600078e00ff */
[C---:B------:R-:W-:Y:S01]  /*e9d0*/  IMAD.SHL.U32 R27, R3.reuse, 0x20, RZ ;  /* 0x00000020031b7824 */ /* 0x040fe200078e00ff */
[----:B---3--:R-:W-:Y:S01]  /*e9e0*/  HMMA.16816.F32.BF16 R64, R8, R20, RZ ;  /* 0x000000140840723c */ /* 0x008fe200000418ff */
[----:B------:R-:W-:-:S07]  /*e9f0*/  SHF.L.U64.HI R26, R3, R118, c[0x0][0x20c] ;  /* 0x00008300031a7619 */ /* 0x000fce0000010276 */
[C---:B------:R-:W-:Y:S07]  /*ea00*/  HMMA.16816.F32.BF16 R156, R12.reuse, R20, RZ ;  /* 0x000000140c9c723c */ /* 0x040fee00000418ff */
[----:B------:R-:W-:Y:S01]  /*ea10*/  IADD3 R20, P0, R27, R24, RZ ;  /* 0x000000181b147210 */ /* 0x000fe20007f1e0ff */
[----:B------:R-:W-:Y:S04]  /*ea20*/  HMMA.16816.F32.BF16 R176, R12, R22, RZ ;  /* 0x000000160cb0723c */ /* 0x000fe800000418ff */
[----:B------:R-:W-:Y:S01]  /*ea30*/  IMAD.X R21, R26, 0x1, R25, P0 ;  /* 0x000000011a157824 */ /* 0x000fe200000e0619 */
[----:B------:R-:W-:-:S03]  /*ea40*/  ISETP.GE.AND P0, PT, R72, c[0x0][0x1d4], PT ;  /* 0x0000750048007a0c */ /* 0x000fc60003f06270 */
[----:B----4-:R-:W-:Y:S01]  /*ea50*/  HMMA.16816.F32.BF16 R148, R12, R16, RZ ;  /* 0x000000100c94723c */ /* 0x010fe200000418ff */
[C---:B------:R-:W-:Y:S02]  /*ea60*/  ISETP.LT.OR P4, PT, R75.reuse, 0x1, P0 ;  /* 0x000000014b00780c */ /* 0x040fe40000781670 */
[C---:B------:R-:W-:Y:S02]  /*ea70*/  ISETP.LT.OR P3, PT, R75.reuse, 0x11, P0 ;  /* 0x000000114b00780c */ /* 0x040fe40000761670 */
[----:B------:R-:W-:-:S03]  /*ea80*/  ISETP.LT.OR P5, PT, R75, 0x31, P0 ;  /* 0x000000314b00780c */ /* 0x000fc600007a1670 */
[C---:B------:R-:W-:Y:S08]  /*ea90*/  HMMA.16816.F32.BF16 R172, R12.reuse, R18, RZ ;  /* 0x000000120cac723c */ /* 0x040ff000000418ff */
[C---:B------:R-:W-:Y:S08]  /*eaa0*/  HMMA.16816.F32.BF16 R144, R12.reuse, R28, RZ ;  /* 0x0000001c0c90723c */ /* 0x040ff000000418ff */
[C---:B------:R-:W-:Y:S08]  /*eab0*/  HMMA.16816.F32.BF16 R168, R12.reuse, R30, RZ ;  /* 0x0000001e0ca8723c */ /* 0x040ff000000418ff */
[C---:B------:R-:W-:Y:S08]  /*eac0*/  HMMA.16816.F32.BF16 R140, R12.reuse, R32, RZ ;  /* 0x000000200c8c723c */ /* 0x040ff000000418ff */
[C---:B-----5:R-:W-:Y:S08]  /*ead0*/  HMMA.16816.F32.BF16 R164, R12.reuse, R34, RZ ;  /* 0x000000220ca4723c */ /* 0x060ff000000418ff */
[C---:B------:R-:W-:Y:S08]  /*eae0*/  HMMA.16816.F32.BF16 R132, R12.reuse, R40, RZ ;  /* 0x000000280c84723c */ /* 0x040ff000000418ff */
[C---:B------:R-:W-:Y:S08]  /*eaf0*/  HMMA.16816.F32.BF16 R152, R12.reuse, R42, RZ ;  /* 0x0000002a0c98723c */ /* 0x040ff000000418ff */
[C---:B------:R-:W-:Y:S08]  /*eb00*/  HMMA.16816.F32.BF16 R128, R12.reuse, R36, RZ ;  /* 0x000000240c80723c */ /* 0x040ff000000418ff */
[----:B------:R-:W-:Y:S07]  /*eb10*/  HMMA.16816.F32.BF16 R136, R12, R38, RZ ;  /* 0x000000260c88723c */ /* 0x000fee00000418ff */
[-C--:B------:R-:W-:Y:S01]  /*eb20*/  IADD3 R14, P2, R20, R27.reuse, RZ ;  /* 0x0000001b140e7210 */ /* 0x080fe20007f5e0ff */
[----:B------:R-:W-:Y:S03]  /*eb30*/  HMMA.16816.F32.BF16 R68, R8, R16, RZ ;  /* 0x000000100844723c */ /* 0x000fe600000418ff */
[----:B------:R-:W-:Y:S01]  /*eb40*/  IADD3 R12, P1, R14, R27, RZ ;  /* 0x0000001b0e0c7210 */ /* 0x000fe20007f3e0ff */
[----:B------:R-:W-:-:S03]  /*eb50*/  IMAD.X R15, R21, 0x1, R26, P2 ;  /* 0x00000001150f7824 */ /* 0x000fc600010e061a */
[----:B------:R-:W-:Y:S01]  /*eb60*/  IADD3 R6, P2, R12, R27, RZ ;  /* 0x0000001b0c067210 */ /* 0x000fe20007f5e0ff */
[----:B------:R-:W-:Y:S01]  /*eb70*/  HMMA.16816.F32.BF16 R112, R8, R18, RZ ;  /* 0x000000120870723c */ /* 0x000fe200000418ff */
[----:B------:R-:W1:Y:S01]  /*eb80*/  LDSM.16.M88.4 R16, [R233+0x9100] ;  /* 0x00910000e910783b */ /* 0x000e620000000200 */
[----:B------:R-:W-:-:S04]  /*eb90*/  IMAD.X R13, R15, 0x1, R26, P1 ;  /* 0x000000010f0d7824 */ /* 0x000fc800008e061a */
[--C-:B------:R-:W-:Y:S01]  /*eba0*/  IMAD.X R7, R13, 0x1, R26.reuse, P2 ;  /* 0x000000010d077824 */ /* 0x100fe200010e061a */
[----:B------:R-:W-:Y:S01]  /*ebb0*/  ISETP.LT.OR P2, PT, R75, 0x21, P0 ;  /* 0x000000214b00780c */ /* 0x000fe20000741670 */
[C---:B------:R-:W-:Y:S08]  /*ebc0*/  HMMA.16816.F32.BF16 R80, R8.reuse, R32, RZ ;  /* 0x000000200850723c */ /* 0x040ff000000418ff */
[C---:B------:R-:W-:Y:S01]  /*ebd0*/  HMMA.16816.F32.BF16 R160, R8.reuse, R34, RZ ;  /* 0x0000002208a0723c */ /* 0x040fe200000418ff */
[----:B------:R-:W2:Y:S07]  /*ebe0*/  LDSM.16.M88.4 R32, [R234+0x2800] ;  /* 0x00280000ea20783b */ /* 0x000eae0000000200 */
[C---:B------:R-:W-:Y:S08]  /*ebf0*/  HMMA.16816.F32.BF16 R76, R8.reuse, R28, RZ ;  /* 0x0000001c084c723c */ /* 0x040ff000000418ff */
[C---:B------:R-:W-:Y:S08]  /*ec00*/  HMMA.16816.F32.BF16 R84, R8.reuse, R40, RZ ;  /* 0x000000280854723c */ /* 0x040ff000000418ff */
[C---:B------:R-:W-:Y:S01]  /*ec10*/  HMMA.16816.F32.BF16 R124, R8.reuse, R30, RZ ;  /* 0x0000001e087c723c */ /* 0x040fe200000418ff */
[----:B------:R-:W-:Y:S07]  /*ec20*/  LDSM.16.M88.4 R28, [R234+0x3000] ;  /* 0x00300000ea1c783b */ /* 0x000fee0000000200 */
[C---:B------:R-:W-:Y:S01]  /*ec30*/  HMMA.16816.F32.BF16 R192, R8.reuse, R42, RZ ;  /* 0x0000002a08c0723c */ /* 0x040fe200000418ff */
[----:B------:R-:W3:Y:S07]  /*ec40*/  LDSM.16.M88.4 R40, [R234+0x2000] ;  /* 0x00200000ea28783b */ /* 0x000eee0000000200 */
[C---:B------:R-:W-:Y:S07]  /*ec50*/  HMMA.16816.F32.BF16 R92, R8.reuse, R22, RZ ;  /* 0x00000016085c723c */ /* 0x040fee00000418ff */
[----:B------:R-:W-:Y:S01]  /*ec60*/  IADD3 R22, P1, R6, R27, RZ ;  /* 0x0000001b06167210 */ /* 0x000fe20007f3e0ff */
[----:B------:R-:W-:Y:S04]  /*ec70*/  HMMA.16816.F32.BF16 R88, R8, R36, RZ ;  /* 0x000000240858723c */ /* 0x000fe800000418ff */
[----:B------:R-:W-:Y:S01]  /*ec80*/  IMAD.X R23, R7, 0x1, R26, P1 ;  /* 0x0000000107177824 */ /* 0x000fe200008e061a */
[----:B------:R-:W-:-:S03]  /*ec90*/  ISETP.LT.OR P1, PT, R75, 0x61, P0 ;  /* 0x000000614b00780c */ /* 0x000fc60000721670 */
[----:B------:R-:W-:Y:S01]  /*eca0*/  HMMA.16816.F32.BF16 R188, R8, R38, RZ ;  /* 0x0000002608bc723c */ /* 0x000fe200000418ff */
[----:B------:R-:W4:Y:S04]  /*ecb0*/  LDSM.16.M88.4 R8, [R233+0x7100] ;  /* 0x00710000e908783b */ /* 0x000f280000000200 */
[----:B------:R-:W-:Y:S01]  /*ecc0*/  @!PT LDS RZ, [RZ] ;  /* 0x00000000fffff984 */ /* 0x000fe20000000800 */
[----:B------:R-:W-:Y:S01]  /*ecd0*/  @!PT LDS RZ, [RZ] ;  /* 0x00000000fffff984 */ /* 0x000fe20000000800 */
[----:B------:R-:W-:Y:S01]  /*ece0*/  @!PT LDS RZ, [RZ] ;  /* 0x00000000fffff984 */ /* 0x000fe20000000800 */
[----:B------:R2:W-:Y:S01]  /*ecf0*/  LDGSTS.E.BYPASS.LTC128B.128 [R241+0x100], [R24.64], !P4 ;  /* 0x0010000018f17fae */ /* 0x0005e2000e101d48 */
[----:B------:R-:W-:Y:S02]  /*ed00*/  ISETP.LT.OR P4, PT, R75, 0x41, P0 ;  /* 0x000000414b00780c */ /* 0x000fe40000781670 */
[----:B-1----:R-:W-:Y:S01]  /*ed10*/  HMMA.16816.F32.BF16 R120, R16, R56, R60 ;  /* 0x000000381078723c */ /* 0x002fe2000004183c */
[----:B------:R1:W-:Y:S01]  /*ed20*/  LDGSTS.E.BYPASS.LTC128B.128 [R241+0x900], [R20.64], !P3 ;  /* 0x0090000014f17fae */ /* 0x0003e2000d901d48 */
[----:B------:R-:W-:-:S03]  /*ed30*/  LOP3.LUT P3, RZ, R117, 0x4, RZ, 0xc0, !PT ;  /* 0x0000000475ff7812 */ /* 0x000fc6000786c0ff */
[----:B------:R1:W-:Y:S01]  /*ed40*/  LDGSTS.E.BYPASS.LTC128B.128 [R241+0x1100], [R14.64], !P2 ;  /* 0x011000000ef17fae */ /* 0x0003e2000d101d48 */
[----:B------:R-:W-:Y:S02]  /*ed50*/  ISETP.LT.OR P2, PT, R75, 0x51, P0 ;  /* 0x000000514b00780c */ /* 0x000fe40000741670 */
[----:B------:R-:W-:Y:S01]  /*ed60*/  SEL R0, R0, 0xffffffc0, !P3 ;  /* 0xffffffc000007807 */ /* 0x000fe20005800000 */
[----:B------:R1:W-:Y:S01]  /*ed70*/  LDGSTS.E.BYPASS.LTC128B.128 [R241+0x1900], [R12.64], !P5 ;  /* 0x019000000cf17fae */ /* 0x0003e2000e901d48 */
[----:B------:R-:W-:Y:S03]  /*ed80*/  HMMA.16816.F32.BF16 R100, R16, R48, R68 ;  /* 0x000000301064723c */ /* 0x000fe60000041844 */
[----:B------:R-:W-:Y:S01]  /*ed90*/  IMAD.IADD R229, R119, 0x1, R0 ;  /* 0x0000000177e57824 */ /* 0x000fe200078e0200 */
[----:B------:R3:W-:Y:S01]  /*eda0*/  LDGSTS.E.BYPASS.LTC128B.128 [R241+0x2100], [R6.64], !P4 ;  /* 0x0210000006f17fae */ /* 0x0007e2000e101d48 */
[----:B------:R-:W-:Y:S01]  /*edb0*/  IMAD.IADD R228, R0, 0x1, R234 ;  /* 0x0000000100e47824 */ /* 0x000fe200078e02ea */
[----:B------:R-:W-:-:S02]  /*edc0*/  LOP3.LUT R0, R5, R116, RZ, 0xfc, !PT ;  /* 0x0000007405007212 */ /* 0x000fc400078efcff */
[C---:B------:R-:W-:Y:S01]  /*edd0*/  HMMA.16816.F32.BF16 R208, R16.reuse, R46, R124 ;  /* 0x0000002e10d0723c */ /* 0x040fe2000004187c */
[----:B------:R3:W-:Y:S07]  /*ede0*/  LDGSTS.E.BYPASS.LTC128B.128 [R241+0x2900], [R22.64], !P2 ;  /* 0x0290000016f17fae */ /* 0x0007ee000d101d48 */
[C---:B--2---:R-:W-:Y:S08]  /*edf0*/  HMMA.16816.F32.BF16 R204, R16.reuse, R34, R192 ;  /* 0x0000002210cc723c */ /* 0x044ff000000418c0 */
[----:B------:R-:W-:Y:S01]  /*ee00*/  HMMA.16816.F32.BF16 R104, R16, R52, R64 ;  /* 0x000000341068723c */ /* 0x000fe20000041840 */
[----:B-1----:R-:W-:-:S05]  /*ee10*/  IADD3 R12, P0, R22, R27, RZ ;  /* 0x0000001b160c7210 */ /* 0x002fca0007f1e0ff */
[----:B------:R-:W-:Y:S02]  /*ee20*/  IMAD.X R13, R23, 0x1, R26, P0 ;  /* 0x00000001170d7824 */ /* 0x000fe400000e061a */
[C---:B------:R-:W-:Y:S03]  /*ee30*/  HMMA.16816.F32.BF16 R96, R16.reuse, R44, R76 ;  /* 0x0000002c1060723c */ /* 0x040fe6000004184c */
[----:B------:R1:W-:Y:S04]  /*ee40*/  LDGSTS.E.BYPASS.LTC128B.128 [R241+0x3100], [R12.64], !P1 ;  /* 0x031000000cf17fae */ /* 0x0003e8000c901d48 */
[----:B---3--:R-:W-:Y:S01]  /*ee50*/  LDSM.16.M88.4 R20, [R231+0x9100] ;  /* 0x00910000e714783b */ /* 0x008fe20000000200 */
[C---:B------:R-:W-:Y:S03]  /*ee60*/  HMMA.16816.F32.BF16 R36, R16.reuse, R40, R80 ;  /* 0x000000281024723c */ /* 0x040fe60000041850 */
[----:B------:R-:W2:Y:S04]  /*ee70*/  LDSM.16.M88.4 R60, [R229+0x5900] ;  /* 0x00590000e53c783b */ /* 0x000ea80000000200 */
[----:B------:R-:W3:Y:S01]  /*ee80*/  LDSM.16.M88.4 R72, [R229+0x4100] ;  /* 0x00410000e548783b */ /* 0x000ee20000000200 */
[C---:B------:R-:W-:Y:S03]  /*ee90*/  HMMA.16816.F32.BF16 R84, R16.reuse, R32, R84 ;  /* 0x000000201054723c */ /* 0x040fe60000041854 */
[----:B------:R-:W2:Y:S04]  /*eea0*/  LDSM.16.M88.4 R68, [R229+0x4900] ;  /* 0x00490000e544783b */ /* 0x000ea80000000200 */
[----:B------:R-:W2:Y:S01]  /*eeb0*/  LDSM.16.M88.4 R76, [R229+0x3900] ;  /* 0x00390000e54c783b */ /* 0x000ea20000000200 */
[C---:B------:R-:W-:Y:S03]  /*eec0*/  HMMA.16816.F32.BF16 R88, R16.reuse, R28, R88 ;  /* 0x0000001c1058723c */ /* 0x040fe60000041858 */
[----:B------:R-:W2:Y:S04]  /*eed0*/  LDSM.16.M88.4 R64, [R229+0x5100] ;  /* 0x00510000e540783b */ /* 0x000ea80000000200 */
[----:B------:R-:W2:Y:S01]  /*eee0*/  LDSM.16.M88.4 R80, [R229+0x6100] ;  /* 0x00610000e550783b */ /* 0x000ea20000000200 */
[C---:B------:R-:W-:Y:S03]  /*eef0*/  HMMA.16816.F32.BF16 R108, R16.reuse, R58, R108 ;  /* 0x0000003a106c723c */ /* 0x040fe6000004186c */
[----:B-1----:R-:W-:Y:S04]  /*ef00*/  LDSM.16.M88.4 R12, [R232+0x7100] ;  /* 0x00710000e80c783b */ /* 0x002fe80000000200 */
[----:B------:R-:W-:Y:S01]  /*ef10*/  LDSM.16.M88.4 R24, [R228+0x3000] ;  /* 0x00300000e418783b */ /* 0x000fe20000000200 */
[C---:B------:R-:W-:Y:S03]  /*ef20*/  HMMA.16816.F32.BF16 R236, R16.reuse, R54, R92 ;  /* 0x0000003610ec723c */ /* 0x040fe6000004185c */
[----:B------:R-:W1:Y:S04]  /*ef30*/  LDSM.16.M88.4 R92, [R229+0x6900] ;  /* 0x00690000e55c783b */ /* 0x000e680000000200 */
[----:B------:R-:W0:Y:S01]  /*ef40*/  LDGDEPBAR ;  /* 0x00000000000079af */ /* 0x000e220000000000 */
[C---:B------:R-:W-:Y:S08]  /*ef50*/  HMMA.16816.F32.BF16 R224, R16.reuse, R50, R112 ;  /* 0x0000003210e0723c */ /* 0x040ff00000041870 */
[C---:B------:R-:W-:Y:S08]  /*ef60*/  HMMA.16816.F32.BF16 R124, R16.reuse, R42, R160 ;  /* 0x0000002a107c723c */ /* 0x040ff000000418a0 */
[----:B------:R-:W-:Y:S01]  /*ef70*/  HMMA.16816.F32.BF16 R192, R16, R30, R188 ;  /* 0x0000001e10c0723c */ /* 0x000fe200000418bc */
[----:B------:R-:W1:Y:S07]  /*ef80*/  LDSM.16.M88.4 R16, [R231+0x7100] ;  /* 0x00710000e710783b */ /* 0x000e6e0000000200 */
[C---:B----4-:R-:W-:Y:S08]  /*ef90*/  HMMA.16816.F32.BF16 R188, R8.reuse, R56, R184 ;  /* 0x0000003808bc723c */ /* 0x050ff000000418b8 */
[C---:B------:R-:W-:Y:S08]  /*efa0*/  HMMA.16816.F32.BF16 R196, R8.reuse, R52, R156 ;  /* 0x0000003408c4723c */ /* 0x040ff0000004189c */
[C---:B------:R-:W-:Y:S08]  /*efb0*/  HMMA.16816.F32.BF16 R200, R8.reuse, R48, R148 ;  /* 0x0000003008c8723c */ /* 0x040ff00000041894 */
[C---:B------:R-:W-:Y:S08]  /*efc0*/  HMMA.16816.F32.BF16 R56, R8.reuse, R58, R180 ;  /* 0x0000003a0838723c */ /* 0x040ff000000418b4 */
[C---:B------:R-:W-:Y:S08]  /*efd0*/  HMMA.16816.F32.BF16 R52, R8.reuse, R54, R176 ;  /* 0x000000360834723c */ /* 0x040ff000000418b0 */
[C---:B------:R-:W-:Y:S01]  /*efe0*/  HMMA.16816.F32.BF16 R148, R8.reuse, R50, R172 ;  /* 0x000000320894723c */ /* 0x040fe200000418ac */
[----:B------:R-:W-:Y:S07]  /*eff0*/  LDSM.16.M88.4 R48, [R228] ;  /* 0x00000000e430783b */ /* 0x000fee0000000200 */
[C---:B------:R-:W-:Y:S08]  /*f000*/  HMMA.16816.F32.BF16 R212, R8.reuse, R44, R144 ;  /* 0x0000002c08d4723c */ /* 0x040ff00000041890 */
[C---:B------:R-:W-:Y:S01]  /*f010*/  HMMA.16816.F32.BF16 R160, R8.reuse, R46, R168 ;  /* 0x0000002e08a0723c */ /* 0x040fe200000418a8 */
[----:B------:R-:W-:Y:S07]  /*f020*/  LDSM.16.M88.4 R44, [R228+0x800] ;  /* 0x00080000e42c783b */ /* 0x000fee0000000200 */
[C---:B------:R-:W-:Y:S08]  /*f030*/  HMMA.16816.F32.BF16 R216, R8.reuse, R40, R140 ;  /* 0x0000002808d8723c */ /* 0x040ff0000004188c */
[C---:B------:R-:W-:Y:S08]  /*f040*/  HMMA.16816.F32.BF16 R220, R8.reuse, R32, R132 ;  /* 0x0000002008dc723c */ /* 0x040ff00000041884 */
[C---:B------:R-:W-:Y:S08]  /*f050*/  HMMA.16816.F32.BF16 R244, R8.reuse, R28, R128 ;  /* 0x0000001c08f4723c */ /* 0x040ff00000041880 */
[C---:B------:R-:W-:Y:S01]  /*f060*/  HMMA.16816.F32.BF16 R180, R8.reuse, R42, R164 ;  /* 0x0000002a08b4723c */ /* 0x040fe200000418a4 */
[----:B------:R-:W-:Y:S07]  /*f070*/  LDSM.16.M88.4 R40, [R228+0x1000] ;  /* 0x00100000e428783b */ /* 0x000fee0000000200 */
[C---:B------:R-:W-:Y:S01]  /*f080*/  HMMA.16816.F32.BF16 R184, R8.reuse, R34, R152 ;  /* 0x0000002208b8723c */ /* 0x040fe20000041898 */
[----:B------:R-:W-:Y:S07]  /*f090*/  LDSM.16.M88.4 R32, [R228+0x2000] ;  /* 0x00200000e420783b */ /* 0x000fee0000000200 */
[----:B------:R-:W-:Y:S01]  /*f0a0*/  HMMA.16816.F32.BF16 R176, R8, R30, R136 ;  /* 0x0000001e08b0723c */ /* 0x000fe20000041888 */
[----:B------:R-:W4:Y:S04]  /*f0b0*/  LDSM.16.M88.4 R8, [R232+0x9100] ;  /* 0x00910000e808783b */ /* 0x000f280000000200 */
[----:B------:R-:W-:Y:S03]  /*f0c0*/  LDSM.16.M88.4 R28, [R228+0x2800] ;  /* 0x00280000e41c783b */ /* 0x000fe60000000200 */
[----:B--2---:R-:W-:Y:S01]  /*f0d0*/  HMMA.16816.F32.BF16 R152, R20, R60, R36 ;  /* 0x0000003c1498723c */ /* 0x004fe20000041824 */
[----:B------:R-:W2:Y:S01]  /*f0e0*/  LDSM.16.M88.4 R36, [R228+0x1800] ;  /* 0x00180000e424783b */ /* 0x000ea20000000200 */
[----:B------:R-:W-:-:S06]  /*f0f0*/  DEPBAR.LE SB0, 0x0 ;  /* 0x000080000000791a */ /* 0x000fcc0000000000 */
[C---:B---3--:R-:W-:Y:S08]  /*f100*/  HMMA.16816.F32.BF16 R168, R20.reuse, R72, R104 ;  /* 0x0000004814a8723c */ /* 0x048ff00000041868 */
[C---:B------:R-:W-:Y:S08]  /*f110*/  HMMA.16816.F32.BF16 R164, R20.reuse, R68, R100 ;  /* 0x0000004414a4723c */ /* 0x040ff00000041864 */
[C---:B------:R-:W-:Y:S08]  /*f120*/  HMMA.16816.F32.BF16 R172, R20.reuse, R76, R120 ;  /* 0x0000004c14ac723c */ /* 0x040ff00000041878 */
[C---:B------:R-:W-:Y:S08]  /*f130*/  HMMA.16816.F32.BF16 R156, R20.reuse, R64, R96 ;  /* 0x00000040149c723c */ /* 0x040ff00000041860 */
[C---:B------:R-:W-:Y:S08]  /*f140*/  HMMA.16816.F32.BF16 R144, R20.reuse, R80, R84 ;  /* 0x000000501490723c */ /* 0x040ff00000041854 */
[C---:B-1----:R-:W-:Y:S08]  /*f150*/  HMMA.16816.F32.BF16 R112, R20.reuse, R92, R88 ;  /* 0x0000005c1470723c */ /* 0x042ff00000041858 */
[----:B------:R-:W-:Y:S08]  /*f160*/  HMMA.16816.F32.BF16 R140, R20, R78, R108 ;  /* 0x0000004e148c723c */ /* 0x000ff0000004186c */
[C---:B------:R-:W-:Y:S08]  /*f170*/  HMMA.16816.F32.BF16 R104, R16.reuse, R76, R188 ;  /* 0x0000004c1068723c */ /* 0x040ff000000418bc */
[----:B------:R-:W-:Y:S08]  /*f180*/  HMMA.16816.F32.BF16 R100, R16, R78, R56 ;  /* 0x0000004e1064723c */ /* 0x000ff00000041838 */
[C---:B------:R-:W-:Y:S07]  /*f190*/  HMMA.16816.F32.BF16 R136, R20.reuse, R74, R236 ;  /* 0x0000004a1488723c */ /* 0x040fee00000418ec */
[C---:B------:R-:W-:Y:S01]  /*f1a0*/  IADD3 R239, R234.reuse, 0x1000, RZ ;  /* 0x00001000eaef7810 */ /* 0x040fe20007ffe0ff */
[----:B------:R-:W-:Y:S01]  /*f1b0*/  HMMA.16816.F32.BF16 R132, R20, R70, R224 ;  /* 0x000000461484723c */ /* 0x000fe200000418e0 */
[----:B------:R-:W-:-:S02]  /*f1c0*/  IADD3 R238, R234, 0x1800, RZ ;  /* 0x00001800eaee7810 */ /* 0x000fc40007ffe0ff */
[C---:B------:R-:W-:Y:S02]  /*f1d0*/  IADD3 R237, R234.reuse, 0x2000, RZ ;  /* 0x00002000eaed7810 */ /* 0x040fe40007ffe0ff */
[----:B------:R-:W-:-:S03]  /*f1e0*/  IADD3 R236, R234, 0x2800, RZ ;  /* 0x00002800eaec7810 */ /* 0x000fc60007ffe0ff */
[C---:B------:R-:W-:Y:S08]  /*f1f0*/  HMMA.16816.F32.BF16 R96, R16.reuse, R72, R196 ;  /* 0x000000481060723c */ /* 0x040ff000000418c4 */
[C---:B------:R-:W-:Y:S08]  /*f200*/  HMMA.16816.F32.BF16 R88, R16.reuse, R74, R52 ;  /* 0x0000004a1058723c */ /* 0x040ff00000041834 */
[C---:B------:R-:W-:Y:S08]  /*f210*/  HMMA.16816.F32.BF16 R84, R16.reuse, R68, R200 ;  /* 0x000000441054723c */ /* 0x040ff000000418c8 */
[----:B------:R-:W-:Y:S08]  /*f220*/  HMMA.16816.F32.BF16 R76, R16, R70, R148 ;  /* 0x00000046104c723c */ /* 0x000ff00000041894 */
[----:B------:R-:W-:Y:S07]  /*f230*/  HMMA.16816.F32.BF16 R128, R20, R66, R208 ;  /* 0x000000421480723c */ /* 0x000fee00000418d0 */
[----:B------:R-:W-:Y:S01]  /*f240*/  IMAD.MOV.U32 R211, RZ, RZ, R235 ;  /* 0x000000ffffd37224 */ /* 0x000fe200078e00eb */
[----:B------:R-:W-:Y:S01]  /*f250*/  HMMA.16816.F32.BF16 R72, R16, R64, R212 ;  /* 0x000000401048723c */ /* 0x000fe200000418d4 */
[----:B------:R-:W-:-:S03]  /*f260*/  IADD3 R235, R234, 0x3000, RZ ;  /* 0x00003000eaeb7810 */ /* 0x000fc60007ffe0ff */
[----:B------:R-:W-:-:S04]  /*f270*/  ISETP.GE.AND P0, PT, R211, 0x2, PT ;  /* 0x00000002d300780c */ /* 0x000fc80003f06270 */
[----:B------:R-:W-:Y:S08]  /*f280*/  HMMA.16816.F32.BF16 R68, R16, R66, R160 ;  /* 0x000000421044723c */ /* 0x000ff000000418a0 */
        /* <DEDUP_REMOVED lines=9> */
[C---:B----4-:R-:W-:Y:S08]  /*f320*/  HMMA.16816.F32.BF16 R172, R8.reuse, R48, R172 ;  /* 0x0000003008ac723c */ /* 0x050ff000000418ac */
[C---:B------:R-:W-:Y:S08]  /*f330*/  HMMA.16816.F32.BF16 R140, R8.reuse, R50, R140 ;  /* 0x00000032088c723c */ /* 0x040ff0000004188c */
        /* <DEDUP_REMOVED lines=8> */
[C---:B--2---:R-:W-:Y:S08]  /*f3c0*/  HMMA.16816.F32.BF16 R156, R8.reuse, R36, R156 ;  /* 0x00000024089c723c */ /* 0x044ff0000004189c */
        /* <DEDUP_REMOVED lines=19> */
[----:B------:R-:W2:Y:S04]  /*f500*/  LDL.64 R226, [R1+0x68] ;  /* 0x0000680001e27983 */ /* 0x000ea80000100a00 */
[----:B------:R-:W3:Y:S01]  /*f510*/  LDL R3, [R1+0x60] ;  /* 0x0000600001037983 */ /* 0x000ee20000100800 */
[----:B------:R-:W-:Y:S01]  /*f520*/  SHF.L.U32 R16, R252, 0x5, RZ ;  /* 0x00000005fc107819 */ /* 0x000fe200000006ff */
[----:B--2---:R-:W-:-:S02]  /*f530*/  IMAD.MOV.U32 R224, RZ, RZ, R226 ;  /* 0x000000ffffe07224 */ /* 0x004fc400078e00e2 */
[----:B------:R-:W-:Y:S01]  /*f540*/  IMAD.MOV.U32 R226, RZ, RZ, 0x70 ;  /* 0x00000070ffe27424 */ /* 0x000fe200078e00ff */
[----:B---3--:R-:W-:Y:S01]  /*f550*/  LOP3.LUT P5, RZ, R3, 0x1, RZ, 0xc0, !PT ;  /* 0x0000000103ff7812 */ /* 0x008fe200078ac0ff */
[----:B------:R-:W-:Y:S01]  /*f560*/  IMAD.MOV.U32 R225, RZ, RZ, R227 ;  /* 0x000000ffffe17224 */ /* 0x000fe200078e00e3 */
[----:B------:R-:W-:Y:S01]  /*f570*/  IADD3 R3, R211, -0x2, RZ ;  /* 0xfffffffed3037810 */ /* 0x000fe20007ffe0ff */
[----:B------:R-:W-:-:S03]  /*f580*/  IMAD.WIDE.U32 R226, R226, c[0x0][0x1e0], RZ ;  /* 0x00007800e2e27a25 */ /* 0x000fc600078e00ff */
        /* <DEDUP_REMOVED lines=15> */
[----:B------:R1:W-:Y:S03]  /*f680*/  LDGSTS.E.BYPASS.LTC128B.128 [R241+0x3900], [R6.64], !P5 ;  /* 0x0390000006f17fae */ /* 0x0003e6000e901d48 */
[----:B------:R-:W-:Y:S01]  /*f690*/  IADD3.X R13, R5, R15, RZ, P0, !PT ;  /* 0x0000000f050d7210 */ /* 0x000fe200007fe4ff */
[----:B------:R2:W-:Y:S01]  /*f6a0*/  LDGSTS.E.BYPASS.LTC128B.128 [R241+0x4100], [R14.64], !P5 ;  /* 0x041000000ef17fae */ /* 0x0005e2000e901d48 */
[----:B------:R-:W-:-:S03]  /*f6b0*/  IADD3 R8, P0, R16, R10, RZ ;  /* 0x0000000a10087210 */ /* 0x000fc60007f1e0ff */
[C---:B------:R-:W-:Y:S01]  /*f6c0*/  IMAD.X R11, R5.reuse, 0x1, R13, P1 ;  /* 0x00000001050b7824 */ /* 0x040fe200008e060d */
        /* <DEDUP_REMOVED lines=10> */
.L_x_724:
[----:B------:R-:W-:Y:S01]  /*f770*/  FMUL.FTZ R3, R105, c[0x0][0x320] ;  /* 0x0000c80069037a20 */ /* 0x000fe20000410000 */
[----:B------:R-:W2:Y:S03]  /*f780*/  LDL R199, [R1+0x44] ;  /* 0x0000440001c77983 */ /* 0x000ea60000100800 */
[----:B------:R1:W4:Y:S01]  /*f790*/  MUFU.TANH R22, R3 ;  /* 0x0000000300167308 */ /* 0x0003220000002400 */
[----:B---3--:R-:W3:Y:S04]  /*f7a0*/  LDL.LU R204, [R1+0x18] ;  /* 0x0000180001cc7983 */ /* 0x008ee80000300800 */
[----:B------:R-:W-:Y:S04]  /*f7b0*/  STL [R1+0xac], R239 ;  /* 0x0000acef01007387 */ /* 0x000fe80000100800 */
[----:B------:R-:W-:Y:S04]  /*f7c0*/  STL [R1+0xa8], R238 ;  /* 0x0000a8ee01007387 */ /* 0x000fe80000100800 */
[----:B------:R-:W-:Y:S01]  /*f7d0*/  STL [R1+0xa4], R237 ;  /* 0x0000a4ed01007387 */ /* 0x000fe20000100800 */
[----:B-1----:R-:W-:-:S03]  /*f7e0*/  FMUL.FTZ R3, R100, c[0x0][0x320] ;  /* 0x0000c80064037a20 */ /* 0x002fc60000410000 */
[----:B------:R-:W-:Y:S01]  /*f7f0*/  STL [R1+0xa0], R236 ;  /* 0x0000a0ec01007387 */ /* 0x000fe20000100800 */
[----:B------:R1:W1:Y:S03]  /*f800*/  MUFU.TANH R92, R3 ;  /* 0x00000003005c7308 */ /* 0x0002660000002400 */
[----:B------:R-:W-:Y:S04]  /*f810*/  STL [R1+0x9c], R235 ;  /* 0x00009ceb01007387 */ /* 0x000fe80000100800 */
[----:B------:R-:W-:Y:S04]  /*f820*/  STL [R1+0x98], R234 ;  /* 0x000098ea01007387 */ /* 0x000fe80000100800 */
[----:B------:R4:W-:Y:S01]  /*f830*/  STL [R1+0x94], R233 ;  /* 0x000094e901007387 */ /* 0x0009e20000100800 */
[----:B------:R-:W-:Y:S01]  /*f840*/  FMUL.FTZ R5, R122, c[0x0][0x320] ;  /* 0x0000c8007a057a20 */ /* 0x000fe20000410000 */
[----:B------:R-:W-:-:S02]  /*f850*/  SHF.R.S32.HI R6, RZ, 0x1f, R248 ;  /* 0x0000001fff067819 */ /* 0x000fc400000114f8 */
[----:B------:R-:W-:Y:S01]  /*f860*/  LEA.HI R7, R249, R250, RZ, 0x2 ;  /* 0x000000faf9077211 */ /* 0x000fe200078f10ff */
[----:B------:R-:W-:Y:S01]  /*f870*/  FMUL.FTZ R9, R112, c[0x0][0x320] ;  /* 0x0000c80070097a20 */ /* 0x000fe20000410000 */
[----:B------:R-:W0:Y:S01]  /*f880*/  LDGDEPBAR ;  /* 0x00000000000079af */ /* 0x000e220000000000 */
[----:B-1----:R-:W-:-:S04]  /*f890*/  FMUL.FTZ R3, R101, c[0x0][0x320] ;  /* 0x0000c80065037a20 */ /* 0x002fc80000410000 */
[----:B------:R1:W-:Y:S01]  /*f8a0*/  MUFU.TANH R93, R3 ;  /* 0x00000003005d7308 */ /* 0x0003e20000002400 */
[----:B----4-:R-:W4:Y:S01]  /*f8b0*/  LDL R233, [R1+0x40] ;  /* 0x0000400001e97983 */ /* 0x010f220000100800 */
[----:B------:R-:W-:Y:S01]  /*f8c0*/  LEA.HI R6, R6, R248, RZ, 0x2 ;  /* 0x000000f806067211 */ /* 0x000fe200078f10ff */
[----:B-1----:R-:W-:-:S05]  /*f8d0*/  FMUL.FTZ R3, R96, c[0x0][0x320] ;  /* 0x0000c80060037a20 */ /* 0x002fca0000410000 */
[----:B------:R-:W-:Y:S01]  /*f8e0*/  MUFU.TANH R24, R9 ;  /* 0x0000000900187308 */ /* 0x000fe20000002400 */
[----:B------:R-:W-:Y:S01]  /*f8f0*/  STL [R1+0x90], R232 ;  /* 0x000090e801007387 */ /* 0x000fe20000100800 */
[----:B------:R-:W-:Y:S01]  /*f900*/  LOP3.LUT R8, R6, 0xffffffc, RZ, 0xc0, !PT ;  /* 0x0ffffffc06087812 */ /* 0x000fe200078ec0ff */
[----:B------:R-:W-:Y:S02]  /*f910*/  FMUL.FTZ R6, R123, c[0x0][0x320] ;  /* 0x0000c8007b067a20 */ /* 0x000fe40000410000 */
[----:B------:R-:W-:Y:S01]  /*f920*/  STL [R1+0x8c], R231 ;  /* 0x00008ce701007387 */ /* 0x000fe20000100800 */
[----:B------:R-:W-:Y:S02]  /*f930*/  FMUL.FTZ R19, R111, c[0x0][0x320] ;  /* 0x0000c8006f137a20 */ /* 0x000fe40000410000 */
[----:B------:R1:W-:Y:S01]  /*f940*/  MUFU.TANH R94, R3 ;  /* 0x00000003005e7308 */ /* 0x0003e20000002400 */
[----:B------:R-:W-:Y:S01]  /*f950*/  IMAD.IADD R11, R248, 0x1, -R8 ;  /* 0x00000001f80b7824 */ /* 0x000fe200078e0a08 */
[----:B------:R-:W-:Y:S01]  /*f960*/  STL [R1+0x88], R230 ;  /* 0x000088e601007387 */ /* 0x000fe20000100800 */
[----:B------:R-:W-:-:S02]  /*f970*/  IMAD.SHL.U32 R224, R0, 0x2, RZ ;  /* 0x0000000200e07824 */ /* 0x000fc400078e00ff */
[----:B------:R-:W-:Y:S01]  /*f980*/  FMUL.FTZ R27, R59, c[0x0][0x320] ;  /* 0x0000c8003b1b7a20 */ /* 0x000fe20000410000 */
[----:B------:R-:W-:Y:S01]  /*f990*/  STL [R1+0x84], R229 ;  /* 0x000084e501007387 */ /* 0x000fe20000100800 */
[----:B------:R-:W-:Y:S01]  /*f9a0*/  IMAD R227, R2, 0x2, R224 ;  /* 0x0000000202e37824 */ /* 0x000fe200078e02e0 */
[----:B------:R-:W-:Y:S02]  /*f9b0*/  LEA R225, R4, R224, 0x1 ;  /* 0x000000e004e17211 */ /* 0x000fe400078e08ff */
[----:B------:R-:W-:Y:S01]  /*f9c0*/  STL [R1+0x80], R228 ;  /* 0x000080e401007387 */ /* 0x000fe20000100800 */
[----:B------:R-:W-:Y:S02]  /*f9d0*/  MUFU.TANH R27, R27 ;  /* 0x0000001b001b7308 */ /* 0x000fe40000002400 */
[----:B------:R-:W-:Y:S01]  /*f9e0*/  IMAD R226, R2, 0x2, R225 ;  /* 0x0000000202e27824 */ /* 0x000fe200078e02e1 */
[----:B------:R-:W-:Y:S01]  /*f9f0*/  STL [R1+0x7c], R119 ;  /* 0x00007c7701007387 */ /* 0x000fe20000100800 */
[----:B-1----:R-:W-:-:S04]  /*fa00*/  FMUL.FTZ R3, R97, c[0x0][0x320] ;  /* 0x0000c80061037a20 */ /* 0x002fc80000410000 */
        /* <DEDUP_REMOVED lines=30> */
[----:B------:R-:W-:Y:S08]  /*fbf0*/  MUFU.TANH R56, R6 ;  /* 0x0000000600387308 */ /* 0x000ff00000002400 */
[----:B------:R1:W-:Y:S02]  /*fc00*/  MUFU.TANH R88, R3 ;  /* 0x0000000300587308 */ /* 0x0003e40000002400 */
[----:B-1----:R-:W-:-:S06]  /*fc10*/  FMUL.FTZ R3, R57, c[0x0][0x320] ;  /* 0x0000c80039037a20 */ /* 0x002fcc0000410000 */
[----:B------:R1:W-:Y:S02]  /*fc20*/  MUFU.TANH R85, R3 ;  /* 0x0000000300557308 */ /* 0x0003e40000002400 */
[----:B-1----:R-:W-:-:S06]  /*fc30*/  FMUL.FTZ R3, R52, c[0x0][0x320] ;  /* 0x0000c80034037a20 */ /* 0x002fcc0000410000 */
[----:B------:R1:W-:Y:S08]  /*fc40*/  MUFU.TANH R52, R5 ;  /* 0x0000000500347308 */ /* 0x0003f00000002400 */
[----:B------:R2:W-:Y:S01]  /*fc50*/  MUFU.TANH R82, R3 ;  /* 0x0000000300527308 */ /* 0x0005e20000002400 */
[----:B-1----:R-:W-:-:S05]  /*fc60*/  LOP3.LUT R5, R7, 0xfffffffc, RZ, 0xc0, !PT ;  /* 0xfffffffc07057812 */ /* 0x002fca00078ec0ff */
[----:B------:R-:W-:Y:S02]  /*fc70*/  IMAD.IADD R5, R250, 0x1, -R5 ;  /* 0x00000001fa057824 */ /* 0x000fe400078e0a05 */
[----:B--2---:R-:W-:-:S03]  /*fc80*/  FMUL.FTZ R3, R53, c[0x0][0x320] ;  /* 0x0000c80035037a20 */ /* 0x004fc60000410000 */
[----:B------:R-:W-:Y:S01]  /*fc90*/  LEA.HI R6, R5, R5, RZ, 0x1 ;  /* 0x0000000505067211 */ /* 0x000fe200078f08ff */
[----:B------:R1:W-:Y:S03]  /*fca0*/  MUFU.TANH R84, R3 ;  /* 0x0000000300547308 */ /* 0x0003e60000002400 */
[C---:B------:R-:W-:Y:S02]  /*fcb0*/  SHF.L.U32 R10, R6.reuse, 0x5, RZ ;  /* 0x00000005060a7819 */ /* 0x040fe400000006ff */
[----:B------:R-:W-:Y:S02]  /*fcc0*/  LOP3.LUT R6, R6, 0x1ffffffe, RZ, 0xc0, !PT ;  /* 0x1ffffffe06067812 */ /* 0x000fe400078ec0ff */
[----:B------:R-:W-:Y:S01]  /*fcd0*/  LOP3.LUT R9, R10, 0xffffffc0, RZ, 0xc0, !PT ;  /* 0xffffffc00a097812 */ /* 0x000fe200078ec0ff */
        /* <DEDUP_REMOVED lines=9> */
[----:B------:R1:W2:Y:S02]  /*fd70*/  MUFU.TANH R20, R3 ;  /* 0x0000000300147308 */ /* 0x0002a40000002400 */
        /* <DEDUP_REMOVED lines=123> */
[----:B------:R-:W-:-:S04]  /*10530*/  LEA.HI R7, R7, R3, RZ, 0x2 ;  /* 0x0000000307077211 */ /* 0x000fc800078f10ff */
[C---:B---3--:R-:W-:Y:S02]  /*10540*/  LEA.HI.SX32 R8, R7.reuse, R204, 0x1e ;  /* 0x000000cc07087211 */ /* 0x048fe400078ff2ff */
[----:B------:R-:W-:-:S03]  /*10550*/  LOP3.LUT R7, R7, 0x7ffffffc, RZ, 0xc0, !PT ;  /* 0x7ffffffc07077812 */ /* 0x000fc600078ec0ff */
[----:B------:R-:W-:Y:S02]  /*10560*/  IMAD R11, R11, 0x10, R8 ;  /* 0x000000100b0b7824 */ /* 0x000fe400078e0208 */
[----:B------:R-:W-:Y:S02]  /*10570*/  IMAD.IADD R8, R5, 0x1, -R6 ;  /* 0x0000000105087824 */ /* 0x000fe400078e0a06 */
[----:B------:R-:W-:Y:S02]  /*10580*/  IMAD.IADD R6, R9, 0x1, R11 ;  /* 0x0000000109067824 */ /* 0x000fe400078e020b */
[----:B------:R-:W-:Y:S02]  /*10590*/  IMAD.IADD R7, R3, 0x1, -R7 ;  /* 0x0000000103077824 */ /* 0x000fe400078e0a07 */
[----:B------:R-:W-:Y:S01]  /*105a0*/  IMAD.IADD R3, R199, 0x1, R242 ;  /* 0x00000001c7037824 */ /* 0x000fe200078e02f2 */
[----:B------:R-:W-:Y:S01]  /*105b0*/  LEA R12, R8, R6, 0x3 ;  /* 0x00000006080c7211 */ /* 0x000fe200078e18ff */
[----:B------:R-:W-:Y:S01]  /*105c0*/  FMUL.FTZ R5, R113, c[0x0][0x320] ;  /* 0x0000c80071057a20 */ /* 0x000fe20000410000 */
[----:B------:R-:W-:Y:S01]  /*105d0*/  SHF.L.U32 R13, R7, 0x1, RZ ;  /* 0x00000001070d7819 */ /* 0x000fe200000006ff */
[----:B------:R-:W-:-:S02]  /*105e0*/  FMUL.FTZ R7, R156, c[0x0][0x320] ;  /* 0x0000c8009c077a20 */ /* 0x000fc40000410000 */
[----:B------:R-:W-:Y:S01]  /*105f0*/  @P6 IMAD.HI.U32 R6, R12, c[0x0][0x2c8], RZ ;  /* 0x0000b2000c066a27 */ /* 0x000fe200078e00ff */
[----:B------:R4:W-:Y:S01]  /*10600*/  STL [R1+0x24], R12 ;  /* 0x0000240c01007387 */ /* 0x0009e20000100800 */
[----:B------:R1:W-:Y:S02]  /*10610*/  MUFU.TANH R18, R5 ;  /* 0x0000000500127308 */ /* 0x0003e40000002400 */
[----:B------:R-:W-:Y:S01]  /*10620*/  IMAD.MOV.U32 R11, RZ, RZ, R12 ;  /* 0x000000ffff0b7224 */ /* 0x000fe200078e000c */
[----:B------:R-:W-:Y:S01]  /*10630*/  @P6 SHF.R.U32.HI R11, RZ, c[0x0][0x2cc], R6 ;  /* 0x0000b300ff0b6a19 */ /* 0x000fe20000011606 */
[----:B------:R3:W-:Y:S01]  /*10640*/  STL [R1+0x28], R13 ;  /* 0x0000280d01007387 */ /* 0x0007e20000100800 */
[----:B------:R-:W-:-:S03]  /*10650*/  IADD3 R6, -R13, 0x1, R3 ;  /* 0x000000010d067810 */ /* 0x000fc60007ffe103 */
[----:B------:R-:W2:Y:S01]  /*10660*/  SHFL.IDX PT, R8, R11, RZ, 0x1c1f ;  /* 0x001c1fff0b087589 */ /* 0x000ea200000e0000 */
[----:B------:R-:W-:Y:S03]  /*10670*/  MUFU.TANH R7, R7 ;  /* 0x0000000700077308 */ /* 0x000fe60000002400 */
[----:B------:R-:W-:Y:S01]  /*10680*/  SHFL.IDX PT, R9, R11, 0x2, 0x1c1f ;  /* 0x005c1f000b097f89 */ /* 0x000fe200000e0000 */
[----:B-1----:R-:W-:-:S03]  /*10690*/  FMUL.FTZ R5, R114, c[0x0][0x320] ;  /* 0x0000c80072057a20 */ /* 0x002fc60000410000 */
[----:B------:R-:W1:Y:S01]  /*106a0*/  SHFL.IDX PT, R10, R11, 0x3, 0x1c1f ;  /* 0x007c1f000b0a7f89 */ /* 0x000e6200000e0000 */
[----:B------:R2:W-:Y:S01]  /*106b0*/  MUFU.TANH R48, R5 ;  /* 0x0000000500307308 */ /* 0x0005e20000002400 */
[----:B----4-:R-:W-:Y:S02]  /*106c0*/  IMAD.IADD R12, R6, 0x1, -R233 ;  /* 0x00000001060c7824 */ /* 0x010fe400078e0ae9 */
[----:B---3--:R-:W-:Y:S02]  /*106d0*/  IMAD.IADD R13, R3, 0x1, -R13 ;  /* 0x00000001030d7824 */ /* 0x008fe400078e0a0d */
[----:B--2---:R-:W-:Y:S02]  /*106e0*/  IMAD.IADD R3, R12, 0x1, R8 ;  /* 0x000000010c037824 */ /* 0x004fe400078e0208 */
[----:B------:R-:W-:Y:S02]  /*106f0*/  FMUL.FTZ R8, R110, c[0x0][0x320] ;  /* 0x0000c8006e087a20 */ /* 0x000fe40000410000 */
[----:B------:R-:W-:Y:S01]  /*10700*/  FMUL.FTZ R5, R115, c[0x0][0x320] ;  /* 0x0000c80073057a20 */ /* 0x000fe20000410000 */
[----:B------:R-:W-:-:S03]  /*10710*/  IMNMX R3, R13, R3, PT ;  /* 0x000000030d037217 */ /* 0x000fc60003800200 */
[----:B------:R2:W-:Y:S01]  /*10720*/  MUFU.TANH R49, R5 ;  /* 0x0000000500317308 */ /* 0x0005e20000002400 */
[C---:B------:R-:W-:Y:S01]  /*10730*/  ISETP.GT.AND P1, PT, R3.reuse, 0x1, PT ;  /* 0x000000010300780c */ /* 0x040fe20003f24270 */
[----:B-1----:R-:W-:Y:S01]  /*10740*/  IMAD.IADD R6, R12, 0x1, R10 ;  /* 0x000000010c067824 */ /* 0x002fe200078e020a */
[C---:B------:R-:W-:Y:S02]  /*10750*/  ISETP.GT.AND P2, PT, R3.reuse, 0x8, PT ;  /* 0x000000080300780c */ /* 0x040fe40003f44270 */
[C---:B------:R-:W-:Y:S02]  /*10760*/  ISETP.GT.AND P0, PT, R3.reuse, RZ, PT ;  /* 0x000000ff0300720c */ /* 0x040fe40003f04270 */
[----:B------:R-:W-:Y:S02]  /*10770*/  FSEL R22, R22, -INF , P1 ;  /* 0xff80000016167808 */ /* 0x000fe40000800000 */
[----:B------:R-:W-:Y:S02]  /*10780*/  FSEL R92, R92, -INF , P2 ;  /* 0xff8000005c5c7808 */ /* 0x000fe40001000000 */
[----:B------:R-:W-:-:S02]  /*10790*/  ISETP.GT.AND P1, PT, R3, 0x18, PT ;  /* 0x000000180300780c */ /* 0x000fc40003f24270 */
[C---:B------:R-:W-:Y:S02]  /*107a0*/  ISETP.GT.AND P2, PT, R3.reuse, 0x19, PT ;  /* 0x000000190300780c */ /* 0x040fe40003f44270 */
[----:B------:R-:W-:Y:S01]  /*107b0*/  FSEL R20, R20, -INF , P0 ;  /* 0xff80000014147808 */ /* 0x000fe20000000000 */
[----:B--2---:R-:W-:Y:S01]  /*107c0*/  FMUL.FTZ R5, R136, c[0x0][0x320] ;  /* 0x0000c80088057a20 */ /* 0x004fe20000410000 */
[C---:B------:R-:W-:Y:S02]  /*107d0*/  ISETP.GT.AND P3, PT, R3.reuse, 0x9, PT ;  /* 0x000000090300780c */ /* 0x040fe40003f64270 */
[C---:B------:R-:W-:Y:S01]  /*107e0*/  ISETP.GT.AND P4, PT, R3.reuse, 0x10, PT ;  /* 0x000000100300780c */ /* 0x040fe20003f84270 */
[----:B------:R1:W2:Y:S01]  /*107f0*/  MUFU.TANH R17, R5 ;  /* 0x0000000500117308 */ /* 0x0002a20000002400 */
[----:B------:R-:W-:Y:S02]  /*10800*/  ISETP.GT.AND P0, PT, R3, 0x11, PT ;  /* 0x000000110300780c */ /* 0x000fe40003f04270 */
[----:B------:R-:W-:-:S02]  /*10810*/  FSEL R100, R100, -INF , P1 ;  /* 0xff80000064647808 */ /* 0x000fc40000800000 */
[----:B------:R-:W-:Y:S02]  /*10820*/  FSEL R101, R101, -INF , P2 ;  /* 0xff80000065657808 */ /* 0x000fe40001000000 */
[C---:B------:R-:W-:Y:S02]  /*10830*/  ISETP.GT.AND P1, PT, R3.reuse, 0x29, PT ;  /* 0x000000290300780c */ /* 0x040fe40003f24270 */
[----:B------:R-:W-:Y:S02]  /*10840*/  ISETP.GT.AND P2, PT, R3, 0x30, PT ;  /* 0x000000300300780c */ /* 0x000fe40003f44270 */
[----:B------:R-:W-:Y:S02]  /*10850*/  FSEL R93, R93, -INF , P3 ;  /* 0xff8000005d5d7808 */ /* 0x000fe40001800000 */
[----:B------:R-:W-:Y:S02]  /*10860*/  FSEL R94, R94, -INF , P4 ;  /* 0xff8000005e5e7808 */ /* 0x000fe40002000000 */
[----:B------:R-:W-:Y:S01]  /*10870*/  FSEL R95, R95, -INF , P0 ;  /* 0xff8000005f5f7808 */ /* 0x000fe20000000000 */
[----:B-1----:R-:W-:Y:S01]  /*10880*/  FMUL.FTZ R5, R108, c[0x0][0x320] ;  /* 0x0000c8006c057a20 */ /* 0x002fe20000410000 */
[----:B------:R-:W-:-:S02]  /*10890*/  ISETP.GT.AND P3, PT, R3, 0x20, PT ;  /* 0x000000200300780c */ /* 0x000fc40003f64270 */
[C---:B------:R-:W-:Y:S01]  /*108a0*/  ISETP.GT.AND P4, PT, R3.reuse, 0x21, PT ;  /* 0x000000210300780c */ /* 0x040fe20003f84270 */
[----:B------:R1:W-:Y:S01]  /*108b0*/  MUFU.TANH R16, R5 ;  /* 0x0000000500107308 */ /* 0x0003e20000002400 */
[----:B------:R-:W-:Y:S02]  /*108c0*/  ISETP.GT.AND P0, PT, R3, 0x28, PT ;  /* 0x000000280300780c */ /* 0x000fe40003f04270 */
[----:B------:R-:W-:Y:S02]  /*108d0*/  FSEL R133, R117, -INF , P1 ;  /* 0xff80000075857808 */ /* 0x000fe40000800000 */
[----:B------:R-:W-:Y:S02]  /*108e0*/  FSEL R147, R116, -INF , P2 ;  /* 0xff80000074937808 */ /* 0x000fe40001000000 */
[C---:B------:R-:W-:Y:S02]  /*108f0*/  ISETP.GT.AND P1, PT, R3.reuse, 0x40, PT ;  /* 0x000000400300780c */ /* 0x040fe40003f24270 */
[----:B------:R-:W-:-:S02]  /*10900*/  ISETP.GT.AND P2, PT, R3, 0x41, PT ;  /* 0x000000410300780c */ /* 0x000fc40003f44270 */
[----:B------:R-:W-:Y:S02]  /*10910*/  FSEL R111, R160, -INF , P3 ;  /* 0xff800000a06f7808 */ /* 0x000fe40001800000 */
[----:B------:R-:W-:Y:S02]  /*10920*/  FSEL R130, R151, -INF , P4 ;  /* 0xff80000097827808 */ /* 0x000fe40002000000 */
[----:B------:R-:W-:Y:S01]  /*10930*/  FSEL R132, R118, -INF , P0 ;  /* 0xff80000076847808 */ /* 0x000fe20000000000 */
[----:B-1----:R-:W-:Y:S01]  /*10940*/  FMUL.FTZ R5, R109, c[0x0][0x320] ;  /* 0x0000c8006d057a20 */ /* 0x002fe20000410000 */
[C---:B------:R-:W-:Y:S02]  /*10950*/  ISETP.GT.AND P3, PT, R3.reuse, 0x31, PT ;  /* 0x000000310300780c */ /* 0x040fe40003f64270 */
[C---:B------:R-:W-:Y:S01]  /*10960*/  ISETP.GT.AND P4, PT, R3.reuse, 0x38, PT ;  /* 0x000000380300780c */ /* 0x040fe20003f84270 */
[----:B------:R1:W-:Y:S01]  /*10970*/  MUFU.TANH R15, R5 ;  /* 0x00000005000f7308 */ /* 0x0003e20000002400 */
[----:B------:R-:W-:-:S02]  /*10980*/  ISETP.GT.AND P0, PT, R3, 0x39, PT ;  /* 0x000000390300780c */ /* 0x000fc40003f04270 */
[----:B------:R-:W-:Y:S02]  /*10990*/  FSEL R172, R105, -INF , P1 ;  /* 0xff80000069ac7808 */ /* 0x000fe40000800000 */
[----:B------:R-:W-:Y:S02]  /*109a0*/  FSEL R173, R97, -INF , P2 ;  /* 0xff80000061ad7808 */ /* 0x000fe40001000000 */
[C---:B------:R-:W-:Y:S02]  /*109b0*/  ISETP.GT.AND P1, PT, R3.reuse, 0x51, PT ;  /* 0x000000510300780c */ /* 0x040fe40003f24270 */
[----:B------:R-:W-:Y:S02]  /*109c0*/  ISETP.GT.AND P2, PT, R3, 0x58, PT ;  /* 0x000000580300780c */ /* 0x000fe40003f44270 */
[----:B------:R-:W-:Y:S02]  /*109d0*/  FSEL R148, R148, -INF , P3 ;  /* 0xff80000094947808 */ /* 0x000fe40001800000 */
[----:B------:R-:W-:-:S02]  /*109e0*/  FSEL R149, R149, -INF , P4 ;  /* 0xff80000095957808 */ /* 0x000fc40002000000 */
[----:B------:R-:W-:Y:S01]  /*109f0*/  FSEL R150, R150, -INF , P0 ;  /* 0xff80000096967808 */ /* 0x000fe20000000000 */
[----:B-1----:R-:W-:Y:S01]  /*10a00*/  FMUL.FTZ R5, R137, c[0x0][0x320] ;  /* 0x0000c80089057a20 */ /* 0x002fe20000410000 */
[C---:B------:R-:W-:Y:S02]  /*10a10*/  ISETP.GT.AND P3, PT, R3.reuse, 0x48, PT ;  /* 0x000000480300780c */ /* 0x040fe40003f64270 */
[C---:B------:R-:W-:Y:S01]  /*10a20*/  ISETP.GT.AND P4, PT, R3.reuse, 0x49, PT ;  /* 0x000000490300780c */ /* 0x040fe20003f84270 */
[----:B------:R1:W3:Y:S01]  /*10a30*/  MUFU.TANH R14, R5 ;  /* 0x00000005000e7308 */ /* 0x0002e20000002400 */
[----:B------:R-:W-:Y:S02]  /*10a40*/  ISETP.GT.AND P0, PT, R3, 0x50, PT ;  /* 0x000000500300780c */ /* 0x000fe40003f04270 */
[----:B------:R-:W-:Y:S02]  /*10a50*/  FSEL R205, R85, -INF , P1 ;  /* 0xff80000055cd7808 */ /* 0x000fe40000800000 */
[----:B------:R-:W-:-:S02]  /*10a60*/  FSEL R206, R82, -INF , P2 ;  /* 0xff80000052ce7808 */ /* 0x000fc40001000000 */
[C---:B------:R-:W-:Y:S02]  /*10a70*/  ISETP.GT.AND P1, PT, R3.reuse, 0x68, PT ;  /* 0x000000680300780c */ /* 0x040fe40003f24270 */
[----:B------:R-:W-:Y:S02]  /*10a80*/  ISETP.GT.AND P2, PT, R3, 0x69, PT ;  /* 0x000000690300780c */ /* 0x000fe40003f44270 */
[----:B------:R-:W-:Y:S02]  /*10a90*/  FSEL R174, R96, -INF , P3 ;  /* 0xff80000060ae7808 */ /* 0x000fe40001800000 */
[----:B------:R-:W-:Y:S02]  /*10aa0*/  FSEL R175, R89, -INF , P4 ;  /* 0xff80000059af7808 */ /* 0x000fe40002000000 */
[----:B------:R-:W-:Y:S02]  /*10ab0*/  FSEL R160, R88, -INF , P0 ;  /* 0xff80000058a07808 */ /* 0x000fe40000000000 */
[----:B-1----:R-:W-:-:S02]  /*10ac0*/  IADD3 R5, R12, R9, RZ ;  /* 0x000000090c057210 */ /* 0x002fc40007ffe0ff */
[----:B------:R-:W-:Y:S01]  /*10ad0*/  ISETP.GT.AND P3, PT, R3, 0x59, PT ;  /* 0x000000590300780c */ /* 0x000fe20003f64270 */
[----:B------:R1:W4:Y:S01]  /*10ae0*/  MUFU.TANH R9, R8 ;  /* 0x0000000800097308 */ /* 0x0003220000002400 */
[----:B------:R-:W-:Y:S02]  /*10af0*/  IMNMX R5, R13, R5, PT ;  /* 0x000000050d057217 */ /* 0x000fe40003800200 */
[C---:B------:R-:W-:Y:S02]  /*10b00*/  ISETP.GT.AND P4, PT, R3.reuse, 0x60, PT ;  /* 0x000000600300780c */ /* 0x040fe40003f84270 */
        /* <DEDUP_REMOVED lines=8> */
[----:B------:R-:W-:-:S02]  /*10b90*/  ISETP.GT.AND P3, PT, R5, RZ, PT ;  /* 0x000000ff0500720c */ /* 0x000fc40003f64270 */
[C---:B------:R-:W-:Y:S02]  /*10ba0*/  ISETP.GT.AND P4, PT, R5.reuse, 0x1, PT ;  /* 0x000000010500780c */ /* 0x040fe40003f84270 */
[----:B------:R-:W-:Y:S02]  /*10bb0*/  ISETP.GT.AND P0, PT, R5, 0x8, PT ;  /* 0x000000080500780c */ /* 0x000fe40003f04270 */
[----:B------:R-:W-:Y:S02]  /*10bc0*/  FSEL R26, R26, -INF , P1 ;  /* 0xff8000001a1a7808 */ /* 0x000fe40000800000 */
[----:B------:R-:W-:Y:S02]  /*10bd0*/  FSEL R29, R29, -INF , P2 ;  /* 0xff8000001d1d7808 */ /* 0x000fe40001000000 */
[C---:B------:R-:W-:Y:S02]  /*10be0*/  ISETP.GT.AND P1, PT, R5.reuse, 0x20, PT ;  /* 0x000000200500780c */ /* 0x040fe40003f24270 */
[----:B------:R-:W-:-:S02]  /*10bf0*/  ISETP.GT.AND P2, PT, R5, 0x21, PT ;  /* 0x000000210500780c */ /* 0x000fc40003f44270 */
[----:B------:R-:W-:Y:S02]  /*10c00*/  FSEL R21, R21, -INF , P3 ;  /* 0xff80000015157808 */ /* 0x000fe40001800000 */
[----:B------:R-:W-:Y:S02]  /*10c10*/  FSEL R23, R23, -INF , P4 ;  /* 0xff80000017177808 */ /* 0x000fe40002000000 */
[----:B------:R-:W-:Y:S02]  /*10c20*/  FSEL R25, R25, -INF , P0 ;  /* 0xff80000019197808 */ /* 0x000fe40000000000 */
[C---:B------:R-:W-:Y:S02]  /*10c30*/  ISETP.GT.AND P3, PT, R5.reuse, 0x11, PT ;  /* 0x000000110500780c */ /* 0x040fe40003f64270 */
[C---:B------:R-:W-:Y:S02]  /*10c40*/  ISETP.GT.AND P4, PT, R5.reuse, 0x18, PT ;  /* 0x000000180500780c */ /* 0x040fe40003f84270 */
[----:B------:R-:W-:-:S02]  /*10c50*/  ISETP.GT.AND P0, PT, R5, 0x19, PT ;  /* 0x000000190500780c */ /* 0x000fc40003f04270 */
[----:B------:R-:W-:Y:S02]  /*10c60*/  FSEL R108, R76, -INF , P1 ;  /* 0xff8000004c6c7808 */ /* 0x000fe40000800000 */
[----:B------:R-:W-:Y:S02]  /*10c70*/  FSEL R109, R73, -INF , P2 ;  /* 0xff800000496d7808 */ /* 0x000fe40001000000 */
[C---:B------:R-:W-:Y:S02]  /*10c80*/  ISETP.GT.AND P1, PT, R5.reuse, 0x31, PT ;  /* 0x000000310500780c */ /* 0x040fe40003f24270 */
[----:B------:R-:W-:Y:S02]  /*10c90*/  ISETP.GT.AND P2, PT, R5, 0x38, PT ;  /* 0x000000380500780c */ /* 0x000fe40003f44270 */
[----:B------:R-:W-:Y:S02]  /*10ca0*/  FSEL R30, R30, -INF , P3 ;  /* 0xff8000001e1e7808 */ /* 0x000fe40001800000 */
[----:B--2---:R-:W-:-:S02]  /*10cb0*/  FSEL R32, R17, -INF , P4 ;  /* 0xff80000011207808 */ /* 0x004fc40002000000 */
[----:B---3--:R-:W-:Y:S02]  /*10cc0*/  FSEL R34, R14, -INF , P0 ;  /* 0xff8000000e227808 */ /* 0x008fe40000000000 */
[C---:B------:R-:W-:Y:S02]  /*10cd0*/  ISETP.GT.AND P3, PT, R5.reuse, 0x28, PT ;  /* 0x000000280500780c */ /* 0x040fe40003f64270 */
        /* <DEDUP_REMOVED lines=9> */
[----:B------:R-:W-:-:S02]  /*10d70*/  ISETP.GT.AND P3, PT, R5, 0x39, PT ;  /* 0x000000390500780c */ /* 0x000fc40003f64270 */
[C---:B------:R-:W-:Y:S02]  /*10d80*/  ISETP.GT.AND P4, PT, R5.reuse, 0x40, PT ;  /* 0x000000400500780c */ /* 0x040fe40003f84270 */
[----:B------:R-:W-:Y:S02]  /*10d90*/  ISETP.GT.AND P0, PT, R5, 0x41, PT ;  /* 0x000000410500780c */ /* 0x000fe40003f04270 */
[----:B------:R-:W-:Y:S02]  /*10da0*/  FSEL R168, R40, -INF , P1 ;  /* 0xff80000028a87808 */ /* 0x000fe40000800000 */
[----:B------:R-:W-:Y:S02]  /*10db0*/  FSEL R171, R39, -INF , P2 ;  /* 0xff80000027ab7808 */ /* 0x000fe40001000000 */
[C---:B------:R-:W-:Y:S02]  /*10dc0*/  ISETP.GT.AND P1, PT, R5.reuse, 0x59, PT ;  /* 0x000000590500780c */ /* 0x040fe40003f24270 */
[----:B------:R-:W-:-:S02]  /*10dd0*/  ISETP.GT.AND P2, PT, R5, 0x60, PT ;  /* 0x000000600500780c */ /* 0x000fc40003f44270 */
[----:B------:R-:W-:Y:S02]  /*10de0*/  IMNMX R3, R13, R6, PT ;  /* 0x000000060d037217 */ /* 0x000fe40003800200 */
[----:B------:R-:W-:Y:S02]  /*10df0*/  FSEL R146, R44, -INF , P3 ;  /* 0xff8000002c927808 */ /* 0x000fe40001800000 */
[----:B------:R-:W-:Y:S02]  /*10e00*/  FSEL R165, R42, -INF , P4 ;  /* 0xff8000002aa57808 */ /* 0x000fe40002000000 */
[----:B------:R-:W-:Y:S02]  /*10e10*/  FSEL R166, R41, -INF , P0 ;  /* 0xff80000029a67808 */ /* 0x000fe40000000000 */
[C---:B------:R-:W-:Y:S02]  /*10e20*/  ISETP.GT.AND P3, PT, R5.reuse, 0x50, PT ;  /* 0x000000500500780c */ /* 0x040fe40003f64270 */
[----:B------:R-:W-:-:S02]  /*10e30*/  ISETP.GT.AND P4, PT, R5, 0x51, PT ;  /* 0x000000510500780c */ /* 0x000fc40003f84270 */
[C---:B------:R-:W-:Y:S02]  /*10e40*/  ISETP.GT.AND P0, PT, R5.reuse, 0x58, PT ;  /* 0x000000580500780c */ /* 0x040fe40003f04270 */
[----:B------:R-:W-:Y:S02]  /*10e50*/  ISETP.GT.AND P5, PT, R5, 0x68, PT ;  /* 0x000000680500780c */ /* 0x000fe40003fa4270 */
[----:B------:R-:W-:Y:S02]  /*10e60*/  FSEL R189, R28, -INF , P1 ;  /* 0xff8000001cbd7808 */ /* 0x000fe40000800000 */
[----:B------:R-:W-:Y:S02]  /*10e70*/  FSEL R234, R24, -INF , P2 ;  /* 0xff80000018ea7808 */ /* 0x000fe40001000000 */
[C---:B------:R-:W-:Y:S02]  /*10e80*/  ISETP.GT.AND P1, PT, R3.reuse, RZ, PT ;  /* 0x000000ff0300720c */ /* 0x040fe40003f24270 */
[----:B------:R-:W-:-:S02]  /*10e90*/  ISETP.GT.AND P2, PT, R3, 0x1, PT ;  /* 0x000000010300780c */ /* 0x000fc40003f44270 */
[----:B------:R-:W-:Y:S02]  /*10ea0*/  FSEL R184, R36, -INF , P3 ;  /* 0xff80000024b87808 */ /* 0x000fe40001800000 */
[----:B------:R-:W-:Y:S02]  /*10eb0*/  FSEL R185, R35, -INF , P4 ;  /* 0xff80000023b97808 */ /* 0x000fe40002000000 */
[----:B------:R-:W-:Y:S02]  /*10ec0*/  FSEL R187, R31, -INF , P0 ;  /* 0xff8000001fbb7808 */ /* 0x000fe40000000000 */
[----:B------:R-:W-:Y:S02]  /*10ed0*/  FSEL R228, R16, -INF , P5 ;  /* 0xff80000010e47808 */ /* 0x000fe40002800000 */
[C---:B------:R-:W-:Y:S02]  /*10ee0*/  ISETP.GT.AND P3, PT, R5.reuse, 0x61, PT ;  /* 0x000000610500780c */ /* 0x040fe40003f64270 */
[----:B------:R-:W-:-:S02]  /*10ef0*/  ISETP.GT.AND P0, PT, R5, 0x69, PT ;  /* 0x000000690500780c */ /* 0x000fc40003f04270 */
[----:B------:R-:W-:Y:S02]  /*10f00*/  ISETP.GT.AND P4, PT, R3, 0x8, PT ;  /* 0x000000080300780c */ /* 0x000fe40003f84270 */
[----:B------:R-:W-:Y:S02]  /*10f10*/  FSEL R16, R43, -INF , P1 ;  /* 0xff8000002b107808 */ /* 0x000fe40000800000 */
[----:B------:R-:W-:Y:S02]  /*10f20*/  FSEL R17, R33, -INF , P2 ;  /* 0xff80000021117808 */ /* 0x000fe40001000000 */
[----:B------:R-:W-:Y:S02]  /*10f30*/  FMNMX.FTZ R5, R20, R22, !PT ;  /* 0x0000001614057209 */ /* 0x000fe40007810000 */
[----:B------:R-:W-:Y:S02]  /*10f40*/  FMNMX.FTZ R7, R21, R23, !PT ;  /* 0x0000001715077209 */ /* 0x000fe40007810000 */
[----:B------:R-:W-:-:S02]  /*10f50*/  ISETP.GT.AND P5, PT, R3, 0x9, PT ;  /* 0x000000090300780c */ /* 0x000fc40003fa4270 */
[----:B------:R-:W-:Y:S02]  /*10f60*/  FSEL R24, R68, -INF , P4 ;  /* 0xff80000044187808 */ /* 0x000fe40002000000 */
[----:B-1----:R-:W-:Y:S02]  /*10f70*/  FMNMX.FTZ R8, R16, R17, !PT ;  /* 0x0000001110087209 */ /* 0x002fe40007810000 */
[----:B------:R-:W-:Y:S02]  /*10f80*/  FMNMX.FTZ R5, R92, R5, !PT ;  /* 0x000000055c057209 */ /* 0x000fe40007810000 */
[----:B------:R-:W-:Y:S02]  /*10f90*/  FSEL R119, R15, -INF , P0 ;  /* 0xff8000000f777808 */ /* 0x000fe40000000000 */
        /* <DEDUP_REMOVED lines=10> */
[----:B------:R-:W-:Y:S02]  /*11040*/  FSEL R229, R18, -INF , P3 ;  /* 0xff80000012e57808 */ /* 0x000fe40001800000 */
        /* <DEDUP_REMOVED lines=23> */
[----:B------:R-:W-:Y:S01]  /*111c0*/  FMNMX.FTZ R8, R102, R8, !PT ;  /* 0x0000000866087209 */ /* 0x000fe20007810000 */
[----:B------:R-:W-:Y:S01]  /*111d0*/  LDSM.16.MT88.4 R80, [R225+0x900] ;  /* 0x00090000e150783b */ /* 0x000fe20000004200 */
        /* <DEDUP_REMOVED lines=27> */
[C---:B------:R-:W-:Y:S02]  /*11390*/  ISETP.GT.AND P3, PT, R3.reuse, 0x40, PT ;  /* 0x000000400300780c */ /* 0x040fe40003f64270 */
        /* <DEDUP_REMOVED lines=19> */
[C---:B------:R-:W-:Y:S02]  /*114d0*/  ISETP.GT.AND P1, PT, R3.reuse, 0x50, PT ;  /* 0x000000500300780c */ /* 0x040fe40003f24270 */
[----:B------:R-:W-:Y:S02]  /*114e0*/  FSEL R152, R62, -INF , P2 ;  /* 0xff8000003e987808 */ /* 0x000fe40001000000 */
[----:B------:R-:W-:Y:S02]  /*114f0*/  FMNMX.FTZ R8, R154, R8, !PT ;  /* 0x000000089a087209 */ /* 0x000fe40007810000 */
[----:B------:R-:W-:-:S02]  /*11500*/  ISETP.GT.AND P0, PT, R3, 0x51, PT ;  /* 0x000000510300780c */ /* 0x000fc40003f04270 */
[----:B------:R-:W-:Y:S02]  /*11510*/  FMNMX.FTZ R6, R175, R5, !PT ;  /* 0x00000005af067209 */ /* 0x000fe40007810000 */
[----:B------:R-:W-:Y:S02]  /*11520*/  FMNMX.FTZ R5, R171, R7, !PT ;  /* 0x00000007ab057209 */ /* 0x000fe40007810000 */
[----:B------:R-:W-:Y:S02]  /*11530*/  FSEL R246, R53, -INF , P1 ;  /* 0xff80000035f67808 */ /* 0x000fe40000800000 */
[----:B------:R-:W-:Y:S02]  /*11540*/  FMNMX.FTZ R8, R152, R8, !PT ;  /* 0x0000000898087209 */ /* 0x000fe40007810000 */
[----:B------:R-:W-:Y:S02]  /*11550*/  FSEL R249, R58, -INF , P0 ;  /* 0xff8000003af97808 */ /* 0x000fe40000000000 */
[----:B------:R-:W-:-:S02]  /*11560*/  FMNMX.FTZ R7, R160, R6, !PT ;  /* 0x00000006a0077209 */ /* 0x000fc40007810000 */
[C---:B------:R-:W-:Y:S02]  /*11570*/  ISETP.GT.AND P4, PT, R3.reuse, 0x58, PT ;  /* 0x000000580300780c */ /* 0x040fe40003f84270 */
[C---:B------:R-:W-:Y:S02]  /*11580*/  ISETP.GT.AND P5, PT, R3.reuse, 0x59, PT ;  /* 0x000000590300780c */ /* 0x040fe40003fa4270 */
[C---:B------:R-:W-:Y:S02]  /*11590*/  ISETP.GT.AND P3, PT, R3.reuse, 0x60, PT ;  /* 0x000000600300780c */ /* 0x040fe40003f64270 */
[C---:B------:R-:W-:Y:S02]  /*115a0*/  ISETP.GT.AND P2, PT, R3.reuse, 0x61, PT ;  /* 0x000000610300780c */ /* 0x040fe40003f44270 */
[C---:B------:R-:W-:Y:S02]  /*115b0*/  ISETP.GT.AND P1, PT, R3.reuse, 0x68, PT ;  /* 0x000000680300780c */ /* 0x040fe40003f24270 */
[----:B------:R-:W-:-:S02]  /*115c0*/  ISETP.GT.AND P0, PT, R3, 0x69, PT ;  /* 0x000000690300780c */ /* 0x000fc40003f04270 */
[----:B------:R-:W-:Y:S02]  /*115d0*/  FMNMX.FTZ R3, R184, R5, !PT ;  /* 0x00000005b8037209 */ /* 0x000fe40007810000 */
[----:B------:R-:W-:Y:S02]  /*115e0*/  FMNMX.FTZ R6, R246, R8, !PT ;  /* 0x00000008f6067209 */ /* 0x000fe40007810000 */
[----:B------:R-:W-:Y:S01]  /*115f0*/  FMNMX.FTZ R7, R205, R7, !PT ;  /* 0x00000007cd077209 */ /* 0x000fe20007810000 */
[----:B------:R-:W1:Y:S01]  /*11600*/  MUFU.TANH R8, R19 ;  /* 0x0000001300087308 */ /* 0x000e620000002400 */
[----:B------:R-:W-:Y:S02]  /*11610*/  FMNMX.FTZ R3, R185, R3, !PT ;  /* 0x00000003b9037209 */ /* 0x000fe40007810000 */
        /* <DEDUP_REMOVED lines=17> */
[----:B------:R-:W-:Y:S01]  /*11730*/  FMNMX.FTZ R6, R231, R7, !PT ;  /* 0x00000007e7067209 */ /* 0x000fe20007810000 */
[----:B------:R-:W-:Y:S01]  /*11740*/  FMUL.FTZ R7, R54, c[0x0][0x320] ;  /* 0x0000c80036077a20 */ /* 0x000fe20000410000 */
[----:B----4-:R-:W-:Y:S02]  /*11750*/  FSEL R210, R9, -INF , P1 ;  /* 0xff80000009d27808 */ /* 0x010fe40000800000 */
[----:B------:R-:W-:Y:S01]  /*11760*/  FMNMX.FTZ R6, R230, R6, !PT ;  /* 0x00000006e6067209 */ /* 0x000fe20007810000 */
[----:B------:R2:W-:Y:S01]  /*11770*/  MUFU.TANH R18, R7 ;  /* 0x0000000700127308 */ /* 0x0005e20000002400 */
[----:B-1----:R-:W-:-:S02]  /*11780*/  FSEL R209, R8, -INF , P0 ;  /* 0xff80000008d17808 */ /* 0x002fc40000000000 */
[----:B------:R-:W-:Y:S01]  /*11790*/  FMNMX.FTZ R3, R210, R3, !PT ;  /* 0x00000003d2037209 */ /* 0x000fe20007810000 */
[----:B------:R-:W1:Y:S01]  /*117a0*/  SHFL.BFLY PT, R8, R6, 0x2, 0x1f ;  /* 0x0c401f0006087f89 */ /* 0x000e6200000e0000 */
[----:B------:R-:W-:Y:S02]  /*117b0*/  FMNMX.FTZ R5, R228, R5, !PT ;  /* 0x00000005e4057209 */ /* 0x000fe40007810000 */
[----:B------:R-:W-:Y:S02]  /*117c0*/  FMNMX.FTZ R3, R209, R3, !PT ;  /* 0x00000003d1037209 */ /* 0x000fe40007810000 */
[----:B------:R-:W-:-:S03]  /*117d0*/  FMNMX.FTZ R5, R119, R5, !PT ;  /* 0x0000000577057209 */ /* 0x000fc60007810000 */
[----:B------:R-:W3:Y:S01]  /*117e0*/  SHFL.BFLY PT, R71, R3, 0x2, 0x1f ;  /* 0x0c401f0003477f89 */ /* 0x000ee200000e0000 */
[----:B--2---:R-:W-:-:S03]  /*117f0*/  FMUL.FTZ R7, R55, c[0x0][0x320] ;  /* 0x0000c80037077a20 */ /* 0x004fc60000410000 */
[----:B------:R-:W2:Y:S01]  /*11800*/  SHFL.BFLY PT, R9, R5, 0x2, 0x1f ;  /* 0x0c401f0005097f89 */ /* 0x000ea200000e0000 */
[----:B------:R4:W-:Y:S03]  /*11810*/  MUFU.TANH R36, R7 ;  /* 0x0000000700247308 */ /* 0x0009e60000002400 */
[----:B------:R-:W-:Y:S01]  /*11820*/  LDSM.16.MT88.4 R52, [R226+0x100] ;  /* 0x00010000e234783b */ /* 0x000fe20000004200 */
[----:B-1----:R-:W-:-:S03]  /*11830*/  FMNMX.FTZ R6, R6, R8, !PT ;  /* 0x0000000806067209 */ /* 0x002fc60007810000 */
[----:B------:R-:W-:Y:S04]  /*11840*/  SHFL.IDX PT, R8, R11, 0x1, 0x1c1f ;  /* 0x003c1f000b087f89 */ /* 0x000fe800000e0000 */
[----:B------:R-:W1:Y:S01]  /*11850*/  SHFL.BFLY PT, R74, R6, 0x1, 0x1f ;  /* 0x0c201f00064a7f89 */ /* 0x000e6200000e0000 */
[----:B---3--:R-:W-:Y:S01]  /*11860*/  FMNMX.FTZ R71, R3, R71, !PT ;  /* 0x0000004703477209 */ /* 0x008fe20007810000 */
[----:B------:R-:W-:Y:S02]  /*11870*/  FMUL.FTZ R3, R51, c[0x0][0x320] ;  /* 0x0000c80033037a20 */ /* 0x000fe40000410000 */
[----:B----4-:R-:W-:Y:S02]  /*11880*/  FMUL.FTZ R7, R107, c[0x0][0x320] ;  /* 0x0000c8006b077a20 */ /* 0x010fe40000410000 */
[----:B------:R3:W-:Y:S01]  /*11890*/  MUFU.TANH R41, R3 ;  /* 0x0000000300297308 */ /* 0x0007e20000002400 */
[----:B--2---:R-:W-:-:S02]  /*118a0*/  FMNMX.FTZ R5, R5, R9, !PT ;  /* 0x0000000905057209 */ /* 0x004fc40007810000 */
[----:B------:R-:W2:Y:S04]  /*118b0*/  SHFL.BFLY PT, R9, R71, 0x1, 0x1f ;  /* 0x0c201f0047097f89 */ /* 0x000ea800000e0000 */
[----:B------:R-:W4:Y:S01]  /*118c0*/  SHFL.BFLY PT, R72, R5, 0x1, 0x1f ;  /* 0x0c201f0005487f89 */ /* 0x000f2200000e0000 */
[----:B------:R2:W-:Y:S01]  /*118d0*/  MUFU.TANH R15, R7 ;  /* 0x00000007000f7308 */ /* 0x0005e20000002400 */
[----:B---3--:R-:W-:Y:S01]  /*118e0*/  FMUL.FTZ R3, R91, c[0x0][0x320] ;  /* 0x0000c8005b037a20 */ /* 0x008fe20000410000 */
[----:B-1----:R-:W-:-:S06]  /*118f0*/  FMNMX.FTZ R74, R6, R74, !PT ;  /* 0x0000004a064a7209 */ /* 0x002fcc0007810000 */
[----:B------:R1:W-:Y:S01]  /*11900*/  MUFU.TANH R11, R3 ;  /* 0x00000003000b7308 */ /* 0x0003e20000002400 */
[----:B--2---:R-:W-:Y:S01]  /*11910*/  FMUL.FTZ R7, R90, c[0x0][0x320] ;  /* 0x0000c8005a077a20 */ /* 0x004fe20000410000 */
[----:B------:R-:W-:-:S06]  /*11920*/  FMNMX.FTZ R71, R71, R9, !PT ;  /* 0x0000000947477209 */ /* 0x000fcc0007810000 */
[----:B------:R2:W-:Y:S01]  /*11930*/  MUFU.TANH R14, R7 ;  /* 0x00000007000e7308 */ /* 0x0005e20000002400 */
[----:B----4-:R-:W-:Y:S01]  /*11940*/  FMNMX.FTZ R72, R5, R72, !PT ;  /* 0x0000004805487209 */ /* 0x010fe20007810000 */
[----:B-1----:R-:W-:-:S04]  /*11950*/  FMUL.FTZ R3, R106, c[0x0][0x320] ;  /* 0x0000c8006a037a20 */ /* 0x002fc80000410000 */
[----:B------:R-:W-:Y:S02]  /*11960*/  FMUL.FTZ R6, R72, c[0x0][0x2d0] ;  /* 0x0000b40048067a20 */ /* 0x000fe40000410000 */
[----:B------:R1:W3:Y:S01]  /*11970*/  MUFU.TANH R10, R3 ;  /* 0x00000003000a7308 */ /* 0x0002e20000002400 */
[----:B--2---:R-:W-:-:S07]  /*11980*/  FMUL.FTZ R7, R50, c[0x0][0x320] ;  /* 0x0000c80032077a20 */ /* 0x004fce0000410000 */
[----:B------:R2:W4:Y:S01]  /*11990*/  MUFU.TANH R40, R7 ;  /* 0x0000000700287308 */ /* 0x0005220000002400 */
[----:B-1----:R-:W-:Y:S02]  /*119a0*/  FMUL.FTZ R3, R46, c[0x0][0x320] ;  /* 0x0000c8002e037a20 */ /* 0x002fe40000410000 */
[----:B--2---:R-:W-:-:S05]  /*119b0*/  IMAD.IADD R7, R12, 0x1, R8 ;  /* 0x000000010c077824 */ /* 0x004fca00078e0208 */
[----:B------:R1:W2:Y:S01]  /*119c0*/  MUFU.TANH R12, R3 ;  /* 0x00000003000c7308 */ /* 0x0002a20000002400 */
[----:B------:R-:W-:-:S07]  /*119d0*/  FMUL.FTZ R8, R47, c[0x0][0x320] ;  /* 0x0000c8002f087a20 */ /* 0x000fce0000410000 */
[----:B------:R2:W-:Y:S01]  /*119e0*/  MUFU.TANH R9, R8 ;  /* 0x0000000800097308 */ /* 0x0005e20000002400 */
[----:B-1----:R-:W-:Y:S01]  /*119f0*/  IMNMX R3, R13, R7, PT ;  /* 0x000000070d037217 */ /* 0x002fe20003800200 */
[----:B------:R-:W-:-:S03]  /*11a00*/  FMUL.FTZ R7, R74, c[0x0][0x2d0] ;  /* 0x0000b4004a077a20 */ /* 0x000fc60000410000 */
[C---:B------:R-:W-:Y:S02]  /*11a10*/  ISETP.GT.AND P2, PT, R3.reuse, RZ, PT ;  /* 0x000000ff0300720c */ /* 0x040fe40003f44270 */
[C---:B------:R-:W-:Y:S02]  /*11a20*/  ISETP.GT.AND P1, PT, R3.reuse, 0x1, PT ;  /* 0x000000010300780c */ /* 0x040fe40003f24270 */
[----:B------:R-:W-:Y:S02]  /*11a30*/  ISETP.GT.AND P0, PT, R3, 0x8, PT ;  /* 0x000000080300780c */ /* 0x000fe40003f04270 */
[----:B---3--:R-:W-:Y:S02]  /*11a40*/  FSEL R57, R10, -INF , P2 ;  /* 0xff8000000a397808 */ /* 0x008fe40001000000 */
[----:B------:R-:W-:Y:S02]  /*11a50*/  FSEL R56, R15, -INF , P1 ;  /* 0xff8000000f387808 */ /* 0x000fe40000800000 */
[----:B------:R-:W-:-:S02]  /*11a60*/  ISETP.GT.AND P4, PT, R3, 0x9, PT ;  /* 0x000000090300780c */ /* 0x000fc40003f84270 */
[----:B------:R-:W-:Y:S02]  /*11a70*/  FSEL R58, R177, -INF , P0 ;  /* 0xff800000b13a7808 */ /* 0x000fe40000000000 */
[----:B------:R-:W-:Y:S02]  /*11a80*/  FMNMX.FTZ R0, R57, R56, !PT ;  /* 0x0000003839007209 */ /* 0x000fe40007810000 */
[C---:B------:R-:W-:Y:S02]  /*11a90*/  ISETP.GT.AND P6, PT, R3.reuse, 0x10, PT ;  /* 0x000000100300780c */ /* 0x040fe40003fc4270 */
[----:B------:R-:W-:Y:S02]  /*11aa0*/  FSEL R59, R164, -INF , P4 ;  /* 0xff800000a43b7808 */ /* 0x000fe40002000000 */
[----:B------:R-:W-:Y:S02]  /*11ab0*/  FMNMX.FTZ R0, R58, R0, !PT ;  /* 0x000000003a007209 */ /* 0x000fe40007810000 */
[----:B------:R-:W-:-:S02]  /*11ac0*/  ISETP.GT.AND P5, PT, R3, 0x11, PT ;  /* 0x000000110300780c */ /* 0x000fc40003fa4270 */
[----:B------:R-:W-:Y:S02]  /*11ad0*/  FSEL R68, R70, -INF , P6 ;  /* 0xff80000046447808 */ /* 0x000fe40003000000 */
[----:B------:R-:W-:Y:S02]  /*11ae0*/  FMNMX.FTZ R0, R59, R0, !PT ;  /* 0x000000003b007209 */ /* 0x000fe40007810000 */
[----:B------:R-:W-:Y:S02]  /*11af0*/  ISETP.GT.AND P3, PT, R3, 0x18, PT ;  /* 0x000000180300780c */ /* 0x000fe40003f64270 */
[----:B------:R-:W-:Y:S02]  /*11b00*/  FSEL R69, R67, -INF , P5 ;  /* 0xff80000043457808 */ /* 0x000fe40002800000 */
[----:B------:R-:W-:Y:S01]  /*11b10*/  FMNMX.FTZ R0, R68, R0, !PT ;  /* 0x0000000044007209 */ /* 0x000fe20007810000 */
[----:B------:R-:W-:Y:S01]  /*11b20*/  LDSM.16.MT88.4 R64, [R227+0x900] ;  /* 0x00090000e340783b */ /* 0x000fe20000004200 */
        /* <DEDUP_REMOVED lines=15> */
[----:B------:R-:W-:Y:S02]  /*11c20*/  FSETP.NEU.FTZ.AND P0, PT, R74, -INF , PT ;  /* 0xff8000004a00780b */ /* 0x000fe40003f1d000 */
[----:B------:R-:W-:Y:S02]  /*11c30*/  ISETP.GT.AND P6, PT, R3, 0x30, PT ;  /* 0x000000300300780c */ /* 0x000fe40003fc4270 */
[----:B------:R-:W-:Y:S02]  /*11c40*/  FSEL R91, R176, -INF , P3 ;  /* 0xff800000b05b7808 */ /* 0x000fe40001800000 */
[----:B------:R-:W-:-:S02]  /*11c50*/  FMNMX.FTZ R0, R90, R0, !PT ;  /* 0x000000005a007209 */ /* 0x000fc40007810000 */
[----:B------:R-:W-:Y:S02]  /*11c60*/  FSEL R7, R7, RZ, P0 ;  /* 0x000000ff07077208 */ /* 0x000fe40000000000 */
[----:B------:R-:W-:Y:S02]  /*11c70*/  ISETP.GT.AND P1, PT, R3, 0x31, PT ;  /* 0x000000310300780c */ /* 0x000fe40003f24270 */
[----:B------:R-:W-:Y:S01]  /*11c80*/  FSEL R117, R163, -INF , P6 ;  /* 0xff800000a3757808 */ /* 0x000fe20003000000 */
[----:B------:R-:W-:Y:S01]  /*11c90*/  FFMA.FTZ R5, R20, c[0x0][0x2d0], -R7 ;  /* 0x0000b40014057a23 */ /* 0x000fe20000010807 */
[----:B------:R-:W-:Y:S01]  /*11ca0*/  FMNMX.FTZ R0, R91, R0, !PT ;  /* 0x000000005b007209 */ /* 0x000fe20007810000 */
[----:B------:R-:W-:Y:S01]  /*11cb0*/  IMAD.MOV.U32 R163, RZ, RZ, R205 ;  /* 0x000000ffffa37224 */ /* 0x000fe200078e00cd */
[----:B------:R-:W-:Y:S01]  /*11cc0*/  ISETP.GT.AND P2, PT, R3, 0x38, PT ;  /* 0x000000380300780c */ /* 0x000fe20003f44270 */
[----:B------:R1:W-:Y:S01]  /*11cd0*/  MUFU.EX2 R252, R5 ;  /* 0x0000000500fc7308 */ /* 0x0003e20000000800 */
[----:B------:R-:W-:-:S02]  /*11ce0*/  FSEL R118, R162, -INF , P1 ;  /* 0xff800000a2767808 */ /* 0x000fc40000800000 */
[----:B------:R-:W-:Y:S02]  /*11cf0*/  FSETP.NEU.FTZ.AND P0, PT, R72, -INF , PT ;  /* 0xff8000004800780b */ /* 0x000fe40003f1d000 */
[----:B------:R-:W-:Y:S02]  /*11d00*/  FMNMX.FTZ R0, R117, R0, !PT ;  /* 0x0000000075007209 */ /* 0x000fe40007810000 */
[C---:B------:R-:W-:Y:S02]  /*11d10*/  ISETP.GT.AND P4, PT, R3.reuse, 0x39, PT ;  /* 0x000000390300780c */ /* 0x040fe40003f84270 */
[----:B------:R-:W-:Y:S02]  /*11d20*/  FSEL R6, R6, RZ, P0 ;  /* 0x000000ff06067208 */ /* 0x000fe40000000000 */
[----:B------:R-:W-:Y:S02]  /*11d30*/  FSEL R116, R86, -INF , P2 ;  /* 0xff80000056747808 */ /* 0x000fe40001000000 */
[----:B------:R-:W-:Y:S01]  /*11d40*/  FMNMX.FTZ R0, R118, R0, !PT ;  /* 0x0000000076007209 */ /* 0x000fe20007810000 */
[----:B--2---:R-:W-:Y:S01]  /*11d50*/  FFMA.FTZ R8, R26, c[0x0][0x2d0], -R6 ;  /* 0x0000b4001a087a23 */ /* 0x004fe20000010806 */
[----:B------:R-:W-:Y:S01]  /*11d60*/  ISETP.GT.AND P5, PT, R3, 0x40, PT ;  /* 0x000000400300780c */ /* 0x000fe20003fa4270 */
[----:B-1----:R-:W-:Y:S01]  /*11d70*/  FFMA.FTZ R5, R22, c[0x0][0x2d0], -R7 ;  /* 0x0000b40016057a23 */ /* 0x002fe20000010807 */
[----:B------:R-:W-:Y:S01]  /*11d80*/  FSEL R128, R87, -INF , P4 ;  /* 0xff80000057807808 */ /* 0x000fe20002000000 */
[----:B------:R-:W-:Y:S01]  /*11d90*/  MUFU.EX2 R237, R8 ;  /* 0x0000000800ed7308 */ /* 0x000fe20000000800 */
[----:B------:R-:W-:Y:S01]  /*11da0*/  FMNMX.FTZ R0, R116, R0, !PT ;  /* 0x0000000074007209 */ /* 0x000fe20007810000 */
[----:B------:R-:W-:Y:S01]  /*11db0*/  LDSM.16.MT88.4 R84, [R226+0x900] ;  /* 0x00090000e254783b */ /* 0x000fe20000004200 */
        /* <DEDUP_REMOVED lines=13> */
[----:B------:R-:W-:Y:S01]  /*11e90*/  FMNMX.FTZ R0, R140, R0, !PT ;  /* 0x000000008c007209 */ /* 0x000fe20007810000 */
[----:B------:R-:W-:Y:S01]  /*11ea0*/  LDSM.16.MT88.4 R60, [R224+0x900] ;  /* 0x00090000e03c783b */ /* 0x000fe20000004200 */
[----:B------:R-:W-:Y:S01]  /*11eb0*/  FSETP.NEU.FTZ.AND P0, PT, R71, -INF , PT ;  /* 0xff8000004700780b */ /* 0x000fe20003f1d000 */
[----:B------:R1:W-:Y:S01]  /*11ec0*/  MUFU.EX2 R190, R5 ;  /* 0x0000000500be7308 */ /* 0x0003e20000000800 */
[----:B------:R-:W-:-:S02]  /*11ed0*/  ISETP.GT.AND P6, PT, R3, 0x51, PT ;  /* 0x000000510300780c */ /* 0x000fc40003fc4270 */
[----:B------:R-:W-:Y:S02]  /*11ee0*/  FSEL R159, R159, -INF , P2 ;  /* 0xff8000009f9f7808 */ /* 0x000fe40001000000 */
[----:B------:R-:W-:Y:S02]  /*11ef0*/  FMNMX.FTZ R0, R145, R0, !PT ;  /* 0x0000000091007209 */ /* 0x000fe40007810000 */
[----:B------:R-:W-:Y:S02]  /*11f00*/  ISETP.GT.AND P5, PT, R3, 0x58, PT ;  /* 0x000000580300780c */ /* 0x000fe40003fa4270 */
[----:B------:R-:W-:Y:S02]  /*11f10*/  FSEL R158, R27, -INF , P6 ;  /* 0xff8000001b9e7808 */ /* 0x000fe40003000000 */
[----:B------:R-:W-:Y:S02]  /*11f20*/  FMNMX.FTZ R0, R159, R0, !PT ;  /* 0x000000009f007209 */ /* 0x000fe40007810000 */
[----:B------:R-:W-:-:S02]  /*11f30*/  ISETP.GT.AND P4, PT, R3, 0x59, PT ;  /* 0x000000590300780c */ /* 0x000fc40003f84270 */
[----:B------:R-:W-:Y:S01]  /*11f40*/  ISETP.GT.AND P3, PT, R3, 0x60, PT ;  /* 0x000000600300780c */ /* 0x000fe20003f64270 */
[----:B-1----:R-:W-:Y:S01]  /*11f50*/  FFMA.FTZ R5, R23, c[0x0][0x2d0], -R6 ;  /* 0x0000b40017057a23 */ /* 0x002fe20000010806 */
[C---:B------:R-:W-:Y:S02]  /*11f60*/  ISETP.GT.AND P2, PT, R3.reuse, 0x61, PT ;  /* 0x000000610300780c */ /* 0x040fe40003f44270 */
[----:B------:R-:W-:Y:S01]  /*11f70*/  ISETP.GT.AND P1, PT, R3, 0x68, PT ;  /* 0x000000680300780c */ /* 0x000fe20003f24270 */
[----:B------:R1:W-:Y:S01]  /*11f80*/  MUFU.EX2 R191, R5 ;  /* 0x0000000500bf7308 */ /* 0x0003e20000000800 */
[----:B------:R-:W-:Y:S02]  /*11f90*/  FSEL R170, R18, -INF , P5 ;  /* 0xff80000012aa7808 */ /* 0x000fe40002800000 */
[----:B------:R-:W-:Y:S02]  /*11fa0*/  FMNMX.FTZ R0, R158, R0, !PT ;  /* 0x000000009e007209 */ /* 0x000fe40007810000 */
[----:B------:R-:W-:-:S02]  /*11fb0*/  FSEL R169, R36, -INF , P4 ;  /* 0xff80000024a97808 */ /* 0x000fc40002000000 */
[----:B------:R-:W-:Y:S01]  /*11fc0*/  FMNMX.FTZ R0, R170, R0, !PT ;  /* 0x00000000aa007209 */ /* 0x000fe20007810000 */
[----:B------:R-:W-:Y:S01]  /*11fd0*/  LDSM.16.MT88.4 R36, [R227+0x100] ;  /* 0x00010000e324783b */ /* 0x000fe20000004200 */
[----:B----4-:R-:W-:Y:S02]  /*11fe0*/  FSEL R167, R40, -INF , P3 ;  /* 0xff80000028a77808 */ /* 0x010fe40001800000 */
[----:B------:R-:W-:Y:S02]  /*11ff0*/  FSEL R164, R41, -INF , P2 ;  /* 0xff80000029a47808 */ /* 0x000fe40001000000 */
[----:B------:R-:W-:Y:S01]  /*12000*/  FSEL R157, R12, -INF , P1 ;  /* 0xff8000000c9d7808 */ /* 0x000fe20000800000 */
[----:B------:R-:W-:Y:S01]  /*12010*/  LDSM.16.MT88.4 R40, [R225+0x100] ;  /* 0x00010000e128783b */ /* 0x000fe20000004200 */
[----:B-1----:R-:W-:-:S04]  /*12020*/  FFMA.FTZ R5, R25, c[0x0][0x2d0], -R6 ;  /* 0x0000b40019057a23 */ /* 0x002fc80000010806 */
        /* <DEDUP_REMOVED lines=29> */
[----:B------:R1:W3:Y:S03]  /*12200*/  MUFU.EX2 R196, R2 ;  /* 0x0000000200c47308 */ /* 0x0002e60000000800 */
[C---:B------:R-:W-:Y:S08]  /*12210*/  HMMA.16816.F32.BF16 R48, R8.reuse, R40, RZ ;  /* 0x000000280830723c */ /* 0x040ff000000418ff */
[----:B------:R-:W-:Y:S01]  /*12220*/  HMMA.16816.F32.BF16 R20, R8, R52, RZ ;  /* 0x000000340814723c */ /* 0x000fe200000418ff */
[----:B--2---:R-:W-:Y:S01]  /*12230*/  FMNMX.FTZ R0, R0, R3, !PT ;  /* 0x0000000300007209 */ /* 0x004fe20007810000 */
[----:B-1----:R-:W-:-:S04]  /*12240*/  FFMA.FTZ R2, R32, c[0x0][0x2d0], -R6 ;  /* 0x0000b40020027a23 */ /* 0x002fc80000010806 */
[----:B------:R-:W1:Y:S02]  /*12250*/  SHFL.BFLY PT, R3, R0, 0x1, 0x1f ;  /* 0x0c201f0000037f89 */ /* 0x000e6400000e0000 */
[----:B------:R-:W-:Y:S01]  /*12260*/  HMMA.16816.F32.BF16 R24, R8, R42, RZ ;  /* 0x0000002a0818723c */ /* 0x000fe200000418ff */
[----:B---3--:R-:W-:Y:S01]  /*12270*/  F2FP.BF16.PACK_AB R12, R196, R208 ;  /* 0x000000d0c40c723e */ /* 0x008fe200000010ff */
[----:B------:R2:W-:Y:S02]  /*12280*/  MUFU.EX2 R203, R2 ;  /* 0x0000000200cb7308 */ /* 0x0005e40000000800 */
[----:B--2---:R-:W-:-:S06]  /*12290*/  FFMA.FTZ R2, R34, c[0x0][0x2d0], -R6 ;  /* 0x0000b40022027a23 */ /* 0x004fcc0000010806 */
[----:B------:R2:W3:Y:S02]  /*122a0*/  MUFU.EX2 R232, R2 ;  /* 0x0000000200e87308 */ /* 0x0004e40000000800 */
[--C-:B--2---:R-:W-:Y:S01]  /*122b0*/  FFMA.FTZ R2, R31, c[0x0][0x2d0], -R5.reuse ;  /* 0x0000b4001f027a23 */ /* 0x104fe20000010805 */
[----:B---3--:R-:W-:Y:S01]  /*122c0*/  F2FP.BF16.PACK_AB R14, R232, R203 ;  /* 0x000000cbe80e723e */ /* 0x008fe200000010ff */
[----:B------:R-:W-:Y:S04]  /*122d0*/  HMMA.16816.F32.BF16 R28, R8, R38, RZ ;  /* 0x00000026081c723c */ /* 0x000fe800000418ff */
[----:B------:R2:W-:Y:S02]  /*122e0*/  MUFU.EX2 R207, R2 ;  /* 0x0000000200cf7308 */ /* 0x0005e40000000800 */
[----:B--2---:R-:W-:-:S06]  /*122f0*/  FFMA.FTZ R2, R33, c[0x0][0x2d0], -R5 ;  /* 0x0000b40021027a23 */ /* 0x004fcc0000010805 */
[----:B------:R2:W3:Y:S02]  /*12300*/  MUFU.EX2 R197, R2 ;  /* 0x0000000200c57308 */ /* 0x0004e40000000800 */
[--C-:B--2---:R-:W-:Y:S01]  /*12310*/  FFMA.FTZ R2, R35, c[0x0][0x2d0], -R5.reuse ;  /* 0x0000b40023027a23 */ /* 0x104fe20000010805 */
[----:B---3--:R-:W-:Y:S01]  /*12320*/  F2FP.BF16.PACK_AB R13, R197, R207 ;  /* 0x000000cfc50d723e */ /* 0x008fe200000010ff */
[C---:B------:R-:W-:Y:S04]  /*12330*/  HMMA.16816.F32.BF16 R32, R8.reuse, R18, RZ ;  /* 0x000000120820723c */ /* 0x040fe800000418ff */
[----:B------:R2:W-:Y:S04]  /*12340*/  MUFU.EX2 R161, R2 ;  /* 0x0000000200a17308 */ /* 0x0005e80000000800 */
[----:B------:R-:W-:Y:S01]  /*12350*/  HMMA.16816.F32.BF16 R8, R8, R54, RZ ;  /* 0x000000360808723c */ /* 0x000fe200000418ff */
[----:B--2---:R-:W-:Y:S01]  /*12360*/  FFMA.FTZ R2, R73, c[0x0][0x2d0], -R5 ;  /* 0x0000b40049027a23 */ /* 0x004fe20000010805 */
[----:B-1----:R-:W-:-:S03]  /*12370*/  FMNMX.FTZ R73, R0, R3, !PT ;  /* 0x0000000300497209 */ /* 0x002fc60007810000 */
[----:B------:R1:W2:Y:S01]  /*12380*/  MUFU.EX2 R188, R2 ;  /* 0x0000000200bc7308 */ /* 0x0002a20000000800 */
[C---:B------:R-:W-:Y:S01]  /*12390*/  FSETP.NEU.FTZ.AND P0, PT, R73.reuse, -INF , PT ;  /* 0xff8000004900780b */ /* 0x040fe20003f1d000 */
[----:B------:R-:W-:-:S05]  /*123a0*/  FMUL.FTZ R0, R73, c[0x0][0x2d0] ;  /* 0x0000b40049007a20 */ /* 0x000fca0000410000 */
[----:B------:R-:W-:Y:S01]  /*123b0*/  FSEL R0, R0, RZ, P0 ;  /* 0x000000ff00007208 */ /* 0x000fe20000000000 */
[----:B-1----:R-:W-:Y:S01]  /*123c0*/  FFMA.FTZ R2, R92, c[0x0][0x2d0], -R7 ;  /* 0x0000b4005c027a23 */ /* 0x002fe20000010807 */
[----:B--2---:R-:W-:-:S03]  /*123d0*/  F2FP.BF16.PACK_AB R15, R188, R161 ;  /* 0x000000a1bc0f723e */ /* 0x004fc600000010ff */
[----:B------:R1:W-:Y:S04]  /*123e0*/  MUFU.EX2 R183, R2 ;  /* 0x0000000200b77308 */ /* 0x0003e80000000800 */
[C---:B------:R-:W-:Y:S08]  /*123f0*/  HMMA.16816.F32.BF16 R124, R12.reuse, R64, R76 ;  /* 0x000000400c7c723c */ /* 0x040ff0000004184c */
[----:B------:R-:W-:Y:S01]  /*12400*/  HMMA.16816.F32.BF16 R76, R12, R86, R8 ;  /* 0x000000560c4c723c */ /* 0x000fe20000041808 */
[----:B-1----:R-:W-:-:S06]  /*12410*/  FFMA.FTZ R2, R93, c[0x0][0x2d0], -R7 ;  /* 0x0000b4005d027a23 */ /* 0x002fcc0000010807 */
[----:B------:R-:W-:Y:S01]  /*12420*/  F2FP.BF16.PACK_AB R8, R248, R252 ;  /* 0x000000fcf808723e */ /* 0x000fe200000010ff */
[----:B------:R1:W2:Y:S01]  /*12430*/  MUFU.EX2 R182, R2 ;  /* 0x0000000200b67308 */ /* 0x0002a20000000800 */
[C---:B------:R-:W-:Y:S08]  /*12440*/  HMMA.16816.F32.BF16 R112, R12.reuse, R84, R20 ;  /* 0x000000540c70723c */ /* 0x040ff00000041814 */
[----:B------:R-:W-:Y:S01]  /*12450*/  HMMA.16816.F32.BF16 R104, R12, R60, R44 ;  /* 0x0000003c0c68723c */ /* 0x000fe2000004182c */
[----:B-1----:R-:W-:Y:S01]  /*12460*/  FFMA.FTZ R2, R94, c[0x0][0x2d0], -R7 ;  /* 0x0000b4005e027a23 */ /* 0x002fe20000010807 */
[----:B--2---:R-:W-:-:S06]  /*12470*/  F2FP.BF16.PACK_AB R10, R182, R183 ;  /* 0x000000b7b60a723e */ /* 0x004fcc00000010ff */
        /* <DEDUP_REMOVED lines=18> */
[----:B------:R1:W2:Y:S02]  /*125a0*/  MUFU.EX2 R213, R2 ;  /* 0x0000000200d57308 */ /* 0x0002a40000000800 */
[C---:B------:R-:W-:Y:S08]  /*125b0*/  HMMA.16816.F32.BF16 R20, R8.reuse, R16, RZ ;  /* 0x000000100814723c */ /* 0x040ff000000418ff */
[----:B------:R-:W-:Y:S01]  /*125c0*/  HMMA.16816.F32.BF16 R28, R8, R18, RZ ;  /* 0x00000012081c723c */ /* 0x000fe200000418ff */
[----:B-1----:R-:W-:-:S04]  /*125d0*/  FFMA.FTZ R2, R101, c[0x0][0x2d0], -R7 ;  /* 0x0000b40065027a23 */ /* 0x002fc80000010807 */
[----:B------:R1:W3:Y:S03]  /*125e0*/  MUFU.EX2 R193, R2 ;  /* 0x0000000200c17308 */ /* 0x0002e60000000800 */
[C---:B------:R-:W-:Y:S08]  /*125f0*/  HMMA.16816.F32.BF16 R16, R8.reuse, R36, RZ ;  /* 0x000000240810723c */ /* 0x040ff000000418ff */
[----:B------:R-:W-:Y:S01]  /*12600*/  HMMA.16816.F32.BF16 R32, R8, R38, RZ ;  /* 0x000000260820723c */ /* 0x000fe200000418ff */
[----:B-1----:R-:W-:-:S07]  /*12610*/  FFMA.FTZ R2, R68, c[0x0][0x2d0], -R0 ;  /* 0x0000b40044027a23 */ /* 0x002fce0000010800 */
[C---:B------:R-:W-:Y:S01]  /*12620*/  HMMA.16816.F32.BF16 R24, R8.reuse, R52, RZ ;  /* 0x000000340818723c */ /* 0x040fe200000418ff */
[----:B--2---:R-:W-:Y:S01]  /*12630*/  IMAD.MOV.U32 R68, RZ, RZ, R213 ;  /* 0x000000ffff447224 */ /* 0x004fe200078e00d5 */
[----:B------:R1:W-:Y:S06]  /*12640*/  MUFU.EX2 R181, R2 ;  /* 0x0000000200b57308 */ /* 0x0003ec0000000800 */
[C---:B------:R-:W-:Y:S08]  /*12650*/  HMMA.16816.F32.BF16 R12, R8.reuse, R40, RZ ;  /* 0x00000028080c723c */ /* 0x040ff000000418ff */
[----:B------:R-:W-:Y:S01]  /*12660*/  HMMA.16816.F32.BF16 R36, R8, R42, RZ ;  /* 0x0000002a0824723c */ /* 0x000fe200000418ff */
[----:B-1----:R-:W-:Y:S01]  /*12670*/  FFMA.FTZ R2, R69, c[0x0][0x2d0], -R0 ;  /* 0x0000b40045027a23 */ /* 0x002fe20000010800 */
[----:B------:R-:W-:-:S03]  /*12680*/  MOV R69, R186 ;  /* 0x000000ba00457202 */ /* 0x000fc60000000f00 */
[----:B------:R1:W2:Y:S03]  /*12690*/  MUFU.EX2 R180, R2 ;  /* 0x0000000200b47308 */ /* 0x0002a60000000800 */
[----:B------:R-:W-:Y:S07]  /*126a0*/  HMMA.16816.F32.BF16 R52, R8, R54, RZ ;  /* 0x000000360834723c */ /* 0x000fee00000418ff */
[----:B------:R-:W-:-:S02]  /*126b0*/  F2FP.BF16.PACK_AB R8, R202, R200 ;  /* 0x000000c8ca08723e */ /* 0x000fc400000010ff */
[----:B---3--:R-:W-:Y:S01]  /*126c0*/  F2FP.BF16.PACK_AB R10, R193, R68 ;  /* 0x00000044c10a723e */ /* 0x008fe200000010ff */
[--C-:B-1----:R-:W-:Y:S01]  /*126d0*/  FFMA.FTZ R2, R70, c[0x0][0x2d0], -R0.reuse ;  /* 0x0000b40046027a23 */ /* 0x102fe20000010800 */
[----:B--2---:R-:W-:Y:S01]  /*126e0*/  F2FP.BF16.PACK_AB R9, R180, R181 ;  /* 0x000000b5b409723e */ /* 0x004fe200000010ff */
[----:B------:R-:W-:Y:S02]  /*126f0*/  IMAD.MOV.U32 R70, RZ, RZ, R197 ;  /* 0x000000ffff467224 */ /* 0x000fe400078e00c5 */
[----:B------:R1:W-:Y:S02]  /*12700*/  MUFU.EX2 R235, R2 ;  /* 0x0000000200eb7308 */ /* 0x0003e40000000800 */
[----:B-1----:R-:W-:Y:S01]  /*12710*/  FFMA.FTZ R2, R75, c[0x0][0x2d0], -R0 ;  /* 0x0000b4004b027a23 */ /* 0x002fe20000010800 */
[----:B------:R-:W-:-:S05]  /*12720*/  MOV R75, R194 ;  /* 0x000000c2004b7202 */ /* 0x000fca0000000f00 */
[----:B------:R1:W2:Y:S02]  /*12730*/  MUFU.EX2 R162, R2 ;  /* 0x0000000200a27308 */ /* 0x0002a40000000800 */
[----:B-1----:R-:W-:Y:S01]  /*12740*/  FFMA.FTZ R2, R111, c[0x0][0x2d0], -R7 ;  /* 0x0000b4006f027a23 */ /* 0x002fe20000010807 */
[----:B--2---:R-:W-:-:S05]  /*12750*/  F2FP.BF16.PACK_AB R11, R162, R235 ;  /* 0x000000eba20b723e */ /* 0x004fca00000010ff */
[----:B------:R1:W-:Y:S02]  /*12760*/  MUFU.EX2 R250, R2 ;  /* 0x0000000200fa7308 */ /* 0x0003e40000000800 */
[C---:B------:R-:W-:Y:S01]  /*12770*/  HMMA.16816.F32.BF16 R56, R8.reuse, R64, R16 ;  /* 0x000000400838723c */ /* 0x040fe20000041810 */
[----:B------:R-:W2:Y:S07]  /*12780*/  LDSM.16.MT88.4 R16, [R227+0x1100] ;  /* 0x00110000e310783b */ /* 0x000eae0000004200 */
[----:B------:R-:W-:Y:S01]  /*12790*/  HMMA.16816.F32.BF16 R40, R8, R60, R20 ;  /* 0x0000003c0828723c */ /* 0x000fe20000041814 */
[----:B------:R-:W3:Y:S01]  /*127a0*/  LDSM.16.MT88.4 R20, [R224+0x1100] ;  /* 0x00110000e014783b */ /* 0x000ee20000004200 */
[----:B-1----:R-:W-:-:S02]  /*127b0*/  FFMA.FTZ R2, R130, c[0x0][0x2d0], -R7 ;  /* 0x0000b40082027a23 */ /* 0x002fc40000010807 */
[----:B------:R-:W-:Y:S02]  /*127c0*/  IMAD.MOV.U32 R130, RZ, RZ, R211 ;  /* 0x000000ffff827224 */ /* 0x000fe400078e00d3 */
[----:B------:R1:W-:Y:S02]  /*127d0*/  MUFU.EX2 R251, R2 ;  /* 0x0000000200fb7308 */ /* 0x0003e40000000800 */
[C---:B------:R-:W-:Y:S01]  /*127e0*/  HMMA.16816.F32.BF16 R48, R8.reuse, R80, R12 ;  /* 0x000000500830723c */ /* 0x040fe2000004180c */
[----:B------:R-:W-:Y:S07]  /*127f0*/  LDSM.16.MT88.4 R12, [R225+0x1100] ;  /* 0x00110000e10c783b */ /* 0x000fee0000004200 */
[----:B------:R-:W-:Y:S01]  /*12800*/  HMMA.16816.F32.BF16 R28, R8, R62, R28 ;  /* 0x0000003e081c723c */ /* 0x000fe2000004181c */
[----:B-1----:R-:W-:-:S07]  /*12810*/  FFMA.FTZ R2, R132, c[0x0][0x2d0], -R7 ;  /* 0x0000b40084027a23 */ /* 0x002fce0000010807 */
[C---:B------:R-:W-:Y:S01]  /*12820*/  HMMA.16816.F32.BF16 R32, R8.reuse, R66, R32 ;  /* 0x000000420820723c */ /* 0x040fe20000041820 */
[----:B------:R-:W-:Y:S01]  /*12830*/  IMAD.MOV.U32 R132, RZ, RZ, R193 ;  /* 0x000000ffff847224 */ /* 0x000fe200078e00c1 */
[----:B------:R1:W4:Y:S06]  /*12840*/  MUFU.EX2 R3, R2 ;  /* 0x0000000200037308 */ /* 0x00032c0000000800 */
[C---:B------:R-:W-:Y:S08]  /*12850*/  HMMA.16816.F32.BF16 R36, R8.reuse, R82, R36 ;  /* 0x000000520824723c */ /* 0x040ff00000041824 */
[----:B------:R-:W-:Y:S01]  /*12860*/  HMMA.16816.F32.BF16 R52, R8, R86, R52 ;  /* 0x000000560834723c */ /* 0x000fe20000041834 */
[----:B-1----:R-:W-:Y:S01]  /*12870*/  FFMA.FTZ R2, R133, c[0x0][0x2d0], -R7 ;  /* 0x0000b40085027a23 */ /* 0x002fe20000010807 */
[----:B----4-:R-:W-:-:S03]  /*12880*/  MOV R133, R3 ;  /* 0x0000000300857202 */ /* 0x010fc60000000f00 */
[----:B------:R1:W-:Y:S02]  /*12890*/  MUFU.EX2 R3, R2 ;  /* 0x0000000200037308 */ /* 0x0003e40000000800 */
[----:B-1----:R-:W-:-:S06]  /*128a0*/  FFMA.FTZ R2, R108, c[0x0][0x2d0], -R6 ;  /* 0x0000b4006c027a23 */ /* 0x002fcc0000010806 */
[----:B------:R1:W-:Y:S02]  /*128b0*/  MUFU.EX2 R244, R2 ;  /* 0x0000000200f47308 */ /* 0x0003e40000000800 */
[----:B-1----:R-:W-:-:S06]  /*128c0*/  FFMA.FTZ R2, R109, c[0x0][0x2d0], -R6 ;  /* 0x0000b4006d027a23 */ /* 0x002fcc0000010806 */
[----:B------:R1:W4:Y:S02]  /*128d0*/  MUFU.EX2 R245, R2 ;  /* 0x0000000200f57308 */ /* 0x0003240000000800 */
[--C-:B-1----:R-:W-:Y:S02]  /*128e0*/  FFMA.FTZ R2, R110, c[0x0][0x2d0], -R6.reuse ;  /* 0x0000b4006e027a23 */ /* 0x102fe40000010806 */
[----:B------:R-:W-:Y:S01]  /*128f0*/  HMMA.16816.F32.BF16 R108, R8, R84, R24 ;  /* 0x00000054086c723c */ /* 0x000fe20000041818 */
[----:B------:R-:W1:Y:S03]  /*12900*/  LDSM.16.MT88.4 R24, [R226+0x1100] ;  /* 0x00110000e218783b */ /* 0x000e660000004200 */
[----:B------:R2:W-:Y:S03]  /*12910*/  MUFU.EX2 R247, R2 ;  /* 0x0000000200f77308 */ /* 0x0005e60000000800 */
[----:B----4-:R-:W-:Y:S01]  /*12920*/  F2FP.BF16.PACK_AB R8, R245, R244 ;  /* 0x000000f4f508723e */ /* 0x010fe200000010ff */
[----:B--2---:R-:W-:-:S02]  /*12930*/  FFMA.FTZ R2, R131, c[0x0][0x2d0], -R6 ;  /* 0x0000b40083027a23 */ /* 0x004fc40000010806 */
        /* <DEDUP_REMOVED lines=22> */
[----:B------:R-:W-:Y:S01]  /*12aa0*/  IMAD.MOV.U32 R125, RZ, RZ, R3 ;  /* 0x000000ffff7d7224 */ /* 0x000fe200078e0003 */
[----:B------:R-:W-:Y:S01]  /*12ab0*/  MOV R3, R206 ;  /* 0x000000ce00037202 */ /* 0x000fe20000000f00 */
[----:B--2---:R-:W-:-:S04]  /*12ac0*/  FFMA.FTZ R2, R89, c[0x0][0x2d0], -R0 ;  /* 0x0000b40059027a23 */ /* 0x004fc80000010800 */
[----:B------:R2:W3:Y:S01]  /*12ad0*/  MUFU.EX2 R220, R2 ;  /* 0x0000000200dc7308 */ /* 0x0004e20000000800 */
[C---:B-1----:R-:W-:Y:S08]  /*12ae0*/  HMMA.16816.F32.BF16 R80, R8.reuse, R24, R112 ;  /* 0x000000180850723c */ /* 0x042ff00000041870 */
[----:B------:R-:W-:Y:S01]  /*12af0*/  HMMA.16816.F32.BF16 R96, R8, R22, R96 ;  /* 0x000000160860723c */ /* 0x000fe20000041860 */
        /* <DEDUP_REMOVED lines=18> */
[----:B-1----:R-:W-:-:S03]  /*12c20*/  FFMA.FTZ R2, R148, c[0x0][0x2d0], -R7 ;  /* 0x0000b40094027a23 */ /* 0x002fc60000010807 */
[----:B------:R-:W-:Y:S01]  /*12c30*/  LDSM.16.MT88.4 R28, [R226+0x1900] ;  /* 0x00190000e21c783b */ /* 0x000fe20000004200 */
[----:B------:R-:W-:Y:S01]  /*12c40*/  IMAD.MOV.U32 R148, RZ, RZ, R191 ;  /* 0x000000ffff947224 */ /* 0x000fe200078e00bf */
[----:B------:R1:W-:Y:S01]  /*12c50*/  MUFU.EX2 R214, R2 ;  /* 0x0000000200d67308 */ /* 0x0003e20000000800 */
[C---:B------:R-:W-:Y:S08]  /*12c60*/  HMMA.16816.F32.BF16 R56, R8.reuse, R16, R56 ;  /* 0x000000100838723c */ /* 0x040ff00000041838 */
[----:B------:R-:W-:Y:S01]  /*12c70*/  HMMA.16816.F32.BF16 R44, R8, R18, R32 ;  /* 0x00000012082c723c */ /* 0x000fe20000041820 */
[----:B------:R-:W3:Y:S01]  /*12c80*/  LDSM.16.MT88.4 R16, [R227+0x1900] ;  /* 0x00190000e310783b */ /* 0x000ee20000004200 */
[----:B-1----:R-:W-:-:S06]  /*12c90*/  FFMA.FTZ R2, R149, c[0x0][0x2d0], -R7 ;  /* 0x0000b40095027a23 */ /* 0x002fcc0000010807 */
[C---:B------:R-:W-:Y:S01]  /*12ca0*/  HMMA.16816.F32.BF16 R40, R8.reuse, R12, R48 ;  /* 0x0000000c0828723c */ /* 0x040fe20000041830 */
[----:B------:R-:W-:Y:S01]  /*12cb0*/  MOV R149, R190 ;  /* 0x000000be00957202 */ /* 0x000fe20000000f00 */
[----:B------:R1:W-:Y:S06]  /*12cc0*/  MUFU.EX2 R215, R2 ;  /* 0x0000000200d77308 */ /* 0x0003ec0000000800 */
[C---:B------:R-:W-:Y:S01]  /*12cd0*/  HMMA.16816.F32.BF16 R32, R8.reuse, R14, R36 ;  /* 0x0000000e0820723c */ /* 0x040fe20000041824 */
[----:B------:R-:W4:Y:S07]  /*12ce0*/  LDSM.16.MT88.4 R12, [R225+0x1900] ;  /* 0x00190000e10c783b */ /* 0x000f2e0000004200 */
[----:B------:R-:W-:Y:S01]  /*12cf0*/  HMMA.16816.F32.BF16 R48, R8, R24, R108 ;  /* 0x000000180830723c */ /* 0x000fe2000004186c */
[----:B-1----:R-:W-:-:S02]  /*12d00*/  FFMA.FTZ R2, R150, c[0x0][0x2d0], -R7 ;  /* 0x0000b40096027a23 */ /* 0x002fc40000010807 */
[----:B------:R-:W-:Y:S02]  /*12d10*/  IMAD.MOV.U32 R150, RZ, RZ, R195 ;  /* 0x000000ffff967224 */ /* 0x000fe400078e00c3 */
        /* <DEDUP_REMOVED lines=36> */
[----:B-1----:R-:W-:-:S02]  /*12f60*/  FFMA.FTZ R2, R118, c[0x0][0x2d0], -R0 ;  /* 0x0000b40076027a23 */ /* 0x002fc40000010800 */
[----:B------:R-:W-:Y:S02]  /*12f70*/  IMAD.MOV.U32 R118, RZ, RZ, R160 ;  /* 0x000000ffff767224 */ /* 0x000fe400078e00a0 */
        /* <DEDUP_REMOVED lines=23> */
[----:B------:R1:W-:Y:S03]  /*130f0*/  MUFU.EX2 R197, R2 ;  /* 0x0000000200c57308 */ /* 0x0003e60000000800 */
[C---:B------:R-:W-:Y:S01]  /*13100*/  HMMA.16816.F32.BF16 R44, R8.reuse, R18, R44 ;  /* 0x00000012082c723c */ /* 0x040fe2000004182c */
[----:B------:R-:W2:Y:S07]  /*13110*/  LDSM.16.MT88.4 R16, [R225+0x2100] ;  /* 0x00210000e110783b */ /* 0x000eae0000004200 */
        /* <DEDUP_REMOVED lines=13> */
[----:B-1----:R-:W-:Y:S02]  /*131f0*/  FFMA.FTZ R2, R165, c[0x0][0x2d0], -R6 ;  /* 0x0000b400a5027a23 */ /* 0x002fe40000010806 */
[----:B------:R-:W-:Y:S02]  /*13200*/  IMAD.MOV.U32 R165, RZ, RZ, R174 ;  /* 0x000000ffffa57224 */ /* 0x000fe400078e00ae */
[----:B------:R1:W-:Y:S01]  /*13210*/  MUFU.EX2 R193, R2 ;  /* 0x0000000200c17308 */ /* 0x0003e20000000800 */
[----:B------:R-:W-:-:S02]  /*13220*/  IMAD.MOV.U32 R174, RZ, RZ, R118 ;  /* 0x000000ffffae7224 */ /* 0x000fc400078e0076 */
[----:B------:R-:W-:Y:S01]  /*13230*/  IMAD.MOV.U32 R118, RZ, RZ, R147 ;  /* 0x000000ffff767224 */ /* 0x000fe200078e0093 */
[----:B------:R-:W-:Y:S01]  /*13240*/  MOV R147, R239 ;  /* 0x000000ef00937202 */ /* 0x000fe20000000f00 */
[----:B------:R-:W-:Y:S01]  /*13250*/  FFMA.FTZ R3, R3, c[0x0][0x2d0], -R7 ;  /* 0x0000b40003037a23 */ /* 0x000fe20000010807 */
[----:B------:R2:W5:Y:S01]  /*13260*/  LDL.LU R239, [R1+0xac] ;  /* 0x0000ac0001ef7983 */ /* 0x0005620000300800 */
[----:B-1----:R-:W-:-:S04]  /*13270*/  FFMA.FTZ R2, R166, c[0x0][0x2d0], -R6 ;  /* 0x0000b400a6027a23 */ /* 0x002fc80000010806 */
        /* <DEDUP_REMOVED lines=19> */
[C---:B------:R-:W-:Y:S08]  /*133b0*/  HMMA.16816.F32.BF16 R52, R8.reuse, R26, R112 ;  /* 0x0000001a0834723c */ /* 0x040ff00000041870 */
[----:B--2---:R-:W-:Y:S01]  /*133c0*/  HMMA.16816.F32.BF16 R84, R8, R16, R100 ;  /* 0x000000100854723c */ /* 0x004fe20000041864 */
[----:B-1----:R-:W-:-:S04]  /*133d0*/  FFMA.FTZ R2, R136, c[0x0][0x2d0], -R0 ;  /* 0x0000b40088027a23 */ /* 0x002fc80000010800 */
[----:B------:R1:W2:Y:S03]  /*133e0*/  MUFU.EX2 R188, R2 ;  /* 0x0000000200bc7308 */ /* 0x0002a60000000800 */
[C---:B------:R-:W-:Y:S08]  /*133f0*/  HMMA.16816.F32.BF16 R56, R8.reuse, R24, R120 ;  /* 0x000000180838723c */ /* 0x040ff00000041878 */
[----:B---3--:R-:W-:Y:S01]  /*13400*/  HMMA.16816.F32.BF16 R60, R8, R20, R108 ;  /* 0x00000014083c723c */ /* 0x008fe2000004186c */
[----:B-1----:R-:W-:-:S07]  /*13410*/  FFMA.FTZ R2, R140, c[0x0][0x2d0], -R0 ;  /* 0x0000b4008c027a23 */ /* 0x002fce0000010800 */
[C---:B------:R-:W-:Y:S01]  /*13420*/  HMMA.16816.F32.BF16 R76, R8.reuse, R22, R104 ;  /* 0x00000016084c723c */ /* 0x040fe20000041868 */
[----:B------:R1:W-:Y:S07]  /*13430*/  MUFU.EX2 R187, R2 ;  /* 0x0000000200bb7308 */ /* 0x0003ee0000000800 */
[C---:B------:R-:W-:Y:S08]  /*13440*/  HMMA.16816.F32.BF16 R160, R8.reuse, R18, R160 ;  /* 0x0000001208a0723c */ /* 0x040ff000000418a0 */
[----:B----4-:R-:W-:Y:S01]  /*13450*/  HMMA.16816.F32.BF16 R96, R8, R12, R96 ;  /* 0x0000000c0860723c */ /* 0x010fe20000041860 */
[----:B-1----:R-:W-:-:S04]  /*13460*/  FFMA.FTZ R2, R145, c[0x0][0x2d0], -R0 ;  /* 0x0000b40091027a23 */ /* 0x002fc80000010800 */
[----:B------:R1:W3:Y:S03]  /*13470*/  MUFU.EX2 R186, R2 ;  /* 0x0000000200ba7308 */ /* 0x0002e60000000800 */
[----:B------:R-:W-:Y:S07]  /*13480*/  HMMA.16816.F32.BF16 R100, R8, R14, R92 ;  /* 0x0000000e0864723c */ /* 0x000fee000004185c */
[----:B------:R-:W-:-:S02]  /*13490*/  F2FP.BF16.PACK_AB R8, R197, R194 ;  /* 0x000000c2c508723e */ /* 0x000fc400000010ff */
[----:B--2---:R-:W-:Y:S02]  /*134a0*/  F2FP.BF16.PACK_AB R9, R188, R185 ;  /* 0x000000b9bc09723e */ /* 0x004fe400000010ff */
[----:B------:R-:W-:Y:S01]  /*134b0*/  F2FP.BF16.PACK_AB R10, R200, R199 ;  /* 0x000000c7c80a723e */ /* 0x000fe200000010ff */
[----:B-1----:R-:W-:Y:S01]  /*134c0*/  FFMA.FTZ R2, R184, c[0x0][0x2d0], -R6 ;  /* 0x0000b400b8027a23 */ /* 0x002fe20000010806 */
[----:B---3--:R-:W-:-:S03]  /*134d0*/  F2FP.BF16.PACK_AB R11, R186, R187 ;  /* 0x000000bbba0b723e */ /* 0x008fc600000010ff */
[----:B------:R1:W-:Y:S04]  /*134e0*/  MUFU.EX2 R116, R2 ;  /* 0x0000000200747308 */ /* 0x0003e80000000800 */
[C---:B------:R-:W-:Y:S08]  /*134f0*/  HMMA.16816.F32.BF16 R92, R8.reuse, R24, R88 ;  /* 0x00000018085c723c */ /* 0x040ff00000041858 */
[----:B------:R-:W-:Y:S01]  /*13500*/  HMMA.16816.F32.BF16 R88, R8, R26, R80 ;  /* 0x0000001a0858723c */ /* 0x000fe20000041850 */
[----:B------:R-:W2:Y:S01]  /*13510*/  LDSM.16.MT88.4 R24, [R224+0x2900] ;  /* 0x00290000e018783b */ /* 0x000ea20000004200 */
[----:B-1----:R-:W-:-:S02]  /*13520*/  FFMA.FTZ R2, R175, c[0x0][0x2d0], -R6 ;  /* 0x0000b400af027a23 */ /* 0x002fc40000010806 */
[----:B------:R-:W-:Y:S01]  /*13530*/  IMAD.MOV.U32 R175, RZ, RZ, R172 ;  /* 0x000000ffffaf7224 */ /* 0x000fe200078e00ac */
[----:B------:R-:W-:Y:S01]  /*13540*/  MOV R172, R128 ;  /* 0x0000008000ac7202 */ /* 0x000fe20000000f00 */
[----:B------:R-:W-:Y:S02]  /*13550*/  IMAD.MOV.U32 R128, RZ, RZ, R117 ;  /* 0x000000ffff807224 */ /* 0x000fe400078e0075 */
[----:B------:R-:W-:Y:S01]  /*13560*/  HMMA.16816.F32.BF16 R80, R8, R20, R64 ;  /* 0x000000140850723c */ /* 0x000fe20000041840 */
[----:B------:R1:W3:Y:S01]  /*13570*/  MUFU.EX2 R117, R2 ;  /* 0x0000000200757308 */ /* 0x0002e20000000800 */
[----:B------:R-:W-:Y:S02]  /*13580*/  IMAD.MOV.U32 R166, RZ, RZ, R175 ;  /* 0x000000ffffa67224 */ /* 0x000fe400078e00af */
[----:B------:R-:W-:Y:S01]  /*13590*/  IMAD.MOV.U32 R175, RZ, RZ, R128 ;  /* 0x000000ffffaf7224 */ /* 0x000fe200078e0080 */
[----:B------:R-:W-:Y:S01]  /*135a0*/  MOV R128, R118 ;  /* 0x0000007600807202 */ /* 0x000fe20000000f00 */
[----:B-1----:R-:W-:-:S04]  /*135b0*/  FFMA.FTZ R2, R165, c[0x0][0x2d0], -R6 ;  /* 0x0000b400a5027a23 */ /* 0x002fc80000010806 */
[----:B------:R1:W-:Y:S02]  /*135c0*/  MUFU.EX2 R118, R2 ;  /* 0x0000000200767308 */ /* 0x0003e40000000800 */
[----:B-1----:R-:W-:-:S06]  /*135d0*/  FFMA.FTZ R2, R166, c[0x0][0x2d0], -R6 ;  /* 0x0000b400a6027a23 */ /* 0x002fcc0000010806 */
[----:B------:R1:W-:Y:S01]  /*135e0*/  MUFU.EX2 R184, R2 ;  /* 0x0000000200b87308 */ /* 0x0003e20000000800 */
[----:B------:R-:W-:Y:S02]  /*135f0*/  IMAD.MOV.U32 R165, RZ, RZ, R174 ;  /* 0x000000ffffa57224 */ /* 0x000fe400078e00ae */
[----:B------:R-:W-:Y:S02]  /*13600*/  IMAD.MOV.U32 R174, RZ, RZ, R238 ;  /* 0x000000ffffae7224 */ /* 0x000fe400078e00ee */
[----:B-1----:R-:W-:Y:S01]  /*13610*/  FFMA.FTZ R2, R246, c[0x0][0x2d0], -R5 ;  /* 0x0000b400f6027a23 */ /* 0x002fe20000010805 */
[----:B------:R-:W-:Y:S01]  /*13620*/  HMMA.16816.F32.BF16 R64, R8, R22, R44 ;  /* 0x000000160840723c */ /* 0x000fe2000004182c */
[----:B------:R-:W-:Y:S01]  /*13630*/  IMAD.MOV.U32 R166, RZ, RZ, R165 ;  /* 0x000000ffffa67224 */ /* 0x000fe200078e00a5 */
[----:B------:R-:W1:Y:S01]  /*13640*/  LDSM.16.MT88.4 R20, [R227+0x2900] ;  /* 0x00290000e314783b */ /* 0x000e620000004200 */
[----:B------:R4:W-:Y:S01]  /*13650*/  MUFU.EX2 R115, R2 ;  /* 0x0000000200737308 */ /* 0x0009e20000000800 */
[----:B------:R-:W-:Y:S01]  /*13660*/  IMAD.MOV.U32 R165, RZ, RZ, R175 ;  /* 0x000000ffffa57224 */ /* 0x000fe200078e00af */
[----:B------:R-:W-:Y:S01]  /*13670*/  MOV R175, R174 ;  /* 0x000000ae00af7202 */ /* 0x000fe20000000f00 */
[----:B------:R-:W-:Y:S01]  /*13680*/  IMAD.MOV.U32 R174, RZ, RZ, R173 ;  /* 0x000000ffffae7224 */ /* 0x000fe200078e00ad */
[----:B------:R1:W5:Y:S01]  /*13690*/  LDL.LU R238, [R1+0xa8] ;  /* 0x0000a80001ee7983 */ /* 0x0003620000300800 */
[----:B----4-:R-:W-:-:S04]  /*136a0*/  FFMA.FTZ R2, R249, c[0x0][0x2d0], -R5 ;  /* 0x0000b400f9027a23 */ /* 0x010fc80000010805 */
[----:B------:R4:W1:Y:S01]  /*136b0*/  MUFU.EX2 R113, R2 ;  /* 0x0000000200717308 */ /* 0x0008620000000800 */
[----:B------:R-:W-:Y:S01]  /*136c0*/  IMAD.MOV.U32 R173, RZ, RZ, R237 ;  /* 0x000000ffffad7224 */ /* 0x000fe200078e00ed */
[----:B------:R-:W-:Y:S01]  /*136d0*/  HMMA.16816.F32.BF16 R44, R8, R18, R36 ;  /* 0x00000012082c723c */ /* 0x000fe20000041824 */
[----:B------:R-:W-:Y:S01]  /*136e0*/  IMAD.MOV.U32 R171, RZ, RZ, R147 ;  /* 0x000000ffffab7224 */ /* 0x000fe200078e0093 */
[----:B------:R1:W5:Y:S01]  /*136f0*/  LDL.LU R237, [R1+0xa4] ;  /* 0x0000a40001ed7983 */ /* 0x0003620000300800 */
[----:B----4-:R-:W-:-:S04]  /*13700*/  FFMA.FTZ R2, R179, c[0x0][0x2d0], -R5 ;  /* 0x0000b400b3027a23 */ /* 0x010fc80000010805 */
[----:B------:R4:W-:Y:S02]  /*13710*/  MUFU.EX2 R114, R2 ;  /* 0x0000000200727308 */ /* 0x0009e40000000800 */
[----:B----4-:R-:W-:-:S06]  /*13720*/  FFMA.FTZ R2, R178, c[0x0][0x2d0], -R5 ;  /* 0x0000b400b2027a23 */ /* 0x010fcc0000010805 */
[----:B------:R4:W1:Y:S02]  /*13730*/  MUFU.EX2 R112, R2 ;  /* 0x0000000200707308 */ /* 0x0008640000000800 */
[----:B----4-:R-:W-:Y:S02]  /*13740*/  FFMA.FTZ R2, R166, c[0x0][0x2d0], -R7 ;  /* 0x0000b400a6027a23 */ /* 0x010fe40000010807 */
[----:B------:R-:W-:Y:S01]  /*13750*/  IMAD.MOV.U32 R166, RZ, RZ, R165 ;  /* 0x000000ffffa67224 */ /* 0x000fe200078e00a5 */
[----:B------:R-:W-:Y:S01]  /*13760*/  MOV R165, R175 ;  /* 0x000000af00a57202 */ /* 0x000fe20000000f00 */
[----:B------:R-:W-:Y:S02]  /*13770*/  IMAD.MOV.U32 R175, RZ, RZ, R173 ;  /* 0x000000ffffaf7224 */ /* 0x000fe400078e00ad */
[----:B------:R-:W-:Y:S01]  /*13780*/  IMAD.MOV.U32 R173, RZ, RZ, R172 ;  /* 0x000000ffffad7224 */ /* 0x000fe200078e00ac */
[----:B------:R4:W-:Y:S01]  /*13790*/  MUFU.EX2 R111, R2 ;  /* 0x00000002006f7308 */ /* 0x0009e20000000800 */
[----:B------:R-:W-:Y:S01]  /*137a0*/  IMAD.MOV.U32 R172, RZ, RZ, R138 ;  /* 0x000000ffffac7224 */ /* 0x000fe200078e008a */
[----:B------:R-:W-:Y:S01]  /*137b0*/  MOV R138, R150 ;  /* 0x00000096008a7202 */ /* 0x000fe20000000f00 */
[----:B----4-:R-:W-:-:S02]  /*137c0*/  FFMA.FTZ R2, R166, c[0x0][0x2d0], -R7 ;  /* 0x0000b400a6027a23 */ /* 0x010fc40000010807 */
[----:B------:R-:W-:Y:S02]  /*137d0*/  IMAD.MOV.U32 R166, RZ, RZ, R165 ;  /* 0x000000ffffa67224 */ /* 0x000fe400078e00a5 */
[----:B------:R-:W-:Y:S01]  /*137e0*/  IMAD.MOV.U32 R165, RZ, RZ, R173 ;  /* 0x000000ffffa57224 */ /* 0x000fe200078e00ad */
[----:B------:R-:W-:Y:S01]  /*137f0*/  MOV R173, R172 ;  /* 0x000000ac00ad7202 */ /* 0x000fe20000000f00 */
[----:B------:R-:W-:Y:S02]  /*13800*/  IMAD.MOV.U32 R172, RZ, RZ, R138 ;  /* 0x000000ffffac7224 */ /* 0x000fe400078e008a */
[----:B------:R-:W-:Y:S01]  /*13810*/  IMAD.MOV.U32 R168, RZ, RZ, R166 ;  /* 0x000000ffffa87224 */ /* 0x000fe200078e00a6 */
[----:B------:R-:W-:Y:S01]  /*13820*/  MOV R166, R165 ;  /* 0x000000a500a67202 */ /* 0x000fe20000000f00 */
[----:B------:R-:W-:Y:S02]  /*13830*/  IMAD.MOV.U32 R165, RZ, RZ, R172 ;  /* 0x000000ffffa57224 */ /* 0x000fe400078e00ac */
[----:B------:R-:W-:Y:S01]  /*13840*/  IMAD.MOV.U32 R172, RZ, RZ, R128 ;  /* 0x000000ffffac7224 */ /* 0x000fe200078e0080 */
[----:B------:R4:W1:Y:S01]  /*13850*/  MUFU.EX2 R108, R2 ;  /* 0x00000002006c7308 */ /* 0x0008620000000800 */
[----:B------:R-:W-:Y:S01]  /*13860*/  IMAD.MOV.U32 R128, RZ, RZ, R234 ;  /* 0x000000ffff807224 */ /* 0x000fe200078e00ea */
[----:B------:R-:W-:Y:S01]  /*13870*/  MOV R154, R166 ;  /* 0x000000a6009a7202 */ /* 0x000fe20000000f00 */
[----:B------:R-:W-:-:S02]  /*13880*/  IMAD.MOV.U32 R155, RZ, RZ, R165 ;  /* 0x000000ffff9b7224 */ /* 0x000fc400078e00a5 */
[----:B------:R-:W-:Y:S01]  /*13890*/  IMAD.MOV.U32 R153, RZ, RZ, R128 ;  /* 0x000000ffff997224 */ /* 0x000fe200078e0080 */
[C---:B------:R-:W-:Y:S01]  /*138a0*/  HMMA.16816.F32.BF16 R36, R8.reuse, R12, R32 ;  /* 0x0000000c0824723c */ /* 0x040fe20000041820 */
[----:B------:R-:W-:Y:S02]  /*138b0*/  IMAD.MOV.U32 R166, RZ, RZ, R126 ;  /* 0x000000ffffa67224 */ /* 0x000fe400078e007e */
[----:B------:R-:W-:Y:S02]  /*138c0*/  IMAD.MOV.U32 R165, RZ, RZ, R127 ;  /* 0x000000ffffa57224 */ /* 0x000fe400078e007f */
[--C-:B----4-:R-:W-:Y:S01]  /*138d0*/  FFMA.FTZ R2, R168, c[0x0][0x2d0], -R7.reuse ;  /* 0x0000b400a8027a23 */ /* 0x110fe20000010807 */
[----:B------:R-:W-:Y:S01]  /*138e0*/  MOV R168, R124 ;  /* 0x0000007c00a87202 */ /* 0x000fe20000000f00 */
[----:B------:R-:W-:Y:S02]  /*138f0*/  FFMA.FTZ R34, R154, c[0x0][0x2d0], -R7 ;  /* 0x0000b4009a227a23 */ /* 0x000fe40000010807 */
[----:B------:R4:W-:Y:S01]  /*13900*/  MUFU.EX2 R109, R2 ;  /* 0x00000002006d7308 */ /* 0x0009e20000000800 */
[----:B------:R-:W-:Y:S01]  /*13910*/  IMAD.MOV.U32 R154, RZ, RZ, R155 ;  /* 0x000000ffff9a7224 */ /* 0x000fe200078e009b */
[----:B------:R-:W-:Y:S01]  /*13920*/  MOV R155, R153 ;  /* 0x00000099009b7202 */ /* 0x000fe20000000f00 */
[----:B------:R-:W-:Y:S01]  /*13930*/  IMAD.MOV.U32 R153, RZ, RZ, R171 ;  /* 0x000000ffff997224 */ /* 0x000fe200078e00ab */
[----:B------:R-:W-:Y:S01]  /*13940*/  HMMA.16816.F32.BF16 R48, R8, R16, R40 ;  /* 0x000000100830723c */ /* 0x000fe20000041828 */
[----:B------:R-:W-:Y:S01]  /*13950*/  IMAD.MOV.U32 R171, RZ, RZ, R168 ;  /* 0x000000ffffab7224 */ /* 0x000fe200078e00a8 */
[----:B------:R-:W1:Y:S01]  /*13960*/  LDSM.16.MT88.4 R16, [R225+0x2900] ;  /* 0x00290000e110783b */ /* 0x000e620000004200 */
[----:B------:R-:W-:Y:S01]  /*13970*/  IMAD.MOV.U32 R168, RZ, RZ, R166 ;  /* 0x000000ffffa87224 */ /* 0x000fe200078e00a6 */
[----:B------:R-:W-:Y:S01]  /*13980*/  MOV R166, R165 ;  /* 0x000000a500a67202 */ /* 0x000fe20000000f00 */
[----:B------:R-:W-:-:S02]  /*13990*/  IMAD.MOV.U32 R165, RZ, RZ, R175 ;  /* 0x000000ffffa57224 */ /* 0x000fc400078e00af */
[----:B----4-:R-:W-:Y:S01]  /*139a0*/  FFMA.FTZ R2, R159, c[0x0][0x2d0], -R0 ;  /* 0x0000b4009f027a23 */ /* 0x010fe20000010800 */
[----:B------:R-:W-:Y:S01]  /*139b0*/  HMMA.16816.F32.BF16 R40, R8, R14, R28 ;  /* 0x0000000e0828723c */ /* 0x000fe2000004181c */
[----:B------:R-:W4:Y:S02]  /*139c0*/  LDSM.16.MT88.4 R12, [R226+0x2900] ;  /* 0x00290000e20c783b */ /* 0x000f240000004200 */
[----:B------:R2:W-:Y:S01]  /*139d0*/  MUFU.EX2 R107, R2 ;  /* 0x00000002006b7308 */ /* 0x0005e20000000800 */
[----:B------:R-:W-:Y:S02]  /*139e0*/  IMAD.MOV.U32 R175, RZ, RZ, R174 ;  /* 0x000000ffffaf7224 */ /* 0x000fe400078e00ae */
[----:B------:R-:W-:Y:S02]  /*139f0*/  IMAD.MOV.U32 R174, RZ, RZ, R232 ;  /* 0x000000ffffae7224 */ /* 0x000fe400078e00e8 */
[----:B------:R-:W-:Y:S02]  /*13a00*/  FFMA.FTZ R35, R154, c[0x0][0x2d0], -R7 ;  /* 0x0000b4009a237a23 */ /* 0x000fe40000010807 */
[----:B------:R-:W-:-:S02]  /*13a10*/  IMAD.MOV.U32 R154, RZ, RZ, R153 ;  /* 0x000000ffff9a7224 */ /* 0x000fc400078e0099 */
[----:B------:R-:W-:Y:S02]  /*13a20*/  IMAD.MOV.U32 R153, RZ, RZ, R168 ;  /* 0x000000ffff997224 */ /* 0x000fe400078e00a8 */
[----:B--2---:R-:W-:-:S04]  /*13a30*/  FFMA.FTZ R2, R158, c[0x0][0x2d0], -R0 ;  /* 0x0000b4009e027a23 */ /* 0x004fc80000010800 */
[----:B------:R2:W-:Y:S01]  /*13a40*/  MUFU.EX2 R106, R2 ;  /* 0x00000002006a7308 */ /* 0x0005e20000000800 */
[----:B------:R-:W-:Y:S02]  /*13a50*/  IMAD.MOV.U32 R168, RZ, RZ, R165 ;  /* 0x000000ffffa87224 */ /* 0x000fe400078e00a5 */
[----:B------:R-:W-:Y:S02]  /*13a60*/  IMAD.MOV.U32 R165, RZ, RZ, R174 ;  /* 0x000000ffffa57224 */ /* 0x000fe400078e00ae */
[----:B------:R-:W-:Y:S02]  /*13a70*/  IMAD.MOV.U32 R138, RZ, RZ, R235 ;  /* 0x000000ffff8a7224 */ /* 0x000fe400078e00eb */
[----:B------:R-:W-:Y:S02]  /*13a80*/  IMAD.MOV.U32 R123, RZ, RZ, R154 ;  /* 0x000000ffff7b7224 */ /* 0x000fe400078e009a */
[----:B------:R-:W-:Y:S02]  /*13a90*/  IMAD.MOV.U32 R150, RZ, RZ, R236 ;  /* 0x000000ffff967224 */ /* 0x000fe400078e00ec */
[----:B--2---:R-:W-:Y:S01]  /*13aa0*/  FFMA.FTZ R2, R170, c[0x0][0x2d0], -R0 ;  /* 0x0000b400aa027a23 */ /* 0x004fe20000010800 */
[----:B------:R-:W2:Y:S01]  /*13ab0*/  MUFU.EX2 R110, R3 ;  /* 0x00000003006e7308 */ /* 0x000ea20000000800 */
[----:B------:R-:W-:Y:S01]  /*13ac0*/  IMAD.MOV.U32 R154, RZ, RZ, R165 ;  /* 0x000000ffff9a7224 */ /* 0x000fe200078e00a5 */
[----:B------:R-:W-:Y:S01]  /*13ad0*/  MOV R152, R155 ;  /* 0x0000009b00987202 */ /* 0x000fe20000000f00 */
[----:B------:R-:W-:Y:S01]  /*13ae0*/  IMAD.MOV.U32 R165, RZ, RZ, R138 ;  /* 0x000000ffffa57224 */ /* 0x000fe200078e008a */
[----:B---3--:R-:W-:Y:S01]  /*13af0*/  F2FP.BF16.PACK_AB R8, R117, R116 ;  /* 0x000000747508723e */ /* 0x008fe200000010ff */
[----:B------:R-:W-:Y:S01]  /*13b00*/  IMAD.MOV.U32 R136, RZ, RZ, R153 ;  /* 0x000000ffff887224 */ /* 0x000fe200078e0099 */
[----:B-1----:R-:W-:-:S02]  /*13b10*/  F2FP.BF16.PACK_AB R9, R113, R115 ;  /* 0x000000737109723e */ /* 0x002fc400000010ff */
[----:B------:R-:W-:Y:S01]  /*13b20*/  F2FP.BF16.PACK_AB R10, R184, R118 ;  /* 0x00000076b80a723e */ /* 0x000fe200000010ff */
[----:B------:R1:W-:Y:S01]  /*13b30*/  MUFU.EX2 R105, R2 ;  /* 0x0000000200697308 */ /* 0x0003e20000000800 */
[----:B------:R-:W-:Y:S01]  /*13b40*/  IMAD.MOV.U32 R138, RZ, RZ, R135 ;  /* 0x000000ffff8a7224 */ /* 0x000fe200078e0087 */
[----:B------:R-:W-:Y:S01]  /*13b50*/  MOV R135, R139 ;  /* 0x0000008b00877202 */ /* 0x000fe20000000f00 */
[----:B------:R-:W-:Y:S01]  /*13b60*/  IMAD.MOV.U32 R139, RZ, RZ, R150 ;  /* 0x000000ffff8b7224 */ /* 0x000fe200078e0096 */
[----:B------:R-:W-:Y:S01]  /*13b70*/  F2FP.BF16.PACK_AB R11, R112, R114 ;  /* 0x00000072700b723e */ /* 0x000fe200000010ff */
[----:B------:R-:W-:Y:S01]  /*13b80*/  IMAD.MOV.U32 R150, RZ, RZ, R149 ;  /* 0x000000ffff967224 */ /* 0x000fe200078e0095 */
[----:B------:R-:W-:Y:S01]  /*13b90*/  MOV R126, R131 ;  /* 0x00000083007e7202 */ /* 0x000fe20000000f00 */
[----:B------:R-:W-:Y:S01]  /*13ba0*/  IMAD.MOV.U32 R149, RZ, RZ, R148 ;  /* 0x000000ffff957224 */ /* 0x000fe200078e0094 */
[----:B------:R3:W5:Y:S01]  /*13bb0*/  LDL.LU R236, [R1+0xa0] ;  /* 0x0000a00001ec7983 */ /* 0x0007620000300800 */
[----:B-1----:R-:W-:Y:S01]  /*13bc0*/  FFMA.FTZ R2, R169, c[0x0][0x2d0], -R0 ;  /* 0x0000b400a9027a23 */ /* 0x002fe20000010800 */
[----:B------:R-:W-:Y:S01]  /*13bd0*/  MOV R148, R134 ;  /* 0x0000008600947202 */ /* 0x000fe20000000f00 */
[----:B------:R-:W-:-:S02]  /*13be0*/  IMAD.MOV.U32 R155, RZ, RZ, R171 ;  /* 0x000000ffff9b7224 */ /* 0x000fc400078e00ab */
[----:B------:R-:W-:Y:S01]  /*13bf0*/  FFMA.FTZ R31, R136, c[0x0][0x2d0], -R5 ;  /* 0x0000b400881f7a23 */ /* 0x000fe20000010805 */
[----:B------:R1:W1:Y:S01]  /*13c00*/  MUFU.EX2 R104, R2 ;  /* 0x0000000200687308 */ /* 0x0002620000000800 */
[----:B------:R-:W-:Y:S01]  /*13c10*/  MOV R171, R166 ;  /* 0x000000a600ab7202 */ /* 0x000fe20000000f00 */
[----:B------:R-:W-:Y:S01]  /*13c20*/  IMAD.MOV.U32 R134, RZ, RZ, R132 ;  /* 0x000000ffff867224 */ /* 0x000fe200078e0084 */
[----:B------:R-:W-:Y:S01]  /*13c30*/  MOV R140, R155 ;  /* 0x0000009b008c7202 */ /* 0x000fe20000000f00 */
[----:B------:R-:W-:Y:S02]  /*13c40*/  IMAD.MOV.U32 R136, RZ, RZ, R138 ;  /* 0x000000ffff887224 */ /* 0x000fe400078e008a */
[----:B------:R-:W-:Y:S02]  /*13c50*/  IMAD.MOV.U32 R127, RZ, RZ, R129 ;  /* 0x000000ffff7f7224 */ /* 0x000fe400078e0081 */
[----:B------:R-:W-:Y:S02]  /*13c60*/  IMAD.MOV.U32 R124, RZ, RZ, R130 ;  /* 0x000000ffff7c7224 */ /* 0x000fe400078e0082 */
[----:B------:R-:W-:-:S02]  /*13c70*/  IMAD.MOV.U32 R174, RZ, RZ, R70 ;  /* 0x000000ffffae7224 */ /* 0x000fc400078e0046 */
[----:B------:R-:W-:Y:S02]  /*13c80*/  FADD.FTZ R32, R252, R248 ;  /* 0x000000f8fc207221 */ /* 0x000fe40000010000 */
[--C-:B------:R-:W-:Y:S02]  /*13c90*/  FFMA.FTZ R29, R228, c[0x0][0x2d0], -R6.reuse ;  /* 0x0000b400e41d7a23 */ /* 0x100fe40000010806 */
[----:B------:R-:W-:Y:S02]  /*13ca0*/  FFMA.FTZ R28, R119, c[0x0][0x2d0], -R6 ;  /* 0x0000b400771c7a23 */ /* 0x000fe40000010806 */
[----:B------:R-:W-:Y:S02]  /*13cb0*/  FFMA.FTZ R3, R123, c[0x0][0x2d0], -R5 ;  /* 0x0000b4007b037a23 */ /* 0x000fe40000010805 */
[----:B------:R-:W-:Y:S02]  /*13cc0*/  FADD.FTZ R33, R151, R4 ;  /* 0x0000000497217221 */ /* 0x000fe40000010000 */
[----:B------:R-:W-:-:S02]  /*13cd0*/  IMAD.MOV.U32 R121, RZ, RZ, R69 ;  /* 0x000000ffff797224 */ /* 0x000fc400078e0045 */
[----:B------:R-:W-:Y:S01]  /*13ce0*/  IMAD.MOV.U32 R120, RZ, RZ, R139 ;  /* 0x000000ffff787224 */ /* 0x000fe200078e008b */
[C---:B------:R-:W-:Y:S01]  /*13cf0*/  HMMA.16816.F32.BF16 R56, R8.reuse, R24, R56 ;  /* 0x000000180838723c */ /* 0x040fe20000041838 */
[----:B------:R-:W-:Y:S01]  /*13d00*/  IMAD.MOV.U32 R166, RZ, RZ, R175 ;  /* 0x000000ffffa67224 */ /* 0x000fe200078e00af */
[----:B------:R-:W-:Y:S01]  /*13d10*/  MOV R175, R173 ;  /* 0x000000ad00af7202 */ /* 0x000fe20000000f00 */
[----:B-1----:R-:W-:Y:S01]  /*13d20*/  FFMA.FTZ R2, R152, c[0x0][0x2d0], -R6 ;  /* 0x0000b40098027a23 */ /* 0x002fe20000010806 */
[----:B------:R-:W-:Y:S01]  /*13d30*/  MOV R246, R150 ;  /* 0x0000009600f67202 */ /* 0x000fe20000000f00 */
[----:B------:R-:W-:Y:S01]  /*13d40*/  IMAD.MOV.U32 R138, RZ, RZ, R134 ;  /* 0x000000ffff8a7224 */ /* 0x000fe200078e0086 */
[----:B------:R3:W5:Y:S01]  /*13d50*/  LDL.LU R235, [R1+0x9c] ;  /* 0x00009c0001eb7983 */ /* 0x0007620000300800 */
[----:B------:R-:W-:Y:S01]  /*13d60*/  IMAD.MOV.U32 R137, RZ, RZ, R171 ;  /* 0x000000ffff897224 */ /* 0x000fe200078e00ab */
[----:B------:R-:W-:Y:S01]  /*13d70*/  HMMA.16816.F32.BF16 R128, R8, R26, R52 ;  /* 0x0000001a0880723c */ /* 0x000fe20000041834 */
[----:B------:R-:W-:-:S02]  /*13d80*/  IMAD.MOV.U32 R173, RZ, RZ, R68 ;  /* 0x000000ffffad7224 */ /* 0x000fc400078e0044 */
[--C-:B------:R-:W-:Y:S02]  /*13d90*/  FFMA.FTZ R70, R156, c[0x0][0x2d0], -R0.reuse ;  /* 0x0000b4009c467a23 */ /* 0x100fe40000010800 */
[----:B------:R-:W-:Y:S01]  /*13da0*/  IMAD.MOV.U32 R132, RZ, RZ, R75 ;  /* 0x000000ffff847224 */ /* 0x000fe200078e004b */
[----:B------:R-:W-:Y:S01]  /*13db0*/  F2FP.BF16.PACK_AB R4, R108, R111 ;  /* 0x0000006f6c04723e */ /* 0x000fe200000010ff */
[--C-:B------:R-:W-:Y:S01]  /*13dc0*/  FFMA.FTZ R54, R167, c[0x0][0x2d0], -R0.reuse ;  /* 0x0000b400a7367a23 */ /* 0x100fe20000010800 */
[----:B------:R1:W-:Y:S01]  /*13dd0*/  MUFU.EX2 R75, R2 ;  /* 0x00000002004b7308 */ /* 0x0003e20000000800 */
[----:B------:R-:W-:Y:S02]  /*13de0*/  FFMA.FTZ R55, R164, c[0x0][0x2d0], -R0 ;  /* 0x0000b400a4377a23 */ /* 0x000fe40000010800 */
[----:B------:R-:W-:Y:S01]  /*13df0*/  IMAD.MOV.U32 R145, RZ, RZ, R148 ;  /* 0x000000ffff917224 */ /* 0x000fe200078e0094 */
[----:B------:R-:W-:Y:S01]  /*13e00*/  MOV R155, R166 ;  /* 0x000000a6009b7202 */ /* 0x000fe20000000f00 */
[----:B------:R-:W-:-:S02]  /*13e10*/  FFMA.FTZ R68, R157, c[0x0][0x2d0], -R0 ;  /* 0x0000b4009d447a23 */ /* 0x000fc40000010800 */
[----:B------:R-:W-:Y:S02]  /*13e20*/  IMAD.MOV.U32 R249, RZ, RZ, R149 ;  /* 0x000000fffff97224 */ /* 0x000fe400078e0095 */
[----:B------:R-:W-:Y:S01]  /*13e30*/  IMAD.MOV.U32 R153, RZ, RZ, R168 ;  /* 0x000000ffff997224 */ /* 0x000fe200078e00a8 */
[C---:B------:R-:W-:Y:S01]  /*13e40*/  HMMA.16816.F32.BF16 R60, R8.reuse, R20, R60 ;  /* 0x00000014083c723c */ /* 0x040fe2000004183c */
[----:B------:R-:W-:Y:S02]  /*13e50*/  FFMA.FTZ R0, R229, c[0x0][0x2d0], -R6 ;  /* 0x0000b400e5007a23 */ /* 0x000fe40000010806 */
[----:B------:R-:W-:Y:S01]  /*13e60*/  IMAD.MOV.U32 R248, RZ, RZ, R138 ;  /* 0x000000fffff87224 */ /* 0x000fe200078e008a */
[----:B------:R-:W-:Y:S01]  /*13e70*/  MOV R138, c[0x0][0x2c4] ;  /* 0x0000b100008a7a02 */ /* 0x000fe20000000f00 */
[--C-:B------:R-:W-:Y:S01]  /*13e80*/  FFMA.FTZ R52, R231, c[0x0][0x2d0], -R7.reuse ;  /* 0x0000b400e7347a23 */ /* 0x100fe20000010807 */
[----:B--2---:R-:W-:Y:S01]  /*13e90*/  F2FP.BF16.PACK_AB R6, R109, R110 ;  /* 0x0000006e6d06723e */ /* 0x004fe200000010ff */
[----:B------:R-:W-:Y:S01]  /*13ea0*/  FFMA.FTZ R53, R230, c[0x0][0x2d0], -R7 ;  /* 0x0000b400e6357a23 */ /* 0x000fe20000010807 */
[----:B------:R-:W-:Y:S01]  /*13eb0*/  F2FP.BF16.PACK_AB R7, R104, R105 ;  /* 0x000000696807723e */ /* 0x000fe200000010ff */
[--C-:B-1----:R-:W-:Y:S01]  /*13ec0*/  FFMA.FTZ R2, R140, c[0x0][0x2d0], -R5.reuse ;  /* 0x0000b4008c027a23 */ /* 0x102fe20000010805 */
[C---:B------:R-:W-:Y:S01]  /*13ed0*/  HMMA.16816.F32.BF16 R76, R8.reuse, R22, R76 ;  /* 0x00000016084c723c */ /* 0x040fe2000004184c */
[----:B------:R-:W-:Y:S01]  /*13ee0*/  FFMA.FTZ R30, R137, c[0x0][0x2d0], -R5 ;  /* 0x0000b400891e7a23 */ /* 0x000fe20000010805 */
[----:B------:R-:W-:Y:S01]  /*13ef0*/  F2FP.BF16.PACK_AB R5, R106, R107 ;  /* 0x0000006b6a05723e */ /* 0x000fe200000010ff */
[----:B------:R1:W-:Y:S01]  /*13f00*/  MUFU.EX2 R69, R0 ;  /* 0x0000000000457308 */ /* 0x0003e20000000800 */
[----:B------:R-:W-:Y:S01]  /*13f10*/  ISETP.NE.AND P6, PT, R138, 0x1, PT ;  /* 0x000000018a00780c */ /* 0x000fe20003fc5270 */
[----:B------:R-:W-:Y:S01]  /*13f20*/  IMAD.MOV.U32 R152, RZ, RZ, R175 ;  /* 0x000000ffff987224 */ /* 0x000fe200078e00af */
[----:B------:R-:W-:Y:S01]  /*13f30*/  MOV R168, R173 ;  /* 0x000000ad00a87202 */ /* 0x000fe20000000f00 */
[----:B------:R-:W-:Y:S01]  /*13f40*/  IMAD.MOV.U32 R171, RZ, RZ, R174 ;  /* 0x000000ffffab7224 */ /* 0x000fe200078e00ae */
[----:B------:R-:W-:Y:S01]  /*13f50*/  HMMA.16816.F32.BF16 R84, R8, R16, R84 ;  /* 0x000000100854723c */ /* 0x000fe20000041854 */
[----:B------:R-:W-:-:S02]  /*13f60*/  IMAD.MOV.U32 R166, RZ, RZ, R172 ;  /* 0x000000ffffa67224 */ /* 0x000fc400078e00ac */
[----:B------:R-:W-:-:S05]  /*13f70*/  IMAD.MOV.U32 R147, RZ, RZ, R233 ;  /* 0x000000ffff937224 */ /* 0x000fca00078e00e9 */
[----:B------:R-:W-:Y:S01]  /*13f80*/  HMMA.16816.F32.BF16 R160, R8, R18, R160 ;  /* 0x0000001208a0723c */ /* 0x000fe200000418a0 */
[----:B------:R-:W-:-:S07]  /*13f90*/  IMAD.MOV.U32 R122, RZ, RZ, R132 ;  /* 0x000000ffff7a7224 */ /* 0x000fce00078e0084 */
[----:B----4-:R-:W-:Y:S01]  /*13fa0*/  HMMA.16816.F32.BF16 R100, R8, R14, R100 ;  /* 0x0000000e0864723c */ /* 0x010fe20000041864 */
[----:B-1----:R-:W-:Y:S01]  /*13fb0*/  FADD.FTZ R0, R177, R33 ;  /* 0x00000021b1007221 */ /* 0x002fe20000010000 */
[----:B------:R-:W-:Y:S01]  /*13fc0*/  MOV R169, R126 ;  /* 0x0000007e00a97202 */ /* 0x000fe20000000f00 */
[----:B------:R-:W-:Y:S01]  /*13fd0*/  IMAD.MOV.U32 R170, RZ, RZ, R141 ;  /* 0x000000ffffaa7224 */ /* 0x000fe200078e008d */
[----:B------:R-:W-:Y:S01]  /*13fe0*/  MOV R123, R165 ;  /* 0x000000a5007b7202 */ /* 0x000fe20000000f00 */
[----:B------:R-:W-:Y:S01]  /*13ff0*/  FADD.FTZ R0, R176, R0 ;  /* 0x00000000b0007221 */ /* 0x000fe20000010000 */
[----:B------:R-:W-:Y:S01]  /*14000*/  MOV R139, R133 ;  /* 0x00000085008b7202 */ /* 0x000fe20000000f00 */
[----:B------:R-:W-:Y:S01]  /*14010*/  MUFU.EX2 R29, R29 ;  /* 0x0000001d001d7308 */ /* 0x000fe20000000800 */
[----:B------:R-:W-:Y:S01]  /*14020*/  HMMA.16816.F32.BF16 R92, R4, R24, R92 ;  /* 0x00000018045c723c */ /* 0x000fe2000004185c */
[----:B------:R-:W-:Y:S01]  /*14030*/  FADD.FTZ R0, R181, R0 ;  /* 0x00000000b5007221 */ /* 0x000fe20000010000 */
[----:B------:R-:W-:Y:S04]  /*14040*/  LDSM.16.MT88.4 R148, [R227+0x3100] ;  /* 0x00310000e394783b */ /* 0x000fe80000004200 */
[----:B------:R3:W5:Y:S01]  /*14050*/  LDL.LU R234, [R1+0x98] ;  /* 0x0000980001ea7983 */ /* 0x0007620000300800 */
[----:B------:R1:W-:Y:S01]  /*14060*/  MUFU.EX2 R24, R3 ;  /* 0x0000000300187308 */ /* 0x0003e20000000800 */
[----:B------:R-:W-:Y:S08]  /*14070*/  HMMA.16816.F32.BF16 R172, R8, R12, R96 ;  /* 0x0000000c08ac723c */ /* 0x000ff00000041860 */
[----:B------:R-:W-:Y:S01]  /*14080*/  HMMA.16816.F32.BF16 R64, R4, R22, R64 ;  /* 0x000000160440723c */ /* 0x000fe20000041840 */
[----:B------:R2:W-:Y:S01]  /*14090*/  MUFU.EX2 R23, R2 ;  /* 0x0000000200177308 */ /* 0x0005e20000000800 */
[----:B------:R-:W-:-:S06]  /*140a0*/  FADD.FTZ R8, R246, R249 ;  /* 0x000000f9f6087221 */ /* 0x000fcc0000010000 */
[----:B------:R-:W-:Y:S01]  /*140b0*/  HMMA.16816.F32.BF16 R88, R4, R26, R88 ;  /* 0x0000001a0458723c */ /* 0x000fe20000041858 */
[----:B-1----:R-:W-:-:S07]  /*140c0*/  FADD.FTZ R3, R120, R145 ;  /* 0x0000009178037221 */ /* 0x002fce0000010000 */
[----:B------:R-:W-:Y:S01]  /*140d0*/  HMMA.16816.F32.BF16 R80, R4, R20, R80 ;  /* 0x000000140450723c */ /* 0x000fe20000041850 */
[----:B------:R-:W-:Y:S01]  /*140e0*/  IMAD.MOV.U32 R120, RZ, RZ, R154 ;  /* 0x000000ffff787224 */ /* 0x000fe200078e009a */
[----:B------:R-:W-:Y:S01]  /*140f0*/  MOV R154, R144 ;  /* 0x00000090009a7202 */ /* 0x000fe20000000f00 */
[----:B--2---:R-:W-:-:S05]  /*14100*/  FADD.FTZ R2, R183, R32 ;  /* 0x00000020b7027221 */ /* 0x004fca0000010000 */
[----:B------:R-:W-:Y:S01]  /*14110*/  HMMA.16816.F32.BF16 R48, R4, R16, R48 ;  /* 0x000000100430723c */ /* 0x000fe20000041830 */
[----:B------:R-:W-:-:S07]  /*14120*/  FADD.FTZ R8, R121, R8 ;  /* 0x0000000879087221 */ /* 0x000fce0000010000 */
[----:B------:R-:W-:Y:S01]  /*14130*/  HMMA.16816.F32.BF16 R44, R4, R18, R44 ;  /* 0x00000012042c723c */ /* 0x000fe2000004182c */
[----:B------:R-:W-:-:S07]  /*14140*/  FADD.FTZ R3, R122, R3 ;  /* 0x000000037a037221 */ /* 0x000fce0000010000 */
[----:B------:R-:W-:Y:S01]  /*14150*/  HMMA.16816.F32.BF16 R36, R4, R12, R36 ;  /* 0x0000000c0424723c */ /* 0x000fe20000041824 */
[----:B------:R-:W-:-:S07]  /*14160*/  IMAD.MOV.U32 R96, RZ, RZ, R153 ;  /* 0x000000ffff607224 */ /* 0x000fce00078e0099 */
[----:B------:R-:W-:Y:S01]  /*14170*/  HMMA.16816.F32.BF16 R40, R4, R14, R40 ;  /* 0x0000000e0428723c */ /* 0x000fe20000041828 */
[----:B------:R-:W-:Y:S02]  /*14180*/  IMAD.MOV.U32 R97, RZ, RZ, R146 ;  /* 0x000000ffff617224 */ /* 0x000fe400078e0092 */
[----:B------:R-:W-:Y:S02]  /*14190*/  IMAD.MOV.U32 R140, RZ, RZ, R166 ;  /* 0x000000ffff8c7224 */ /* 0x000fe400078e00a6 */
[----:B------:R-:W-:Y:S01]  /*141a0*/  IMAD.MOV.U32 R137, RZ, RZ, R135 ;  /* 0x000000ffff897224 */ /* 0x000fe200078e0087 */
[----:B------:R-:W-:Y:S01]  /*141b0*/  MOV R25, R136 ;  /* 0x0000008800197202 */ /* 0x000fe20000000f00 */
[----:B------:R-:W-:Y:S01]  /*141c0*/  FADD.FTZ R7, R180, R0 ;  /* 0x00000000b4077221 */ /* 0x000fe20000010000 */
[----:B------:R-:W-:Y:S01]  /*141d0*/  MUFU.EX2 R28, R28 ;  /* 0x0000001c001c7308 */ /* 0x000fe20000000800 */
[----:B------:R-:W-:Y:S01]  /*141e0*/  @P6 IMAD.HI.U32 R0, R154, c[0x0][0x2c8], RZ ;  /* 0x0000b2009a006a27 */ /* 0x000fe200078e00ff */
[----:B------:R-:W-:Y:S01]  /*141f0*/  MOV R121, R152 ;  /* 0x0000009800797202 */ /* 0x000fe20000000f00 */
[----:B------:R-:W1:Y:S02]  /*14200*/  LDSM.16.MT88.4 R132, [R224+0x3100] ;  /* 0x00310000e084783b */ /* 0x000e640000004200 */
[----:B------:R-:W-:-:S02]  /*14210*/  IMAD.MOV.U32 R98, RZ, RZ, R142 ;  /* 0x000000ffff627224 */ /* 0x000fc400078e008e */
[----:B------:R-:W-:Y:S01]  /*14220*/  FADD.FTZ R2, R182, R2 ;  /* 0x00000002b6027221 */ /* 0x000fe20000010000 */
[----:B------:R-:W-:Y:S01]  /*14230*/  MOV R152, R143 ;  /* 0x0000008f00987202 */ /* 0x000fe20000000f00 */
[----:B------:R-:W-:Y:S01]  /*14240*/  IMAD.MOV.U32 R246, RZ, RZ, R147 ;  /* 0x000000fffff67224 */ /* 0x000fe200078e0093 */
[----:B------:R-:W-:Y:S01]  /*14250*/  @P6 SHF.R.U32.HI R154, RZ, c[0x0][0x2cc], R0 ;  /* 0x0000b300ff9a6a19 */ /* 0x000fe20000011600 */
[----:B------:R-:W-:Y:S01]  /*14260*/  IMAD.MOV.U32 R99, RZ, RZ, R127 ;  /* 0x000000ffff637224 */ /* 0x000fe200078e007f */
[----:B------:R3:W5:Y:S01]  /*14270*/  LDL.LU R233, [R1+0x94] ;  /* 0x0000940001e97983 */ /* 0x0007620000300800 */
[----:B------:R-:W-:Y:S02]  /*14280*/  FADD.FTZ R4, R96, R8 ;  /* 0x0000000860047221 */ /* 0x000fe40000010000 */
[----:B------:R-:W-:Y:S02]  /*14290*/  FADD.FTZ R3, R97, R3 ;  /* 0x0000000361037221 */ /* 0x000fe40000010000 */
[----:B------:R-:W-:-:S02]  /*142a0*/  IMAD.MOV.U32 R27, RZ, RZ, R123 ;  /* 0x000000ffff1b7224 */ /* 0x000fc400078e007b */
[----:B------:R-:W-:Y:S01]  /*142b0*/  IMAD.MOV.U32 R249, RZ, RZ, R155 ;  /* 0x000000fffff97224 */ /* 0x000fe200078e009b */
[----:B------:R-:W2:Y:S01]  /*142c0*/  MUFU.EX2 R20, R34 ;  /* 0x0000002200147308 */ /* 0x000ea20000000800 */
[----:B------:R-:W-:Y:S01]  /*142d0*/  FADD.FTZ R2, R98, R2 ;  /* 0x0000000262027221 */ /* 0x000fe20000010000 */
[----:B------:R-:W4:Y:S01]  /*142e0*/  LDSM.16.MT88.4 R164, [R225+0x3100] ;  /* 0x00310000e1a4783b */ /* 0x000f220000004200 */
[----:B------:R-:W-:Y:S02]  /*142f0*/  FADD.FTZ R6, R99, R4 ;  /* 0x0000000463067221 */ /* 0x000fe40000010000 */
[----:B------:R-:W-:Y:S01]  /*14300*/  FADD.FTZ R5, R169, R3 ;  /* 0x00000003a9057221 */ /* 0x000fe20000010000 */
[----:B------:R-:W-:Y:S01]  /*14310*/  IADD3 R3, R154, R152, -R246 ;  /* 0x000000989a037210 */ /* 0x000fe20007ffe8f6 */
[----:B------:R-:W-:Y:S01]  /*14320*/  FADD.FTZ R4, R170, R2 ;  /* 0x00000002aa047221 */ /* 0x000fe20000010000 */
[----:B------:R-:W1:Y:S01]  /*14330*/  MUFU.EX2 R9, R54 ;  /* 0x0000003600097308 */ /* 0x000e620000000800 */
[----:B------:R-:W-:Y:S01]  /*14340*/  IMAD.MOV.U32 R2, RZ, RZ, RZ ;  /* 0x000000ffff027224 */ /* 0x000fe200078e00ff */
[----:B------:R-:W1:Y:S03]  /*14350*/  LDSM.16.MT88.4 R16, [R226+0x3100] ;  /* 0x00310000e210783b */ /* 0x000e660000004200 */
[----:B------:R-:W-:Y:S01]  /*14360*/  IMAD.HI R2, R3, -0x6db6db6d, R2 ;  /* 0x9249249303027827 */ /* 0x000fe200078e0202 */
[----:B------:R-:W-:Y:S01]  /*14370*/  MOV R170, R121 ;  /* 0x0000007900aa7202 */ /* 0x000fe20000000f00 */
[----:B------:R3:W5:Y:S03]  /*14380*/  LDL.LU R232, [R1+0x90] ;  /* 0x0000900001e87983 */ /* 0x0007660000300800 */
[----:B------:R-:W-:Y:S01]  /*14390*/  SHF.R.U32.HI R0, RZ, 0x1f, R2 ;  /* 0x0000001fff007819 */ /* 0x000fe20000011602 */
[----:B------:R-:W-:-:S02]  /*143a0*/  IMAD.MOV.U32 R122, RZ, RZ, R140 ;  /* 0x000000ffff7a7224 */ /* 0x000fc400078e008c */
[----:B------:R-:W-:Y:S01]  /*143b0*/  IMAD.MOV.U32 R153, RZ, RZ, R125 ;  /* 0x000000ffff997224 */ /* 0x000fe200078e007d */
[----:B------:R-:W-:Y:S01]  /*143c0*/  LEA.HI.SX32 R8, R2, R0, 0x1a ;  /* 0x0000000002087211 */ /* 0x000fe200078fd2ff */
[----:B------:R-:W-:Y:S01]  /*143d0*/  FADD.FTZ R2, R170, R6 ;  /* 0x00000006aa027221 */ /* 0x000fe20000010000 */
[----:B------:R-:W1:Y:S01]  /*143e0*/  MUFU.EX2 R11, R35 ;  /* 0x00000023000b7308 */ /* 0x000e620000000800 */
[----:B------:R-:W-:Y:S01]  /*143f0*/  IMAD.MOV.U32 R252, RZ, RZ, R137 ;  /* 0x000000fffffc7224 */ /* 0x000fe200078e0089 */
[----:B------:R3:W5:Y:S01]  /*14400*/  LDL.LU R231, [R1+0x8c] ;  /* 0x00008c0001e77983 */ /* 0x0007620000300800 */
[----:B------:R-:W-:Y:S02]  /*14410*/  FADD.FTZ R0, R171, R5 ;  /* 0x00000005ab007221 */ /* 0x000fe40000010000 */
[----:B------:R-:W-:Y:S02]  /*14420*/  FADD.FTZ R4, R168, R4 ;  /* 0x00000004a8047221 */ /* 0x000fe40000010000 */
[----:B------:R-:W-:-:S02]  /*14430*/  IMAD.MOV.U32 R96, RZ, RZ, R122 ;  /* 0x000000ffff607224 */ /* 0x000fc400078e007a */
[----:B------:R-:W-:Y:S02]  /*14440*/  FADD.FTZ R3, R27, R7 ;  /* 0x000000071b037221 */ /* 0x000fe40000010000 */
[----:B------:R-:W-:Y:S02]  /*14450*/  IMAD.MOV.U32 R97, RZ, RZ, R120 ;  /* 0x000000ffff617224 */ /* 0x000fe400078e0078 */
[----:B------:R-:W-:Y:S02]  /*14460*/  IMAD.MOV.U32 R98, RZ, RZ, R249 ;  /* 0x000000ffff627224 */ /* 0x000fe400078e00f9 */
        /* <DEDUP_REMOVED lines=15> */
[----:B------:R-:W-:Y:S01]  /*14560*/  IMNMX R6, RZ, R8, !PT ;  /* 0x00000008ff067217 */ /* 0x000fe20007800200 */
[----:B------:R-:W-:Y:S01]  /*14570*/  FADD.FTZ R3, R219, R3 ;  /* 0x00000003db037221 */ /* 0x000fe20000010000 */
[----:B------:R3:W5:Y:S01]  /*14580*/  LDL.LU R230, [R1+0x88] ;  /* 0x0000880001e67983 */ /* 0x0007620000300800 */
[----:B------:R-:W-:Y:S02]  /*14590*/  FADD.FTZ R4, R244, R4 ;  /* 0x00000004f4047221 */ /* 0x000fe40000010000 */
[----:B------:R-:W-:Y:S01]  /*145a0*/  FADD.FTZ R5, R242, R2 ;  /* 0x00000002f2057221 */ /* 0x000fe20000010000 */
[----:B------:R-:W-:Y:S01]  /*145b0*/  MOV R249, R153 ;  /* 0x0000009900f97202 */ /* 0x000fe20000000f00 */
        /* <DEDUP_REMOVED lines=63> */
[----:B--2---:R-:W-:Y:S02]  /*149b0*/  FADD.FTZ R3, R20, R2 ;  /* 0x0000000214037221 */ /* 0x004fe40000010000 */
        /* <DEDUP_REMOVED lines=32> */
[C---:B------:R-:W-:Y:S08]  /*14bc0*/  HMMA.16816.F32.BF16 R124, R176.reuse, R132, R56 ;  /* 0x00000084b07c723c */ /* 0x040ff00000041838 */
[C---:B------:R-:W-:Y:S08]  /*14bd0*/  HMMA.16816.F32.BF16 R128, R176.reuse, R134, R128 ;  /* 0x00000086b080723c */ /* 0x040ff00000041880 */
[C---:B------:R-:W-:Y:S08]  /*14be0*/  HMMA.16816.F32.BF16 R140, R176.reuse, R148, R60 ;  /* 0x00000094b08c723c */ /* 0x040ff0000004183c */
[C---:B------:R-:W-:Y:S08]  /*14bf0*/  HMMA.16816.F32.BF16 R144, R176.reuse, R150, R76 ;  /* 0x00000096b090723c */ /* 0x040ff0000004184c */
[C---:B----4-:R-:W-:Y:S08]  /*14c00*/  HMMA.16816.F32.BF16 R156, R176.reuse, R164, R84 ;  /* 0x000000a4b09c723c */ /* 0x050ff00000041854 */
        /* <DEDUP_REMOVED lines=21> */
.L_x_726:
[----:B------:R-:W-:Y:S04]  /*14d60*/  DEPBAR.LE SB0, 0x0 ;  /* 0x000080000000791a */ /* 0x000fe80000000000 */
[----:B------:R-:W-:Y:S01]  /*14d70*/  BAR.SYNC.DEFER_BLOCKING 0x0 ;  /* 0x0000000000007b1d */ /* 0x000fe20000010000 */
[----:B------:R-:W-:Y:S01]  /*14d80*/  ISETP.GE.AND P0, PT, R214, RZ, PT ;  /* 0x000000ffd600720c */ /* 0x000fe20003f06270 */
[----:B------:R-:W-:Y:S11]  /*14d90*/  IMAD.MOV.U32 R215, RZ, RZ, c[0x0][0x208] ;  /* 0x00008200ffd77624 */ /* 0x000ff600078e00ff */
[----:B------:R-:W-:Y:S01]  /*14da0*/  @!UPT UIADD3 URZ, URZ, URZ, URZ ;  /* 0x0000003f3f3ff290 */ /* 0x000fe2000fffe03f */
[----:B-12---:R-:W-:Y:S05]  /*14db0*/  @P0 SHF.R.S32.HI R0, RZ, 0x1f, R214 ;  /* 0x0000001fff000819 */ /* 0x006fea00000114d6 */
[----:B------:R-:W-:Y:S04]  /*14dc0*/  @P0 IMAD R0, R0, c[0x0][0x208], RZ ;  /* 0x0000820000000a24 */ /* 0x000fe800078e02ff */
[----:B------:R-:W-:Y:S01]  /*14dd0*/  @P0 IMAD R0, R214, c[0x0][0x20c], R0 ;  /* 0x00008300d6000a24 */ /* 0x000fe200078e0200 */
[----:B-----5:R-:W-:Y:S08]  /*14de0*/  LDSM.16.M88.4 R112, [R230+0x7100] ;  /* 0x00710000e670783b */ /* 0x020ff00000000200 */
[----:B------:R-:W1:Y:S08]  /*14df0*/  LDSM.16.M88.4 R16, [R119+0x3900] ;  /* 0x003900007710783b */ /* 0x000e700000000200 */
[----:B------:R-:W2:Y:S08]  /*14e00*/  LDSM.16.M88.4 R108, [R230+0x9100] ;  /* 0x00910000e66c783b */ /* 0x000eb00000000200 */
[----:B------:R-:W3:Y:S08]  /*14e10*/  LDSM.16.M88.4 R32, [R119+0x4100] ;  /* 0x004100007720783b */ /* 0x000ef00000000200 */
[----:B------:R-:W4:Y:S06]  /*14e20*/  LDL.64 R218, [R1+0x30] ;  /* 0x0000300001da7983 */ /* 0x000f2c0000100a00 */
[----:B------:R-:W2:Y:S06]  /*14e30*/  LDL.64 R216, [R1+0x38] ;  /* 0x0000380001d87983 */ /* 0x000eac0000100a00 */
[----:B------:R-:W1:Y:S08]  /*14e40*/  LDSM.16.M88.4 R48, [R119+0x4900] ;  /* 0x004900007730783b */ /* 0x000e700000000200 */
[----:B------:R-:W2:Y:S04]  /*14e50*/  LDL R2, [R1+0x60] ;  /* 0x0000600001027983 */ /* 0x000ea80000100800 */
        /* <DEDUP_REMOVED lines=10> */
[----:B------:R1:W-:Y:S04]  /*14f00*/  STL [R1+0x7c], R230 ;  /* 0x00007ce601007387 */ /* 0x0003e80000100800 */
        /* <DEDUP_REMOVED lines=9> */
[----:B--2---:R-:W-:Y:S01]  /*14fa0*/  LOP3.LUT P3, RZ, R2, 0x1, RZ, 0xc0, !PT ;  /* 0x0000000102ff7812 */ /* 0x004fe2000786c0ff */
[-C--:B-1----:R-:W-:Y:S01]  /*14fb0*/  HMMA.16816.F32.BF16 R4, R112, R16.reuse, RZ ;  /* 0x000000107004723c */ /* 0x082fe200000418ff */
[----:B------:R-:W-:Y:S02]  /*14fc0*/  IMAD.MOV.U32 R217, RZ, RZ, c[0x0][0x208] ;  /* 0x00008200ffd97624 */ /* 0x000fe400078e00ff */
[----:B------:R-:W-:Y:S02]  /*14fd0*/  MOV R230, R2 ;  /* 0x0000000200e67202 */ /* 0x000fe40000000f00 */
[----:B------:R-:W-:Y:S01]  /*14fe0*/  IMAD.SHL.U32 R217, R217, 0x20, RZ ;  /* 0x00000020d9d97824 */ /* 0x000fe200078e00ff */
[----:B------:R-:W2:Y:S02]  /*14ff0*/  LDL R2, [R1+0x20] ;  /* 0x0000200001027983 */ /* 0x000ea40000100800 */
[C---:B------:R-:W-:Y:S02]  /*15000*/  HMMA.16816.F32.BF16 R8, R108.reuse, R16, RZ ;  /* 0x000000106c08723c */ /* 0x040fe400000418ff */
[----:B------:R-:W-:Y:S06]  /*15010*/  STL [R1+0xa4], R231 ;  /* 0x0000a4e701007387 */ /* 0x000fec0000100800 */
        /* <DEDUP_REMOVED lines=29> */
[----:B------:R-:W-:Y:S01]  /*151f0*/  @P0 IMAD.WIDE.U32 R192, R214, c[0x0][0x208], RZ ;  /* 0x00008200d6c00a25 */ /* 0x000fe200078e00ff */
[-C--:B------:R-:W-:Y:S04]  /*15200*/  HMMA.16816.F32.BF16 R12, R196, R194.reuse, R12 ;  /* 0x000000c2c40c723c */ /* 0x080fe8000004180c */
[----:B------:R-:W-:Y:S04]  /*15210*/  @P0 IMAD.IADD R0, R193, 0x1, R0 ;  /* 0x00000001c1000824 */ /* 0x000fe800078e0200 */
[C---:B------:R-:W-:Y:S04]  /*15220*/  HMMA.16816.F32.BF16 R16, R188.reuse, R194, R16 ;  /* 0x000000c2bc10723c */ /* 0x040fe80000041810 */
[----:B------:R-:W-:Y:S04]  /*15230*/  @P0 IMAD R0, R0, 0x70, RZ ;  /* 0x0000007000000824 */ /* 0x000fe800078e02ff */
[-C--:B------:R-:W-:Y:S08]  /*15240*/  HMMA.16816.F32.BF16 R20, R188, R200.reuse, R20 ;  /* 0x000000c8bc14723c */ /* 0x080ff00000041814 */
[C---:B------:R-:W-:Y:S07]  /*15250*/  HMMA.16816.F32.BF16 R24, R196.reuse, R200, R24 ;  /* 0x000000c8c418723c */ /* 0x040fee0000041818 */
[----:B----4-:R-:W-:Y:S01]  /*15260*/  @P0 MOV R201, R219 ;  /* 0x000000db00c90202 */ /* 0x010fe20000000f00 */
[-C--:B------:R-:W-:Y:S04]  /*15270*/  HMMA.16816.F32.BF16 R28, R196, R202.reuse, R28 ;  /* 0x000000cac41c723c */ /* 0x080fe8000004181c */
[----:B------:R-:W-:Y:S02]  /*15280*/  @P0 IMAD.MOV.U32 R200, RZ, RZ, R216 ;  /* 0x000000ffffc80224 */ /* 0x000fe400078e00d8 */
[----:B------:R-:W-:Y:S02]  /*15290*/  IMAD.MOV.U32 R216, RZ, RZ, 0x5 ;  /* 0x00000005ffd87424 */ /* 0x000fe400078e00ff */
[C---:B------:R-:W-:Y:S04]  /*152a0*/  HMMA.16816.F32.BF16 R32, R188.reuse, R202, R32 ;  /* 0x000000cabc20723c */ /* 0x040fe80000041820 */
[----:B------:R-:W-:Y:S01]  /*152b0*/  @P0 IMAD.WIDE.U32 R200, R192, 0x70, R200 ;  /* 0x00000070c0c80825 */ /* 0x000fe200078e00c8 */
[----:B------:R-:W-:Y:S01]  /*152c0*/  SHF.L.U64.HI R215, R215, R216, c[0x0][0x20c] ;  /* 0x00008300d7d77619 */ /* 0x000fe200000102d8 */
[----:B------:R-:W3:Y:S02]  /*152d0*/  LDSM.16.M88.4 R192, [R236] ;  /* 0x00000000ecc0783b */ /* 0x000ee40000000200 */
[-C--:B------:R-:W-:Y:S04]  /*152e0*/  HMMA.16816.F32.BF16 R36, R188, R204.reuse, R36 ;  /* 0x000000ccbc24723c */ /* 0x080fe80000041824 */
[----:B------:R-:W-:Y:S04]  /*152f0*/  @P0 IADD3 R0, R201, R0, RZ ;  /* 0x00000000c9000210 */ /* 0x000fe80007ffe0ff */
[C---:B------:R-:W-:Y:S08]  /*15300*/  HMMA.16816.F32.BF16 R40, R196.reuse, R204, R40 ;  /* 0x000000ccc428723c */ /* 0x040ff00000041828 */
[-C--:B------:R-:W-:Y:S08]  /*15310*/  HMMA.16816.F32.BF16 R44, R196, R206.reuse, R44 ;  /* 0x000000cec42c723c */ /* 0x080ff0000004182c */
[C---:B------:R-:W-:Y:S07]  /*15320*/  HMMA.16816.F32.BF16 R48, R188.reuse, R206, R48 ;  /* 0x000000cebc30723c */ /* 0x040fee0000041830 */
[C---:B------:R-:W-:Y:S01]  /*15330*/  @P0 LEA R206, P1, R200.reuse, c[0x0][0x1f8], 0x1 ;  /* 0x00007e00c8ce0a11 */ /* 0x040fe200078208ff */
[-C--:B------:R-:W-:Y:S04]  /*15340*/  HMMA.16816.F32.BF16 R52, R188, R208.reuse, R52 ;  /* 0x000000d0bc34723c */ /* 0x080fe80000041834 */
[----:B------:R-:W-:Y:S01]  /*15350*/  @P0 LEA.HI.X R207, R200, c[0x0][0x1fc], R0, 0x1, P1 ;  /* 0x00007f00c8cf0a11 */ /* 0x000fe200008f0c00 */
[----:B------:R-:W-:Y:S01]  /*15360*/  IMAD.MOV.U32 R0, RZ, RZ, c[0x0][0x2c4] ;  /* 0x0000b100ff007624 */ /* 0x000fe200078e00ff */
[----:B------:R-:W4:Y:S01]  /*15370*/  LDSM.16.M88.4 R200, [R235] ;  /* 0x00000000ebc8783b */ /* 0x000f220000000200 */
[----:B------:R-:W-:Y:S01]  /*15380*/  @P0 IADD3 R212, P2, R206, R217, RZ ;  /* 0x000000d9ced40210 */ /* 0x000fe20007f5e0ff */
[C---:B------:R-:W-:Y:S04]  /*15390*/  HMMA.16816.F32.BF16 R56, R196.reuse, R208, R56 ;  /* 0x000000d0c438723c */ /* 0x040fe80000041838 */
[----:B------:R-:W-:Y:S02]  /*153a0*/  @P0 IADD3.X R213, R207, R215, RZ, P2, !PT ;  /* 0x000000d7cfd50210 */ /* 0x000fe400017fe4ff */
[----:B------:R-:W-:Y:S01]  /*153b0*/  @!PT LDS RZ, [RZ] ;  /* 0x00000000fffff984 */ /* 0x000fe20000000800 */
[----:B------:R-:W-:Y:S01]  /*153c0*/  @!PT LDS RZ, [RZ] ;  /* 0x00000000fffff984 */ /* 0x000fe20000000800 */
[----:B------:R-:W-:Y:S01]  /*153d0*/  @!PT LDS RZ, [RZ] ;  /* 0x00000000fffff984 */ /* 0x000fe20000000800 */
[----:B------:R2:W-:Y:S02]  /*153e0*/  @P0 LDGSTS.E.BYPASS.LTC128B.128 [R241+0x100], [R206.64], !P3 ;  /* 0x00100000cef10fae */ /* 0x0005e4000d901d48 */
[-C--:B------:R-:W-:Y:S06]  /*153f0*/  HMMA.16816.F32.BF16 R60, R196, R210.reuse, R60 ;  /* 0x000000d2c43c723c */ /* 0x080fec000004183c */
[----:B------:R2:W-:Y:S02]  /*15400*/  @P0 LDGSTS.E.BYPASS.LTC128B.128 [R241+0x900], [R212.64], !P3 ;  /* 0x00900000d4f10fae */ /* 0x0005e4000d901d48 */
[C---:B------:R-:W-:Y:S07]  /*15410*/  HMMA.16816.F32.BF16 R64, R188.reuse, R210, R64 ;  /* 0x000000d2bc40723c */ /* 0x040fee0000041840 */
[-C--:B------:R-:W-:Y:S01]  /*15420*/  @P0 IADD3 R210, P1, R212, R217.reuse, RZ ;  /* 0x000000d9d4d20210 */ /* 0x080fe20007f3e0ff */
[-C--:B-1----:R-:W-:Y:S04]  /*15430*/  HMMA.16816.F32.BF16 R68, R188, R184.reuse, R68 ;  /* 0x000000b8bc44723c */ /* 0x082fe80000041844 */
[--C-:B------:R-:W-:Y:S01]  /*15440*/  @P0 IMAD.X R211, R213, 0x1, R215.reuse, P1 ;  /* 0x00000001d5d30824 */ /* 0x100fe200008e06d7 */
[-C--:B------:R-:W-:Y:S03]  /*15450*/  @P0 IADD3 R208, P2, R210, R217.reuse, RZ ;  /* 0x000000d9d2d00210 */ /* 0x080fe60007f5e0ff */
[C---:B------:R-:W-:Y:S01]  /*15460*/  HMMA.16816.F32.BF16 R72, R196.reuse, R184, R72 ;  /* 0x000000b8c448723c */ /* 0x040fe20000041848 */
[----:B------:R1:W-:Y:S03]  /*15470*/  @P0 LDGSTS.E.BYPASS.LTC128B.128 [R241+0x1100], [R210.64], !P3 ;  /* 0x01100000d2f10fae */ /* 0x0003e6000d901d48 */
[--C-:B------:R-:W-:Y:S01]  /*15480*/  @P0 IMAD.X R209, R211, 0x1, R215.reuse, P2 ;  /* 0x00000001d3d10824 */ /* 0x100fe200010e06d7 */
[----:B------:R-:W-:Y:S03]  /*15490*/  @P0 IADD3 R204, P1, R208, R217, RZ ;  /* 0x000000d9d0cc0210 */ /* 0x000fe60007f3e0ff */
[-C--:B------:R-:W-:Y:S01]  /*154a0*/  HMMA.16816.F32.BF16 R76, R196, R186.reuse, R76 ;  /* 0x000000bac44c723c */ /* 0x080fe2000004184c */
[----:B------:R1:W-:Y:S03]  /*154b0*/  @P0 LDGSTS.E.BYPASS.LTC128B.128 [R241+0x1900], [R208.64], !P3 ;  /* 0x01900000d0f10fae */ /* 0x0003e6000d901d48 */
[----:B------:R-:W-:Y:S02]  /*154c0*/  @P0 IADD3.X R205, R209, R215, RZ, P1, !PT ;  /* 0x000000d7d1cd0210 */ /* 0x000fe40000ffe4ff */
[-C--:B------:R-:W-:Y:S02]  /*154d0*/  @P0 IADD3 R184, P2, R204, R217.reuse, RZ ;  /* 0x000000d9ccb80210 */ /* 0x080fe40007f5e0ff */
[C---:B------:R-:W-:Y:S01]  /*154e0*/  HMMA.16816.F32.BF16 R80, R188.reuse, R186, R80 ;  /* 0x000000babc50723c */ /* 0x040fe20000041850 */
[----:B------:R4:W-:Y:S03]  /*154f0*/  @P0 LDGSTS.E.BYPASS.LTC128B.128 [R241+0x2100], [R204.64], !P3 ;  /* 0x02100000ccf10fae */ /* 0x0009e6000d901d48 */
[--C-:B------:R-:W-:Y:S01]  /*15500*/  @P0 IMAD.X R185, R205, 0x1, R215.reuse, P2 ;  /* 0x00000001cdb90824 */ /* 0x100fe200010e06d7 */
[----:B--2---:R-:W-:Y:S03]  /*15510*/  @P0 IADD3 R206, P1, R184, R217, RZ ;  /* 0x000000d9b8ce0210 */ /* 0x004fe60007f3e0ff */
[-C--:B---3--:R-:W-:Y:S01]  /*15520*/  HMMA.16816.F32.BF16 R84, R188, R192.reuse, R84 ;  /* 0x000000c0bc54723c */ /* 0x088fe20000041854 */
[----:B------:R2:W-:Y:S03]  /*15530*/  @P0 LDGSTS.E.BYPASS.LTC128B.128 [R241+0x2900], [R184.64], !P3 ;  /* 0x02900000b8f10fae */ /* 0x0005e6000d901d48 */
[----:B------:R-:W-:Y:S01]  /*15540*/  @P0 IMAD.X R207, R185, 0x1, R215, P1 ;  /* 0x00000001b9cf0824 */ /* 0x000fe200008e06d7 */
[----:B------:R-:W-:Y:S03]  /*15550*/  ISETP.NE.AND P1, PT, R0, 0x1, PT ;  /* 0x000000010000780c */ /* 0x000fe60003f25270 */
[C---:B------:R-:W-:Y:S01]  /*15560*/  HMMA.16816.F32.BF16 R88, R196.reuse, R192, R88 ;  /* 0x000000c0c458723c */ /* 0x040fe20000041858 */
[----:B------:R3:W-:Y:S07]  /*15570*/  @P0 LDGSTS.E.BYPASS.LTC128B.128 [R241+0x3100], [R206.64], !P3 ;  /* 0x03100000cef10fae */ /* 0x0007ee000d901d48 */
[-C--:B------:R-:W-:Y:S01]  /*15580*/  HMMA.16816.F32.BF16 R92, R196, R194.reuse, R92 ;  /* 0x000000c2c45c723c */ /* 0x080fe2000004185c */
[----:B-1----:R-:W-:Y:S07]  /*15590*/  LDSM.16.M88.4 R208, [R231+0x9100] ;  /* 0x00910000e7d0783b */ /* 0x002fee0000000200 */
[C---:B------:R-:W-:Y:S01]  /*155a0*/  HMMA.16816.F32.BF16 R96, R188.reuse, R194, R96 ;  /* 0x000000c2bc60723c */ /* 0x040fe20000041860 */
[----:B------:R-:W-:Y:S07]  /*155b0*/  LDSM.16.M88.4 R192, [R229+0x4100] ;  /* 0x00410000e5c0783b */ /* 0x000fee0000000200 */
[-C--:B----4-:R-:W-:Y:S01]  /*155c0*/  HMMA.16816.F32.BF16 R100, R188, R200.reuse, R100 ;  /* 0x000000c8bc64723c */ /* 0x090fe20000041864 */
[----:B--2---:R1:W-:Y:S07]  /*155d0*/  LDSM.16.M88.4 R184, [R231+0x7100] ;  /* 0x00710000e7b8783b */ /* 0x0043ee0000000200 */
[C---:B------:R-:W-:Y:S01]  /*155e0*/  HMMA.16816.F32.BF16 R104, R196.reuse, R200, R104 ;  /* 0x000000c8c468723c */ /* 0x040fe20000041868 */
[----:B---3--:R-:W2:Y:S07]  /*155f0*/  LDSM.16.M88.4 R204, [R229+0x3900] ;  /* 0x00390000e5cc783b */ /* 0x008eae0000000200 */
[-C--:B------:R-:W-:Y:S01]  /*15600*/  HMMA.16816.F32.BF16 R108, R196, R202.reuse, R108 ;  /* 0x000000cac46c723c */ /* 0x080fe2000004186c */
[----:B------:R-:W-:Y:S07]  /*15610*/  LDSM.16.M88.4 R196, [R229+0x5100] ;  /* 0x00510000e5c4783b */ /* 0x000fee0000000200 */
[----:B------:R-:W-:Y:S01]  /*15620*/  HMMA.16816.F32.BF16 R112, R188, R202, R112 ;  /* 0x000000cabc70723c */ /* 0x000fe20000041870 */
[----:B------:R-:W3:Y:S08]  /*15630*/  LDSM.16.M88.4 R188, [R229+0x4900] ;  /* 0x00490000e5bc783b */ /* 0x000ef00000000200 */
[----:B------:R-:W3:Y:S08]  /*15640*/  LDSM.16.M88.4 R200, [R229+0x5900] ;  /* 0x00590000e5c8783b */ /* 0x000ef00000000200 */
[----:B-1----:R-:W4:Y:S04]  /*15650*/  LDL R231, [R1+0x40] ;  /* 0x0000400001e77983 */ /* 0x002f280000100800 */
[----:B------:R-:W-:Y:S01]  /*15660*/  STL [R1+0xa8], R229 ;  /* 0x0000a8e501007387 */ /* 0x000fe20000100800 */
[-C--:B--2---:R-:W-:Y:S03]  /*15670*/  HMMA.16816.F32.BF16 R4, R184, R204.reuse, R4 ;  /* 0x000000ccb804723c */ /* 0x084fe60000041804 */
[----:B------:R-:W0:Y:S05]  /*15680*/  LDGDEPBAR ;  /* 0x00000000000079af */ /* 0x000e2a0000000000 */
        /* <DEDUP_REMOVED lines=8> */
[----:B------:R-:W-:Y:S07]  /*15710*/  LDSM.16.M88.4 R192, [R232+0x7100] ;  /* 0x00710000e8c0783b */ /* 0x000fee0000000200 */
[-C--:B---3--:R-:W-:Y:S08]  /*15720*/  HMMA.16816.F32.BF16 R36, R184, R188.reuse, R36 ;  /* 0x000000bcb824723c */ /* 0x088ff00000041824 */
[C---:B------:R-:W-:Y:S08]  /*15730*/  HMMA.16816.F32.BF16 R40, R208.reuse, R188, R40 ;  /* 0x000000bcd028723c */ /* 0x040ff00000041828 */
[-C--:B------:R-:W-:Y:S08]  /*15740*/  HMMA.16816.F32.BF16 R44, R208, R190.reuse, R44 ;  /* 0x000000bed02c723c */ /* 0x080ff0000004182c */
[C---:B------:R-:W-:Y:S01]  /*15750*/  HMMA.16816.F32.BF16 R48, R184.reuse, R190, R48 ;  /* 0x000000beb830723c */ /* 0x040fe20000041830 */
[----:B------:R2:W3:Y:S07]  /*15760*/  LDSM.16.M88.4 R188, [R229+0x6900] ;  /* 0x00690000e5bc783b */ /* 0x0004ee0000000200 */
[-C--:B------:R-:W-:Y:S08]  /*15770*/  HMMA.16816.F32.BF16 R52, R184, R196.reuse, R52 ;  /* 0x000000c4b834723c */ /* 0x080ff00000041834 */
[C---:B------:R-:W-:Y:S08]  /*15780*/  HMMA.16816.F32.BF16 R56, R208.reuse, R196, R56 ;  /* 0x000000c4d038723c */ /* 0x040ff00000041838 */
[-C--:B------:R-:W-:Y:S01]  /*15790*/  HMMA.16816.F32.BF16 R60, R208, R198.reuse, R60 ;  /* 0x000000c6d03c723c */ /* 0x080fe2000004183c */
[----:B--2---:R-:W4:Y:S04]  /*157a0*/  LDL R229, [R1+0x44] ;  /* 0x0000440001e57983 */ /* 0x004f280000100800 */
[----:B------:R-:W-:Y:S03]  /*157b0*/  STL [R1+0xac], R232 ;  /* 0x0000ace801007387 */ /* 0x000fe60000100800 */
[C---:B------:R-:W-:Y:S01]  /*157c0*/  HMMA.16816.F32.BF16 R64, R184.reuse, R198, R64 ;  /* 0x000000c6b840723c */ /* 0x040fe20000041840 */
[----:B------:R-:W2:Y:S07]  /*157d0*/  LDSM.16.M88.4 R196, [R228] ;  /* 0x00000000e4c4783b */ /* 0x000eae0000000200 */
[-C--:B------:R-:W-:Y:S08]  /*157e0*/  HMMA.16816.F32.BF16 R68, R184, R200.reuse, R68 ;  /* 0x000000c8b844723c */ /* 0x080ff00000041844 */
[C---:B------:R-:W-:Y:S08]  /*157f0*/  HMMA.16816.F32.BF16 R72, R208.reuse, R200, R72 ;  /* 0x000000c8d048723c */ /* 0x040ff00000041848 */
[-C--:B------:R-:W-:Y:S08]  /*15800*/  HMMA.16816.F32.BF16 R76, R208, R202.reuse, R76 ;  /* 0x000000cad04c723c */ /* 0x080ff0000004184c */
[C---:B------:R-:W-:Y:S01]  /*15810*/  HMMA.16816.F32.BF16 R80, R184.reuse, R202, R80 ;  /* 0x000000cab850723c */ /* 0x040fe20000041850 */
[----:B------:R2:W3:Y:S07]  /*15820*/  LDSM.16.M88.4 R200, [R232+0x9100] ;  /* 0x00910000e8c8783b */ /* 0x0004ee0000000200 */
[-C--:B-1----:R-:W-:Y:S08]  /*15830*/  HMMA.16816.F32.BF16 R84, R184, R204.reuse, R84 ;  /* 0x000000ccb854723c */ /* 0x082ff00000041854 */
[C---:B------:R-:W-:Y:S01]  /*15840*/  HMMA.16816.F32.BF16 R88, R208.reuse, R204, R88 ;  /* 0x000000ccd058723c */ /* 0x040fe20000041858 */
[----:B--2---:R-:W2:Y:S07]  /*15850*/  LDL R232, [R1+0x28] ;  /* 0x0000280001e87983 */ /* 0x004eae0000100800 */
[-C--:B------:R-:W-:Y:S01]  /*15860*/  HMMA.16816.F32.BF16 R92, R208, R206.reuse, R92 ;  /* 0x000000ced05c723c */ /* 0x080fe2000004185c */
[----:B------:R-:W-:Y:S04]  /*15870*/  STL [R1+0xb0], R228 ;  /* 0x0000b0e401007387 */ /* 0x000fe80000100800 */
[----:B------:R1:W2:Y:S03]  /*15880*/  LDL R0, [R1+0x24] ;  /* 0x0000240001007983 */ /* 0x0002a60000100800 */
[C---:B------:R-:W-:Y:S08]  /*15890*/  HMMA.16816.F32.BF16 R96, R184.reuse, R206, R96 ;  /* 0x000000ceb860723c */ /* 0x040ff00000041860 */
[-C--:B---3--:R-:W-:Y:S08]  /*158a0*/  HMMA.16816.F32.BF16 R100, R184, R188.reuse, R100 ;  /* 0x000000bcb864723c */ /* 0x088ff00000041864 */
[C---:B------:R-:W-:Y:S08]  /*158b0*/  HMMA.16816.F32.BF16 R104, R208.reuse, R188, R104 ;  /* 0x000000bcd068723c */ /* 0x040ff00000041868 */
[-C--:B------:R-:W-:Y:S08]  /*158c0*/  HMMA.16816.F32.BF16 R108, R208, R190.reuse, R108 ;  /* 0x000000bed06c723c */ /* 0x080ff0000004186c */
[----:B------:R-:W-:Y:S08]  /*158d0*/  HMMA.16816.F32.BF16 R112, R184, R190, R112 ;  /* 0x000000beb870723c */ /* 0x000ff00000041870 */
[-C--:B------:R-:W-:Y:S08]  /*158e0*/  HMMA.16816.F32.BF16 R4, R192, R196.reuse, R4 ;  /* 0x000000c4c004723c */ /* 0x080ff00000041804 */
        /* <DEDUP_REMOVED lines=21> */
[----:B------:R-:W3:Y:S01]  /*15a40*/  MUFU.TANH R249, R16 ;  /* 0x0000001000f97308 */ /* 0x000ee20000002400 */
[----:B------:R-:W-:Y:S09]  /*15a50*/  FMUL.FTZ R17, R17, c[0x0][0x320] ;  /* 0x0000c80011117a20 */ /* 0x000ff20000410000 */
[----:B------:R1:W-:Y:S10]  /*15a60*/  MUFU.TANH R237, R7 ;  /* 0x0000000700ed7308 */ /* 0x0003f40000002400 */
[----:B------:R-:W-:Y:S10]  /*15a70*/  MUFU.TANH R248, R17 ;  /* 0x0000001100f87308 */ /* 0x000ff40000002400 */
[----:B------:R-:W-:Y:S01]  /*15a80*/  MUFU.TANH R236, R8 ;  /* 0x0000000800ec7308 */ /* 0x000fe20000002400 */
[----:B-1----:R-:W1:Y:S09]  /*15a90*/  LDSM.16.M88.4 R4, [R228+0x800] ;  /* 0x00080000e404783b */ /* 0x002e720000000200 */
[----:B------:R-:W-:Y:S10]  /*15aa0*/  MUFU.TANH R235, R9 ;  /* 0x0000000900eb7308 */ /* 0x000ff40000002400 */
[----:B------:R-:W1:Y:S10]  /*15ab0*/  MUFU.TANH R234, R10 ;  /* 0x0000000a00ea7308 */ /* 0x000e740000002400 */
[----:B------:R3:W-:Y:S10]  /*15ac0*/  MUFU.TANH R233, R11 ;  /* 0x0000000b00e97308 */ /* 0x0007f40000002400 */
[----:B------:R-:W-:Y:S01]  /*15ad0*/  MUFU.TANH R119, R12 ;  /* 0x0000000c00777308 */ /* 0x000fe20000002400 */
[-C--:B-1----:R-:W-:Y:S09]  /*15ae0*/  HMMA.16816.F32.BF16 R20, R192, R4.reuse, R20 ;  /* 0x00000004c014723c */ /* 0x082ff20000041814 */
[----:B------:R-:W1:Y:S01]  /*15af0*/  MUFU.TANH R252, R13 ;  /* 0x0000000d00fc7308 */ /* 0x000e620000002400 */
[C---:B------:R-:W-:Y:S01]  /*15b00*/  HMMA.16816.F32.BF16 R24, R200.reuse, R4, R24 ;  /* 0x00000004c818723c */ /* 0x040fe20000041818 */
[----:B---3--:R-:W3:Y:S08]  /*15b10*/  LDSM.16.M88.4 R8, [R228+0x1000] ;  /* 0x00100000e408783b */ /* 0x008ef00000000200 */
[----:B------:R-:W-:Y:S01]  /*15b20*/  MUFU.TANH R251, R14 ;  /* 0x0000000e00fb7308 */ /* 0x000fe20000002400 */
[-C--:B------:R-:W-:Y:S04]  /*15b30*/  HMMA.16816.F32.BF16 R28, R200, R6.reuse, R28 ;  /* 0x00000006c81c723c */ /* 0x080fe8000004181c */
[----:B------:R-:W-:Y:S04]  /*15b40*/  FMUL.FTZ R21, R21, c[0x0][0x320] ;  /* 0x0000c80015157a20 */ /* 0x000fe80000410000 */
[C---:B------:R-:W-:Y:S01]  /*15b50*/  HMMA.16816.F32.BF16 R32, R192.reuse, R6, R32 ;  /* 0x00000006c020723c */ /* 0x040fe20000041820 */
[----:B------:R1:W-:Y:S01]  /*15b60*/  MUFU.TANH R250, R15 ;  /* 0x0000000f00fa7308 */ /* 0x0003e20000002400 */
[----:B------:R-:W4:Y:S02]  /*15b70*/  LDSM.16.M88.4 R4, [R228+0x1800] ;  /* 0x00180000e404783b */ /* 0x000f240000000200 */
        /* <DEDUP_REMOVED lines=9> */
[----:B------:R2:W-:Y:S01]  /*15c10*/  MUFU.TANH R244, R21 ;  /* 0x0000001500f47308 */ /* 0x0005e20000002400 */
[----:B------:R-:W-:Y:S02]  /*15c20*/  FMUL.FTZ R24, R24, c[0x0][0x320] ;  /* 0x0000c80018187a20 */ /* 0x000fe40000410000 */
[----:B------:R-:W-:Y:S01]  /*15c30*/  FMUL.FTZ R34, R34, c[0x0][0x320] ;  /* 0x0000c80022227a20 */ /* 0x000fe20000410000 */
[-C--:B---3--:R-:W-:Y:S01]  /*15c40*/  HMMA.16816.F32.BF16 R36, R192, R8.reuse, R36 ;  /* 0x00000008c024723c */ /* 0x088fe20000041824 */
[----:B-1----:R-:W-:Y:S02]  /*15c50*/  LDSM.16.M88.4 R12, [R228+0x3000] ;  /* 0x00300000e40c783b */ /* 0x002fe40000000200 */
        /* <DEDUP_REMOVED lines=15> */
[-C--:B----4-:R-:W-:Y:S03]  /*15d50*/  HMMA.16816.F32.BF16 R52, R192, R4.reuse, R52 ;  /* 0x00000004c034723c */ /* 0x090fe60000041834 */
        /* <DEDUP_REMOVED lines=16> */
[----:B------:R-:W4:Y:S01]  /*15e60*/  MUFU.TANH R243, R22 ;  /* 0x0000001600f37308 */ /* 0x000f220000002400 */
[-C--:B-1----:R-:W-:Y:S01]  /*15e70*/  HMMA.16816.F32.BF16 R68, R192, R8.reuse, R68 ;  /* 0x00000008c044723c */ /* 0x082fe20000041844 */
[----:B------:R-:W-:Y:S04]  /*15e80*/  BAR.SYNC.DEFER_BLOCKING 0x0 ;  /* 0x0000000000007b1d */ /* 0x000fe80000010000 */
[----:B------:R-:W-:Y:S02]  /*15e90*/  FMUL.FTZ R54, R54, c[0x0][0x320] ;  /* 0x0000c80036367a20 */ /* 0x000fe40000410000 */
[----:B------:R-:W-:Y:S01]  /*15ea0*/  FMUL.FTZ R55, R55, c[0x0][0x320] ;  /* 0x0000c80037377a20 */ /* 0x000fe20000410000 */
[C---:B------:R-:W-:Y:S01]  /*15eb0*/  HMMA.16816.F32.BF16 R72, R200.reuse, R8, R72 ;  /* 0x00000008c848723c */ /* 0x040fe20000041848 */
[----:B------:R-:W-:Y:S03]  /*15ec0*/  MUFU.TANH R221, R26 ;  /* 0x0000001a00dd7308 */ /* 0x000fe60000002400 */
[----:B--2---:R-:W-:Y:S02]  /*15ed0*/  @P1 IMAD.MOV.U32 R0, RZ, RZ, R2 ;  /* 0x000000ffff001224 */ /* 0x004fe400078e0002 */
[----:B------:R-:W-:Y:S02]  /*15ee0*/  FMUL.FTZ R65, R65, c[0x0][0x320] ;  /* 0x0000c80041417a20 */ /* 0x000fe40000410000 */
[-C--:B------:R-:W-:Y:S01]  /*15ef0*/  HMMA.16816.F32.BF16 R76, R200, R10.reuse, R76 ;  /* 0x0000000ac84c723c */ /* 0x080fe2000004184c */
[----:B------:R-:W-:Y:S02]  /*15f00*/  SHFL.IDX PT, R9, R0, 0x2, 0x1c1f ;  /* 0x005c1f0000097f89 */ /* 0x000fe400000e0000 */
[----:B------:R-:W-:Y:S01]  /*15f10*/  MUFU.TANH R220, R27 ;  /* 0x0000001b00dc7308 */ /* 0x000fe20000002400 */
[----:B------:R-:W-:Y:S02]  /*15f20*/  FMUL.FTZ R66, R66, c[0x0][0x320] ;  /* 0x0000c80042427a20 */ /* 0x000fe40000410000 */
[----:B------:R-:W-:Y:S02]  /*15f30*/  FMUL.FTZ R49, R49, c[0x0][0x320] ;  /* 0x0000c80031317a20 */ /* 0x000fe40000410000 */
[C---:B------:R-:W-:Y:S01]  /*15f40*/  HMMA.16816.F32.BF16 R80, R192.reuse, R10, R80 ;  /* 0x0000000ac050723c */ /* 0x040fe20000041850 */
[----:B------:R-:W-:Y:S03]  /*15f50*/  SHFL.IDX PT, R2, R0, 0x1, 0x1c1f ;  /* 0x003c1f0000027f89 */ /* 0x000fe600000e0000 */
[----:B------:R-:W-:Y:S01]  /*15f60*/  FMUL.FTZ R68, R68, c[0x0][0x320] ;  /* 0x0000c80044447a20 */ /* 0x000fe20000410000 */
[----:B------:R-:W-:Y:S01]  /*15f70*/  MUFU.TANH R212, R36 ;  /* 0x0000002400d47308 */ /* 0x000fe20000002400 */
[----:B------:R-:W-:Y:S02]  /*15f80*/  FMUL.FTZ R69, R69, c[0x0][0x320] ;  /* 0x0000c80045457a20 */ /* 0x000fe40000410000 */
[-C--:B---3--:R-:W-:Y:S01]  /*15f90*/  HMMA.16816.F32.BF16 R84, R192, R4.reuse, R84 ;  /* 0x00000004c054723c */ /* 0x088fe20000041854 */
[----:B------:R-:W-:Y:S03]  /*15fa0*/  SHFL.IDX PT, R8, R0, 0x3, 0x1c1f ;  /* 0x007c1f0000087f89 */ /* 0x000fe600000e0000 */
[----:B------:R-:W-:Y:S02]  /*15fb0*/  FMUL.FTZ R74, R74, c[0x0][0x320] ;  /* 0x0000c8004a4a7a20 */ /* 0x000fe40000410000 */
[----:B------:R-:W-:Y:S01]  /*15fc0*/  FMUL.FTZ R56, R56, c[0x0][0x320] ;  /* 0x0000c80038387a20 */ /* 0x000fe20000410000 */
[----:B------:R-:W1:Y:S01]  /*15fd0*/  MUFU.TANH R218, R28 ;  /* 0x0000001c00da7308 */ /* 0x000e620000002400 */
[C---:B------:R-:W-:Y:S01]  /*15fe0*/  HMMA.16816.F32.BF16 R88, R200.reuse, R4, R88 ;  /* 0x00000004c858723c */ /* 0x040fe20000041858 */
[----:B------:R-:W2:Y:S03]  /*15ff0*/  SHFL.IDX PT, R4, R0, RZ, 0x1c1f ;  /* 0x001c1fff00047589 */ /* 0x000ea600000e0000 */
[----:B------:R-:W-:Y:S02]  /*16000*/  FMUL.FTZ R77, R77, c[0x0][0x320] ;  /* 0x0000c8004d4d7a20 */ /* 0x000fe40000410000 */
[----:B------:R-:W-:Y:S02]  /*16010*/  FMUL.FTZ R76, R76, c[0x0][0x320] ;  /* 0x0000c8004c4c7a20 */ /* 0x000fe40000410000 */
[-C--:B------:R-:W-:Y:S01]  /*16020*/  HMMA.16816.F32.BF16 R92, R200, R6.reuse, R92 ;  /* 0x00000006c85c723c */ /* 0x080fe2000004185c */
[----:B------:R-:W3:Y:S03]  /*16030*/  MUFU.TANH R216, R29 ;  /* 0x0000001d00d87308 */ /* 0x000ee60000002400 */
[----:B------:R-:W-:Y:S02]  /*16040*/  IMAD R5, R214, -0x70, RZ ;  /* 0xffffff90d6057824 */ /* 0x000fe400078e02ff */
[----:B------:R-:W-:Y:S02]  /*16050*/  FMUL.FTZ R57, R57, c[0x0][0x320] ;  /* 0x0000c80039397a20 */ /* 0x000fe40000410000 */
[C---:B------:R-:W-:Y:S03]  /*16060*/  HMMA.16816.F32.BF16 R96, R192.reuse, R6, R96 ;  /* 0x00000006c060723c */ /* 0x040fe60000041860 */
[----:B------:R1:W-:Y:S01]  /*16070*/  MUFU.TANH R6, R74 ;  /* 0x0000004a00067308 */ /* 0x0003e20000002400 */
[----:B------:R-:W-:Y:S01]  /*16080*/  IADD3 R5, -R232, 0x1, R5 ;  /* 0x00000001e8057810 */ /* 0x000fe20007ffe105 */
[----:B------:R-:W-:Y:S02]  /*16090*/  FMUL.FTZ R86, R86, c[0x0][0x320] ;  /* 0x0000c80056567a20 */ /* 0x000fe40000410000 */
[----:B------:R-:W-:Y:S01]  /*160a0*/  FMUL.FTZ R59, R59, c[0x0][0x320] ;  /* 0x0000c8003b3b7a20 */ /* 0x000fe20000410000 */
[----:B------:R-:W-:Y:S01]  /*160b0*/  IADD3 R5, -R231, R5, R229 ;  /* 0x00000005e7057210 */ /* 0x000fe20007ffe1e5 */
[-C--:B------:R-:W-:Y:S03]  /*160c0*/  HMMA.16816.F32.BF16 R100, R192, R12.reuse, R100 ;  /* 0x0000000cc064723c */ /* 0x080fe60000041864 */
[C---:B--2---:R-:W-:Y:S01]  /*160d0*/  IADD3 R4, R5.reuse, R4, RZ ;  /* 0x0000000405047210 */ /* 0x044fe20007ffe0ff */
[----:B------:R-:W-:Y:S01]  /*160e0*/  MUFU.TANH R29, R32 ;  /* 0x00000020001d7308 */ /* 0x000fe20000002400 */
[C---:B------:R-:W-:Y:S02]  /*160f0*/  IMAD.IADD R0, R5.reuse, 0x1, R9 ;  /* 0x0000000105007824 */ /* 0x040fe400078e0209 */
[C---:B------:R-:W-:Y:S01]  /*16100*/  ISETP.GT.AND P1, PT, R4.reuse, RZ, PT ;  /* 0x000000ff0400720c */ /* 0x040fe20003f24270 */
[C---:B------:R-:W-:Y:S04]  /*16110*/  HMMA.16816.F32.BF16 R104, R200.reuse, R12, R104 ;  /* 0x0000000cc868723c */ /* 0x040fe80000041868 */
[----:B------:R-:W-:Y:S01]  /*16120*/  IMAD.IADD R2, R5, 0x1, R2 ;  /* 0x0000000105027824 */ /* 0x000fe200078e0202 */
[----:B------:R-:W-:Y:S01]  /*16130*/  ISETP.GT.AND P6, PT, R4, 0x8, PT ;  /* 0x000000080400780c */ /* 0x000fe20003fc4270 */
[----:B------:R-:W2:Y:S01]  /*16140*/  MUFU.TANH R31, R34 ;  /* 0x00000022001f7308 */ /* 0x000ea20000002400 */
[----:B------:R-:W-:Y:S01]  /*16150*/  FMUL.FTZ R89, R89, c[0x0][0x320] ;  /* 0x0000c80059597a20 */ /* 0x000fe20000410000 */
[----:B------:R-:W-:Y:S01]  /*16160*/  ISETP.GT.AND P4, PT, R0, 0x1, PT ;  /* 0x000000010000780c */ /* 0x000fe20003f84270 */
[----:B------:R-:W-:Y:S01]  /*16170*/  FMUL.FTZ R88, R88, c[0x0][0x320] ;  /* 0x0000c80058587a20 */ /* 0x000fe20000410000 */
[----:B------:R-:W-:Y:S01]  /*16180*/  ISETP.GT.AND P2, PT, R2, RZ, PT ;  /* 0x000000ff0200720c */ /* 0x000fe20003f44270 */
[-C--:B------:R-:W-:Y:S03]  /*16190*/  HMMA.16816.F32.BF16 R108, R200, R14.reuse, R108 ;  /* 0x0000000ec86c723c */ /* 0x080fe6000004186c */
[----:B------:R-:W-:Y:S01]  /*161a0*/  FSEL R10, R249, -INF , P6 ;  /* 0xff800000f90a7808 */ /* 0x000fe20003000000 */
[----:B------:R-:W-:Y:S01]  /*161b0*/  FMUL.FTZ R92, R92, c[0x0][0x320] ;  /* 0x0000c8005c5c7a20 */ /* 0x000fe20000410000 */
[----:B------:R2:W-:Y:S01]  /*161c0*/  MUFU.TANH R210, R37 ;  /* 0x0000002500d27308 */ /* 0x0005e20000002400 */
[----:B------:R-:W-:Y:S01]  /*161d0*/  IADD3 R5, R5, R8, RZ ;  /* 0x0000000805057210 */ /* 0x000fe20007ffe0ff */
[----:B------:R-:W-:Y:S01]  /*161e0*/  FMUL.FTZ R40, R40, c[0x0][0x320] ;  /* 0x0000c80028287a20 */ /* 0x000fe20000410000 */
[----:B------:R-:W-:Y:S01]  /*161f0*/  FSEL R8, R240, -INF , P1 ;  /* 0xff800000f0087808 */ /* 0x000fe20000800000 */
[----:B------:R-:W-:Y:S01]  /*16200*/  FMUL.FTZ R93, R93, c[0x0][0x320] ;  /* 0x0000c8005d5d7a20 */ /* 0x000fe20000410000 */
[----:B------:R-:W-:Y:S01]  /*16210*/  ISETP.GT.AND P0, PT, R4, 0x1, PT ;  /* 0x000000010400780c */ /* 0x000fe20003f04270 */
[----:B------:R-:W-:Y:S04]  /*16220*/  HMMA.16816.F32.BF16 R112, R192, R14, R112 ;  /* 0x0000000ec070723c */ /* 0x000fe80000041870 */
[----:B------:R-:W-:Y:S01]  /*16230*/  MUFU.TANH R215, R30 ;  /* 0x0000001e00d77308 */ /* 0x000fe20000002400 */
[----:B------:R-:W-:Y:S01]  /*16240*/  LOP3.LUT P6, RZ, R230, 0x1, RZ, 0xc0, !PT ;  /* 0x00000001e6ff7812 */ /* 0x000fe200078cc0ff */
[----:B------:R-:W-:Y:S01]  /*16250*/  FMUL.FTZ R91, R91, c[0x0][0x320] ;  /* 0x0000c8005b5b7a20 */ /* 0x000fe20000410000 */
[----:B------:R-:W-:Y:S01]  /*16260*/  ISETP.GT.AND P1, PT, R5, RZ, PT ;  /* 0x000000ff0500720c */ /* 0x000fe20003f24270 */
[----:B------:R-:W-:Y:S01]  /*16270*/  FMUL.FTZ R94, R94, c[0x0][0x320] ;  /* 0x0000c8005e5e7a20 */ /* 0x000fe20000410000 */
[----:B------:R-:W-:Y:S02]  /*16280*/  FSEL R9, R239, -INF , P0 ;  /* 0xff800000ef097808 */ /* 0x000fe40000000000 */
[----:B------:R-:W-:Y:S01]  /*16290*/  ISETP.GT.AND P3, PT, R2, 0x1, PT ;  /* 0x000000010200780c */ /* 0x000fe20003f64270 */
[----:B------:R-:W-:Y:S01]  /*162a0*/  FMUL.FTZ R95, R95, c[0x0][0x320] ;  /* 0x0000c8005f5f7a20 */ /* 0x000fe20000410000 */
[----:B------:R-:W-:Y:S01]  /*162b0*/  FSEL R21, R234, -INF , P1 ;  /* 0xff800000ea157808 */ /* 0x000fe20000800000 */
[----:B------:R-:W2:Y:S01]  /*162c0*/  MUFU.TANH R30, R33 ;  /* 0x00000021001e7308 */ /* 0x000ea20000002400 */
[----:B-1----:R-:W-:Y:S01]  /*162d0*/  FMNMX.FTZ R74, R8, R3, !PT ;  /* 0x00000003084a7209 */ /* 0x002fe20007810000 */
[----:B------:R-:W-:Y:S01]  /*162e0*/  FMUL.FTZ R110, R110, c[0x0][0x320] ;  /* 0x0000c8006e6e7a20 */ /* 0x000fe20000410000 */
[----:B------:R-:W-:Y:S01]  /*162f0*/  FSEL R18, R235, -INF , P4 ;  /* 0xff800000eb127808 */ /* 0x000fe20002000000 */
[----:B------:R-:W-:Y:S01]  /*16300*/  FMUL.FTZ R64, R64, c[0x0][0x320] ;  /* 0x0000c80040407a20 */ /* 0x000fe20000410000 */
[----:B------:R-:W-:Y:S01]  /*16310*/  FMNMX.FTZ R74, R9, R74, !PT ;  /* 0x0000004a094a7209 */ /* 0x000fe20007810000 */
[----:B------:R-:W-:Y:S01]  /*16320*/  FMUL.FTZ R51, R51, c[0x0][0x320] ;  /* 0x0000c80033337a20 */ /* 0x000fe20000410000 */
[----:B------:R-:W-:Y:S01]  /*16330*/  FSEL R12, R238, -INF , P2 ;  /* 0xff800000ee0c7808 */ /* 0x000fe20001000000 */
[----:B------:R-:W-:Y:S01]  /*16340*/  FMUL.FTZ R60, R60, c[0x0][0x320] ;  /* 0x0000c8003c3c7a20 */ /* 0x000fe20000410000 */
[----:B------:R-:W-:Y:S01]  /*16350*/  FMNMX.FTZ R74, R10, R74, !PT ;  /* 0x0000004a0a4a7209 */ /* 0x000fe20007810000 */
[----:B------:R-:W-:Y:S01]  /*16360*/  MUFU.TANH R206, R40 ;  /* 0x0000002800ce7308 */ /* 0x000fe20000002400 */
        /* <DEDUP_REMOVED lines=8> */
[----:B------:R-:W-:Y:S01]  /*163f0*/  FMUL.FTZ R80, R80, c[0x0][0x320] ;  /* 0x0000c80050507a20 */ /* 0x000fe20000410000 */
[----:B------:R-:W-:Y:S01]  /*16400*/  MUFU.TANH R205, R41 ;  /* 0x0000002900cd7308 */ /* 0x000fe20000002400 */
[----:B------:R-:W-:Y:S01]  /*16410*/  FSEL R22, R233, -INF , P0 ;  /* 0xff800000e9167808 */ /* 0x000fe20000000000 */
[----:B------:R-:W-:Y:S01]  /*16420*/  FMUL.FTZ R81, R81, c[0x0][0x320] ;  /* 0x0000c80051517a20 */ /* 0x000fe20000410000 */
[----:B------:R-:W-:Y:S01]  /*16430*/  ISETP.GT.AND P3, PT, R2, 0x10, PT ;  /* 0x000000100200780c */ /* 0x000fe20003f64270 */
[----:B------:R-:W-:Y:S01]  /*16440*/  FMUL.FTZ R84, R84, c[0x0][0x320] ;  /* 0x0000c80054547a20 */ /* 0x000fe20000410000 */
[----:B------:R-:W-:Y:S01]  /*16450*/  ISETP.GT.AND P0, PT, R2, 0x8, PT ;  /* 0x000000080200780c */ /* 0x000fe20003f04270 */
[----:B------:R-:W-:Y:S01]  /*16460*/  FMUL.FTZ R67, R67, c[0x0][0x320] ;  /* 0x0000c80043437a20 */ /* 0x000fe20000410000 */
[----:B----4-:R-:W-:Y:S01]  /*16470*/  FSEL R27, R243, -INF , P3 ;  /* 0xff800000f31b7808 */ /* 0x010fe20001800000 */
[----:B------:R-:W-:Y:S01]  /*16480*/  FMUL.FTZ R85, R85, c[0x0][0x320] ;  /* 0x0000c80055557a20 */ /* 0x000fe20000410000 */
[----:B------:R-:W-:Y:S01]  /*16490*/  ISETP.GT.AND P3, PT, R0, 0x18, PT ;  /* 0x000000180000780c */ /* 0x000fe20003f64270 */
[----:B------:R-:W-:Y:S01]  /*164a0*/  MUFU.TANH R204, R42 ;  /* 0x0000002a00cc7308 */ /* 0x000fe20000002400 */
[----:B------:R-:W-:Y:S01]  /*164b0*/  ISETP.GT.AND P1, PT, R4, 0x9, PT ;  /* 0x000000090400780c */ /* 0x000fe20003f24270 */
[----:B------:R-:W-:Y:S01]  /*164c0*/  FMUL.FTZ R47, R47, c[0x0][0x320] ;  /* 0x0000c8002f2f7a20 */ /* 0x000fe20000410000 */
[----:B------:R-:W-:Y:S01]  /*164d0*/  ISETP.GT.AND P5, PT, R0, RZ, PT ;  /* 0x000000ff0000720c */ /* 0x000fe20003fa4270 */
[----:B------:R-:W-:Y:S01]  /*164e0*/  FMUL.FTZ R96, R96, c[0x0][0x320] ;  /* 0x0000c80060607a20 */ /* 0x000fe20000410000 */
[----:B------:R-:W-:Y:S01]  /*164f0*/  ISETP.GT.AND P4, PT, R5, 0x9, PT ;  /* 0x000000090500780c */ /* 0x000fe20003f84270 */
[----:B------:R-:W-:Y:S01]  /*16500*/  FMUL.FTZ R82, R82, c[0x0][0x320] ;  /* 0x0000c80052527a20 */ /* 0x000fe20000410000 */
[----:B--2---:R-:W-:Y:S01]  /*16510*/  FSEL R37, R218, -INF , P3 ;  /* 0xff800000da257808 */ /* 0x004fe20001800000 */
[----:B------:R-:W-:Y:S01]  /*16520*/  FMUL.FTZ R97, R97, c[0x0][0x320] ;  /* 0x0000c80061617a20 */ /* 0x000fe20000410000 */
[----:B------:R-:W-:Y:S01]  /*16530*/  FSEL R11, R248, -INF , P1 ;  /* 0xff800000f80b7808 */ /* 0x000fe20000800000 */
[----:B------:R3:W1:Y:S01]  /*16540*/  MUFU.TANH R209, R38 ;  /* 0x0000002600d17308 */ /* 0x0006620000002400 */
[----:B------:R-:W-:Y:S01]  /*16550*/  FSEL R16, R236, -INF , P5 ;  /* 0xff800000ec107808 */ /* 0x000fe20002800000 */
[----:B------:R-:W-:Y:S01]  /*16560*/  FMUL.FTZ R113, R113, c[0x0][0x320] ;  /* 0x0000c80071717a20 */ /* 0x000fe20000410000 */
[----:B------:R-:W-:Y:S01]  /*16570*/  FMNMX.FTZ R74, R11, R74, !PT ;  /* 0x0000004a0b4a7209 */ /* 0x000fe20007810000 */
[----:B------:R-:W-:Y:S01]  /*16580*/  FMUL.FTZ R83, R83, c[0x0][0x320] ;  /* 0x0000c80053537a20 */ /* 0x000fe20000410000 */
[----:B------:R-:W-:Y:S01]  /*16590*/  ISETP.GT.AND P5, PT, R5, 0x8, PT ;  /* 0x000000080500780c */ /* 0x000fe20003fa4270 */
[----:B------:R-:W-:Y:S01]  /*165a0*/  FMUL.FTZ R87, R87, c[0x0][0x320] ;  /* 0x0000c80057577a20 */ /* 0x000fe20000410000 */
[----:B------:R-:W-:Y:S01]  /*165b0*/  ISETP.GT.AND P1, PT, R2, 0x11, PT ;  /* 0x000000110200780c */ /* 0x000fe20003f24270 */
[----:B------:R-:W-:Y:S01]  /*165c0*/  FMUL.FTZ R98, R98, c[0x0][0x320] ;  /* 0x0000c80062627a20 */ /* 0x000fe20000410000 */
[----:B------:R-:W-:Y:S01]  /*165d0*/  FSEL R23, R251, -INF , P5 ;  /* 0xff800000fb177808 */ /* 0x000fe20002800000 */
[----:B------:R1:W2:Y:S01]  /*165e0*/  MUFU.TANH R199, R43 ;  /* 0x0000002b00c77308 */ /* 0x0002a20000002400 */
[----:B------:R-:W-:Y:S01]  /*165f0*/  FSEL R28, R242, -INF , P1 ;  /* 0xff800000f21c7808 */ /* 0x000fe20000800000 */
[----:B------:R-:W-:Y:S01]  /*16600*/  FMUL.FTZ R114, R114, c[0x0][0x320] ;  /* 0x0000c80072727a20 */ /* 0x000fe20000410000 */
[----:B------:R-:W-:Y:S01]  /*16610*/  IADD3 R242, R214, -0x1, RZ ;  /* 0xffffffffd6f27810 */ /* 0x000fe20007ffe0ff */
[----:B------:R-:W-:Y:S01]  /*16620*/  FMUL.FTZ R99, R99, c[0x0][0x320] ;  /* 0x0000c80063637a20 */ /* 0x000fe20000410000 */
[C---:B------:R-:W-:Y:S01]  /*16630*/  ISETP.GT.AND P1, PT, R0.reuse, 0x19, PT ;  /* 0x000000190000780c */ /* 0x040fe20003f24270 */
[----:B------:R-:W-:Y:S01]  /*16640*/  FMUL.FTZ R109, R109, c[0x0][0x320] ;  /* 0x0000c8006d6d7a20 */ /* 0x000fe20000410000 */
[----:B------:R-:W-:Y:S01]  /*16650*/  FSEL R14, R247, -INF , P0 ;  /* 0xff800000f70e7808 */ /* 0x000fe20000000000 */
[----:B------:R-:W-:Y:S01]  /*16660*/  FMUL.FTZ R115, R115, c[0x0][0x320] ;  /* 0x0000c80073737a20 */ /* 0x000fe20000410000 */
[----:B------:R-:W-:Y:S01]  /*16670*/  ISETP.GT.AND P2, PT, R0, 0x8, PT ;  /* 0x000000080000780c */ /* 0x000fe20003f44270 */
[----:B------:R2:W-:Y:S01]  /*16680*/  MUFU.TANH R190, R52 ;  /* 0x0000003400be7308 */ /* 0x0005e20000002400 */
[----:B------:R-:W-:Y:S01]  /*16690*/  FSEL R24, R250, -INF , P4 ;  /* 0xff800000fa187808 */ /* 0x000fe20002000000 */
[----:B------:R-:W-:Y:S01]  /*166a0*/  FMUL.FTZ R48, R48, c[0x0][0x320] ;  /* 0x0000c80030307a20 */ /* 0x000fe20000410000 */
[----:B------:R-:W-:Y:S01]  /*166b0*/  ISETP.GT.AND P4, PT, R4, 0x10, PT ;  /* 0x000000100400780c */ /* 0x000fe20003f84270 */
[----:B------:R-:W-:Y:S01]  /*166c0*/  FMUL.FTZ R79, R79, c[0x0][0x320] ;  /* 0x0000c8004f4f7a20 */ /* 0x000fe20000410000 */
[----:B---3--:R-:W-:Y:S01]  /*166d0*/  FSEL R38, R216, -INF , P1 ;  /* 0xff800000d8267808 */ /* 0x008fe20000800000 */
[----:B------:R-:W-:Y:S01]  /*166e0*/  FMUL.FTZ R90, R90, c[0x0][0x320] ;  /* 0x0000c8005a5a7a20 */ /* 0x000fe20000410000 */
[----:B------:R-:W-:Y:S01]  /*166f0*/  FSEL R19, R119, -INF , P2 ;  /* 0xff80000077137808 */ /* 0x000fe20001000000 */
[----:B------:R-:W-:Y:S01]  /*16700*/  FMUL.FTZ R105, R105, c[0x0][0x320] ;  /* 0x0000c80069697a20 */ /* 0x000fe20000410000 */
[C---:B------:R-:W-:Y:S01]  /*16710*/  ISETP.GT.AND P2, PT, R2.reuse, 0x9, PT ;  /* 0x000000090200780c */ /* 0x040fe20003f44270 */
[----:B------:R-:W-:Y:S01]  /*16720*/  MUFU.TANH R198, R44 ;  /* 0x0000002c00c67308 */ /* 0x000fe20000002400 */
[----:B------:R-:W-:Y:S01]  /*16730*/  ISETP.GT.AND P1, PT, R2, 0x18, PT ;  /* 0x000000180200780c */ /* 0x000fe20003f24270 */
[----:B------:R-:W-:Y:S01]  /*16740*/  FMUL.FTZ R108, R108, c[0x0][0x320] ;  /* 0x0000c8006c6c7a20 */ /* 0x000fe20000410000 */
[----:B------:R-:W-:Y:S01]  /*16750*/  FSEL R15, R246, -INF , P2 ;  /* 0xff800000f60f7808 */ /* 0x000fe20001000000 */
[----:B------:R-:W-:Y:S01]  /*16760*/  FMUL.FTZ R101, R101, c[0x0][0x320] ;  /* 0x0000c80065657a20 */ /* 0x000fe20000410000 */
[----:B------:R-:W-:Y:S01]  /*16770*/  FSEL R31, R31, -INF , P1 ;  /* 0xff8000001f1f7808 */ /* 0x000fe20000800000 */
[----:B------:R-:W-:Y:S01]  /*16780*/  FMUL.FTZ R58, R58, c[0x0][0x320] ;  /* 0x0000c8003a3a7a20 */ /* 0x000fe20000410000 */
[----:B------:R-:W-:Y:S01]  /*16790*/  ISETP.GT.AND P1, PT, R2, 0x21, PT ;  /* 0x000000210200780c */ /* 0x000fe20003f24270 */
[----:B------:R-:W-:Y:S01]  /*167a0*/  FMUL.FTZ R61, R61, c[0x0][0x320] ;  /* 0x0000c8003d3d7a20 */ /* 0x000fe20000410000 */
[----:B------:R-:W-:Y:S01]  /*167b0*/  FSEL R25, R245, -INF , P4 ;  /* 0xff800000f5197808 */ /* 0x000fe20002000000 */
[----:B------:R-:W-:Y:S01]  /*167c0*/  MUFU.TANH R184, R58 ;  /* 0x0000003a00b87308 */ /* 0x000fe20000002400 */
[----:B------:R-:W-:Y:S01]  /*167d0*/  ISETP.GT.AND P4, PT, R5, 0x11, PT ;  /* 0x000000110500780c */ /* 0x000fe20003f84270 */
[----:B------:R-:W-:Y:S01]  /*167e0*/  FMUL.FTZ R70, R70, c[0x0][0x320] ;  /* 0x0000c80046467a20 */ /* 0x000fe20000410000 */
[----:B------:R-:W-:Y:S01]  /*167f0*/  ISETP.GT.AND P2, PT, R0, 0x11, PT ;  /* 0x000000110000780c */ /* 0x000fe20003f44270 */
[----:B------:R-:W-:Y:S01]  /*16800*/  FMUL.FTZ R75, R75, c[0x0][0x320] ;  /* 0x0000c8004b4b7a20 */ /* 0x000fe20000410000 */
[----:B------:R-:W-:Y:S01]  /*16810*/  FSEL R36, R220, -INF , P4 ;  /* 0xff800000dc247808 */ /* 0x000fe20002000000 */
[----:B------:R-:W-:Y:S01]  /*16820*/  FMUL.FTZ R71, R71, c[0x0][0x320] ;  /* 0x0000c80047477a20 */ /* 0x000fe20000410000 */
[----:B------:R-:W-:Y:S01]  /*16830*/  FSEL R34, R222, -INF , P2 ;  /* 0xff800000de227808 */ /* 0x000fe20001000000 */
[----:B------:R-:W-:Y:S01]  /*16840*/  FMUL.FTZ R73, R73, c[0x0][0x320] ;  /* 0x0000c80049497a20 */ /* 0x000fe20000410000 */
[----:B------:R-:W-:Y:S01]  /*16850*/  ISETP.GT.AND P2, PT, R5, 0x19, PT ;  /* 0x000000190500780c */ /* 0x000fe20003f44270 */
        /* <DEDUP_REMOVED lines=9> */
[----:B------:R-:W-:Y:S01]  /*168f0*/  ISETP.GT.AND P0, PT, R0, 0x10, PT ;  /* 0x000000100000780c */ /* 0x000fe20003f04270 */
[----:B------:R-:W-:Y:S01]  /*16900*/  MUFU.TANH R101, R101 ;  /* 0x0000006500657308 */ /* 0x000fe20000002400 */
[----:B-1----:R-:W-:Y:S01]  /*16910*/  FSEL R43, R209, -INF , P3 ;  /* 0xff800000d12b7808 */ /* 0x002fe20001800000 */
[----:B------:R-:W-:Y:S01]  /*16920*/  FMUL.FTZ R104, R104, c[0x0][0x320] ;  /* 0x0000c80068687a20 */ /* 0x000fe20000410000 */
[----:B------:R-:W-:Y:S01]  /*16930*/  ISETP.GT.AND P3, PT, R0, 0x28, PT ;  /* 0x000000280000780c */ /* 0x000fe20003f64270 */
[----:B------:R-:W-:Y:S01]  /*16940*/  FMUL.FTZ R106, R106, c[0x0][0x320] ;  /* 0x0000c8006a6a7a20 */ /* 0x000fe20000410000 */
[----:B------:R-:W-:Y:S01]  /*16950*/  FSEL R33, R223, -INF , P0 ;  /* 0xff800000df217808 */ /* 0x000fe20000000000 */
[----:B------:R-:W-:Y:S01]  /*16960*/  FMUL.FTZ R100, R100, c[0x0][0x320] ;  /* 0x0000c80064647a20 */ /* 0x000fe20000410000 */
[----:B------:R-:W-:Y:S02]  /*16970*/  ISETP.GT.AND P0, PT, R5, 0x18, PT ;  /* 0x000000180500780c */ /* 0x000fe40003f04270 */
[C---:B------:R-:W-:Y:S01]  /*16980*/  ISETP.GT.AND P5, PT, R4.reuse, 0x11, PT ;  /* 0x000000110400780c */ /* 0x040fe20003fa4270 */
[----:B------:R-:W-:Y:S01]  /*16990*/  MUFU.TANH R191, R47 ;  /* 0x0000002f00bf7308 */ /* 0x000fe20000002400 */
[----:B------:R-:W-:Y:S02]  /*169a0*/  ISETP.GT.AND P4, PT, R4, 0x18, PT ;  /* 0x000000180400780c */ /* 0x000fe40003f84270 */
[----:B------:R-:W-:Y:S02]  /*169b0*/  FSEL R26, R244, -INF , P5 ;  /* 0xff800000f41a7808 */ /* 0x000fe40002800000 */
[----:B------:R-:W-:Y:S02]  /*169c0*/  FSEL R29, R29, -INF , P4 ;  /* 0xff8000001d1d7808 */ /* 0x000fe40002000000 */
[----:B------:R-:W-:Y:S02]  /*169d0*/  ISETP.GT.AND P4, PT, R4, 0x21, PT ;  /* 0x000000210400780c */ /* 0x000fe40003f84270 */
[C---:B------:R-:W-:Y:S01]  /*169e0*/  ISETP.GT.AND P5, PT, R5.reuse, 0x10, PT ;  /* 0x000000100500780c */ /* 0x040fe20003fa4270 */
[----:B------:R-:W1:Y:S01]  /*169f0*/  MUFU.TANH R45, R48 ;  /* 0x00000030002d7308 */ /* 0x000e620000002400 */
[----:B------:R-:W-:Y:S02]  /*16a00*/  FSEL R42, R210, -INF , P4 ;  /* 0xff800000d22a7808 */ /* 0x000fe40002000000 */
[----:B------:R-:W-:Y:S02]  /*16a10*/  ISETP.GT.AND P4, PT, R5, 0x21, PT ;  /* 0x000000210500780c */ /* 0x000fe40003f84270 */
[----:B------:R-:W-:Y:S02]  /*16a20*/  FMNMX.FTZ R74, R25, R74, !PT ;  /* 0x0000004a194a7209 */ /* 0x000fe40007810000 */
[----:B--2---:R-:W-:Y:S02]  /*16a30*/  FSEL R52, R199, -INF , P4 ;  /* 0xff800000c7347808 */ /* 0x004fe40002000000 */
[----:B------:R-:W-:Y:S01]  /*16a40*/  FMNMX.FTZ R74, R26, R74, !PT ;  /* 0x0000004a1a4a7209 */ /* 0x000fe20007810000 */
[----:B------:R2:W-:Y:S01]  /*16a50*/  MUFU.TANH R47, R50 ;  /* 0x00000032002f7308 */ /* 0x0005e20000002400 */
[----:B------:R-:W-:Y:S02]  /*16a60*/  ISETP.GT.AND P2, PT, R4, 0x20, PT ;  /* 0x000000200400780c */ /* 0x000fe40003f44270 */
[----:B------:R-:W-:Y:S02]  /*16a70*/  FMNMX.FTZ R74, R29, R74, !PT ;  /* 0x0000004a1d4a7209 */ /* 0x000fe40007810000 */
[----:B------:R-:W-:Y:S02]  /*16a80*/  FSEL R41, R212, -INF , P2 ;  /* 0xff800000d4297808 */ /* 0x000fe40001000000 */
[----:B------:R-:W-:Y:S02]  /*16a90*/  ISETP.GT.AND P2, PT, R0, 0x21, PT ;  /* 0x000000210000780c */ /* 0x000fe40003f44270 */
[----:B------:R-:W-:Y:S01]  /*16aa0*/  FMNMX.FTZ R74, R30, R74, !PT ;  /* 0x0000004a1e4a7209 */ /* 0x000fe20007810000 */
[----:B------:R3:W4:Y:S01]  /*16ab0*/  MUFU.TANH R189, R53 ;  /* 0x0000003500bd7308 */ /* 0x0007220000002400 */
[----:B------:R-:W-:Y:S02]  /*16ac0*/  ISETP.GT.AND P4, PT, R4, 0x28, PT ;  /* 0x000000280400780c */ /* 0x000fe40003f84270 */
[----:B------:R-:W-:Y:S02]  /*16ad0*/  FMNMX.FTZ R74, R41, R74, !PT ;  /* 0x0000004a294a7209 */ /* 0x000fe40007810000 */
[----:B-1----:R-:W-:Y:S02]  /*16ae0*/  FSEL R45, R45, -INF , P4 ;  /* 0xff8000002d2d7808 */ /* 0x002fe40002000000 */
[----:B------:R-:W-:Y:S02]  /*16af0*/  FMNMX.FTZ R74, R42, R74, !PT ;  /* 0x0000004a2a4a7209 */ /* 0x000fe40007810000 */
[----:B------:R-:W-:Y:S01]  /*16b00*/  ISETP.GT.AND P4, PT, R4, 0x31, PT ;  /* 0x000000310400780c */ /* 0x000fe20003f84270 */
[----:B------:R-:W-:Y:S01]  /*16b10*/  MUFU.TANH R196, R46 ;  /* 0x0000002e00c47308 */ /* 0x000fe20000002400 */
[----:B------:R-:W-:Y:S02]  /*16b20*/  FMNMX.FTZ R74, R45, R74, !PT ;  /* 0x0000004a2d4a7209 */ /* 0x000fe40007810000 */
[----:B--2---:R-:W-:Y:S02]  /*16b30*/  FSEL R50, R205, -INF , P2 ;  /* 0xff800000cd327808 */ /* 0x004fe40001000000 */
[----:B------:R-:W-:Y:S05]  /*16b40*/  ISETP.GT.AND P2, PT, R5, 0x29, PT ;  /* 0x000000290500780c */ /* 0x000fea0003f44270 */
[----:B------:R-:W1:Y:S01]  /*16b50*/  MUFU.TANH R46, R49 ;  /* 0x00000031002e7308 */ /* 0x000e620000002400 */
[----:B---3--:R-:W-:Y:S02]  /*16b60*/  FSEL R53, R198, -INF , P3 ;  /* 0xff800000c6357808 */ /* 0x008fe40001800000 */
[----:B------:R-:W-:Y:S02]  /*16b70*/  ISETP.GT.AND P3, PT, R4, 0x29, PT ;  /* 0x000000290400780c */ /* 0x000fe40003f64270 */
[----:B----4-:R-:W-:Y:S05]  /*16b80*/  FSEL R58, R189, -INF , P4 ;  /* 0xff800000bd3a7808 */ /* 0x010fea0002000000 */
[----:B------:R2:W-:Y:S01]  /*16b90*/  MUFU.TANH R186, R56 ;  /* 0x0000003800ba7308 */ /* 0x0005e20000002400 */
[----:B------:R-:W-:Y:S09]  /*16ba0*/  ISETP.GT.AND P4, PT, R5, 0x31, PT ;  /* 0x000000310500780c */ /* 0x000ff20003f84270 */
[----:B------:R3:W-:Y:S01]  /*16bb0*/  MUFU.TANH R185, R57 ;  /* 0x0000003900b97308 */ /* 0x0007e20000002400 */
[----:B-1----:R-:W-:Y:S02]  /*16bc0*/  FSEL R46, R46, -INF , P3 ;  /* 0xff8000002e2e7808 */ /* 0x002fe40001800000 */
[----:B------:R-:W-:Y:S02]  /*16bd0*/  ISETP.GT.AND P3, PT, R2, 0x30, PT ;  /* 0x000000300200780c */ /* 0x000fe40003f64270 */
[----:B------:R-:W-:Y:S05]  /*16be0*/  FMNMX.FTZ R74, R46, R74, !PT ;  /* 0x0000004a2e4a7209 */ /* 0x000fea0007810000 */
[----:B------:R1:W-:Y:S01]  /*16bf0*/  MUFU.TANH R32, R35 ;  /* 0x0000002300207308 */ /* 0x0003e20000002400 */
[----:B--2---:R-:W-:Y:S02]  /*16c00*/  FSEL R56, R191, -INF , P2 ;  /* 0xff800000bf387808 */ /* 0x004fe40001000000 */
[----:B------:R-:W-:Y:S07]  /*16c10*/  ISETP.GT.AND P2, PT, R4, 0x30, PT ;  /* 0x000000300400780c */ /* 0x000fee0003f44270 */
[----:B------:R2:W4:Y:S01]  /*16c20*/  MUFU.TANH R208, R39 ;  /* 0x0000002700d07308 */ /* 0x0005220000002400 */
[----:B---3--:R-:W-:Y:S02]  /*16c30*/  FSEL R57, R190, -INF , P2 ;  /* 0xff800000be397808 */ /* 0x008fe40001000000 */
[----:B------:R-:W-:Y:S02]  /*16c40*/  ISETP.GT.AND P2, PT, R0, 0x31, PT ;  /* 0x000000310000780c */ /* 0x000fe40003f44270 */
[----:B------:R-:W-:Y:S05]  /*16c50*/  FMNMX.FTZ R74, R57, R74, !PT ;  /* 0x0000004a394a7209 */ /* 0x000fea0007810000 */
[----:B------:R3:W3:Y:S01]  /*16c60*/  MUFU.TANH R188, R54 ;  /* 0x0000003600bc7308 */ /* 0x0006e20000002400 */
[----:B------:R-:W-:Y:S02]  /*16c70*/  FMNMX.FTZ R74, R58, R74, !PT ;  /* 0x0000004a3a4a7209 */ /* 0x000fe40007810000 */
[----:B-1----:R-:W-:Y:S02]  /*16c80*/  FSEL R35, R221, -INF , P5 ;  /* 0xff800000dd237808 */ /* 0x002fe40002800000 */
[----:B------:R-:W-:Y:S05]  /*16c90*/  ISETP.GT.AND P5, PT, R5, 0x20, PT ;  /* 0x000000200500780c */ /* 0x000fea0003fa4270 */
[----:B------:R1:W1:Y:S01]  /*16ca0*/  MUFU.TANH R17, R59 ;  /* 0x0000003b00117308 */ /* 0x0002620000002400 */
[----:B--2---:R-:W-:Y:S02]  /*16cb0*/  FSEL R39, R215, -INF , P0 ;  /* 0xff800000d7277808 */ /* 0x004fe40000000000 */
[----:B----4-:R-:W-:Y:S02]  /*16cc0*/  FSEL R44, R208, -INF , P1 ;  /* 0xff800000d02c7808 */ /* 0x010fe40000800000 */
[----:B------:R-:W-:Y:S05]  /*16cd0*/  ISETP.GT.AND P1, PT, R0, 0x29, PT ;  /* 0x000000290000780c */ /* 0x000fea0003f24270 */
[----:B------:R2:W-:Y:S01]  /*16ce0*/  MUFU.TANH R48, R51 ;  /* 0x0000003300307308 */ /* 0x0005e20000002400 */
[C---:B------:R-:W-:Y:S02]  /*16cf0*/  ISETP.GT.AND P0, PT, R2.reuse, 0x19, PT ;  /* 0x000000190200780c */ /* 0x040fe40003f04270 */
[----:B---3--:R-:W-:Y:S02]  /*16d00*/  FSEL R54, R197, -INF , P1 ;  /* 0xff800000c5367808 */ /* 0x008fe40000800000 */
[----:B------:R-:W-:Y:S02]  /*16d10*/  ISETP.GT.AND P1, PT, R2, 0x28, PT ;  /* 0x000000280200780c */ /* 0x000fe40003f24270 */
[----:B------:R-:W-:Y:S03]  /*16d20*/  FSEL R32, R32, -INF , P0 ;  /* 0xff80000020207808 */ /* 0x000fe60000000000 */
[----:B------:R-:W3:Y:S01]  /*16d30*/  MUFU.TANH R207, R60 ;  /* 0x0000003c00cf7308 */ /* 0x000ee20000002400 */
[----:B------:R-:W-:Y:S02]  /*16d40*/  FSEL R47, R47, -INF , P1 ;  /* 0xff8000002f2f7808 */ /* 0x000fe40000800000 */
[----:B------:R-:W-:Y:S02]  /*16d50*/  ISETP.GT.AND P1, PT, R2, 0x31, PT ;  /* 0x000000310200780c */ /* 0x000fe40003f24270 */
[----:B-1----:R-:W-:Y:S02]  /*16d60*/  FSEL R59, R188, -INF , P3 ;  /* 0xff800000bc3b7808 */ /* 0x002fe40001800000 */
[----:B------:R-:W-:Y:S02]  /*16d70*/  ISETP.GT.AND P3, PT, R0, 0x38, PT ;  /* 0x000000380000780c */ /* 0x000fe40003f64270 */
[----:B------:R-:W-:Y:S01]  /*16d80*/  FSEL R203, R17, -INF , P4 ;  /* 0xff80000011cb7808 */ /* 0x000fe20002000000 */
[----:B------:R-:W-:Y:S01]  /*16d90*/  MUFU.TANH R211, R61 ;  /* 0x0000003d00d37308 */ /* 0x000fe20000002400 */
[----:B------:R-:W-:Y:S01]  /*16da0*/  ISETP.GT.AND P4, PT, R4, 0x38, PT ;  /* 0x000000380400780c */ /* 0x000fe20003f84270 */
[----:B------:R-:W-:Y:S01]  /*16db0*/  FMUL.FTZ R17, R103, c[0x0][0x320] ;  /* 0x0000c80067117a20 */ /* 0x000fe20000410000 */
[----:B------:R-:W-:Y:S02]  /*16dc0*/  ISETP.GT.AND P0, PT, R0, 0x20, PT ;  /* 0x000000200000780c */ /* 0x000fe40003f04270 */
[----:B--2---:R-:W-:Y:S02]  /*16dd0*/  FSEL R51, R204, -INF , P5 ;  /* 0xff800000cc337808 */ /* 0x004fe40002800000 */
[----:B------:R-:W-:Y:S02]  /*16de0*/  FSEL R49, R206, -INF , P0 ;  /* 0xff800000ce317808 */ /* 0x000fe40000000000 */
[C---:B------:R-:W-:Y:S01]  /*16df0*/  ISETP.GT.AND P0, PT, R5.reuse, 0x28, PT ;  /* 0x000000280500780c */ /* 0x040fe20003f04270 */
[----:B------:R-:W1:Y:S01]  /*16e00*/  MUFU.TANH R61, R64 ;  /* 0x00000040003d7308 */ /* 0x000e620000002400 */
[----:B------:R-:W-:Y:S02]  /*16e10*/  ISETP.GT.AND P5, PT, R5, 0x30, PT ;  /* 0x000000300500780c */ /* 0x000fe40003fa4270 */
[----:B---3--:R-:W-:Y:S02]  /*16e20*/  FSEL R207, R207, -INF , P3 ;  /* 0xff800000cfcf7808 */ /* 0x008fe40001800000 */
[----:B------:R-:W-:Y:S02]  /*16e30*/  FSEL R202, R184, -INF , P5 ;  /* 0xff800000b8ca7808 */ /* 0x000fe40002800000 */
[C---:B------:R-:W-:Y:S03]  /*16e40*/  ISETP.GT.AND P5, PT, R4.reuse, 0x41, PT ;  /* 0x000000410400780c */ /* 0x040fe60003fa4270 */
[----:B------:R2:W-:Y:S01]  /*16e50*/  MUFU.TANH R64, R89 ;  /* 0x0000005900407308 */ /* 0x0005e20000002400 */
[----:B------:R-:W-:Y:S09]  /*16e60*/  ISETP.GT.AND P3, PT, R4, 0x39, PT ;  /* 0x000000390400780c */ /* 0x000ff20003f64270 */
[----:B------:R-:W-:Y:S01]  /*16e70*/  MUFU.TANH R217, R62 ;  /* 0x0000003e00d97308 */ /* 0x000fe20000002400 */
[----:B-1----:R-:W-:Y:S02]  /*16e80*/  FSEL R61, R61, -INF , P4 ;  /* 0xff8000003d3d7808 */ /* 0x002fe40002000000 */
[----:B------:R-:W-:Y:S02]  /*16e90*/  ISETP.GT.AND P4, PT, R2, 0x40, PT ;  /* 0x000000400200780c */ /* 0x000fe40003f84270 */
[----:B------:R-:W-:Y:S05]  /*16ea0*/  FMNMX.FTZ R74, R61, R74, !PT ;  /* 0x0000004a3d4a7209 */ /* 0x000fea0007810000 */
[----:B------:R-:W1:Y:S01]  /*16eb0*/  MUFU.TANH R219, R63 ;  /* 0x0000003f00db7308 */ /* 0x000e620000002400 */
[----:B--2---:R-:W-:Y:S02]  /*16ec0*/  FSEL R89, R185, -INF , P2 ;  /* 0xff800000b9597808 */ /* 0x004fe40001000000 */
[----:B------:R-:W-:Y:S07]  /*16ed0*/  ISETP.GT.AND P2, PT, R5, 0x39, PT ;  /* 0x000000390500780c */ /* 0x000fee0003f44270 */
[----:B------:R-:W2:Y:S10]  /*16ee0*/  MUFU.TANH R62, R65 ;  /* 0x00000041003e7308 */ /* 0x000eb40000002400 */
[----:B------:R3:W4:Y:S01]  /*16ef0*/  MUFU.TANH R187, R55 ;  /* 0x0000003700bb7308 */ /* 0x0007220000002400 */
[----:B-1----:R-:W-:Y:S02]  /*16f00*/  FSEL R219, R219, -INF , P2 ;  /* 0xff800000dbdb7808 */ /* 0x002fe40001000000 */
[----:B------:R-:W-:Y:S07]  /*16f10*/  ISETP.GT.AND P2, PT, R4, 0x40, PT ;  /* 0x000000400400780c */ /* 0x000fee0003f44270 */
[----:B------:R-:W1:Y:S01]  /*16f20*/  MUFU.TANH R68, R68 ;  /* 0x0000004400447308 */ /* 0x000e620000002400 */
[----:B--2---:R-:W-:Y:S02]  /*16f30*/  FSEL R62, R62, -INF , P3 ;  /* 0xff8000003e3e7808 */ /* 0x004fe40001800000 */
[----:B------:R-:W-:Y:S02]  /*16f40*/  ISETP.GT.AND P3, PT, R0, 0x41, PT ;  /* 0x000000410000780c */ /* 0x000fe40003f64270 */
[----:B------:R-:W-:Y:S05]  /*16f50*/  FMNMX.FTZ R74, R62, R74, !PT ;  /* 0x0000004a3e4a7209 */ /* 0x000fea0007810000 */
[----:B------:R-:W2:Y:S01]  /*16f60*/  MUFU.TANH R69, R69 ;  /* 0x0000004500457308 */ /* 0x000ea20000002400 */
[----:B---3--:R-:W-:Y:S02]  /*16f70*/  FSEL R55, R196, -INF , P0 ;  /* 0xff800000c4377808 */ /* 0x008fe40000000000 */
[----:B----4-:R-:W-:Y:S02]  /*16f80*/  FSEL R60, R187, -INF , P1 ;  /* 0xff800000bb3c7808 */ /* 0x010fe40000800000 */
[----:B------:R-:W-:Y:S05]  /*16f90*/  ISETP.GT.AND P0, PT, R2, 0x29, PT ;  /* 0x000000290200780c */ /* 0x000fea0003f04270 */
[----:B------:R-:W3:Y:S01]  /*16fa0*/  MUFU.TANH R70, R70 ;  /* 0x0000004600467308 */ /* 0x000ee20000002400 */
[----:B------:R-:W-:Y:S02]  /*16fb0*/  ISETP.GT.AND P1, PT, R0, 0x39, PT ;  /* 0x000000390000780c */ /* 0x000fe40003f24270 */
[----:B------:R-:W-:Y:S02]  /*16fc0*/  FSEL R48, R48, -INF , P0 ;  /* 0xff80000030307808 */ /* 0x000fe40000000000 */
[----:B-1----:R-:W-:Y:S02]  /*16fd0*/  FSEL R218, R68, -INF , P2 ;  /* 0xff80000044da7808 */ /* 0x002fe40001000000 */
[----:B------:R-:W-:Y:S02]  /*16fe0*/  FSEL R211, R211, -INF , P1 ;  /* 0xff800000d3d37808 */ /* 0x000fe40000800000 */
[----:B------:R-:W-:Y:S01]  /*16ff0*/  ISETP.GT.AND P1, PT, R2, 0x38, PT ;  /* 0x000000380200780c */ /* 0x000fe20003f24270 */
[----:B------:R-:W1:Y:S01]  /*17000*/  MUFU.TANH R63, R66 ;  /* 0x00000042003f7308 */ /* 0x000e620000002400 */
[C---:B------:R-:W-:Y:S02]  /*17010*/  ISETP.GT.AND P0, PT, R0.reuse, 0x30, PT ;  /* 0x000000300000780c */ /* 0x040fe40003f04270 */
[----:B------:R-:W-:Y:S02]  /*17020*/  ISETP.GT.AND P2, PT, R0, 0x48, PT ;  /* 0x000000480000780c */ /* 0x000fe40003f44270 */
[----:B--2---:R-:W-:Y:S02]  /*17030*/  FSEL R221, R69, -INF , P5 ;  /* 0xff80000045dd7808 */ /* 0x004fe40002800000 */
[----:B------:R-:W2:Y:S01]  /*17040*/  LDL.64 R68, [R1+0x70] ;  /* 0x0000700001447983 */ /* 0x000ea20000100a00 */
[----:B------:R-:W-:Y:S02]  /*17050*/  ISETP.GT.AND P5, PT, R5, 0x40, PT ;  /* 0x000000400500780c */ /* 0x000fe40003fa4270 */
[----:B------:R-:W4:Y:S01]  /*17060*/  MUFU.TANH R75, R75 ;  /* 0x0000004b004b7308 */ /* 0x000f220000002400 */
[----:B------:R-:W-:Y:S02]  /*17070*/  FMNMX.FTZ R74, R218, R74, !PT ;  /* 0x0000004ada4a7209 */ /* 0x000fe40007810000 */
[----:B------:R-:W-:Y:S02]  /*17080*/  FSEL R6, R6, -INF , P5 ;  /* 0xff80000006067808 */ /* 0x000fe40002800000 */
[----:B---3--:R-:W-:Y:S01]  /*17090*/  FSEL R247, R70, -INF , P4 ;  /* 0xff80000046f77808 */ /* 0x008fe20002000000 */
[----:B------:R-:W-:Y:S01]  /*170a0*/  FMUL.FTZ R70, R111, c[0x0][0x320] ;  /* 0x0000c8006f467a20 */ /* 0x000fe20000410000 */
[----:B------:R-:W-:Y:S02]  /*170b0*/  ISETP.GT.AND P4, PT, R5, 0x41, PT ;  /* 0x000000410500780c */ /* 0x000fe40003f84270 */
[----:B------:R-:W-:Y:S01]  /*170c0*/  ISETP.GT.AND P5, PT, R4, 0x48, PT ;  /* 0x000000480400780c */ /* 0x000fe20003fa4270 */
[----:B------:R-:W3:Y:S01]  /*170d0*/  MUFU.TANH R80, R80 ;  /* 0x0000005000507308 */ /* 0x000ee20000002400 */
[----:B------:R-:W-:Y:S02]  /*170e0*/  FMNMX.FTZ R74, R221, R74, !PT ;  /* 0x0000004add4a7209 */ /* 0x000fe40007810000 */
[----:B-1----:R-:W-:Y:S02]  /*170f0*/  FSEL R63, R63, -INF , P1 ;  /* 0xff8000003f3f7808 */ /* 0x002fe40000800000 */
[----:B------:R-:W-:Y:S05]  /*17100*/  ISETP.GT.AND P1, PT, R2, 0x41, PT ;  /* 0x000000410200780c */ /* 0x000fea0003f24270 */
[----:B------:R-:W-:Y:S01]  /*17110*/  MUFU.TANH R70, R70 ;  /* 0x0000004600467308 */ /* 0x000fe20000002400 */
[----:B----4-:R-:W-:Y:S02]  /*17120*/  FSEL R75, R75, -INF , P4 ;  /* 0xff8000004b4b7808 */ /* 0x010fe40002000000 */
[----:B------:R-:W-:Y:S07]  /*17130*/  ISETP.GT.AND P4, PT, R4, 0x49, PT ;  /* 0x000000490400780c */ /* 0x000fee0003f84270 */
[----:B------:R1:W-:Y:S01]  /*17140*/  MUFU.TANH R191, R88 ;  /* 0x0000005800bf7308 */ /* 0x0003e20000002400 */
[----:B---3--:R-:W-:Y:S01]  /*17150*/  FSEL R220, R80, -INF , P5 ;  /* 0xff80000050dc7808 */ /* 0x008fe20002800000 */
[----:B------:R-:W-:Y:S01]  /*17160*/  IMAD.MOV.U32 R80, RZ, RZ, R6 ;  /* 0x000000ffff507224 */ /* 0x000fe200078e0006 */
[----:B------:R-:W-:Y:S02]  /*17170*/  FMNMX.FTZ R6, R12, R116, !PT ;  /* 0x000000740c067209 */ /* 0x000fe40007810000 */
[----:B------:R-:W-:Y:S05]  /*17180*/  ISETP.GT.AND P5, PT, R4, 0x58, PT ;  /* 0x000000580400780c */ /* 0x000fea0003fa4270 */
[----:B------:R-:W3:Y:S01]  /*17190*/  MUFU.TANH R71, R71 ;  /* 0x0000004700477308 */ /* 0x000ee20000002400 */
[----:B------:R-:W-:Y:S02]  /*171a0*/  FMNMX.FTZ R6, R13, R6, !PT ;  /* 0x000000060d067209 */ /* 0x000fe40007810000 */
[----:B------:R-:W-:Y:S02]  /*171b0*/  FMNMX.FTZ R74, R220, R74, !PT ;  /* 0x0000004adc4a7209 */ /* 0x000fe40007810000 */
[----:B------:R-:W-:Y:S05]  /*171c0*/  FMNMX.FTZ R6, R14, R6, !PT ;  /* 0x000000060e067209 */ /* 0x000fea0007810000 */
[----:B------:R-:W4:Y:S01]  /*171d0*/  MUFU.TANH R73, R73 ;  /* 0x0000004900497308 */ /* 0x000f220000002400 */
[----:B-1----:R-:W-:Y:S02]  /*171e0*/  FSEL R88, R186, -INF , P0 ;  /* 0xff800000ba587808 */ /* 0x002fe40000000000 */
[----:B------:R-:W-:Y:S07]  /*171f0*/  ISETP.GT.AND P0, PT, R5, 0x38, PT ;  /* 0x000000380500780c */ /* 0x000fee0003f04270 */
[----:B------:R-:W1:Y:S01]  /*17200*/  MUFU.TANH R81, R81 ;  /* 0x0000005100517308 */ /* 0x000e620000002400 */
[----:B------:R-:W-:Y:S02]  /*17210*/  FSEL R217, R217, -INF , P0 ;  /* 0xff800000d9d97808 */ /* 0x000fe40000000000 */
[----:B------:R-:W-:Y:S02]  /*17220*/  ISETP.GT.AND P0, PT, R2, 0x39, PT ;  /* 0x000000390200780c */ /* 0x000fe40003f04270 */
[----:B---3--:R-:W-:Y:S02]  /*17230*/  FSEL R248, R71, -INF , P1 ;  /* 0xff80000047f87808 */ /* 0x008fe40000800000 */
[----:B------:R-:W-:Y:S03]  /*17240*/  ISETP.GT.AND P1, PT, R0, 0x49, PT ;  /* 0x000000490000780c */ /* 0x000fe60003f24270 */
[----:B------:R-:W3:Y:S01]  /*17250*/  MUFU.TANH R77, R77 ;  /* 0x0000004d004d7308 */ /* 0x000ee20000002400 */
[----:B----4-:R-:W-:Y:S02]  /*17260*/  FSEL R251, R73, -INF , P3 ;  /* 0xff80000049fb7808 */ /* 0x010fe40001800000 */
[C---:B------:R-:W-:Y:S07]  /*17270*/  ISETP.GT.AND P3, PT, R4.reuse, 0x50, PT ;  /* 0x000000500400780c */ /* 0x040fee0003f64270 */
[----:B------:R-:W4:Y:S01]  /*17280*/  MUFU.TANH R84, R84 ;  /* 0x0000005400547308 */ /* 0x000f220000002400 */
[----:B-1----:R-:W-:Y:S02]  /*17290*/  FSEL R222, R81, -INF , P4 ;  /* 0xff80000051de7808 */ /* 0x002fe40002000000 */
[----:B------:R-:W-:Y:S02]  /*172a0*/  ISETP.GT.AND P4, PT, R4, 0x59, PT ;  /* 0x000000590400780c */ /* 0x000fe40003f84270 */
[----:B------:R-:W-:Y:S05]  /*172b0*/  FMNMX.FTZ R74, R222, R74, !PT ;  /* 0x0000004ade4a7209 */ /* 0x000fea0007810000 */
[----:B------:R-:W1:Y:S01]  /*172c0*/  MUFU.TANH R67, R67 ;  /* 0x0000004300437308 */ /* 0x000e620000002400 */
[----:B---3--:R-:W-:Y:S02]  /*172d0*/  FSEL R65, R77, -INF , P1 ;  /* 0xff8000004d417808 */ /* 0x008fe40000800000 */
[----:B------:R-:W-:Y:S07]  /*172e0*/  ISETP.GT.AND P1, PT, R4, 0x51, PT ;  /* 0x000000510400780c */ /* 0x000fee0003f24270 */
[----:B------:R1:W-:Y:S01]  /*172f0*/  MUFU.TANH R7, R86 ;  /* 0x0000005600077308 */ /* 0x0003e20000002400 */
[----:B----4-:R-:W-:Y:S02]  /*17300*/  FSEL R246, R84, -INF , P3 ;  /* 0xff80000054f67808 */ /* 0x010fe40001800000 */
[----:B------:R-:W-:Y:S02]  /*17310*/  ISETP.GT.AND P3, PT, R4, 0x61, PT ;  /* 0x000000610400780c */ /* 0x000fe40003f64270 */
[----:B------:R-:W-:Y:S05]  /*17320*/  FMNMX.FTZ R74, R246, R74, !PT ;  /* 0x0000004af64a7209 */ /* 0x000fea0007810000 */
[----:B------:R-:W3:Y:S01]  /*17330*/  MUFU.TANH R85, R85 ;  /* 0x0000005500557308 */ /* 0x000ee20000002400 */
[----:B------:R-:W-:Y:S02]  /*17340*/  FSEL R213, R101, -INF , P3 ;  /* 0xff80000065d57808 */ /* 0x000fe40001800000 */
[----:B------:R-:W-:Y:S07]  /*17350*/  ISETP.GT.AND P3, PT, R2, 0x61, PT ;  /* 0x000000610200780c */ /* 0x000fee0003f64270 */
[----:B------:R-:W4:Y:S01]  /*17360*/  MUFU.TANH R72, R72 ;  /* 0x0000004800487308 */ /* 0x000f220000002400 */
[----:B-1----:R-:W-:Y:S02]  /*17370*/  FSEL R86, R67, -INF , P0 ;  /* 0xff80000043567808 */ /* 0x002fe40000000000 */
[----:B------:R-:W-:Y:S02]  /*17380*/  MOV R67, c[0x0][0x1e0] ;  /* 0x0000780000437a02 */ /* 0x000fe40000000f00 */
[----:B------:R-:W-:Y:S05]  /*17390*/  ISETP.GT.AND P0, PT, R0, 0x40, PT ;  /* 0x000000400000780c */ /* 0x000fea0003f04270 */
[----:B------:R-:W1:Y:S01]  /*173a0*/  MUFU.TANH R76, R76 ;  /* 0x0000004c004c7308 */ /* 0x000e620000002400 */
[----:B---3--:R-:W-:Y:S02]  /*173b0*/  FSEL R244, R85, -INF , P1 ;  /* 0xff80000055f47808 */ /* 0x008fe40000800000 */
[----:B------:R-:W-:Y:S02]  /*173c0*/  ISETP.GT.AND P1, PT, R2, 0x50, PT ;  /* 0x000000500200780c */ /* 0x000fe40003f24270 */
[----:B------:R-:W-:Y:S05]  /*173d0*/  FMNMX.FTZ R74, R244, R74, !PT ;  /* 0x0000004af44a7209 */ /* 0x000fea0007810000 */
[----:B------:R-:W3:Y:S01]  /*173e0*/  MUFU.TANH R96, R96 ;  /* 0x0000006000607308 */ /* 0x000ee20000002400 */
[----:B------:R-:W-:Y:S02]  /*173f0*/  FSEL R208, R7, -INF , P1 ;  /* 0xff80000007d07808 */ /* 0x000fe40000800000 */
[----:B------:R-:W-:Y:S02]  /*17400*/  ISETP.GT.AND P1, PT, R2, 0x68, PT ;  /* 0x000000680200780c */ /* 0x000fe40003f24270 */
[----:B----4-:R-:W-:Y:S02]  /*17410*/  FSEL R250, R72, -INF , P0 ;  /* 0xff80000048fa7808 */ /* 0x010fe40000000000 */
[----:B------:R-:W-:Y:S03]  /*17420*/  ISETP.GT.AND P0, PT, R5, 0x48, PT ;  /* 0x000000480500780c */ /* 0x000fe60003f04270 */
[----:B------:R-:W4:Y:S01]  /*17430*/  MUFU.TANH R78, R78 ;  /* 0x0000004e004e7308 */ /* 0x000f220000002400 */
[----:B-1----:R-:W-:Y:S02]  /*17440*/  FSEL R66, R76, -INF , P2 ;  /* 0xff8000004c427808 */ /* 0x002fe40001000000 */
[----:B------:R-:W2:Y:S01]  /*17450*/  LDL.64 R76, [R1+0x68] ;  /* 0x00006800014c7983 */ /* 0x000ea20000100a00 */
[----:B------:R-:W-:Y:S02]  /*17460*/  ISETP.GT.AND P2, PT, R2, 0x48, PT ;  /* 0x000000480200780c */ /* 0x000fe40003f44270 */
[----:B------:R-:W-:Y:S04]  /*17470*/  IMAD.MOV.U32 R85, RZ, RZ, R66 ;  /* 0x000000ffff557224 */ /* 0x000fe800078e0042 */
[----:B------:R-:W1:Y:S01]  /*17480*/  MUFU.TANH R82, R82 ;  /* 0x0000005200527308 */ /* 0x000e620000002400 */
[----:B------:R-:W-:Y:S01]  /*17490*/  STL [R1+0xb4], R214 ;  /* 0x0000b4d601007387 */ /* 0x000fe20000100800 */
[----:B---3--:R-:W-:Y:S03]  /*174a0*/  FSEL R245, R96, -INF , P5 ;  /* 0xff80000060f57808 */ /* 0x008fe60002800000 */
[----:B------:R-:W-:Y:S01]  /*174b0*/  STL [R1+0xb8], R242 ;  /* 0x0000b8f201007387 */ /* 0x000fe20000100800 */
[----:B------:R-:W-:Y:S02]  /*174c0*/  ISETP.GT.AND P5, PT, R4, 0x69, PT ;  /* 0x000000690400780c */ /* 0x000fe40003fa4270 */
[----:B------:R-:W-:Y:S02]  /*174d0*/  FMNMX.FTZ R74, R245, R74, !PT ;  /* 0x0000004af54a7209 */ /* 0x000fe40007810000 */
[----:B------:R-:W3:Y:S01]  /*174e0*/  MUFU.TANH R97, R97 ;  /* 0x0000006100617308 */ /* 0x000ee20000002400 */
[----:B----4-:R-:W-:Y:S02]  /*174f0*/  FSEL R78, R78, -INF , P0 ;  /* 0xff8000004e4e7808 */ /* 0x010fe40000000000 */
[----:B------:R-:W-:Y:S03]  /*17500*/  ISETP.GT.AND P0, PT, R4, 0x60, PT ;  /* 0x000000600400780c */ /* 0x000fe60003f04270 */
[----:B------:R-:W-:Y:S04]  /*17510*/  IMAD.MOV.U32 R81, RZ, RZ, R78 ;  /* 0x000000ffff517224 */ /* 0x000fe800078e004e */
[----:B------:R-:W4:Y:S01]  /*17520*/  MUFU.TANH R100, R100 ;  /* 0x0000006400647308 */ /* 0x000f220000002400 */
[----:B-1----:R-:W-:Y:S02]  /*17530*/  FSEL R243, R82, -INF , P2 ;  /* 0xff80000052f37808 */ /* 0x002fe40001000000 */
[----:B------:R-:W-:Y:S02]  /*17540*/  MOV R82, R75 ;  /* 0x0000004b00527202 */ /* 0x000fe40000000f00 */
[----:B------:R-:W-:Y:S05]  /*17550*/  ISETP.GT.AND P2, PT, R4, 0x68, PT ;  /* 0x000000680400780c */ /* 0x000fea0003f44270 */
        /* <DEDUP_REMOVED lines=9> */
[----:B----4-:R-:W-:Y:S02]  /*175f0*/  FSEL R215, R100, -INF , P0 ;  /* 0xff80000064d77808 */ /* 0x010fe40000000000 */
[----:B------:R-:W-:Y:S02]  /*17600*/  FMNMX.FTZ R4, R28, R4, !PT ;  /* 0x000000041c047209 */ /* 0x000fe40007810000 */
[----:B------:R-:W-:Y:S01]  /*17610*/  FMNMX.FTZ R74, R215, R74, !PT ;  /* 0x0000004ad74a7209 */ /* 0x000fe20007810000 */
[----:B------:R-:W4:Y:S01]  /*17620*/  MUFU.TANH R83, R83 ;  /* 0x0000005300537308 */ /* 0x000f220000002400 */
[----:B------:R-:W-:Y:S02]  /*17630*/  FMNMX.FTZ R4, R31, R4, !PT ;  /* 0x000000041f047209 */ /* 0x000fe40007810000 */
[----:B------:R-:W-:Y:S02]  /*17640*/  FMNMX.FTZ R74, R213, R74, !PT ;  /* 0x0000004ad54a7209 */ /* 0x000fe40007810000 */
[----:B-1----:R-:W-:Y:S02]  /*17650*/  FSEL R212, R112, -INF , P2 ;  /* 0xff80000070d47808 */ /* 0x002fe40001000000 */
[----:B------:R-:W-:Y:S02]  /*17660*/  FMNMX.FTZ R4, R32, R4, !PT ;  /* 0x0000000420047209 */ /* 0x000fe40007810000 */
[----:B------:R-:W-:Y:S01]  /*17670*/  FMNMX.FTZ R74, R212, R74, !PT ;  /* 0x0000004ad44a7209 */ /* 0x000fe20007810000 */
[----:B------:R-:W1:Y:S01]  /*17680*/  MUFU.TANH R87, R87 ;  /* 0x0000005700577308 */ /* 0x000e620000002400 */
[----:B------:R-:W-:Y:S02]  /*17690*/  FMNMX.FTZ R4, R43, R4, !PT ;  /* 0x000000042b047209 */ /* 0x000fe40007810000 */
[----:B------:R-:W-:Y:S02]  /*176a0*/  ISETP.GT.AND P0, PT, R2, 0x51, PT ;  /* 0x000000510200780c */ /* 0x000fe40003f04270 */
[----:B---3--:R-:W-:Y:S02]  /*176b0*/  FSEL R210, R113, -INF , P5 ;  /* 0xff80000071d27808 */ /* 0x008fe40002800000 */
[----:B------:R-:W-:Y:S02]  /*176c0*/  FMNMX.FTZ R4, R44, R4, !PT ;  /* 0x000000042c047209 */ /* 0x000fe40007810000 */
[----:B------:R-:W-:Y:S01]  /*176d0*/  FMNMX.FTZ R74, R210, R74, !PT ;  /* 0x0000004ad24a7209 */ /* 0x000fe20007810000 */
[----:B------:R-:W3:Y:S01]  /*176e0*/  MUFU.TANH R17, R17 ;  /* 0x0000001100117308 */ /* 0x000ee20000002400 */
[----:B------:R-:W-:Y:S02]  /*176f0*/  FMNMX.FTZ R4, R47, R4, !PT ;  /* 0x000000042f047209 */ /* 0x000fe40007810000 */
[----:B------:R-:W-:Y:S01]  /*17700*/  ISETP.GT.AND P2, PT, R2, 0x58, PT ;  /* 0x000000580200780c */ /* 0x000fe20003f44270 */
[----:B------:R-:W3:Y:S01]  /*17710*/  SHFL.BFLY PT, R7, R74, 0x2, 0x1f ;  /* 0x0c401f004a077f89 */ /* 0x000ee200000e0000 */
[----:B------:R-:W-:Y:S02]  /*17720*/  FMNMX.FTZ R4, R48, R4, !PT ;  /* 0x0000000430047209 */ /* 0x000fe40007810000 */
[----:B----4-:R-:W-:Y:S02]  /*17730*/  FSEL R103, R83, -INF , P4 ;  /* 0xff80000053677808 */ /* 0x010fe40002000000 */
[----:B------:R-:W-:Y:S01]  /*17740*/  FMNMX.FTZ R4, R59, R4, !PT ;  /* 0x000000043b047209 */ /* 0x000fe20007810000 */
[----:B------:R-:W-:Y:S01]  /*17750*/  MUFU.TANH R92, R92 ;  /* 0x0000005c005c7308 */ /* 0x000fe20000002400 */
[----:B------:R-:W-:Y:S02]  /*17760*/  ISETP.GT.AND P5, PT, R2, 0x59, PT ;  /* 0x000000590200780c */ /* 0x000fe40003fa4270 */
[----:B------:R-:W-:Y:S02]  /*17770*/  FMNMX.FTZ R4, R60, R4, !PT ;  /* 0x000000043c047209 */ /* 0x000fe40007810000 */
[----:B-1----:R-:W-:Y:S01]  /*17780*/  FSEL R205, R87, -INF , P0 ;  /* 0xff80000057cd7808 */ /* 0x002fe20000000000 */
[----:B------:R-:W-:Y:S01]  /*17790*/  IMAD.MOV.U32 R87, RZ, RZ, R65 ;  /* 0x000000ffff577224 */ /* 0x000fe200078e0041 */
[----:B------:R-:W-:Y:S02]  /*177a0*/  FMNMX.FTZ R73, R63, R4, !PT ;  /* 0x000000043f497209 */ /* 0x000fe40007810000 */
[----:B------:R-:W-:Y:S01]  /*177b0*/  FMNMX.FTZ R4, R21, R118, !PT ;  /* 0x0000007615047209 */ /* 0x000fe20007810000 */
[----:B------:R-:W1:Y:S01]  /*177c0*/  MUFU.TANH R98, R98 ;  /* 0x0000006200627308 */ /* 0x000e620000002400 */
[----:B------:R-:W-:Y:S02]  /*177d0*/  FMNMX.FTZ R73, R86, R73, !PT ;  /* 0x0000004956497209 */ /* 0x000fe40007810000 */
[----:B------:R-:W-:Y:S02]  /*177e0*/  FMNMX.FTZ R4, R22, R4, !PT ;  /* 0x0000000416047209 */ /* 0x000fe40007810000 */
[----:B---3--:R-:W-:Y:S01]  /*177f0*/  FSEL R195, R17, -INF , P3 ;  /* 0xff80000011c37808 */ /* 0x008fe20001800000 */
[----:B------:R-:W-:Y:S01]  /*17800*/  FMUL.FTZ R17, R107, c[0x0][0x320] ;  /* 0x0000c8006b117a20 */ /* 0x000fe20000410000 */
[----:B------:R-:W-:Y:S02]  /*17810*/  FMNMX.FTZ R4, R23, R4, !PT ;  /* 0x0000000417047209 */ /* 0x000fe40007810000 */
[----:B------:R-:W-:Y:S01]  /*17820*/  FMNMX.FTZ R74, R74, R7, !PT ;  /* 0x000000074a4a7209 */ /* 0x000fe20007810000 */
[----:B------:R-:W3:Y:S01]  /*17830*/  MUFU.TANH R114, R114 ;  /* 0x0000007200727308 */ /* 0x000ee20000002400 */
[----:B------:R-:W-:Y:S02]  /*17840*/  FMNMX.FTZ R4, R24, R4, !PT ;  /* 0x0000000418047209 */ /* 0x000fe40007810000 */
[----:B------:R-:W-:Y:S01]  /*17850*/  ISETP.GT.AND P3, PT, R0, 0x58, PT ;  /* 0x000000580000780c */ /* 0x000fe20003f64270 */
[----:B------:R-:W4:Y:S01]  /*17860*/  SHFL.BFLY PT, R7, R74, 0x1, 0x1f ;  /* 0x0c201f004a077f89 */ /* 0x000f2200000e0000 */
[----:B------:R-:W-:Y:S02]  /*17870*/  FMNMX.FTZ R4, R35, R4, !PT ;  /* 0x0000000423047209 */ /* 0x000fe40007810000 */
[----:B------:R-:W-:Y:S02]  /*17880*/  ISETP.GT.AND P4, PT, R2, 0x60, PT ;  /* 0x000000600200780c */ /* 0x000fe40003f84270 */
[----:B------:R-:W-:Y:S01]  /*17890*/  FMNMX.FTZ R4, R36, R4, !PT ;  /* 0x0000000424047209 */ /* 0x000fe20007810000 */
[----:B------:R-:W-:Y:S01]  /*178a0*/  MUFU.TANH R17, R17 ;  /* 0x0000001100117308 */ /* 0x000fe20000002400 */
[----:B------:R-:W-:Y:S02]  /*178b0*/  ISETP.GT.AND P0, PT, R2, 0x69, PT ;  /* 0x000000690200780c */ /* 0x000fe40003f04270 */
[----:B------:R-:W-:Y:S02]  /*178c0*/  FMNMX.FTZ R4, R39, R4, !PT ;  /* 0x0000000427047209 */ /* 0x000fe40007810000 */
[----:B-1----:R-:W-:Y:S02]  /*178d0*/  FSEL R204, R98, -INF , P2 ;  /* 0xff80000062cc7808 */ /* 0x002fe40001000000 */
[----:B------:R-:W-:Y:S02]  /*178e0*/  FMNMX.FTZ R6, R19, R6, !PT ;  /* 0x0000000613067209 */ /* 0x000fe40007810000 */
[----:B------:R-:W-:Y:S01]  /*178f0*/  FMNMX.FTZ R4, R40, R4, !PT ;  /* 0x0000000428047209 */ /* 0x000fe20007810000 */
[----:B------:R-:W1:Y:S01]  /*17900*/  MUFU.TANH R99, R99 ;  /* 0x0000006300637308 */ /* 0x000e620000002400 */
[----:B------:R-:W-:Y:S02]  /*17910*/  FMNMX.FTZ R2, R20, R6, !PT ;  /* 0x0000000614027209 */ /* 0x000fe40007810000 */
[----:B------:R-:W-:Y:S02]  /*17920*/  FMNMX.FTZ R4, R51, R4, !PT ;  /* 0x0000000433047209 */ /* 0x000fe40007810000 */
[----:B---3--:R-:W-:Y:S02]  /*17930*/  FSEL R194, R114, -INF , P1 ;  /* 0xff80000072c27808 */ /* 0x008fe40000800000 */
[----:B------:R-:W-:Y:S02]  /*17940*/  FMNMX.FTZ R4, R52, R4, !PT ;  /* 0x0000000434047209 */ /* 0x000fe40007810000 */
[----:B----4-:R-:W-:Y:S01]  /*17950*/  FMNMX.FTZ R74, R74, R7, !PT ;  /* 0x000000074a4a7209 */ /* 0x010fe20007810000 */
[----:B------:R-:W3:Y:S01]  /*17960*/  MUFU.TANH R109, R109 ;  /* 0x0000006d006d7308 */ /* 0x000ee20000002400 */
[----:B------:R-:W-:Y:S02]  /*17970*/  FMNMX.FTZ R73, R247, R73, !PT ;  /* 0x00000049f7497209 */ /* 0x000fe40007810000 */
[----:B------:R-:W-:Y:S01]  /*17980*/  FSEL R114, R92, -INF , P3 ;  /* 0xff8000005c727808 */ /* 0x000fe20001800000 */
[----:B------:R-:W-:Y:S01]  /*17990*/  FMUL.FTZ R75, R74, c[0x0][0x2d0] ;  /* 0x0000b4004a4b7a20 */ /* 0x000fe20000410000 */
[----:B------:R-:W-:Y:S02]  /*179a0*/  FMNMX.FTZ R4, R55, R4, !PT ;  /* 0x0000000437047209 */ /* 0x000fe40007810000 */
[C---:B------:R-:W-:Y:S02]  /*179b0*/  ISETP.GT.AND P3, PT, R0.reuse, 0x69, PT ;  /* 0x000000690000780c */ /* 0x040fe40003f64270 */
[----:B------:R-:W-:Y:S01]  /*179c0*/  ISETP.GT.AND P1, PT, R0, 0x59, PT ;  /* 0x000000590000780c */ /* 0x000fe20003f24270 */
[----:B------:R-:W4:Y:S01]  /*179d0*/  MUFU.TANH R102, R102 ;  /* 0x0000006600667308 */ /* 0x000f220000002400 */
[----:B------:R-:W-:Y:S02]  /*179e0*/  FMNMX.FTZ R73, R248, R73, !PT ;  /* 0x00000049f8497209 */ /* 0x000fe40007810000 */
[----:B------:R-:W-:Y:S02]  /*179f0*/  FMNMX.FTZ R2, R33, R2, !PT ;  /* 0x0000000221027209 */ /* 0x000fe40007810000 */
[----:B------:R-:W-:Y:S02]  /*17a00*/  FMNMX.FTZ R73, R243, R73, !PT ;  /* 0x00000049f3497209 */ /* 0x000fe40007810000 */
[----:B-1----:R-:W-:Y:S02]  /*17a10*/  FSEL R201, R99, -INF , P5 ;  /* 0xff80000063c97808 */ /* 0x002fe40002800000 */
[----:B------:R-:W-:Y:S01]  /*17a20*/  FMNMX.FTZ R73, R103, R73, !PT ;  /* 0x0000004967497209 */ /* 0x000fe20007810000 */
[----:B------:R-:W1:Y:S01]  /*17a30*/  MUFU.TANH R115, R115 ;  /* 0x0000007300737308 */ /* 0x000e620000002400 */
[----:B------:R-:W-:Y:S02]  /*17a40*/  FMNMX.FTZ R4, R56, R4, !PT ;  /* 0x0000000438047209 */ /* 0x000fe40007810000 */
[----:B------:R-:W-:Y:S02]  /*17a50*/  FMNMX.FTZ R73, R208, R73, !PT ;  /* 0x00000049d0497209 */ /* 0x000fe40007810000 */
[----:B---3--:R-:W-:Y:S02]  /*17a60*/  FSEL R98, R109, -INF , P3 ;  /* 0xff8000006d627808 */ /* 0x008fe40001800000 */
[----:B------:R-:W-:Y:S02]  /*17a70*/  FMNMX.FTZ R73, R205, R73, !PT ;  /* 0x00000049cd497209 */ /* 0x000fe40007810000 */
[----:B------:R-:W-:Y:S01]  /*17a80*/  FSETP.NEU.FTZ.AND P3, PT, R74, -INF , PT ;  /* 0xff8000004a00780b */ /* 0x000fe20003f7d000 */
[----:B------:R-:W3:Y:S01]  /*17a90*/  MUFU.TANH R79, R79 ;  /* 0x0000004f004f7308 */ /* 0x000ee20000002400 */
[----:B------:R-:W-:Y:S02]  /*17aa0*/  FMNMX.FTZ R73, R204, R73, !PT ;  /* 0x00000049cc497209 */ /* 0x000fe40007810000 */
[----:B------:R-:W-:Y:S02]  /*17ab0*/  FSEL R75, R75, RZ, P3 ;  /* 0x000000ff4b4b7208 */ /* 0x000fe40001800000 */
[----:B----4-:R-:W-:Y:S02]  /*17ac0*/  FSEL R198, R102, -INF , P4 ;  /* 0xff80000066c67808 */ /* 0x010fe40002000000 */
[----:B------:R-:W-:Y:S01]  /*17ad0*/  FMNMX.FTZ R73, R201, R73, !PT ;  /* 0x00000049c9497209 */ /* 0x000fe20007810000 */
[--C-:B------:R-:W-:Y:S01]  /*17ae0*/  FFMA.FTZ R102, R246, c[0x0][0x2d0], -R75.reuse ;  /* 0x0000b400f6667a23 */ /* 0x100fe2000001084b */
[C---:B------:R-:W-:Y:S01]  /*17af0*/  ISETP.GT.AND P5, PT, R0.reuse, 0x50, PT ;  /* 0x000000500000780c */ /* 0x040fe20003fa4270 */
[----:B------:R-:W4:Y:S01]  /*17b00*/  MUFU.TANH R90, R90 ;  /* 0x0000005a005a7308 */ /* 0x000f220000002400 */
[----:B------:R-:W-:Y:S01]  /*17b10*/  ISETP.GT.AND P4, PT, R0, 0x51, PT ;  /* 0x000000510000780c */ /* 0x000fe20003f84270 */
[--C-:B------:R-:W-:Y:S01]  /*17b20*/  FFMA.FTZ R107, R216, c[0x0][0x2d0], -R75.reuse ;  /* 0x0000b400d86b7a23 */ /* 0x100fe2000001084b */
[----:B------:R-:W-:Y:S01]  /*17b30*/  FMNMX.FTZ R4, R202, R4, !PT ;  /* 0x00000004ca047209 */ /* 0x000fe20007810000 */
[--C-:B------:R-:W-:Y:S01]  /*17b40*/  FFMA.FTZ R212, R212, c[0x0][0x2d0], -R75.reuse ;  /* 0x0000b400d4d47a23 */ /* 0x100fe2000001084b */
[----:B------:R-:W-:Y:S02]  /*17b50*/  FMNMX.FTZ R73, R198, R73, !PT ;  /* 0x00000049c6497209 */ /* 0x000fe40007810000 */
[----:B-1----:R-:W-:Y:S02]  /*17b60*/  FSEL R192, R115, -INF , P0 ;  /* 0xff80000073c07808 */ /* 0x002fe40000000000 */
[----:B------:R-:W-:Y:S01]  /*17b70*/  FSEL R191, R191, -INF , P5 ;  /* 0xff800000bfbf7808 */ /* 0x000fe20002800000 */
[----:B------:R-:W1:Y:S01]  /*17b80*/  MUFU.TANH R93, R93 ;  /* 0x0000005d005d7308 */ /* 0x000e620000002400 */
[----:B------:R-:W-:Y:S02]  /*17b90*/  ISETP.GT.AND P5, PT, R0, 0x61, PT ;  /* 0x000000610000780c */ /* 0x000fe40003fa4270 */
[----:B------:R-:W-:Y:S02]  /*17ba0*/  FSEL R112, R64, -INF , P4 ;  /* 0xff80000040707808 */ /* 0x000fe40002000000 */
[C---:B------:R-:W-:Y:S02]  /*17bb0*/  ISETP.GT.AND P4, PT, R0.reuse, 0x68, PT ;  /* 0x000000680000780c */ /* 0x040fe40003f84270 */
[----:B------:R-:W-:Y:S02]  /*17bc0*/  ISETP.GT.AND P0, PT, R0, 0x60, PT ;  /* 0x000000600000780c */ /* 0x000fe40003f04270 */
[----:B------:R-:W-:Y:S01]  /*17bd0*/  FMNMX.FTZ R0, R203, R4, !PT ;  /* 0x00000004cb007209 */ /* 0x000fe20007810000 */
[----:B------:R-:W1:Y:S01]  /*17be0*/  MUFU.TANH R104, R104 ;  /* 0x0000006800687308 */ /* 0x000e620000002400 */
[--C-:B------:R-:W-:Y:S01]  /*17bf0*/  FFMA.FTZ R4, R8, c[0x0][0x2d0], -R75.reuse ;  /* 0x0000b40008047a23 */ /* 0x100fe2000001084b */
[----:B------:R-:W-:Y:S02]  /*17c00*/  FMNMX.FTZ R73, R195, R73, !PT ;  /* 0x00000049c3497209 */ /* 0x000fe40007810000 */
[----:B------:R-:W-:Y:S02]  /*17c10*/  FMNMX.FTZ R2, R34, R2, !PT ;  /* 0x0000000222027209 */ /* 0x000fe40007810000 */
[----:B------:R-:W-:Y:S02]  /*17c20*/  FMNMX.FTZ R73, R194, R73, !PT ;  /* 0x00000049c2497209 */ /* 0x000fe40007810000 */
[----:B------:R-:W-:Y:S02]  /*17c30*/  FMNMX.FTZ R2, R37, R2, !PT ;  /* 0x0000000225027209 */ /* 0x000fe40007810000 */
[----:B------:R1:W-:Y:S01]  /*17c40*/  MUFU.EX2 R189, R4 ;  /* 0x0000000400bd7308 */ /* 0x0003e20000000800 */
[----:B------:R-:W-:Y:S02]  /*17c50*/  FMNMX.FTZ R73, R192, R73, !PT ;  /* 0x00000049c0497209 */ /* 0x000fe40007810000 */
[----:B------:R-:W-:Y:S02]  /*17c60*/  FMNMX.FTZ R2, R38, R2, !PT ;  /* 0x0000000226027209 */ /* 0x000fe40007810000 */
[----:B------:R-:W-:Y:S01]  /*17c70*/  ISETP.GT.AND P2, PT, R5, 0x49, PT ;  /* 0x000000490500780c */ /* 0x000fe20003f44270 */
[----:B------:R-:W1:Y:S01]  /*17c80*/  SHFL.BFLY PT, R6, R73, 0x2, 0x1f ;  /* 0x0c401f0049067f89 */ /* 0x000e6200000e0000 */
[----:B------:R-:W-:Y:S02]  /*17c90*/  FMNMX.FTZ R2, R49, R2, !PT ;  /* 0x0000000231027209 */ /* 0x000fe40007810000 */
[----:B---3--:R-:W-:Y:S01]  /*17ca0*/  FSEL R200, R79, -INF , P2 ;  /* 0xff8000004fc87808 */ /* 0x008fe20001000000 */
[----:B------:R-:W3:Y:S01]  /*17cb0*/  MUFU.TANH R105, R105 ;  /* 0x0000006900697308 */ /* 0x000ee20000002400 */
[----:B------:R-:W-:Y:S02]  /*17cc0*/  FMNMX.FTZ R2, R50, R2, !PT ;  /* 0x0000000232027209 */ /* 0x000fe40007810000 */
[----:B------:R-:W-:Y:S02]  /*17cd0*/  ISETP.GT.AND P2, PT, R5, 0x50, PT ;  /* 0x000000500500780c */ /* 0x000fe40003f44270 */
[----:B------:R-:W-:Y:S02]  /*17ce0*/  FMNMX.FTZ R2, R53, R2, !PT ;  /* 0x0000000235027209 */ /* 0x000fe40007810000 */
[----:B----4-:R-:W-:Y:S02]  /*17cf0*/  FSEL R190, R90, -INF , P2 ;  /* 0xff8000005abe7808 */ /* 0x010fe40001000000 */
[----:B------:R-:W-:Y:S01]  /*17d00*/  FMNMX.FTZ R2, R54, R2, !PT ;  /* 0x0000000236027209 */ /* 0x000fe20007810000 */
[----:B------:R-:W4:Y:S01]  /*17d10*/  MUFU.TANH R108, R108 ;  /* 0x0000006c006c7308 */ /* 0x000f220000002400 */
[----:B------:R-:W-:Y:S02]  /*17d20*/  ISETP.GT.AND P2, PT, R5, 0x61, PT ;  /* 0x000000610500780c */ /* 0x000fe40003f44270 */
[----:B------:R-:W-:Y:S01]  /*17d30*/  FMNMX.FTZ R2, R88, R2, !PT ;  /* 0x0000000258027209 */ /* 0x000fe20007810000 */
[--C-:B-1----:R-:W-:Y:S01]  /*17d40*/  FFMA.FTZ R4, R9, c[0x0][0x2d0], -R75.reuse ;  /* 0x0000b40009047a23 */ /* 0x102fe2000001084b */
[----:B------:R-:W-:Y:S02]  /*17d50*/  FSEL R115, R93, -INF , P1 ;  /* 0xff8000005d737808 */ /* 0x000fe40000800000 */
[----:B------:R-:W-:Y:S02]  /*17d60*/  FMNMX.FTZ R2, R89, R2, !PT ;  /* 0x0000000259027209 */ /* 0x000fe40007810000 */
[----:B------:R-:W-:Y:S01]  /*17d70*/  FSEL R185, R17, -INF , P2 ;  /* 0xff80000011b97808 */ /* 0x000fe20001000000 */
[----:B------:R1:W-:Y:S01]  /*17d80*/  MUFU.EX2 R223, R4 ;  /* 0x0000000400df7308 */ /* 0x0003e20000000800 */
[----:B------:R-:W-:Y:S02]  /*17d90*/  FMNMX.FTZ R73, R73, R6, !PT ;  /* 0x0000000649497209 */ /* 0x000fe40007810000 */
[----:B------:R-:W-:Y:S02]  /*17da0*/  FMNMX.FTZ R2, R207, R2, !PT ;  /* 0x00000002cf027209 */ /* 0x000fe40007810000 */
[----:B------:R-:W-:Y:S01]  /*17db0*/  FSEL R111, R104, -INF , P0 ;  /* 0xff800000686f7808 */ /* 0x000fe20000000000 */
[----:B------:R-:W1:Y:S01]  /*17dc0*/  SHFL.BFLY PT, R6, R73, 0x1, 0x1f ;  /* 0x0c201f0049067f89 */ /* 0x000e6200000e0000 */
[----:B------:R-:W-:Y:S01]  /*17dd0*/  FMNMX.FTZ R2, R211, R2, !PT ;  /* 0x00000002d3027209 */ /* 0x000fe20007810000 */
[--C-:B------:R-:W-:Y:S01]  /*17de0*/  FFMA.FTZ R104, R244, c[0x0][0x2d0], -R75.reuse ;  /* 0x0000b400f4687a23 */ /* 0x100fe2000001084b */
[----:B---3--:R-:W-:Y:S01]  /*17df0*/  FSEL R101, R105, -INF , P5 ;  /* 0xff80000069657808 */ /* 0x008fe20002800000 */
[----:B------:R-:W3:Y:S01]  /*17e00*/  MUFU.TANH R91, R91 ;  /* 0x0000005b005b7308 */ /* 0x000ee20000002400 */
[----:B------:R-:W-:Y:S02]  /*17e10*/  FMNMX.FTZ R2, R250, R2, !PT ;  /* 0x00000002fa027209 */ /* 0x000fe40007810000 */
[----:B------:R-:W-:Y:S02]  /*17e20*/  FMNMX.FTZ R0, R217, R0, !PT ;  /* 0x00000000d9007209 */ /* 0x000fe40007810000 */
[----:B------:R-:W-:Y:S02]  /*17e30*/  FMNMX.FTZ R2, R251, R2, !PT ;  /* 0x00000002fb027209 */ /* 0x000fe40007810000 */
[----:B----4-:R-:W-:Y:S02]  /*17e40*/  FSEL R99, R108, -INF , P4 ;  /* 0xff8000006c637808 */ /* 0x010fe40002000000 */
[----:B------:R-:W-:Y:S01]  /*17e50*/  FMNMX.FTZ R2, R85, R2, !PT ;  /* 0x0000000255027209 */ /* 0x000fe20007810000 */
[----:B------:R-:W4:Y:S01]  /*17e60*/  MUFU.TANH R94, R94 ;  /* 0x0000005e005e7308 */ /* 0x000f220000002400 */
[----:B------:R-:W-:Y:S02]  /*17e70*/  FMNMX.FTZ R0, R219, R0, !PT ;  /* 0x00000000db007209 */ /* 0x000fe40007810000 */
[----:B------:R-:W-:Y:S01]  /*17e80*/  FMNMX.FTZ R2, R87, R2, !PT ;  /* 0x0000000257027209 */ /* 0x000fe20007810000 */
[--C-:B-1----:R-:W-:Y:S01]  /*17e90*/  FFMA.FTZ R4, R10, c[0x0][0x2d0], -R75.reuse ;  /* 0x0000b4000a047a23 */ /* 0x102fe2000001084b */
[----:B------:R-:W-:Y:S02]  /*17ea0*/  FMNMX.FTZ R0, R80, R0, !PT ;  /* 0x0000000050007209 */ /* 0x000fe40007810000 */
[----:B------:R-:W-:Y:S02]  /*17eb0*/  ISETP.GT.AND P4, PT, R5, 0x59, PT ;  /* 0x000000590500780c */ /* 0x000fe40003f84270 */
[----:B------:R-:W-:Y:S01]  /*17ec0*/  FMNMX.FTZ R0, R82, R0, !PT ;  /* 0x0000000052007209 */ /* 0x000fe20007810000 */
[----:B------:R1:W-:Y:S01]  /*17ed0*/  MUFU.EX2 R249, R4 ;  /* 0x0000000400f97308 */ /* 0x0003e20000000800 */
[----:B------:R-:W-:Y:S02]  /*17ee0*/  FMNMX.FTZ R73, R73, R6, !PT ;  /* 0x0000000649497209 */ /* 0x000fe40007810000 */
[----:B------:R-:W-:Y:S02]  /*17ef0*/  FMNMX.FTZ R2, R191, R2, !PT ;  /* 0x00000002bf027209 */ /* 0x000fe40007810000 */
[C---:B------:R-:W-:Y:S01]  /*17f00*/  FSETP.NEU.FTZ.AND P2, PT, R73.reuse, -INF , PT ;  /* 0xff8000004900780b */ /* 0x040fe20003f5d000 */
[----:B------:R-:W-:Y:S01]  /*17f10*/  FMUL.FTZ R96, R73, c[0x0][0x2d0] ;  /* 0x0000b40049607a20 */ /* 0x000fe20000410000 */
[----:B------:R-:W-:Y:S02]  /*17f20*/  FMNMX.FTZ R2, R112, R2, !PT ;  /* 0x0000000270027209 */ /* 0x000fe40007810000 */
[----:B------:R-:W-:Y:S01]  /*17f30*/  FMNMX.FTZ R0, R81, R0, !PT ;  /* 0x0000000051007209 */ /* 0x000fe20007810000 */
[----:B------:R-:W2:Y:S01]  /*17f40*/  MUFU.TANH R95, R95 ;  /* 0x0000005f005f7308 */ /* 0x000ea20000002400 */
[----:B------:R-:W-:Y:S02]  /*17f50*/  FSEL R96, R96, RZ, P2 ;  /* 0x000000ff60607208 */ /* 0x000fe40001000000 */
[----:B------:R-:W-:Y:S02]  /*17f60*/  FMNMX.FTZ R2, R114, R2, !PT ;  /* 0x0000000272027209 */ /* 0x000fe40007810000 */
[----:B------:R-:W-:Y:S01]  /*17f70*/  ISETP.GT.AND P1, PT, R5, 0x51, PT ;  /* 0x000000510500780c */ /* 0x000fe20003f24270 */
[--C-:B------:R-:W-:Y:S01]  /*17f80*/  FFMA.FTZ R105, R205, c[0x0][0x2d0], -R96.reuse ;  /* 0x0000b400cd697a23 */ /* 0x100fe20000010860 */
[----:B------:R-:W-:Y:S01]  /*17f90*/  FMNMX.FTZ R2, R115, R2, !PT ;  /* 0x0000000273027209 */ /* 0x000fe20007810000 */
[--C-:B------:R-:W-:Y:S01]  /*17fa0*/  FFMA.FTZ R108, R204, c[0x0][0x2d0], -R96.reuse ;  /* 0x0000b400cc6c7a23 */ /* 0x100fe20000010860 */
[----:B---3--:R-:W-:Y:S01]  /*17fb0*/  FSEL R113, R91, -INF , P1 ;  /* 0xff8000005b717808 */ /* 0x008fe20000800000 */
[----:B------:R-:W3:Y:S01]  /*17fc0*/  MUFU.TANH R106, R106 ;  /* 0x0000006a006a7308 */ /* 0x000ee20000002400 */
[----:B------:R-:W-:Y:S01]  /*17fd0*/  FMNMX.FTZ R2, R111, R2, !PT ;  /* 0x000000026f027209 */ /* 0x000fe20007810000 */
[--C-:B------:R-:W-:Y:S01]  /*17fe0*/  FFMA.FTZ R195, R195, c[0x0][0x2d0], -R96.reuse ;  /* 0x0000b400c3c37a23 */ /* 0x100fe20000010860 */
[----:B------:R-:W-:Y:S01]  /*17ff0*/  ISETP.GT.AND P0, PT, R5, 0x58, PT ;  /* 0x000000580500780c */ /* 0x000fe20003f04270 */
[--C-:B-1----:R-:W-:Y:S01]  /*18000*/  FFMA.FTZ R4, R12, c[0x0][0x2d0], -R96.reuse ;  /* 0x0000b4000c047a23 */ /* 0x102fe20000010860 */
[----:B------:R-:W-:Y:S01]  /*18010*/  FMNMX.FTZ R2, R101, R2, !PT ;  /* 0x0000000265027209 */ /* 0x000fe20007810000 */
[--C-:B------:R-:W-:Y:S01]  /*18020*/  FFMA.FTZ R194, R194, c[0x0][0x2d0], -R96.reuse ;  /* 0x0000b400c2c27a23 */ /* 0x100fe20000010860 */
[----:B----4-:R-:W-:Y:S02]  /*18030*/  FSEL R188, R94, -INF , P0 ;  /* 0xff8000005ebc7808 */ /* 0x010fe40000000000 */
[----:B------:R-:W-:Y:S01]  /*18040*/  FMNMX.FTZ R2, R99, R2, !PT ;  /* 0x0000000263027209 */ /* 0x000fe20007810000 */
[----:B------:R1:W-:Y:S01]  /*18050*/  MUFU.EX2 R206, R4 ;  /* 0x0000000400ce7308 */ /* 0x0003e20000000800 */
[----:B------:R-:W-:Y:S02]  /*18060*/  ISETP.GT.AND P1, PT, R5, 0x68, PT ;  /* 0x000000680500780c */ /* 0x000fe40003f24270 */
[----:B------:R-:W-:Y:S02]  /*18070*/  FMNMX.FTZ R2, R98, R2, !PT ;  /* 0x0000000262027209 */ /* 0x000fe40007810000 */
[----:B--2---:R-:W-:Y:S02]  /*18080*/  FSEL R187, R95, -INF , P4 ;  /* 0xff8000005fbb7808 */ /* 0x004fe40002000000 */
[----:B------:R-:W-:Y:S01]  /*18090*/  ISETP.GE.AND P4, PT, R214, 0x1, PT ;  /* 0x00000001d600780c */ /* 0x000fe20003f86270 */
[----:B------:R-:W2:Y:S01]  /*180a0*/  SHFL.BFLY PT, R72, R2, 0x2, 0x1f ;  /* 0x0c401f0002487f89 */ /* 0x000ea200000e0000 */
[----:B------:R-:W-:Y:S01]  /*180b0*/  F2FP.BF16.PACK_AB R76, R223, R189 ;  /* 0x000000bddf4c723e */ /* 0x000fe200000010ff */
[----:B------:R-:W4:Y:S01]  /*180c0*/  MUFU.TANH R7, R110 ;  /* 0x0000006e00077308 */ /* 0x000f220000002400 */
[----:B------:R-:W-:Y:S02]  /*180d0*/  FMNMX.FTZ R0, R200, R0, !PT ;  /* 0x00000000c8007209 */ /* 0x000fe40007810000 */
[----:B------:R-:W-:Y:S02]  /*180e0*/  ISETP.GT.AND P0, PT, R5, 0x60, PT ;  /* 0x000000600500780c */ /* 0x000fe40003f04270 */
[----:B------:R-:W-:Y:S02]  /*180f0*/  FMNMX.FTZ R0, R190, R0, !PT ;  /* 0x00000000be007209 */ /* 0x000fe40007810000 */
[----:B---3--:R-:W-:Y:S01]  /*18100*/  FSEL R186, R106, -INF , P0 ;  /* 0xff8000006aba7808 */ /* 0x008fe20000000000 */
[--C-:B------:R-:W-:Y:S01]  /*18110*/  FFMA.FTZ R106, R245, c[0x0][0x2d0], -R75.reuse ;  /* 0x0000b400f56a7a23 */ /* 0x100fe2000001084b */
[----:B------:R-:W-:Y:S02]  /*18120*/  FMNMX.FTZ R0, R113, R0, !PT ;  /* 0x0000000071007209 */ /* 0x000fe40007810000 */
[----:B------:R-:W-:Y:S02]  /*18130*/  ISETP.GT.AND P0, PT, R5, 0x69, PT ;  /* 0x000000690500780c */ /* 0x000fe40003f04270 */
[----:B------:R-:W-:Y:S01]  /*18140*/  FMNMX.FTZ R0, R188, R0, !PT ;  /* 0x00000000bc007209 */ /* 0x000fe20007810000 */
[----:B-1----:R-:W-:Y:S01]  /*18150*/  FFMA.FTZ R4, R13, c[0x0][0x2d0], -R96 ;  /* 0x0000b4000d047a23 */ /* 0x002fe20000010860 */
[----:B------:R-:W-:Y:S01]  /*18160*/  FSEL R70, R70, -INF , P0 ;  /* 0xff80000046467808 */ /* 0x000fe20000000000 */
[--C-:B------:R-:W-:Y:S01]  /*18170*/  FFMA.FTZ R13, R30, c[0x0][0x2d0], -R75.reuse ;  /* 0x0000b4001e0d7a23 */ /* 0x100fe2000001084b */
[----:B------:R-:W-:Y:S01]  /*18180*/  @P4 SHF.R.S32.HI R5, RZ, 0x1f, R242 ;  /* 0x0000001fff054819 */ /* 0x000fe200000114f2 */
[----:B------:R1:W3:Y:S01]  /*18190*/  MUFU.EX2 R209, R4 ;  /* 0x0000000400d17308 */ /* 0x0002e20000000800 */
[----:B------:R-:W-:Y:S02]  /*181a0*/  FMNMX.FTZ R0, R187, R0, !PT ;  /* 0x00000000bb007209 */ /* 0x000fe40007810000 */
[----:B------:R-:W-:Y:S01]  /*181b0*/  @P4 SHF.L.U32 R17, R67, 0x5, RZ ;  /* 0x0000000543114819 */ /* 0x000fe200000006ff */
[----:B------:R-:W-:Y:S01]  /*181c0*/  @P4 IMAD R5, R5, c[0x0][0x1e0], RZ ;  /* 0x0000780005054a24 */ /* 0x000fe200078e02ff */
[----:B--2---:R-:W-:Y:S01]  /*181d0*/  FMNMX.FTZ R72, R2, R72, !PT ;  /* 0x0000004802487209 */ /* 0x004fe20007810000 */
[----:B------:R-:W-:Y:S01]  /*181e0*/  FFMA.FTZ R2, R11, c[0x0][0x2d0], -R75 ;  /* 0x0000b4000b027a23 */ /* 0x000fe2000001084b */
[----:B----4-:R-:W-:Y:S01]  /*181f0*/  FSEL R184, R7, -INF , P1 ;  /* 0xff80000007b87808 */ /* 0x010fe20000800000 */
[--C-:B------:R-:W-:Y:S01]  /*18200*/  FFMA.FTZ R110, R201, c[0x0][0x2d0], -R96.reuse ;  /* 0x0000b400c96e7a23 */ /* 0x100fe20000010860 */
[----:B------:R-:W-:Y:S01]  /*18210*/  FMNMX.FTZ R0, R186, R0, !PT ;  /* 0x00000000ba007209 */ /* 0x000fe20007810000 */
[----:B------:R2:W-:Y:S01]  /*18220*/  MUFU.EX2 R65, R2 ;  /* 0x0000000200417308 */ /* 0x0005e20000000800 */
[----:B------:R-:W4:Y:S01]  /*18230*/  SHFL.BFLY PT, R6, R72, 0x1, 0x1f ;  /* 0x0c201f0048067f89 */ /* 0x000f2200000e0000 */
[----:B------:R-:W-:Y:S01]  /*18240*/  @P4 IMAD R5, R242, c[0x0][0x1e4], R5 ;  /* 0x00007900f2054a24 */ /* 0x000fe200078e0205 */
[----:B------:R-:W-:Y:S04]  /*18250*/  FMNMX.FTZ R0, R185, R0, !PT ;  /* 0x00000000b9007209 */ /* 0x000fe80007810000 */
[----:B------:R-:W-:Y:S03]  /*18260*/  FMNMX.FTZ R0, R184, R0, !PT ;  /* 0x00000000b8007209 */ /* 0x000fe60007810000 */
[----:B------:R3:W-:Y:S01]  /*18270*/  MUFU.EX2 R237, R13 ;  /* 0x0000000d00ed7308 */ /* 0x0007e20000000800 */
[----:B------:R-:W-:Y:S01]  /*18280*/  FMNMX.FTZ R0, R70, R0, !PT ;  /* 0x0000000046007209 */ /* 0x000fe20007810000 */
[--C-:B-1----:R-:W-:Y:S02]  /*18290*/  FFMA.FTZ R4, R14, c[0x0][0x2d0], -R96.reuse ;  /* 0x0000b4000e047a23 */ /* 0x102fe40000010860 */
[----:B------:R-:W-:Y:S06]  /*182a0*/  FFMA.FTZ R14, R29, c[0x0][0x2d0], -R75 ;  /* 0x0000b4001d0e7a23 */ /* 0x000fec000001084b */
[----:B------:R1:W-:Y:S01]  /*182b0*/  MUFU.EX2 R66, R4 ;  /* 0x0000000400427308 */ /* 0x0003e20000000800 */
[----:B--2---:R-:W2:Y:S01]  /*182c0*/  SHFL.BFLY PT, R2, R0, 0x2, 0x1f ;  /* 0x0c401f0000027f89 */ /* 0x004ea200000e0000 */
[----:B----4-:R-:W-:Y:S01]  /*182d0*/  FMNMX.FTZ R72, R72, R6, !PT ;  /* 0x0000000648487209 */ /* 0x010fe20007810000 */
[----:B------:R-:W-:Y:S03]  /*182e0*/  @P4 IMAD.WIDE.U32 R6, R242, c[0x0][0x1e0], RZ ;  /* 0x00007800f2064a25 */ /* 0x000fe600078e00ff */
[C---:B------:R-:W-:Y:S04]  /*182f0*/  FSETP.NEU.FTZ.AND P1, PT, R72.reuse, -INF , PT ;  /* 0xff8000004800780b */ /* 0x040fe80003f3d000 */
[----:B------:R4:W-:Y:S01]  /*18300*/  MUFU.EX2 R90, R14 ;  /* 0x0000000e005a7308 */ /* 0x0009e20000000800 */
[----:B------:R-:W-:Y:S01]  /*18310*/  FMUL.FTZ R97, R72, c[0x0][0x2d0] ;  /* 0x0000b40048617a20 */ /* 0x000fe20000410000 */
[----:B------:R-:W-:Y:S01]  /*18320*/  @P4 IADD3 R7, R7, R5, RZ ;  /* 0x0000000507074210 */ /* 0x000fe20007ffe0ff */
[----:B------:R-:W-:Y:S01]  /*18330*/  @P4 IMAD.MOV.U32 R5, RZ, RZ, R77 ;  /* 0x000000ffff054224 */ /* 0x000fe200078e004d */
[----:B---3--:R-:W-:Y:S01]  /*18340*/  F2FP.BF16.PACK_AB R77, R209, R206 ;  /* 0x000000ced14d723e */ /* 0x008fe200000010ff */
[----:B------:R-:W-:Y:S01]  /*18350*/  FFMA.FTZ R13, R46, c[0x0][0x2d0], -R75 ;  /* 0x0000b4002e0d7a23 */ /* 0x000fe2000001084b */
[----:B------:R-:W-:Y:S01]  /*18360*/  FSEL R97, R97, RZ, P1 ;  /* 0x000000ff61617208 */ /* 0x000fe20000800000 */
[----:B------:R-:W-:Y:S03]  /*18370*/  @P4 IMAD R7, R7, 0x70, RZ ;  /* 0x0000007007074824 */ /* 0x000fe600078e02ff */
[----:B------:R-:W-:Y:S01]  /*18380*/  MUFU.EX2 R83, R13 ;  /* 0x0000000d00537308 */ /* 0x000fe20000000800 */
[--C-:B------:R-:W-:Y:S02]  /*18390*/  FFMA.FTZ R112, R112, c[0x0][0x2d0], -R97.reuse ;  /* 0x0000b40070707a23 */ /* 0x100fe40000010861 */
[--C-:B------:R-:W-:Y:S02]  /*183a0*/  FFMA.FTZ R114, R114, c[0x0][0x2d0], -R97.reuse ;  /* 0x0000b40072727a23 */ /* 0x100fe40000010861 */
[----:B-1----:R-:W-:Y:S02]  /*183b0*/  FFMA.FTZ R4, R15, c[0x0][0x2d0], -R96 ;  /* 0x0000b4000f047a23 */ /* 0x002fe40000010860 */
[----:B------:R-:W-:Y:S01]  /*183c0*/  FFMA.FTZ R115, R115, c[0x0][0x2d0], -R97 ;  /* 0x0000b40073737a23 */ /* 0x000fe20000010861 */
[----:B--2---:R-:W-:Y:S01]  /*183d0*/  FMNMX.FTZ R0, R0, R2, !PT ;  /* 0x0000000200007209 */ /* 0x004fe20007810000 */
[--C-:B------:R-:W-:Y:S01]  /*183e0*/  FFMA.FTZ R15, R26, c[0x0][0x2d0], -R75.reuse ;  /* 0x0000b4001a0f7a23 */ /* 0x100fe2000001084b */
[----:B------:R-:W1:Y:S03]  /*183f0*/  MUFU.EX2 R8, R4 ;  /* 0x0000000400087308 */ /* 0x000e660000000800 */
[----:B------:R-:W2:Y:S01]  /*18400*/  SHFL.BFLY PT, R2, R0, 0x1, 0x1f ;  /* 0x0c201f0000027f89 */ /* 0x000ea200000e0000 */
[----:B----4-:R-:W-:Y:S06]  /*18410*/  FFMA.FTZ R14, R45, c[0x0][0x2d0], -R75 ;  /* 0x0000b4002d0e7a23 */ /* 0x010fec000001084b */
[----:B------:R3:W-:Y:S10]  /*18420*/  MUFU.EX2 R214, R15 ;  /* 0x0000000f00d67308 */ /* 0x0007f40000000800 */
[----:B------:R-:W-:Y:S01]  /*18430*/  MUFU.EX2 R114, R114 ;  /* 0x0000007200727308 */ /* 0x000fe20000000800 */
[----:B-1----:R1:W-:Y:S01]  /*18440*/  STL [R1+0xc], R8 ;  /* 0x00000c0801007387 */ /* 0x0023e20000100800 */
[----:B------:R-:W-:Y:S01]  /*18450*/  @P4 IMAD.MOV.U32 R4, RZ, RZ, R68 ;  /* 0x000000ffff044224 */ /* 0x000fe200078e0044 */
[----:B--2---:R-:W-:Y:S01]  /*18460*/  FMNMX.FTZ R71, R0, R2, !PT ;  /* 0x0000000200477209 */ /* 0x004fe20007810000 */
[----:B------:R-:W-:Y:S06]  /*18470*/  FFMA.FTZ R0, R19, c[0x0][0x2d0], -R97 ;  /* 0x0000b40013007a23 */ /* 0x000fec0000010861 */
[----:B------:R-:W-:Y:S01]  /*18480*/  MUFU.EX2 R115, R115 ;  /* 0x0000007300737308 */ /* 0x000fe20000000800 */
[----:B------:R-:W-:Y:S04]  /*18490*/  @P4 IMAD.WIDE.U32 R4, R6, 0x70, R4 ;  /* 0x0000007006044825 */ /* 0x000fe800078e0004 */
[----:B---3--:R-:W-:Y:S01]  /*184a0*/  FFMA.FTZ R15, R41, c[0x0][0x2d0], -R75 ;  /* 0x0000b400290f7a23 */ /* 0x008fe2000001084b */
[C---:B------:R-:W-:Y:S01]  /*184b0*/  @P4 LEA R6, P0, R4.reuse, c[0x0][0x1c8], 0x1 ;  /* 0x0000720004064a11 */ /* 0x040fe200078008ff */
[----:B------:R-:W-:Y:S02]  /*184c0*/  @P4 IMAD.IADD R7, R5, 0x1, R7 ;  /* 0x0000000105074824 */ /* 0x000fe400078e0207 */
[----:B------:R-:W-:Y:S01]  /*184d0*/  FMUL.FTZ R100, R71, c[0x0][0x2d0] ;  /* 0x0000b40047647a20 */ /* 0x000fe20000410000 */
[----:B------:R2:W-:Y:S01]  /*184e0*/  MUFU.EX2 R109, R0 ;  /* 0x00000000006d7308 */ /* 0x0005e20000000800 */
[----:B------:R-:W-:Y:S01]  /*184f0*/  IMAD.MOV.U32 R68, RZ, RZ, 0x5 ;  /* 0x00000005ff447424 */ /* 0x000fe200078e00ff */
[----:B------:R-:W-:Y:S02]  /*18500*/  @P4 LEA.HI.X R7, R4, c[0x0][0x1cc], R7, 0x1, P0 ;  /* 0x0000730004074a11 */ /* 0x000fe400000f0c07 */
[----:B------:R-:W-:Y:S02]  /*18510*/  @P4 IADD3 R4, P0, R17, R6, RZ ;  /* 0x0000000611044210 */ /* 0x000fe40007f1e0ff */
[----:B------:R-:W-:Y:S01]  /*18520*/  @P4 SHF.L.U64.HI R12, R67, R68, c[0x0][0x1e4] ;  /* 0x00007900430c4619 */ /* 0x000fe20000010244 */
[----:B------:R3:W-:Y:S01]  /*18530*/  @P4 LDGSTS.E.BYPASS.LTC128B.128 [R241+0x3900], [R6.64], !P6 ;  /* 0x0390000006f14fae */ /* 0x0007e2000f101d48 */
[----:B-1----:R-:W-:Y:S02]  /*18540*/  FFMA.FTZ R8, R16, c[0x0][0x2d0], -R97 ;  /* 0x0000b40010087a23 */ /* 0x002fe40000010861 */
[----:B------:R-:W-:Y:S01]  /*18550*/  MUFU.EX2 R239, R15 ;  /* 0x0000000f00ef7308 */ /* 0x000fe20000000800 */
[----:B------:R-:W-:Y:S02]  /*18560*/  @P4 IMAD.X R5, R12, 0x1, R7, P0 ;  /* 0x000000010c054824 */ /* 0x000fe400000e0607 */
[----:B------:R-:W-:Y:S03]  /*18570*/  FFMA.FTZ R16, R25, c[0x0][0x2d0], -R75 ;  /* 0x0000b40019107a23 */ /* 0x000fe6000001084b */
[----:B------:R1:W-:Y:S04]  /*18580*/  @P4 LDGSTS.E.BYPASS.LTC128B.128 [R241+0x4100], [R4.64], !P6 ;  /* 0x0410000004f14fae */ /* 0x0003e8000f101d48 */
[----:B------:R4:W-:Y:S01]  /*18590*/  MUFU.EX2 R197, R8 ;  /* 0x0000000800c57308 */ /* 0x0009e20000000800 */
[--C-:B--2---:R-:W-:Y:S09]  /*185a0*/  FFMA.FTZ R0, R20, c[0x0][0x2d0], -R97.reuse ;  /* 0x0000b40014007a23 */ /* 0x104ff20000010861 */
[----:B------:R-:W2:Y:S10]  /*185b0*/  MUFU.EX2 R2, R0 ;  /* 0x0000000000027308 */ /* 0x000eb40000000800 */
[----:B------:R-:W-:Y:S01]  /*185c0*/  MUFU.EX2 R25, R14 ;  /* 0x0000000e00197308 */ /* 0x000fe20000000800 */
[----:B----4-:R-:W-:Y:S09]  /*185d0*/  FFMA.FTZ R8, R18, c[0x0][0x2d0], -R97 ;  /* 0x0000b40012087a23 */ /* 0x010ff20000010861 */
[----:B------:R4:W1:Y:S01]  /*185e0*/  MUFU.EX2 R196, R8 ;  /* 0x0000000800c47308 */ /* 0x0008620000000800 */
[----:B--2---:R2:W-:Y:S01]  /*185f0*/  STL [R1], R2 ;  /* 0x0000000201007387 */ /* 0x0045e20000100800 */
[C---:B----4-:R-:W-:Y:S02]  /*18600*/  @P4 IADD3 R8, P0, R17.reuse, R4, RZ ;  /* 0x0000000411084210 */ /* 0x050fe40007f1e0ff */
[----:B-1----:R-:W-:Y:S03]  /*18610*/  F2FP.BF16.PACK_AB R64, R196, R197 ;  /* 0x000000c5c440723e */ /* 0x002fe600000010ff */
[C---:B------:R-:W-:Y:S01]  /*18620*/  @P4 IMAD.X R9, R12.reuse, 0x1, R5, P0 ;  /* 0x000000010c094824 */ /* 0x040fe200000e0605 */
[----:B------:R-:W-:Y:S04]  /*18630*/  @P4 IADD3 R10, P0, R17, R8, RZ ;  /* 0x00000008110a4210 */ /* 0x000fe80007f1e0ff */
[----:B------:R-:W-:Y:S01]  /*18640*/  @P4 IADD3.X R11, R12, R9, RZ, P0, !PT ;  /* 0x000000090c0b4210 */ /* 0x000fe200007fe4ff */
[----:B------:R1:W-:Y:S01]  /*18650*/  @P4 LDGSTS.E.BYPASS.LTC128B.128 [R241+0x4900], [R8.64], !P6 ;  /* 0x0490000008f14fae */ /* 0x0003e2000f101d48 */
[----:B------:R-:W-:Y:S02]  /*18660*/  FSETP.NEU.FTZ.AND P0, PT, R71, -INF , PT ;  /* 0xff8000004700780b */ /* 0x000fe40003f1d000 */
[----:B---3--:R-:W-:Y:S02]  /*18670*/  @P4 IADD3 R6, P5, R17, R10, RZ ;  /* 0x0000000a11064210 */ /* 0x008fe40007fbe0ff */
[----:B------:R-:W-:Y:S03]  /*18680*/  FSEL R100, R100, RZ, P0 ;  /* 0x000000ff64647208 */ /* 0x000fe60000000000 */
[----:B------:R3:W-:Y:S01]  /*18690*/  @P4 LDGSTS.E.BYPASS.LTC128B.128 [R241+0x5100], [R10.64], !P6 ;  /* 0x051000000af14fae */ /* 0x0007e2000f101d48 */
[----:B------:R-:W-:Y:S02]  /*186a0*/  @P4 IMAD.X R7, R12, 0x1, R11, P5 ;  /* 0x000000010c074824 */ /* 0x000fe400028e060b */
[--C-:B------:R-:W-:Y:S02]  /*186b0*/  FFMA.FTZ R0, R21, c[0x0][0x2d0], -R100.reuse ;  /* 0x0000b40015007a23 */ /* 0x100fe40000010864 */
[--C-:B------:R-:W-:Y:S02]  /*186c0*/  FFMA.FTZ R113, R113, c[0x0][0x2d0], -R100.reuse ;  /* 0x0000b40071717a23 */ /* 0x100fe40000010864 */
[----:B------:R4:W-:Y:S01]  /*186d0*/  MUFU.EX2 R193, R0 ;  /* 0x0000000000c17308 */ /* 0x0009e20000000800 */
[----:B------:R1:W-:Y:S09]  /*186e0*/  @P4 LDGSTS.E.BYPASS.LTC128B.128 [R241+0x5900], [R6.64], !P6 ;  /* 0x0590000006f14fae */ /* 0x0003f2000f101d48 */
[----:B------:R-:W-:Y:S01]  /*186f0*/  MUFU.EX2 R113, R113 ;  /* 0x0000007100717308 */ /* 0x000fe20000000800 */
[--C-:B----4-:R-:W-:Y:S09]  /*18700*/  FFMA.FTZ R0, R22, c[0x0][0x2d0], -R100.reuse ;  /* 0x0000b40016007a23 */ /* 0x110ff20000010864 */
[----:B------:R4:W-:Y:S02]  /*18710*/  MUFU.EX2 R199, R0 ;  /* 0x0000000000c77308 */ /* 0x0009e40000000800 */
[--C-:B----4-:R-:W-:Y:S08]  /*18720*/  FFMA.FTZ R0, R23, c[0x0][0x2d0], -R100.reuse ;  /* 0x0000b40017007a23 */ /* 0x110ff00000010864 */
[----:B------:R4:W-:Y:S02]  /*18730*/  MUFU.EX2 R252, R0 ;  /* 0x0000000000fc7308 */ /* 0x0009e40000000800 */
[----:B----4-:R-:W-:Y:S08]  /*18740*/  FFMA.FTZ R0, R24, c[0x0][0x2d0], -R100 ;  /* 0x0000b40018007a23 */ /* 0x010ff00000010864 */
[----:B--2---:R-:W2:Y:S10]  /*18750*/  MUFU.EX2 R2, R0 ;  /* 0x0000000000027308 */ /* 0x004eb40000000800 */
[----:B------:R-:W4:Y:S01]  /*18760*/  MUFU.EX2 R0, R16 ;  /* 0x0000001000007308 */ /* 0x000f220000000800 */
[----:B--2---:R2:W-:Y:S04]  /*18770*/  STL [R1+0x8], R2 ;  /* 0x0000080201007387 */ /* 0x0045e80000100800 */
[----:B----4-:R4:W-:Y:S01]  /*18780*/  STL [R1+0x4], R0 ;  /* 0x0000040001007387 */ /* 0x0109e20000100800 */
[--C-:B--2---:R-:W-:Y:S06]  /*18790*/  FFMA.FTZ R2, R27, c[0x0][0x2d0], -R96.reuse ;  /* 0x0000b4001b027a23 */ /* 0x104fec0000010860 */
[----:B------:R-:W2:Y:S01]  /*187a0*/  MUFU.EX2 R2, R2 ;  /* 0x0000000200027308 */ /* 0x000ea20000000800 */
[--C-:B----4-:R-:W-:Y:S09]  /*187b0*/  FFMA.FTZ R0, R28, c[0x0][0x2d0], -R96.reuse ;  /* 0x0000b4001c007a23 */ /* 0x110ff20000010860 */
[----:B------:R4:W-:Y:S01]  /*187c0*/  MUFU.EX2 R228, R0 ;  /* 0x0000000000e47308 */ /* 0x0009e20000000800 */
[----:B--2---:R2:W-:Y:S01]  /*187d0*/  STL [R1+0x14], R2 ;  /* 0x0000140201007387 */ /* 0x0045e20000100800 */
[--C-:B----4-:R-:W-:Y:S08]  /*187e0*/  FFMA.FTZ R0, R31, c[0x0][0x2d0], -R96.reuse ;  /* 0x0000b4001f007a23 */ /* 0x110ff00000010860 */
[----:B------:R4:W-:Y:S02]  /*187f0*/  MUFU.EX2 R231, R0 ;  /* 0x0000000000e77308 */ /* 0x0009e40000000800 */
[----:B----4-:R-:W-:Y:S08]  /*18800*/  FFMA.FTZ R0, R32, c[0x0][0x2d0], -R96 ;  /* 0x0000b40020007a23 */ /* 0x010ff00000010860 */
[----:B------:R4:W-:Y:S02]  /*18810*/  MUFU.EX2 R238, R0 ;  /* 0x0000000000ee7308 */ /* 0x0009e40000000800 */
[--C-:B----4-:R-:W-:Y:S08]  /*18820*/  FFMA.FTZ R0, R33, c[0x0][0x2d0], -R97.reuse ;  /* 0x0000b40021007a23 */ /* 0x110ff00000010861 */
[----:B--2---:R2:W4:Y:S02]  /*18830*/  MUFU.EX2 R2, R0 ;  /* 0x0000000000027308 */ /* 0x0045240000000800 */
[--C-:B--2---:R-:W-:Y:S01]  /*18840*/  FFMA.FTZ R0, R34, c[0x0][0x2d0], -R97.reuse ;  /* 0x0000b40022007a23 */ /* 0x104fe20000010861 */
[----:B----4-:R2:W-:Y:S07]  /*18850*/  STL [R1+0x10], R2 ;  /* 0x0000100201007387 */ /* 0x0105ee0000100800 */
[----:B------:R4:W-:Y:S01]  /*18860*/  MUFU.EX2 R232, R0 ;  /* 0x0000000000e87308 */ /* 0x0009e20000000800 */
[----:B------:R1:W-:Y:S01]  /*18870*/  STL [R1+0xbc], R74 ;  /* 0x0000bc4a01007387 */ /* 0x0003e20000100800 */
[--C-:B--2---:R-:W-:Y:S02]  /*18880*/  FFMA.FTZ R2, R37, c[0x0][0x2d0], -R97.reuse ;  /* 0x0000b40025027a23 */ /* 0x104fe40000010861 */
[----:B----4-:R-:W-:Y:S06]  /*18890*/  FFMA.FTZ R0, R35, c[0x0][0x2d0], -R100 ;  /* 0x0000b40023007a23 */ /* 0x010fec0000010864 */
[----:B------:R2:W-:Y:S10]  /*188a0*/  MUFU.EX2 R235, R2 ;  /* 0x0000000200eb7308 */ /* 0x0005f40000000800 */
[----:B------:R4:W-:Y:S01]  /*188b0*/  MUFU.EX2 R242, R0 ;  /* 0x0000000000f27308 */ /* 0x0009e20000000800 */
[----:B--2---:R-:W-:Y:S09]  /*188c0*/  FFMA.FTZ R2, R43, c[0x0][0x2d0], -R96 ;  /* 0x0000b4002b027a23 */ /* 0x004ff20000010860 */
[----:B------:R2:W-:Y:S01]  /*188d0*/  MUFU.EX2 R240, R2 ;  /* 0x0000000200f07308 */ /* 0x0005e20000000800 */
[--C-:B----4-:R-:W-:Y:S09]  /*188e0*/  FFMA.FTZ R0, R36, c[0x0][0x2d0], -R100.reuse ;  /* 0x0000b40024007a23 */ /* 0x110ff20000010864 */
[----:B------:R4:W-:Y:S01]  /*188f0*/  MUFU.EX2 R229, R0 ;  /* 0x0000000000e57308 */ /* 0x0009e20000000800 */
[--C-:B--2---:R-:W-:Y:S09]  /*18900*/  FFMA.FTZ R2, R51, c[0x0][0x2d0], -R100.reuse ;  /* 0x0000b40033027a23 */ /* 0x104ff20000010864 */
[----:B------:R-:W-:Y:S01]  /*18910*/  MUFU.EX2 R234, R2 ;  /* 0x0000000200ea7308 */ /* 0x000fe20000000800 */
[----:B----4-:R-:W-:Y:S09]  /*18920*/  FFMA.FTZ R0, R38, c[0x0][0x2d0], -R97 ;  /* 0x0000b40026007a23 */ /* 0x010ff20000010861 */
[----:B------:R2:W-:Y:S02]  /*18930*/  MUFU.EX2 R28, R0 ;  /* 0x00000000001c7308 */ /* 0x0005e40000000800 */
[--C-:B--2---:R-:W-:Y:S08]  /*18940*/  FFMA.FTZ R0, R39, c[0x0][0x2d0], -R100.reuse ;  /* 0x0000b40027007a23 */ /* 0x104ff00000010864 */
[----:B------:R2:W-:Y:S02]  /*18950*/  MUFU.EX2 R236, R0 ;  /* 0x0000000000ec7308 */ /* 0x0005e40000000800 */
[----:B--2---:R-:W-:Y:S08]  /*18960*/  FFMA.FTZ R0, R40, c[0x0][0x2d0], -R100 ;  /* 0x0000b40028007a23 */ /* 0x004ff00000010864 */
[----:B------:R2:W-:Y:S02]  /*18970*/  MUFU.EX2 R16, R0 ;  /* 0x0000000000107308 */ /* 0x0005e40000000800 */
[----:B--2---:R-:W-:Y:S08]  /*18980*/  FFMA.FTZ R0, R42, c[0x0][0x2d0], -R75 ;  /* 0x0000b4002a007a23 */ /* 0x004ff0000001084b */
[----:B------:R2:W-:Y:S02]  /*18990*/  MUFU.EX2 R119, R0 ;  /* 0x0000000000777308 */ /* 0x0005e40000000800 */
[--C-:B--2---:R-:W-:Y:S08]  /*189a0*/  FFMA.FTZ R0, R44, c[0x0][0x2d0], -R96.reuse ;  /* 0x0000b4002c007a23 */ /* 0x104ff00000010860 */
[----:B------:R2:W-:Y:S02]  /*189b0*/  MUFU.EX2 R230, R0 ;  /* 0x0000000000e67308 */ /* 0x0005e40000000800 */
[--C-:B--2---:R-:W-:Y:S08]  /*189c0*/  FFMA.FTZ R0, R47, c[0x0][0x2d0], -R96.reuse ;  /* 0x0000b4002f007a23 */ /* 0x104ff00000010860 */
[----:B------:R2:W-:Y:S02]  /*189d0*/  MUFU.EX2 R24, R0 ;  /* 0x0000000000187308 */ /* 0x0005e40000000800 */
[----:B--2---:R-:W-:Y:S08]  /*189e0*/  FFMA.FTZ R0, R48, c[0x0][0x2d0], -R96 ;  /* 0x0000b40030007a23 */ /* 0x004ff00000010860 */
[----:B------:R2:W-:Y:S02]  /*189f0*/  MUFU.EX2 R84, R0 ;  /* 0x0000000000547308 */ /* 0x0005e40000000800 */
[--C-:B--2---:R-:W-:Y:S08]  /*18a00*/  FFMA.FTZ R0, R49, c[0x0][0x2d0], -R97.reuse ;  /* 0x0000b40031007a23 */ /* 0x104ff00000010861 */
[----:B------:R2:W-:Y:S02]  /*18a10*/  MUFU.EX2 R233, R0 ;  /* 0x0000000000e97308 */ /* 0x0005e40000000800 */
[----:B--2---:R-:W-:Y:S08]  /*18a20*/  FFMA.FTZ R0, R50, c[0x0][0x2d0], -R97 ;  /* 0x0000b40032007a23 */ /* 0x004ff00000010861 */
[----:B------:R2:W-:Y:S02]  /*18a30*/  MUFU.EX2 R27, R0 ;  /* 0x00000000001b7308 */ /* 0x0005e40000000800 */
[----:B--2---:R-:W-:Y:S02]  /*18a40*/  FSEL R0, R74, RZ, P3 ;  /* 0x000000ff4a007208 */ /* 0x004fe40001800000 */
[----:B-1----:R-:W2:Y:S01]  /*18a50*/  LDL.LU R74, [R1+0x8] ;  /* 0x00000800014a7983 */ /* 0x002ea20000300800 */
[----:B------:R-:W-:Y:S02]  /*18a60*/  @P4 IADD3 R4, P3, R17, R6, RZ ;  /* 0x0000000611044210 */ /* 0x000fe40007f7e0ff */
[----:B------:R-:W-:Y:S01]  /*18a70*/  FADD.FTZ R2, -R0, R3 ;  /* 0x0000000300027221 */ /* 0x000fe20000010100 */
[----:B------:R1:W-:Y:S01]  /*18a80*/  STL [R1+0xc0], R73 ;  /* 0x0000c04901007387 */ /* 0x0003e20000100800 */
[----:B------:R-:W-:Y:S01]  /*18a90*/  FSEL R0, R73, RZ, P2 ;  /* 0x000000ff49007208 */ /* 0x000fe20001000000 */
[----:B------:R-:W-:Y:S01]  /*18aa0*/  @P4 IMAD.X R5, R12, 0x1, R7, P3 ;  /* 0x000000010c054824 */ /* 0x000fe200018e0607 */
[----:B------:R-:W-:Y:S01]  /*18ab0*/  @P4 IADD3 R8, P2, R17, R4, RZ ;  /* 0x0000000411084210 */ /* 0x000fe20007f5e0ff */
[----:B------:R-:W-:Y:S02]  /*18ac0*/  FMUL.FTZ R2, R2, c[0x0][0x2d0] ;  /* 0x0000b40002027a20 */ /* 0x000fe40000410000 */
[----:B------:R-:W-:Y:S01]  /*18ad0*/  FADD.FTZ R0, -R0, R116 ;  /* 0x0000007400007221 */ /* 0x000fe20000010100 */
[----:B------:R4:W-:Y:S01]  /*18ae0*/  @P4 LDGSTS.E.BYPASS.LTC128B.128 [R241+0x6100], [R4.64], !P6 ;  /* 0x0610000004f14fae */ /* 0x0009e2000f101d48 */
[----:B------:R3:W3:Y:S01]  /*18af0*/  MUFU.EX2 R3, R2 ;  /* 0x0000000200037308 */ /* 0x0006e20000000800 */
[----:B------:R-:W-:Y:S01]  /*18b00*/  @P4 IADD3.X R9, R12, R5, RZ, P2, !PT ;  /* 0x000000050c094210 */ /* 0x000fe200017fe4ff */
[----:B------:R-:W-:Y:S01]  /*18b10*/  FMUL.FTZ R0, R0, c[0x0][0x2d0] ;  /* 0x0000b40000007a20 */ /* 0x000fe20000410000 */
[----:B------:R-:W-:Y:S04]  /*18b20*/  MOV R116, R81 ;  /* 0x0000005100747202 */ /* 0x000fe80000000f00 */
[----:B------:R4:W-:Y:S03]  /*18b30*/  @P4 LDGSTS.E.BYPASS.LTC128B.128 [R241+0x6900], [R8.64], !P6 ;  /* 0x0690000008f14fae */ /* 0x0009e6000f101d48 */
[----:B------:R4:W4:Y:S05]  /*18b40*/  MUFU.EX2 R69, R0 ;  /* 0x0000000000457308 */ /* 0x00092a0000000800 */
[----:B------:R-:W2:Y:S08]  /*18b50*/  LDSM.16.MT88.4 R20, [R224+0x100] ;  /* 0x00010000e014783b */ /* 0x000eb00000004200 */
[----:B-1----:R-:W2:Y:S01]  /*18b60*/  LDL.LU R73, [R1] ;  /* 0x0000000001497983 */ /* 0x002ea20000300800 */
[----:B---3--:R-:W-:Y:S01]  /*18b70*/  FSEL R2, R72, RZ, P1 ;  /* 0x000000ff48027208 */ /* 0x008fe20000800000 */
[C---:B------:R-:W-:Y:S02]  /*18b80*/  FMUL.FTZ R17, R3.reuse, R133 ;  /* 0x0000008503117220 */ /* 0x040fe40000410000 */
[----:B------:R1:W-:Y:S01]  /*18b90*/  STL [R1+0xc4], R72 ;  /* 0x0000c44801007387 */ /* 0x0003e20000100800 */
[C---:B----4-:R-:W-:Y:S02]  /*18ba0*/  FMUL.FTZ R4, R3.reuse, R120 ;  /* 0x0000007803047220 */ /* 0x050fe40000410000 */
[C---:B------:R-:W-:Y:S01]  /*18bb0*/  FMUL.FTZ R5, R3.reuse, R121 ;  /* 0x0000007903057220 */ /* 0x040fe20000410000 */
[----:B------:R-:W3:Y:S01]  /*18bc0*/  LDSM.16.MT88.4 R36, [R227+0x100] ;  /* 0x00010000e324783b */ /* 0x000ee20000004200 */
[----:B------:R-:W-:Y:S02]  /*18bd0*/  FMUL.FTZ R32, R3, R148 ;  /* 0x0000009403207220 */ /* 0x000fe40000410000 */
[----:B------:R-:W-:Y:S01]  /*18be0*/  FADD.FTZ R0, -R2, R117 ;  /* 0x0000007502007221 */ /* 0x000fe20000010100 */
[----:B------:R-:W-:Y:S01]  /*18bf0*/  FSEL R2, R71, RZ, P0 ;  /* 0x000000ff47027208 */ /* 0x000fe20000000000 */
[----:B------:R-:W-:Y:S02]  /*18c00*/  IMAD.MOV.U32 R117, RZ, RZ, R66 ;  /* 0x000000ffff757224 */ /* 0x000fe400078e0042 */
[----:B------:R-:W-:Y:S01]  /*18c10*/  FMUL.FTZ R0, R0, c[0x0][0x2d0] ;  /* 0x0000b40000007a20 */ /* 0x000fe20000410000 */
[----:B------:R-:W-:Y:S01]  /*18c20*/  LDSM.16.MT88.4 R92, [R225+0x900] ;  /* 0x00090000e15c783b */ /* 0x000fe20000004200 */
[C---:B------:R-:W-:Y:S02]  /*18c30*/  FMUL.FTZ R6, R69.reuse, R122 ;  /* 0x0000007a45067220 */ /* 0x040fe40000410000 */
[----:B------:R4:W3:Y:S01]  /*18c40*/  MUFU.EX2 R68, R0 ;  /* 0x0000000000447308 */ /* 0x0008e20000000800 */
[C---:B------:R-:W-:Y:S02]  /*18c50*/  FMUL.FTZ R7, R69.reuse, R123 ;  /* 0x0000007b45077220 */ /* 0x040fe40000410000 */
[C---:B------:R-:W-:Y:S02]  /*18c60*/  FMUL.FTZ R19, R69.reuse, R135 ;  /* 0x0000008745137220 */ /* 0x040fe40000410000 */
[----:B------:R-:W-:Y:S01]  /*18c70*/  FMUL.FTZ R18, R69, R134 ;  /* 0x0000008645127220 */ /* 0x000fe20000410000 */
[----:B------:R-:W0:Y:S01]  /*18c80*/  LDGDEPBAR ;  /* 0x00000000000079af */ /* 0x000e220000000000 */
[----:B------:R-:W-:Y:S02]  /*18c90*/  FMUL.FTZ R33, R3, R149 ;  /* 0x0000009503217220 */ /* 0x000fe40000410000 */
[C---:B------:R-:W-:Y:S01]  /*18ca0*/  FMUL.FTZ R34, R69.reuse, R150 ;  /* 0x0000009645227220 */ /* 0x040fe20000410000 */
[----:B------:R-:W-:Y:S01]  /*18cb0*/  MOV R150, R83 ;  /* 0x0000005300967202 */ /* 0x000fe20000000f00 */
[----:B------:R-:W-:Y:S02]  /*18cc0*/  FMUL.FTZ R35, R69, R151 ;  /* 0x0000009745237220 */ /* 0x000fe40000410000 */
[----:B------:R-:W-:Y:S01]  /*18cd0*/  IMAD.MOV.U32 R151, RZ, RZ, R82 ;  /* 0x000000ffff977224 */ /* 0x000fe200078e0052 */
[----:B-1----:R-:W2:Y:S01]  /*18ce0*/  LDL.LU R72, [R1+0xc] ;  /* 0x00000c0001487983 */ /* 0x002ea20000300800 */
[C---:B------:R-:W-:Y:S01]  /*18cf0*/  FMUL.FTZ R48, R3.reuse, R164 ;  /* 0x000000a403307220 */ /* 0x040fe20000410000 */
[----:B------:R-:W-:Y:S01]  /*18d00*/  MOV R245, R150 ;  /* 0x0000009600f57202 */ /* 0x000fe20000000f00 */
[----:B------:R-:W-:Y:S01]  /*18d10*/  FMUL.FTZ R49, R3, R165 ;  /* 0x000000a503317220 */ /* 0x000fe20000410000 */
[----:B------:R-:W2:Y:S01]  /*18d20*/  LDL.LU R135, [R1+0x4] ;  /* 0x0000040001877983 */ /* 0x000ea20000300800 */
[C---:B------:R-:W-:Y:S02]  /*18d30*/  FMUL.FTZ R50, R69.reuse, R166 ;  /* 0x000000a645327220 */ /* 0x040fe40000410000 */
[----:B------:R-:W-:Y:S01]  /*18d40*/  FMUL.FTZ R51, R69, R167 ;  /* 0x000000a745337220 */ /* 0x000fe20000410000 */
[----:B------:R-:W2:Y:S01]  /*18d50*/  LDL.LU R134, [R1+0x14] ;  /* 0x0000140001867983 */ /* 0x000ea20000300800 */
[----:B------:R-:W-:Y:S02]  /*18d60*/  IMAD.MOV.U32 R149, RZ, RZ, R84 ;  /* 0x000000ffff957224 */ /* 0x000fe400078e0054 */
[----:B----4-:R-:W-:Y:S01]  /*18d70*/  FADD.FTZ R0, -R2, R118 ;  /* 0x0000007602007221 */ /* 0x010fe20000010100 */
[----:B------:R-:W4:Y:S01]  /*18d80*/  LDL.LU R133, [R1+0x10] ;  /* 0x0000100001857983 */ /* 0x000f220000300800 */
[----:B------:R-:W-:Y:S02]  /*18d90*/  FFMA.FTZ R2, R52, c[0x0][0x2d0], -R100 ;  /* 0x0000b40034027a23 */ /* 0x000fe40000010864 */
[----:B------:R-:W-:Y:S01]  /*18da0*/  FMUL.FTZ R0, R0, c[0x0][0x2d0] ;  /* 0x0000b40000007a20 */ /* 0x000fe20000410000 */
[----:B------:R-:W-:Y:S01]  /*18db0*/  LDSM.16.MT88.4 R164, [R225+0x3100] ;  /* 0x00310000e1a4783b */ /* 0x000fe20000004200 */
[----:B------:R1:W1:Y:S01]  /*18dc0*/  MUFU.EX2 R26, R2 ;  /* 0x00000002001a7308 */ /* 0x0002620000000800 */
[C---:B---3--:R-:W-:Y:S02]  /*18dd0*/  FMUL.FTZ R12, R68.reuse, R128 ;  /* 0x00000080440c7220 */ /* 0x048fe40000410000 */
[----:B------:R-:W-:Y:S01]  /*18de0*/  IMAD.MOV.U32 R118, RZ, RZ, R65 ;  /* 0x000000ffff767224 */ /* 0x000fe200078e0041 */
[----:B------:R-:W-:Y:S01]  /*18df0*/  F2FP.BF16.PACK_AB R65, R199, R193 ;  /* 0x000000c1c741723e */ /* 0x000fe200000010ff */
[C---:B------:R-:W-:Y:S01]  /*18e00*/  FMUL.FTZ R8, R68.reuse, R124 ;  /* 0x0000007c44087220 */ /* 0x040fe20000410000 */
[----:B------:R-:W-:Y:S01]  /*18e10*/  MOV R124, R27 ;  /* 0x0000001b007c7202 */ /* 0x000fe20000000f00 */
[----:B------:R-:W-:Y:S01]  /*18e20*/  FMUL.FTZ R9, R68, R125 ;  /* 0x0000007d44097220 */ /* 0x000fe20000410000 */
[----:B------:R-:W-:Y:S01]  /*18e30*/  F2FP.BF16.PACK_AB R78, R118, R249 ;  /* 0x000000f9764e723e */ /* 0x000fe200000010ff */
[C---:B------:R-:W-:Y:S01]  /*18e40*/  FMUL.FTZ R13, R68.reuse, R129 ;  /* 0x00000081440d7220 */ /* 0x040fe20000410000 */
[----:B------:R-:W3:Y:S01]  /*18e50*/  MUFU.EX2 R0, R0 ;  /* 0x0000000000007308 */ /* 0x000ee20000000800 */
[C---:B------:R-:W-:Y:S02]  /*18e60*/  FMUL.FTZ R29, R68.reuse, R145 ;  /* 0x00000091441d7220 */ /* 0x040fe40000410000 */
[C---:B------:R-:W-:Y:S02]  /*18e70*/  FMUL.FTZ R40, R68.reuse, R156 ;  /* 0x0000009c44287220 */ /* 0x040fe40000410000 */
[C---:B------:R-:W-:Y:S02]  /*18e80*/  FMUL.FTZ R41, R68.reuse, R157 ;  /* 0x0000009d44297220 */ /* 0x040fe40000410000 */
[C---:B------:R-:W-:Y:S02]  /*18e90*/  FMUL.FTZ R44, R68.reuse, R160 ;  /* 0x000000a0442c7220 */ /* 0x040fe40000410000 */
[----:B------:R-:W-:Y:S02]  /*18ea0*/  FMUL.FTZ R45, R68, R161 ;  /* 0x000000a1442d7220 */ /* 0x000fe40000410000 */
[--C-:B------:R-:W-:Y:S02]  /*18eb0*/  FFMA.FTZ R123, R192, c[0x0][0x2d0], -R96.reuse ;  /* 0x0000b400c07b7a23 */ /* 0x100fe40000010860 */
[----:B------:R-:W-:Y:S02]  /*18ec0*/  FFMA.FTZ R122, R198, c[0x0][0x2d0], -R96 ;  /* 0x0000b400c67a7a23 */ /* 0x000fe40000010860 */
[----:B-1----:R-:W-:Y:S02]  /*18ed0*/  FFMA.FTZ R2, R53, c[0x0][0x2d0], -R97 ;  /* 0x0000b40035027a23 */ /* 0x002fe40000010861 */
[----:B------:R-:W-:Y:S02]  /*18ee0*/  IMAD.MOV.U32 R125, RZ, RZ, R26 ;  /* 0x000000ffff7d7224 */ /* 0x000fe400078e001a */
[----:B------:R-:W-:Y:S02]  /*18ef0*/  IMAD.MOV.U32 R244, RZ, RZ, R149 ;  /* 0x000000fffff47224 */ /* 0x000fe400078e0095 */
[--C-:B------:R-:W-:Y:S02]  /*18f00*/  FFMA.FTZ R121, R213, c[0x0][0x2d0], -R75.reuse ;  /* 0x0000b400d5797a23 */ /* 0x100fe4000001084b */
[----:B------:R-:W-:Y:S02]  /*18f10*/  FFMA.FTZ R120, R215, c[0x0][0x2d0], -R75 ;  /* 0x0000b400d7787a23 */ /* 0x000fe4000001084b */
[C---:B---3--:R-:W-:Y:S02]  /*18f20*/  FMUL.FTZ R10, R0.reuse, R126 ;  /* 0x0000007e000a7220 */ /* 0x048fe40000410000 */
[----:B------:R1:W3:Y:S01]  /*18f30*/  MUFU.EX2 R126, R2 ;  /* 0x00000002007e7308 */ /* 0x0002e20000000800 */
[C---:B------:R-:W-:Y:S02]  /*18f40*/  FMUL.FTZ R11, R0.reuse, R127 ;  /* 0x0000007f000b7220 */ /* 0x040fe40000410000 */
[C---:B------:R-:W-:Y:S02]  /*18f50*/  FMUL.FTZ R14, R0.reuse, R130 ;  /* 0x00000082000e7220 */ /* 0x040fe40000410000 */
[C---:B------:R-:W-:Y:S01]  /*18f60*/  FMUL.FTZ R15, R0.reuse, R131 ;  /* 0x00000083000f7220 */ /* 0x040fe20000410000 */
[----:B------:R-:W-:Y:S01]  /*18f70*/  MOV R131, R16 ;  /* 0x0000001000837202 */ /* 0x000fe20000000f00 */
[----:B------:R-:W-:Y:S02]  /*18f80*/  FMUL.FTZ R16, R3, R132 ;  /* 0x0000008403107220 */ /* 0x000fe40000410000 */
        /* <DEDUP_REMOVED lines=8> */
[----:B-1----:R-:W-:Y:S02]  /*19010*/  FFMA.FTZ R2, R54, c[0x0][0x2d0], -R97 ;  /* 0x0000b40036027a23 */ /* 0x002fe40000010861 */
[----:B------:R-:W-:Y:S02]  /*19020*/  IMAD.MOV.U32 R130, RZ, RZ, R87 ;  /* 0x000000ffff827224 */ /* 0x000fe400078e0057 */
[----:B------:R1:W1:Y:S01]  /*19030*/  MUFU.EX2 R128, R2 ;  /* 0x0000000200807308 */ /* 0x0002620000000800 */
[----:B------:R-:W-:Y:S02]  /*19040*/  IMAD.MOV.U32 R132, RZ, RZ, R90 ;  /* 0x000000ffff847224 */ /* 0x000fe400078e005a */
[----:B---3--:R-:W-:Y:S02]  /*19050*/  IMAD.MOV.U32 R215, RZ, RZ, R126 ;  /* 0x000000ffffd77224 */ /* 0x008fe400078e007e */
[--C-:B------:R-:W-:Y:S05]  /*19060*/  FFMA.FTZ R126, R185, c[0x0][0x2d0], -R100.reuse ;  /* 0x0000b400b97e7a23 */ /* 0x100fea0000010864 */
[----:B------:R-:W-:Y:S10]  /*19070*/  MUFU.EX2 R185, R108 ;  /* 0x0000006c00b97308 */ /* 0x000ff40000000800 */
[----:B------:R-:W-:Y:S01]  /*19080*/  MUFU.EX2 R108, R122 ;  /* 0x0000007a006c7308 */ /* 0x000fe20000000800 */
[----:B-1----:R-:W-:Y:S02]  /*19090*/  FFMA.FTZ R2, R55, c[0x0][0x2d0], -R100 ;  /* 0x0000b40037027a23 */ /* 0x002fe40000010864 */
[----:B------:R-:W1:Y:S01]  /*190a0*/  LDSM.16.MT88.4 R52, [R225+0x100] ;  /* 0x00010000e134783b */ /* 0x000e620000004200 */
[----:B------:R-:W-:Y:S02]  /*190b0*/  IMAD.MOV.U32 R246, RZ, RZ, R128 ;  /* 0x000000fffff67224 */ /* 0x000fe400078e0080 */
[--C-:B------:R-:W-:Y:S04]  /*190c0*/  FFMA.FTZ R128, R184, c[0x0][0x2d0], -R100.reuse ;  /* 0x0000b400b8807a23 */ /* 0x100fe80000010864 */
[----:B------:R3:W3:Y:S10]  /*190d0*/  MUFU.EX2 R127, R2 ;  /* 0x00000002007f7308 */ /* 0x0006f40000000800 */
[----:B------:R-:W-:Y:S10]  /*190e0*/  MUFU.EX2 R184, R110 ;  /* 0x0000006e00b87308 */ /* 0x000ff40000000800 */
[----:B------:R-:W-:Y:S01]  /*190f0*/  MUFU.EX2 R110, R120 ;  /* 0x00000078006e7308 */ /* 0x000fe20000000800 */
[--C-:B---3--:R-:W-:Y:S01]  /*19100*/  FFMA.FTZ R2, R56, c[0x0][0x2d0], -R100.reuse ;  /* 0x0000b40038027a23 */ /* 0x108fe20000010864 */
[----:B------:R-:W-:Y:S01]  /*19110*/  MOV R216, R127 ;  /* 0x0000007f00d87202 */ /* 0x000fe20000000f00 */
[----:B------:R-:W-:Y:S02]  /*19120*/  FMUL.FTZ R56, R68, R172 ;  /* 0x000000ac44387220 */ /* 0x000fe40000410000 */
[----:B------:R-:W-:Y:S05]  /*19130*/  FFMA.FTZ R127, R101, c[0x0][0x2d0], -R97 ;  /* 0x0000b400657f7a23 */ /* 0x000fea0000010861 */
[----:B------:R3:W-:Y:S01]  /*19140*/  MUFU.EX2 R129, R2 ;  /* 0x0000000200817308 */ /* 0x0007e20000000800 */
[----:B------:R-:W-:Y:S09]  /*19150*/  FFMA.FTZ R101, R200, c[0x0][0x2d0], -R100 ;  /* 0x0000b400c8657a23 */ /* 0x000ff20000010864 */
[----:B------:R-:W-:Y:S01]  /*19160*/  MUFU.EX2 R172, R112 ;  /* 0x0000007000ac7308 */ /* 0x000fe20000000800 */
[----:B---3--:R-:W-:Y:S02]  /*19170*/  FFMA.FTZ R2, R57, c[0x0][0x2d0], -R75 ;  /* 0x0000b40039027a23 */ /* 0x008fe4000001084b */
[----:B------:R-:W-:Y:S01]  /*19180*/  FMUL.FTZ R57, R68, R173 ;  /* 0x000000ad44397220 */ /* 0x000fe20000410000 */
[----:B--2---:R-:W-:Y:S02]  /*19190*/  F2FP.BF16.PACK_AB R67, R74, R252 ;  /* 0x000000fc4a43723e */ /* 0x004fe400000010ff */
[----:B------:R-:W-:Y:S02]  /*191a0*/  F2FP.BF16.PACK_AB R66, R73, R109 ;  /* 0x0000006d4942723e */ /* 0x000fe400000010ff */
[----:B------:R-:W-:Y:S07]  /*191b0*/  F2FP.BF16.PACK_AB R79, R72, R117 ;  /* 0x00000075484f723e */ /* 0x000fee00000010ff */
[-C--:B------:R-:W-:Y:S08]  /*191c0*/  HMMA.16816.F32.BF16 R4, R76, R20.reuse, R4 ;  /* 0x000000144c04723c */ /* 0x080ff00000041804 */
[C---:B------:R-:W-:Y:S07]  /*191d0*/  HMMA.16816.F32.BF16 R8, R64.reuse, R20, R8 ;  /* 0x000000144008723c */ /* 0x040fee0000041808 */
[C---:B------:R-:W-:Y:S01]  /*191e0*/  FMUL.FTZ R21, R3.reuse, R137 ;  /* 0x0000008903157220 */ /* 0x040fe20000410000 */
[-C--:B------:R-:W-:Y:S04]  /*191f0*/  HMMA.16816.F32.BF16 R12, R64, R22.reuse, R12 ;  /* 0x00000016400c723c */ /* 0x080fe8000004180c */
[----:B------:R-:W-:Y:S01]  /*19200*/  FMUL.FTZ R20, R3, R136 ;  /* 0x0000008803147220 */ /* 0x000fe20000410000 */
[----:B------:R-:W-:Y:S01]  /*19210*/  MOV R137, R25 ;  /* 0x0000001900897202 */ /* 0x000fe20000000f00 */
[----:B------:R-:W-:Y:S02]  /*19220*/  IMAD.MOV.U32 R136, RZ, RZ, R28 ;  /* 0x000000ffff887224 */ /* 0x000fe400078e001c */
[C---:B------:R-:W-:Y:S04]  /*19230*/  HMMA.16816.F32.BF16 R16, R76.reuse, R22, R16 ;  /* 0x000000164c10723c */ /* 0x040fe80000041810 */
[C---:B------:R-:W-:Y:S02]  /*19240*/  FMUL.FTZ R25, R68.reuse, R141 ;  /* 0x0000008d44197220 */ /* 0x040fe40000410000 */
[C---:B------:R-:W-:Y:S01]  /*19250*/  FMUL.FTZ R28, R68.reuse, R144 ;  /* 0x00000090441c7220 */ /* 0x040fe20000410000 */
[----:B------:R-:W-:Y:S01]  /*19260*/  MOV R144, R85 ;  /* 0x0000005500907202 */ /* 0x000fe20000000f00 */
[C---:B------:R-:W-:Y:S02]  /*19270*/  FMUL.FTZ R23, R69.reuse, R139 ;  /* 0x0000008b45177220 */ /* 0x040fe40000410000 */
[----:B------:R2:W-:Y:S02]  /*19280*/  MUFU.EX2 R139, R2 ;  /* 0x00000002008b7308 */ /* 0x0005e40000000800 */
[----:B------:R-:W-:Y:S02]  /*19290*/  FMUL.FTZ R22, R69, R138 ;  /* 0x0000008a45167220 */ /* 0x000fe40000410000 */
[----:B------:R-:W-:Y:S02]  /*192a0*/  IMAD.MOV.U32 R138, RZ, RZ, R24 ;  /* 0x000000ffff8a7224 */ /* 0x000fe400078e0018 */
[----:B------:R-:W-:Y:S03]  /*192b0*/  FMUL.FTZ R24, R68, R140 ;  /* 0x0000008c44187220 */ /* 0x000fe60000410000 */
[-C--:B------:R-:W-:Y:S03]  /*192c0*/  HMMA.16816.F32.BF16 R20, R76, R36.reuse, R20 ;  /* 0x000000244c14723c */ /* 0x080fe60000041814 */
[----:B------:R-:W-:Y:S01]  /*192d0*/  MOV R213, R138 ;  /* 0x0000008a00d57202 */ /* 0x000fe20000000f00 */
[----:B------:R-:W-:Y:S02]  /*192e0*/  IMAD.MOV.U32 R138, RZ, RZ, R109 ;  /* 0x000000ffff8a7224 */ /* 0x000fe400078e006d */
[----:B------:R-:W-:Y:S02]  /*192f0*/  FFMA.FTZ R109, R191, c[0x0][0x2d0], -R97 ;  /* 0x0000b400bf6d7a23 */ /* 0x000fe40000010861 */
[C---:B------:R-:W-:Y:S02]  /*19300*/  HMMA.16816.F32.BF16 R24, R64.reuse, R36, R24 ;  /* 0x000000244018723c */ /* 0x040fe40000041818 */
[----:B------:R-:W-:Y:S02]  /*19310*/  MUFU.EX2 R173, R109 ;  /* 0x0000006d00ad7308 */ /* 0x000fe40000000800 */
[--C-:B--2---:R-:W-:Y:S04]  /*19320*/  FFMA.FTZ R2, R58, c[0x0][0x2d0], -R75.reuse ;  /* 0x0000b4003a027a23 */ /* 0x104fe8000001084b */
[-C--:B------:R-:W-:Y:S04]  /*19330*/  HMMA.16816.F32.BF16 R28, R64, R38.reuse, R28 ;  /* 0x00000026401c723c */ /* 0x080fe8000004181c */
[----:B------:R2:W-:Y:S01]  /*19340*/  MUFU.EX2 R141, R2 ;  /* 0x00000002008d7308 */ /* 0x0005e20000000800 */
[C---:B------:R-:W-:Y:S02]  /*19350*/  FMUL.FTZ R36, R3.reuse, R152 ;  /* 0x0000009803247220 */ /* 0x040fe40000410000 */
[----:B------:R-:W-:Y:S01]  /*19360*/  FMUL.FTZ R37, R3, R153 ;  /* 0x0000009903257220 */ /* 0x000fe20000410000 */
[C---:B------:R-:W-:Y:S04]  /*19370*/  HMMA.16816.F32.BF16 R32, R76.reuse, R38, R32 ;  /* 0x000000264c20723c */ /* 0x040fe80000041820 */
[C---:B------:R-:W-:Y:S02]  /*19380*/  FMUL.FTZ R58, R0.reuse, R174 ;  /* 0x000000ae003a7220 */ /* 0x040fe40000410000 */
[----:B------:R-:W-:Y:S01]  /*19390*/  MUFU.EX2 R109, R121 ;  /* 0x00000079006d7308 */ /* 0x000fe20000000800 */
[C---:B------:R-:W-:Y:S02]  /*193a0*/  FMUL.FTZ R38, R69.reuse, R154 ;  /* 0x0000009a45267220 */ /* 0x040fe40000410000 */
[----:B------:R-:W-:Y:S03]  /*193b0*/  FMUL.FTZ R39, R69, R155 ;  /* 0x0000009b45277220 */ /* 0x000fe60000410000 */
[----:B------:R-:W-:Y:S02]  /*193c0*/  IMAD.MOV.U32 R154, RZ, RZ, R80 ;  /* 0x000000ffff9a7224 */ /* 0x000fe400078e0050 */
[----:B------:R-:W3:Y:S02]  /*193d0*/  LDSM.16.MT88.4 R80, [R226+0x100] ;  /* 0x00010000e250783b */ /* 0x000ee40000004200 */
[-C--:B-1----:R-:W-:Y:S01]  /*193e0*/  HMMA.16816.F32.BF16 R36, R76, R52.reuse, R36 ;  /* 0x000000344c24723c */ /* 0x082fe20000041824 */
[----:B------:R-:W-:Y:S02]  /*193f0*/  MUFU.EX2 R174, R105 ;  /* 0x0000006900ae7308 */ /* 0x000fe40000000800 */
[--C-:B--2---:R-:W-:Y:S02]  /*19400*/  FFMA.FTZ R2, R59, c[0x0][0x2d0], -R96.reuse ;  /* 0x0000b4003b027a23 */ /* 0x104fe40000010860 */
[----:B------:R-:W-:Y:S03]  /*19410*/  FMUL.FTZ R59, R0, R175 ;  /* 0x000000af003b7220 */ /* 0x000fe60000410000 */
[C---:B------:R-:W-:Y:S03]  /*19420*/  HMMA.16816.F32.BF16 R40, R64.reuse, R52, R40 ;  /* 0x000000344028723c */ /* 0x040fe60000041828 */
[----:B------:R1:W2:Y:S04]  /*19430*/  MUFU.EX2 R140, R2 ;  /* 0x00000002008c7308 */ /* 0x0002a80000000800 */
[C---:B------:R-:W-:Y:S01]  /*19440*/  FMUL.FTZ R52, R3.reuse, R168 ;  /* 0x000000a803347220 */ /* 0x040fe20000410000 */
[-C--:B------:R-:W-:Y:S04]  /*19450*/  HMMA.16816.F32.BF16 R44, R64, R54.reuse, R44 ;  /* 0x00000036402c723c */ /* 0x080fe8000004182c */
[----:B------:R-:W-:Y:S01]  /*19460*/  FMUL.FTZ R53, R3, R169 ;  /* 0x000000a903357220 */ /* 0x000fe20000410000 */
[----:B------:R-:W-:Y:S03]  /*19470*/  MUFU.EX2 R168, R102 ;  /* 0x0000006600a87308 */ /* 0x000fe60000000800 */
[C---:B------:R-:W-:Y:S07]  /*19480*/  HMMA.16816.F32.BF16 R48, R76.reuse, R54, R48 ;  /* 0x000000364c30723c */ /* 0x040fee0000041830 */
[C---:B------:R-:W-:Y:S01]  /*19490*/  FMUL.FTZ R54, R69.reuse, R170 ;  /* 0x000000aa45367220 */ /* 0x040fe20000410000 */
[----:B------:R-:W-:Y:S01]  /*194a0*/  MUFU.EX2 R169, R101 ;  /* 0x0000006500a97308 */ /* 0x000fe20000000800 */
[----:B------:R-:W-:Y:S03]  /*194b0*/  FMUL.FTZ R55, R69, R171 ;  /* 0x000000ab45377220 */ /* 0x000fe60000410000 */
[----:B-1----:R-:W-:Y:S02]  /*194c0*/  FFMA.FTZ R2, R60, c[0x0][0x2d0], -R96 ;  /* 0x0000b4003c027a23 */ /* 0x002fe40000010860 */
[----:B--2---:R-:W-:Y:S02]  /*194d0*/  IMAD.MOV.U32 R155, RZ, RZ, R140 ;  /* 0x000000ffff9b7224 */ /* 0x004fe400078e008c */
[-C--:B---3--:R-:W-:Y:S02]  /*194e0*/  HMMA.16816.F32.BF16 R52, R76, R80.reuse, R52 ;  /* 0x000000504c34723c */ /* 0x088fe40000041834 */
[----:B------:R1:W-:Y:S01]  /*194f0*/  MUFU.EX2 R142, R2 ;  /* 0x00000002008e7308 */ /* 0x0003e20000000800 */
[----:B------:R-:W-:Y:S05]  /*19500*/  FMUL.FTZ R60, R68, R176 ;  /* 0x000000b0443c7220 */ /* 0x000fea0000410000 */
[C---:B------:R-:W-:Y:S04]  /*19510*/  HMMA.16816.F32.BF16 R56, R64.reuse, R80, R56 ;  /* 0x000000504038723c */ /* 0x040fe80000041838 */
[----:B------:R-:W-:Y:S03]  /*19520*/  MUFU.EX2 R101, R127 ;  /* 0x0000007f00657308 */ /* 0x000fe60000000800 */
[----:B----4-:R-:W-:Y:S02]  /*19530*/  F2FP.BF16.PACK_AB R80, R232, R133 ;  /* 0x00000085e850723e */ /* 0x010fe400000010ff */
[----:B------:R-:W-:Y:S03]  /*19540*/  F2FP.BF16.PACK_AB R81, R229, R242 ;  /* 0x000000f2e551723e */ /* 0x000fe600000010ff */
[--C-:B-1----:R-:W-:Y:S02]  /*19550*/  FFMA.FTZ R2, R61, c[0x0][0x2d0], -R75.reuse ;  /* 0x0000b4003d027a23 */ /* 0x102fe4000001084b */
[----:B------:R-:W-:Y:S02]  /*19560*/  FMUL.FTZ R61, R68, R177 ;  /* 0x000000b1443d7220 */ /* 0x000fe40000410000 */
[----:B------:R1:W2:Y:S02]  /*19570*/  MUFU.EX2 R143, R2 ;  /* 0x00000002008f7308 */ /* 0x0002a40000000800 */
[----:B-1----:R-:W-:Y:S02]  /*19580*/  FFMA.FTZ R2, R62, c[0x0][0x2d0], -R75 ;  /* 0x0000b4003e027a23 */ /* 0x002fe4000001084b */
[C---:B------:R-:W-:Y:S06]  /*19590*/  FMUL.FTZ R62, R0.reuse, R178 ;  /* 0x000000b2003e7220 */ /* 0x040fec0000410000 */
[----:B------:R1:W-:Y:S02]  /*195a0*/  MUFU.EX2 R146, R2 ;  /* 0x0000000200927308 */ /* 0x0003e40000000800 */
[--C-:B-1----:R-:W-:Y:S02]  /*195b0*/  FFMA.FTZ R2, R63, c[0x0][0x2d0], -R96.reuse ;  /* 0x0000b4003f027a23 */ /* 0x102fe40000010860 */
[----:B------:R-:W-:Y:S06]  /*195c0*/  FMUL.FTZ R63, R0, R179 ;  /* 0x000000b3003f7220 */ /* 0x000fec0000410000 */
[----:B------:R1:W-:Y:S01]  /*195d0*/  MUFU.EX2 R145, R2 ;  /* 0x0000000200917308 */ /* 0x0003e20000000800 */
[-C--:B------:R-:W-:Y:S07]  /*195e0*/  HMMA.16816.F32.BF16 R60, R64, R82.reuse, R60 ;  /* 0x00000052403c723c */ /* 0x080fee000004183c */
[----:B------:R-:W-:Y:S01]  /*195f0*/  FMUL.FTZ R64, R3, R180 ;  /* 0x000000b403407220 */ /* 0x000fe20000410000 */
[----:B------:R-:W-:Y:S01]  /*19600*/  F2FP.BF16.PACK_AB R180, R109, R110 ;  /* 0x0000006e6db4723e */ /* 0x000fe200000010ff */
[----:B------:R-:W-:Y:S03]  /*19610*/  FMUL.FTZ R65, R3, R181 ;  /* 0x000000b503417220 */ /* 0x000fe60000410000 */
[C---:B------:R-:W-:Y:S02]  /*19620*/  FMUL.FTZ R66, R69.reuse, R182 ;  /* 0x000000b645427220 */ /* 0x040fe40000410000 */
[----:B------:R-:W-:Y:S02]  /*19630*/  FMUL.FTZ R67, R69, R183 ;  /* 0x000000b745437220 */ /* 0x000fe40000410000 */
[----:B-1----:R-:W-:Y:S05]  /*19640*/  FFMA.FTZ R2, R86, c[0x0][0x2d0], -R96 ;  /* 0x0000b40056027a23 */ /* 0x002fea0000010860 */
[----:B------:R-:W-:Y:S01]  /*19650*/  HMMA.16816.F32.BF16 R64, R76, R82, R64 ;  /* 0x000000524c40723c */ /* 0x000fe20000041840 */
[----:B------:R-:W1:Y:S01]  /*19660*/  LDSM.16.MT88.4 R84, [R224+0x900] ;  /* 0x00090000e054783b */ /* 0x000e620000004200 */
[----:B------:R3:W-:Y:S05]  /*19670*/  MUFU.EX2 R147, R2 ;  /* 0x0000000200937308 */ /* 0x0007ea0000000800 */
[----:B------:R-:W-:Y:S02]  /*19680*/  F2FP.BF16.PACK_AB R76, R214, R135 ;  /* 0x00000087d64c723e */ /* 0x000fe400000010ff */
[----:B------:R-:W-:Y:S03]  /*19690*/  F2FP.BF16.PACK_AB R77, R228, R134 ;  /* 0x00000086e44d723e */ /* 0x000fe600000010ff */
[----:B------:R-:W-:Y:S02]  /*196a0*/  F2FP.BF16.PACK_AB R78, R237, R132 ;  /* 0x00000084ed4e723e */ /* 0x000fe400000010ff */
[----:B------:R-:W-:Y:S02]  /*196b0*/  F2FP.BF16.PACK_AB R79, R238, R231 ;  /* 0x000000e7ee4f723e */ /* 0x000fe400000010ff */
[----:B------:R-:W-:Y:S02]  /*196c0*/  F2FP.BF16.PACK_AB R82, R136, R235 ;  /* 0x000000eb8852723e */ /* 0x000fe400000010ff */
[----:B------:R-:W-:Y:S01]  /*196d0*/  F2FP.BF16.PACK_AB R83, R131, R236 ;  /* 0x000000ec8353723e */ /* 0x000fe200000010ff */
[--C-:B---3--:R-:W-:Y:S04]  /*196e0*/  FFMA.FTZ R2, R88, c[0x0][0x2d0], -R97.reuse ;  /* 0x0000b40058027a23 */ /* 0x108fe80000010861 */
[----:B------:R3:W-:Y:S01]  /*196f0*/  MUFU.EX2 R153, R2 ;  /* 0x0000000200997308 */ /* 0x0007e20000000800 */
[-C--:B-1----:R-:W-:Y:S08]  /*19700*/  HMMA.16816.F32.BF16 R4, R76, R84.reuse, R4 ;  /* 0x000000544c04723c */ /* 0x082ff00000041804 */
[C---:B------:R-:W-:Y:S04]  /*19710*/  HMMA.16816.F32.BF16 R8, R80.reuse, R84, R8 ;  /* 0x000000545008723c */ /* 0x040fe80000041808 */
[----:B---3--:R-:W-:Y:S02]  /*19720*/  FFMA.FTZ R2, R89, c[0x0][0x2d0], -R97 ;  /* 0x0000b40059027a23 */ /* 0x008fe40000010861 */
[----:B------:R-:W1:Y:S02]  /*19730*/  LDSM.16.MT88.4 R88, [R227+0x900] ;  /* 0x00090000e358783b */ /* 0x000e640000004200 */
[-C--:B------:R-:W-:Y:S01]  /*19740*/  HMMA.16816.F32.BF16 R12, R80, R86.reuse, R12 ;  /* 0x00000056500c723c */ /* 0x080fe2000004180c */
[----:B------:R3:W-:Y:S03]  /*19750*/  MUFU.EX2 R159, R2 ;  /* 0x00000002009f7308 */ /* 0x0007e60000000800 */
[--C-:B------:R-:W-:Y:S04]  /*19760*/  FFMA.FTZ R84, R217, c[0x0][0x2d0], -R100.reuse ;  /* 0x0000b400d9547a23 */ /* 0x100fe80000010864 */
[C---:B------:R-:W-:Y:S03]  /*19770*/  HMMA.16816.F32.BF16 R16, R76.reuse, R86, R16 ;  /* 0x000000564c10723c */ /* 0x040fe60000041810 */
[----:B------:R4:W-:Y:S01]  /*19780*/  MUFU.EX2 R156, R84 ;  /* 0x00000054009c7308 */ /* 0x0009e20000000800 */
[--C-:B---3--:R-:W-:Y:S09]  /*19790*/  FFMA.FTZ R2, R202, c[0x0][0x2d0], -R100.reuse ;  /* 0x0000b400ca027a23 */ /* 0x108ff20000010864 */
[----:B------:R3:W-:Y:S01]  /*197a0*/  MUFU.EX2 R152, R2 ;  /* 0x0000000200987308 */ /* 0x0007e20000000800 */
[----:B----4-:R-:W4:Y:S01]  /*197b0*/  LDSM.16.MT88.4 R84, [R226+0x900] ;  /* 0x00090000e254783b */ /* 0x010f220000004200 */
[-C--:B-1----:R-:W-:Y:S08]  /*197c0*/  HMMA.16816.F32.BF16 R20, R76, R88.reuse, R20 ;  /* 0x000000584c14723c */ /* 0x082ff00000041814 */
[C---:B------:R-:W-:Y:S04]  /*197d0*/  HMMA.16816.F32.BF16 R24, R80.reuse, R88, R24 ;  /* 0x000000585018723c */ /* 0x040fe80000041818 */
[--C-:B---3--:R-:W-:Y:S04]  /*197e0*/  FFMA.FTZ R2, R203, c[0x0][0x2d0], -R100.reuse ;  /* 0x0000b400cb027a23 */ /* 0x108fe80000010864 */
[-C--:B------:R-:W-:Y:S01]  /*197f0*/  HMMA.16816.F32.BF16 R28, R80, R90.reuse, R28 ;  /* 0x0000005a501c723c */ /* 0x080fe2000004181c */
[----:B------:R1:W-:Y:S03]  /*19800*/  MUFU.EX2 R158, R2 ;  /* 0x00000002009e7308 */ /* 0x0003e60000000800 */
[----:B------:R-:W-:Y:S01]  /*19810*/  FFMA.FTZ R88, R220, c[0x0][0x2d0], -R75 ;  /* 0x0000b400dc587a23 */ /* 0x000fe2000001084b */
[----:B--2---:R-:W-:Y:S03]  /*19820*/  MOV R220, R143 ;  /* 0x0000008f00dc7202 */ /* 0x004fe60000000f00 */
[C---:B------:R-:W-:Y:S08]  /*19830*/  HMMA.16816.F32.BF16 R32, R76.reuse, R90, R32 ;  /* 0x0000005a4c20723c */ /* 0x040ff00000041820 */
[-C--:B------:R-:W-:Y:S08]  /*19840*/  HMMA.16816.F32.BF16 R36, R76, R92.reuse, R36 ;  /* 0x0000005c4c24723c */ /* 0x080ff00000041824 */
[C---:B------:R-:W-:Y:S04]  /*19850*/  HMMA.16816.F32.BF16 R40, R80.reuse, R92, R40 ;  /* 0x0000005c5028723c */ /* 0x040fe80000041828 */
[--C-:B-1----:R-:W-:Y:S04]  /*19860*/  FFMA.FTZ R2, R207, c[0x0][0x2d0], -R97.reuse ;  /* 0x0000b400cf027a23 */ /* 0x102fe80000010861 */
[-C--:B------:R-:W-:Y:S01]  /*19870*/  HMMA.16816.F32.BF16 R44, R80, R94.reuse, R44 ;  /* 0x0000005e502c723c */ /* 0x080fe2000004182c */
[----:B------:R1:W-:Y:S07]  /*19880*/  MUFU.EX2 R157, R2 ;  /* 0x00000002009d7308 */ /* 0x0003ee0000000800 */
[C---:B------:R-:W-:Y:S01]  /*19890*/  HMMA.16816.F32.BF16 R48, R76.reuse, R94, R48 ;  /* 0x0000005e4c30723c */ /* 0x040fe20000041830 */
[----:B------:R-:W-:Y:S07]  /*198a0*/  LDSM.16.MT88.4 R92, [R227+0x1100] ;  /* 0x00110000e35c783b */ /* 0x000fee0000004200 */
[-C--:B----4-:R-:W-:Y:S08]  /*198b0*/  HMMA.16816.F32.BF16 R52, R76, R84.reuse, R52 ;  /* 0x000000544c34723c */ /* 0x090ff00000041834 */
[C---:B------:R-:W-:Y:S04]  /*198c0*/  HMMA.16816.F32.BF16 R56, R80.reuse, R84, R56 ;  /* 0x000000545038723c */ /* 0x040fe80000041838 */
[--C-:B-1----:R-:W-:Y:S02]  /*198d0*/  FFMA.FTZ R2, R211, c[0x0][0x2d0], -R97.reuse ;  /* 0x0000b400d3027a23 */ /* 0x102fe40000010861 */
[----:B------:R1:W-:Y:S02]  /*198e0*/  MUFU.EX2 R211, R88 ;  /* 0x0000005800d37308 */ /* 0x0003e40000000800 */
[-C--:B------:R-:W-:Y:S01]  /*198f0*/  HMMA.16816.F32.BF16 R60, R80, R86.reuse, R60 ;  /* 0x00000056503c723c */ /* 0x080fe2000004183c */
[----:B------:R-:W2:Y:S04]  /*19900*/  LDL.LU R82, [R1+0x48] ;  /* 0x0000480001527983 */ /* 0x000ea80000300800 */
[----:B------:R-:W2:Y:S02]  /*19910*/  LDL.LU R140, [R1+0x54] ;  /* 0x00005400018c7983 */ /* 0x000ea40000300800 */
[----:B------:R-:W-:Y:S01]  /*19920*/  FFMA.FTZ R80, R154, c[0x0][0x2d0], -R100 ;  /* 0x0000b4009a507a23 */ /* 0x000fe20000010864 */
[----:B------:R-:W-:Y:S01]  /*19930*/  HMMA.16816.F32.BF16 R64, R76, R86, R64 ;  /* 0x000000564c40723c */ /* 0x000fe20000041840 */
[----:B------:R4:W4:Y:S01]  /*19940*/  MUFU.EX2 R148, R2 ;  /* 0x0000000200947308 */ /* 0x0009220000000800 */
[----:B------:R-:W-:Y:S02]  /*19950*/  LDSM.16.MT88.4 R84, [R225+0x1100] ;  /* 0x00110000e154783b */ /* 0x000fe40000004200 */
[--C-:B------:R-:W-:Y:S01]  /*19960*/  FFMA.FTZ R81, R144, c[0x0][0x2d0], -R97.reuse ;  /* 0x0000b40090517a23 */ /* 0x100fe20000010861 */
[----:B------:R-:W-:Y:S01]  /*19970*/  MOV R154, R141 ;  /* 0x0000008d009a7202 */ /* 0x000fe20000000f00 */
[----:B------:R-:W-:Y:S01]  /*19980*/  IMAD.MOV.U32 R144, RZ, RZ, R124 ;  /* 0x000000ffff907224 */ /* 0x000fe200078e007c */
[----:B------:R-:W-:Y:S01]  /*19990*/  F2FP.BF16.PACK_AB R76, R119, R239 ;  /* 0x000000ef774c723e */ /* 0x000fe200000010ff */
[--C-:B------:R-:W-:Y:S01]  /*199a0*/  FFMA.FTZ R124, R186, c[0x0][0x2d0], -R100.reuse ;  /* 0x0000b400ba7c7a23 */ /* 0x100fe20000010864 */
[----:B------:R-:W-:Y:S02]  /*199b0*/  F2FP.BF16.PACK_AB R77, R230, R240 ;  /* 0x000000f0e64d723e */ /* 0x000fe400000010ff */
[----:B------:R4:W-:Y:S01]  /*199c0*/  MUFU.EX2 R192, R80 ;  /* 0x0000005000c07308 */ /* 0x0009e20000000800 */
[----:B------:R-:W-:Y:S01]  /*199d0*/  F2FP.BF16.PACK_AB R79, R244, R213 ;  /* 0x000000d5f44f723e */ /* 0x000fe200000010ff */
[----:B-1----:R-:W1:Y:S08]  /*199e0*/  LDSM.16.MT88.4 R88, [R224+0x1100] ;  /* 0x00110000e058783b */ /* 0x002e700000004200 */
[----:B------:R-:W-:Y:S01]  /*199f0*/  MUFU.EX2 R186, R107 ;  /* 0x0000006b00ba7308 */ /* 0x000fe20000000800 */
[----:B----4-:R-:W-:Y:S01]  /*19a00*/  FFMA.FTZ R2, R219, c[0x0][0x2d0], -R100 ;  /* 0x0000b400db027a23 */ /* 0x010fe20000010864 */
[----:B------:R-:W-:Y:S08]  /*19a10*/  MOV R219, R148 ;  /* 0x0000009400db7202 */ /* 0x000ff00000000f00 */
[----:B------:R4:W-:Y:S01]  /*19a20*/  MUFU.EX2 R163, R2 ;  /* 0x0000000200a37308 */ /* 0x0009e20000000800 */
[--C-:B------:R-:W-:Y:S02]  /*19a30*/  FFMA.FTZ R80, R130, c[0x0][0x2d0], -R97.reuse ;  /* 0x0000b40082507a23 */ /* 0x100fe40000010861 */
[----:B------:R-:W-:Y:S07]  /*19a40*/  FFMA.FTZ R130, R98, c[0x0][0x2d0], -R97 ;  /* 0x0000b40062827a23 */ /* 0x000fee0000010861 */
[----:B------:R1:W-:Y:S10]  /*19a50*/  MUFU.EX2 R171, R80 ;  /* 0x0000005000ab7308 */ /* 0x0003f40000000800 */
[----:B------:R-:W-:Y:S01]  /*19a60*/  MUFU.EX2 R107, R212 ;  /* 0x000000d4006b7308 */ /* 0x000fe20000000800 */
[--C-:B----4-:R-:W-:Y:S09]  /*19a70*/  FFMA.FTZ R2, R218, c[0x0][0x2d0], -R75.reuse ;  /* 0x0000b400da027a23 */ /* 0x110ff2000001084b */
[----:B------:R4:W-:Y:S01]  /*19a80*/  MUFU.EX2 R162, R2 ;  /* 0x0000000200a27308 */ /* 0x0009e20000000800 */
[----:B-1----:R-:W-:Y:S01]  /*19a90*/  F2FP.BF16.PACK_AB R80, R144, R233 ;  /* 0x000000e99050723e */ /* 0x002fe200000010ff */
[----:B----4-:R-:W-:Y:S02]  /*19aa0*/  FFMA.FTZ R2, R221, c[0x0][0x2d0], -R75 ;  /* 0x0000b400dd027a23 */ /* 0x010fe4000001084b */
[----:B------:R-:W-:Y:S06]  /*19ab0*/  IMAD.MOV.U32 R221, RZ, RZ, R147 ;  /* 0x000000ffffdd7224 */ /* 0x000fec00078e0093 */
[----:B------:R1:W-:Y:S02]  /*19ac0*/  MUFU.EX2 R218, R2 ;  /* 0x0000000200da7308 */ /* 0x0003e40000000800 */
[--C-:B-1----:R-:W-:Y:S01]  /*19ad0*/  FFMA.FTZ R2, R247, c[0x0][0x2d0], -R96.reuse ;  /* 0x0000b400f7027a23 */ /* 0x102fe20000010860 */
[----:B------:R-:W-:Y:S07]  /*19ae0*/  MOV R247, R146 ;  /* 0x0000009200f77202 */ /* 0x000fee0000000f00 */
[----:B------:R1:W-:Y:S02]  /*19af0*/  MUFU.EX2 R161, R2 ;  /* 0x0000000200a17308 */ /* 0x0003e40000000800 */
[----:B-1----:R-:W-:Y:S02]  /*19b00*/  FFMA.FTZ R2, R248, c[0x0][0x2d0], -R96 ;  /* 0x0000b400f8027a23 */ /* 0x002fe40000010860 */
[----:B------:R-:W-:Y:S06]  /*19b10*/  IMAD.MOV.U32 R248, RZ, RZ, R145 ;  /* 0x000000fffff87224 */ /* 0x000fec00078e0091 */
[----:B------:R1:W-:Y:S02]  /*19b20*/  MUFU.EX2 R217, R2 ;  /* 0x0000000200d97308 */ /* 0x0003e40000000800 */
[--C-:B-1----:R-:W-:Y:S02]  /*19b30*/  FFMA.FTZ R2, R222, c[0x0][0x2d0], -R75.reuse ;  /* 0x0000b400de027a23 */ /* 0x102fe4000001084b */
[----:B------:R-:W-:Y:S06]  /*19b40*/  FFMA.FTZ R75, R210, c[0x0][0x2d0], -R75 ;  /* 0x0000b400d24b7a23 */ /* 0x000fec000001084b */
[----:B------:R1:W-:Y:S01]  /*19b50*/  MUFU.EX2 R207, R2 ;  /* 0x0000000200cf7308 */ /* 0x0003e20000000800 */
[----:B------:R-:W-:Y:S01]  /*19b60*/  IMAD.MOV.U32 R210, RZ, RZ, R137 ;  /* 0x000000ffffd27224 */ /* 0x000fe200078e0089 */
[----:B------:R-:W-:Y:S01]  /*19b70*/  MOV R137, R118 ;  /* 0x0000007600897202 */ /* 0x000fe20000000f00 */
[----:B------:R-:W-:Y:S02]  /*19b80*/  FFMA.FTZ R118, R187, c[0x0][0x2d0], -R100 ;  /* 0x0000b400bb767a23 */ /* 0x000fe40000010864 */
[----:B------:R-:W-:Y:S01]  /*19b90*/  IMAD.MOV.U32 R222, RZ, RZ, R142 ;  /* 0x000000ffffde7224 */ /* 0x000fe200078e008e */
[----:B------:R-:W-:Y:S04]  /*19ba0*/  F2FP.BF16.PACK_AB R78, R245, R210 ;  /* 0x000000d2f54e723e */ /* 0x000fe800000010ff */
[----:B------:R-:W4:Y:S03]  /*19bb0*/  MUFU.EX2 R105, R75 ;  /* 0x0000004b00697308 */ /* 0x000f260000000800 */
[-C--:B------:R-:W-:Y:S07]  /*19bc0*/  HMMA.16816.F32.BF16 R4, R76, R88.reuse, R4 ;  /* 0x000000584c04723c */ /* 0x080fee0000041804 */
[----:B------:R-:W-:Y:S01]  /*19bd0*/  MUFU.EX2 R187, R106 ;  /* 0x0000006a00bb7308 */ /* 0x000fe20000000800 */
[--C-:B-1----:R-:W-:Y:S01]  /*19be0*/  FFMA.FTZ R2, R243, c[0x0][0x2d0], -R96.reuse ;  /* 0x0000b400f3027a23 */ /* 0x102fe20000010860 */
[----:B------:R-:W-:Y:S02]  /*19bf0*/  MOV R243, R139 ;  /* 0x0000008b00f37202 */ /* 0x000fe40000000f00 */
[----:B------:R-:W3:Y:S06]  /*19c00*/  LDL.LU R139, [R1+0x50] ;  /* 0x00005000018b7983 */ /* 0x000eec0000300800 */
[----:B------:R1:W-:Y:S01]  /*19c10*/  MUFU.EX2 R203, R2 ;  /* 0x0000000200cb7308 */ /* 0x0003e20000000800 */
[----:B----4-:R-:W-:Y:S09]  /*19c20*/  F2FP.BF16.PACK_AB R182, R105, R107 ;  /* 0x0000006b69b6723e */ /* 0x010ff200000010ff */
[----:B------:R-:W4:Y:S01]  /*19c30*/  MUFU.EX2 R106, R195 ;  /* 0x000000c3006a7308 */ /* 0x000f220000000800 */
[--C-:B-1----:R-:W-:Y:S02]  /*19c40*/  FFMA.FTZ R2, R103, c[0x0][0x2d0], -R96.reuse ;  /* 0x0000b40067027a23 */ /* 0x102fe40000010860 */
[----:B------:R-:W-:Y:S07]  /*19c50*/  FFMA.FTZ R103, R208, c[0x0][0x2d0], -R96 ;  /* 0x0000b400d0677a23 */ /* 0x000fee0000010860 */
[----:B------:R1:W-:Y:S01]  /*19c60*/  MUFU.EX2 R202, R2 ;  /* 0x0000000200ca7308 */ /* 0x0003e20000000800 */
[----:B----4-:R-:W-:Y:S09]  /*19c70*/  F2FP.BF16.PACK_AB R181, R106, R108 ;  /* 0x0000006c6ab5723e */ /* 0x010ff200000010ff */
[----:B------:R-:W-:Y:S10]  /*19c80*/  MUFU.EX2 R175, R103 ;  /* 0x0000006700af7308 */ /* 0x000ff40000000800 */
[----:B------:R-:W-:Y:S01]  /*19c90*/  MUFU.EX2 R103, R123 ;  /* 0x0000007b00677308 */ /* 0x000fe20000000800 */
[--C-:B-1----:R-:W-:Y:S01]  /*19ca0*/  FFMA.FTZ R2, R250, c[0x0][0x2d0], -R97.reuse ;  /* 0x0000b400fa027a23 */ /* 0x102fe20000010861 */
[----:B------:R-:W-:Y:S01]  /*19cb0*/  MOV R250, R129 ;  /* 0x0000008100fa7202 */ /* 0x000fe20000000f00 */
[--C-:B------:R-:W-:Y:S03]  /*19cc0*/  FFMA.FTZ R129, R99, c[0x0][0x2d0], -R97.reuse ;  /* 0x0000b40063817a23 */ /* 0x100fe60000010861 */
[----:B------:R-:W-:Y:S04]  /*19cd0*/  F2FP.BF16.PACK_AB R83, R250, R216 ;  /* 0x000000d8fa53723e */ /* 0x000fe800000010ff */
[----:B------:R1:W-:Y:S02]  /*19ce0*/  MUFU.EX2 R160, R2 ;  /* 0x0000000200a07308 */ /* 0x0003e40000000800 */
[--C-:B-1----:R-:W-:Y:S01]  /*19cf0*/  FFMA.FTZ R2, R251, c[0x0][0x2d0], -R97.reuse ;  /* 0x0000b400fb027a23 */ /* 0x102fe20000010861 */
[----:B------:R-:W-:Y:S01]  /*19d00*/  MOV R251, R125 ;  /* 0x0000007d00fb7202 */ /* 0x000fe20000000f00 */
[----:B------:R-:W-:Y:S06]  /*19d10*/  FFMA.FTZ R125, R111, c[0x0][0x2d0], -R97 ;  /* 0x0000b4006f7d7a23 */ /* 0x000fec0000010861 */
[----:B------:R1:W-:Y:S01]  /*19d20*/  MUFU.EX2 R198, R2 ;  /* 0x0000000200c67308 */ /* 0x0003e20000000800 */
[----:B------:R-:W-:Y:S01]  /*19d30*/  FFMA.FTZ R111, R190, c[0x0][0x2d0], -R100 ;  /* 0x0000b400be6f7a23 */ /* 0x000fe20000010864 */
[----:B------:R-:W4:Y:S01]  /*19d40*/  LDSM.16.MT88.4 R96, [R226+0x1100] ;  /* 0x00110000e260783b */ /* 0x000f220000004200 */
[----:B--2---:R-:W-:Y:S01]  /*19d50*/  FFMA.FTZ R3, R3, R82, R189 ;  /* 0x0000005203037223 */ /* 0x004fe200000100bd */
[----:B------:R-:W-:Y:S01]  /*19d60*/  F2FP.BF16.PACK_AB R82, R246, R215 ;  /* 0x000000d7f652723e */ /* 0x000fe200000010ff */
[----:B------:R-:W-:Y:S05]  /*19d70*/  FFMA.FTZ R69, R69, R140, R206 ;  /* 0x0000008c45457223 */ /* 0x000fea00000100ce */
[----:B------:R2:W-:Y:S10]  /*19d80*/  MUFU.EX2 R190, R81 ;  /* 0x0000005100be7308 */ /* 0x0005f40000000800 */
[----:B------:R-:W4:Y:S01]  /*19d90*/  MUFU.EX2 R102, R125 ;  /* 0x0000007d00667308 */ /* 0x000f220000000800 */
[--C-:B-1----:R-:W-:Y:S02]  /*19da0*/  FFMA.FTZ R2, R151, c[0x0][0x2d0], -R100.reuse ;  /* 0x0000b40097027a23 */ /* 0x102fe40000010864 */
[----:B------:R-:W-:Y:S07]  /*19db0*/  LDSM.16.MT88.4 R148, [R227+0x3100] ;  /* 0x00310000e394783b */ /* 0x000fee0000004200 */
[----:B------:R1:W-:Y:S01]  /*19dc0*/  MUFU.EX2 R191, R2 ;  /* 0x0000000200bf7308 */ /* 0x0003e20000000800 */
[----:B--2---:R-:W-:Y:S07]  /*19dd0*/  F2FP.BF16.PACK_AB R81, R251, R234 ;  /* 0x000000eafb51723e */ /* 0x004fee00000010ff */
[C---:B------:R-:W-:Y:S04]  /*19de0*/  HMMA.16816.F32.BF16 R8, R80.reuse, R88, R8 ;  /* 0x000000585008723c */ /* 0x040fe80000041808 */
[----:B----4-:R-:W-:Y:S04]  /*19df0*/  F2FP.BF16.PACK_AB R176, R101, R102 ;  /* 0x0000006665b0723e */ /* 0x010fe800000010ff */
[-C--:B------:R-:W-:Y:S04]  /*19e00*/  HMMA.16816.F32.BF16 R12, R80, R90.reuse, R12 ;  /* 0x0000005a500c723c */ /* 0x080fe8000004180c */
[--C-:B-1----:R-:W-:Y:S02]  /*19e10*/  FFMA.FTZ R2, R116, c[0x0][0x2d0], -R100.reuse ;  /* 0x0000b40074027a23 */ /* 0x102fe40000010864 */
[--C-:B------:R-:W-:Y:S02]  /*19e20*/  FFMA.FTZ R116, R188, c[0x0][0x2d0], -R100.reuse ;  /* 0x0000b400bc747a23 */ /* 0x100fe40000010864 */
[C---:B------:R-:W-:Y:S01]  /*19e30*/  HMMA.16816.F32.BF16 R16, R76.reuse, R90, R16 ;  /* 0x0000005a4c10723c */ /* 0x040fe20000041810 */
[----:B------:R-:W1:Y:S01]  /*19e40*/  LDSM.16.MT88.4 R88, [R224+0x1900] ;  /* 0x00190000e058783b */ /* 0x000e620000004200 */
[----:B------:R-:W-:Y:S02]  /*19e50*/  MUFU.EX2 R170, R2 ;  /* 0x0000000200aa7308 */ /* 0x000fe40000000800 */
[----:B------:R-:W-:Y:S04]  /*19e60*/  FFMA.FTZ R100, R70, c[0x0][0x2d0], -R100 ;  /* 0x0000b40046647a23 */ /* 0x000fe80000010864 */
[-C--:B------:R-:W-:Y:S01]  /*19e70*/  HMMA.16816.F32.BF16 R20, R76, R92.reuse, R20 ;  /* 0x0000005c4c14723c */ /* 0x080fe20000041814 */
[----:B------:R-:W2:Y:S03]  /*19e80*/  LDL.LU R70, [R1+0x4c] ;  /* 0x00004c0001467983 */ /* 0x000ea60000300800 */
[----:B------:R-:W-:Y:S04]  /*19e90*/  MUFU.EX2 R112, R116 ;  /* 0x0000007400707308 */ /* 0x000fe80000000800 */
[C---:B------:R-:W-:Y:S06]  /*19ea0*/  HMMA.16816.F32.BF16 R24, R80.reuse, R92, R24 ;  /* 0x0000005c5018723c */ /* 0x040fec0000041818 */
[----:B------:R-:W-:Y:S02]  /*19eb0*/  MUFU.EX2 R100, R100 ;  /* 0x0000006400647308 */ /* 0x000fe40000000800 */
[-C--:B------:R-:W-:Y:S08]  /*19ec0*/  HMMA.16816.F32.BF16 R28, R80, R94.reuse, R28 ;  /* 0x0000005e501c723c */ /* 0x080ff0000004181c */
[C---:B------:R-:W-:Y:S01]  /*19ed0*/  HMMA.16816.F32.BF16 R32, R76.reuse, R94, R32 ;  /* 0x0000005e4c20723c */ /* 0x040fe20000041820 */
[----:B------:R-:W-:Y:S01]  /*19ee0*/  LDSM.16.MT88.4 R92, [R225+0x1900] ;  /* 0x00190000e15c783b */ /* 0x000fe20000004200 */
[----:B------:R-:W-:Y:S06]  /*19ef0*/  MUFU.EX2 R188, R104 ;  /* 0x0000006800bc7308 */ /* 0x000fec0000000800 */
[-C--:B------:R-:W-:Y:S04]  /*19f00*/  HMMA.16816.F32.BF16 R36, R76, R84.reuse, R36 ;  /* 0x000000544c24723c */ /* 0x080fe80000041824 */
[----:B------:R-:W4:Y:S04]  /*19f10*/  MUFU.EX2 R104, R194 ;  /* 0x000000c200687308 */ /* 0x000f280000000800 */
[C---:B------:R-:W-:Y:S08]  /*19f20*/  HMMA.16816.F32.BF16 R40, R80.reuse, R84, R40 ;  /* 0x000000545028723c */ /* 0x040ff00000041828 */
[-C--:B------:R-:W-:Y:S08]  /*19f30*/  HMMA.16816.F32.BF16 R44, R80, R86.reuse, R44 ;  /* 0x00000056502c723c */ /* 0x080ff0000004182c */
[C---:B------:R-:W-:Y:S01]  /*19f40*/  HMMA.16816.F32.BF16 R48, R76.reuse, R86, R48 ;  /* 0x000000564c30723c */ /* 0x040fe20000041830 */
[----:B------:R-:W1:Y:S03]  /*19f50*/  LDSM.16.MT88.4 R84, [R227+0x1900] ;  /* 0x00190000e354783b */ /* 0x000e660000004200 */
[----:B----4-:R-:W-:Y:S04]  /*19f60*/  F2FP.BF16.PACK_AB R183, R103, R104 ;  /* 0x0000006867b7723e */ /* 0x010fe800000010ff */
        /* <DEDUP_REMOVED lines=12> */
[----:B------:R-:W-:Y:S05]  /*1a030*/  F2FP.BF16.PACK_AB R83, R163, R156 ;  /* 0x0000009ca353723e */ /* 0x000fea00000010ff */
[-C--:B-1----:R-:W-:Y:S08]  /*1a040*/  HMMA.16816.F32.BF16 R4, R76, R88.reuse, R4 ;  /* 0x000000584c04723c */ /* 0x082ff00000041804 */
[C---:B------:R-:W-:Y:S08]  /*1a050*/  HMMA.16816.F32.BF16 R8, R80.reuse, R88, R8 ;  /* 0x000000585008723c */ /* 0x040ff00000041808 */
[-C--:B------:R-:W-:Y:S08]  /*1a060*/  HMMA.16816.F32.BF16 R12, R80, R90.reuse, R12 ;  /* 0x0000005a500c723c */ /* 0x080ff0000004180c */
[C---:B------:R-:W-:Y:S01]  /*1a070*/  HMMA.16816.F32.BF16 R16, R76.reuse, R90, R16 ;  /* 0x0000005a4c10723c */ /* 0x040fe20000041810 */
[----:B------:R-:W-:Y:S07]  /*1a080*/  LDSM.16.MT88.4 R88, [R227+0x2100] ;  /* 0x00210000e358783b */ /* 0x000fee0000004200 */
[-C--:B------:R-:W-:Y:S04]  /*1a090*/  HMMA.16816.F32.BF16 R20, R76, R84.reuse, R20 ;  /* 0x000000544c14723c */ /* 0x080fe80000041814 */
[----:B---3--:R-:W-:Y:S02]  /*1a0a0*/  FFMA.FTZ R68, R68, R139, R197 ;  /* 0x0000008b44447223 */ /* 0x008fe400000100c5 */
[----:B------:R-:W-:Y:S02]  /*1a0b0*/  IMAD.MOV.U32 R139, RZ, RZ, R117 ;  /* 0x000000ffff8b7224 */ /* 0x000fe400078e0075 */
[C---:B------:R-:W-:Y:S01]  /*1a0c0*/  HMMA.16816.F32.BF16 R24, R80.reuse, R84, R24 ;  /* 0x000000545018723c */ /* 0x040fe20000041818 */
[----:B------:R-:W-:Y:S07]  /*1a0d0*/  MUFU.EX2 R117, R111 ;  /* 0x0000006f00757308 */ /* 0x000fee0000000800 */
[-C--:B------:R-:W-:Y:S03]  /*1a0e0*/  HMMA.16816.F32.BF16 R28, R80, R86.reuse, R28 ;  /* 0x00000056501c723c */ /* 0x080fe6000004181c */
[----:B------:R1:W-:Y:S05]  /*1a0f0*/  MUFU.EX2 R111, R118 ;  /* 0x00000076006f7308 */ /* 0x0003ea0000000800 */
[C---:B------:R-:W-:Y:S01]  /*1a100*/  HMMA.16816.F32.BF16 R32, R76.reuse, R86, R32 ;  /* 0x000000564c20723c */ /* 0x040fe20000041820 */
[----:B------:R-:W3:Y:S07]  /*1a110*/  LDSM.16.MT88.4 R84, [R224+0x2100] ;  /* 0x00210000e054783b */ /* 0x000eee0000004200 */
[-C--:B------:R-:W-:Y:S08]  /*1a120*/  HMMA.16816.F32.BF16 R36, R76, R92.reuse, R36 ;  /* 0x0000005c4c24723c */ /* 0x080ff00000041824 */
[C---:B------:R-:W-:Y:S04]  /*1a130*/  HMMA.16816.F32.BF16 R40, R80.reuse, R92, R40 ;  /* 0x0000005c5028723c */ /* 0x040fe80000041828 */
[----:B-1----:R-:W-:Y:S04]  /*1a140*/  IMAD.MOV.U32 R118, RZ, RZ, R71 ;  /* 0x000000ffff767224 */ /* 0x002fe800078e0047 */
[-C--:B------:R-:W-:Y:S08]  /*1a150*/  HMMA.16816.F32.BF16 R44, R80, R94.reuse, R44 ;  /* 0x0000005e502c723c */ /* 0x080ff0000004182c */
[C---:B------:R-:W-:Y:S01]  /*1a160*/  HMMA.16816.F32.BF16 R48, R76.reuse, R94, R48 ;  /* 0x0000005e4c30723c */ /* 0x040fe20000041830 */
[----:B------:R-:W1:Y:S07]  /*1a170*/  LDSM.16.MT88.4 R92, [R225+0x2100] ;  /* 0x00210000e15c783b */ /* 0x000e6e0000004200 */
[-C--:B----4-:R-:W-:Y:S08]  /*1a180*/  HMMA.16816.F32.BF16 R52, R76, R96.reuse, R52 ;  /* 0x000000604c34723c */ /* 0x090ff00000041834 */
        /* <DEDUP_REMOVED lines=12> */
[-C--:B---3--:R-:W-:Y:S08]  /*1a250*/  HMMA.16816.F32.BF16 R4, R76, R84.reuse, R4 ;  /* 0x000000544c04723c */ /* 0x088ff00000041804 */
[C---:B------:R-:W-:Y:S08]  /*1a260*/  HMMA.16816.F32.BF16 R8, R80.reuse, R84, R8 ;  /* 0x000000545008723c */ /* 0x040ff00000041808 */
[-C--:B------:R-:W-:Y:S08]  /*1a270*/  HMMA.16816.F32.BF16 R12, R80, R86.reuse, R12 ;  /* 0x00000056500c723c */ /* 0x080ff0000004180c */
[C---:B------:R-:W-:Y:S01]  /*1a280*/  HMMA.16816.F32.BF16 R16, R76.reuse, R86, R16 ;  /* 0x000000564c10723c */ /* 0x040fe20000041810 */
[----:B------:R-:W3:Y:S07]  /*1a290*/  LDSM.16.MT88.4 R84, [R224+0x2900] ;  /* 0x00290000e054783b */ /* 0x000eee0000004200 */
[-C--:B------:R-:W-:Y:S08]  /*1a2a0*/  HMMA.16816.F32.BF16 R20, R76, R88.reuse, R20 ;  /* 0x000000584c14723c */ /* 0x080ff00000041814 */
[C---:B------:R-:W-:Y:S04]  /*1a2b0*/  HMMA.16816.F32.BF16 R24, R80.reuse, R88, R24 ;  /* 0x000000585018723c */ /* 0x040fe80000041818 */
[----:B--2---:R-:W-:Y:S04]  /*1a2c0*/  FFMA.FTZ R2, R0, R70, R193 ;  /* 0x0000004600027223 */ /* 0x004fe800000100c1 */
[-C--:B------:R-:W-:Y:S04]  /*1a2d0*/  HMMA.16816.F32.BF16 R28, R80, R90.reuse, R28 ;  /* 0x0000005a501c723c */ /* 0x080fe8000004181c */
[----:B------:R-:W-:Y:S02]  /*1a2e0*/  FADD.FTZ R70, R209, R69 ;  /* 0x00000045d1467221 */ /* 0x000fe40000010000 */
[----:B------:R-:W-:Y:S02]  /*1a2f0*/  FADD.FTZ R69, R196, R68 ;  /* 0x00000044c4457221 */ /* 0x000fe40000010000 */
[C---:B------:R-:W-:Y:S01]  /*1a300*/  HMMA.16816.F32.BF16 R32, R76.reuse, R90, R32 ;  /* 0x0000005a4c20723c */ /* 0x040fe20000041820 */
[----:B------:R-:W3:Y:S03]  /*1a310*/  LDSM.16.MT88.4 R88, [R227+0x2900] ;  /* 0x00290000e358783b */ /* 0x000ee60000004200 */
[----:B------:R-:W-:Y:S02]  /*1a320*/  FADD.FTZ R0, R223, R3 ;  /* 0x00000003df007221 */ /* 0x000fe40000010000 */
[----:B------:R-:W-:Y:S02]  /*1a330*/  FADD.FTZ R68, R199, R2 ;  /* 0x00000002c7447221 */ /* 0x000fe40000010000 */
[-C--:B-1----:R-:W-:Y:S04]  /*1a340*/  HMMA.16816.F32.BF16 R36, R76, R92.reuse, R36 ;  /* 0x0000005c4c24723c */ /* 0x082fe80000041824 */
[----:B------:R-:W-:Y:S02]  /*1a350*/  FADD.FTZ R2, R139, R70 ;  /* 0x000000468b027221 */ /* 0x000fe40000010000 */
[----:B------:R-:W-:Y:S01]  /*1a360*/  FADD.FTZ R3, R249, R0 ;  /* 0x00000000f9037221 */ /* 0x000fe20000010000 */
[----:B------:R-:W1:Y:S01]  /*1a370*/  MUFU.EX2 R70, R128 ;  /* 0x0000008000467308 */ /* 0x000e620000000800 */
[C---:B------:R-:W-:Y:S04]  /*1a380*/  HMMA.16816.F32.BF16 R40, R80.reuse, R92, R40 ;  /* 0x0000005c5028723c */ /* 0x040fe80000041828 */
[----:B------:R-:W-:Y:S02]  /*1a390*/  FADD.FTZ R2, R72, R2 ;  /* 0x0000000248027221 */ /* 0x000fe40000010000 */
[----:B------:R-:W-:Y:S01]  /*1a3a0*/  FADD.FTZ R0, R138, R69 ;  /* 0x000000458a007221 */ /* 0x000fe20000010000 */
[----:B------:R-:W2:Y:S01]  /*1a3b0*/  LDL.LU R72, [R1+0xc4] ;  /* 0x0000c40001487983 */ /* 0x000ea20000300800 */
[-C--:B------:R-:W-:Y:S04]  /*1a3c0*/  HMMA.16816.F32.BF16 R44, R80, R94.reuse, R44 ;  /* 0x0000005e502c723c */ /* 0x080fe8000004182c */
[----:B------:R-:W-:Y:S02]  /*1a3d0*/  FADD.FTZ R0, R73, R0 ;  /* 0x0000000049007221 */ /* 0x000fe40000010000 */
[----:B------:R-:W-:Y:S01]  /*1a3e0*/  FADD.FTZ R68, R252, R68 ;  /* 0x00000044fc447221 */ /* 0x000fe20000010000 */
[----:B------:R-:W2:Y:S01]  /*1a3f0*/  LDL.LU R73, [R1+0xc0] ;  /* 0x0000c00001497983 */ /* 0x000ea20000300800 */
[C---:B------:R-:W-:Y:S03]  /*1a400*/  HMMA.16816.F32.BF16 R48, R76.reuse, R94, R48 ;  /* 0x0000005e4c30723c */ /* 0x040fe60000041830 */
[----:B------:R-:W3:Y:S01]  /*1a410*/  LDSM.16.MT88.4 R92, [R225+0x2900] ;  /* 0x00290000e15c783b */ /* 0x000ee20000004200 */
[----:B------:R-:W-:Y:S02]  /*1a420*/  FADD.FTZ R68, R74, R68 ;  /* 0x000000444a447221 */ /* 0x000fe40000010000 */
[----:B------:R-:W-:Y:S01]  /*1a430*/  FADD.FTZ R3, R137, R3 ;  /* 0x0000000389037221 */ /* 0x000fe20000010000 */
[----:B-1----:R-:W-:Y:S01]  /*1a440*/  F2FP.BF16.PACK_AB R179, R100, R70 ;  /* 0x0000004664b3723e */ /* 0x002fe200000010ff */
[-C--:B----4-:R-:W-:Y:S03]  /*1a450*/  HMMA.16816.F32.BF16 R52, R76, R96.reuse, R52 ;  /* 0x000000604c34723c */ /* 0x090fe60000041834 */
[----:B------:R-:W4:Y:S01]  /*1a460*/  LDL.LU R74, [R1+0xbc] ;  /* 0x0000bc00014a7983 */ /* 0x000f220000300800 */
[----:B------:R-:W-:Y:S02]  /*1a470*/  FADD.FTZ R3, R135, R3 ;  /* 0x0000000387037221 */ /* 0x000fe40000010000 */
[----:B------:R-:W-:Y:S02]  /*1a480*/  FADD.FTZ R68, R242, R68 ;  /* 0x00000044f2447221 */ /* 0x000fe40000010000 */
[C---:B------:R-:W-:Y:S01]  /*1a490*/  HMMA.16816.F32.BF16 R56, R80.reuse, R96, R56 ;  /* 0x000000605038723c */ /* 0x040fe20000041838 */
[----:B------:R-:W2:Y:S03]  /*1a4a0*/  LDL.LU R242, [R1+0xb8] ;  /* 0x0000b80001f27983 */ /* 0x000ea60000300800 */
[----:B------:R-:W-:Y:S02]  /*1a4b0*/  FADD.FTZ R2, R134, R2 ;  /* 0x0000000286027221 */ /* 0x000fe40000010000 */
[----:B------:R-:W-:Y:S02]  /*1a4c0*/  FADD.FTZ R3, R214, R3 ;  /* 0x00000003d6037221 */ /* 0x000fe40000010000 */
[-C--:B------:R-:W-:Y:S01]  /*1a4d0*/  HMMA.16816.F32.BF16 R60, R80, R98.reuse, R60 ;  /* 0x00000062503c723c */ /* 0x080fe2000004183c */
[----:B------:R-:W4:Y:S03]  /*1a4e0*/  LDL.LU R214, [R1+0xb4] ;  /* 0x0000b40001d67983 */ /* 0x000f260000300800 */
[----:B------:R-:W-:Y:S02]  /*1a4f0*/  FADD.FTZ R0, R133, R0 ;  /* 0x0000000085007221 */ /* 0x000fe40000010000 */
[----:B------:R-:W-:Y:S01]  /*1a500*/  FADD.FTZ R69, R228, R2 ;  /* 0x00000002e4457221 */ /* 0x000fe20000010000 */
[----:B------:R-:W-:Y:S01]  /*1a510*/  F2FP.BF16.PACK_AB R80, R172, R173 ;  /* 0x000000adac50723e */ /* 0x000fe200000010ff */
[----:B------:R-:W-:Y:S01]  /*1a520*/  HMMA.16816.F32.BF16 R64, R76, R98, R64 ;  /* 0x000000624c40723c */ /* 0x000fe20000041840 */
[----:B------:R1:W5:Y:S03]  /*1a530*/  LDL.LU R228, [R1+0xb0] ;  /* 0x0000b00001e47983 */ /* 0x0003660000300800 */
[----:B------:R-:W-:Y:S01]  /*1a540*/  FADD.FTZ R75, R232, R0 ;  /* 0x00000000e84b7221 */ /* 0x000fe20000010000 */
[----:B------:R-:W-:Y:S01]  /*1a550*/  F2FP.BF16.PACK_AB R81, R113, R117 ;  /* 0x000000757151723e */ /* 0x000fe200000010ff */
[----:B------:R1:W5:Y:S01]  /*1a560*/  LDL.LU R232, [R1+0xac] ;  /* 0x0000ac0001e87983 */ /* 0x0003620000300800 */
[----:B------:R-:W-:Y:S01]  /*1a570*/  FADD.FTZ R2, R229, R68 ;  /* 0x00000044e5027221 */ /* 0x000fe20000010000 */
[----:B------:R-:W-:Y:S01]  /*1a580*/  F2FP.BF16.PACK_AB R76, R188, R168 ;  /* 0x000000a8bc4c723e */ /* 0x000fe200000010ff */
[----:B------:R-:W-:Y:S01]  /*1a590*/  FADD.FTZ R68, R231, R69 ;  /* 0x00000045e7447221 */ /* 0x000fe20000010000 */
[----:B------:R-:W4:Y:S02]  /*1a5a0*/  LDL R116, [R1+0x1c] ;  /* 0x00001c0001747983 */ /* 0x000f240000100800 */
[----:B------:R-:W-:Y:S01]  /*1a5b0*/  FADD.FTZ R0, R132, R3 ;  /* 0x0000000384007221 */ /* 0x000fe20000010000 */
[----:B------:R-:W-:Y:S01]  /*1a5c0*/  F2FP.BF16.PACK_AB R77, R174, R175 ;  /* 0x000000afae4d723e */ /* 0x000fe200000010ff */
[----:B------:R1:W5:Y:S01]  /*1a5d0*/  LDL.LU R229, [R1+0xa8] ;  /* 0x0000a80001e57983 */ /* 0x0003620000300800 */
[----:B------:R-:W-:Y:S01]  /*1a5e0*/  FADD.FTZ R3, R235, R75 ;  /* 0x0000004beb037221 */ /* 0x000fe20000010000 */
[----:B------:R-:W-:Y:S01]  /*1a5f0*/  F2FP.BF16.PACK_AB R78, R186, R187 ;  /* 0x000000bbba4e723e */ /* 0x000fe200000010ff */
[----:B------:R-:W-:Y:S01]  /*1a600*/  FADD.FTZ R2, R236, R2 ;  /* 0x00000002ec027221 */ /* 0x000fe20000010000 */
        /* <DEDUP_REMOVED lines=9> */
[-C--:B---3--:R-:W-:Y:S03]  /*1a6a0*/  HMMA.16816.F32.BF16 R4, R76, R84.reuse, R4 ;  /* 0x000000544c04723c */ /* 0x088fe60000041804 */
[----:B------:R1:W5:Y:S01]  /*1a6b0*/  LDL.LU R237, [R1+0x98] ;  /* 0x0000980001ed7983 */ /* 0x0003620000300800 */
[----:B------:R-:W-:Y:S01]  /*1a6c0*/  FADD.FTZ R0, R240, R68 ;  /* 0x00000044f0007221 */ /* 0x000fe20000010000 */
[----:B------:R-:W-:Y:S01]  /*1a6d0*/  F2FP.BF16.PACK_AB R83, R111, R112 ;  /* 0x000000706f53723e */ /* 0x000fe200000010ff */
[----:B------:R-:W-:Y:S01]  /*1a6e0*/  FADD.FTZ R3, R136, R3 ;  /* 0x0000000388037221 */ /* 0x000fe20000010000 */
[----:B------:R1:W5:Y:S01]  /*1a6f0*/  LDL.LU R238, [R1+0x94] ;  /* 0x0000940001ee7983 */ /* 0x0003620000300800 */
[----:B------:R-:W-:Y:S03]  /*1a700*/  FADD.FTZ R2, R119, R2 ;  /* 0x0000000277027221 */ /* 0x000fe60000010000 */
[----:B------:R1:W5:Y:S01]  /*1a710*/  LDL.LU R239, [R1+0x90] ;  /* 0x0000900001ef7983 */ /* 0x0003620000300800 */
[C---:B------:R-:W-:Y:S01]  /*1a720*/  HMMA.16816.F32.BF16 R8, R80.reuse, R84, R8 ;  /* 0x000000545008723c */ /* 0x040fe20000041808 */
[----:B------:R-:W-:Y:S02]  /*1a730*/  MUFU.EX2 R84, R130 ;  /* 0x0000008200547308 */ /* 0x000fe40000000800 */
[----:B------:R1:W5:Y:S01]  /*1a740*/  LDL.LU R240, [R1+0x8c] ;  /* 0x00008c0001f07983 */ /* 0x0003620000300800 */
[----:B------:R-:W-:Y:S02]  /*1a750*/  FADD.FTZ R68, R233, R3 ;  /* 0x00000003e9447221 */ /* 0x000fe40000010000 */
[----:B------:R-:W-:Y:S01]  /*1a760*/  FADD.FTZ R3, R234, R69 ;  /* 0x00000045ea037221 */ /* 0x000fe20000010000 */
[----:B------:R1:W5:Y:S01]  /*1a770*/  LDL.LU R233, [R1+0x88] ;  /* 0x0000880001e97983 */ /* 0x0003620000300800 */
[-C--:B------:R-:W-:Y:S03]  /*1a780*/  HMMA.16816.F32.BF16 R12, R80, R86.reuse, R12 ;  /* 0x00000056500c723c */ /* 0x080fe6000004180c */
[----:B------:R1:W5:Y:S01]  /*1a790*/  LDL.LU R234, [R1+0x84] ;  /* 0x0000840001ea7983 */ /* 0x0003620000300800 */
[----:B------:R-:W-:Y:S01]  /*1a7a0*/  FADD.FTZ R0, R230, R0 ;  /* 0x00000000e6007221 */ /* 0x000fe20000010000 */
[----:B------:R-:W3:Y:S01]  /*1a7b0*/  MUFU.EX2 R85, R129 ;  /* 0x0000008100557308 */ /* 0x000ee20000000800 */
[----:B------:R-:W-:Y:S01]  /*1a7c0*/  FADD.FTZ R3, R251, R3 ;  /* 0x00000003fb037221 */ /* 0x000fe20000010000 */
[----:B------:R1:W5:Y:S01]  /*1a7d0*/  LDL.LU R119, [R1+0x80] ;  /* 0x0000800001777983 */ /* 0x0003620000300800 */
[C---:B------:R-:W-:Y:S03]  /*1a7e0*/  HMMA.16816.F32.BF16 R16, R76.reuse, R86, R16 ;  /* 0x000000564c10723c */ /* 0x040fe60000041810 */
[----:B------:R1:W5:Y:S01]  /*1a7f0*/  LDL.LU R230, [R1+0x7c] ;  /* 0x00007c0001e67983 */ /* 0x0003620000300800 */
[----:B------:R-:W-:Y:S02]  /*1a800*/  FADD.FTZ R2, R210, R2 ;  /* 0x00000002d2027221 */ /* 0x000fe40000010000 */
[----:B------:R-:W-:Y:S01]  /*1a810*/  FADD.FTZ R0, R213, R0 ;  /* 0x00000000d5007221 */ /* 0x000fe20000010000 */
[----:B------:R-:W1:Y:S01]  /*1a820*/  LDSM.16.MT88.4 R96, [R226+0x2900] ;  /* 0x00290000e260783b */ /* 0x000e620000004200 */
[-C--:B------:R-:W-:Y:S01]  /*1a830*/  HMMA.16816.F32.BF16 R20, R76, R88.reuse, R20 ;  /* 0x000000584c14723c */ /* 0x080fe20000041814 */
[----:B------:R-:W-:Y:S06]  /*1a840*/  MUFU.EX2 R87, R124 ;  /* 0x0000007c00577308 */ /* 0x000fec0000000800 */
[----:B------:R-:W1:Y:S01]  /*1a850*/  LDSM.16.MT88.4 R132, [R224+0x3100] ;  /* 0x00310000e084783b */ /* 0x000e620000004200 */
[C---:B------:R-:W-:Y:S03]  /*1a860*/  HMMA.16816.F32.BF16 R24, R80.reuse, R88, R24 ;  /* 0x000000585018723c */ /* 0x040fe60000041818 */
[----:B------:R-:W1:Y:S01]  /*1a870*/  MUFU.EX2 R86, R126 ;  /* 0x0000007e00567308 */ /* 0x000e620000000800 */
[----:B---3--:R-:W-:Y:S04]  /*1a880*/  F2FP.BF16.PACK_AB R178, R84, R85 ;  /* 0x0000005554b2723e */ /* 0x008fe800000010ff */
[-C--:B------:R-:W-:Y:S08]  /*1a890*/  HMMA.16816.F32.BF16 R28, R80, R90.reuse, R28 ;  /* 0x0000005a501c723c */ /* 0x080ff0000004181c */
[C---:B------:R-:W-:Y:S08]  /*1a8a0*/  HMMA.16816.F32.BF16 R32, R76.reuse, R90, R32 ;  /* 0x0000005a4c20723c */ /* 0x040ff00000041820 */
[-C--:B------:R-:W-:Y:S04]  /*1a8b0*/  HMMA.16816.F32.BF16 R36, R76, R92.reuse, R36 ;  /* 0x0000005c4c24723c */ /* 0x080fe80000041824 */
[----:B-1----:R-:W-:Y:S04]  /*1a8c0*/  F2FP.BF16.PACK_AB R177, R86, R87 ;  /* 0x0000005756b1723e */ /* 0x002fe800000010ff */
[C---:B------:R-:W-:Y:S08]  /*1a8d0*/  HMMA.16816.F32.BF16 R40, R80.reuse, R92, R40 ;  /* 0x0000005c5028723c */ /* 0x040ff00000041828 */
[-C--:B------:R-:W-:Y:S08]  /*1a8e0*/  HMMA.16816.F32.BF16 R44, R80, R94.reuse, R44 ;  /* 0x0000005e502c723c */ /* 0x080ff0000004182c */
[C---:B------:R-:W-:Y:S08]  /*1a8f0*/  HMMA.16816.F32.BF16 R48, R76.reuse, R94, R48 ;  /* 0x0000005e4c30723c */ /* 0x040ff00000041830 */
[-C--:B------:R-:W-:Y:S08]  /*1a900*/  HMMA.16816.F32.BF16 R52, R76, R96.reuse, R52 ;  /* 0x000000604c34723c */ /* 0x080ff00000041834 */
[C---:B------:R-:W-:Y:S08]  /*1a910*/  HMMA.16816.F32.BF16 R56, R80.reuse, R96, R56 ;  /* 0x000000605038723c */ /* 0x040ff00000041838 */
[-C--:B------:R-:W-:Y:S08]  /*1a920*/  HMMA.16816.F32.BF16 R60, R80, R98.reuse, R60 ;  /* 0x00000062503c723c */ /* 0x080ff0000004183c */
[----:B------:R-:W-:Y:S08]  /*1a930*/  HMMA.16816.F32.BF16 R64, R76, R98, R64 ;  /* 0x000000624c40723c */ /* 0x000ff00000041840 */
[-C--:B------:R-:W-:Y:S07]  /*1a940*/  HMMA.16816.F32.BF16 R120, R180, R132.reuse, R4 ;  /* 0x00000084b478723c */ /* 0x080fee0000041804 */
[----:B------:R-:W-:Y:S01]  /*1a950*/  FADD.FTZ R4, R144, R68 ;  /* 0x0000004490047221 */ /* 0x000fe20000010000 */
[C---:B------:R-:W-:Y:S07]  /*1a960*/  HMMA.16816.F32.BF16 R124, R176.reuse, R132, R8 ;  /* 0x00000084b07c723c */ /* 0x040fee0000041808 */
[----:B------:R-:W-:Y:S01]  /*1a970*/  FADD.FTZ R11, R215, R4 ;  /* 0x00000004d70b7221 */ /* 0x000fe20000010000 */
[-C--:B------:R-:W-:Y:S01]  /*1a980*/  HMMA.16816.F32.BF16 R128, R176, R134.reuse, R12 ;  /* 0x00000086b080723c */ /* 0x080fe2000004180c */
[----:B------:R-:W1:Y:S03]  /*1a990*/  LDSM.16.MT88.4 R4, [R226+0x3100] ;  /* 0x00310000e204783b */ /* 0x000e660000004200 */
        /* <DEDUP_REMOVED lines=51> */
[----:B--2---:R-:W-:Y:S01]  /*1acd0*/  MOV R117, R72 ;  /* 0x0000004800757202 */ /* 0x004fe20000000f00 */
        /* <DEDUP_REMOVED lines=9> */
[----:B------:R-:W-:Y:S01]  /*1ad70*/  FADD.FTZ R9, R112, R8 ;  /* 0x0000000870097221 */ /* 0x000fe20000010000 */
[----:B----4-:R-:W-:Y:S01]  /*1ad80*/  ISETP.GT.AND P0, PT, R214, R116, PT ;  /* 0x00000074d600720c */ /* 0x010fe20003f04270 */
[----:B------:R-:W-:Y:S01]  /*1ad90*/  FADD.FTZ R8, R186, R3 ;  /* 0x00000003ba087221 */ /* 0x000fe20000010000 */
[----:B------:R-:W-:Y:S01]  /*1ada0*/  MOV R214, R242 ;  /* 0x000000f200d67202 */ /* 0x000fe20000000f00 */
[----:B------:R-:W-:Y:S01]  /*1adb0*/  FADD.FTZ R4, R184, R2 ;  /* 0x00000002b8047221 */ /* 0x000fe20000010000 */
[----:B------:R-:W-:Y:S04]  /*1adc0*/  HMMA.16816.F32.BF16 R180, R180, R6, R64 ;  /* 0x00000006b4b4723c */ /* 0x000fe80000041840 */
        /* <DEDUP_REMOVED lines=25> */
.L_x_725:
[----:B---3--:R-:W-:-:S13]  /*1af60*/  ISETP.GE.AND P0, PT, R242, RZ, PT ;  /* 0x000000fff200720c */ /* 0x008fda0003f06270 */
[----:B------:R-:W-:Y:S05]  /*1af70*/  @!P0 BRA `(.L_x_727) ;  /* 0x00005c4000008947 */ /* 0x000fea0003800000 */
[----:B------:R-:W3:Y:S01]  /*1af80*/  LDL.LU.64 R6, [R1+0x30] ;  /* 0x0000300001067983 */ /* 0x000ee20000300a00 */
[----:B------:R-:W-:-:S03]  /*1af90*/  ULDC.64 UR4, c[0x0][0x208] ;  /* 0x0000820000047ab9 */ /* 0x000fc60000000a00 */
[----:B------:R-:W3:Y:S01]  /*1afa0*/  LDL.LU.64 R4, [R1+0x38] ;  /* 0x0000380001047983 */ /* 0x000ee20000300a00 */
[----:B------:R-:W-:Y:S01]  /*1afb0*/  UIMAD.WIDE.U32 UR10, UR4, 0x70, URZ ;  /* 0x00000070040a78a5 */ /* 0x000fe2000f8e003f */
[----:B------:R-:W-:Y:S01]  /*1afc0*/  MOV R3, R73 ;  /* 0x0000004900037202 */ /* 0x000fe20000000f00 */
[----:B------:R-:W-:Y:S01]  /*1afd0*/  UIMAD UR7, UR5, 0x70, URZ ;  /* 0x00000070050778a4 */ /* 0x000fe2000f8e023f */
[----:B--2---:R-:W-:Y:S01]  /*1afe0*/  MOV R2, R74 ;  /* 0x0000004a00027202 */ /* 0x004fe20000000f00 */
[----:B------:R-:W-:Y:S01]  /*1aff0*/  UMOV UR6, 0x5 ;  /* 0x0000000500067882 */ /* 0x000fe20000000000 */
[----:B------:R-:W-:Y:S01]  /*1b000*/  IMAD.MOV.U32 R117, RZ, RZ, R71 ;  /* 0x000000ffff757224 */ /* 0x000fe200078e0047 */
[----:B------:R-:W-:Y:S01]  /*1b010*/  ULDC.64 UR4, c[0x0][0x1e0] ;  /* 0x0000780000047ab9 */ /* 0x000fe20000000a00 */
[----:B------:R-:W-:Y:S01]  /*1b020*/  MOV R116, R72 ;  /* 0x0000004800747202 */ /* 0x000fe20000000f00 */
[----:B------:R-:W-:Y:S02]  /*1b030*/  USHF.L.U64.HI UR5, UR4, UR6, UR5 ;  /* 0x0000000604057299 */ /* 0x000fe40008010205 */
[----:B------:R-:W-:-:S02]  /*1b040*/  USHF.L.U32 UR4, UR4, 0x5, URZ ;  /* 0x0000000504047899 */ /* 0x000fc4000800063f */
[----:B------:R-:W-:Y:S01]  /*1b050*/  UIADD3 UR7, UR11, UR7, URZ ;  /* 0x000000070b077290 */ /* 0x000fe2000fffe03f */
[----:B---3--:R-:W-:-:S05]  /*1b060*/  IMAD.MOV.U32 R5, RZ, RZ, R7 ;  /* 0x000000ffff057224 */ /* 0x008fca00078e0007 */
[----:B------:R1:W-:Y:S04]  /*1b070*/  STL.64 [R1+0x58], R4 ;  /* 0x0000580401007387 */ /* 0x0003e80000100a00 */
.L_x_728:
[----:B---3--:R-:W2:Y:S01]  /*1b080*/  LDL R0, [R1+0x60] ;  /* 0x0000600001007983 */ /* 0x008ea20000100800 */
[----:B------:R-:W-:Y:S04]  /*1b090*/  DEPBAR.LE SB0, 0x0 ;  /* 0x000080000000791a */ /* 0x000fe80000000000 */
[----:B------:R-:W3:Y:S01]  /*1b0a0*/  LDL.64 R74, [R1+0x58] ;  /* 0x00005800014a7983 */ /* 0x000ee20000100a00 */
[----:B------:R-:W-:Y:S02]  /*1b0b0*/  SHF.R.S32.HI R72, RZ, 0x1f, R242 ;  /* 0x0000001fff487819 */ /* 0x000fe400000114f2 */
[----:B------:R-:W-:Y:S02]  /*1b0c0*/  MOV R106, c[0x0][0x208] ;  /* 0x00008200006a7a02 */ /* 0x000fe40000000f00 */
[----:B------:R-:W-:Y:S01]  /*1b0d0*/  MOV R105, 0x5 ;  /* 0x0000000500697802 */ /* 0x000fe20000000f00 */
[----:B------:R-:W-:Y:S01]  /*1b0e0*/  BAR.SYNC.DEFER_BLOCKING 0x0 ;  /* 0x0000000000007b1d */ /* 0x000fe20000010000 */
[----:B------:R-:W-:Y:S02]  /*1b0f0*/  SHF.L.U32 R106, R106, 0x5, RZ ;  /* 0x000000056a6a7819 */ /* 0x000fe400000006ff */
[----:B------:R-:W-:Y:S04]  /*1b100*/  MOV R104, c[0x0][0x208] ;  /* 0x0000820000687a02 */ /* 0x000fe80000000f00 */
[----:B------:R-:W-:Y:S01]  /*1b110*/  SHF.L.U64.HI R104, R104, R105, c[0x0][0x20c] ;  /* 0x0000830068687619 */ /* 0x000fe20000010269 */
[----:B-----5:R-:W-:Y:S04]  /*1b120*/  STL [R1+0x7c], R230 ;  /* 0x00007ce601007387 */ /* 0x020fe80000100800 */
[----:B------:R-:W-:Y:S04]  /*1b130*/  STL [R1+0x80], R119 ;  /* 0x0000807701007387 */ /* 0x000fe80000100800 */
[----:B------:R-:W-:Y:S04]  /*1b140*/  STL [R1+0x84], R234 ;  /* 0x000084ea01007387 */ /* 0x000fe80000100800 */
[----:B------:R-:W-:Y:S04]  /*1b150*/  STL [R1+0x88], R233 ;  /* 0x000088e901007387 */ /* 0x000fe80000100800 */
[----:B------:R-:W-:Y:S08]  /*1b160*/  LDSM.16.M88.4 R112, [R230+0x7100] ;  /* 0x00710000e670783b */ /* 0x000ff00000000200 */
[----:B------:R-:W4:Y:S08]  /*1b170*/  LDSM.16.M88.4 R16, [R119+0x3900] ;  /* 0x003900007710783b */ /* 0x000f300000000200 */
[----:B------:R-:W1:Y:S08]  /*1b180*/  LDSM.16.M88.4 R108, [R230+0x9100] ;  /* 0x00910000e66c783b */ /* 0x000e700000000200 */
        /* <DEDUP_REMOVED lines=24> */
[----:B---3--:R-:W-:Y:S01]  /*1b310*/  IMAD.WIDE.U32 R84, R242, UR10, R74 ;  /* 0x0000000af2547c25 */ /* 0x008fe2000f8e004a */
[-C--:B-1--4-:R-:W-:Y:S03]  /*1b320*/  HMMA.16816.F32.BF16 R4, R112, R16.reuse, RZ ;  /* 0x000000107004723c */ /* 0x092fe600000418ff */
[----:B--2---:R-:W-:Y:S01]  /*1b330*/  LOP3.LUT P4, RZ, R0, 0x1, RZ, 0xc0, !PT ;  /* 0x0000000100ff7812 */ /* 0x004fe2000788c0ff */
[----:B------:R-:W-:Y:S01]  /*1b340*/  IMAD R0, R242, UR7, RZ ;  /* 0x00000007f2007c24 */ /* 0x000fe2000f8e02ff */
[----:B------:R-:W-:Y:S03]  /*1b350*/  LEA R88, P0, R84, c[0x0][0x1f8], 0x1 ;  /* 0x00007e0054587a11 */ /* 0x000fe600078008ff */
[C---:B------:R-:W-:Y:S04]  /*1b360*/  HMMA.16816.F32.BF16 R8, R108.reuse, R16, RZ ;  /* 0x000000106c08723c */ /* 0x040fe800000418ff */
[----:B------:R-:W-:Y:S04]  /*1b370*/  IMAD R0, R72, UR10, R0 ;  /* 0x0000000a48007c24 */ /* 0x000fe8000f8e0200 */
[-C--:B------:R-:W-:Y:S01]  /*1b380*/  HMMA.16816.F32.BF16 R12, R108, R18.reuse, RZ ;  /* 0x000000126c0c723c */ /* 0x080fe200000418ff */
[----:B------:R-:W-:Y:S04]  /*1b390*/  IADD3 R0, R85, R0, RZ ;  /* 0x0000000055007210 */ /* 0x000fe80007ffe0ff */
[----:B------:R-:W-:Y:S02]  /*1b3a0*/  LEA.HI.X R89, R84, c[0x0][0x1fc], R0, 0x1, P0 ;  /* 0x00007f0054597a11 */ /* 0x000fe400000f0c00 */
[----:B------:R-:W-:Y:S01]  /*1b3b0*/  IADD3 R94, P0, R88, R106, RZ ;  /* 0x0000006a585e7210 */ /* 0x000fe20007f1e0ff */
[C---:B------:R-:W-:Y:S02]  /*1b3c0*/  HMMA.16816.F32.BF16 R16, R112.reuse, R18, RZ ;  /* 0x000000127010723c */ /* 0x040fe400000418ff */
[----:B------:R-:W-:Y:S01]  /*1b3d0*/  @!PT LDS RZ, [RZ] ;  /* 0x00000000fffff984 */ /* 0x000fe20000000800 */
[----:B------:R-:W-:Y:S01]  /*1b3e0*/  @!PT LDS RZ, [RZ] ;  /* 0x00000000fffff984 */ /* 0x000fe20000000800 */
[----:B------:R-:W-:Y:S01]  /*1b3f0*/  @!PT LDS RZ, [RZ] ;  /* 0x00000000fffff984 */ /* 0x000fe20000000800 */
[----:B------:R1:W-:Y:S02]  /*1b400*/  LDGSTS.E.BYPASS.LTC128B.128 [R241+0x100], [R88.64], !P4 ;  /* 0x0010000058f17fae */ /* 0x0003e4000e101d48 */
[----:B------:R-:W-:Y:S02]  /*1b410*/  IADD3.X R95, R89, R104, RZ, P0, !PT ;  /* 0x00000068595f7210 */ /* 0x000fe400007fe4ff */
[----:B------:R-:W-:Y:S02]  /*1b420*/  IADD3 R92, P1, R94, R106, RZ ;  /* 0x0000006a5e5c7210 */ /* 0x000fe40007f3e0ff */
[-C--:B------:R-:W-:Y:S02]  /*1b430*/  HMMA.16816.F32.BF16 R20, R112, R32.reuse, RZ ;  /* 0x000000207014723c */ /* 0x080fe400000418ff */
[----:B------:R2:W-:Y:S02]  /*1b440*/  LDGSTS.E.BYPASS.LTC128B.128 [R241+0x900], [R94.64], !P4 ;  /* 0x009000005ef17fae */ /* 0x0005e4000e101d48 */
[----:B------:R-:W-:Y:S02]  /*1b450*/  IADD3.X R93, R95, R104, RZ, P1, !PT ;  /* 0x000000685f5d7210 */ /* 0x000fe40000ffe4ff */
[----:B------:R-:W-:Y:S02]  /*1b460*/  IADD3 R102, P0, R92, R106, RZ ;  /* 0x0000006a5c667210 */ /* 0x000fe40007f1e0ff */
[C---:B------:R-:W-:Y:S02]  /*1b470*/  HMMA.16816.F32.BF16 R24, R108.reuse, R32, RZ ;  /* 0x000000206c18723c */ /* 0x040fe400000418ff */
[----:B------:R2:W-:Y:S02]  /*1b480*/  LDGSTS.E.BYPASS.LTC128B.128 [R241+0x1100], [R92.64], !P4 ;  /* 0x011000005cf17fae */ /* 0x0005e4000e101d48 */
[----:B------:R-:W-:Y:S04]  /*1b490*/  IADD3.X R103, R93, R104, RZ, P0, !PT ;  /* 0x000000685d677210 */ /* 0x000fe800007fe4ff */
[-C--:B------:R-:W-:Y:S02]  /*1b4a0*/  HMMA.16816.F32.BF16 R28, R108, R34.reuse, RZ ;  /* 0x000000226c1c723c */ /* 0x080fe400000418ff */
[----:B------:R3:W-:Y:S06]  /*1b4b0*/  LDGSTS.E.BYPASS.LTC128B.128 [R241+0x1900], [R102.64], !P4 ;  /* 0x0190000066f17fae */ /* 0x0007ec000e101d48 */
        /* <DEDUP_REMOVED lines=15> */
[----:B------:R-:W-:Y:S01]  /*1b5b0*/  IADD3 R96, P2, R102, R106, RZ ;  /* 0x0000006a66607210 */ /* 0x000fe20007f5e0ff */
[-C--:B--2---:R-:W-:Y:S04]  /*1b5c0*/  HMMA.16816.F32.BF16 R92, R108, R98.reuse, RZ ;  /* 0x000000626c5c723c */ /* 0x084fe800000418ff */
[----:B------:R-:W-:Y:S02]  /*1b5d0*/  IADD3.X R97, R103, R104, RZ, P2, !PT ;  /* 0x0000006867617210 */ /* 0x000fe400017fe4ff */
[----:B------:R-:W-:Y:S03]  /*1b5e0*/  IADD3 R100, P1, R96, R106, RZ ;  /* 0x0000006a60647210 */ /* 0x000fe60007f3e0ff */
[----:B------:R1:W-:Y:S03]  /*1b5f0*/  LDGSTS.E.BYPASS.LTC128B.128 [R241+0x2100], [R96.64], !P4 ;  /* 0x0210000060f17fae */ /* 0x0003e6000e101d48 */
[----:B------:R-:W-:Y:S02]  /*1b600*/  IADD3.X R101, R97, R104, RZ, P1, !PT ;  /* 0x0000006861657210 */ /* 0x000fe40000ffe4ff */
[----:B---3--:R-:W-:Y:S03]  /*1b610*/  IADD3 R102, P0, R100, R106, RZ ;  /* 0x0000006a64667210 */ /* 0x008fe60007f1e0ff */
[----:B------:R2:W-:Y:S01]  /*1b620*/  LDGSTS.E.BYPASS.LTC128B.128 [R241+0x2900], [R100.64], !P4 ;  /* 0x0290000064f17fae */ /* 0x0005e2000e101d48 */
[----:B------:R-:W-:Y:S02]  /*1b630*/  IADD3.X R103, R101, R104, RZ, P0, !PT ;  /* 0x0000006865677210 */ /* 0x000fe400007fe4ff */
        /* <DEDUP_REMOVED lines=100> */
[----:B------:R1:W-:Y:S01]  /*1bc80*/  MUFU.TANH R185, R7 ;  /* 0x0000000700b97308 */ /* 0x0003e20000002400 */
[----:B------:R-:W-:Y:S09]  /*1bc90*/  FMUL.FTZ R16, R16, c[0x0][0x320] ;  /* 0x0000c80010107a20 */ /* 0x000ff20000410000 */
[----:B------:R-:W2:Y:S10]  /*1bca0*/  MUFU.TANH R196, R8 ;  /* 0x0000000800c47308 */ /* 0x000eb40000002400 */
[----:B------:R-:W3:Y:S01]  /*1bcb0*/  MUFU.TANH R187, R9 ;  /* 0x0000000900bb7308 */ /* 0x000ee20000002400 */
[----:B-1----:R-:W1:Y:S09]  /*1bcc0*/  LDSM.16.M88.4 R4, [R228+0x800] ;  /* 0x00080000e404783b */ /* 0x002e720000000200 */
[----:B------:R-:W-:Y:S10]  /*1bcd0*/  MUFU.TANH R195, R10 ;  /* 0x0000000a00c37308 */ /* 0x000ff40000002400 */
[----:B------:R4:W-:Y:S10]  /*1bce0*/  MUFU.TANH R194, R11 ;  /* 0x0000000b00c27308 */ /* 0x0009f40000002400 */
[----:B------:R-:W2:Y:S10]  /*1bcf0*/  MUFU.TANH R18, R18 ;  /* 0x0000001200127308 */ /* 0x000eb40000002400 */
[----:B------:R-:W2:Y:S01]  /*1bd00*/  MUFU.TANH R16, R16 ;  /* 0x0000001000107308 */ /* 0x000ea20000002400 */
[----:B----4-:R-:W4:Y:S01]  /*1bd10*/  LDSM.16.M88.4 R8, [R228+0x1000] ;  /* 0x00100000e408783b */ /* 0x010f220000000200 */
[-C--:B-1----:R-:W-:Y:S08]  /*1bd20*/  HMMA.16816.F32.BF16 R20, R204, R4.reuse, R20 ;  /* 0x00000004cc14723c */ /* 0x082ff00000041814 */
[----:B------:R-:W-:Y:S01]  /*1bd30*/  MUFU.TANH R12, R12 ;  /* 0x0000000c000c7308 */ /* 0x000fe20000002400 */
        /* <DEDUP_REMOVED lines=20> */
[----:B------:R-:W4:Y:S01]  /*1be80*/  MUFU.TANH R22, R22 ;  /* 0x0000001600167308 */ /* 0x000f220000002400 */
        /* <DEDUP_REMOVED lines=48> */
[----:B------:R-:W1:Y:S01]  /*1c190*/  MUFU.TANH R33, R33 ;  /* 0x0000002100217308 */ /* 0x000e620000002400 */
[C---:B------:R-:W-:Y:S04]  /*1c1a0*/  HMMA.16816.F32.BF16 R88, R188.reuse, R4, R88 ;  /* 0x00000004bc58723c */ /* 0x040fe80000041858 */
[----:B------:R-:W-:Y:S02]  /*1c1b0*/  FMUL.FTZ R70, R70, c[0x0][0x320] ;  /* 0x0000c80046467a20 */ /* 0x000fe40000410000 */
[----:B------:R-:W-:Y:S01]  /*1c1c0*/  FMUL.FTZ R68, R68, c[0x0][0x320] ;  /* 0x0000c80044447a20 */ /* 0x000fe20000410000 */
[----:B------:R-:W-:Y:S01]  /*1c1d0*/  FMNMX.FTZ R5, R196, R116, !PT ;  /* 0x00000074c4057209 */ /* 0x000fe20007810000 */
[----:B------:R-:W-:Y:S01]  /*1c1e0*/  FMUL.FTZ R82, R82, c[0x0][0x320] ;  /* 0x0000c80052527a20 */ /* 0x000fe20000410000 */
[----:B------:R-:W-:Y:S01]  /*1c1f0*/  MUFU.TANH R29, R29 ;  /* 0x0000001d001d7308 */ /* 0x000fe20000002400 */
[-C--:B------:R-:W-:Y:S03]  /*1c200*/  HMMA.16816.F32.BF16 R92, R188, R6.reuse, R92 ;  /* 0x00000006bc5c723c */ /* 0x080fe6000004185c */
[----:B------:R-:W-:Y:S01]  /*1c210*/  FMUL.FTZ R81, R81, c[0x0][0x320] ;  /* 0x0000c80051517a20 */ /* 0x000fe20000410000 */
[----:B------:R-:W-:Y:S01]  /*1c220*/  FMNMX.FTZ R4, R186, R3, !PT ;  /* 0x00000003ba047209 */ /* 0x000fe20007810000 */
[----:B------:R-:W-:Y:S02]  /*1c230*/  FMUL.FTZ R87, R87, c[0x0][0x320] ;  /* 0x0000c80057577a20 */ /* 0x000fe40000410000 */
[----:B------:R-:W-:Y:S01]  /*1c240*/  FMUL.FTZ R86, R86, c[0x0][0x320] ;  /* 0x0000c80056567a20 */ /* 0x000fe20000410000 */
[C---:B------:R-:W-:Y:S01]  /*1c250*/  HMMA.16816.F32.BF16 R96, R204.reuse, R6, R96 ;  /* 0x00000006cc60723c */ /* 0x040fe20000041860 */
[----:B------:R1:W-:Y:S03]  /*1c260*/  MUFU.TANH R119, R74 ;  /* 0x0000004a00777308 */ /* 0x0003e60000002400 */
[----:B------:R-:W-:Y:S02]  /*1c270*/  FMUL.FTZ R84, R84, c[0x0][0x320] ;  /* 0x0000c80054547a20 */ /* 0x000fe40000410000 */
[----:B------:R-:W-:Y:S02]  /*1c280*/  FMUL.FTZ R90, R90, c[0x0][0x320] ;  /* 0x0000c8005a5a7a20 */ /* 0x000fe40000410000 */
[-C--:B--2---:R-:W-:Y:S03]  /*1c290*/  HMMA.16816.F32.BF16 R100, R204, R8.reuse, R100 ;  /* 0x00000008cc64723c */ /* 0x084fe60000041864 */
        /* <DEDUP_REMOVED lines=8> */
[----:B-1----:R-:W-:Y:S01]  /*1c320*/  FMNMX.FTZ R74, R118, R0, !PT ;  /* 0x00000000764a7209 */ /* 0x002fe20007810000 */
[----:B------:R-:W-:Y:S01]  /*1c330*/  FMUL.FTZ R98, R98, c[0x0][0x320] ;  /* 0x0000c80062627a20 */ /* 0x000fe20000410000 */
[----:B------:R-:W-:Y:S01]  /*1c340*/  FMNMX.FTZ R0, R185, R4, !PT ;  /* 0x00000004b9007209 */ /* 0x000fe20007810000 */
[----:B------:R-:W1:Y:S01]  /*1c350*/  MUFU.TANH R26, R36 ;  /* 0x00000024001a7308 */ /* 0x000e620000002400 */
[----:B---3--:R-:W-:Y:S01]  /*1c360*/  FMNMX.FTZ R4, R187, R5, !PT ;  /* 0x00000005bb047209 */ /* 0x008fe20007810000 */
[----:B------:R-:W-:Y:S04]  /*1c370*/  HMMA.16816.F32.BF16 R112, R204, R10, R112 ;  /* 0x0000000acc70723c */ /* 0x000fe80000041870 */
[----:B------:R-:W-:Y:S01]  /*1c380*/  FMNMX.FTZ R0, R18, R0, !PT ;  /* 0x0000000012007209 */ /* 0x000fe20007810000 */
[----:B------:R-:W-:Y:S01]  /*1c390*/  FMUL.FTZ R101, R101, c[0x0][0x320] ;  /* 0x0000c80065657a20 */ /* 0x000fe20000410000 */
[----:B------:R-:W-:Y:S01]  /*1c3a0*/  FMNMX.FTZ R74, R16, R74, !PT ;  /* 0x0000004a104a7209 */ /* 0x000fe20007810000 */
[----:B------:R-:W-:Y:S01]  /*1c3b0*/  FMUL.FTZ R106, R106, c[0x0][0x320] ;  /* 0x0000c8006a6a7a20 */ /* 0x000fe20000410000 */
[----:B------:R2:W-:Y:S01]  /*1c3c0*/  MUFU.TANH R201, R39 ;  /* 0x0000002700c97308 */ /* 0x0005e20000002400 */
[----:B------:R-:W-:Y:S03]  /*1c3d0*/  FMUL.FTZ R99, R99, c[0x0][0x320] ;  /* 0x0000c80063637a20 */ /* 0x000fe60000410000 */
[----:B------:R-:W-:Y:S01]  /*1c3e0*/  FMNMX.FTZ R0, R19, R0, !PT ;  /* 0x0000000013007209 */ /* 0x000fe20007810000 */
[----:B------:R-:W-:Y:S01]  /*1c3f0*/  FMUL.FTZ R96, R96, c[0x0][0x320] ;  /* 0x0000c80060607a20 */ /* 0x000fe20000410000 */
[----:B------:R-:W-:Y:S01]  /*1c400*/  FMNMX.FTZ R74, R17, R74, !PT ;  /* 0x0000004a114a7209 */ /* 0x000fe20007810000 */
[----:B------:R-:W-:Y:S01]  /*1c410*/  FMUL.FTZ R97, R97, c[0x0][0x320] ;  /* 0x0000c80061617a20 */ /* 0x000fe20000410000 */
[----:B----4-:R-:W-:Y:S01]  /*1c420*/  FMNMX.FTZ R5, R22, R0, !PT ;  /* 0x0000000016057209 */ /* 0x010fe20007810000 */
[----:B------:R-:W-:Y:S01]  /*1c430*/  FMUL.FTZ R102, R102, c[0x0][0x320] ;  /* 0x0000c80066667a20 */ /* 0x000fe20000410000 */
[----:B------:R-:W3:Y:S01]  /*1c440*/  MUFU.TANH R208, R40 ;  /* 0x0000002800d07308 */ /* 0x000ee20000002400 */
        /* <DEDUP_REMOVED lines=9> */
[----:B------:R-:W-:Y:S01]  /*1c4e0*/  MUFU.TANH R192, R27 ;  /* 0x0000001b00c07308 */ /* 0x000fe20000002400 */
[----:B------:R-:W-:Y:S01]  /*1c4f0*/  FMUL.FTZ R115, R115, c[0x0][0x320] ;  /* 0x0000c80073737a20 */ /* 0x000fe20000410000 */
[----:B------:R-:W-:Y:S01]  /*1c500*/  FMNMX.FTZ R74, R32, R74, !PT ;  /* 0x0000004a204a7209 */ /* 0x000fe20007810000 */
[----:B------:R-:W-:Y:S01]  /*1c510*/  FMUL.FTZ R89, R89, c[0x0][0x320] ;  /* 0x0000c80059597a20 */ /* 0x000fe20000410000 */
[----:B--2---:R-:W2:Y:S01]  /*1c520*/  LDL.64 R38, [R1+0x70] ;  /* 0x0000700001267983 */ /* 0x004ea20000100a00 */
[----:B------:R-:W-:Y:S01]  /*1c530*/  FMUL.FTZ R92, R92, c[0x0][0x320] ;  /* 0x0000c8005c5c7a20 */ /* 0x000fe20000410000 */
[----:B------:R-:W-:Y:S01]  /*1c540*/  FMNMX.FTZ R0, R24, R4, !PT ;  /* 0x0000000418007209 */ /* 0x000fe20007810000 */
[----:B------:R-:W-:Y:S01]  /*1c550*/  FMUL.FTZ R91, R91, c[0x0][0x320] ;  /* 0x0000c8005b5b7a20 */ /* 0x000fe20000410000 */
[----:B------:R-:W-:Y:S01]  /*1c560*/  FMNMX.FTZ R74, R33, R74, !PT ;  /* 0x0000004a214a7209 */ /* 0x000fe20007810000 */
[----:B------:R-:W-:Y:S01]  /*1c570*/  FMUL.FTZ R94, R94, c[0x0][0x320] ;  /* 0x0000c8005e5e7a20 */ /* 0x000fe20000410000 */
[----:B------:R-:W4:Y:S01]  /*1c580*/  MUFU.TANH R27, R37 ;  /* 0x00000025001b7308 */ /* 0x000f220000002400 */
[----:B------:R-:W-:Y:S01]  /*1c590*/  FMUL.FTZ R95, R95, c[0x0][0x320] ;  /* 0x0000c8005f5f7a20 */ /* 0x000fe20000410000 */
[----:B------:R-:W-:Y:S01]  /*1c5a0*/  FMNMX.FTZ R0, R25, R0, !PT ;  /* 0x0000000019007209 */ /* 0x000fe20007810000 */
[----:B------:R-:W-:Y:S01]  /*1c5b0*/  FMUL.FTZ R107, R107, c[0x0][0x320] ;  /* 0x0000c8006b6b7a20 */ /* 0x000fe20000410000 */
[----:B-1----:R-:W-:Y:S01]  /*1c5c0*/  FMNMX.FTZ R74, R26, R74, !PT ;  /* 0x0000004a1a4a7209 */ /* 0x002fe20007810000 */
[----:B------:R-:W-:Y:S01]  /*1c5d0*/  FMUL.FTZ R69, R69, c[0x0][0x320] ;  /* 0x0000c80045457a20 */ /* 0x000fe20000410000 */
[----:B------:R-:W-:Y:S01]  /*1c5e0*/  FMNMX.FTZ R0, R28, R0, !PT ;  /* 0x000000001c007209 */ /* 0x000fe20007810000 */
[----:B------:R-:W-:Y:S01]  /*1c5f0*/  FMUL.FTZ R83, R83, c[0x0][0x320] ;  /* 0x0000c80053537a20 */ /* 0x000fe20000410000 */
[----:B------:R-:W-:Y:S01]  /*1c600*/  FMNMX.FTZ R5, R34, R5, !PT ;  /* 0x0000000522057209 */ /* 0x000fe20007810000 */
[----:B------:R-:W-:Y:S01]  /*1c610*/  FMUL.FTZ R72, R72, c[0x0][0x320] ;  /* 0x0000c80048487a20 */ /* 0x000fe20000410000 */
[----:B------:R-:W1:Y:S01]  /*1c620*/  MUFU.TANH R50, R50 ;  /* 0x0000003200327308 */ /* 0x000e620000002400 */
        /* <DEDUP_REMOVED lines=8> */
[----:B------:R-:W-:Y:S01]  /*1c6b0*/  FMUL.FTZ R76, R76, c[0x0][0x320] ;  /* 0x0000c8004c4c7a20 */ /* 0x000fe20000410000 */
[----:B------:R-:W3:Y:S01]  /*1c6c0*/  MUFU.TANH R48, R48 ;  /* 0x0000003000307308 */ /* 0x000ee20000002400 */
[----:B------:R-:W-:Y:S01]  /*1c6d0*/  FMUL.FTZ R78, R78, c[0x0][0x320] ;  /* 0x0000c8004e4e7a20 */ /* 0x000fe20000410000 */
[----:B------:R-:W-:Y:S01]  /*1c6e0*/  FMNMX.FTZ R0, R201, R5, !PT ;  /* 0x00000005c9007209 */ /* 0x000fe20007810000 */
[----:B------:R-:W-:Y:S01]  /*1c6f0*/  FMUL.FTZ R77, R77, c[0x0][0x320] ;  /* 0x0000c8004d4d7a20 */ /* 0x000fe20000410000 */
[----:B----4-:R-:W-:Y:S01]  /*1c700*/  FMNMX.FTZ R74, R27, R74, !PT ;  /* 0x0000004a1b4a7209 */ /* 0x010fe20007810000 */
        /* <DEDUP_REMOVED lines=8> */
[----:B------:R-:W-:Y:S02]  /*1c790*/  FMUL.FTZ R67, R67, c[0x0][0x320] ;  /* 0x0000c80043437a20 */ /* 0x000fe40000410000 */
[----:B------:R-:W-:Y:S02]  /*1c7a0*/  FMUL.FTZ R65, R65, c[0x0][0x320] ;  /* 0x0000c80041417a20 */ /* 0x000fe40000410000 */
[----:B------:R-:W-:Y:S02]  /*1c7b0*/  FMUL.FTZ R47, R47, c[0x0][0x320] ;  /* 0x0000c8002f2f7a20 */ /* 0x000fe40000410000 */
        /* <DEDUP_REMOVED lines=18> */
[----:B------:R-:W-:Y:S05]  /*1c8e0*/  FMUL.FTZ R108, R108, c[0x0][0x320] ;  /* 0x0000c8006c6c7a20 */ /* 0x000fea0000410000 */
[----:B------:R-:W1:Y:S01]  /*1c8f0*/  MUFU.TANH R222, R55 ;  /* 0x0000003700de7308 */ /* 0x000e620000002400 */
[----:B---3--:R-:W-:Y:S09]  /*1c900*/  FMNMX.FTZ R0, R248, R0, !PT ;  /* 0x00000000f8007209 */ /* 0x008ff20007810000 */
[----:B------:R3:W3:Y:S01]  /*1c910*/  MUFU.TANH R217, R53 ;  /* 0x0000003500d97308 */ /* 0x0006e20000002400 */
[----:B----4-:R-:W-:Y:S09]  /*1c920*/  FMNMX.FTZ R74, R215, R74, !PT ;  /* 0x0000004ad74a7209 */ /* 0x010ff20007810000 */
[----:B------:R-:W-:Y:S01]  /*1c930*/  MUFU.TANH R216, R43 ;  /* 0x0000002b00d87308 */ /* 0x000fe20000002400 */
[----:B-1----:R-:W-:Y:S09]  /*1c940*/  FMNMX.FTZ R0, R222, R0, !PT ;  /* 0x00000000de007209 */ /* 0x002ff20007810000 */
[----:B------:R-:W1:Y:S01]  /*1c950*/  MUFU.TANH R43, R66 ;  /* 0x00000042002b7308 */ /* 0x000e620000002400 */
[----:B---3--:R-:W3:Y:S01]  /*1c960*/  LDL.64 R52, [R1+0x68] ;  /* 0x0000680001347983 */ /* 0x008ee20000100a00 */
[----:B------:R-:W-:Y:S08]  /*1c970*/  FMNMX.FTZ R74, R217, R74, !PT ;  /* 0x0000004ad94a7209 */ /* 0x000ff00007810000 */
[----:B------:R-:W4:Y:S10]  /*1c980*/  MUFU.TANH R212, R64 ;  /* 0x0000004000d47308 */ /* 0x000f340000002400 */
[----:B------:R-:W-:Y:S01]  /*1c990*/  MUFU.TANH R214, R46 ;  /* 0x0000002e00d67308 */ /* 0x000fe20000002400 */
[----:B-1----:R-:W-:Y:S09]  /*1c9a0*/  FMNMX.FTZ R0, R43, R0, !PT ;  /* 0x000000002b007209 */ /* 0x002ff20007810000 */
[----:B------:R-:W1:Y:S01]  /*1c9b0*/  MUFU.TANH R46, R67 ;  /* 0x00000043002e7308 */ /* 0x000e620000002400 */
[----:B----4-:R-:W-:Y:S09]  /*1c9c0*/  FMNMX.FTZ R74, R212, R74, !PT ;  /* 0x0000004ad44a7209 */ /* 0x010ff20007810000 */
[----:B------:R-:W4:Y:S10]  /*1c9d0*/  MUFU.TANH R252, R70 ;  /* 0x0000004600fc7308 */ /* 0x000f340000002400 */
[----:B------:R4:W-:Y:S01]  /*1c9e0*/  MUFU.TANH R220, R87 ;  /* 0x0000005700dc7308 */ /* 0x0009e20000002400 */
[----:B-1----:R-:W-:Y:S09]  /*1c9f0*/  FMNMX.FTZ R0, R46, R0, !PT ;  /* 0x000000002e007209 */ /* 0x002ff20007810000 */
[----:B------:R-:W1:Y:S10]  /*1ca00*/  MUFU.TANH R211, R65 ;  /* 0x0000004100d37308 */ /* 0x000e740000002400 */
[----:B------:R-:W-:Y:S01]  /*1ca10*/  MUFU.TANH R231, R61 ;  /* 0x0000003d00e77308 */ /* 0x000fe20000002400 */
[----:B----4-:R-:W-:Y:S04]  /*1ca20*/  MOV R87, R252 ;  /* 0x000000fc00577202 */ /* 0x010fe80000000f00 */
[----:B------:R-:W-:Y:S05]  /*1ca30*/  FMNMX.FTZ R0, R87, R0, !PT ;  /* 0x0000000057007209 */ /* 0x000fea0007810000 */
[----:B------:R-:W4:Y:S01]  /*1ca40*/  MUFU.TANH R61, R68 ;  /* 0x00000044003d7308 */ /* 0x000f220000002400 */
[----:B-1----:R-:W-:Y:S09]  /*1ca50*/  FMNMX.FTZ R74, R211, R74, !PT ;  /* 0x0000004ad34a7209 */ /* 0x002ff20007810000 */
[----:B------:R-:W1:Y:S10]  /*1ca60*/  MUFU.TANH R239, R71 ;  /* 0x0000004700ef7308 */ /* 0x000e740000002400 */
[----:B------:R-:W1:Y:S01]  /*1ca70*/  MUFU.TANH R249, R69 ;  /* 0x0000004500f97308 */ /* 0x000e620000002400 */
[----:B----4-:R-:W-:Y:S09]  /*1ca80*/  FMNMX.FTZ R74, R61, R74, !PT ;  /* 0x0000004a3d4a7209 */ /* 0x010ff20007810000 */
[----:B------:R-:W4:Y:S01]  /*1ca90*/  MUFU.TANH R238, R93 ;  /* 0x0000005d00ee7308 */ /* 0x000f220000002400 */
[----:B-1----:R-:W-:Y:S09]  /*1caa0*/  FMNMX.FTZ R0, R239, R0, !PT ;  /* 0x00000000ef007209 */ /* 0x002ff20007810000 */
[----:B------:R4:W-:Y:S01]  /*1cab0*/  MUFU.TANH R190, R101 ;  /* 0x0000006500be7308 */ /* 0x0009e20000002400 */
[----:B------:R-:W-:Y:S09]  /*1cac0*/  FMNMX.FTZ R74, R249, R74, !PT ;  /* 0x0000004af94a7209 */ /* 0x000ff20007810000 */
[----:B------:R-:W1:Y:S10]  /*1cad0*/  MUFU.TANH R233, R82 ;  /* 0x0000005200e97308 */ /* 0x000e740000002400 */
[----:B------:R-:W1:Y:S01]  /*1cae0*/  MUFU.TANH R199, R83 ;  /* 0x0000005300c77308 */ /* 0x000e620000002400 */
[----:B----4-:R-:W-:Y:S09]  /*1caf0*/  MOV R101, R238 ;  /* 0x000000ee00657202 */ /* 0x010ff20000000f00 */
[----:B------:R-:W4:Y:S01]  /*1cb00*/  MUFU.TANH R14, R14 ;  /* 0x0000000e000e7308 */ /* 0x000f220000002400 */
[----:B-1----:R-:W-:Y:S09]  /*1cb10*/  FMNMX.FTZ R0, R233, R0, !PT ;  /* 0x00000000e9007209 */ /* 0x002ff20007810000 */
[----:B------:R-:W-:Y:S01]  /*1cb20*/  MUFU.TANH R218, R47 ;  /* 0x0000002f00da7308 */ /* 0x000fe20000002400 */
[----:B------:R-:W-:Y:S04]  /*1cb30*/  MOV R207, R199 ;  /* 0x000000c700cf7202 */ /* 0x000fe80000000f00 */
[----:B------:R-:W-:Y:S05]  /*1cb40*/  FMNMX.FTZ R0, R207, R0, !PT ;  /* 0x00000000cf007209 */ /* 0x000fea0007810000 */
[----:B------:R-:W-:Y:S01]  /*1cb50*/  MUFU.TANH R47, R79 ;  /* 0x0000004f002f7308 */ /* 0x000fe20000002400 */
[----:B----4-:R-:W-:Y:S09]  /*1cb60*/  FMNMX.FTZ R5, R14, R5, !PT ;  /* 0x000000050e057209 */ /* 0x010ff20007810000 */
[----:B------:R-:W1:Y:S10]  /*1cb70*/  MUFU.TANH R79, R80 ;  /* 0x00000050004f7308 */ /* 0x000e740000002400 */
[----:B------:R-:W4:Y:S10]  /*1cb80*/  MUFU.TANH R200, R86 ;  /* 0x0000005600c87308 */ /* 0x000f340000002400 */
[----:B------:R-:W2:Y:S01]  /*1cb90*/  MUFU.TANH R15, R15 ;  /* 0x0000000f000f7308 */ /* 0x000ea20000002400 */
[----:B-1----:R-:W-:Y:S09]  /*1cba0*/  FMNMX.FTZ R74, R79, R74, !PT ;  /* 0x0000004a4f4a7209 */ /* 0x002ff20007810000 */
[----:B------:R-:W1:Y:S01]  /*1cbb0*/  MUFU.TANH R240, R81 ;  /* 0x0000005100f07308 */ /* 0x000e620000002400 */
[----:B----4-:R-:W-:Y:S04]  /*1cbc0*/  MOV R205, R200 ;  /* 0x000000c800cd7202 */ /* 0x010fe80000000f00 */
[----:B------:R-:W-:Y:S05]  /*1cbd0*/  FMNMX.FTZ R0, R205, R0, !PT ;  /* 0x00000000cd007209 */ /* 0x000fea0007810000 */
[----:B------:R-:W4:Y:S01]  /*1cbe0*/  MUFU.TANH R236, R72 ;  /* 0x0000004800ec7308 */ /* 0x000f220000002400 */
[----:B------:R-:W-:Y:S02]  /*1cbf0*/  FMNMX.FTZ R0, R220, R0, !PT ;  /* 0x00000000dc007209 */ /* 0x000fe40007810000 */
[----:B--2---:R-:W-:Y:S04]  /*1cc00*/  FMNMX.FTZ R5, R15, R5, !PT ;  /* 0x000000050f057209 */ /* 0x004fe80007810000 */
[----:B------:R-:W-:Y:S03]  /*1cc10*/  FMNMX.FTZ R5, R193, R5, !PT ;  /* 0x00000005c1057209 */ /* 0x000fe60007810000 */
[----:B------:R4:W-:Y:S01]  /*1cc20*/  MUFU.TANH R237, R90 ;  /* 0x0000005a00ed7308 */ /* 0x0009e20000002400 */
[----:B------:R-:W-:Y:S02]  /*1cc30*/  FMNMX.FTZ R5, R192, R5, !PT ;  /* 0x00000005c0057209 */ /* 0x000fe40007810000 */
[----:B-1----:R-:W-:Y:S07]  /*1cc40*/  FMNMX.FTZ R74, R240, R74, !PT ;  /* 0x0000004af04a7209 */ /* 0x002fee0007810000 */
[----:B------:R-:W1:Y:S10]  /*1cc50*/  MUFU.TANH R247, R84 ;  /* 0x0000005400f77308 */ /* 0x000e740000002400 */
[----:B------:R2:W2:Y:S01]  /*1cc60*/  MUFU.TANH R246, R85 ;  /* 0x0000005500f67308 */ /* 0x0004a20000002400 */
[----:B----4-:R-:W-:Y:S09]  /*1cc70*/  MOV R90, R236 ;  /* 0x000000ec005a7202 */ /* 0x010ff20000000f00 */
[----:B------:R4:W-:Y:S01]  /*1cc80*/  MUFU.TANH R189, R113 ;  /* 0x0000007100bd7308 */ /* 0x0009e20000002400 */
[----:B-1----:R-:W-:Y:S09]  /*1cc90*/  FMNMX.FTZ R74, R247, R74, !PT ;  /* 0x0000004af74a7209 */ /* 0x002ff20007810000 */
[----:B------:R-:W-:Y:S01]  /*1cca0*/  MUFU.TANH R210, R45 ;  /* 0x0000002d00d27308 */ /* 0x000fe20000002400 */
[----:B--2---:R-:W-:Y:S09]  /*1ccb0*/  MOV R85, R231 ;  /* 0x000000e700557202 */ /* 0x004ff20000000f00 */
[----:B------:R-:W1:Y:S01]  /*1ccc0*/  MUFU.TANH R45, R98 ;  /* 0x00000062002d7308 */ /* 0x000e620000002400 */
[----:B----4-:R-:W-:Y:S04]  /*1ccd0*/  MOV R113, R246 ;  /* 0x000000f600717202 */ /* 0x010fe80000000f00 */
[----:B------:R-:W-:Y:S05]  /*1cce0*/  FMNMX.FTZ R74, R113, R74, !PT ;  /* 0x0000004a714a7209 */ /* 0x000fea0007810000 */
[----:B------:R-:W2:Y:S10]  /*1ccf0*/  MUFU.TANH R219, R99 ;  /* 0x0000006300db7308 */ /* 0x000eb40000002400 */
[----:B------:R-:W4:Y:S01]  /*1cd00*/  MUFU.TANH R30, R30 ;  /* 0x0000001e001e7308 */ /* 0x000f220000002400 */
[----:B-1----:R-:W-:Y:S09]  /*1cd10*/  FMNMX.FTZ R0, R45, R0, !PT ;  /* 0x000000002d007209 */ /* 0x002ff20007810000 */
[----:B------:R-:W-:Y:S01]  /*1cd20*/  MUFU.TANH R209, R44 ;  /* 0x0000002c00d17308 */ /* 0x000fe20000002400 */
[----:B--2---:R-:W-:Y:S04]  /*1cd30*/  MOV R204, R219 ;  /* 0x000000db00cc7202 */ /* 0x004fe80000000f00 */
[----:B------:R-:W-:Y:S05]  /*1cd40*/  FMNMX.FTZ R0, R204, R0, !PT ;  /* 0x00000000cc007209 */ /* 0x000fea0007810000 */
[----:B------:R-:W1:Y:S01]  /*1cd50*/  MUFU.TANH R44, R96 ;  /* 0x00000060002c7308 */ /* 0x000e620000002400 */
[----:B----4-:R-:W-:Y:S09]  /*1cd60*/  FMNMX.FTZ R5, R30, R5, !PT ;  /* 0x000000051e057209 */ /* 0x010ff20007810000 */
[----:B------:R-:W2:Y:S10]  /*1cd70*/  MUFU.TANH R31, R31 ;  /* 0x0000001f001f7308 */ /* 0x000eb40000002400 */
[----:B------:R-:W4:Y:S01]  /*1cd80*/  MUFU.TANH R235, R97 ;  /* 0x0000006100eb7308 */ /* 0x000f220000002400 */
[----:B-1----:R-:W-:Y:S09]  /*1cd90*/  FMNMX.FTZ R74, R44, R74, !PT ;  /* 0x0000004a2c4a7209 */ /* 0x002ff20007810000 */
[----:B------:R-:W1:Y:S01]  /*1cda0*/  MUFU.TANH R238, R102 ;  /* 0x0000006600ee7308 */ /* 0x000e620000002400 */
[----:B--2---:R-:W-:Y:S09]  /*1cdb0*/  FMNMX.FTZ R5, R31, R5, !PT ;  /* 0x000000051f057209 */ /* 0x004ff20007810000 */
[----:B------:R-:W2:Y:S01]  /*1cdc0*/  MUFU.TANH R213, R42 ;  /* 0x0000002a00d57308 */ /* 0x000ea20000002400 */
[----:B----4-:R-:W-:Y:S09]  /*1cdd0*/  FMNMX.FTZ R74, R235, R74, !PT ;  /* 0x0000004aeb4a7209 */ /* 0x010ff20007810000 */
[----:B------:R4:W3:Y:S01]  /*1cde0*/  MUFU.TANH R250, R100 ;  /* 0x0000006400fa7308 */ /* 0x0008e20000002400 */
[----:B-1----:R-:W-:Y:S09]  /*1cdf0*/  FMNMX.FTZ R0, R238, R0, !PT ;  /* 0x00000000ee007209 */ /* 0x002ff20007810000 */
[----:B------:R-:W-:Y:S01]  /*1ce00*/  MUFU.TANH R197, R57 ;  /* 0x0000003900c57308 */ /* 0x000fe20000002400 */
[----:B--2---:R-:W-:Y:S04]  /*1ce10*/  FMNMX.FTZ R5, R213, R5, !PT ;  /* 0x00000005d5057209 */ /* 0x004fe80007810000 */
[----:B------:R-:W-:Y:S05]  /*1ce20*/  FMNMX.FTZ R5, R216, R5, !PT ;  /* 0x00000005d8057209 */ /* 0x000fea0007810000 */
[----:B------:R-:W1:Y:S01]  /*1ce30*/  MUFU.TANH R57, R103 ;  /* 0x0000006700397308 */ /* 0x000e620000002400 */
[----:B------:R-:W-:Y:S02]  /*1ce40*/  FMNMX.FTZ R5, R214, R5, !PT ;  /* 0x00000005d6057209 */ /* 0x000fe40007810000 */
[----:B----4-:R-:W-:Y:S02]  /*1ce50*/  MOV R100, R237 ;  /* 0x000000ed00647202 */ /* 0x010fe40000000f00 */
[----:B------:R-:W-:Y:S02]  /*1ce60*/  FMNMX.FTZ R5, R218, R5, !PT ;  /* 0x00000005da057209 */ /* 0x000fe40007810000 */
[----:B---3--:R-:W-:Y:S03]  /*1ce70*/  FMNMX.FTZ R74, R250, R74, !PT ;  /* 0x0000004afa4a7209 */ /* 0x008fe60007810000 */
[----:B------:R-:W2:Y:S01]  /*1ce80*/  MUFU.TANH R203, R41 ;  /* 0x0000002900cb7308 */ /* 0x000ea20000002400 */
[----:B------:R-:W-:Y:S09]  /*1ce90*/  FMNMX.FTZ R74, R190, R74, !PT ;  /* 0x0000004abe4a7209 */ /* 0x000ff20007810000 */
[----:B------:R-:W-:Y:S01]  /*1cea0*/  MUFU.TANH R223, R60 ;  /* 0x0000003c00df7308 */ /* 0x000fe20000002400 */
[----:B-1----:R-:W-:Y:S09]  /*1ceb0*/  FMNMX.FTZ R0, R57, R0, !PT ;  /* 0x0000000039007209 */ /* 0x002ff20007810000 */
[----:B------:R-:W1:Y:S01]  /*1cec0*/  MUFU.TANH R60, R114 ;  /* 0x00000072003c7308 */ /* 0x000e620000002400 */
[----:B--2---:R-:W-:Y:S04]  /*1ced0*/  FMNMX.FTZ R4, R203, R4, !PT ;  /* 0x00000004cb047209 */ /* 0x004fe80007810000 */
[----:B------:R-:W-:Y:S05]  /*1cee0*/  FMNMX.FTZ R4, R209, R4, !PT ;  /* 0x00000004d1047209 */ /* 0x000fea0007810000 */
[----:B------:R-:W-:Y:S01]  /*1cef0*/  MUFU.TANH R236, R104 ;  /* 0x0000006800ec7308 */ /* 0x000fe20000002400 */
[----:B------:R-:W-:Y:S09]  /*1cf00*/  FMNMX.FTZ R4, R210, R4, !PT ;  /* 0x00000004d2047209 */ /* 0x000ff20007810000 */
[----:B------:R-:W2:Y:S01]  /*1cf10*/  MUFU.TANH R104, R112 ;  /* 0x0000007000687308 */ /* 0x000ea20000002400 */
[----:B-1----:R-:W-:Y:S09]  /*1cf20*/  FMNMX.FTZ R0, R60, R0, !PT ;  /* 0x000000003c007209 */ /* 0x002ff20007810000 */
[----:B------:R-:W1:Y:S10]  /*1cf30*/  MUFU.TANH R244, R58 ;  /* 0x0000003a00f47308 */ /* 0x000e740000002400 */
[----:B------:R1:W-:Y:S01]  /*1cf40*/  MUFU.TANH R230, R88 ;  /* 0x0000005800e67308 */ /* 0x0003e20000002400 */
[----:B--2---:R-:W-:Y:S04]  /*1cf50*/  FMNMX.FTZ R74, R104, R74, !PT ;  /* 0x0000004a684a7209 */ /* 0x004fe80007810000 */
[----:B------:R-:W-:Y:S05]  /*1cf60*/  FMNMX.FTZ R74, R189, R74, !PT ;  /* 0x0000004abd4a7209 */ /* 0x000fea0007810000 */
[----:B------:R-:W2:Y:S01]  /*1cf70*/  MUFU.TANH R231, R115 ;  /* 0x0000007300e77308 */ /* 0x000ea20000002400 */
[----:B------:R-:W3:Y:S09]  /*1cf80*/  SHFL.BFLY PT, R6, R74, 0x2, 0x1f ;  /* 0x0c401f004a067f89 */ /* 0x000ef200000e0000 */
[----:B------:R-:W4:Y:S01]  /*1cf90*/  MUFU.TANH R202, R73 ;  /* 0x0000004900ca7308 */ /* 0x000f220000002400 */
[----:B-1----:R-:W-:Y:S05]  /*1cfa0*/  IMAD.MOV.U32 R88, RZ, RZ, R244 ;  /* 0x000000ffff587224 */ /* 0x002fea00078e00f4 */
[----:B------:R-:W-:Y:S04]  /*1cfb0*/  FMNMX.FTZ R5, R88, R5, !PT ;  /* 0x0000000558057209 */ /* 0x000fe80007810000 */
[----:B------:R-:W1:Y:S01]  /*1cfc0*/  MUFU.TANH R56, R56 ;  /* 0x0000003800387308 */ /* 0x000e620000002400 */
[----:B--2---:R-:W-:Y:S02]  /*1cfd0*/  FMNMX.FTZ R0, R231, R0, !PT ;  /* 0x00000000e7007209 */ /* 0x004fe40007810000 */
[----:B------:R-:W-:Y:S02]  /*1cfe0*/  MOV R115, R119 ;  /* 0x0000007700737202 */ /* 0x000fe40000000f00 */
[----:B---3--:R-:W-:Y:S05]  /*1cff0*/  FMNMX.FTZ R74, R74, R6, !PT ;  /* 0x000000064a4a7209 */ /* 0x008fea0007810000 */
[----:B------:R-:W-:Y:S01]  /*1d000*/  MUFU.TANH R119, R106 ;  /* 0x0000006a00777308 */ /* 0x000fe20000002400 */
[----:B------:R-:W2:Y:S01]  /*1d010*/  SHFL.BFLY PT, R8, R74, 0x1, 0x1f ;  /* 0x0c201f004a087f89 */ /* 0x000ea200000e0000 */
[----:B----4-:R-:W-:Y:S08]  /*1d020*/  MOV R206, R202 ;  /* 0x000000ca00ce7202 */ /* 0x010ff00000000f00 */
[----:B------:R-:W3:Y:S01]  /*1d030*/  MUFU.TANH R232, R59 ;  /* 0x0000003b00e87308 */ /* 0x000ee20000002400 */
[----:B------:R-:W4:Y:S01]  /*1d040*/  SHFL.BFLY PT, R73, R0, 0x2, 0x1f ;  /* 0x0c401f0000497f89 */ /* 0x000f2200000e0000 */
[----:B-1----:R-:W-:Y:S08]  /*1d050*/  FMNMX.FTZ R4, R56, R4, !PT ;  /* 0x0000000438047209 */ /* 0x002ff00007810000 */
[----:B------:R-:W1:Y:S01]  /*1d060*/  MUFU.TANH R229, R62 ;  /* 0x0000003e00e57308 */ /* 0x000e620000002400 */
[----:B--2---:R-:W-:Y:S09]  /*1d070*/  FMNMX.FTZ R74, R74, R8, !PT ;  /* 0x000000084a4a7209 */ /* 0x004ff20007810000 */
[----:B------:R-:W2:Y:S01]  /*1d080*/  MUFU.TANH R58, R63 ;  /* 0x0000003f003a7308 */ /* 0x000ea20000002400 */
[----:B---3--:R-:W-:Y:S02]  /*1d090*/  FMNMX.FTZ R5, R232, R5, !PT ;  /* 0x00000005e8057209 */ /* 0x008fe40007810000 */
[----:B------:R-:W-:Y:S02]  /*1d0a0*/  MOV R59, R197 ;  /* 0x000000c5003b7202 */ /* 0x000fe40000000f00 */
[----:B----4-:R-:W-:Y:S05]  /*1d0b0*/  FMNMX.FTZ R73, R0, R73, !PT ;  /* 0x0000004900497209 */ /* 0x010fea0007810000 */
[----:B------:R-:W3:Y:S01]  /*1d0c0*/  MUFU.TANH R234, R75 ;  /* 0x0000004b00ea7308 */ /* 0x000ee20000002400 */
[----:B------:R-:W-:Y:S01]  /*1d0d0*/  FMNMX.FTZ R4, R59, R4, !PT ;  /* 0x000000043b047209 */ /* 0x000fe20007810000 */
[----:B------:R-:W4:Y:S01]  /*1d0e0*/  SHFL.BFLY PT, R6, R73, 0x1, 0x1f ;  /* 0x0c201f0049067f89 */ /* 0x000f2200000e0000 */
[----:B-1----:R-:W-:Y:S02]  /*1d0f0*/  FMNMX.FTZ R5, R229, R5, !PT ;  /* 0x00000005e5057209 */ /* 0x002fe40007810000 */
[----:B------:R-:W-:Y:S05]  /*1d100*/  MOV R62, R223 ;  /* 0x000000df003e7202 */ /* 0x000fea0000000f00 */
[----:B------:R1:W1:Y:S01]  /*1d110*/  MUFU.TANH R251, R76 ;  /* 0x0000004c00fb7308 */ /* 0x0002620000002400 */
[----:B------:R-:W-:Y:S02]  /*1d120*/  FMNMX.FTZ R4, R62, R4, !PT ;  /* 0x000000043e047209 */ /* 0x000fe40007810000 */
[----:B--2---:R-:W-:Y:S02]  /*1d130*/  FMNMX.FTZ R5, R58, R5, !PT ;  /* 0x000000053a057209 */ /* 0x004fe40007810000 */
[----:B------:R-:W-:Y:S02]  /*1d140*/  FMNMX.FTZ R4, R85, R4, !PT ;  /* 0x0000000455047209 */ /* 0x000fe40007810000 */
[----:B------:R-:W-:Y:S03]  /*1d150*/  FMNMX.FTZ R5, R115, R5, !PT ;  /* 0x0000000573057209 */ /* 0x000fe60007810000 */
[----:B------:R2:W2:Y:S01]  /*1d160*/  MUFU.TANH R36, R89 ;  /* 0x0000005900247308 */ /* 0x0004a20000002400 */
[----:B------:R-:W-:Y:S02]  /*1d170*/  FMNMX.FTZ R4, R90, R4, !PT ;  /* 0x000000045a047209 */ /* 0x000fe40007810000 */
[----:B---3--:R-:W-:Y:S02]  /*1d180*/  FMNMX.FTZ R5, R234, R5, !PT ;  /* 0x00000005ea057209 */ /* 0x008fe40007810000 */
[----:B------:R-:W-:Y:S02]  /*1d190*/  FMNMX.FTZ R4, R206, R4, !PT ;  /* 0x00000004ce047209 */ /* 0x000fe40007810000 */
[----:B----4-:R-:W-:Y:S03]  /*1d1a0*/  FMNMX.FTZ R73, R73, R6, !PT ;  /* 0x0000000649497209 */ /* 0x010fe60007810000 */
[----:B------:R-:W3:Y:S01]  /*1d1b0*/  MUFU.TANH R221, R78 ;  /* 0x0000004e00dd7308 */ /* 0x000ee20000002400 */
[----:B-1----:R-:W-:Y:S01]  /*1d1c0*/  FMUL.FTZ R76, R110, c[0x0][0x320] ;  /* 0x0000c8006e4c7a20 */ /* 0x002fe20000410000 */
[----:B------:R-:W-:Y:S08]  /*1d1d0*/  MOV R110, R57 ;  /* 0x00000039006e7202 */ /* 0x000ff00000000f00 */
[----:B------:R-:W1:Y:S01]  /*1d1e0*/  MUFU.TANH R245, R77 ;  /* 0x0000004d00f57308 */ /* 0x000e620000002400 */
[----:B--2---:R-:W-:Y:S01]  /*1d1f0*/  MOV R89, R251 ;  /* 0x000000fb00597202 */ /* 0x004fe20000000f00 */
[----:B------:R-:W-:Y:S03]  /*1d200*/  IMAD.MOV.U32 R103, RZ, RZ, R36 ;  /* 0x000000ffff677224 */ /* 0x000fe600078e0024 */
[----:B------:R-:W-:Y:S05]  /*1d210*/  FMNMX.FTZ R4, R89, R4, !PT ;  /* 0x0000000459047209 */ /* 0x000fea0007810000 */
[----:B------:R-:W2:Y:S01]  /*1d220*/  MUFU.TANH R37, R92 ;  /* 0x0000005c00257308 */ /* 0x000ea20000002400 */
[----:B---3--:R-:W-:Y:S01]  /*1d230*/  FMNMX.FTZ R0, R221, R5, !PT ;  /* 0x00000005dd007209 */ /* 0x008fe20007810000 */
[----:B------:R-:W-:Y:S03]  /*1d240*/  FMUL.FTZ R78, R73, c[0x0][0x2d0] ;  /* 0x0000b400494e7a20 */ /* 0x000fe60000410000 */
[----:B------:R-:W-:Y:S05]  /*1d250*/  FMNMX.FTZ R0, R47, R0, !PT ;  /* 0x000000002f007209 */ /* 0x000fea0007810000 */
[----:B------:R3:W4:Y:S01]  /*1d260*/  MUFU.TANH R41, R105 ;  /* 0x0000006900297308 */ /* 0x0007220000002400 */
[----:B------:R-:W-:Y:S01]  /*1d270*/  FMNMX.FTZ R5, R100, R0, !PT ;  /* 0x0000000064057209 */ /* 0x000fe20007810000 */
[----:B------:R-:W-:Y:S01]  /*1d280*/  FMUL.FTZ R0, R111, c[0x0][0x320] ;  /* 0x0000c8006f007a20 */ /* 0x000fe20000410000 */
[----:B-1----:R-:W-:Y:S02]  /*1d290*/  MOV R86, R245 ;  /* 0x000000f500567202 */ /* 0x002fe40000000f00 */
[----:B------:R-:W-:Y:S02]  /*1d2a0*/  MOV R111, R58 ;  /* 0x0000003a006f7202 */ /* 0x000fe40000000f00 */
[----:B------:R-:W-:Y:S03]  /*1d2b0*/  FMNMX.FTZ R4, R86, R4, !PT ;  /* 0x0000000456047209 */ /* 0x000fe60007810000 */
[----:B------:R-:W1:Y:S01]  /*1d2c0*/  MUFU.TANH R42, R108 ;  /* 0x0000006c002a7308 */ /* 0x000e620000002400 */
[----:B------:R-:W-:Y:S02]  /*1d2d0*/  FMNMX.FTZ R4, R230, R4, !PT ;  /* 0x00000004e6047209 */ /* 0x000fe40007810000 */
[----:B--2---:R-:W-:Y:S02]  /*1d2e0*/  MOV R102, R37 ;  /* 0x0000002500667202 */ /* 0x004fe40000000f00 */
[----:B------:R-:W-:Y:S05]  /*1d2f0*/  FMNMX.FTZ R4, R103, R4, !PT ;  /* 0x0000000467047209 */ /* 0x000fea0007810000 */
[----:B------:R2:W-:Y:S01]  /*1d300*/  MUFU.TANH R75, R0 ;  /* 0x00000000004b7308 */ /* 0x0005e20000002400 */
[----:B------:R-:W-:Y:S01]  /*1d310*/  FMNMX.FTZ R4, R102, R4, !PT ;  /* 0x0000000466047209 */ /* 0x000fe20007810000 */
[----:B---3--:R-:W-:Y:S03]  /*1d320*/  FMUL.FTZ R105, R74, c[0x0][0x2d0] ;  /* 0x0000b4004a697a20 */ /* 0x008fe60000410000 */
[----:B------:R-:W-:Y:S01]  /*1d330*/  FMNMX.FTZ R4, R101, R4, !PT ;  /* 0x0000000465047209 */ /* 0x000fe20007810000 */
[----:B------:R-:W-:Y:S03]  /*1d340*/  FFMA.FTZ R104, R104, c[0x0][0x2d0], -R105 ;  /* 0x0000b40068687a23 */ /* 0x000fe60000010869 */
[----:B------:R-:W-:Y:S01]  /*1d350*/  FMNMX.FTZ R4, R236, R4, !PT ;  /* 0x00000004ec047209 */ /* 0x000fe20007810000 */
[----:B------:R-:W3:Y:S03]  /*1d360*/  MUFU.TANH R114, R109 ;  /* 0x0000006d00727308 */ /* 0x000ee60000002400 */
[----:B----4-:R-:W-:Y:S04]  /*1d370*/  FMNMX.FTZ R4, R41, R4, !PT ;  /* 0x0000000429047209 */ /* 0x010fe80007810000 */
[----:B-1----:R-:W-:Y:S03]  /*1d380*/  FMNMX.FTZ R4, R42, R4, !PT ;  /* 0x000000042a047209 */ /* 0x002fe60007810000 */
[----:B------:R-:W1:Y:S01]  /*1d390*/  MUFU.TANH R243, R91 ;  /* 0x0000005b00f37308 */ /* 0x000e620000002400 */
[----:B--2---:R-:W-:Y:S04]  /*1d3a0*/  FADD.FTZ R0, -R74, R2 ;  /* 0x000000024a007221 */ /* 0x004fe80000010100 */
[----:B------:R-:W-:Y:S05]  /*1d3b0*/  FMUL.FTZ R2, R0, c[0x0][0x2d0] ;  /* 0x0000b40000027a20 */ /* 0x000fea0000410000 */
[----:B------:R-:W2:Y:S01]  /*1d3c0*/  MUFU.TANH R109, R94 ;  /* 0x0000005e006d7308 */ /* 0x000ea20000002400 */
[----:B---3--:R-:W-:Y:S05]  /*1d3d0*/  FMNMX.FTZ R4, R114, R4, !PT ;  /* 0x0000000472047209 */ /* 0x008fea0007810000 */
[----:B------:R-:W3:Y:S04]  /*1d3e0*/  SHFL.BFLY PT, R7, R4, 0x2, 0x1f ;  /* 0x0c401f0004077f89 */ /* 0x000ee800000e0000 */
[----:B------:R4:W-:Y:S01]  /*1d3f0*/  MUFU.EX2 R70, R2 ;  /* 0x0000000200467308 */ /* 0x0009e20000000800 */
[----:B-1----:R-:W-:Y:S04]  /*1d400*/  MOV R108, R243 ;  /* 0x000000f3006c7202 */ /* 0x002fe80000000f00 */
[----:B------:R-:W-:Y:S05]  /*1d410*/  FMNMX.FTZ R5, R108, R5, !PT ;  /* 0x000000056c057209 */ /* 0x000fea0007810000 */
[----:B------:R-:W1:Y:S01]  /*1d420*/  MUFU.TANH R188, R95 ;  /* 0x0000005f00bc7308 */ /* 0x000e620000002400 */
[----:B--2---:R-:W-:Y:S09]  /*1d430*/  FMNMX.FTZ R5, R109, R5, !PT ;  /* 0x000000056d057209 */ /* 0x004ff20007810000 */
[----:B------:R-:W2:Y:S01]  /*1d440*/  MUFU.TANH R237, R107 ;  /* 0x0000006b00ed7308 */ /* 0x000ea20000002400 */
[----:B---3--:R-:W-:Y:S01]  /*1d450*/  FMNMX.FTZ R4, R4, R7, !PT ;  /* 0x0000000704047209 */ /* 0x008fe20007810000 */
[----:B----4-:R-:W-:Y:S02]  /*1d460*/  FADD.FTZ R2, -R73, R3 ;  /* 0x0000000349027221 */ /* 0x010fe40000010100 */
[--C-:B------:R-:W-:Y:S02]  /*1d470*/  FFMA.FTZ R7, R35, c[0x0][0x2d0], -R78.reuse ;  /* 0x0000b40023077a23 */ /* 0x100fe4000001084e */
[----:B------:R-:W3:Y:S01]  /*1d480*/  SHFL.BFLY PT, R72, R4, 0x1, 0x1f ;  /* 0x0c201f0004487f89 */ /* 0x000ee200000e0000 */
[----:B------:R-:W-:Y:S03]  /*1d490*/  FMUL.FTZ R2, R2, c[0x0][0x2d0] ;  /* 0x0000b40002027a20 */ /* 0x000fe60000410000 */
[----:B------:R-:W-:Y:S01]  /*1d4a0*/  MUFU.EX2 R106, R7 ;  /* 0x00000007006a7308 */ /* 0x000fe20000000800 */
[----:B-1----:R-:W-:Y:S04]  /*1d4b0*/  FMNMX.FTZ R5, R188, R5, !PT ;  /* 0x00000005bc057209 */ /* 0x002fe80007810000 */
[----:B------:R-:W-:Y:S05]  /*1d4c0*/  FMNMX.FTZ R5, R119, R5, !PT ;  /* 0x0000000577057209 */ /* 0x000fea0007810000 */
[----:B------:R1:W4:Y:S01]  /*1d4d0*/  MUFU.EX2 R69, R2 ;  /* 0x0000000200457308 */ /* 0x0003220000000800 */
[----:B--2---:R-:W-:Y:S01]  /*1d4e0*/  FMNMX.FTZ R0, R237, R5, !PT ;  /* 0x00000005ed007209 */ /* 0x004fe20007810000 */
[----:B------:R-:W-:Y:S08]  /*1d4f0*/  FFMA.FTZ R5, R23, c[0x0][0x2d0], -R78 ;  /* 0x0000b40017057a23 */ /* 0x000ff0000001084e */
[----:B------:R-:W2:Y:S01]  /*1d500*/  MUFU.TANH R76, R76 ;  /* 0x0000004c004c7308 */ /* 0x000ea20000002400 */
[----:B---3--:R-:W-:Y:S01]  /*1d510*/  FMNMX.FTZ R72, R4, R72, !PT ;  /* 0x0000004804487209 */ /* 0x008fe20007810000 */
[----:B------:R-:W-:Y:S04]  /*1d520*/  FFMA.FTZ R4, R184, c[0x0][0x2d0], -R105 ;  /* 0x0000b400b8047a23 */ /* 0x000fe80000010869 */
[C---:B------:R-:W-:Y:S04]  /*1d530*/  FMUL.FTZ R107, R72.reuse, c[0x0][0x2d0] ;  /* 0x0000b400486b7a20 */ /* 0x040fe80000410000 */
[----:B------:R3:W-:Y:S01]  /*1d540*/  MUFU.EX2 R245, R4 ;  /* 0x0000000400f57308 */ /* 0x0007e20000000800 */
[----:B-1----:R-:W-:Y:S02]  /*1d550*/  FADD.FTZ R2, -R72, R116 ;  /* 0x0000007448027221 */ /* 0x002fe40000010100 */
[----:B----4-:R-:W-:Y:S02]  /*1d560*/  FMUL.FTZ R35, R69, R151 ;  /* 0x0000009745237220 */ /* 0x010fe40000410000 */
[----:B------:R-:W-:Y:S05]  /*1d570*/  FMUL.FTZ R2, R2, c[0x0][0x2d0] ;  /* 0x0000b40002027a20 */ /* 0x000fea0000410000 */
[----:B------:R1:W-:Y:S01]  /*1d580*/  MUFU.EX2 R96, R5 ;  /* 0x0000000500607308 */ /* 0x0003e20000000800 */
[----:B------:R-:W-:Y:S01]  /*1d590*/  IMAD.MOV.U32 R151, RZ, RZ, R43 ;  /* 0x000000ffff977224 */ /* 0x000fe200078e002b */
[----:B--2---:R-:W-:Y:S04]  /*1d5a0*/  FMNMX.FTZ R0, R76, R0, !PT ;  /* 0x000000004c007209 */ /* 0x004fe80007810000 */
[----:B------:R-:W-:Y:S04]  /*1d5b0*/  FMNMX.FTZ R0, R75, R0, !PT ;  /* 0x000000004b007209 */ /* 0x000fe80007810000 */
[----:B------:R2:W4:Y:S01]  /*1d5c0*/  MUFU.EX2 R68, R2 ;  /* 0x0000000200447308 */ /* 0x0005220000000800 */
[----:B------:R-:W4:Y:S01]  /*1d5d0*/  SHFL.BFLY PT, R3, R0, 0x2, 0x1f ;  /* 0x0c401f0000037f89 */ /* 0x000f2200000e0000 */
[--C-:B---3--:R-:W-:Y:S08]  /*1d5e0*/  FFMA.FTZ R4, R20, c[0x0][0x2d0], -R105.reuse ;  /* 0x0000b40014047a23 */ /* 0x108ff00000010869 */
[----:B------:R-:W-:Y:S01]  /*1d5f0*/  MUFU.EX2 R91, R4 ;  /* 0x00000004005b7308 */ /* 0x000fe20000000800 */
[----:B-1----:R-:W-:Y:S01]  /*1d600*/  @P0 MOV R5, R53 ;  /* 0x0000003500050202 */ /* 0x002fe20000000f00 */
[--C-:B--2---:R-:W-:Y:S01]  /*1d610*/  FFMA.FTZ R2, R118, c[0x0][0x2d0], -R105.reuse ;  /* 0x0000b40076027a23 */ /* 0x104fe20000010869 */
[----:B------:R-:W-:Y:S01]  /*1d620*/  MOV R118, R220 ;  /* 0x000000dc00767202 */ /* 0x000fe20000000f00 */
[----:B----4-:R-:W-:Y:S01]  /*1d630*/  FMUL.FTZ R57, R68, R173 ;  /* 0x000000ad44397220 */ /* 0x010fe20000410000 */
[----:B------:R-:W-:Y:S05]  /*1d640*/  FMNMX.FTZ R0, R0, R3, !PT ;  /* 0x0000000300007209 */ /* 0x000fea0007810000 */
[----:B------:R1:W2:Y:S01]  /*1d650*/  MUFU.EX2 R246, R2 ;  /* 0x0000000200f67308 */ /* 0x0002a20000000800 */
[--C-:B------:R-:W-:Y:S02]  /*1d660*/  FFMA.FTZ R3, R17, c[0x0][0x2d0], -R105.reuse ;  /* 0x0000b40011037a23 */ /* 0x100fe40000010869 */
[----:B------:R-:W-:Y:S01]  /*1d670*/  FMUL.FTZ R17, R70, R133 ;  /* 0x0000008546117220 */ /* 0x000fe20000410000 */
[----:B------:R-:W-:Y:S01]  /*1d680*/  MOV R133, R45 ;  /* 0x0000002d00857202 */ /* 0x000fe20000000f00 */
[----:B------:R-:W-:Y:S05]  /*1d690*/  FMUL.FTZ R45, R68, R161 ;  /* 0x000000a1442d7220 */ /* 0x000fea0000410000 */
[----:B------:R3:W-:Y:S01]  /*1d6a0*/  MUFU.EX2 R112, R3 ;  /* 0x0000000300707308 */ /* 0x0007e20000000800 */
[----:B-1----:R-:W-:Y:S01]  /*1d6b0*/  FFMA.FTZ R2, R16, c[0x0][0x2d0], -R105 ;  /* 0x0000b40010027a23 */ /* 0x002fe20000010869 */
[----:B--2---:R-:W-:Y:S01]  /*1d6c0*/  F2FP.BF16.PACK_AB R80, R246, R245 ;  /* 0x000000f5f650723e */ /* 0x004fe200000010ff */
[----:B------:R-:W-:Y:S01]  /*1d6d0*/  FMUL.FTZ R16, R70, R132 ;  /* 0x0000008446107220 */ /* 0x000fe20000410000 */
[----:B------:R-:W-:Y:S06]  /*1d6e0*/  MOV R132, R250 ;  /* 0x000000fa00847202 */ /* 0x000fec0000000f00 */
[----:B------:R1:W2:Y:S01]  /*1d6f0*/  MUFU.EX2 R251, R2 ;  /* 0x0000000200fb7308 */ /* 0x0002a20000000800 */
[--C-:B---3--:R-:W-:Y:S01]  /*1d700*/  FFMA.FTZ R3, R186, c[0x0][0x2d0], -R78.reuse ;  /* 0x0000b400ba037a23 */ /* 0x108fe2000001084e */
[----:B------:R-:W-:Y:S08]  /*1d710*/  MOV R186, R247 ;  /* 0x000000f700ba7202 */ /* 0x000ff00000000f00 */
[----:B------:R3:W-:Y:S01]  /*1d720*/  MUFU.EX2 R243, R3 ;  /* 0x0000000300f37308 */ /* 0x0007e20000000800 */
[----:B-1----:R-:W1:Y:S01]  /*1d730*/  SHFL.BFLY PT, R2, R0, 0x1, 0x1f ;  /* 0x0c201f0000027f89 */ /* 0x002e6200000e0000 */
[----:B--2---:R-:W-:Y:S01]  /*1d740*/  F2FP.BF16.PACK_AB R82, R112, R251 ;  /* 0x000000fb7052723e */ /* 0x004fe200000010ff */
[--C-:B---3--:R-:W-:Y:S01]  /*1d750*/  FFMA.FTZ R3, R185, c[0x0][0x2d0], -R78.reuse ;  /* 0x0000b400b9037a23 */ /* 0x108fe2000001084e */
[----:B------:R-:W-:Y:S01]  /*1d760*/  MOV R185, R60 ;  /* 0x0000003c00b97202 */ /* 0x000fe20000000f00 */
[----:B------:R-:W-:Y:S05]  /*1d770*/  FMUL.FTZ R60, R68, R176 ;  /* 0x000000b0443c7220 */ /* 0x000fea0000410000 */
[----:B------:R2:W3:Y:S01]  /*1d780*/  MUFU.EX2 R244, R3 ;  /* 0x0000000300f47308 */ /* 0x0004e20000000800 */
[----:B-1----:R-:W-:Y:S01]  /*1d790*/  FMNMX.FTZ R71, R0, R2, !PT ;  /* 0x0000000200477209 */ /* 0x002fe20007810000 */
[----:B------:R-:W-:Y:S02]  /*1d7a0*/  FFMA.FTZ R2, R196, c[0x0][0x2d0], -R107 ;  /* 0x0000b400c4027a23 */ /* 0x000fe4000001086b */
[--C-:B------:R-:W-:Y:S06]  /*1d7b0*/  FFMA.FTZ R0, R19, c[0x0][0x2d0], -R78.reuse ;  /* 0x0000b40013007a23 */ /* 0x100fec000001084e */
[----:B------:R1:W-:Y:S01]  /*1d7c0*/  MUFU.EX2 R219, R2 ;  /* 0x0000000200db7308 */ /* 0x0003e20000000800 */
[----:B------:R-:W-:Y:S02]  /*1d7d0*/  FMUL.FTZ R77, R71, c[0x0][0x2d0] ;  /* 0x0000b400474d7a20 */ /* 0x000fe40000410000 */
[----:B------:R-:W-:Y:S01]  /*1d7e0*/  FMUL.FTZ R19, R69, R135 ;  /* 0x0000008745137220 */ /* 0x000fe20000410000 */
[----:B------:R-:W-:Y:S01]  /*1d7f0*/  MOV R135, R88 ;  /* 0x0000005800877202 */ /* 0x000fe20000000f00 */
[----:B------:R-:W-:Y:S02]  /*1d800*/  FFMA.FTZ R75, R75, c[0x0][0x2d0], -R77 ;  /* 0x0000b4004b4b7a23 */ /* 0x000fe4000001084d */
[--C-:B--2---:R-:W-:Y:S03]  /*1d810*/  FFMA.FTZ R3, R18, c[0x0][0x2d0], -R78.reuse ;  /* 0x0000b40012037a23 */ /* 0x104fe6000001084e */
[----:B------:R2:W-:Y:S01]  /*1d820*/  MUFU.EX2 R184, R0 ;  /* 0x0000000000b87308 */ /* 0x0005e20000000800 */
[----:B---3--:R-:W-:Y:S01]  /*1d830*/  F2FP.BF16.PACK_AB R81, R244, R243 ;  /* 0x000000f3f451723e */ /* 0x008fe200000010ff */
[----:B------:R-:W-:Y:S01]  /*1d840*/  FMUL.FTZ R18, R69, R134 ;  /* 0x0000008645127220 */ /* 0x000fe20000410000 */
[----:B------:R-:W-:Y:S01]  /*1d850*/  MOV R134, R44 ;  /* 0x0000002c00867202 */ /* 0x000fe20000000f00 */
[C---:B------:R-:W-:Y:S06]  /*1d860*/  FMUL.FTZ R44, R68.reuse, R160 ;  /* 0x000000a0442c7220 */ /* 0x040fec0000410000 */
[----:B------:R3:W4:Y:S01]  /*1d870*/  MUFU.EX2 R63, R3 ;  /* 0x00000003003f7308 */ /* 0x0007220000000800 */
[----:B-1----:R-:W-:Y:S01]  /*1d880*/  FFMA.FTZ R2, R187, c[0x0][0x2d0], -R107 ;  /* 0x0000b400bb027a23 */ /* 0x002fe2000001086b */
[----:B------:R-:W-:Y:S01]  /*1d890*/  MOV R187, R41 ;  /* 0x0000002900bb7202 */ /* 0x000fe20000000f00 */
[----:B------:R-:W-:Y:S07]  /*1d8a0*/  FMUL.FTZ R41, R68, R157 ;  /* 0x0000009d44297220 */ /* 0x000fee0000410000 */
[----:B------:R1:W1:Y:S01]  /*1d8b0*/  MUFU.EX2 R223, R2 ;  /* 0x0000000200df7308 */ /* 0x0002620000000800 */
[----:B--2---:R-:W-:Y:S01]  /*1d8c0*/  FADD.FTZ R0, -R71, R117 ;  /* 0x0000007547007221 */ /* 0x004fe20000010100 */
[----:B------:R-:W-:Y:S03]  /*1d8d0*/  MOV R117, R221 ;  /* 0x000000dd00757202 */ /* 0x000fe60000000f00 */
[----:B------:R-:W-:Y:S05]  /*1d8e0*/  FMUL.FTZ R0, R0, c[0x0][0x2d0] ;  /* 0x0000b40000007a20 */ /* 0x000fea0000410000 */
[----:B------:R-:W-:Y:S01]  /*1d8f0*/  MUFU.EX2 R75, R75 ;  /* 0x0000004b004b7308 */ /* 0x000fe20000000800 */
[----:B---3--:R-:W-:Y:S01]  /*1d900*/  FFMA.FTZ R3, R21, c[0x0][0x2d0], -R105 ;  /* 0x0000b40015037a23 */ /* 0x008fe20000010869 */
[----:B----4-:R-:W-:Y:S08]  /*1d910*/  F2FP.BF16.PACK_AB R83, R184, R63 ;  /* 0x0000003fb853723e */ /* 0x010ff000000010ff */
[----:B------:R2:W-:Y:S01]  /*1d920*/  MUFU.EX2 R93, R3 ;  /* 0x00000003005d7308 */ /* 0x0005e20000000800 */
[--C-:B-1----:R-:W-:Y:S01]  /*1d930*/  FFMA.FTZ R2, R12, c[0x0][0x2d0], -R107.reuse ;  /* 0x0000b4000c027a23 */ /* 0x102fe2000001086b */
[----:B------:R-:W-:Y:S01]  /*1d940*/  F2FP.BF16.PACK_AB R64, R223, R219 ;  /* 0x000000dbdf40723e */ /* 0x000fe200000010ff */
[----:B------:R-:W-:Y:S01]  /*1d950*/  FMUL.FTZ R12, R68, R128 ;  /* 0x00000080440c7220 */ /* 0x000fe20000410000 */
[----:B------:R-:W-:Y:S06]  /*1d960*/  MOV R128, R91 ;  /* 0x0000005b00807202 */ /* 0x000fec0000000f00 */
[----:B------:R1:W-:Y:S10]  /*1d970*/  MUFU.EX2 R84, R2 ;  /* 0x0000000200547308 */ /* 0x0003f40000000800 */
[----:B------:R-:W3:Y:S01]  /*1d980*/  MUFU.EX2 R0, R0 ;  /* 0x0000000000007308 */ /* 0x000ee20000000800 */
[----:B--2---:R-:W-:Y:S09]  /*1d990*/  FFMA.FTZ R3, R22, c[0x0][0x2d0], -R78 ;  /* 0x0000b40016037a23 */ /* 0x004ff2000001084e */
[----:B------:R-:W-:Y:S01]  /*1d9a0*/  MUFU.EX2 R92, R3 ;  /* 0x00000003005c7308 */ /* 0x000fe20000000800 */
[----:B-1----:R-:W-:Y:S02]  /*1d9b0*/  FFMA.FTZ R2, R13, c[0x0][0x2d0], -R107 ;  /* 0x0000b4000d027a23 */ /* 0x002fe4000001086b */
[----:B------:R-:W-:Y:S01]  /*1d9c0*/  FMUL.FTZ R13, R68, R129 ;  /* 0x00000081440d7220 */ /* 0x000fe20000410000 */
[----:B------:R-:W-:Y:S06]  /*1d9d0*/  MOV R129, R47 ;  /* 0x0000002f00817202 */ /* 0x000fec0000000f00 */
[----:B------:R1:W-:Y:S01]  /*1d9e0*/  MUFU.EX2 R36, R2 ;  /* 0x0000000200247308 */ /* 0x0003e20000000800 */
[C---:B---3--:R-:W-:Y:S02]  /*1d9f0*/  FMUL.FTZ R47, R0.reuse, R163 ;  /* 0x000000a3002f7220 */ /* 0x048fe40000410000 */
[C---:B------:R-:W-:Y:S02]  /*1da00*/  FMUL.FTZ R43, R0.reuse, R159 ;  /* 0x0000009f002b7220 */ /* 0x040fe40000410000 */
[----:B------:R-:W-:Y:S02]  /*1da10*/  FMUL.FTZ R58, R0, R174 ;  /* 0x000000ae003a7220 */ /* 0x000fe40000410000 */
[--C-:B-1----:R-:W-:Y:S04]  /*1da20*/  FFMA.FTZ R2, R195, c[0x0][0x2d0], -R77.reuse ;  /* 0x0000b400c3027a23 */ /* 0x102fe8000001084d */
        /* <DEDUP_REMOVED lines=10> */
[C---:B------:R-:W-:Y:S06]  /*1dad0*/  FMUL.FTZ R15, R0.reuse, R131 ;  /* 0x00000083000f7220 */ /* 0x040fec0000410000 */
[----:B------:R1:W2:Y:S01]  /*1dae0*/  MUFU.EX2 R202, R2 ;  /* 0x0000000200ca7308 */ /* 0x0002a20000000800 */
[----:B------:R-:W-:Y:S02]  /*1daf0*/  IMAD.MOV.U32 R131, RZ, RZ, R63 ;  /* 0x000000ffff837224 */ /* 0x000fe400078e003f */
[----:B------:R-:W-:Y:S02]  /*1db00*/  FMUL.FTZ R63, R0, R179 ;  /* 0x000000b3003f7220 */ /* 0x000fe40000410000 */
[--C-:B-1----:R-:W-:Y:S01]  /*1db10*/  FFMA.FTZ R2, R32, c[0x0][0x2d0], -R105.reuse ;  /* 0x0000b40020027a23 */ /* 0x102fe20000010869 */
[----:B--2---:R-:W-:Y:S04]  /*1db20*/  F2FP.BF16.PACK_AB R67, R202, R199 ;  /* 0x000000c7ca43723e */ /* 0x004fe800000010ff */
[----:B------:R1:W-:Y:S02]  /*1db30*/  MUFU.EX2 R97, R2 ;  /* 0x0000000200617308 */ /* 0x0003e40000000800 */
[----:B-1----:R-:W-:Y:S08]  /*1db40*/  FFMA.FTZ R2, R33, c[0x0][0x2d0], -R105 ;  /* 0x0000b40021027a23 */ /* 0x002ff00000010869 */
[----:B------:R1:W2:Y:S02]  /*1db50*/  MUFU.EX2 R99, R2 ;  /* 0x0000000200637308 */ /* 0x0002a40000000800 */
[----:B-1----:R-:W-:Y:S05]  /*1db60*/  @P0 SHF.R.S32.HI R2, RZ, 0x1f, R242 ;  /* 0x0000001fff020819 */ /* 0x002fea00000114f2 */
[----:B------:R-:W-:Y:S02]  /*1db70*/  @P0 IMAD R4, R2, c[0x0][0x1e0], RZ ;  /* 0x0000780002040a24 */ /* 0x000fe400078e02ff */
[C---:B------:R-:W-:Y:S04]  /*1db80*/  @P0 IMAD.WIDE.U32 R2, R242.reuse, c[0x0][0x1e0], RZ ;  /* 0x00007800f2020a25 */ /* 0x040fe800078e00ff */
[----:B------:R-:W-:Y:S01]  /*1db90*/  @P0 IMAD R6, R242, c[0x0][0x1e4], R4 ;  /* 0x00007900f2060a24 */ /* 0x000fe200078e0204 */
[----:B------:R-:W-:Y:S04]  /*1dba0*/  @P0 MOV R4, R38 ;  /* 0x0000002600040202 */ /* 0x000fe80000000f00 */
[----:B------:R-:W-:Y:S01]  /*1dbb0*/  @P0 IADD3 R3, R3, R6, RZ ;  /* 0x0000000603030210 */ /* 0x000fe20007ffe0ff */
[----:B------:R-:W-:Y:S04]  /*1dbc0*/  @P0 IMAD.WIDE.U32 R4, R2, 0x70, R4 ;  /* 0x0000007002040825 */ /* 0x000fe800078e0004 */
[----:B------:R-:W-:Y:S01]  /*1dbd0*/  @P0 IMAD R3, R3, 0x70, RZ ;  /* 0x0000007003030824 */ /* 0x000fe200078e02ff */
[----:B------:R-:W-:Y:S01]  /*1dbe0*/  @P0 LEA R2, P1, R4, c[0x0][0x1c8], 0x1 ;  /* 0x0000720004020a11 */ /* 0x000fe200078208ff */
[----:B------:R-:W-:Y:S02]  /*1dbf0*/  FFMA.FTZ R6, R34, c[0x0][0x2d0], -R78 ;  /* 0x0000b40022067a23 */ /* 0x000fe4000001084e */
[----:B------:R-:W-:Y:S01]  /*1dc00*/  FMUL.FTZ R34, R69, R150 ;  /* 0x0000009645227220 */ /* 0x000fe20000410000 */
[----:B------:R-:W-:Y:S01]  /*1dc10*/  @P0 IADD3 R3, R5, R3, RZ ;  /* 0x0000000305030210 */ /* 0x000fe20007ffe0ff */
[----:B------:R1:W-:Y:S01]  /*1dc20*/  MUFU.EX2 R95, R6 ;  /* 0x00000006005f7308 */ /* 0x0003e20000000800 */
[----:B------:R-:W-:Y:S01]  /*1dc30*/  MOV R150, R46 ;  /* 0x0000002e00967202 */ /* 0x000fe20000000f00 */
[----:B------:R-:W-:Y:S01]  /*1dc40*/  FMUL.FTZ R46, R0, R162 ;  /* 0x000000a2002e7220 */ /* 0x000fe20000410000 */
[----:B------:R-:W-:Y:S01]  /*1dc50*/  @P0 LEA.HI.X R3, R4, c[0x0][0x1cc], R3, 0x1, P1 ;  /* 0x0000730004030a11 */ /* 0x000fe200008f0c03 */
[--C-:B------:R-:W-:Y:S02]  /*1dc60*/  FFMA.FTZ R4, R24, c[0x0][0x2d0], -R107.reuse ;  /* 0x0000b40018047a23 */ /* 0x100fe4000001086b */
[----:B------:R-:W-:Y:S01]  /*1dc70*/  FMUL.FTZ R24, R68, R140 ;  /* 0x0000008c44187220 */ /* 0x000fe20000410000 */
[----:B------:R-:W-:Y:S01]  /*1dc80*/  MOV R140, R106 ;  /* 0x0000006a008c7202 */ /* 0x000fe20000000f00 */
[----:B------:R3:W-:Y:S01]  /*1dc90*/  @P0 LDGSTS.E.BYPASS.LTC128B.128 [R241+0x3900], [R2.64], !P4 ;  /* 0x0390000002f10fae */ /* 0x0007e2000e101d48 */
[----:B------:R-:W-:Y:S01]  /*1dca0*/  MOV R106, R42 ;  /* 0x0000002a006a7202 */ /* 0x000fe20000000f00 */
[----:B------:R4:W2:Y:S01]  /*1dcb0*/  MUFU.EX2 R33, R4 ;  /* 0x0000000400217308 */ /* 0x0008a20000000800 */
[----:B------:R-:W-:Y:S03]  /*1dcc0*/  FMUL.FTZ R42, R0, R158 ;  /* 0x0000009e002a7220 */ /* 0x000fe60000410000 */
[--C-:B------:R-:W-:Y:S06]  /*1dcd0*/  FFMA.FTZ R106, R106, c[0x0][0x2d0], -R107.reuse ;  /* 0x0000b4006a6a7a23 */ /* 0x100fec000001086b */
[----:B------:R-:W-:Y:S01]  /*1dce0*/  MUFU.EX2 R106, R106 ;  /* 0x0000006a006a7308 */ /* 0x000fe20000000800 */
[----:B-1----:R-:W-:Y:S04]  /*1dcf0*/  @P0 IADD3 R6, P3, R2, UR4, RZ ;  /* 0x0000000402060c10 */ /* 0x002fe8000ff7e0ff */
[----:B------:R-:W-:Y:S02]  /*1dd00*/  @P0 IADD3.X R7, R3, UR5, RZ, P3, !PT ;  /* 0x0000000503070c10 */ /* 0x000fe40009ffe4ff */
[----:B------:R-:W-:Y:S03]  /*1dd10*/  @P0 IADD3 R10, P2, R6, UR4, RZ ;  /* 0x00000004060a0c10 */ /* 0x000fe6000ff5e0ff */
[----:B------:R1:W-:Y:S01]  /*1dd20*/  @P0 LDGSTS.E.BYPASS.LTC128B.128 [R241+0x4100], [R6.64], !P4 ;  /* 0x0410000006f10fae */ /* 0x0003e2000e101d48 */
[----:B------:R-:W-:Y:S01]  /*1dd30*/  @P0 IADD3.X R11, R7, UR5, RZ, P2, !PT ;  /* 0x00000005070b0c10 */ /* 0x000fe200097fe4ff */
[--C-:B---3--:R-:W-:Y:S01]  /*1dd40*/  FFMA.FTZ R2, R25, c[0x0][0x2d0], -R107.reuse ;  /* 0x0000b40019027a23 */ /* 0x108fe2000001086b */
[----:B------:R-:W-:Y:S01]  /*1dd50*/  @P0 IADD3 R8, P1, R10, UR4, RZ ;  /* 0x000000040a080c10 */ /* 0x000fe2000ff3e0ff */
[----:B------:R-:W-:Y:S01]  /*1dd60*/  FMUL.FTZ R25, R68, R141 ;  /* 0x0000008d44197220 */ /* 0x000fe20000410000 */
[----:B--2---:R-:W-:Y:S01]  /*1dd70*/  MOV R141, R99 ;  /* 0x00000063008d7202 */ /* 0x004fe20000000f00 */
[----:B------:R2:W3:Y:S01]  /*1dd80*/  MUFU.EX2 R94, R2 ;  /* 0x00000002005e7308 */ /* 0x0004e20000000800 */
[----:B------:R-:W-:Y:S01]  /*1dd90*/  @P0 IADD3.X R9, R11, UR5, RZ, P1, !PT ;  /* 0x000000050b090c10 */ /* 0x000fe20008ffe4ff */
[----:B------:R3:W-:Y:S01]  /*1dda0*/  @P0 LDGSTS.E.BYPASS.LTC128B.128 [R241+0x4900], [R10.64], !P4 ;  /* 0x049000000af10fae */ /* 0x0007e2000e101d48 */
[----:B----4-:R-:W-:Y:S04]  /*1ddb0*/  @P0 IADD3 R4, P3, R8, UR4, RZ ;  /* 0x0000000408040c10 */ /* 0x010fe8000ff7e0ff */
        /* <DEDUP_REMOVED lines=8> */
[----:B---3--:R-:W-:Y:S01]  /*1de40*/  FMUL.FTZ R10, R0, R126 ;  /* 0x0000007e000a7220 */ /* 0x008fe20000410000 */
[----:B------:R-:W-:Y:S01]  /*1de50*/  @P0 IADD3 R6, P1, R2, UR4, RZ ;  /* 0x0000000402060c10 */ /* 0x000fe2000ff3e0ff */
[----:B------:R-:W-:Y:S01]  /*1de60*/  FMUL.FTZ R11, R0, R127 ;  /* 0x0000007f000b7220 */ /* 0x000fe20000410000 */
[----:B------:R-:W-:Y:S01]  /*1de70*/  MOV R126, R92 ;  /* 0x0000005c007e7202 */ /* 0x000fe20000000f00 */
[----:B------:R2:W-:Y:S01]  /*1de80*/  @P0 LDGSTS.E.BYPASS.LTC128B.128 [R241+0x6100], [R2.64], !P4 ;  /* 0x0610000002f10fae */ /* 0x0005e2000e101d48 */
[C---:B----4-:R-:W-:Y:S01]  /*1de90*/  FMUL.FTZ R8, R68.reuse, R124 ;  /* 0x0000007c44087220 */ /* 0x050fe20000410000 */
[----:B------:R-:W-:Y:S01]  /*1dea0*/  MOV R124, R93 ;  /* 0x0000005d007c7202 */ /* 0x000fe20000000f00 */
[----:B------:R-:W-:Y:S01]  /*1deb0*/  FMUL.FTZ R9, R68, R125 ;  /* 0x0000007d44097220 */ /* 0x000fe20000410000 */
[----:B------:R-:W-:Y:S01]  /*1dec0*/  MOV R125, R33 ;  /* 0x00000021007d7202 */ /* 0x000fe20000000f00 */
[----:B------:R-:W-:Y:S01]  /*1ded0*/  FMUL.FTZ R33, R70, R149 ;  /* 0x0000009546217220 */ /* 0x000fe20000410000 */
[----:B------:R-:W-:Y:S01]  /*1dee0*/  MOV R149, R56 ;  /* 0x0000003800957202 */ /* 0x000fe20000000f00 */
[----:B------:R-:W-:Y:S02]  /*1def0*/  FMUL.FTZ R56, R68, R172 ;  /* 0x000000ac44387220 */ /* 0x000fe40000410000 */
[----:B------:R-:W-:Y:S02]  /*1df00*/  FFMA.FTZ R4, R29, c[0x0][0x2d0], -R107 ;  /* 0x0000b4001d047a23 */ /* 0x000fe4000001086b */
[----:B------:R-:W-:Y:S01]  /*1df10*/  FMUL.FTZ R5, R70, R121 ;  /* 0x0000007946057220 */ /* 0x000fe20000410000 */
[----:B-1----:R-:W-:Y:S01]  /*1df20*/  @P0 IADD3.X R7, R3, UR5, RZ, P1, !PT ;  /* 0x0000000503070c10 */ /* 0x002fe20008ffe4ff */
[----:B------:R1:W3:Y:S01]  /*1df30*/  MUFU.EX2 R32, R4 ;  /* 0x0000000400207308 */ /* 0x0002e20000000800 */
[----:B------:R-:W-:Y:S02]  /*1df40*/  FMUL.FTZ R29, R68, R145 ;  /* 0x00000091441d7220 */ /* 0x000fe40000410000 */
[----:B------:R-:W-:Y:S01]  /*1df50*/  IMAD.MOV.U32 R121, RZ, RZ, R94 ;  /* 0x000000ffff797224 */ /* 0x000fe200078e005e */
[----:B------:R4:W-:Y:S01]  /*1df60*/  @P0 LDGSTS.E.BYPASS.LTC128B.128 [R241+0x6900], [R6.64], !P4 ;  /* 0x0690000006f10fae */ /* 0x0009e2000e101d48 */
[--C-:B--2---:R-:W-:Y:S01]  /*1df70*/  FFMA.FTZ R2, R193, c[0x0][0x2d0], -R77.reuse ;  /* 0x0000b400c1027a23 */ /* 0x104fe2000001084d */
[----:B------:R-:W-:Y:S06]  /*1df80*/  MOV R193, R89 ;  /* 0x0000005900c17202 */ /* 0x000fec0000000f00 */
[----:B------:R-:W2:Y:S01]  /*1df90*/  LDSM.16.MT88.4 R20, [R224+0x100] ;  /* 0x00010000e014783b */ /* 0x000ea20000004200 */
[----:B------:R4:W-:Y:S07]  /*1dfa0*/  MUFU.EX2 R195, R2 ;  /* 0x0000000200c37308 */ /* 0x0009ee0000000800 */
[----:B------:R-:W-:Y:S01]  /*1dfb0*/  LDSM.16.MT88.4 R52, [R225+0x100] ;  /* 0x00010000e134783b */ /* 0x000fe20000004200 */
[C---:B-1----:R-:W-:Y:S01]  /*1dfc0*/  FMUL.FTZ R4, R70.reuse, R120 ;  /* 0x0000007846047220 */ /* 0x042fe20000410000 */
[----:B---3--:R-:W-:Y:S01]  /*1dfd0*/  MOV R127, R32 ;  /* 0x00000020007f7202 */ /* 0x008fe20000000f00 */
[----:B------:R-:W-:Y:S01]  /*1dfe0*/  FMUL.FTZ R32, R70, R148 ;  /* 0x0000009446207220 */ /* 0x000fe20000410000 */
[----:B------:R-:W-:Y:S01]  /*1dff0*/  MOV R148, R59 ;  /* 0x0000003b00947202 */ /* 0x000fe20000000f00 */
[----:B------:R-:W-:Y:S03]  /*1e000*/  FMUL.FTZ R59, R0, R175 ;  /* 0x000000af003b7220 */ /* 0x000fe60000410000 */
[----:B------:R-:W-:Y:S01]  /*1e010*/  LDSM.16.MT88.4 R88, [R224+0x900] ;  /* 0x00090000e058783b */ /* 0x000fe20000004200 */
[----:B------:R-:W-:Y:S01]  /*1e020*/  MOV R120, R97 ;  /* 0x0000006100787202 */ /* 0x000fe20000000f00 */
[C---:B----4-:R-:W-:Y:S02]  /*1e030*/  FMUL.FTZ R6, R69.reuse, R122 ;  /* 0x0000007a45067220 */ /* 0x050fe40000410000 */
[C---:B------:R-:W-:Y:S01]  /*1e040*/  FMUL.FTZ R7, R69.reuse, R123 ;  /* 0x0000007b45077220 */ /* 0x040fe20000410000 */
[----:B------:R-:W-:Y:S03]  /*1e050*/  MOV R123, R96 ;  /* 0x00000060007b7202 */ /* 0x000fe60000000f00 */
[----:B------:R-:W0:Y:S01]  /*1e060*/  LDGDEPBAR ;  /* 0x00000000000079af */ /* 0x000e220000000000 */
[--C-:B------:R-:W-:Y:S01]  /*1e070*/  FFMA.FTZ R2, R192, c[0x0][0x2d0], -R77.reuse ;  /* 0x0000b400c0027a23 */ /* 0x100fe2000001084d */
[----:B------:R-:W-:Y:S03]  /*1e080*/  MOV R192, R36 ;  /* 0x0000002400c07202 */ /* 0x000fe60000000f00 */
[----:B------:R1:W-:Y:S01]  /*1e090*/  MUFU.EX2 R196, R2 ;  /* 0x0000000200c47308 */ /* 0x0003e20000000800 */
[----:B------:R-:W-:Y:S02]  /*1e0a0*/  F2FP.BF16.PACK_AB R66, R192, R84 ;  /* 0x00000054c042723e */ /* 0x000fe400000010ff */
[----:B------:R-:W3:Y:S01]  /*1e0b0*/  LDSM.16.MT88.4 R36, [R227+0x100] ;  /* 0x00010000e324783b */ /* 0x000ee20000004200 */
[-C--:B--2---:R-:W-:Y:S08]  /*1e0c0*/  HMMA.16816.F32.BF16 R4, R80, R20.reuse, R4 ;  /* 0x000000145004723c */ /* 0x084ff00000041804 */
[C---:B------:R-:W-:Y:S04]  /*1e0d0*/  HMMA.16816.F32.BF16 R8, R64.reuse, R20, R8 ;  /* 0x000000144008723c */ /* 0x040fe80000041808 */
[--C-:B-1----:R-:W-:Y:S04]  /*1e0e0*/  FFMA.FTZ R2, R30, c[0x0][0x2d0], -R77.reuse ;  /* 0x0000b4001e027a23 */ /* 0x102fe8000001084d */
[-C--:B------:R-:W-:Y:S01]  /*1e0f0*/  HMMA.16816.F32.BF16 R12, R64, R22.reuse, R12 ;  /* 0x00000016400c723c */ /* 0x080fe2000004180c */
[----:B------:R1:W-:Y:S03]  /*1e100*/  MUFU.EX2 R197, R2 ;  /* 0x0000000200c57308 */ /* 0x0003e60000000800 */
[C---:B------:R-:W-:Y:S01]  /*1e110*/  FMUL.FTZ R20, R70.reuse, R136 ;  /* 0x0000008846147220 */ /* 0x040fe20000410000 */
[----:B------:R-:W-:Y:S01]  /*1e120*/  MOV R136, R87 ;  /* 0x0000005700887202 */ /* 0x000fe20000000f00 */
[----:B------:R-:W-:Y:S01]  /*1e130*/  FMUL.FTZ R21, R70, R137 ;  /* 0x0000008946157220 */ /* 0x000fe20000410000 */
[----:B------:R-:W-:Y:S01]  /*1e140*/  MOV R137, R86 ;  /* 0x0000005600897202 */ /* 0x000fe20000000f00 */
[C---:B------:R-:W-:Y:S04]  /*1e150*/  HMMA.16816.F32.BF16 R16, R80.reuse, R22, R16 ;  /* 0x000000165010723c */ /* 0x040fe80000041810 */
[C---:B------:R-:W-:Y:S03]  /*1e160*/  FMUL.FTZ R30, R0.reuse, R146 ;  /* 0x00000092001e7220 */ /* 0x040fe60000410000 */
[C---:B------:R-:W-:Y:S01]  /*1e170*/  FMUL.FTZ R22, R69.reuse, R138 ;  /* 0x0000008a45167220 */ /* 0x040fe20000410000 */
[----:B------:R-:W-:Y:S01]  /*1e180*/  MOV R138, R85 ;  /* 0x00000055008a7202 */ /* 0x000fe20000000f00 */
[----:B------:R-:W-:Y:S01]  /*1e190*/  FMUL.FTZ R23, R69, R139 ;  /* 0x0000008b45177220 */ /* 0x000fe20000410000 */
[----:B------:R-:W2:Y:S02]  /*1e1a0*/  LDSM.16.MT88.4 R84, [R226+0x100] ;  /* 0x00010000e254783b */ /* 0x000ea40000004200 */
[----:B------:R-:W-:Y:S01]  /*1e1b0*/  MOV R139, R62 ;  /* 0x0000003e008b7202 */ /* 0x000fe20000000f00 */
[C---:B------:R-:W-:Y:S03]  /*1e1c0*/  FMUL.FTZ R62, R0.reuse, R178 ;  /* 0x000000b2003e7220 */ /* 0x040fe60000410000 */
[-C--:B---3--:R-:W-:Y:S03]  /*1e1d0*/  HMMA.16816.F32.BF16 R20, R80, R36.reuse, R20 ;  /* 0x000000245014723c */ /* 0x088fe60000041814 */
[----:B-1----:R-:W-:Y:S02]  /*1e1e0*/  FFMA.FTZ R2, R31, c[0x0][0x2d0], -R77 ;  /* 0x0000b4001f027a23 */ /* 0x002fe4000001084d */
[----:B------:R-:W-:Y:S02]  /*1e1f0*/  FMUL.FTZ R31, R0, R147 ;  /* 0x00000093001f7220 */ /* 0x000fe40000410000 */
[----:B------:R1:W-:Y:S02]  /*1e200*/  MUFU.EX2 R200, R2 ;  /* 0x0000000200c87308 */ /* 0x0003e40000000800 */
[--C-:B-1----:R-:W-:Y:S03]  /*1e210*/  FFMA.FTZ R2, R26, c[0x0][0x2d0], -R105.reuse ;  /* 0x0000b4001a027a23 */ /* 0x102fe60000010869 */
[C---:B------:R-:W-:Y:S01]  /*1e220*/  FMUL.FTZ R26, R0.reuse, R142 ;  /* 0x0000008e001a7220 */ /* 0x040fe20000410000 */
[----:B------:R-:W-:Y:S04]  /*1e230*/  MOV R142, R98 ;  /* 0x00000062008e7202 */ /* 0x000fe80000000f00 */
[----:B------:R1:W3:Y:S01]  /*1e240*/  MUFU.EX2 R40, R2 ;  /* 0x0000000200287308 */ /* 0x0002e20000000800 */
[----:B------:R-:W-:Y:S01]  /*1e250*/  LDSM.16.MT88.4 R96, [R225+0x900] ;  /* 0x00090000e160783b */ /* 0x000fe20000004200 */
[--C-:B-1----:R-:W-:Y:S01]  /*1e260*/  FFMA.FTZ R2, R27, c[0x0][0x2d0], -R105.reuse ;  /* 0x0000b4001b027a23 */ /* 0x102fe20000010869 */
[----:B---3--:R-:W-:Y:S01]  /*1e270*/  MOV R147, R40 ;  /* 0x0000002800937202 */ /* 0x008fe20000000f00 */
[----:B------:R-:W-:Y:S01]  /*1e280*/  FMUL.FTZ R27, R0, R143 ;  /* 0x0000008f001b7220 */ /* 0x000fe20000410000 */
[----:B------:R-:W-:Y:S05]  /*1e290*/  MOV R143, R95 ;  /* 0x0000005f008f7202 */ /* 0x000fea0000000f00 */
[----:B------:R1:W3:Y:S01]  /*1e2a0*/  MUFU.EX2 R3, R2 ;  /* 0x0000000200037308 */ /* 0x0002e20000000800 */
[----:B------:R-:W4:Y:S01]  /*1e2b0*/  LDSM.16.MT88.4 R92, [R227+0x900] ;  /* 0x00090000e35c783b */ /* 0x000f220000004200 */
[----:B------:R-:W-:Y:S01]  /*1e2c0*/  FMUL.FTZ R40, R68, R156 ;  /* 0x0000009c44287220 */ /* 0x000fe20000410000 */
[C---:B------:R-:W-:Y:S07]  /*1e2d0*/  HMMA.16816.F32.BF16 R24, R64.reuse, R36, R24 ;  /* 0x000000244018723c */ /* 0x040fee0000041818 */
[C---:B------:R-:W-:Y:S01]  /*1e2e0*/  FMUL.FTZ R36, R70.reuse, R152 ;  /* 0x0000009846247220 */ /* 0x040fe20000410000 */
[-C--:B------:R-:W-:Y:S04]  /*1e2f0*/  HMMA.16816.F32.BF16 R28, R64, R38.reuse, R28 ;  /* 0x00000026401c723c */ /* 0x080fe8000004181c */
[----:B------:R-:W-:Y:S04]  /*1e300*/  FMUL.FTZ R37, R70, R153 ;  /* 0x0000009946257220 */ /* 0x000fe80000410000 */
[C---:B------:R-:W-:Y:S04]  /*1e310*/  HMMA.16816.F32.BF16 R32, R80.reuse, R38, R32 ;  /* 0x000000265020723c */ /* 0x040fe80000041820 */
[--C-:B-1----:R-:W-:Y:S01]  /*1e320*/  FFMA.FTZ R2, R48, c[0x0][0x2d0], -R105.reuse ;  /* 0x0000b40030027a23 */ /* 0x102fe20000010869 */
[----:B---3--:R-:W-:Y:S01]  /*1e330*/  MOV R146, R3 ;  /* 0x0000000300927202 */ /* 0x008fe20000000f00 */
[C---:B------:R-:W-:Y:S01]  /*1e340*/  FMUL.FTZ R48, R70.reuse, R164 ;  /* 0x000000a446307220 */ /* 0x040fe20000410000 */
[----:B------:R-:W-:Y:S01]  /*1e350*/  MOV R3, R222 ;  /* 0x000000de00037202 */ /* 0x000fe20000000f00 */
[----:B------:R1:W-:Y:S01]  /*1e360*/  MUFU.EX2 R122, R2 ;  /* 0x00000002007a7308 */ /* 0x0003e20000000800 */
[C---:B------:R-:W-:Y:S03]  /*1e370*/  FMUL.FTZ R39, R69.reuse, R155 ;  /* 0x0000009b45277220 */ /* 0x040fe60000410000 */
[----:B------:R-:W-:Y:S01]  /*1e380*/  MOV R155, R248 ;  /* 0x000000f8009b7202 */ /* 0x000fe20000000f00 */
[----:B------:R-:W-:Y:S02]  /*1e390*/  FMUL.FTZ R38, R69, R154 ;  /* 0x0000009a45267220 */ /* 0x000fe40000410000 */
[--C-:B------:R-:W-:Y:S05]  /*1e3a0*/  FFMA.FTZ R3, R3, c[0x0][0x2d0], -R78.reuse ;  /* 0x0000b40003037a23 */ /* 0x100fea000001084e */
[-C--:B------:R-:W-:Y:S08]  /*1e3b0*/  HMMA.16816.F32.BF16 R36, R80, R52.reuse, R36 ;  /* 0x000000345024723c */ /* 0x080ff00000041824 */
[C---:B------:R-:W-:Y:S04]  /*1e3c0*/  HMMA.16816.F32.BF16 R40, R64.reuse, R52, R40 ;  /* 0x000000344028723c */ /* 0x040fe80000041828 */
[----:B-1----:R-:W-:Y:S02]  /*1e3d0*/  FFMA.FTZ R2, R49, c[0x0][0x2d0], -R105 ;  /* 0x0000b40031027a23 */ /* 0x002fe40000010869 */
[C---:B------:R-:W-:Y:S02]  /*1e3e0*/  FMUL.FTZ R49, R70.reuse, R165 ;  /* 0x000000a546317220 */ /* 0x040fe40000410000 */
[-C--:B------:R-:W-:Y:S01]  /*1e3f0*/  HMMA.16816.F32.BF16 R44, R64, R54.reuse, R44 ;  /* 0x00000036402c723c */ /* 0x080fe2000004182c */
[----:B------:R1:W-:Y:S03]  /*1e400*/  MUFU.EX2 R252, R2 ;  /* 0x0000000200fc7308 */ /* 0x0003e60000000800 */
[C---:B------:R-:W-:Y:S02]  /*1e410*/  FMUL.FTZ R53, R70.reuse, R169 ;  /* 0x000000a946357220 */ /* 0x040fe40000410000 */
[----:B------:R-:W-:Y:S02]  /*1e420*/  FMUL.FTZ R52, R70, R168 ;  /* 0x000000a846347220 */ /* 0x000fe40000410000 */
[--C-:B-1----:R-:W-:Y:S01]  /*1e430*/  FFMA.FTZ R2, R198, c[0x0][0x2d0], -R78.reuse ;  /* 0x0000b400c6027a23 */ /* 0x102fe2000001084e */
[----:B------:R-:W-:Y:S03]  /*1e440*/  MOV R198, R61 ;  /* 0x0000003d00c67202 */ /* 0x000fe60000000f00 */
[----:B------:R-:W-:Y:S01]  /*1e450*/  FMUL.FTZ R61, R68, R177 ;  /* 0x000000b1443d7220 */ /* 0x000fe20000410000 */
[----:B------:R1:W-:Y:S02]  /*1e460*/  MUFU.EX2 R250, R2 ;  /* 0x0000000200fa7308 */ /* 0x0003e40000000800 */
[--C-:B-1----:R-:W-:Y:S01]  /*1e470*/  FFMA.FTZ R2, R201, c[0x0][0x2d0], -R78.reuse ;  /* 0x0000b400c9027a23 */ /* 0x102fe2000001084e */
[----:B------:R-:W-:Y:S07]  /*1e480*/  MOV R201, R249 ;  /* 0x000000f900c97202 */ /* 0x000fee0000000f00 */
[----:B------:R1:W-:Y:S02]  /*1e490*/  MUFU.EX2 R249, R2 ;  /* 0x0000000200f97308 */ /* 0x0003e40000000800 */
[--C-:B-1----:R-:W-:Y:S02]  /*1e4a0*/  FFMA.FTZ R2, R50, c[0x0][0x2d0], -R78.reuse ;  /* 0x0000b40032027a23 */ /* 0x102fe4000001084e */
[----:B------:R-:W-:Y:S06]  /*1e4b0*/  FMUL.FTZ R50, R69, R166 ;  /* 0x000000a645327220 */ /* 0x000fec0000410000 */
[----:B------:R1:W-:Y:S02]  /*1e4c0*/  MUFU.EX2 R247, R2 ;  /* 0x0000000200f77308 */ /* 0x0003e40000000800 */
[--C-:B-1----:R-:W-:Y:S02]  /*1e4d0*/  FFMA.FTZ R2, R51, c[0x0][0x2d0], -R78.reuse ;  /* 0x0000b40033027a23 */ /* 0x102fe4000001084e */
[C---:B------:R-:W-:Y:S06]  /*1e4e0*/  FMUL.FTZ R51, R69.reuse, R167 ;  /* 0x000000a745337220 */ /* 0x040fec0000410000 */
[----:B------:R1:W-:Y:S01]  /*1e4f0*/  MUFU.EX2 R248, R2 ;  /* 0x0000000200f87308 */ /* 0x0003e20000000800 */
[C---:B------:R-:W-:Y:S07]  /*1e500*/  HMMA.16816.F32.BF16 R48, R80.reuse, R54, R48 ;  /* 0x000000365030723c */ /* 0x040fee0000041830 */
[C---:B------:R-:W-:Y:S02]  /*1e510*/  FMUL.FTZ R55, R69.reuse, R171 ;  /* 0x000000ab45377220 */ /* 0x040fe40000410000 */
[----:B------:R-:W-:Y:S07]  /*1e520*/  FMUL.FTZ R54, R69, R170 ;  /* 0x000000aa45367220 */ /* 0x000fee0000410000 */
[-C--:B--2---:R-:W-:Y:S03]  /*1e530*/  HMMA.16816.F32.BF16 R52, R80, R84.reuse, R52 ;  /* 0x000000545034723c */ /* 0x084fe60000041834 */
[--C-:B-1----:R-:W-:Y:S04]  /*1e540*/  FFMA.FTZ R2, R208, c[0x0][0x2d0], -R107.reuse ;  /* 0x0000b400d0027a23 */ /* 0x102fe8000001086b */
[----:B------:R1:W-:Y:S01]  /*1e550*/  MUFU.EX2 R145, R2 ;  /* 0x0000000200917308 */ /* 0x0003e20000000800 */
[C---:B------:R-:W-:Y:S07]  /*1e560*/  HMMA.16816.F32.BF16 R56, R64.reuse, R84, R56 ;  /* 0x000000544038723c */ /* 0x040fee0000041838 */
[----:B------:R-:W-:Y:S01]  /*1e570*/  F2FP.BF16.PACK_AB R84, R121, R125 ;  /* 0x0000007d7954723e */ /* 0x000fe200000010ff */
[-C--:B------:R-:W-:Y:S04]  /*1e580*/  HMMA.16816.F32.BF16 R60, R64, R86.reuse, R60 ;  /* 0x00000056403c723c */ /* 0x080fe8000004183c */
[----:B------:R-:W-:Y:S03]  /*1e590*/  F2FP.BF16.PACK_AB R85, R196, R195 ;  /* 0x000000c3c455723e */ /* 0x000fe600000010ff */
[C---:B------:R-:W-:Y:S02]  /*1e5a0*/  FMUL.FTZ R64, R70.reuse, R180 ;  /* 0x000000b446407220 */ /* 0x040fe40000410000 */
[----:B------:R-:W-:Y:S03]  /*1e5b0*/  FMUL.FTZ R65, R70, R181 ;  /* 0x000000b546417220 */ /* 0x000fe60000410000 */
[C---:B------:R-:W-:Y:S02]  /*1e5c0*/  FMUL.FTZ R66, R69.reuse, R182 ;  /* 0x000000b645427220 */ /* 0x040fe40000410000 */
[----:B------:R-:W-:Y:S02]  /*1e5d0*/  FMUL.FTZ R67, R69, R183 ;  /* 0x000000b745437220 */ /* 0x000fe40000410000 */
[--C-:B-1----:R-:W-:Y:S04]  /*1e5e0*/  FFMA.FTZ R2, R203, c[0x0][0x2d0], -R107.reuse ;  /* 0x0000b400cb027a23 */ /* 0x102fe8000001086b */
[----:B------:R1:W2:Y:S01]  /*1e5f0*/  MUFU.EX2 R222, R2 ;  /* 0x0000000200de7308 */ /* 0x0002a20000000800 */
        /* <DEDUP_REMOVED lines=13> */
[----:B------:R-:W3:Y:S03]  /*1e6d0*/  LDSM.16.MT88.4 R88, [R226+0x900] ;  /* 0x00090000e258783b */ /* 0x000ee60000004200 */
[----:B-1----:R-:W-:Y:S04]  /*1e6e0*/  FFMA.FTZ R2, R210, c[0x0][0x2d0], -R107 ;  /* 0x0000b400d2027a23 */ /* 0x002fe8000001086b */
[-C--:B----4-:R-:W-:Y:S01]  /*1e6f0*/  HMMA.16816.F32.BF16 R20, R80, R92.reuse, R20 ;  /* 0x0000005c5014723c */ /* 0x090fe20000041814 */
[----:B------:R1:W4:Y:S07]  /*1e700*/  MUFU.EX2 R221, R2 ;  /* 0x0000000200dd7308 */ /* 0x00032e0000000800 */
[C---:B------:R-:W-:Y:S08]  /*1e710*/  HMMA.16816.F32.BF16 R24, R84.reuse, R92, R24 ;  /* 0x0000005c5418723c */ /* 0x040ff00000041818 */
[-C--:B------:R-:W-:Y:S08]  /*1e720*/  HMMA.16816.F32.BF16 R28, R84, R94.reuse, R28 ;  /* 0x0000005e541c723c */ /* 0x080ff0000004181c */
[C---:B------:R-:W-:Y:S01]  /*1e730*/  HMMA.16816.F32.BF16 R32, R80.reuse, R94, R32 ;  /* 0x0000005e5020723c */ /* 0x040fe20000041820 */
[----:B------:R-:W2:Y:S03]  /*1e740*/  LDSM.16.MT88.4 R92, [R224+0x1100] ;  /* 0x00110000e05c783b */ /* 0x000ea60000004200 */
[--C-:B-1----:R-:W-:Y:S04]  /*1e750*/  FFMA.FTZ R2, R213, c[0x0][0x2d0], -R77.reuse ;  /* 0x0000b400d5027a23 */ /* 0x102fe8000001084d */
[-C--:B------:R-:W-:Y:S01]  /*1e760*/  HMMA.16816.F32.BF16 R36, R80, R96.reuse, R36 ;  /* 0x000000605024723c */ /* 0x080fe20000041824 */
[----:B------:R1:W-:Y:S07]  /*1e770*/  MUFU.EX2 R144, R2 ;  /* 0x0000000200907308 */ /* 0x0003ee0000000800 */
[C---:B------:R-:W-:Y:S08]  /*1e780*/  HMMA.16816.F32.BF16 R40, R84.reuse, R96, R40 ;  /* 0x000000605428723c */ /* 0x040ff00000041828 */
[-C--:B------:R-:W-:Y:S08]  /*1e790*/  HMMA.16816.F32.BF16 R44, R84, R98.reuse, R44 ;  /* 0x00000062542c723c */ /* 0x080ff0000004182c */
[C---:B------:R-:W-:Y:S01]  /*1e7a0*/  HMMA.16816.F32.BF16 R48, R80.reuse, R98, R48 ;  /* 0x000000625030723c */ /* 0x040fe20000041830 */
[----:B------:R-:W-:Y:S03]  /*1e7b0*/  LDSM.16.MT88.4 R96, [R225+0x1100] ;  /* 0x00110000e160783b */ /* 0x000fe60000004200 */
[--C-:B-1----:R-:W-:Y:S04]  /*1e7c0*/  FFMA.FTZ R2, R216, c[0x0][0x2d0], -R77.reuse ;  /* 0x0000b400d8027a23 */ /* 0x102fe8000001084d */
[-C--:B---3--:R-:W-:Y:S01]  /*1e7d0*/  HMMA.16816.F32.BF16 R52, R80, R88.reuse, R52 ;  /* 0x000000585034723c */ /* 0x088fe20000041834 */
[----:B------:R1:W3:Y:S07]  /*1e7e0*/  MUFU.EX2 R154, R2 ;  /* 0x00000002009a7308 */ /* 0x0002ee0000000800 */
[C---:B------:R-:W-:Y:S08]  /*1e7f0*/  HMMA.16816.F32.BF16 R56, R84.reuse, R88, R56 ;  /* 0x000000585438723c */ /* 0x040ff00000041838 */
[-C--:B------:R-:W-:Y:S07]  /*1e800*/  HMMA.16816.F32.BF16 R60, R84, R90.reuse, R60 ;  /* 0x0000005a543c723c */ /* 0x080fee000004183c */
[----:B--2---:R-:W-:Y:S01]  /*1e810*/  F2FP.BF16.PACK_AB R84, R222, R145 ;  /* 0x00000091de54723e */ /* 0x004fe200000010ff */
[----:B------:R-:W-:Y:S01]  /*1e820*/  HMMA.16816.F32.BF16 R64, R80, R90, R64 ;  /* 0x0000005a5040723c */ /* 0x000fe20000041840 */
[----:B------:R-:W2:Y:S03]  /*1e830*/  LDSM.16.MT88.4 R88, [R227+0x1100] ;  /* 0x00110000e358783b */ /* 0x000ea60000004200 */
[--C-:B-1----:R-:W-:Y:S01]  /*1e840*/  FFMA.FTZ R2, R214, c[0x0][0x2d0], -R77.reuse ;  /* 0x0000b400d6027a23 */ /* 0x102fe2000001084d */
[----:B----4-:R-:W-:Y:S01]  /*1e850*/  F2FP.BF16.PACK_AB R86, R221, R220 ;  /* 0x000000dcdd56723e */ /* 0x010fe200000010ff */
[----:B------:R-:W-:Y:S01]  /*1e860*/  MUFU.EX2 R214, R3 ;  /* 0x0000000300d67308 */ /* 0x000fe20000000800 */
[----:B------:R-:W-:Y:S02]  /*1e870*/  F2FP.BF16.PACK_AB R80, R146, R147 ;  /* 0x000000939250723e */ /* 0x000fe400000010ff */
[----:B------:R-:W-:Y:S03]  /*1e880*/  F2FP.BF16.PACK_AB R82, R252, R122 ;  /* 0x0000007afc52723e */ /* 0x000fe600000010ff */
[----:B------:R-:W-:Y:S02]  /*1e890*/  F2FP.BF16.PACK_AB R81, R249, R250 ;  /* 0x000000faf951723e */ /* 0x000fe400000010ff */
[----:B------:R-:W-:Y:S02]  /*1e8a0*/  F2FP.BF16.PACK_AB R83, R248, R247 ;  /* 0x000000f7f853723e */ /* 0x000fe400000010ff */
[----:B------:R1:W-:Y:S01]  /*1e8b0*/  MUFU.EX2 R152, R2 ;  /* 0x0000000200987308 */ /* 0x0003e20000000800 */
[----:B---3--:R-:W-:Y:S04]  /*1e8c0*/  F2FP.BF16.PACK_AB R85, R154, R144 ;  /* 0x000000909a55723e */ /* 0x008fe800000010ff */
[-C--:B------:R-:W-:Y:S03]  /*1e8d0*/  HMMA.16816.F32.BF16 R4, R80, R92.reuse, R4 ;  /* 0x0000005c5004723c */ /* 0x080fe60000041804 */
[----:B-1----:R-:W-:Y:S04]  /*1e8e0*/  FFMA.FTZ R2, R218, c[0x0][0x2d0], -R77 ;  /* 0x0000b400da027a23 */ /* 0x002fe8000001084d */
[----:B------:R1:W3:Y:S02]  /*1e8f0*/  MUFU.EX2 R153, R2 ;  /* 0x0000000200997308 */ /* 0x0002e40000000800 */
[--C-:B-1----:R-:W-:Y:S03]  /*1e900*/  FFMA.FTZ R2, R215, c[0x0][0x2d0], -R105.reuse ;  /* 0x0000b400d7027a23 */ /* 0x102fe60000010869 */
[----:B---3--:R-:W-:Y:S05]  /*1e910*/  F2FP.BF16.PACK_AB R87, R153, R152 ;  /* 0x000000989957723e */ /* 0x008fea00000010ff */
[----:B------:R1:W-:Y:S02]  /*1e920*/  MUFU.EX2 R216, R2 ;  /* 0x0000000200d87308 */ /* 0x0003e40000000800 */
[C---:B------:R-:W-:Y:S08]  /*1e930*/  HMMA.16816.F32.BF16 R8, R84.reuse, R92, R8 ;  /* 0x0000005c5408723c */ /* 0x040ff00000041808 */
[-C--:B------:R-:W-:Y:S08]  /*1e940*/  HMMA.16816.F32.BF16 R12, R84, R94.reuse, R12 ;  /* 0x0000005e540c723c */ /* 0x080ff0000004180c */
[C---:B------:R-:W-:Y:S01]  /*1e950*/  HMMA.16816.F32.BF16 R16, R80.reuse, R94, R16 ;  /* 0x0000005e5010723c */ /* 0x040fe20000041810 */
[----:B------:R-:W3:Y:S03]  /*1e960*/  LDSM.16.MT88.4 R92, [R226+0x1100] ;  /* 0x00110000e25c783b */ /* 0x000ee60000004200 */
[--C-:B-1----:R-:W-:Y:S04]  /*1e970*/  FFMA.FTZ R2, R217, c[0x0][0x2d0], -R105.reuse ;  /* 0x0000b400d9027a23 */ /* 0x102fe80000010869 */
[-C--:B--2---:R-:W-:Y:S01]  /*1e980*/  HMMA.16816.F32.BF16 R20, R80, R88.reuse, R20 ;  /* 0x000000585014723c */ /* 0x084fe20000041814 */
[----:B------:R1:W2:Y:S07]  /*1e990*/  MUFU.EX2 R218, R2 ;  /* 0x0000000200da7308 */ /* 0x0002ae0000000800 */
[C---:B------:R-:W-:Y:S08]  /*1e9a0*/  HMMA.16816.F32.BF16 R24, R84.reuse, R88, R24 ;  /* 0x000000585418723c */ /* 0x040ff00000041818 */
[-C--:B------:R-:W-:Y:S08]  /*1e9b0*/  HMMA.16816.F32.BF16 R28, R84, R90.reuse, R28 ;  /* 0x0000005a541c723c */ /* 0x080ff0000004181c */
[C---:B------:R-:W-:Y:S01]  /*1e9c0*/  HMMA.16816.F32.BF16 R32, R80.reuse, R90, R32 ;  /* 0x0000005a5020723c */ /* 0x040fe20000041820 */
[----:B------:R-:W4:Y:S03]  /*1e9d0*/  LDSM.16.MT88.4 R88, [R224+0x1900] ;  /* 0x00190000e058783b */ /* 0x000f260000004200 */
[--C-:B-1----:R-:W-:Y:S04]  /*1e9e0*/  FFMA.FTZ R2, R212, c[0x0][0x2d0], -R105.reuse ;  /* 0x0000b400d4027a23 */ /* 0x102fe80000010869 */
[----:B------:R1:W-:Y:S01]  /*1e9f0*/  MUFU.EX2 R215, R2 ;  /* 0x0000000200d77308 */ /* 0x0003e20000000800 */
[-C--:B------:R-:W-:Y:S08]  /*1ea00*/  HMMA.16816.F32.BF16 R36, R80, R96.reuse, R36 ;  /* 0x000000605024723c */ /* 0x080ff00000041824 */
[C---:B------:R-:W-:Y:S08]  /*1ea10*/  HMMA.16816.F32.BF16 R40, R84.reuse, R96, R40 ;  /* 0x000000605428723c */ /* 0x040ff00000041828 */
[-C--:B------:R-:W-:Y:S04]  /*1ea20*/  HMMA.16816.F32.BF16 R44, R84, R98.reuse, R44 ;  /* 0x00000062542c723c */ /* 0x080fe8000004182c */
[----:B-1----:R-:W-:Y:S04]  /*1ea30*/  FFMA.FTZ R2, R211, c[0x0][0x2d0], -R105 ;  /* 0x0000b400d3027a23 */ /* 0x002fe80000010869 */
[C---:B------:R-:W-:Y:S01]  /*1ea40*/  HMMA.16816.F32.BF16 R48, R80.reuse, R98, R48 ;  /* 0x000000625030723c */ /* 0x040fe20000041830 */
[----:B------:R-:W-:Y:S01]  /*1ea50*/  LDSM.16.MT88.4 R96, [R225+0x1900] ;  /* 0x00190000e160783b */ /* 0x000fe20000004200 */
[----:B------:R1:W1:Y:S06]  /*1ea60*/  MUFU.EX2 R217, R2 ;  /* 0x0000000200d97308 */ /* 0x00026c0000000800 */
[-C--:B---3--:R-:W-:Y:S08]  /*1ea70*/  HMMA.16816.F32.BF16 R52, R80, R92.reuse, R52 ;  /* 0x0000005c5034723c */ /* 0x088ff00000041834 */
[C---:B------:R-:W-:Y:S08]  /*1ea80*/  HMMA.16816.F32.BF16 R56, R84.reuse, R92, R56 ;  /* 0x0000005c5438723c */ /* 0x040ff00000041838 */
[-C--:B------:R-:W-:Y:S04]  /*1ea90*/  HMMA.16816.F32.BF16 R60, R84, R94.reuse, R60 ;  /* 0x0000005e543c723c */ /* 0x080fe8000004183c */
[----:B-1----:R-:W-:Y:S01]  /*1eaa0*/  FFMA.FTZ R2, R155, c[0x0][0x2d0], -R78 ;  /* 0x0000b4009b027a23 */ /* 0x002fe2000001084e */
[----:B------:R-:W-:Y:S02]  /*1eab0*/  MOV R155, R151 ;  /* 0x00000097009b7202 */ /* 0x000fe40000000f00 */
[----:B------:R-:W-:Y:S01]  /*1eac0*/  MOV R151, R150 ;  /* 0x0000009600977202 */ /* 0x000fe20000000f00 */
[----:B------:R1:W3:Y:S01]  /*1ead0*/  MUFU.EX2 R163, R2 ;  /* 0x0000000200a37308 */ /* 0x0002e20000000800 */
[----:B------:R-:W-:Y:S01]  /*1eae0*/  MOV R158, R155 ;  /* 0x0000009b009e7202 */ /* 0x000fe20000000f00 */
[----:B------:R-:W-:Y:S01]  /*1eaf0*/  HMMA.16816.F32.BF16 R64, R80, R94, R64 ;  /* 0x0000005e5040723c */ /* 0x000fe20000041840 */
[----:B------:R-:W3:Y:S03]  /*1eb00*/  LDSM.16.MT88.4 R92, [R227+0x1900] ;  /* 0x00190000e35c783b */ /* 0x000ee60000004200 */
[----:B------:R-:W-:Y:S02]  /*1eb10*/  MOV R157, R151 ;  /* 0x00000097009d7202 */ /* 0x000fe40000000f00 */
[----:B------:R-:W-:Y:S02]  /*1eb20*/  MOV R150, R149 ;  /* 0x0000009500967202 */ /* 0x000fe40000000f00 */
[----:B------:R-:W-:Y:S01]  /*1eb30*/  MOV R149, R148 ;  /* 0x0000009400957202 */ /* 0x000fe20000000f00 */
[----:B------:R-:W-:Y:S03]  /*1eb40*/  IMAD.MOV.U32 R148, RZ, RZ, R198 ;  /* 0x000000ffff947224 */ /* 0x000fe600078e00c6 */
[----:B------:R-:W-:Y:S02]  /*1eb50*/  MOV R198, R139 ;  /* 0x0000008b00c67202 */ /* 0x000fe40000000f00 */
[----:B------:R-:W-:Y:S02]  /*1eb60*/  MOV R156, R150 ;  /* 0x00000096009c7202 */ /* 0x000fe40000000f00 */
[----:B------:R-:W-:Y:S02]  /*1eb70*/  MOV R155, R149 ;  /* 0x00000095009b7202 */ /* 0x000fe40000000f00 */
[----:B------:R-:W-:Y:S02]  /*1eb80*/  MOV R151, R198 ;  /* 0x000000c600977202 */ /* 0x000fe40000000f00 */
[----:B------:R-:W-:Y:S01]  /*1eb90*/  MOV R139, R138 ;  /* 0x0000008a008b7202 */ /* 0x000fe20000000f00 */
[--C-:B-1----:R-:W-:Y:S01]  /*1eba0*/  FFMA.FTZ R2, R158, c[0x0][0x2d0], -R78.reuse ;  /* 0x0000b4009e027a23 */ /* 0x102fe2000001084e */
[----:B--2---:R-:W-:Y:S02]  /*1ebb0*/  F2FP.BF16.PACK_AB R80, R218, R216 ;  /* 0x000000d8da50723e */ /* 0x004fe400000010ff */
[----:B------:R-:W-:Y:S01]  /*1ebc0*/  F2FP.BF16.PACK_AB R82, R217, R215 ;  /* 0x000000d7d952723e */ /* 0x000fe200000010ff */
[----:B------:R1:W-:Y:S01]  /*1ebd0*/  MUFU.EX2 R159, R2 ;  /* 0x00000002009f7308 */ /* 0x0003e20000000800 */
[----:B------:R-:W-:Y:S01]  /*1ebe0*/  MOV R158, R157 ;  /* 0x0000009d009e7202 */ /* 0x000fe20000000f00 */
[----:B------:R-:W-:Y:S01]  /*1ebf0*/  IMAD.MOV.U32 R150, RZ, RZ, R139 ;  /* 0x000000ffff967224 */ /* 0x000fe200078e008b */
        /* <DEDUP_REMOVED lines=11> */
[----:B------:R2:W5:Y:S01]  /*1ecb0*/  LDL.LU R232, [R1+0xac] ;  /* 0x0000ac0001e87983 */ /* 0x0005620000300800 */
[----:B------:R-:W-:Y:S01]  /*1ecc0*/  MOV R136, R194 ;  /* 0x000000c200887202 */ /* 0x000fe20000000f00 */
[----:B-1----:R-:W-:Y:S01]  /*1ecd0*/  FFMA.FTZ R2, R158, c[0x0][0x2d0], -R78 ;  /* 0x0000b4009e027a23 */ /* 0x002fe2000001084e */
[----:B------:R-:W-:Y:S02]  /*1ece0*/  MOV R194, R229 ;  /* 0x000000e500c27202 */ /* 0x000fe40000000f00 */
[----:B------:R2:W5:Y:S01]  /*1ecf0*/  LDL.LU R229, [R1+0xa8] ;  /* 0x0000a80001e57983 */ /* 0x0005620000300800 */
[----:B------:R1:W1:Y:S01]  /*1ed00*/  MUFU.EX2 R213, R2 ;  /* 0x0000000200d57308 */ /* 0x0002620000000800 */
        /* <DEDUP_REMOVED lines=15> */
[----:B------:R1:W-:Y:S01]  /*1ee00*/  MUFU.EX2 R155, R2 ;  /* 0x00000002009b7308 */ /* 0x0003e20000000800 */
[----:B------:R-:W-:Y:S01]  /*1ee10*/  MOV R208, R157 ;  /* 0x0000009d00d07202 */ /* 0x000fe20000000f00 */
[----:B------:R-:W-:Y:S01]  /*1ee20*/  IMAD.MOV.U32 R149, RZ, RZ, R135 ;  /* 0x000000ffff957224 */ /* 0x000fe200078e0087 */
[----:B------:R-:W-:Y:S01]  /*1ee30*/  MOV R157, R156 ;  /* 0x0000009c009d7202 */ /* 0x000fe20000000f00 */
[----:B------:R2:W5:Y:S01]  /*1ee40*/  LDL.LU R231, [R1+0xa4] ;  /* 0x0000a40001e77983 */ /* 0x0005620000300800 */
        /* <DEDUP_REMOVED lines=9> */
[----:B------:R-:W-:Y:S02]  /*1eee0*/  MOV R129, R184 ;  /* 0x000000b800817202 */ /* 0x000fe40000000f00 */
[----:B------:R-:W-:Y:S01]  /*1eef0*/  MOV R194, R187 ;  /* 0x000000bb00c27202 */ /* 0x000fe20000000f00 */
[--C-:B-1----:R-:W-:Y:S01]  /*1ef00*/  FFMA.FTZ R2, R158, c[0x0][0x2d0], -R107.reuse ;  /* 0x0000b4009e027a23 */ /* 0x102fe2000001086b */
[----:B------:R-:W-:Y:S02]  /*1ef10*/  MOV R187, R236 ;  /* 0x000000ec00bb7202 */ /* 0x000fe40000000f00 */
[----:B------:R2:W5:Y:S01]  /*1ef20*/  LDL.LU R236, [R1+0x9c] ;  /* 0x00009c0001ec7983 */ /* 0x0005620000300800 */
[----:B------:R1:W1:Y:S01]  /*1ef30*/  MUFU.EX2 R158, R2 ;  /* 0x00000002009e7308 */ /* 0x0002620000000800 */
[----:B------:R-:W-:Y:S02]  /*1ef40*/  MOV R184, R237 ;  /* 0x000000ed00b87202 */ /* 0x000fe40000000f00 */
[----:B------:R2:W5:Y:S01]  /*1ef50*/  LDL.LU R237, [R1+0x98] ;  /* 0x0000980001ed7983 */ /* 0x0005620000300800 */
[----:B------:R-:W-:Y:S02]  /*1ef60*/  MOV R111, R110 ;  /* 0x0000006e006f7202 */ /* 0x000fe40000000f00 */
[----:B------:R-:W-:Y:S02]  /*1ef70*/  MOV R110, R238 ;  /* 0x000000ee006e7202 */ /* 0x000fe40000000f00 */
[----:B------:R2:W5:Y:S01]  /*1ef80*/  LDL.LU R238, [R1+0x94] ;  /* 0x0000940001ee7983 */ /* 0x0005620000300800 */
[----:B---3--:R-:W-:Y:S02]  /*1ef90*/  F2FP.BF16.PACK_AB R81, R214, R163 ;  /* 0x000000a3d651723e */ /* 0x008fe400000010ff */
[----:B------:R-:W-:Y:S07]  /*1efa0*/  F2FP.BF16.PACK_AB R83, R213, R159 ;  /* 0x0000009fd553723e */ /* 0x000fee00000010ff */
[-C--:B----4-:R-:W-:Y:S03]  /*1efb0*/  HMMA.16816.F32.BF16 R4, R80, R88.reuse, R4 ;  /* 0x000000585004723c */ /* 0x090fe60000041804 */
[----:B-1----:R-:W-:Y:S01]  /*1efc0*/  FFMA.FTZ R2, R208, c[0x0][0x2d0], -R107 ;  /* 0x0000b400d0027a23 */ /* 0x002fe2000001086b */
[----:B------:R-:W-:Y:S02]  /*1efd0*/  F2FP.BF16.PACK_AB R84, R158, R155 ;  /* 0x0000009b9e54723e */ /* 0x000fe400000010ff */
[----:B------:R-:W-:Y:S01]  /*1efe0*/  MOV R208, R157 ;  /* 0x0000009d00d07202 */ /* 0x000fe20000000f00 */
[----:B------:R1:W-:Y:S01]  /*1eff0*/  MUFU.EX2 R162, R2 ;  /* 0x0000000200a27308 */ /* 0x0003e20000000800 */
[----:B------:R-:W-:Y:S01]  /*1f000*/  MOV R157, R156 ;  /* 0x0000009c009d7202 */ /* 0x000fe20000000f00 */
[----:B------:R-:W-:Y:S03]  /*1f010*/  IMAD.MOV.U32 R156, RZ, RZ, R151 ;  /* 0x000000ffff9c7224 */ /* 0x000fe600078e0097 */
[----:B------:R-:W-:Y:S02]  /*1f020*/  MOV R151, R150 ;  /* 0x0000009600977202 */ /* 0x000fe40000000f00 */
        /* <DEDUP_REMOVED lines=8> */
[----:B------:R1:W3:Y:S01]  /*1f0b0*/  MUFU.EX2 R161, R2 ;  /* 0x0000000200a17308 */ /* 0x0002e20000000800 */
        /* <DEDUP_REMOVED lines=23> */
[----:B------:R-:W-:Y:S01]  /*1f230*/  IMAD.MOV.U32 R150, RZ, RZ, R149 ;  /* 0x000000ffff967224 */ /* 0x000fe200078e0095 */
[----:B------:R-:W-:Y:S02]  /*1f240*/  MOV R149, R148 ;  /* 0x0000009400957202 */ /* 0x000fe40000000f00 */
[----:B------:R-:W-:Y:S01]  /*1f250*/  MOV R148, R201 ;  /* 0x000000c900947202 */ /* 0x000fe20000000f00 */
[--C-:B-1----:R-:W-:Y:S01]  /*1f260*/  FFMA.FTZ R2, R203, c[0x0][0x2d0], -R77.reuse ;  /* 0x0000b400cb027a23 */ /* 0x102fe2000001084d */
[----:B------:R-:W-:Y:S02]  /*1f270*/  MOV R203, R156 ;  /* 0x0000009c00cb7202 */ /* 0x000fe40000000f00 */
[----:B------:R-:W-:Y:S01]  /*1f280*/  MOV R201, R198 ;  /* 0x000000c600c97202 */ /* 0x000fe20000000f00 */
[----:B------:R1:W4:Y:S01]  /*1f290*/  MUFU.EX2 R156, R2 ;  /* 0x00000002009c7308 */ /* 0x0003220000000800 */
[----:B------:R-:W-:Y:S02]  /*1f2a0*/  MOV R198, R139 ;  /* 0x0000008b00c67202 */ /* 0x000fe40000000f00 */
[----:B------:R-:W-:Y:S02]  /*1f2b0*/  MOV R139, R138 ;  /* 0x0000008a008b7202 */ /* 0x000fe40000000f00 */
[----:B------:R-:W-:Y:S02]  /*1f2c0*/  MOV R138, R137 ;  /* 0x00000089008a7202 */ /* 0x000fe40000000f00 */
[----:B------:R-:W-:Y:S02]  /*1f2d0*/  MOV R137, R234 ;  /* 0x000000ea00897202 */ /* 0x000fe40000000f00 */
        /* <DEDUP_REMOVED lines=8> */
[----:B------:R-:W-:Y:S01]  /*1f360*/  MOV R193, R119 ;  /* 0x0000007700c17202 */ /* 0x000fe20000000f00 */
[--C-:B-1----:R-:W-:Y:S01]  /*1f370*/  FFMA.FTZ R2, R160, c[0x0][0x2d0], -R77.reuse ;  /* 0x0000b400a0027a23 */ /* 0x102fe2000001084d */
[----:B------:R-:W-:Y:S01]  /*1f380*/  MOV R160, R208 ;  /* 0x000000d000a07202 */ /* 0x000fe20000000f00 */
[----:B------:R2:W5:Y:S01]  /*1f390*/  LDL.LU R119, [R1+0x80] ;  /* 0x0000800001777983 */ /* 0x0005620000300800 */
[----:B------:R-:W-:Y:S01]  /*1f3a0*/  MOV R208, R149 ;  /* 0x0000009500d07202 */ /* 0x000fe20000000f00 */
[----:B------:R-:W-:Y:S01]  /*1f3b0*/  IMAD.MOV.U32 R149, RZ, RZ, R198 ;  /* 0x000000ffff957224 */ /* 0x000fe200078e00c6 */
[----:B------:R-:W-:Y:S02]  /*1f3c0*/  MOV R198, R138 ;  /* 0x0000008a00c67202 */ /* 0x000fe40000000f00 */
[----:B------:R-:W-:Y:S02]  /*1f3d0*/  MOV R138, R136 ;  /* 0x00000088008a7202 */ /* 0x000fe40000000f00 */
[----:B------:R-:W-:Y:S02]  /*1f3e0*/  MOV R136, R118 ;  /* 0x0000007600887202 */ /* 0x000fe40000000f00 */
[----:B------:R1:W-:Y:S01]  /*1f3f0*/  MUFU.EX2 R118, R2 ;  /* 0x0000000200767308 */ /* 0x0003e20000000800 */
        /* <DEDUP_REMOVED lines=9> */
[----:B---3--:R-:W-:Y:S02]  /*1f490*/  F2FP.BF16.PACK_AB R86, R161, R162 ;  /* 0x000000a2a156723e */ /* 0x008fe400000010ff */
[----:B----4-:R-:W-:Y:S01]  /*1f4a0*/  F2FP.BF16.PACK_AB R85, R156, R157 ;  /* 0x0000009d9c55723e */ /* 0x010fe200000010ff */
[----:B-1----:R-:W-:Y:S01]  /*1f4b0*/  FFMA.FTZ R2, R164, c[0x0][0x2d0], -R77 ;  /* 0x0000b400a4027a23 */ /* 0x002fe2000001084d */
[----:B------:R-:W-:Y:S02]  /*1f4c0*/  MOV R164, R203 ;  /* 0x000000cb00a47202 */ /* 0x000fe40000000f00 */
[----:B------:R-:W-:Y:S02]  /*1f4d0*/  MOV R203, R151 ;  /* 0x0000009700cb7202 */ /* 0x000fe40000000f00 */
[----:B------:R-:W-:Y:S02]  /*1f4e0*/  MOV R151, R201 ;  /* 0x000000c900977202 */ /* 0x000fe40000000f00 */
[----:B------:R-:W-:Y:S01]  /*1f4f0*/  MOV R201, R139 ;  /* 0x0000008b00c97202 */ /* 0x000fe20000000f00 */
[--C-:B------:R-:W-:Y:S01]  /*1f500*/  FFMA.FTZ R3, R203, c[0x0][0x2d0], -R78.reuse ;  /* 0x0000b400cb037a23 */ /* 0x100fe2000001084e */
[----:B------:R-:W-:Y:S02]  /*1f510*/  MOV R139, R138 ;  /* 0x0000008a008b7202 */ /* 0x000fe40000000f00 */
[----:B------:R-:W-:Y:S01]  /*1f520*/  MOV R138, R136 ;  /* 0x00000088008a7202 */ /* 0x000fe20000000f00 */
[----:B------:R1:W-:Y:S01]  /*1f530*/  MUFU.EX2 R209, R3 ;  /* 0x0000000300d17308 */ /* 0x0003e20000000800 */
[----:B------:R-:W-:Y:S02]  /*1f540*/  MOV R136, R134 ;  /* 0x0000008600887202 */ /* 0x000fe40000000f00 */
[----:B------:R-:W-:Y:S07]  /*1f550*/  MOV R134, R117 ;  /* 0x0000007500867202 */ /* 0x000fee0000000f00 */
[----:B------:R3:W4:Y:S01]  /*1f560*/  MUFU.EX2 R117, R2 ;  /* 0x0000000200757308 */ /* 0x0007220000000800 */
[--C-:B-1----:R-:W-:Y:S01]  /*1f570*/  FFMA.FTZ R3, R139, c[0x0][0x2d0], -R105.reuse ;  /* 0x0000b4008b037a23 */ /* 0x102fe20000010869 */
[----:B------:R-:W-:Y:S08]  /*1f580*/  MOV R139, R205 ;  /* 0x000000cd008b7202 */ /* 0x000ff00000000f00 */
[----:B------:R1:W-:Y:S01]  /*1f590*/  MUFU.EX2 R205, R3 ;  /* 0x0000000300cd7308 */ /* 0x0003e20000000800 */
[--C-:B---3--:R-:W-:Y:S01]  /*1f5a0*/  FFMA.FTZ R2, R165, c[0x0][0x2d0], -R105.reuse ;  /* 0x0000b400a5027a23 */ /* 0x108fe20000010869 */
[----:B------:R-:W-:Y:S02]  /*1f5b0*/  MOV R165, R164 ;  /* 0x000000a400a57202 */ /* 0x000fe40000000f00 */
[----:B------:R-:W-:Y:S06]  /*1f5c0*/  MOV R164, R160 ;  /* 0x000000a000a47202 */ /* 0x000fec0000000f00 */
[----:B------:R3:W-:Y:S01]  /*1f5d0*/  MUFU.EX2 R160, R2 ;  /* 0x0000000200a07308 */ /* 0x0007e20000000800 */
[----:B----4-:R-:W-:Y:S07]  /*1f5e0*/  F2FP.BF16.PACK_AB R87, R117, R118 ;  /* 0x000000767557723e */ /* 0x010fee00000010ff */
[C---:B------:R-:W-:Y:S04]  /*1f5f0*/  HMMA.16816.F32.BF16 R8, R84.reuse, R88, R8 ;  /* 0x000000585408723c */ /* 0x040fe80000041808 */
[--C-:B-1----:R-:W-:Y:S04]  /*1f600*/  FFMA.FTZ R3, R139, c[0x0][0x2d0], -R78.reuse ;  /* 0x0000b4008b037a23 */ /* 0x102fe8000001084e */
[-C--:B------:R-:W-:Y:S01]  /*1f610*/  HMMA.16816.F32.BF16 R12, R84, R90.reuse, R12 ;  /* 0x0000005a540c723c */ /* 0x080fe2000004180c */
[----:B------:R1:W-:Y:S07]  /*1f620*/  MUFU.EX2 R174, R3 ;  /* 0x0000000300ae7308 */ /* 0x0003ee0000000800 */
[C---:B------:R-:W-:Y:S01]  /*1f630*/  HMMA.16816.F32.BF16 R16, R80.reuse, R90, R16 ;  /* 0x0000005a5010723c */ /* 0x040fe20000041810 */
[----:B------:R-:W4:Y:S03]  /*1f640*/  LDSM.16.MT88.4 R88, [R226+0x1900] ;  /* 0x00190000e258783b */ /* 0x000f260000004200 */
[----:B---3--:R-:W-:Y:S04]  /*1f650*/  FFMA.FTZ R2, R165, c[0x0][0x2d0], -R105 ;  /* 0x0000b400a5027a23 */ /* 0x008fe80000010869 */
[-C--:B------:R-:W-:Y:S01]  /*1f660*/  HMMA.16816.F32.BF16 R20, R80, R92.reuse, R20 ;  /* 0x0000005c5014723c */ /* 0x080fe20000041814 */
[----:B------:R3:W2:Y:S07]  /*1f670*/  MUFU.EX2 R211, R2 ;  /* 0x0000000200d37308 */ /* 0x0006ae0000000800 */
[C---:B------:R-:W-:Y:S04]  /*1f680*/  HMMA.16816.F32.BF16 R24, R84.reuse, R92, R24 ;  /* 0x0000005c5418723c */ /* 0x040fe80000041818 */
[----:B-1----:R-:W-:Y:S04]  /*1f690*/  FFMA.FTZ R3, R100, c[0x0][0x2d0], -R77 ;  /* 0x0000b40064037a23 */ /* 0x002fe8000001084d */
[-C--:B------:R-:W-:Y:S08]  /*1f6a0*/  HMMA.16816.F32.BF16 R28, R84, R94.reuse, R28 ;  /* 0x0000005e541c723c */ /* 0x080ff0000004181c */
[C---:B------:R-:W-:Y:S01]  /*1f6b0*/  HMMA.16816.F32.BF16 R32, R80.reuse, R94, R32 ;  /* 0x0000005e5020723c */ /* 0x040fe20000041820 */
[----:B------:R-:W1:Y:S03]  /*1f6c0*/  LDSM.16.MT88.4 R92, [R224+0x2100] ;  /* 0x00210000e05c783b */ /* 0x000e660000004200 */
[--C-:B---3--:R-:W-:Y:S02]  /*1f6d0*/  FFMA.FTZ R2, R79, c[0x0][0x2d0], -R105.reuse ;  /* 0x0000b4004f027a23 */ /* 0x108fe40000010869 */
[--C-:B------:R-:W-:Y:S02]  /*1f6e0*/  FFMA.FTZ R79, R190, c[0x0][0x2d0], -R105.reuse ;  /* 0x0000b400be4f7a23 */ /* 0x100fe40000010869 */
[-C--:B------:R-:W-:Y:S01]  /*1f6f0*/  HMMA.16816.F32.BF16 R36, R80, R96.reuse, R36 ;  /* 0x000000605024723c */ /* 0x080fe20000041824 */
[----:B------:R3:W-:Y:S07]  /*1f700*/  MUFU.EX2 R212, R2 ;  /* 0x0000000200d47308 */ /* 0x0007ee0000000800 */
[C---:B------:R-:W-:Y:S08]  /*1f710*/  HMMA.16816.F32.BF16 R40, R84.reuse, R96, R40 ;  /* 0x000000605428723c */ /* 0x040ff00000041828 */
[-C--:B------:R-:W-:Y:S08]  /*1f720*/  HMMA.16816.F32.BF16 R44, R84, R98.reuse, R44 ;  /* 0x00000062542c723c */ /* 0x080ff0000004182c */
[C---:B------:R-:W-:Y:S01]  /*1f730*/  HMMA.16816.F32.BF16 R48, R80.reuse, R98, R48 ;  /* 0x000000625030723c */ /* 0x040fe20000041830 */
[----:B------:R-:W1:Y:S03]  /*1f740*/  LDSM.16.MT88.4 R96, [R227+0x2100] ;  /* 0x00210000e360783b */ /* 0x000e660000004200 */
[----:B---3--:R-:W-:Y:S04]  /*1f750*/  FFMA.FTZ R2, R164, c[0x0][0x2d0], -R105 ;  /* 0x0000b400a4027a23 */ /* 0x008fe80000010869 */
[-C--:B----4-:R-:W-:Y:S01]  /*1f760*/  HMMA.16816.F32.BF16 R52, R80, R88.reuse, R52 ;  /* 0x000000585034723c */ /* 0x090fe20000041834 */
[----:B------:R3:W4:Y:S01]  /*1f770*/  MUFU.EX2 R210, R2 ;  /* 0x0000000200d27308 */ /* 0x0007220000000800 */
[----:B------:R-:W-:Y:S06]  /*1f780*/  LDSM.16.MT88.4 R164, [R225+0x3100] ;  /* 0x00310000e1a4783b */ /* 0x000fec0000004200 */
[C---:B------:R-:W-:Y:S08]  /*1f790*/  HMMA.16816.F32.BF16 R56, R84.reuse, R88, R56 ;  /* 0x000000585438723c */ /* 0x040ff00000041838 */
[-C--:B------:R-:W-:Y:S08]  /*1f7a0*/  HMMA.16816.F32.BF16 R60, R84, R90.reuse, R60 ;  /* 0x0000005a543c723c */ /* 0x080ff0000004183c */
[----:B------:R-:W-:Y:S01]  /*1f7b0*/  HMMA.16816.F32.BF16 R64, R80, R90, R64 ;  /* 0x0000005a5040723c */ /* 0x000fe20000041840 */
[----:B------:R-:W-:Y:S03]  /*1f7c0*/  LDSM.16.MT88.4 R88, [R226+0x2100] ;  /* 0x00210000e258783b */ /* 0x000fe60000004200 */
[--C-:B---3--:R-:W-:Y:S01]  /*1f7d0*/  FFMA.FTZ R2, R150, c[0x0][0x2d0], -R78.reuse ;  /* 0x0000b40096027a23 */ /* 0x108fe2000001084e */
[----:B------:R-:W-:Y:S02]  /*1f7e0*/  MOV R150, R207 ;  /* 0x000000cf00967202 */ /* 0x000fe40000000f00 */
[----:B--2---:R-:W-:Y:S01]  /*1f7f0*/  F2FP.BF16.PACK_AB R80, R211, R160 ;  /* 0x000000a0d350723e */ /* 0x004fe200000010ff */
[----:B------:R2:W3:Y:S01]  /*1f800*/  MUFU.EX2 R207, R2 ;  /* 0x0000000200cf7308 */ /* 0x0004e20000000800 */
[----:B----4-:R-:W-:Y:S03]  /*1f810*/  F2FP.BF16.PACK_AB R82, R210, R212 ;  /* 0x000000d4d252723e */ /* 0x010fe600000010ff */
[--C-:B--2---:R-:W-:Y:S01]  /*1f820*/  FFMA.FTZ R2, R208, c[0x0][0x2d0], -R78.reuse ;  /* 0x0000b400d0027a23 */ /* 0x104fe2000001084e */
[----:B---3--:R-:W-:Y:S05]  /*1f830*/  F2FP.BF16.PACK_AB R81, R207, R209 ;  /* 0x000000d1cf51723e */ /* 0x008fea00000010ff */
[----:B------:R2:W-:Y:S02]  /*1f840*/  MUFU.EX2 R208, R2 ;  /* 0x0000000200d07308 */ /* 0x0005e40000000800 */
[----:B--2---:R-:W-:Y:S01]  /*1f850*/  FFMA.FTZ R2, R150, c[0x0][0x2d0], -R78 ;  /* 0x0000b40096027a23 */ /* 0x004fe2000001084e */
[----:B------:R-:W-:Y:S07]  /*1f860*/  MOV R150, R206 ;  /* 0x000000ce00967202 */ /* 0x000fee0000000f00 */
[----:B------:R2:W3:Y:S02]  /*1f870*/  MUFU.EX2 R206, R2 ;  /* 0x0000000200ce7308 */ /* 0x0004e40000000800 */
[--C-:B--2---:R-:W-:Y:S01]  /*1f880*/  FFMA.FTZ R2, R151, c[0x0][0x2d0], -R107.reuse ;  /* 0x0000b40097027a23 */ /* 0x104fe2000001086b */
[----:B------:R-:W-:Y:S02]  /*1f890*/  MOV R151, R111 ;  /* 0x0000006f00977202 */ /* 0x000fe40000000f00 */
[----:B---3--:R-:W-:Y:S05]  /*1f8a0*/  F2FP.BF16.PACK_AB R83, R206, R208 ;  /* 0x000000d0ce53723e */ /* 0x008fea00000010ff */
[----:B------:R2:W-:Y:S02]  /*1f8b0*/  MUFU.EX2 R171, R2 ;  /* 0x0000000200ab7308 */ /* 0x0005e40000000800 */
[-C--:B-1----:R-:W-:Y:S03]  /*1f8c0*/  HMMA.16816.F32.BF16 R4, R80, R92.reuse, R4 ;  /* 0x0000005c5004723c */ /* 0x082fe60000041804 */
[--C-:B--2---:R-:W-:Y:S01]  /*1f8d0*/  FFMA.FTZ R2, R150, c[0x0][0x2d0], -R107.reuse ;  /* 0x0000b40096027a23 */ /* 0x104fe2000001086b */
[----:B------:R-:W-:Y:S02]  /*1f8e0*/  MOV R150, R185 ;  /* 0x000000b900967202 */ /* 0x000fe40000000f00 */
[----:B------:R-:W-:Y:S02]  /*1f8f0*/  MOV R185, R110 ;  /* 0x0000006e00b97202 */ /* 0x000fe40000000f00 */
[----:B------:R1:W2:Y:S04]  /*1f900*/  MUFU.EX2 R169, R2 ;  /* 0x0000000200a97308 */ /* 0x0002a80000000800 */
[--C-:B-1----:R-:W-:Y:S01]  /*1f910*/  FFMA.FTZ R2, R149, c[0x0][0x2d0], -R107.reuse ;  /* 0x0000b40095027a23 */ /* 0x102fe2000001086b */
[----:B--2---:R-:W-:Y:S02]  /*1f920*/  F2FP.BF16.PACK_AB R84, R169, R171 ;  /* 0x000000aba954723e */ /* 0x004fe400000010ff */
[----:B------:R-:W-:Y:S03]  /*1f930*/  MOV R149, R187 ;  /* 0x000000bb00957202 */ /* 0x000fe60000000f00 */
[----:B------:R1:W-:Y:S02]  /*1f940*/  MUFU.EX2 R170, R2 ;  /* 0x0000000200aa7308 */ /* 0x0003e40000000800 */
[----:B-1----:R-:W-:Y:S08]  /*1f950*/  FFMA.FTZ R2, R148, c[0x0][0x2d0], -R107 ;  /* 0x0000b40094027a23 */ /* 0x002ff0000001086b */
[----:B------:R1:W2:Y:S02]  /*1f960*/  MUFU.EX2 R168, R2 ;  /* 0x0000000200a87308 */ /* 0x0002a40000000800 */
[--C-:B-1----:R-:W-:Y:S01]  /*1f970*/  FFMA.FTZ R2, R115, c[0x0][0x2d0], -R77.reuse ;  /* 0x0000b40073027a23 */ /* 0x102fe2000001084d */
[----:B--2---:R-:W-:Y:S07]  /*1f980*/  F2FP.BF16.PACK_AB R86, R168, R170 ;  /* 0x000000aaa856723e */ /* 0x004fee00000010ff */
[----:B------:R1:W-:Y:S02]  /*1f990*/  MUFU.EX2 R115, R2 ;  /* 0x0000000200737308 */ /* 0x0003e40000000800 */
[--C-:B-1----:R-:W-:Y:S02]  /*1f9a0*/  FFMA.FTZ R2, R201, c[0x0][0x2d0], -R77.reuse ;  /* 0x0000b400c9027a23 */ /* 0x102fe4000001084d */
        /* <DEDUP_REMOVED lines=10> */
[----:B------:R1:W2:Y:S02]  /*1fa50*/  MUFU.EX2 R112, R2 ;  /* 0x0000000200707308 */ /* 0x0002a40000000800 */
[--C-:B-1----:R-:W-:Y:S01]  /*1fa60*/  FFMA.FTZ R2, R201, c[0x0][0x2d0], -R77.reuse ;  /* 0x0000b400c9027a23 */ /* 0x102fe2000001084d */
[----:B------:R-:W-:Y:S02]  /*1fa70*/  MOV R201, R113 ;  /* 0x0000007100c97202 */ /* 0x000fe40000000f00 */
[----:B--2---:R-:W-:Y:S05]  /*1fa80*/  F2FP.BF16.PACK_AB R85, R112, R115 ;  /* 0x000000737055723e */ /* 0x004fea00000010ff */
[----:B------:R1:W-:Y:S02]  /*1fa90*/  MUFU.EX2 R113, R2 ;  /* 0x0000000200717308 */ /* 0x0003e40000000800 */
[----:B-1----:R-:W-:Y:S01]  /*1faa0*/  FFMA.FTZ R2, R198, c[0x0][0x2d0], -R77 ;  /* 0x0000b400c6027a23 */ /* 0x002fe2000001084d */
        /* <DEDUP_REMOVED lines=9> */
[----:B------:R1:W2:Y:S02]  /*1fb40*/  MUFU.EX2 R114, R2 ;  /* 0x0000000200727308 */ /* 0x0002a40000000800 */
[--C-:B-1----:R-:W-:Y:S01]  /*1fb50*/  FFMA.FTZ R2, R201, c[0x0][0x2d0], -R105.reuse ;  /* 0x0000b400c9027a23 */ /* 0x102fe20000010869 */
[----:B--2---:R-:W-:Y:S07]  /*1fb60*/  F2FP.BF16.PACK_AB R87, R114, R113 ;  /* 0x000000717257723e */ /* 0x004fee00000010ff */
[----:B------:R1:W2:Y:S01]  /*1fb70*/  MUFU.EX2 R175, R2 ;  /* 0x0000000200af7308 */ /* 0x0002a20000000800 */
[C---:B------:R-:W-:Y:S08]  /*1fb80*/  HMMA.16816.F32.BF16 R8, R84.reuse, R92, R8 ;  /* 0x0000005c5408723c */ /* 0x040ff00000041808 */
[-C--:B------:R-:W-:Y:S08]  /*1fb90*/  HMMA.16816.F32.BF16 R12, R84, R94.reuse, R12 ;  /* 0x0000005e540c723c */ /* 0x080ff0000004180c */
[C---:B------:R-:W-:Y:S01]  /*1fba0*/  HMMA.16816.F32.BF16 R16, R80.reuse, R94, R16 ;  /* 0x0000005e5010723c */ /* 0x040fe20000041810 */
[----:B------:R-:W-:Y:S03]  /*1fbb0*/  LDSM.16.MT88.4 R92, [R224+0x2900] ;  /* 0x00290000e05c783b */ /* 0x000fe60000004200 */
[--C-:B-1----:R-:W-:Y:S01]  /*1fbc0*/  FFMA.FTZ R2, R137, c[0x0][0x2d0], -R105.reuse ;  /* 0x0000b40089027a23 */ /* 0x102fe20000010869 */
[----:B------:R-:W-:Y:S02]  /*1fbd0*/  MOV R137, R136 ;  /* 0x0000008800897202 */ /* 0x000fe40000000f00 */
[----:B------:R-:W-:Y:S01]  /*1fbe0*/  MOV R136, R204 ;  /* 0x000000cc00887202 */ /* 0x000fe20000000f00 */
[-C--:B------:R-:W-:Y:S01]  /*1fbf0*/  HMMA.16816.F32.BF16 R20, R80, R96.reuse, R20 ;  /* 0x000000605014723c */ /* 0x080fe20000041814 */
[----:B------:R1:W-:Y:S07]  /*1fc00*/  MUFU.EX2 R204, R2 ;  /* 0x0000000200cc7308 */ /* 0x0003ee0000000800 */
[C---:B------:R-:W-:Y:S08]  /*1fc10*/  HMMA.16816.F32.BF16 R24, R84.reuse, R96, R24 ;  /* 0x000000605418723c */ /* 0x040ff00000041818 */
[-C--:B------:R-:W-:Y:S08]  /*1fc20*/  HMMA.16816.F32.BF16 R28, R84, R98.reuse, R28 ;  /* 0x00000062541c723c */ /* 0x080ff0000004181c */
[C---:B------:R-:W-:Y:S01]  /*1fc30*/  HMMA.16816.F32.BF16 R32, R80.reuse, R98, R32 ;  /* 0x000000625020723c */ /* 0x040fe20000041820 */
[----:B------:R-:W-:Y:S03]  /*1fc40*/  LDSM.16.MT88.4 R96, [R227+0x2900] ;  /* 0x00290000e360783b */ /* 0x000fe60000004200 */
[----:B-1----:R-:W-:Y:S04]  /*1fc50*/  FFMA.FTZ R2, R198, c[0x0][0x2d0], -R105 ;  /* 0x0000b400c6027a23 */ /* 0x002fe80000010869 */
[----:B------:R1:W-:Y:S04]  /*1fc60*/  MUFU.EX2 R203, R2 ;  /* 0x0000000200cb7308 */ /* 0x0003e80000000800 */
[--C-:B-1----:R-:W-:Y:S06]  /*1fc70*/  FFMA.FTZ R2, R138, c[0x0][0x2d0], -R78.reuse ;  /* 0x0000b4008a027a23 */ /* 0x102fec000001084e */
[----:B------:R1:W-:Y:S02]  /*1fc80*/  MUFU.EX2 R173, R2 ;  /* 0x0000000200ad7308 */ /* 0x0003e40000000800 */
[--C-:B-1----:R-:W-:Y:S01]  /*1fc90*/  FFMA.FTZ R2, R137, c[0x0][0x2d0], -R78.reuse ;  /* 0x0000b40089027a23 */ /* 0x102fe2000001084e */
[----:B------:R-:W-:Y:S02]  /*1fca0*/  MOV R137, R134 ;  /* 0x0000008600897202 */ /* 0x000fe40000000f00 */
[----:B------:R-:W-:Y:S05]  /*1fcb0*/  MOV R134, R194 ;  /* 0x000000c200867202 */ /* 0x000fea0000000f00 */
[----:B------:R1:W-:Y:S01]  /*1fcc0*/  MUFU.EX2 R198, R2 ;  /* 0x0000000200c67308 */ /* 0x0003e20000000800 */
[----:B------:R-:W-:Y:S01]  /*1fcd0*/  MOV R148, R134 ;  /* 0x0000008600947202 */ /* 0x000fe20000000f00 */
[--C-:B-1----:R-:W-:Y:S01]  /*1fce0*/  FFMA.FTZ R2, R136, c[0x0][0x2d0], -R78.reuse ;  /* 0x0000b40088027a23 */ /* 0x102fe2000001084e */
[----:B------:R-:W-:Y:S07]  /*1fcf0*/  MOV R136, R192 ;  /* 0x000000c000887202 */ /* 0x000fee0000000f00 */
[----:B------:R1:W3:Y:S01]  /*1fd00*/  MUFU.EX2 R201, R2 ;  /* 0x0000000200c97308 */ /* 0x0002e20000000800 */
[----:B------:R-:W-:Y:S01]  /*1fd10*/  MOV R138, R136 ;  /* 0x00000088008a7202 */ /* 0x000fe20000000f00 */
[----:B-1----:R-:W-:Y:S01]  /*1fd20*/  FFMA.FTZ R2, R135, c[0x0][0x2d0], -R107 ;  /* 0x0000b40087027a23 */ /* 0x002fe2000001086b */
[----:B------:R-:W-:Y:S07]  /*1fd30*/  MOV R135, R193 ;  /* 0x000000c100877202 */ /* 0x000fee0000000f00 */
[----:B------:R1:W-:Y:S01]  /*1fd40*/  MUFU.EX2 R172, R2 ;  /* 0x0000000200ac7308 */ /* 0x0003e20000000800 */
[----:B------:R-:W-:Y:S02]  /*1fd50*/  IMAD.MOV.U32 R139, RZ, RZ, R135 ;  /* 0x000000ffff8b7224 */ /* 0x000fe400078e0087 */
[--C-:B-1----:R-:W-:Y:S07]  /*1fd60*/  FFMA.FTZ R2, R103, c[0x0][0x2d0], -R107.reuse ;  /* 0x0000b40067027a23 */ /* 0x102fee000001086b */
[----:B------:R1:W4:Y:S02]  /*1fd70*/  MUFU.EX2 R194, R2 ;  /* 0x0000000200c27308 */ /* 0x0003240000000800 */
[--C-:B-1----:R-:W-:Y:S08]  /*1fd80*/  FFMA.FTZ R2, R102, c[0x0][0x2d0], -R107.reuse ;  /* 0x0000b40066027a23 */ /* 0x102ff0000001086b */
[----:B------:R1:W-:Y:S02]  /*1fd90*/  MUFU.EX2 R193, R2 ;  /* 0x0000000200c17308 */ /* 0x0003e40000000800 */
[----:B-1----:R-:W-:Y:S02]  /*1fda0*/  FFMA.FTZ R2, R101, c[0x0][0x2d0], -R107 ;  /* 0x0000b40065027a23 */ /* 0x002fe4000001086b */
[----:B------:R-:W1:Y:S06]  /*1fdb0*/  LDSM.16.MT88.4 R100, [R225+0x2100] ;  /* 0x00210000e164783b */ /* 0x000e6c0000004200 */
[----:B------:R2:W1:Y:S02]  /*1fdc0*/  MUFU.EX2 R192, R2 ;  /* 0x0000000200c07308 */ /* 0x0004640000000800 */
[----:B--2---:R-:W-:Y:S08]  /*1fdd0*/  FFMA.FTZ R2, R108, c[0x0][0x2d0], -R77 ;  /* 0x0000b4006c027a23 */ /* 0x004ff0000001084d */
[----:B------:R2:W-:Y:S10]  /*1fde0*/  MUFU.EX2 R108, R3 ;  /* 0x00000003006c7308 */ /* 0x0005f40000000800 */
[----:B------:R3:W3:Y:S01]  /*1fdf0*/  MUFU.EX2 R111, R2 ;  /* 0x00000002006f7308 */ /* 0x0006e20000000800 */
[-C--:B-1----:R-:W-:Y:S08]  /*1fe00*/  HMMA.16816.F32.BF16 R36, R80, R100.reuse, R36 ;  /* 0x000000645024723c */ /* 0x082ff00000041824 */
[C---:B------:R-:W-:Y:S04]  /*1fe10*/  HMMA.16816.F32.BF16 R40, R84.reuse, R100, R40 ;  /* 0x000000645428723c */ /* 0x040fe80000041828 */
[--C-:B--2---:R-:W-:Y:S02]  /*1fe20*/  FFMA.FTZ R3, R137, c[0x0][0x2d0], -R105.reuse ;  /* 0x0000b40089037a23 */ /* 0x104fe40000010869 */
[----:B------:R-:W2:Y:S01]  /*1fe30*/  LDL.LU R137, [R1+0x48] ;  /* 0x0000480001897983 */ /* 0x000ea20000300800 */
[----:B------:R-:W-:Y:S01]  /*1fe40*/  FFMA.FTZ R105, R189, c[0x0][0x2d0], -R105 ;  /* 0x0000b400bd697a23 */ /* 0x000fe20000010869 */
[-C--:B------:R-:W-:Y:S01]  /*1fe50*/  HMMA.16816.F32.BF16 R44, R84, R102.reuse, R44 ;  /* 0x00000066542c723c */ /* 0x080fe2000004182c */
[----:B------:R1:W-:Y:S01]  /*1fe60*/  MUFU.EX2 R190, R3 ;  /* 0x0000000300be7308 */ /* 0x0003e20000000800 */
[----:B------:R-:W2:Y:S04]  /*1fe70*/  LDL.LU R136, [R1+0x54] ;  /* 0x0000540001887983 */ /* 0x000ea80000300800 */
[----:B------:R-:W2:Y:S01]  /*1fe80*/  LDL.LU R135, [R1+0x50] ;  /* 0x0000500001877983 */ /* 0x000ea20000300800 */
[--C-:B---3--:R-:W-:Y:S01]  /*1fe90*/  FFMA.FTZ R2, R109, c[0x0][0x2d0], -R77.reuse ;  /* 0x0000b4006d027a23 */ /* 0x108fe2000001084d */
[C---:B------:R-:W-:Y:S02]  /*1fea0*/  HMMA.16816.F32.BF16 R48, R80.reuse, R102, R48 ;  /* 0x000000665030723c */ /* 0x040fe40000041830 */
[----:B------:R-:W3:Y:S01]  /*1feb0*/  LDL.LU R134, [R1+0x4c] ;  /* 0x00004c0001867983 */ /* 0x000ee20000300800 */
[----:B------:R4:W-:Y:S03]  /*1fec0*/  MUFU.EX2 R109, R2 ;  /* 0x00000002006d7308 */ /* 0x0009e60000000800 */
[----:B------:R-:W2:Y:S02]  /*1fed0*/  LDSM.16.MT88.4 R100, [R225+0x2900] ;  /* 0x00290000e164783b */ /* 0x000ea40000004200 */
[-C--:B------:R-:W-:Y:S05]  /*1fee0*/  HMMA.16816.F32.BF16 R52, R80, R88.reuse, R52 ;  /* 0x000000585034723c */ /* 0x080fea0000041834 */
[----:B------:R4:W4:Y:S03]  /*1fef0*/  MUFU.EX2 R189, R79 ;  /* 0x0000004f00bd7308 */ /* 0x0009260000000800 */
[C---:B------:R-:W-:Y:S04]  /*1ff00*/  HMMA.16816.F32.BF16 R56, R84.reuse, R88, R56 ;  /* 0x000000585438723c */ /* 0x040fe80000041838 */
[--C-:B-1----:R-:W-:Y:S03]  /*1ff10*/  FFMA.FTZ R3, R150, c[0x0][0x2d0], -R78.reuse ;  /* 0x0000b40096037a23 */ /* 0x102fe6000001084e */
[----:B------:R1:W-:Y:S01]  /*1ff20*/  MUFU.EX2 R187, R105 ;  /* 0x0000006900bb7308 */ /* 0x0003e20000000800 */
[-C--:B------:R-:W-:Y:S01]  /*1ff30*/  HMMA.16816.F32.BF16 R60, R84, R90.reuse, R60 ;  /* 0x0000005a543c723c */ /* 0x080fe2000004183c */
[----:B------:R-:W2:Y:S03]  /*1ff40*/  LDSM.16.MT88.4 R84, [R226+0x2900] ;  /* 0x00290000e254783b */ /* 0x000ea60000004200 */
[--C-:B----4-:R-:W-:Y:S02]  /*1ff50*/  FFMA.FTZ R2, R188, c[0x0][0x2d0], -R77.reuse ;  /* 0x0000b400bc027a23 */ /* 0x110fe4000001084d */
[--C-:B------:R-:W-:Y:S02]  /*1ff60*/  FFMA.FTZ R88, R184, c[0x0][0x2d0], -R77.reuse ;  /* 0x0000b400b8587a23 */ /* 0x100fe4000001084d */
[----:B------:R-:W-:Y:S01]  /*1ff70*/  HMMA.16816.F32.BF16 R64, R80, R90, R64 ;  /* 0x0000005a5040723c */ /* 0x000fe20000041840 */
[----:B------:R4:W4:Y:S03]  /*1ff80*/  MUFU.EX2 R110, R2 ;  /* 0x00000002006e7308 */ /* 0x0009260000000800 */
[----:B------:R-:W-:Y:S01]  /*1ff90*/  FFMA.FTZ R89, R76, c[0x0][0x2d0], -R77 ;  /* 0x0000b4004c597a23 */ /* 0x000fe2000001084d */
[----:B------:R-:W-:Y:S02]  /*1ffa0*/  F2FP.BF16.PACK_AB R76, R175, R205 ;  /* 0x000000cdaf4c723e */ /* 0x000fe400000010ff */
[----:B------:R-:W-:Y:S02]  /*1ffb0*/  F2FP.BF16.PACK_AB R79, R201, R198 ;  /* 0x000000c6c94f723e */ /* 0x000fe400000010ff */
[----:B------:R-:W-:Y:S02]  /*1ffc0*/  F2FP.BF16.PACK_AB R80, R194, R172 ;  /* 0x000000acc250723e */ /* 0x000fe400000010ff */
[----:B------:R4:W4:Y:S01]  /*1ffd0*/  MUFU.EX2 R188, R104 ;  /* 0x0000006800bc7308 */ /* 0x0009220000000800 */
[----:B------:R-:W-:Y:S02]  /*1ffe0*/  F2FP.BF16.PACK_AB R82, R192, R193 ;  /* 0x000000c1c052723e */ /* 0x000fe400000010ff */
[----:B------:R-:W-:Y:S01]  /*1fff0*/  F2FP.BF16.PACK_AB R81, R111, R108 ;  /* 0x0000006c6f51723e */ /* 0x000fe200000010ff */
[--C-:B-1----:R-:W-:Y:S01]  /*20000*/  FFMA.FTZ R105, R148, c[0x0][0x2d0], -R107.reuse ;  /* 0x0000b40094697a23 */ /* 0x102fe2000001086b */
[----:B------:R-:W-:Y:S05]  /*20010*/  F2FP.BF16.PACK_AB R180, R189, R190 ;  /* 0x000000bebdb4723e */ /* 0x000fea00000010ff */
[----:B------:R-:W-:Y:S01]  /*20020*/  MUFU.EX2 R184, R3 ;  /* 0x0000000300b87308 */ /* 0x000fe20000000800 */
[--C-:B----4-:R-:W-:Y:S01]  /*20030*/  FFMA.FTZ R2, R185, c[0x0][0x2d0], -R78.reuse ;  /* 0x0000b400b9027a23 */ /* 0x110fe2000001084e */
[----:B------:R-:W-:Y:S08]  /*20040*/  F2FP.BF16.PACK_AB R83, R110, R109 ;  /* 0x0000006d6e53723e */ /* 0x000ff000000010ff */
[----:B------:R1:W-:Y:S01]  /*20050*/  MUFU.EX2 R185, R2 ;  /* 0x0000000200b97308 */ /* 0x0003e20000000800 */
[--C-:B------:R-:W-:Y:S01]  /*20060*/  FFMA.FTZ R104, R149, c[0x0][0x2d0], -R107.reuse ;  /* 0x0000b40095687a23 */ /* 0x100fe2000001086b */
[----:B------:R-:W-:Y:S01]  /*20070*/  F2FP.BF16.PACK_AB R182, R187, R188 ;  /* 0x000000bcbbb6723e */ /* 0x000fe200000010ff */
[----:B------:R-:W-:Y:S07]  /*20080*/  FFMA.FTZ R107, R139, c[0x0][0x2d0], -R107 ;  /* 0x0000b4008b6b7a23 */ /* 0x000fee000001086b */
[----:B------:R-:W-:Y:S10]  /*20090*/  MUFU.EX2 R105, R105 ;  /* 0x0000006900697308 */ /* 0x000ff40000000800 */
[----:B------:R-:W4:Y:S01]  /*200a0*/  MUFU.EX2 R107, R107 ;  /* 0x0000006b006b7308 */ /* 0x000f220000000800 */
[--C-:B-1----:R-:W-:Y:S02]  /*200b0*/  FFMA.FTZ R2, R151, c[0x0][0x2d0], -R78.reuse ;  /* 0x0000b40097027a23 */ /* 0x102fe4000001084e */
[----:B------:R-:W-:Y:S01]  /*200c0*/  FFMA.FTZ R78, R186, c[0x0][0x2d0], -R78 ;  /* 0x0000b400ba4e7a23 */ /* 0x000fe2000001084e */
[----:B------:R-:W-:Y:S06]  /*200d0*/  LDSM.16.MT88.4 R148, [R227+0x3100] ;  /* 0x00310000e394783b */ /* 0x000fec0000004200 */
[----:B------:R1:W1:Y:S10]  /*200e0*/  MUFU.EX2 R186, R2 ;  /* 0x0000000200ba7308 */ /* 0x0002740000000800 */
[----:B------:R-:W1:Y:S01]  /*200f0*/  MUFU.EX2 R104, R104 ;  /* 0x0000006800687308 */ /* 0x000e620000000800 */
[----:B----4-:R-:W-:Y:S09]  /*20100*/  F2FP.BF16.PACK_AB R178, R107, R106 ;  /* 0x0000006a6bb2723e */ /* 0x010ff200000010ff */
[----:B------:R-:W-:Y:S01]  /*20110*/  MUFU.EX2 R91, R88 ;  /* 0x00000058005b7308 */ /* 0x000fe20000000800 */
[----:B-1----:R-:W-:Y:S01]  /*20120*/  FFMA.FTZ R2, R138, c[0x0][0x2d0], -R77 ;  /* 0x0000b4008a027a23 */ /* 0x002fe2000001084d */
[----:B------:R-:W-:Y:S02]  /*20130*/  F2FP.BF16.PACK_AB R77, R173, R174 ;  /* 0x000000aead4d723e */ /* 0x000fe400000010ff */
[----:B------:R-:W-:Y:S06]  /*20140*/  F2FP.BF16.PACK_AB R181, R186, R185 ;  /* 0x000000b9bab5723e */ /* 0x000fec00000010ff */
[----:B------:R-:W1:Y:S01]  /*20150*/  MUFU.EX2 R88, R89 ;  /* 0x0000005900587308 */ /* 0x000e620000000800 */
[----:B------:R-:W-:Y:S09]  /*20160*/  F2FP.BF16.PACK_AB R176, R105, R104 ;  /* 0x0000006869b0723e */ /* 0x000ff200000010ff */
[----:B------:R-:W4:Y:S01]  /*20170*/  MUFU.EX2 R90, R2 ;  /* 0x00000002005a7308 */ /* 0x000f220000000800 */
[----:B-1----:R-:W-:Y:S02]  /*20180*/  F2FP.BF16.PACK_AB R179, R75, R88 ;  /* 0x000000584bb3723e */ /* 0x002fe400000010ff */
[----:B----4-:R-:W-:Y:S01]  /*20190*/  F2FP.BF16.PACK_AB R177, R91, R90 ;  /* 0x0000005a5bb1723e */ /* 0x010fe200000010ff */
[----:B--2---:R-:W-:Y:S01]  /*201a0*/  FFMA.FTZ R70, R70, R137, R245 ;  /* 0x0000008946467223 */ /* 0x004fe200000100f5 */
[----:B------:R-:W-:Y:S02]  /*201b0*/  MOV R137, R132 ;  /* 0x0000008400897202 */ /* 0x000fe40000000f00 */
[----:B------:R-:W-:Y:S01]  /*201c0*/  MOV R245, R122 ;  /* 0x0000007a00f57202 */ /* 0x000fe20000000f00 */
[----:B------:R-:W-:Y:S01]  /*201d0*/  FFMA.FTZ R69, R69, R136, R243 ;  /* 0x0000008845457223 */ /* 0x000fe200000100f3 */
[----:B------:R-:W-:Y:S01]  /*201e0*/  MOV R136, R133 ;  /* 0x0000008500887202 */ /* 0x000fe20000000f00 */
[----:B------:R-:W-:Y:S01]  /*201f0*/  FADD.FTZ R70, R246, R70 ;  /* 0x00000046f6467221 */ /* 0x000fe20000010000 */
[----:B------:R-:W-:Y:S01]  /*20200*/  MOV R243, R127 ;  /* 0x0000007f00f37202 */ /* 0x000fe20000000f00 */
[----:B------:R-:W-:Y:S02]  /*20210*/  FFMA.FTZ R68, R68, R135, R219 ;  /* 0x0000008744447223 */ /* 0x000fe400000100db */
[----:B------:R-:W-:Y:S02]  /*20220*/  FADD.FTZ R69, R244, R69 ;  /* 0x00000045f4457221 */ /* 0x000fe40000010000 */
[----:B---3--:R-:W-:Y:S02]  /*20230*/  FFMA.FTZ R0, R0, R134, R116 ;  /* 0x0000008600007223 */ /* 0x008fe40000010074 */
[----:B------:R1:W2:Y:S01]  /*20240*/  MUFU.EX2 R116, R78 ;  /* 0x0000004e00747308 */ /* 0x0002a20000000800 */
[----:B------:R-:W3:Y:S01]  /*20250*/  LDSM.16.MT88.4 R132, [R224+0x3100] ;  /* 0x00310000e084783b */ /* 0x000ee20000004200 */
        /* <DEDUP_REMOVED lines=11> */
[----:B-1----:R-:W-:Y:S01]  /*20310*/  F2FP.BF16.PACK_AB R78, R203, R204 ;  /* 0x000000cccb4e723e */ /* 0x002fe200000010ff */
[----:B------:R-:W-:Y:S01]  /*20320*/  FADD.FTZ R2, R124, R2 ;  /* 0x000000027c027221 */ /* 0x000fe20000010000 */
[----:B--2---:R-:W-:Y:S01]  /*20330*/  F2FP.BF16.PACK_AB R183, R116, R184 ;  /* 0x000000b874b7723e */ /* 0x004fe200000010ff */
[----:B------:R-:W-:Y:S02]  /*20340*/  FADD.FTZ R0, R123, R0 ;  /* 0x000000007b007221 */ /* 0x000fe40000010000 */
[----:B------:R-:W-:Y:S02]  /*20350*/  FADD.FTZ R70, R121, R68 ;  /* 0x0000004479467221 */ /* 0x000fe40000010000 */
[-C--:B------:R-:W-:Y:S05]  /*20360*/  HMMA.16816.F32.BF16 R4, R76, R92.reuse, R4 ;  /* 0x0000005c4c04723c */ /* 0x080fea0000041804 */
[----:B------:R-:W-:Y:S02]  /*20370*/  FADD.FTZ R68, R120, R2 ;  /* 0x0000000278447221 */ /* 0x000fe40000010000 */
[----:B------:R-:W-:Y:S01]  /*20380*/  FADD.FTZ R0, R143, R0 ;  /* 0x000000008f007221 */ /* 0x000fe20000010000 */
[C---:B------:R-:W-:Y:S04]  /*20390*/  HMMA.16816.F32.BF16 R8, R80.reuse, R92, R8 ;  /* 0x0000005c5008723c */ /* 0x040fe80000041808 */
[----:B------:R-:W-:Y:S04]  /*203a0*/  FADD.FTZ R3, R199, R3 ;  /* 0x00000003c7037221 */ /* 0x000fe80000010000 */
[-C--:B------:R-:W-:Y:S04]  /*203b0*/  HMMA.16816.F32.BF16 R12, R80, R94.reuse, R12 ;  /* 0x0000005e500c723c */ /* 0x080fe8000004180c */
[----:B------:R-:W-:Y:S04]  /*203c0*/  FADD.FTZ R3, R202, R3 ;  /* 0x00000003ca037221 */ /* 0x000fe80000010000 */
[C---:B------:R-:W-:Y:S04]  /*203d0*/  HMMA.16816.F32.BF16 R16, R76.reuse, R94, R16 ;  /* 0x0000005e4c10723c */ /* 0x040fe80000041810 */
[----:B------:R-:W-:Y:S04]  /*203e0*/  FADD.FTZ R3, R195, R3 ;  /* 0x00000003c3037221 */ /* 0x000fe80000010000 */
[-C--:B------:R-:W-:Y:S04]  /*203f0*/  HMMA.16816.F32.BF16 R20, R76, R96.reuse, R20 ;  /* 0x000000604c14723c */ /* 0x080fe80000041814 */
[----:B------:R-:W-:Y:S02]  /*20400*/  FADD.FTZ R69, R196, R3 ;  /* 0x00000003c4457221 */ /* 0x000fe40000010000 */
[----:B------:R-:W-:Y:S02]  /*20410*/  FADD.FTZ R3, R142, R70 ;  /* 0x000000468e037221 */ /* 0x000fe40000010000 */
[C---:B------:R-:W-:Y:S04]  /*20420*/  HMMA.16816.F32.BF16 R24, R80.reuse, R96, R24 ;  /* 0x000000605018723c */ /* 0x040fe80000041818 */
[----:B------:R-:W-:Y:S02]  /*20430*/  FADD.FTZ R3, R243, R3 ;  /* 0x00000003f3037221 */ /* 0x000fe40000010000 */
[----:B------:R-:W-:Y:S02]  /*20440*/  FADD.FTZ R2, R197, R69 ;  /* 0x00000045c5027221 */ /* 0x000fe40000010000 */
[-C--:B------:R-:W-:Y:S04]  /*20450*/  HMMA.16816.F32.BF16 R28, R80, R98.reuse, R28 ;  /* 0x00000062501c723c */ /* 0x080fe8000004181c */
[----:B------:R-:W-:Y:S04]  /*20460*/  FADD.FTZ R2, R200, R2 ;  /* 0x00000002c8027221 */ /* 0x000fe80000010000 */
        /* <DEDUP_REMOVED lines=9> */
[-C--:B---3--:R-:W-:Y:S07]  /*20500*/  HMMA.16816.F32.BF16 R120, R180, R132.reuse, R4 ;  /* 0x00000084b478723c */ /* 0x088fee0000041804 */
        /* <DEDUP_REMOVED lines=107> */
.L_x_727:
        /* <DEDUP_REMOVED lines=120> */
.L_x_671:
[----:B------:R-:W3:Y:S02]  /*21340*/  S2R R55, SR_CTAID.Y ;  /* 0x0000000000377919 */ /* 0x000ee40000002600 */
[----:B---3--:R-:W-:Y:S01]  /*21350*/  SHF.R.S32.HI R43, RZ, 0x1f, R55 ;  /* 0x0000001fff2b7819 */ /* 0x008fe20000011437 */
[----:B------:R-:W-:Y:S05]  /*21360*/  @P4 BRA `(.L_x_729) ;  /* 0x0000130000004947 */ /* 0x000fea0003800000 */
[----:B------:R-:W3:Y:S01]  /*21370*/  LDL R44, [R1+0x78] ;  /* 0x00007800012c7983 */ /* 0x000ee20000100800 */
[----:B------:R-:W-:Y:S01]  /*21380*/  IMAD.MOV.U32 R6, RZ, RZ, -0x10 ;  /* 0xfffffff0ff067424 */ /* 0x000fe200078e00ff */
[----:B------:R-:W-:Y:S02]  /*21390*/  F2FP.BF16.PACK_AB R5, R121, R120 ;  /* 0x000000787905723e */ /* 0x000fe400000010ff */
[----:B------:R-:W4:Y:S01]  /*213a0*/  S2R R41, SR_TID.X ;  /* 0x0000000000297919 */ /* 0x000f220000002100 */
        /* <DEDUP_REMOVED lines=12> */
[----:B----4-:R-:W-:Y:S02]  /*21470*/  SHF.R.S32.HI R42, RZ, 0x1f, R41 ;  /* 0x0000001fff2a7819 */ /* 0x010fe40000011429 */
        /* <DEDUP_REMOVED lines=16> */
[----:B--2---:R-:W-:Y:S01]  /*21580*/  IMAD.IADD R27, R41, 0x1, -R0 ;  /* 0x00000001291b7824 */ /* 0x004fe200078e0a00 */
        /* <DEDUP_REMOVED lines=35> */
[----:B--2---:R-:W-:-:S03]  /*217c0*/  IMAD.MOV.U32 R5, RZ, RZ, 0x20 ;  /* 0x00000020ff057424 */ /* 0x004fc600078e00ff */
        /* <DEDUP_REMOVED lines=14> */
[----:B--2---:R-:W-:-:S03]  /*218b0*/  IMAD.IADD R3, R8, 0x1, R2 ;  /* 0x0000000108037824 */ /* 0x004fc600078e0202 */
        /* <DEDUP_REMOVED lines=36> */
.L_x_730:
        /* <DEDUP_REMOVED lines=183> */
.L_x_729:
        /* <DEDUP_REMOVED lines=19> */
.L_x_731:
[----:B----4-:R-:W3:Y:S01]  /*227a0*/  S2R R10, SR_TID.X ;  /* 0x00000000000a7919 */ /* 0x010ee20000002100 */
[----:B------:R-:W-:Y:S01]  /*227b0*/  SHF.R.S32.HI R0, RZ, 0x1f, R8 ;  /* 0x0000001fff007819 */ /* 0x000fe20000011408 */
[----:B------:R-:W-:Y:S01]  /*227c0*/  BSSY B0, `(.L_x_732) ;  /* 0x0000026000007945 */ /* 0x000fe20003800000 */
[----:B-1----:R-:W-:-:S02]  /*227d0*/  SEL R9, R8, RZ, !P0 ;  /* 0x000000ff08097207 */ /* 0x002fc40004000000 */
[----:B------:R-:W-:Y:S02]  /*227e0*/  SEL R11, R0, RZ, !P0 ;  /* 0x000000ff000b7207 */ /* 0x000fe40004000000 */
[----:B---3--:R-:W-:-:S13]  /*227f0*/  ISETP.GT.AND P1, PT, R10, 0x7f, PT ;  /* 0x0000007f0a00780c */ /* 0x008fda0003f24270 */
        /* <DEDUP_REMOVED lines=34> */
.L_x_733:
[----:B------:R-:W-:Y:S05]  /*22a20*/  BSYNC B0 ;  /* 0x0000000000007941 */ /* 0x000fea0003800000 */
.L_x_732:
[----:B------:R-:W3:Y:S01]  /*22a30*/  S2R R12, SR_CTAID.X ;  /* 0x00000000000c7919 */ /* 0x000ee20000002500 */
        /* <DEDUP_REMOVED lines=16> */
[----:B---3--:R-:W-:Y:S02]  /*22b40*/  IMAD R4, R12, 0x80, R4 ;  /* 0x000000800c047824 */ /* 0x008fe400078e0204 */
        /* <DEDUP_REMOVED lines=28> */
[----:B------:R-:W3:Y:S01]  /*22d10*/  SHFL.IDX PT, R7, R3, RZ, 0x181f ;  /* 0x00181fff03077589 */ /* 0x000ee200000e0000 */
[----:B------:R-:W-:-:S02]  /*22d20*/  IADD3 R8, R2, 0x10, RZ ;  /* 0x0000001002087810 */ /* 0x000fc40007ffe0ff */
[-C--:B------:R-:W-:Y:S01]  /*22d30*/  ISETP.GE.OR P1, PT, R2, R19.reuse, P0 ;  /* 0x000000130200720c */ /* 0x080fe20000726670 */
[----:B------:R-:W4:Y:S01]  /*22d40*/  SHFL.IDX PT, R9, R3, 0x1, 0x181f ;  /* 0x00381f0003097f89 */ /* 0x000f2200000e0000 */
[-C--:B------:R-:W-:Y:S02]  /*22d50*/  ISETP.GE.OR P5, PT, R8, R19.reuse, P0 ;  /* 0x000000130800720c */ /* 0x080fe400007a6670 */
[C---:B------:R-:W-:Y:S01]  /*22d60*/  IADD3 R14, R2.reuse, 0x20, RZ ;  /* 0x00000020020e7810 */ /* 0x040fe20007ffe0ff */
[----:B------:R-:W2:Y:S01]  /*22d70*/  SHFL.IDX PT, R8, R4, 0x2, 0x181f ;  /* 0x00581f0004087f89 */ /* 0x000ea200000e0000 */
[----:B------:R-:W-:Y:S02]  /*22d80*/  IADD3 R10, R2, 0x40, RZ ;  /* 0x00000040020a7810 */ /* 0x000fe40007ffe0ff */
[----:B------:R-:W-:Y:S01]  /*22d90*/  ISETP.GE.OR P4, PT, R14, R19, P0 ;  /* 0x000000130e00720c */ /* 0x000fe20000786670 */
[----:B------:R-:W2:Y:S01]  /*22da0*/  SHFL.IDX PT, R12, R3, 0x2, 0x181f ;  /* 0x00581f00030c7f89 */ /* 0x000ea200000e0000 */
[----:B------:R-:W-:-:S02]  /*22db0*/  IADD3 R13, R2, 0x30, RZ ;  /* 0x00000030020d7810 */ /* 0x000fc40007ffe0ff */
[-C--:B------:R-:W-:Y:S01]  /*22dc0*/  ISETP.GE.OR P6, PT, R10, R19.reuse, P0 ;  /* 0x000000130a00720c */ /* 0x080fe200007c6670 */
[----:B------:R-:W2:Y:S01]  /*22dd0*/  SHFL.IDX PT, R11, R4, 0x3, 0x181f ;  /* 0x00781f00040b7f89 */ /* 0x000ea200000e0000 */
[C---:B-1----:R-:W-:Y:S02]  /*22de0*/  @!P1 LEA R6, P2, R0.reuse, R6, 0x1 ;  /* 0x0000000600069211 */ /* 0x042fe400078408ff */
[----:B------:R-:W-:Y:S01]  /*22df0*/  ISETP.GE.OR P3, PT, R13, R19, P0 ;  /* 0x000000130d00720c */ /* 0x000fe20000766670 */
[----:B------:R-:W1:Y:S01]  /*22e00*/  SHFL.IDX PT, R14, R3, 0x3, 0x181f ;  /* 0x00781f00030e7f89 */ /* 0x000e6200000e0000 */
[----:B---3--:R-:W-:-:S03]  /*22e10*/  @!P1 LEA.HI.X R7, R0, R7, R20, 0x1, P2 ;  /* 0x0000000700079211 */ /* 0x008fc600010f0c14 */
[----:B------:R-:W3:Y:S04]  /*22e20*/  SHFL.IDX PT, R10, R4, 0x4, 0x181f ;  /* 0x00981f00040a7f89 */ /* 0x000ee800000e0000 */
[----:B------:R1:W-:Y:S04]  /*22e30*/  @!P1 ST.E.128 [R6.64], RZ ;  /* 0x000000ff06009985 */ /* 0x0003e8000c101d08 */
[----:B------:R-:W-:Y:S04]  /*22e40*/  SHFL.IDX PT, R13, R4, 0x5, 0x181f ;  /* 0x00b81f00040d7f89 */ /* 0x000fe800000e0000 */
[----:B------:R-:W-:Y:S04]  /*22e50*/  SHFL.IDX PT, R15, R4, 0x6, 0x181f ;  /* 0x00d81f00040f7f89 */ /* 0x000fe800000e0000 */
[----:B------:R-:W3:Y:S04]  /*22e60*/  SHFL.IDX PT, R18, R3, 0x4, 0x181f ;  /* 0x00981f0003127f89 */ /* 0x000ee800000e0000 */
[----:B------:R-:W3:Y:S04]  /*22e70*/  SHFL.IDX PT, R17, R3, 0x5, 0x181f ;  /* 0x00b81f0003117f89 */ /* 0x000ee800000e0000 */
[----:B------:R-:W3:Y:S04]  /*22e80*/  SHFL.IDX PT, R16, R3, 0x6, 0x181f ;  /* 0x00d81f0003107f89 */ /* 0x000ee800000e0000 */
[----:B------:R-:W3:Y:S01]  /*22e90*/  SHFL.IDX PT, R4, R4, 0x7, 0x181f ;  /* 0x00f81f0004047f89 */ /* 0x000ee200000e0000 */
[----:B-1----:R-:W-:-:S02]  /*22ea0*/  IADD3 R7, R2, 0x50, RZ ;  /* 0x0000005002077810 */ /* 0x002fc40007ffe0ff */
[C---:B------:R-:W-:Y:S01]  /*22eb0*/  @!P5 LEA R6, P1, R0.reuse, R5, 0x1 ;  /* 0x000000050006d211 */ /* 0x040fe200078208ff */
[----:B------:R-:W1:Y:S01]  /*22ec0*/  SHFL.IDX PT, R3, R3, 0x7, 0x181f ;  /* 0x00f81f0003037f89 */ /* 0x000e6200000e0000 */
[----:B------:R-:W-:Y:S02]  /*22ed0*/  ISETP.GE.OR P2, PT, R7, R19, P0 ;  /* 0x000000130700720c */ /* 0x000fe40000746670 */
[C---:B----4-:R-:W-:Y:S02]  /*22ee0*/  @!P5 LEA.HI.X R7, R0.reuse, R9, R20, 0x1, P1 ;  /* 0x000000090007d211 */ /* 0x050fe400008f0c14 */
[----:B--2---:R-:W-:Y:S02]  /*22ef0*/  @!P4 LEA R8, P1, R0, R8, 0x1 ;  /* 0x000000080008c211 */ /* 0x004fe400078208ff */
        /* <DEDUP_REMOVED lines=9> */
[----:B--2---:R-:W-:-:S04]  /*22f90*/  @!P3 LEA R6, P5, R0, R11, 0x1 ;  /* 0x0000000b0006b211 */ /* 0x004fc800078a08ff */
[C---:B------:R-:W-:Y:S02]  /*22fa0*/  @!P3 LEA.HI.X R7, R0.reuse, R14, R20, 0x1, P5 ;  /* 0x0000000e0007b211 */ /* 0x040fe400028f0c14 */
[----:B---3--:R-:W-:-:S03]  /*22fb0*/  @!P6 LEA R10, P5, R0, R10, 0x1 ;  /* 0x0000000a000ae211 */ /* 0x008fc600078a08ff */
        /* <DEDUP_REMOVED lines=14> */
.L_x_734:
        /* <DEDUP_REMOVED lines=14> */
.L_x_1480:


//--------------------- .text._ZN7cutlass13device_kernelIN5flash19enable_sm80_to_sm89INS1_16FlashAttnFwdSm80INS1_25CollectiveMainloopFwdSm80ILi4ELi1ELb0EN4cute5tupleIJNS5_1CILi128EEENS7_ILi112EEENS7_ILi64EEEEEELi64ENS_10bfloat16_tEfNS_4arch4Sm80ELb0ELb0ELb0ELb0ELb0ELb0ELb1ELb0EEENS1_21CollectiveEpilogueFwdINS6_IJS8_SA_S9_EEENS6_IJNS7_ILi1EEESI_SI_EEESC_SE_Li128ELb0ELb1ELb0ELb0EEENS1_19SingleTileSchedulerILb0ELb0ELb1ELi128EEEEEEEEEvNT_6ParamsE --------------------------
	.section	.text._ZN7cutlass13device_kernelIN5flash19enable_sm80_to_sm89INS1_16FlashAttnFwdSm80INS1_25CollectiveMainloopFwdSm80ILi4ELi1ELb0EN4cute5tupleIJNS5_1CILi128EEENS7_ILi112EEENS7_ILi64EEEEEELi64ENS_10bfloat16_tEfNS_4arch4Sm80ELb0ELb0ELb0ELb0ELb0ELb0ELb1ELb0EEENS1_21CollectiveEpilogueFwdINS6_IJS8_SA_S9_EEENS6_IJNS7_ILi1EEESI_SI_EEESC_SE_Li128ELb0ELb1ELb0ELb0EEENS1_19SingleTileSchedulerILb0ELb0ELb1ELi128EEEEEEEEEvNT_6ParamsE,"ax",@progbits
	.sectioninfo	@"SHI_REGISTERS=255"
	.align	128
.text._ZN7cutlass13device_kernelIN5flash19enable_sm80_to_sm89INS1_16FlashAttnFwdSm80INS1_25CollectiveMainloopFwdSm80ILi4ELi1ELb0EN4cute5tupleIJNS5_1CILi128EEENS7_ILi112EEENS7_ILi64EEEEEELi64ENS_10bfloat16_tEfNS_4arch4Sm80ELb0ELb0ELb0ELb0ELb0ELb0ELb1ELb0EEENS1_21CollectiveEpilogueFwdINS6_IJS8_SA_S9_EEENS6_IJNS7_ILi1EEESI_SI_EEESC_SE_Li128ELb0ELb1ELb0ELb0EEENS1_19SingleTileSchedulerILb0ELb0ELb1ELi128EEEEEEEEEvNT_6ParamsE:
        .type           _ZN7cutlass13device_kernelIN5flash19enable_sm80_to_sm89INS1_16FlashAttnFwdSm80INS1_25CollectiveMainloopFwdSm80ILi4ELi1ELb0EN4cute5tupleIJNS5_1CILi128EEENS7_ILi112EEENS7_ILi64EEEEEELi64ENS_10bfloat16_tEfNS_4arch4Sm80ELb0ELb0ELb0ELb0ELb0ELb0ELb1ELb0EEENS1_21CollectiveEpilogueFwdINS6_IJS8_SA_S9_EEENS6_IJNS7_ILi1EEESI_SI_EEESC_SE_Li128ELb0ELb1ELb0ELb0EEENS1_19SingleTileSchedulerILb0ELb0ELb1ELi128EEEEEEEEEvNT_6ParamsE,@function
        .size           _ZN7cutlass13device_kernelIN5flash19enable_sm80_to_sm89INS1_16FlashAttnFwdSm80INS1_25CollectiveMainloopFwdSm80ILi4ELi1ELb0EN4cute5tupleIJNS5_1CILi128EEENS7_ILi112EEENS7_ILi64EEEEEELi64ENS_10bfloat16_tEfNS_4arch4Sm80ELb0ELb0ELb0ELb0ELb0ELb0ELb1ELb0EEENS1_21CollectiveEpilogueFwdINS6_IJS8_SA_S9_EEENS6_IJNS7_ILi1EEESI_SI_EEESC_SE_Li128ELb0ELb1ELb0ELb0EEENS1_19SingleTileSchedulerILb0ELb0ELb1ELi128EEEEEEEEEvNT_6ParamsE,(.L_x_1481 - _ZN7cutlass13device_kernelIN5flash19enable_sm80_to_sm89INS1_16FlashAttnFwdSm80INS1_25CollectiveMainloopFwdSm80ILi4ELi1ELb0EN4cute5tupleIJNS5_1CILi128EEENS7_ILi112EEENS7_ILi64EEEEEELi64ENS_10bfloat16_tEfNS_4arch4Sm80ELb0ELb0ELb0ELb0ELb0ELb0ELb1ELb0EEENS1_21CollectiveEpilogueFwdINS6_IJS8_SA_S9_EEENS6_IJNS7_ILi1EEESI_SI_EEESC_SE_Li128ELb0ELb1ELb0ELb0EEENS1_19SingleTileSchedulerILb0ELb0ELb1ELi128EEEEEEEEEvNT_6ParamsE)
        .other          _ZN7cutlass13device_kernelIN5flash19enable_sm80_to_sm89INS1_16FlashAttnFwdSm80INS1_25CollectiveMainloopFwdSm80ILi4ELi1ELb0EN4cute5tupleIJNS5_1CILi128EEENS7_ILi112EEENS7_ILi64EEEEEELi64ENS_10bfloat16_tEfNS_4arch4Sm80ELb0ELb0ELb0ELb0ELb0ELb0ELb1ELb0EEENS1_21CollectiveEpilogueFwdINS6_IJS8_SA_S9_EEENS6_IJNS7_ILi1EEESI_SI_EEESC_SE_Li128ELb0ELb1ELb0ELb0EEENS1_19SingleTileSchedulerILb0ELb0ELb1ELi128EEEEEEEEEvNT_6ParamsE,@"STO_CUDA_ENTRY STV_DEFAULT"
_ZN7cutlass13device_kernelIN5flash19enable_sm80_to_sm89INS1_16FlashAttnFwdSm80INS1_25CollectiveMainloopFwdSm80ILi4ELi1ELb0EN4cute5tupleIJNS5_1CILi128EEENS7_ILi112EEENS7_ILi64EEEEEELi64ENS_10bfloat16_tEfNS_4arch4Sm80ELb0ELb0ELb0ELb0ELb0ELb0ELb1ELb0EEENS1_21CollectiveEpilogueFwdINS6_IJS8_SA_S9_EEENS6_IJNS7_ILi1EEESI_SI_EEESC_SE_Li128ELb0ELb1ELb0ELb0EEENS1_19SingleTileSchedulerILb0ELb0ELb1ELi128EEEEEEEEEvNT_6ParamsE:
        /* <DEDUP_REMOVED lines=16> */
[----:B------:R-:W-:Y:S01]  /*0100*/  ISETP.NE.AND P0, PT, R20, 0x1, PT ;  /* 0x000000011400780c */ /* 0x000fe20003f05270 */
        /* <DEDUP_REMOVED lines=51> */
[C---:B------:R-:W-:Y:S01]  /*0440*/  ISETP.GE.AND P4, PT, R9.reuse, R20, PT ;  /* 0x000000140900720c */ /* 0x040fe20003f86270 */
        /* <DEDUP_REMOVED lines=56> */
[C---:B-----5:R-:W-:Y:S01]  /*07d0*/  @!P5 LEA.HI.X R9, R32.reuse, R12, R33, 0x1, P1 ;  /* 0x0000000c2009d211 */ /* 0x060fe200008f0c21 */
[----:B------:R-:W-:Y:S01]  /*07e0*/  @!P4 IMAD.SHL.U32 R12, R231, 0x2, RZ ;  /* 0x00000002e70cc824 */ /* 0x000fe200078e00ff */
[C---:B------:R-:W-:Y:S02]  /*07f0*/  @!P4 LEA R6, P1, R32.reuse, R11, 0x1 ;  /* 0x0000000b2006c211 */ /* 0x040fe400078208ff */
[----:B------:R-:W-:Y:S02]  /*0800*/  SHF.R.U32.HI R11, RZ, 0x1f, R19 ;  /* 0x0000001fff0b7819 */ /* 0x000fe40000011613 */
[----:B------:R-:W-:Y:S02]  /*0810*/  @!P4 LEA.HI.X R7, R32, R18, R33, 0x1, P1 ;  /* 0x000000122007c211 */ /* 0x000fe400008f0c21 */
[----:B------:R-:W-:-:S05]  /*0820*/  LEA.HI.SX32 R245, R19, R11, 0x1a ;  /* 0x0000000b13f57211 */ /* 0x000fca00078fd2ff */
[----:B------:R-:W-:Y:S01]  /*0830*/  STL [R1+0x38], R245 ;  /* 0x000038f501007387 */ /* 0x000fe20000100800 */
[----:B-1----:R-:W-:Y:S02]  /*0840*/  IMAD.IADD R3, R5, 0x1, R10 ;  /* 0x0000000105037824 */ /* 0x002fe400078e020a */
[----:B------:R-:W-:Y:S02]  /*0850*/  IMAD R0, R29, c[0x0][0x1e8], RZ ;  /* 0x00007a001d007a24 */ /* 0x000fe400078e02ff */
[----:B------:R-:W-:Y:S01]  /*0860*/  IMAD.MOV.U32 R2, RZ, RZ, R4 ;  /* 0x000000ffff027224 */ /* 0x000fe200078e0004 */
[----:B------:R-:W-:Y:S01]  /*0870*/  @!P2 LEA R4, P1, R32, R15, 0x1 ;  /* 0x0000000f2004a211 */ /* 0x000fe200078208ff */
[C---:B------:R-:W-:Y:S02]  /*0880*/  IMAD R0, R28.reuse, c[0x0][0x1ec], R0 ;  /* 0x00007b001c007a24 */ /* 0x040fe400078e0200 */
[----:B------:R-:W-:Y:S01]  /*0890*/  IMAD.WIDE.U32 R2, R28, c[0x0][0x1e8], R2 ;  /* 0x00007a001c027a25 */ /* 0x000fe200078e0002 */
[----:B------:R-:W-:-:S02]  /*08a0*/  @!P2 LEA.HI.X R5, R32, R16, R33, 0x1, P1 ;  /* 0x000000102005a211 */ /* 0x000fc400008f0c21 */
[----:B------:R-:W-:Y:S01]  /*08b0*/  @!P0 LEA R10, P1, R32, R13, 0x1 ;  /* 0x0000000d200a8211 */ /* 0x000fe200078208ff */
[----:B------:R-:W-:Y:S01]  /*08c0*/  IMAD.IADD R3, R3, 0x1, R0 ;  /* 0x0000000103037824 */ /* 0x000fe200078e0200 */
[----:B------:R-:W-:Y:S01]  /*08d0*/  LEA.HI R13, R22, R136, RZ, 0x4 ;  /* 0x00000088160d7211 */ /* 0x000fe200078f20ff */
[----:B------:R-:W-:Y:S01]  /*08e0*/  @!P5 IMAD.SHL.U32 R0, R231, 0x2, RZ ;  /* 0x00000002e700d824 */ /* 0x000fe200078e00ff */
[----:B------:R-:W-:Y:S01]  /*08f0*/  @!P0 LEA.HI.X R11, R32, R14, R33, 0x1, P1 ;  /* 0x0000000e200b8211 */ /* 0x000fe200008f0c21 */
[----:B------:R-:W-:-:S03]  /*0900*/  IMAD.SHL.U32 R16, R17, 0x8, RZ ;  /* 0x0000000811107824 */ /* 0x000fc600078e00ff */
[----:B------:R1:W-:Y:S04]  /*0910*/  @!P5 LDGSTS.E.BYPASS.LTC128B.128 [R0+0x9100], [R8.64], !P3 ;  /* 0x091000000800dfae */ /* 0x0003e8000d901d48 */
[----:B------:R3:W-:Y:S01]  /*0920*/  @!P4 LDGSTS.E.BYPASS.LTC128B.128 [R12+0x9900], [R6.64], !P3 ;  /* 0x09900000060ccfae */ /* 0x0007e2000d901d48 */
[----:B--2---:R-:W-:Y:S01]  /*0930*/  @P6 SHF.R.S32.HI R25, RZ, 0x1f, R24 ;  /* 0x0000001fff196819 */ /* 0x004fe20000011418 */
[----:B------:R-:W-:Y:S01]  /*0940*/  @!P6 IMAD.MOV.U32 R25, RZ, RZ, R26 ;  /* 0x000000ffff19e224 */ /* 0x000fe200078e001a */
[----:B------:R-:W-:Y:S01]  /*0950*/  IADD3 R26, R245, -0x1, RZ ;  /* 0xfffffffff51a7810 */ /* 0x000fe20007ffe0ff */
[----:B------:R-:W-:-:S03]  /*0960*/  @!P6 IMAD.MOV.U32 R24, RZ, RZ, R23 ;  /* 0x000000ffff18e224 */ /* 0x000fc600078e0017 */
[----:B------:R-:W-:Y:S01]  /*0970*/  SHF.R.S32.HI R27, RZ, 0x1f, R26 ;  /* 0x0000001fff1b7819 */ /* 0x000fe2000001141a */
[----:B------:R-:W-:-:S04]  /*0980*/  IMAD.WIDE.U32 R34, R24, c[0x0][0x1f0], R2 ;  /* 0x00007c0018227a25 */ /* 0x000fc800078e0002 */
[----:B------:R-:W-:Y:S01]  /*0990*/  IMAD.MOV.U32 R246, RZ, RZ, R34 ;  /* 0x000000fffff67224 */ /* 0x000fe200078e0022 */
[----:B------:R2:W-:Y:S01]  /*09a0*/  STL.64 [R1+0x30], R34 ;  /* 0x0000302201007387 */ /* 0x0005e20000100a00 */
[----:B-1----:R-:W-:Y:S02]  /*09b0*/  @!P2 IMAD.SHL.U32 R0, R231, 0x2, RZ ;  /* 0x00000002e700a824 */ /* 0x002fe400078e00ff */
[----:B------:R-:W-:Y:S02]  /*09c0*/  IMAD.MOV.U32 R8, RZ, RZ, 0x70 ;  /* 0x00000070ff087424 */ /* 0x000fe400078e00ff */
[----:B---3--:R-:W-:Y:S01]  /*09d0*/  IMAD.SHL.U32 R7, R227, 0x20, RZ ;  /* 0x00000020e3077824 */ /* 0x008fe200078e00ff */
        /* <DEDUP_REMOVED lines=24> */
[C---:B---3--:R-:W-:Y:S01]  /*0b60*/  IMAD.WIDE.U32 R10, R226.reuse, 0x20, RZ ;  /* 0x00000020e20a7825 */ /* 0x048fe200078e00ff */
        /* <DEDUP_REMOVED lines=15> */
[----:B------:R-:W-:Y:S02]  /*0c60*/  ISETP.GE.AND P2, PT, R30, 0x61, PT ;  /* 0x000000611e00780c */ /* 0x000fe40003f46270 */
[----:B------:R4:W-:Y:S01]  /*0c70*/  @P1 LDGSTS.E.BYPASS.LTC128B.128 [R0+0x4100], [R4.64], !P0 ;  /* 0x0410000004001fae */ /* 0x0009e2000c101d48 */
[----:B------:R-:W-:Y:S02]  /*0c80*/  @P6 LEA R14, P1, R8, c[0x0][0x1c8], 0x1 ;  /* 0x00007200080e6a11 */ /* 0x000fe400078208ff */
[----:B------:R-:W-:Y:S02]  /*0c90*/  ISETP.GE.AND P3, PT, R30, 0x51, PT ;  /* 0x000000511e00780c */ /* 0x000fe40003f66270 */
[----:B------:R-:W-:-:S02]  /*0ca0*/  @P6 LEA.HI.X R15, R8, c[0x0][0x1cc], R10, 0x1, P1 ;  /* 0x00007300080f6a11 */ /* 0x000fc400008f0c0a */
[----:B------:R-:W-:-:S04]  /*0cb0*/  LOP3.LUT R10, R13, 0xfffffff0, RZ, 0xc0, !PT ;  /* 0xfffffff00d0a7812 */ /* 0x000fc800078ec0ff */
[----:B------:R-:W-:Y:S02]  /*0cc0*/  @P2 IMAD R19, R227, 0x60, RZ ;  /* 0x00000060e3132824 */ /* 0x000fe400078e02ff */
[----:B------:R-:W-:Y:S01]  /*0cd0*/  IMAD.IADD R10, R136, 0x1, -R10 ;  /* 0x00000001880a7824 */ /* 0x000fe200078e0a0a */
[----:B---3--:R-:W-:Y:S02]  /*0ce0*/  LEA.HI R6, R13, R11, RZ, 0x1 ;  /* 0x0000000b0d067211 */ /* 0x008fe400078f08ff */
[C---:B------:R-:W-:Y:S02]  /*0cf0*/  @P3 IMAD R7, R227.reuse, 0x50, RZ ;  /* 0x00000050e3073824 */ /* 0x040fe400078e02ff */
[----:B------:R-:W-:Y:S02]  /*0d00*/  SHF.R.S32.HI R18, RZ, 0x1f, R10 ;  /* 0x0000001fff127819 */ /* 0x000fe4000001140a */
[----:B------:R-:W-:Y:S02]  /*0d10*/  LOP3.LUT R6, R6, 0xfffffffe, RZ, 0xc0, !PT ;  /* 0xfffffffe06067812 */ /* 0x000fe400078ec0ff */
[----:B------:R-:W-:Y:S01]  /*0d20*/  LEA.HI R18, R18, R10, RZ, 0x3 ;  /* 0x0000000a12127211 */ /* 0x000fe200078f18ff */
[----:B----4-:R-:W-:-:S02]  /*0d30*/  @P5 IMAD R0, R227, 0x30, RZ ;  /* 0x00000030e3005824 */ /* 0x010fc400078e02ff */
        /* <DEDUP_REMOVED lines=31> */
[C---:B---3--:R-:W-:Y:S02]  /*0f30*/  @P4 IMAD.SHL.U32 R5, R231.reuse, 0x2, RZ ;  /* 0x00000002e7054824 */ /* 0x048fe400078e00ff */
[----:B----4-:R-:W-:-:S03]  /*0f40*/  @P2 IMAD.SHL.U32 R0, R231, 0x2, RZ ;  /* 0x00000002e7002824 */ /* 0x010fc600078e00ff */
[----:B------:R3:W-:Y:S04]  /*0f50*/  @P4 LDGSTS.E.BYPASS.LTC128B.128 [R5+0x5900], [R8.64], !P0 ;  /* 0x0590000008054fae */ /* 0x0007e8000c101d48 */
[----:B------:R4:W-:Y:S04]  /*0f60*/  @P3 LDGSTS.E.BYPASS.LTC128B.128 [R4+0x6100], [R6.64], !P0 ;  /* 0x0610000006043fae */ /* 0x0009e8000c101d48 */
[----:B------:R5:W-:Y:S01]  /*0f70*/  @P2 LDGSTS.E.BYPASS.LTC128B.128 [R0+0x6900], [R2.64], !P0 ;  /* 0x0690000002002fae */ /* 0x000be2000c101d48 */
[C---:B------:R-:W-:Y:S02]  /*0f80*/  R2P PR, R11.reuse, 0x6 ;  /* 0x000000060b007804 */ /* 0x040fe40000000000 */
[----:B------:R-:W-:Y:S01]  /*0f90*/  LOP3.LUT P3, RZ, R72, 0x2, RZ, 0xc0, !PT ;  /* 0x0000000248ff7812 */ /* 0x000fe2000786c0ff */
[----:B------:R-:W0:Y:S01]  /*0fa0*/  LDGDEPBAR ;  /* 0x00000000000079af */ /* 0x000e220000000000 */
[----:B----4-:R-:W-:Y:S01]  /*0fb0*/  IMAD.SHL.U32 R4, R18, 0x40, RZ ;  /* 0x0000004012047824 */ /* 0x010fe200078e00ff */
[----:B------:R-:W-:Y:S01]  /*0fc0*/  LEA.HI R6, R22, R136, RZ, 0x5 ;  /* 0x0000008816067211 */ /* 0x000fe200078f28ff */
[----:B-----5:R-:W-:-:S03]  /*0fd0*/  IMAD.SHL.U32 R2, R11, 0x40, RZ ;  /* 0x000000400b027824 */ /* 0x020fc600078e00ff */
[----:B---3--:R-:W-:Y:S01]  /*0fe0*/  SHF.R.S32.HI R5, RZ, 0x5, R6 ;  /* 0x00000005ff057819 */ /* 0x008fe20000011406 */
        /* <DEDUP_REMOVED lines=14> */
[----:B------:R-:W-:Y:S01]  /*10d0*/  IADD3 R238, R139, 0x3920, RZ ;  /* 0x000039208bee7810 */ /* 0x000fe20007ffe0ff */
        /* <DEDUP_REMOVED lines=18> */
[----:B------:R1:W3:Y:S01]  /*1200*/  LDSM.16.M88.4 R12, [R234+0x7100] ;  /* 0x00710000ea0c783b */ /* 0x0002e20000000200 */
[----:B------:R-:W-:Y:S01]  /*1210*/  IMAD R237, R3, 0x2, R234 ;  /* 0x0000000203ed7824 */ /* 0x000fe200078e02ea */
[----:B------:R-:W-:Y:S01]  /*1220*/  IADD3 R239, R238, 0x3000, RZ ;  /* 0x00003000eeef7810 */ /* 0x000fe20007ffe0ff */
[----:B------:R-:W-:Y:S01]  /*1230*/  IMAD.IADD R5, R5, 0x1, R0 ;  /* 0x0000000105057824 */ /* 0x000fe200078e0200 */
[----:B------:R1:W4:Y:S01]  /*1240*/  LDSM.16.M88.4 R8, [R234+0x9100] ;  /* 0x00910000ea08783b */ /* 0x0003220000000200 */
[----:B------:R-:W-:-:S02]  /*1250*/  IMAD R0, R25, c[0x0][0x218], RZ ;  /* 0x0000860019007a24 */ /* 0x000fc400078e02ff */
[C---:B--2---:R-:W-:Y:S01]  /*1260*/  IMAD.WIDE.U32 R34, R24.reuse, c[0x0][0x218], R4 ;  /* 0x0000860018227a25 */ /* 0x044fe200078e0004 */
[----:B------:R1:W2:Y:S03]  /*1270*/  LDSM.16.M88.4 R60, [R139+0x3900] ;  /* 0x003900008b3c783b */ /* 0x0002a60000000200 */
        /* <DEDUP_REMOVED lines=23> */
[----:B--234-:R-:W-:Y:S01]  /*13f0*/  IMAD R0, R27, c[0x0][0x208], RZ ;  /* 0x000082001b007a24 */ /* 0x01cfe200078e02ff */
        /* <DEDUP_REMOVED lines=39> */
[----:B---3--:R-:W-:-:S04]  /*1670*/  IADD3 R6, P2, R24, R32, RZ ;  /* 0x0000002018067210 */ /* 0x008fc80007f5e0ff */
[----:B------:R1:W-:Y:S01]  /*1680*/  LDGSTS.E.BYPASS.LTC128B.128 [R2+0x2100], [R24.64], !P5 ;  /* 0x0210000018027fae */ /* 0x0003e2000e901d48 */
[----:B------:R-:W-:Y:S02]  /*1690*/  IADD3.X R7, R25, R0, RZ, P2, !PT ;  /* 0x0000000019077210 */ /* 0x000fe400017fe4ff */
[----:B----4-:R-:W-:-:S03]  /*16a0*/  IADD3 R28, P1, R6, R32, RZ ;  /* 0x00000020061c7210 */ /* 0x010fc60007f3e0ff */
[----:B------:R1:W-:Y:S02]  /*16b0*/  LDGSTS.E.BYPASS.LTC128B.128 [R2+0x2900], [R6.64], !P4 ;  /* 0x0290000006027fae */ /* 0x0003e4000e101d48 */
[----:B------:R-:W-:-:S05]  /*16c0*/  IMAD.X R29, R7, 0x1, R0, P1 ;  /* 0x00000001071d7824 */ /* 0x000fca00008e0600 */
[----:B------:R1:W-:Y:S03]  /*16d0*/  LDGSTS.E.BYPASS.LTC128B.128 [R2+0x3100], [R28.64], !P3 ;  /* 0x031000001c027fae */ /* 0x0003e6000d901d48 */
.L_x_735:
[C---:B-1234-:R-:W-:Y:S01]  /*16e0*/  HMMA.16816.F32.BF16 R32, R8.reuse, R60, RZ ;  /* 0x0000003c0820723c */ /* 0x05efe200000418ff */
[----:B------:R-:W-:Y:S01]  /*16f0*/  IMAD.MOV.U32 R0, RZ, RZ, 0x40 ;  /* 0x00000040ff007424 */ /* 0x000fe200078e00ff */
[----:B------:R-:W-:Y:S01]  /*1700*/  LOP3.LUT P1, RZ, R72, 0x4, RZ, 0xc0, !PT ;  /* 0x0000000448ff7812 */ /* 0x000fe2000782c0ff */
[----:B------:R-:W-:Y:S01]  /*1710*/  IMAD R235, R4, 0x2, R234 ;  /* 0x0000000204eb7824 */ /* 0x000fe200078e02ea */
[----:B------:R-:W0:Y:S02]  /*1720*/  LDGDEPBAR ;  /* 0x00000000000079af */ /* 0x000e240000000000 */
[----:B------:R-:W-:Y:S01]  /*1730*/  SEL R0, R0, 0xffffffc0, !P1 ;  /* 0xffffffc000007807 */ /* 0x000fe20004800000 */
[----:B------:R-:W-:Y:S01]  /*1740*/  IMAD R236, R3, 0x2, R235 ;  /* 0x0000000203ec7824 */ /* 0x000fe200078e02eb */
[----:B------:R-:W-:Y:S01]  /*1750*/  HMMA.16816.F32.BF16 R28, R8, R56, RZ ;  /* 0x00000038081c723c */ /* 0x000fe200000418ff */
[----:B------:R-:W-:Y:S02]  /*1760*/  ISETP.GE.AND P1, PT, R230, 0x71, PT ;  /* 0x00000071e600780c */ /* 0x000fe40003f26270 */
[----:B------:R-:W-:-:S02]  /*1770*/  IADD3 R233, R139, R0, RZ ;  /* 0x000000008be97210 */ /* 0x000fc40007ffe0ff */
[----:B------:R-:W-:Y:S01]  /*1780*/  IADD3 R232, R238, R0, RZ ;  /* 0x00000000eee87210 */ /* 0x000fe20007ffe0ff */
[----:B------:R-:W-:Y:S02]  /*1790*/  IMAD.IADD R0, R138, 0x1, R137 ;  /* 0x000000018a007824 */ /* 0x000fe400078e0289 */
[C---:B------:R-:W-:Y:S01]  /*17a0*/  HMMA.16816.F32.BF16 R24, R8.reuse, R52, RZ ;  /* 0x000000340818723c */ /* 0x040fe200000418ff */
[----:B------:R-:W-:Y:S07]  /*17b0*/  LDSM.16.M88.4 R72, [R233+0x4100] ;  /* 0x00410000e948783b */ /* 0x000fee0000000200 */
[C---:B------:R-:W-:Y:S08]  /*17c0*/  HMMA.16816.F32.BF16 R64, R8.reuse, R48, RZ ;  /* 0x000000300840723c */ /* 0x040ff000000418ff */
        /* <DEDUP_REMOVED lines=9> */
[----:B------:R-:W-:Y:S08]  /*1860*/  HMMA.16816.F32.BF16 R188, R8, R38, RZ ;  /* 0x0000002608bc723c */ /* 0x000ff000000418ff */
        /* <DEDUP_REMOVED lines=10> */
[C---:B------:R-:W-:Y:S01]  /*1910*/  HMMA.16816.F32.BF16 R152, R12.reuse, R62, RZ ;  /* 0x0000003e0c98723c */ /* 0x040fe200000418ff */
[----:B------:R-:W-:Y:S07]  /*1920*/  LDSM.16.M88.4 R60, [R233+0x5900] ;  /* 0x00590000e93c783b */ /* 0x000fee0000000200 */
[C---:B------:R-:W-:Y:S01]  /*1930*/  HMMA.16816.F32.BF16 R148, R12.reuse, R58, RZ ;  /* 0x0000003a0c94723c */ /* 0x040fe200000418ff */
[----:B------:R-:W-:Y:S07]  /*1940*/  LDSM.16.M88.4 R56, [R233+0x6100] ;  /* 0x00610000e938783b */ /* 0x000fee0000000200 */
[C---:B------:R-:W-:Y:S01]  /*1950*/  HMMA.16816.F32.BF16 R144, R12.reuse, R54, RZ ;  /* 0x000000360c90723c */ /* 0x040fe200000418ff */
[----:B------:R-:W-:Y:S07]  /*1960*/  LDSM.16.M88.4 R52, [R233+0x6900] ;  /* 0x00690000e934783b */ /* 0x000fee0000000200 */
[----:B------:R-:W-:Y:S08]  /*1970*/  HMMA.16816.F32.BF16 R48, R12, R38, RZ ;  /* 0x000000260c30723c */ /* 0x000ff000000418ff */
[C---:B------:R-:W-:Y:S08]  /*1980*/  HMMA.16816.F32.BF16 R44, R16.reuse, R112, R32 ;  /* 0x00000070102c723c */ /* 0x040ff00000041820 */
[C---:B------:R-:W-:Y:S08]  /*1990*/  HMMA.16816.F32.BF16 R40, R16.reuse, R108, R28 ;  /* 0x0000006c1028723c */ /* 0x040ff0000004181c */
[C---:B------:R-:W-:Y:S01]  /*19a0*/  HMMA.16816.F32.BF16 R28, R16.reuse, R104, R24 ;  /* 0x00000068101c723c */ /* 0x040fe20000041818 */
[----:B------:R-:W-:Y:S07]  /*19b0*/  LDSM.16.M88.4 R24, [R235+0x9100] ;  /* 0x00910000eb18783b */ /* 0x000fee0000000200 */
[C---:B------:R-:W-:Y:S01]  /*19c0*/  HMMA.16816.F32.BF16 R12, R16.reuse, R100, R64 ;  /* 0x00000064100c723c */ /* 0x040fe20000041840 */
[----:B------:R-:W-:Y:S07]  /*19d0*/  LDSM.16.M88.4 R64, [R233+0x5100] ;  /* 0x00510000e940783b */ /* 0x000fee0000000200 */
[C---:B------:R-:W-:Y:S01]  /*19e0*/  HMMA.16816.F32.BF16 R32, R16.reuse, R92, R76 ;  /* 0x0000005c1020723c */ /* 0x040fe2000004184c */
[----:B------:R-:W1:Y:S07]  /*19f0*/  LDSM.16.M88.4 R76, [R233+0x3900] ;  /* 0x00390000e94c783b */ /* 0x000e6e0000000200 */
[C---:B------:R-:W-:Y:S01]  /*1a00*/  HMMA.16816.F32.BF16 R8, R16.reuse, R96, R68 ;  /* 0x000000601008723c */ /* 0x040fe20000041844 */
[----:B------:R-:W2:Y:S07]  /*1a10*/  LDSM.16.M88.4 R68, [R233+0x4900] ;  /* 0x00490000e944783b */ /* 0x000eae0000000200 */
        /* <DEDUP_REMOVED lines=8> */
[----:B------:R-:W3:Y:S07]  /*1aa0*/  LDSM.16.M88.4 R16, [R235+0x7100] ;  /* 0x00710000eb10783b */ /* 0x000eee0000000200 */
        /* <DEDUP_REMOVED lines=14> */
[----:B------:R-:W-:Y:S04]  /*1b90*/  LDSM.16.M88.4 R48, [R232] ;  /* 0x00000000e830783b */ /* 0x000fe80000000200 */
[----:B------:R-:W-:Y:S03]  /*1ba0*/  LDSM.16.M88.4 R20, [R232+0x3000] ;  /* 0x00300000e814783b */ /* 0x000fe60000000200 */
[C---:B-1----:R-:W-:Y:S01]  /*1bb0*/  HMMA.16816.F32.BF16 R164, R24.reuse, R76, R44 ;  /* 0x0000004c18a4723c */ /* 0x042fe2000004182c */
[----:B------:R-:W-:Y:S07]  /*1bc0*/  LDSM.16.M88.4 R44, [R232+0x800] ;  /* 0x00080000e82c783b */ /* 0x000fee0000000200 */
[C---:B------:R-:W-:Y:S01]  /*1bd0*/  HMMA.16816.F32.BF16 R160, R24.reuse, R72, R40 ;  /* 0x0000004818a0723c */ /* 0x040fe20000041828 */
[----:B------:R-:W-:Y:S07]  /*1be0*/  LDSM.16.M88.4 R40, [R232+0x1000] ;  /* 0x00100000e828783b */ /* 0x000fee0000000200 */
[C---:B------:R-:W-:Y:S01]  /*1bf0*/  HMMA.16816.F32.BF16 R144, R24.reuse, R64, R12 ;  /* 0x000000401890723c */ /* 0x040fe2000004180c */
[----:B------:R-:W-:Y:S07]  /*1c00*/  LDSM.16.M88.4 R12, [R236+0x7100] ;  /* 0x00710000ec0c783b */ /* 0x000fee0000000200 */
[C---:B------:R-:W-:Y:S01]  /*1c10*/  HMMA.16816.F32.BF16 R128, R24.reuse, R60, R8 ;  /* 0x0000003c1880723c */ /* 0x040fe20000041808 */
[----:B------:R-:W1:Y:S07]  /*1c20*/  LDSM.16.M88.4 R8, [R236+0x9100] ;  /* 0x00910000ec08783b */ /* 0x000e6e0000000200 */
[C---:B------:R-:W-:Y:S01]  /*1c30*/  HMMA.16816.F32.BF16 R120, R24.reuse, R56, R32 ;  /* 0x000000381878723c */ /* 0x040fe20000041820 */
[----:B------:R-:W-:Y:S07]  /*1c40*/  LDSM.16.M88.4 R32, [R232+0x2000] ;  /* 0x00200000e820783b */ /* 0x000fee0000000200 */
[C---:B------:R-:W-:Y:S01]  /*1c50*/  HMMA.16816.F32.BF16 R88, R24.reuse, R52, R36 ;  /* 0x000000341858723c */ /* 0x040fe20000041824 */
[----:B------:R-:W4:Y:S07]  /*1c60*/  LDSM.16.M88.4 R36, [R232+0x1800] ;  /* 0x00180000e824783b */ /* 0x000f2e0000000200 */
[----:B--2---:R-:W-:Y:S01]  /*1c70*/  HMMA.16816.F32.BF16 R152, R24, R68, R28 ;  /* 0x000000441898723c */ /* 0x004fe2000004181c */
[----:B------:R-:W2:Y:S01]  /*1c80*/  LDSM.16.M88.4 R28, [R232+0x2800] ;  /* 0x00280000e81c783b */ /* 0x000ea20000000200 */
[----:B------:R-:W-:-:S06]  /*1c90*/  DEPBAR.LE SB0, 0x0 ;  /* 0x000080000000791a */ /* 0x000fcc0000000000 */
[----:B------:R-:W-:Y:S08]  /*1ca0*/  HMMA.16816.F32.BF16 R112, R24, R78, R80 ;  /* 0x0000004e1870723c */ /* 0x000ff00000041850 */
[C---:B---3--:R-:W-:Y:S08]  /*1cb0*/  HMMA.16816.F32.BF16 R80, R16.reuse, R76, R184 ;  /* 0x0000004c1050723c */ /* 0x048ff000000418b8 */
        /* <DEDUP_REMOVED lines=19> */
[C---:B-1----:R-:W-:Y:S08]  /*1df0*/  HMMA.16816.F32.BF16 R164, R8.reuse, R48, R164 ;  /* 0x0000003008a4723c */ /* 0x042ff000000418a4 */
        /* <DEDUP_REMOVED lines=10> */
[----:B------:R-:W-:Y:S08]  /*1ea0*/  HMMA.16816.F32.BF16 R44, R12, R42, R68 ;  /* 0x0000002a0c2c723c */ /* 0x000ff00000041844 */
[C---:B----4-:R-:W-:Y:S08]  /*1eb0*/  HMMA.16816.F32.BF16 R144, R8.reuse, R36, R144 ;  /* 0x000000240890723c */ /* 0x050ff00000041890 */
[C---:B------:R-:W-:Y:S08]  /*1ec0*/  HMMA.16816.F32.BF16 R108, R8.reuse, R38, R100 ;  /* 0x00000026086c723c */ /* 0x040ff00000041864 */
[C---:B------:R-:W-:Y:S08]  /*1ed0*/  HMMA.16816.F32.BF16 R128, R8.reuse, R32, R128 ;  /* 0x000000200880723c */ /* 0x040ff00000041880 */
[C---:B------:R-:W-:Y:S08]  /*1ee0*/  HMMA.16816.F32.BF16 R104, R8.reuse, R34, R96 ;  /* 0x000000220868723c */ /* 0x040ff00000041860 */
[----:B------:R-:W-:Y:S08]  /*1ef0*/  HMMA.16816.F32.BF16 R180, R8, R22, R84 ;  /* 0x0000001608b4723c */ /* 0x000ff00000041854 */
[C---:B------:R-:W-:Y:S08]  /*1f00*/  HMMA.16816.F32.BF16 R40, R12.reuse, R36, R124 ;  /* 0x000000240c28723c */ /* 0x040ff0000004187c */
[----:B------:R-:W-:Y:S08]  /*1f10*/  HMMA.16816.F32.BF16 R24, R12, R32, R132 ;  /* 0x000000200c18723c */ /* 0x000ff00000041884 */
[C---:B--2---:R-:W-:Y:S08]  /*1f20*/  HMMA.16816.F32.BF16 R120, R8.reuse, R28, R120 ;  /* 0x0000001c0878723c */ /* 0x044ff00000041878 */
        /* <DEDUP_REMOVED lines=24> */
[-C--:B------:R-:W-:Y:S01]  /*20b0*/  IADD3 R10, P3, R12, R20.reuse, RZ ;  /* 0x000000140c0a7210 */ /* 0x080fe20007f7e0ff */
        /* <DEDUP_REMOVED lines=18> */
.L_x_736:
[----:B------:R-:W-:Y:S01]  /*21e0*/  STL [R1+0x84], R242 ;  /* 0x000084f201007387 */ /* 0x000fe20000100800 */
[----:B---3--:R-:W-:Y:S01]  /*21f0*/  SHF.R.S32.HI R2, RZ, 0x1f, R136 ;  /* 0x0000001fff027819 */ /* 0x008fe20000011488 */
        /* <DEDUP_REMOVED lines=20> */
[----:B-1----:R-:W-:-:S05]  /*2340*/  IADD3 R5, R224, c[0x0][0x1d0], RZ ;  /* 0x00007400e0057a10 */ /* 0x002fca0007ffe0ff */
        /* <DEDUP_REMOVED lines=9> */
[----:B------:R-:W-:Y:S02]  /*23e0*/  FSEL R21, R166, -INF , P5 ;  /* 0xff800000a6157808 */ /* 0x000fe40002800000 */
        /* <DEDUP_REMOVED lines=17> */
[----:B------:R-:W-:Y:S02]  /*2500*/  FMNMX.FTZ R6, R13, R14, !PT ;  /* 0x0000000e0d067209 */ /* 0x000fe40007810000 */
[----:B------:R-:W-:Y:S02]  /*2510*/  FSEL R28, R115, -INF , P2 ;  /* 0xff800000731c7808 */ /* 0x000fe40001000000 */
[----:B------:R-:W-:Y:S02]  /*2520*/  FSEL R20, R113, -INF , P2 ;  /* 0xff80000071147808 */ /* 0x000fe40001000000 */
[----:B------:R-:W-:-:S02]  /*2530*/  FSEL R64, R79, -INF , P2 ;  /* 0xff8000004f407808 */ /* 0x000fc40001000000 */
[----:B------:R-:W-:Y:S02]  /*2540*/  ISETP.GT.AND P2, PT, R2, 0x19, PT ;  /* 0x000000190200780c */ /* 0x000fe40003f44270 */
[----:B------:R-:W-:Y:S02]  /*2550*/  FSEL R101, R72, -INF , P3 ;  /* 0xff80000048657808 */ /* 0x000fe40001800000 */
        /* <DEDUP_REMOVED lines=8> */
[----:B------:R-:W-:Y:S02]  /*25e0*/  ISETP.GT.AND P5, PT, R2, 0x20, PT ;  /* 0x000000200200780c */ /* 0x000fe40003fa4270 */
[----:B------:R-:W-:-:S02]  /*25f0*/  FSEL R102, R73, -INF , P2 ;  /* 0xff80000049667808 */ /* 0x000fc40001000000 */
[----:B------:R-:W-:Y:S02]  /*2600*/  FMNMX.FTZ R5, R101, R5, !PT ;  /* 0x0000000565057209 */ /* 0x000fe40007810000 */
[----:B------:R-:W-:Y:S02]  /*2610*/  ISETP.GT.AND P4, PT, R2, 0x21, PT ;  /* 0x000000210200780c */ /* 0x000fe40003f84270 */
[----:B------:R-:W-:Y:S02]  /*2620*/  FMNMX.FTZ R6, R20, R6, !PT ;  /* 0x0000000614067209 */ /* 0x000fe40007810000 */
[----:B------:R-:W-:Y:S02]  /*2630*/  FSEL R96, R170, -INF , P3 ;  /* 0xff800000aa607808 */ /* 0x000fe40001800000 */
[----:B------:R-:W-:Y:S02]  /*2640*/  FSEL R88, R168, -INF , P3 ;  /* 0xff800000a8587808 */ /* 0x000fe40001800000 */
[----:B------:R-:W-:-:S02]  /*2650*/  FSEL R97, R171, -INF , P2 ;  /* 0xff800000ab617808 */ /* 0x000fc40001000000 */
[----:B------:R-:W-:Y:S02]  /*2660*/  FSEL R89, R169, -INF , P2 ;  /* 0xff800000a9597808 */ /* 0x000fe40001000000 */
[----:B------:R-:W-:Y:S02]  /*2670*/  FSEL R118, R74, -INF , P3 ;  /* 0xff8000004a767808 */ /* 0x000fe40001800000 */
[----:B------:R-:W-:Y:S02]  /*2680*/  FSEL R124, R75, -INF , P2 ;  /* 0xff8000004b7c7808 */ /* 0x000fe40001000000 */
[C---:B------:R-:W-:Y:S02]  /*2690*/  ISETP.GT.AND P3, PT, R2.reuse, 0x28, PT ;  /* 0x000000280200780c */ /* 0x040fe40003f64270 */
[----:B------:R-:W-:Y:S02]  /*26a0*/  ISETP.GT.AND P2, PT, R2, 0x29, PT ;  /* 0x000000290200780c */ /* 0x000fe40003f44270 */
[----:B------:R-:W-:-:S02]  /*26b0*/  FSEL R138, R174, -INF , P5 ;  /* 0xff800000ae8a7808 */ /* 0x000fc40002800000 */
[----:B------:R-:W-:Y:S02]  /*26c0*/  FSEL R127, R172, -INF , P5 ;  /* 0xff800000ac7f7808 */ /* 0x000fe40002800000 */
[----:B------:R-:W-:Y:S02]  /*26d0*/  FSEL R149, R50, -INF , P5 ;  /* 0xff80000032957808 */ /* 0x000fe40002800000 */
[----:B------:R-:W-:Y:S02]  /*26e0*/  FSEL R103, R48, -INF , P5 ;  /* 0xff80000030677808 */ /* 0x000fe40002800000 */
[----:B------:R-:W-:Y:S02]  /*26f0*/  FMNMX.FTZ R5, R102, R5, !PT ;  /* 0x0000000566057209 */ /* 0x000fe40007810000 */
[----:B------:R-:W-:Y:S02]  /*2700*/  FSEL R140, R175, -INF , P4 ;  /* 0xff800000af8c7808 */ /* 0x000fe40002000000 */
[----:B------:R-:W-:-:S02]  /*2710*/  FSEL R133, R173, -INF , P4 ;  /* 0xff800000ad857808 */ /* 0x000fc40002000000 */
[----:B------:R-:W-:Y:S02]  /*2720*/  FSEL R148, R51, -INF , P4 ;  /* 0xff80000033947808 */ /* 0x000fe40002000000 */
[----:B------:R-:W-:Y:S02]  /*2730*/  FSEL R119, R49, -INF , P4 ;  /* 0xff80000031777808 */ /* 0x000fe40002000000 */
[C---:B------:R-:W-:Y:S02]  /*2740*/  ISETP.GT.AND P5, PT, R2.reuse, 0x30, PT ;  /* 0x000000300200780c */ /* 0x040fe40003fa4270 */
[----:B------:R-:W-:Y:S02]  /*2750*/  FMNMX.FTZ R6, R65, R6, !PT ;  /* 0x0000000641067209 */ /* 0x000fe40007810000 */
[----:B------:R-:W-:Y:S02]  /*2760*/  ISETP.GT.AND P4, PT, R2, 0x31, PT ;  /* 0x000000310200780c */ /* 0x000fe40003f84270 */
        /* <DEDUP_REMOVED lines=9> */
[----:B------:R-:W-:Y:S02]  /*2800*/  ISETP.GT.AND P2, PT, R2, 0x39, PT ;  /* 0x000000390200780c */ /* 0x000fe40003f44270 */
[----:B------:R-:W-:Y:S02]  /*2810*/  FMNMX.FTZ R5, R103, R5, !PT ;  /* 0x0000000567057209 */ /* 0x000fe40007810000 */
        /* <DEDUP_REMOVED lines=15> */
[----:B------:R-:W-:Y:S01]  /*2910*/  FMNMX.FTZ R5, R119, R5, !PT ;  /* 0x0000000577057209 */ /* 0x000fe20007810000 */
[----:B------:R-:W-:Y:S01]  /*2920*/  LDSM.16.MT88.4 R36, [R230+0x900] ;  /* 0x00090000e624783b */ /* 0x000fe20000004200 */
[C---:B------:R-:W-:Y:S02]  /*2930*/  ISETP.GT.AND P3, PT, R2.reuse, 0x48, PT ;  /* 0x000000480200780c */ /* 0x040fe40003f64270 */
[----:B------:R-:W-:Y:S02]  /*2940*/  ISETP.GT.AND P2, PT, R2, 0x49, PT ;  /* 0x000000490200780c */ /* 0x000fe40003f44270 */
[----:B------:R-:W-:Y:S02]  /*2950*/  FMNMX.FTZ R7, R21, R22, !PT ;  /* 0x0000001615077209 */ /* 0x000fe40007810000 */
[----:B------:R-:W-:-:S02]  /*2960*/  FMNMX.FTZ R6, R88, R6, !PT ;  /* 0x0000000658067209 */ /* 0x000fc40007810000 */
[----:B------:R-:W-:Y:S02]  /*2970*/  FSEL R144, R144, -INF , P5 ;  /* 0xff80000090907808 */ /* 0x000fe40002800000 */
[----:B------:R-:W-:Y:S02]  /*2980*/  FSEL R159, R42, -INF , P5 ;  /* 0xff8000002a9f7808 */ /* 0x000fe40002800000 */
[----:B------:R-:W-:Y:S02]  /*2990*/  FSEL R156, R40, -INF , P5 ;  /* 0xff800000289c7808 */ /* 0x000fe40002800000 */
[----:B------:R-:W-:Y:S01]  /*29a0*/  FSEL R166, R131, -INF , P4 ;  /* 0xff80000083a67808 */ /* 0x000fe20002000000 */
[----:B------:R-:W-:Y:S01]  /*29b0*/  LDSM.16.MT88.4 R40, [R230+0x100] ;  /* 0x00010000e628783b */ /* 0x000fe20000004200 */
[----:B------:R-:W-:Y:S02]  /*29c0*/  ISETP.GT.AND P5, PT, R2, 0x40, PT ;  /* 0x000000400200780c */ /* 0x000fe40003fa4270 */
        /* <DEDUP_REMOVED lines=12> */
[----:B------:R-:W-:Y:S01]  /*2a90*/  FMNMX.FTZ R7, R23, R7, !PT ;  /* 0x0000000717077209 */ /* 0x000fe20007810000 */
[----:B------:R-:W-:Y:S01]  /*2aa0*/  LDSM.16.MT88.4 R32, [R229+0x100] ;  /* 0x00010000e520783b */ /* 0x000fe20000004200 */
[----:B------:R-:W-:-:S02]  /*2ab0*/  FMNMX.FTZ R6, R89, R6, !PT ;  /* 0x0000000659067209 */ /* 0x000fc40007810000 */
[C---:B------:R-:W-:Y:S02]  /*2ac0*/  ISETP.GT.AND P4, PT, R2.reuse, 0x50, PT ;  /* 0x000000500200780c */ /* 0x040fe40003f84270 */
[C---:B------:R-:W-:Y:S02]  /*2ad0*/  ISETP.GT.AND P2, PT, R2.reuse, 0x51, PT ;  /* 0x000000510200780c */ /* 0x040fe40003f44270 */
[----:B------:R-:W-:Y:S02]  /*2ae0*/  ISETP.GT.AND P3, PT, R2, 0x58, PT ;  /* 0x000000580200780c */ /* 0x000fe40003f64270 */
[----:B------:R-:W-:Y:S02]  /*2af0*/  FSEL R164, R130, -INF , P5 ;  /* 0xff80000082a47808 */ /* 0x000fe40002800000 */
[----:B------:R-:W-:Y:S02]  /*2b00*/  FMNMX.FTZ R5, R126, R5, !PT ;  /* 0x000000057e057209 */ /* 0x000fe40007810000 */
[----:B------:R-:W-:-:S02]  /*2b10*/  FSEL R130, R128, -INF , P5 ;  /* 0xff80000080827808 */ /* 0x000fc40002800000 */
[----:B------:R-:W-:Y:S02]  /*2b20*/  FMNMX.FTZ R7, R28, R7, !PT ;  /* 0x000000071c077209 */ /* 0x000fe40007810000 */
[----:B------:R-:W-:Y:S02]  /*2b30*/  FMNMX.FTZ R6, R127, R6, !PT ;  /* 0x000000067f067209 */ /* 0x000fe40007810000 */
[----:B------:R-:W-:Y:S02]  /*2b40*/  FSEL R184, R26, -INF , P5 ;  /* 0xff8000001ab87808 */ /* 0x000fe40002800000 */
[----:B------:R-:W-:Y:S02]  /*2b50*/  FSEL R128, R24, -INF , P5 ;  /* 0xff80000018807808 */ /* 0x000fe40002800000 */
[----:B------:R-:W-:Y:S01]  /*2b60*/  FSEL R188, R122, -INF , P4 ;  /* 0xff8000007abc7808 */ /* 0x000fe20002000000 */
[----:B------:R-:W-:Y:S01]  /*2b70*/  LDSM.16.MT88.4 R24, [R229+0x900] ;  /* 0x00090000e518783b */ /* 0x000fe20000004200 */
[----:B------:R-:W-:-:S02]  /*2b80*/  FSEL R245, R120, -INF , P4 ;  /* 0xff80000078f57808 */ /* 0x000fc40002000000 */
[----:B------:R-:W-:Y:S02]  /*2b90*/  FSEL R192, R123, -INF , P2 ;  /* 0xff8000007bc07808 */ /* 0x000fe40001000000 */
[----:B------:R-:W-:Y:S02]  /*2ba0*/  FSEL R246, R121, -INF , P2 ;  /* 0xff80000079f67808 */ /* 0x000fe40001000000 */
[----:B------:R-:W-:Y:S02]  /*2bb0*/  FSEL R202, R18, -INF , P4 ;  /* 0xff80000012ca7808 */ /* 0x000fe40002000000 */
[----:B------:R-:W-:Y:S02]  /*2bc0*/  FSEL R171, R16, -INF , P4 ;  /* 0xff80000010ab7808 */ /* 0x000fe40002000000 */
[----:B------:R-:W-:Y:S02]  /*2bd0*/  FSEL R198, R19, -INF , P2 ;  /* 0xff80000013c67808 */ /* 0x000fe40001000000 */
[----:B------:R-:W-:-:S02]  /*2be0*/  FSEL R185, R17, -INF , P2 ;  /* 0xff80000011b97808 */ /* 0x000fc40001000000 */
[----:B------:R-:W-:Y:S01]  /*2bf0*/  FSEL R252, R94, -INF , P3 ;  /* 0xff8000005efc7808 */ /* 0x000fe20001800000 */
[----:B------:R-:W-:Y:S01]  /*2c00*/  LDSM.16.MT88.4 R16, [R228+0x100] ;  /* 0x00010000e410783b */ /* 0x000fe20000004200 */
[----:B------:R-:W-:Y:S02]  /*2c10*/  FSEL R227, R92, -INF , P3 ;  /* 0xff8000005ce37808 */ /* 0x000fe40001800000 */
[----:B------:R-:W-:Y:S02]  /*2c20*/  FSEL R203, R58, -INF , P3 ;  /* 0xff8000003acb7808 */ /* 0x000fe40001800000 */
[----:B------:R-:W-:Y:S02]  /*2c30*/  FSEL R175, R56, -INF , P3 ;  /* 0xff80000038af7808 */ /* 0x000fe40001800000 */
[C---:B------:R-:W-:Y:S02]  /*2c40*/  ISETP.GT.AND P2, PT, R2.reuse, 0x59, PT ;  /* 0x000000590200780c */ /* 0x040fe40003f44270 */
[----:B------:R-:W-:-:S02]  /*2c50*/  ISETP.GT.AND P6, PT, R2, 0x60, PT ;  /* 0x000000600200780c */ /* 0x000fc40003fc4270 */
[C---:B------:R-:W-:Y:S02]  /*2c60*/  ISETP.GT.AND P5, PT, R2.reuse, 0x61, PT ;  /* 0x000000610200780c */ /* 0x040fe40003fa4270 */
[C---:B------:R-:W-:Y:S02]  /*2c70*/  ISETP.GT.AND P4, PT, R2.reuse, 0x68, PT ;  /* 0x000000680200780c */ /* 0x040fe40003f84270 */
[----:B------:R-:W-:Y:S02]  /*2c80*/  ISETP.GT.AND P3, PT, R2, 0x69, PT ;  /* 0x000000690200780c */ /* 0x000fe40003f64270 */
        /* <DEDUP_REMOVED lines=42> */
[----:B------:R-:W-:Y:S02]  /*2f30*/  FSEL R210, R85, -INF , P5 ;  /* 0xff80000055d27808 */ /* 0x000fe40002800000 */
[----:B------:R-:W-:Y:S02]  /*2f40*/  FMNMX.FTZ R2, R216, R2, !PT ;  /* 0x00000002d8027209 */ /* 0x000fe40007810000 */
[----:B------:R-:W-:Y:S02]  /*2f50*/  FMNMX.FTZ R6, R164, R6, !PT ;  /* 0x00000006a4067209 */ /* 0x000fe40007810000 */
[----:B------:R-:W-:Y:S02]  /*2f60*/  FMNMX.FTZ R5, R246, R5, !PT ;  /* 0x00000005f6057209 */ /* 0x000fe40007810000 */
[----:B------:R-:W-:-:S02]  /*2f70*/  FMNMX.FTZ R7, R116, R7, !PT ;  /* 0x0000000774077209 */ /* 0x000fc40007810000 */
[----:B------:R-:W-:Y:S02]  /*2f80*/  FSEL R211, R68, -INF , P4 ;  /* 0xff80000044d37808 */ /* 0x000fe40002000000 */
[----:B------:R-:W-:Y:S02]  /*2f90*/  FMNMX.FTZ R2, R210, R2, !PT ;  /* 0x00000002d2027209 */ /* 0x000fe40007810000 */
[----:B------:R-:W-:Y:S02]  /*2fa0*/  FSEL R224, R93, -INF , P2 ;  /* 0xff8000005de07808 */ /* 0x000fe40001000000 */
        /* <DEDUP_REMOVED lines=15> */
[----:B------:R-:W-:-:S02]  /*30a0*/  FSEL R193, R180, -INF , P4 ;  /* 0xff800000b4c17808 */ /* 0x000fc40002000000 */
[----:B------:R-:W-:Y:S02]  /*30b0*/  FMNMX.FTZ R5, R188, R6, !PT ;  /* 0x00000006bc057209 */ /* 0x000fe40007810000 */
[----:B------:R-:W-:Y:S02]  /*30c0*/  FMNMX.FTZ R2, R196, R2, !PT ;  /* 0x00000002c4027209 */ /* 0x000fe40007810000 */
[----:B------:R-:W-:Y:S02]  /*30d0*/  FMNMX.FTZ R7, R149, R7, !PT ;  /* 0x0000000795077209 */ /* 0x000fe40007810000 */
[----:B------:R-:W-:Y:S02]  /*30e0*/  FSEL R239, R181, -INF , P3 ;  /* 0xff800000b5ef7808 */ /* 0x000fe40001800000 */
[----:B------:R-:W-:Y:S02]  /*30f0*/  FMNMX.FTZ R5, R192, R5, !PT ;  /* 0x00000005c0057209 */ /* 0x000fe40007810000 */
[----:B------:R-:W-:-:S02]  /*3100*/  FMNMX.FTZ R2, R193, R2, !PT ;  /* 0x00000002c1027209 */ /* 0x000fc40007810000 */
[----:B------:R-:W-:Y:S02]  /*3110*/  FMNMX.FTZ R6, R148, R7, !PT ;  /* 0x0000000794067209 */ /* 0x000fe40007810000 */
[----:B------:R-:W-:Y:S02]  /*3120*/  FSEL R170, R95, -INF , P2 ;  /* 0xff8000005faa7808 */ /* 0x000fe40001000000 */
[----:B------:R-:W-:Y:S02]  /*3130*/  FMNMX.FTZ R5, R252, R5, !PT ;  /* 0x00000005fc057209 */ /* 0x000fe40007810000 */
[----:B------:R-:W-:Y:S02]  /*3140*/  FMNMX.FTZ R2, R239, R2, !PT ;  /* 0x00000002ef027209 */ /* 0x000fe40007810000 */
[----:B------:R-:W-:Y:S02]  /*3150*/  FMNMX.FTZ R6, R143, R6, !PT ;  /* 0x000000068f067209 */ /* 0x000fe40007810000 */
[----:B------:R-:W-:Y:S01]  /*3160*/  FSEL R201, R178, -INF , P6 ;  /* 0xff800000b2c97808 */ /* 0x000fe20003000000 */
[----:B------:R-:W2:Y:S01]  /*3170*/  SHFL.BFLY PT, R132, R2, 0x2, 0x1f ;  /* 0x0c401f0002847f89 */ /* 0x000ea200000e0000 */
        /* <DEDUP_REMOVED lines=11> */
[----:B------:R-:W-:Y:S02]  /*3230*/  FMNMX.FTZ R5, R242, R5, !PT ;  /* 0x00000005f2057209 */ /* 0x000fe40007810000 */
[----:B------:R-:W-:-:S02]  /*3240*/  FMNMX.FTZ R6, R162, R6, !PT ;  /* 0x00000006a2067209 */ /* 0x000fc40007810000 */
[----:B-1----:R-:W-:Y:S02]  /*3250*/  FMNMX.FTZ R135, R8, R135, !PT ;  /* 0x0000008708877209 */ /* 0x002fe40007810000 */
[----:B------:R-:W1:Y:S01]  /*3260*/  SHFL.BFLY PT, R8, R5, 0x2, 0x1f ;  /* 0x0c401f0005087f89 */ /* 0x000e6200000e0000 */
[----:B------:R-:W-:Y:S02]  /*3270*/  FMNMX.FTZ R6, R184, R6, !PT ;  /* 0x00000006b8067209 */ /* 0x000fe40007810000 */
[----:B--2---:R-:W-:Y:S01]  /*3280*/  FMNMX.FTZ R132, R2, R132, !PT ;  /* 0x0000008402847209 */ /* 0x004fe20007810000 */
[----:B------:R-:W2:Y:S01]  /*3290*/  SHFL.BFLY PT, R7, R135, 0x1, 0x1f ;  /* 0x0c201f0087077f89 */ /* 0x000ea200000e0000 */
[----:B------:R-:W-:Y:S02]  /*32a0*/  FMNMX.FTZ R2, R187, R6, !PT ;  /* 0x00000006bb027209 */ /* 0x000fe40007810000 */
[----:B------:R-:W-:Y:S01]  /*32b0*/  FSEL R172, R59, -INF , P2 ;  /* 0xff8000003bac7808 */ /* 0x000fe20001000000 */
[----:B------:R-:W3:Y:S01]  /*32c0*/  SHFL.BFLY PT, R9, R132, 0x1, 0x1f ;  /* 0x0c201f0084097f89 */ /* 0x000ee200000e0000 */
[----:B------:R-:W-:-:S02]  /*32d0*/  FMNMX.FTZ R2, R186, R2, !PT ;  /* 0x00000002ba027209 */ /* 0x000fc40007810000 */
[----:B------:R-:W-:Y:S02]  /*32e0*/  FSEL R213, R86, -INF , P6 ;  /* 0xff80000056d57808 */ /* 0x000fe40003000000 */
[----:B------:R-:W-:Y:S02]  /*32f0*/  FMNMX.FTZ R2, R221, R2, !PT ;  /* 0x00000002dd027209 */ /* 0x000fe40007810000 */
[----:B------:R-:W-:Y:S02]  /*3300*/  FSEL R237, R87, -INF , P5 ;  /* 0xff80000057ed7808 */ /* 0x000fe40002800000 */
[----:B------:R-:W-:Y:S02]  /*3310*/  FMNMX.FTZ R2, R202, R2, !PT ;  /* 0x00000002ca027209 */ /* 0x000fe40007810000 */
[----:B------:R-:W-:Y:S02]  /*3320*/  FSEL R215, R70, -INF , P4 ;  /* 0xff80000046d77808 */ /* 0x000fe40002000000 */
[----:B------:R-:W-:-:S02]  /*3330*/  FMNMX.FTZ R6, R198, R2, !PT ;  /* 0x00000002c6067209 */ /* 0x000fc40007810000 */
[----:B------:R-:W-:Y:S02]  /*3340*/  FSEL R236, R71, -INF , P3 ;  /* 0xff80000047ec7808 */ /* 0x000fe40001800000 */
[----:B-1----:R-:W-:Y:S02]  /*3350*/  FMNMX.FTZ R2, R5, R8, !PT ;  /* 0x0000000805027209 */ /* 0x002fe40007810000 */
[----:B------:R-:W-:Y:S02]  /*3360*/  FMNMX.FTZ R5, R203, R6, !PT ;  /* 0x00000006cb057209 */ /* 0x000fe40007810000 */
[----:B--2---:R-:W-:Y:S01]  /*3370*/  FMNMX.FTZ R135, R135, R7, !PT ;  /* 0x0000000787877209 */ /* 0x004fe20007810000 */
[----:B------:R-:W1:Y:S01]  /*3380*/  SHFL.BFLY PT, R11, R2, 0x1, 0x1f ;  /* 0x0c201f00020b7f89 */ /* 0x000e6200000e0000 */
[----:B------:R-:W-:Y:S02]  /*3390*/  FMNMX.FTZ R5, R172, R5, !PT ;  /* 0x00000005ac057209 */ /* 0x000fe40007810000 */
[C---:B------:R-:W-:Y:S01]  /*33a0*/  FSETP.NEU.FTZ.AND P2, PT, R135.reuse, -INF , PT ;  /* 0xff8000008700780b */ /* 0x040fe20003f5d000 */
[----:B------:R-:W-:Y:S01]  /*33b0*/  FMUL.FTZ R7, R135, c[0x0][0x2d0] ;  /* 0x0000b40087077a20 */ /* 0x000fe20000410000 */
[----:B------:R-:W-:-:S02]  /*33c0*/  FMNMX.FTZ R5, R213, R5, !PT ;  /* 0x00000005d5057209 */ /* 0x000fc40007810000 */
[----:B---3--:R-:W-:Y:S02]  /*33d0*/  FMNMX.FTZ R132, R132, R9, !PT ;  /* 0x0000000984847209 */ /* 0x008fe40007810000 */
[----:B------:R-:W-:Y:S02]  /*33e0*/  FMNMX.FTZ R5, R237, R5, !PT ;  /* 0x00000005ed057209 */ /* 0x000fe40007810000 */
[----:B------:R-:W-:Y:S01]  /*33f0*/  FSEL R7, R7, RZ, P2 ;  /* 0x000000ff07077208 */ /* 0x000fe20001000000 */
[C---:B------:R-:W-:Y:S01]  /*3400*/  FMUL.FTZ R9, R132.reuse, c[0x0][0x2d0] ;  /* 0x0000b40084097a20 */ /* 0x040fe20000410000 */
[----:B------:R-:W-:Y:S02]  /*3410*/  FMNMX.FTZ R8, R215, R5, !PT ;  /* 0x00000005d7087209 */ /* 0x000fe40007810000 */
[----:B------:R-:W-:Y:S01]  /*3420*/  FSETP.NEU.FTZ.AND P2, PT, R132, -INF , PT ;  /* 0xff8000008400780b */ /* 0x000fe20003f5d000 */
[--C-:B------:R-:W-:Y:S01]  /*3430*/  FFMA.FTZ R6, R10, c[0x0][0x2d0], -R7.reuse ;  /* 0x0000b4000a067a23 */ /* 0x100fe20000010807 */
[----:B------:R-:W-:Y:S01]  /*3440*/  FMNMX.FTZ R8, R236, R8, !PT ;  /* 0x00000008ec087209 */ /* 0x000fe20007810000 */
[----:B------:R-:W-:-:S02]  /*3450*/  FFMA.FTZ R5, R12, c[0x0][0x2d0], -R7 ;  /* 0x0000b4000c057a23 */ /* 0x000fc40000010807 */
[----:B------:R2:W-:Y:S02]  /*3460*/  MUFU.EX2 R214, R6 ;  /* 0x0000000600d67308 */ /* 0x0005e40000000800 */
[----:B------:R-:W3:Y:S01]  /*3470*/  SHFL.BFLY PT, R10, R8, 0x2, 0x1f ;  /* 0x0c401f00080a7f89 */ /* 0x000ee200000e0000 */
[----:B-1----:R-:W-:-:S05]  /*3480*/  FMNMX.FTZ R2, R2, R11, !PT ;  /* 0x0000000b02027209 */ /* 0x002fca0007810000 */
[----:B------:R1:W4:Y:S01]  /*3490*/  MUFU.EX2 R194, R5 ;  /* 0x0000000500c27308 */ /* 0x0003220000000800 */
[----:B--2---:R-:W-:Y:S02]  /*34a0*/  FSEL R6, R9, RZ, P2 ;  /* 0x000000ff09067208 */ /* 0x004fe40001000000 */
[----:B------:R-:W-:-:S03]  /*34b0*/  FSETP.NEU.FTZ.AND P2, PT, R2, -INF , PT ;  /* 0xff8000000200780b */ /* 0x000fc60003f5d000 */
[--C-:B------:R-:W-:Y:S02]  /*34c0*/  FFMA.FTZ R9, R15, c[0x0][0x2d0], -R6.reuse ;  /* 0x0000b4000f097a23 */ /* 0x100fe40000010806 */
[----:B-1----:R-:W-:Y:S02]  /*34d0*/  FFMA.FTZ R5, R13, c[0x0][0x2d0], -R6 ;  /* 0x0000b4000d057a23 */ /* 0x002fe40000010806 */
[----:B------:R1:W-:Y:S01]  /*34e0*/  MUFU.EX2 R189, R9 ;  /* 0x0000000900bd7308 */ /* 0x0003e20000000800 */
[----:B---3--:R-:W-:Y:S02]  /*34f0*/  FMNMX.FTZ R8, R8, R10, !PT ;  /* 0x0000000a08087209 */ /* 0x008fe40007810000 */
[----:B----4-:R-:W-:-:S05]  /*3500*/  F2FP.BF16.PACK_AB R12, R194, R214 ;  /* 0x000000d6c20c723e */ /* 0x010fca00000010ff */
        /* <DEDUP_REMOVED lines=28> */
[----:B-1----:R-:W-:-:S04]  /*36d0*/  FFMA.FTZ R0, R29, c[0x0][0x2d0], -R7 ;  /* 0x0000b4001d007a23 */ /* 0x002fc80000010807 */
[----:B------:R1:W3:Y:S03]  /*36e0*/  MUFU.EX2 R200, R0 ;  /* 0x0000000000c87308 */ /* 0x0002e60000000800 */
[C---:B--2---:R-:W-:Y:S08]  /*36f0*/  HMMA.16816.F32.BF16 R76, R8.reuse, R20, RZ ;  /* 0x00000014084c723c */ /* 0x044ff000000418ff */
[C---:B------:R-:W-:Y:S01]  /*3700*/  HMMA.16816.F32.BF16 R72, R8.reuse, R22, RZ ;  /* 0x000000160848723c */ /* 0x040fe200000418ff */
[----:B-1----:R-:W-:Y:S01]  /*3710*/  FSEL R0, R3, RZ, P2 ;  /* 0x000000ff03007208 */ /* 0x002fe20001000000 */
[----:B------:R-:W-:Y:S01]  /*3720*/  FFMA.FTZ R3, R31, c[0x0][0x2d0], -R7 ;  /* 0x0000b4001f037a23 */ /* 0x000fe20000010807 */
[----:B---3--:R-:W-:Y:S01]  /*3730*/  F2FP.BF16.PACK_AB R14, R200, R232 ;  /* 0x000000e8c80e723e */ /* 0x008fe200000010ff */
[----:B------:R-:W1:Y:S04]  /*3740*/  LDSM.16.MT88.4 R28, [R228+0x900] ;  /* 0x00090000e41c783b */ /* 0x000e680000004200 */
[C---:B------:R-:W-:Y:S01]  /*3750*/  HMMA.16816.F32.BF16 R68, R8.reuse, R32, RZ ;  /* 0x000000200844723c */ /* 0x040fe200000418ff */
[----:B------:R2:W-:Y:S07]  /*3760*/  MUFU.EX2 R219, R3 ;  /* 0x0000000300db7308 */ /* 0x0005ee0000000800 */
[----:B------:R-:W-:Y:S01]  /*3770*/  HMMA.16816.F32.BF16 R52, R8, R42, RZ ;  /* 0x0000002a0834723c */ /* 0x000fe200000418ff */
[----:B--2---:R-:W-:-:S04]  /*3780*/  FFMA.FTZ R3, R60, c[0x0][0x2d0], -R0 ;  /* 0x0000b4003c037a23 */ /* 0x004fc80000010800 */
        /* <DEDUP_REMOVED lines=17> */
[----:B------:R-:W-:Y:S08]  /*38a0*/  HMMA.16816.F32.BF16 R64, R8, R34, RZ ;  /* 0x000000220840723c */ /* 0x000ff000000418ff */
[----:B------:R-:W-:Y:S01]  /*38b0*/  HMMA.16816.F32.BF16 R48, R12, R20, RZ ;  /* 0x000000140c30723c */ /* 0x000fe200000418ff */
[----:B--2---:R-:W-:-:S07]  /*38c0*/  FFMA.FTZ R3, R88, c[0x0][0x2d0], -R6 ;  /* 0x0000b40058037a23 */ /* 0x004fce0000010806 */
[----:B------:R-:W-:Y:S01]  /*38d0*/  HMMA.16816.F32.BF16 R44, R12, R32, RZ ;  /* 0x000000200c2c723c */ /* 0x000fe200000418ff */
[----:B----4-:R-:W-:Y:S01]  /*38e0*/  F2FP.BF16.PACK_AB R8, R217, R139 ;  /* 0x0000008bd908723e */ /* 0x010fe200000010ff */
[----:B------:R2:W-:Y:S02]  /*38f0*/  MUFU.EX2 R199, R3 ;  /* 0x0000000300c77308 */ /* 0x0005e40000000800 */
[----:B--2---:R-:W-:-:S06]  /*3900*/  FFMA.FTZ R3, R89, c[0x0][0x2d0], -R6 ;  /* 0x0000b40059037a23 */ /* 0x004fcc0000010806 */
[----:B------:R2:W4:Y:S02]  /*3910*/  MUFU.EX2 R234, R3 ;  /* 0x0000000300ea7308 */ /* 0x0005240000000800 */
[----:B--2---:R-:W-:Y:S01]  /*3920*/  FFMA.FTZ R3, R90, c[0x0][0x2d0], -R5 ;  /* 0x0000b4005a037a23 */ /* 0x004fe20000010805 */
[----:B----4-:R-:W-:-:S05]  /*3930*/  F2FP.BF16.PACK_AB R10, R234, R199 ;  /* 0x000000c7ea0a723e */ /* 0x010fca00000010ff */
[----:B------:R2:W-:Y:S02]  /*3940*/  MUFU.EX2 R191, R3 ;  /* 0x0000000300bf7308 */ /* 0x0005e40000000800 */
[--C-:B--2---:R-:W-:Y:S02]  /*3950*/  FFMA.FTZ R3, R91, c[0x0][0x2d0], -R5.reuse ;  /* 0x0000b4005b037a23 */ /* 0x104fe40000010805 */
[C---:B------:R-:W-:Y:S04]  /*3960*/  HMMA.16816.F32.BF16 R88, R12.reuse, R22, RZ ;  /* 0x000000160c58723c */ /* 0x040fe800000418ff */
[----:B------:R2:W4:Y:S04]  /*3970*/  MUFU.EX2 R218, R3 ;  /* 0x0000000300da7308 */ /* 0x0005280000000800 */
[----:B------:R-:W-:Y:S01]  /*3980*/  HMMA.16816.F32.BF16 R20, R12, R40, RZ ;  /* 0x000000280c14723c */ /* 0x000fe200000418ff */
[----:B--2---:R-:W-:Y:S01]  /*3990*/  FFMA.FTZ R3, R96, c[0x0][0x2d0], -R5 ;  /* 0x0000b40060037a23 */ /* 0x004fe20000010805 */
[----:B----4-:R-:W-:-:S03]  /*39a0*/  F2FP.BF16.PACK_AB R9, R218, R191 ;  /* 0x000000bfda09723e */ /* 0x010fc600000010ff */
[----:B------:R2:W-:Y:S02]  /*39b0*/  MUFU.EX2 R233, R3 ;  /* 0x0000000300e97308 */ /* 0x0005e40000000800 */
[----:B--2---:R-:W-:Y:S02]  /*39c0*/  FFMA.FTZ R3, R97, c[0x0][0x2d0], -R5 ;  /* 0x0000b40061037a23 */ /* 0x004fe40000010805 */
[C---:B------:R-:W-:Y:S04]  /*39d0*/  HMMA.16816.F32.BF16 R96, R12.reuse, R34, RZ ;  /* 0x000000220c60723c */ /* 0x040fe800000418ff */
[----:B------:R2:W4:Y:S04]  /*39e0*/  MUFU.EX2 R240, R3 ;  /* 0x0000000300f07308 */ /* 0x0005280000000800 */
[----:B------:R-:W-:Y:S01]  /*39f0*/  HMMA.16816.F32.BF16 R12, R12, R42, RZ ;  /* 0x0000002a0c0c723c */ /* 0x000fe200000418ff */
[----:B--2---:R-:W-:Y:S01]  /*3a00*/  FFMA.FTZ R3, R100, c[0x0][0x2d0], -R7 ;  /* 0x0000b40064037a23 */ /* 0x004fe20000010807 */
[----:B----4-:R-:W-:-:S03]  /*3a10*/  F2FP.BF16.PACK_AB R11, R240, R233 ;  /* 0x000000e9f00b723e */ /* 0x010fc600000010ff */
[----:B------:R2:W-:Y:S04]  /*3a20*/  MUFU.EX2 R190, R3 ;  /* 0x0000000300be7308 */ /* 0x0005e80000000800 */
[C---:B-1----:R-:W-:Y:S08]  /*3a30*/  HMMA.16816.F32.BF16 R112, R8.reuse, R28, R84 ;  /* 0x0000001c0870723c */ /* 0x042ff00000041854 */
[----:B------:R-:W-:Y:S01]  /*3a40*/  HMMA.16816.F32.BF16 R84, R8, R30, R80 ;  /* 0x0000001e0854723c */ /* 0x000fe20000041850 */
[----:B--2---:R-:W-:-:S04]  /*3a50*/  FFMA.FTZ R3, R101, c[0x0][0x2d0], -R7 ;  /* 0x0000b40065037a23 */ /* 0x004fc80000010807 */
        /* <DEDUP_REMOVED lines=19> */
[----:B-1----:R-:W-:Y:S02]  /*3b90*/  FFMA.FTZ R3, R124, c[0x0][0x2d0], -R0 ;  /* 0x0000b4007c037a23 */ /* 0x002fe40000010800 */
[----:B------:R-:W-:-:S04]  /*3ba0*/  IMAD.MOV.U32 R124, RZ, RZ, R219 ;  /* 0x000000ffff7c7224 */ /* 0x000fc800078e00db */
[----:B------:R1:W2:Y:S01]  /*3bb0*/  MUFU.EX2 R248, R3 ;  /* 0x0000000300f87308 */ /* 0x0002a20000000800 */
[----:B------:R-:W-:Y:S01]  /*3bc0*/  F2FP.BF16.PACK_AB R8, R190, R124 ;  /* 0x0000007cbe08723e */ /* 0x000fe200000010ff */
[----:B-1----:R-:W-:Y:S01]  /*3bd0*/  FFMA.FTZ R3, R119, c[0x0][0x2d0], -R7 ;  /* 0x0000b40077037a23 */ /* 0x002fe20000010807 */
[----:B--2---:R-:W-:-:S05]  /*3be0*/  F2FP.BF16.PACK_AB R11, R248, R250 ;  /* 0x000000faf80b723e */ /* 0x004fca00000010ff */
[----:B------:R1:W-:Y:S02]  /*3bf0*/  MUFU.EX2 R251, R3 ;  /* 0x0000000300fb7308 */ /* 0x0003e40000000800 */
[C---:B------:R-:W-:Y:S08]  /*3c00*/  HMMA.16816.F32.BF16 R68, R8.reuse, R28, R56 ;  /* 0x0000001c0844723c */ /* 0x040ff00000041838 */
[----:B------:R-:W-:Y:S01]  /*3c10*/  HMMA.16816.F32.BF16 R32, R8, R30, R92 ;  /* 0x0000001e0820723c */ /* 0x000fe2000004185c */
[----:B-1----:R-:W-:-:S02]  /*3c20*/  FFMA.FTZ R3, R125, c[0x0][0x2d0], -R7 ;  /* 0x0000b4007d037a23 */ /* 0x002fc40000010807 */
[----:B------:R-:W-:Y:S02]  /*3c30*/  IMAD.MOV.U32 R125, RZ, RZ, R215 ;  /* 0x000000ffff7d7224 */ /* 0x000fe400078e00d7 */
[----:B------:R1:W-:Y:S03]  /*3c40*/  MUFU.EX2 R247, R3 ;  /* 0x0000000300f77308 */ /* 0x0003e60000000800 */
[----:B------:R-:W-:Y:S01]  /*3c50*/  HMMA.16816.F32.BF16 R64, R8, R16, R48 ;  /* 0x000000100840723c */ /* 0x000fe20000041830 */
[----:B------:R-:W-:Y:S02]  /*3c60*/  IMAD.MOV.U32 R95, RZ, RZ, R211 ;  /* 0x000000ffff5f7224 */ /* 0x000fe400078e00d3 */
[----:B------:R-:W-:-:S05]  /*3c70*/  IMAD.MOV.U32 R94, RZ, RZ, R210 ;  /* 0x000000ffff5e7224 */ /* 0x000fca00078e00d2 */
[----:B------:R-:W-:Y:S01]  /*3c80*/  HMMA.16816.F32.BF16 R120, R8, R36, R20 ;  /* 0x000000240878723c */ /* 0x000fe20000041814 */
[----:B------:R-:W2:Y:S01]  /*3c90*/  LDSM.16.MT88.4 R20, [R228+0x1100] ;  /* 0x00110000e414783b */ /* 0x000ea20000004200 */
[----:B-1----:R-:W-:-:S06]  /*3ca0*/  FFMA.FTZ R3, R126, c[0x0][0x2d0], -R7 ;  /* 0x0000b4007e037a23 */ /* 0x002fcc0000010807 */
[C---:B------:R-:W-:Y:S01]  /*3cb0*/  HMMA.16816.F32.BF16 R28, R8.reuse, R18, R88 ;  /* 0x00000012081c723c */ /* 0x040fe20000041858 */
[----:B------:R-:W-:Y:S01]  /*3cc0*/  IMAD.MOV.U32 R126, RZ, RZ, R218 ;  /* 0x000000ffff7e7224 */ /* 0x000fe200078e00da */
[----:B------:R-:W1:Y:S01]  /*3cd0*/  LDSM.16.MT88.4 R16, [R231+0x1100] ;  /* 0x00110000e710783b */ /* 0x000e620000004200 */
[----:B------:R3:W-:Y:S04]  /*3ce0*/  MUFU.EX2 R249, R3 ;  /* 0x0000000300f97308 */ /* 0x0007e80000000800 */
[----:B------:R-:W-:Y:S01]  /*3cf0*/  IMAD.MOV.U32 R91, RZ, RZ, R204 ;  /* 0x000000ffff5b7224 */ /* 0x000fe200078e00cc */
[----:B------:R-:W-:Y:S01]  /*3d00*/  HMMA.16816.F32.BF16 R52, R8, R24, R44 ;  /* 0x000000180834723c */ /* 0x000fe2000004182c */
[----:B------:R-:W-:-:S07]  /*3d10*/  IMAD.MOV.U32 R90, RZ, RZ, R203 ;  /* 0x000000ffff5a7224 */ /* 0x000fce00078e00cb */
[----:B------:R-:W-:Y:S01]  /*3d20*/  HMMA.16816.F32.BF16 R40, R8, R26, R96 ;  /* 0x0000001a0828723c */ /* 0x000fe20000041860 */
[----:B------:R-:W-:Y:S01]  /*3d30*/  LDSM.16.MT88.4 R24, [R230+0x1100] ;  /* 0x00110000e618783b */ /* 0x000fe20000004200 */
[----:B---3--:R-:W-:Y:S01]  /*3d40*/  FFMA.FTZ R3, R127, c[0x0][0x2d0], -R6 ;  /* 0x0000b4007f037a23 */ /* 0x008fe20000010806 */
[----:B------:R-:W-:-:S03]  /*3d50*/  MOV R127, R217 ;  /* 0x000000d9007f7202 */ /* 0x000fc60000000f00 */
[----:B------:R3:W-:Y:S02]  /*3d60*/  MUFU.EX2 R226, R3 ;  /* 0x0000000300e27308 */ /* 0x0007e40000000800 */
[----:B------:R-:W-:Y:S01]  /*3d70*/  HMMA.16816.F32.BF16 R36, R8, R38, R12 ;  /* 0x000000260824723c */ /* 0x000fe2000004180c */
[----:B------:R-:W4:Y:S01]  /*3d80*/  LDSM.16.MT88.4 R12, [R229+0x1100] ;  /* 0x00110000e50c783b */ /* 0x000f220000004200 */
[----:B---3--:R-:W-:Y:S02]  /*3d90*/  FFMA.FTZ R3, R133, c[0x0][0x2d0], -R6 ;  /* 0x0000b40085037a23 */ /* 0x008fe40000010806 */
[----:B------:R-:W-:Y:S02]  /*3da0*/  IMAD.MOV.U32 R133, RZ, RZ, R214 ;  /* 0x000000ffff857224 */ /* 0x000fe400078e00d6 */
[----:B------:R3:W1:Y:S02]  /*3db0*/  MUFU.EX2 R225, R3 ;  /* 0x0000000300e17308 */ /* 0x0006640000000800 */
[----:B---3--:R-:W-:Y:S01]  /*3dc0*/  FFMA.FTZ R3, R136, c[0x0][0x2d0], -R6 ;  /* 0x0000b40088037a23 */ /* 0x008fe20000010806 */
[----:B------:R-:W-:-:S02]  /*3dd0*/  MOV R136, R213 ;  /* 0x000000d500887202 */ /* 0x000fc40000000f00 */
[----:B-1----:R-:W-:-:S03]  /*3de0*/  F2FP.BF16.PACK_AB R8, R225, R226 ;  /* 0x000000e2e108723e */ /* 0x002fc600000010ff */
[----:B------:R1:W-:Y:S02]  /*3df0*/  MUFU.EX2 R223, R3 ;  /* 0x0000000300df7308 */ /* 0x0003e40000000800 */
[----:B-1----:R-:W-:Y:S02]  /*3e00*/  FFMA.FTZ R3, R137, c[0x0][0x2d0], -R6 ;  /* 0x0000b40089037a23 */ /* 0x002fe40000010806 */
[----:B------:R-:W-:-:S04]  /*3e10*/  IMAD.MOV.U32 R137, RZ, RZ, R212 ;  /* 0x000000ffff897224 */ /* 0x000fc800078e00d4 */
[----:B------:R1:W3:Y:S02]  /*3e20*/  MUFU.EX2 R222, R3 ;  /* 0x0000000300de7308 */ /* 0x0002e40000000800 */
[----:B-1----:R-:W-:Y:S01]  /*3e30*/  FFMA.FTZ R3, R138, c[0x0][0x2d0], -R5 ;  /* 0x0000b4008a037a23 */ /* 0x002fe20000010805 */
[----:B---3--:R-:W-:Y:S01]  /*3e40*/  F2FP.BF16.PACK_AB R10, R222, R223 ;  /* 0x000000dfde0a723e */ /* 0x008fe200000010ff */
[----:B------:R-:W-:-:S04]  /*3e50*/  IMAD.MOV.U32 R138, RZ, RZ, R208 ;  /* 0x000000ffff8a7224 */ /* 0x000fc800078e00d0 */
[----:B------:R1:W-:Y:S02]  /*3e60*/  MUFU.EX2 R220, R3 ;  /* 0x0000000300dc7308 */ /* 0x0003e40000000800 */
[----:B-1----:R-:W-:Y:S02]  /*3e70*/  FFMA.FTZ R3, R140, c[0x0][0x2d0], -R5 ;  /* 0x0000b4008c037a23 */ /* 0x002fe40000010805 */
[----:B------:R-:W-:-:S04]  /*3e80*/  IMAD.MOV.U32 R140, RZ, RZ, R199 ;  /* 0x000000ffff8c7224 */ /* 0x000fc800078e00c7 */
[----:B------:R1:W3:Y:S02]  /*3e90*/  MUFU.EX2 R219, R3 ;  /* 0x0000000300db7308 */ /* 0x0002e40000000800 */
[----:B-1----:R-:W-:Y:S01]  /*3ea0*/  FFMA.FTZ R3, R141, c[0x0][0x2d0], -R5 ;  /* 0x0000b4008d037a23 */ /* 0x002fe20000010805 */
[----:B---3--:R-:W-:Y:S02]  /*3eb0*/  F2FP.BF16.PACK_AB R9, R219, R220 ;  /* 0x000000dcdb09723e */ /* 0x008fe400000010ff */
[----:B------:R-:W-:-:S03]  /*3ec0*/  MOV R141, R201 ;  /* 0x000000c9008d7202 */ /* 0x000fc60000000f00 */
[----:B------:R1:W-:Y:S02]  /*3ed0*/  MUFU.EX2 R218, R3 ;  /* 0x0000000300da7308 */ /* 0x0003e40000000800 */
[----:B-1----:R-:W-:-:S06]  /*3ee0*/  FFMA.FTZ R3, R142, c[0x0][0x2d0], -R5 ;  /* 0x0000b4008e037a23 */ /* 0x002fcc0000010805 */
[----:B------:R1:W3:Y:S02]  /*3ef0*/  MUFU.EX2 R217, R3 ;  /* 0x0000000300d97308 */ /* 0x0002e40000000800 */
[----:B-1----:R-:W-:Y:S01]  /*3f00*/  FFMA.FTZ R3, R149, c[0x0][0x2d0], -R0 ;  /* 0x0000b40095037a23 */ /* 0x002fe20000010800 */
[----:B---3--:R-:W-:Y:S01]  /*3f10*/  F2FP.BF16.PACK_AB R11, R217, R218 ;  /* 0x000000dad90b723e */ /* 0x008fe200000010ff */
[----:B------:R-:W-:-:S04]  /*3f20*/  IMAD.MOV.U32 R149, RZ, RZ, R91 ;  /* 0x000000ffff957224 */ /* 0x000fc800078e005b */
[----:B------:R1:W-:Y:S02]  /*3f30*/  MUFU.EX2 R215, R3 ;  /* 0x0000000300d77308 */ /* 0x0003e40000000800 */
[C---:B--2---:R-:W-:Y:S08]  /*3f40*/  HMMA.16816.F32.BF16 R48, R8.reuse, R20, R112 ;  /* 0x000000140830723c */ /* 0x044ff00000041870 */
[----:B------:R-:W-:Y:S01]  /*3f50*/  HMMA.16816.F32.BF16 R56, R8, R18, R80 ;  /* 0x000000120838723c */ /* 0x000fe20000041850 */
[----:B-1----:R-:W-:Y:S01]  /*3f60*/  FFMA.FTZ R3, R148, c[0x0][0x2d0], -R0 ;  /* 0x0000b40094037a23 */ /* 0x002fe20000010800 */
        /* <DEDUP_REMOVED lines=19> */
[----:B------:R-:W-:Y:S01]  /*40a0*/  IMAD.MOV.U32 R144, RZ, RZ, R136 ;  /* 0x000000ffff907224 */ /* 0x000fe200078e0088 */
[----:B------:R-:W-:Y:S01]  /*40b0*/  MOV R136, R125 ;  /* 0x0000007d00887202 */ /* 0x000fe20000000f00 */
[----:B------:R1:W-:Y:S01]  /*40c0*/  MUFU.EX2 R212, R3 ;  /* 0x0000000300d47308 */ /* 0x0003e20000000800 */
[----:B------:R-:W-:-:S03]  /*40d0*/  IMAD.MOV.U32 R125, RZ, RZ, R205 ;  /* 0x000000ffff7d7224 */ /* 0x000fc600078e00cd */
[----:B------:R-:W-:Y:S01]  /*40e0*/  HMMA.16816.F32.BF16 R84, R8, R22, R32 ;  /* 0x000000160854723c */ /* 0x000fe20000041820 */
[----:B------:R-:W-:Y:S02]  /*40f0*/  IMAD.MOV.U32 R142, RZ, RZ, R125 ;  /* 0x000000ffff8e7224 */ /* 0x000fe400078e007d */
[----:B------:R-:W-:-:S05]  /*4100*/  IMAD.MOV.U32 R125, RZ, RZ, R200 ;  /* 0x000000ffff7d7224 */ /* 0x000fca00078e00c8 */
[C---:B------:R-:W-:Y:S01]  /*4110*/  HMMA.16816.F32.BF16 R32, R8.reuse, R16, R64 ;  /* 0x000000100820723c */ /* 0x040fe20000041840 */
[--C-:B-1----:R-:W-:Y:S02]  /*4120*/  FFMA.FTZ R3, R146, c[0x0][0x2d0], -R6.reuse ;  /* 0x0000b40092037a23 */ /* 0x102fe40000010806 */
[----:B------:R-:W-:Y:S02]  /*4130*/  IMAD.MOV.U32 R146, RZ, RZ, R137 ;  /* 0x000000ffff927224 */ /* 0x000fe400078e0089 */
[----:B------:R1:W2:Y:S01]  /*4140*/  MUFU.EX2 R211, R3 ;  /* 0x0000000300d37308 */ /* 0x0002a20000000800 */
[----:B------:R-:W-:Y:S02]  /*4150*/  IMAD.MOV.U32 R137, RZ, RZ, R209 ;  /* 0x000000ffff897224 */ /* 0x000fe400078e00d1 */
[C---:B------:R-:W-:Y:S01]  /*4160*/  HMMA.16816.F32.BF16 R28, R8.reuse, R18, R28 ;  /* 0x00000012081c723c */ /* 0x040fe2000004181c */
[----:B------:R-:W3:Y:S07]  /*4170*/  LDSM.16.MT88.4 R16, [R228+0x1900] ;  /* 0x00190000e410783b */ /* 0x000eee0000004200 */
[----:B------:R-:W-:Y:S01]  /*4180*/  HMMA.16816.F32.BF16 R96, R8, R24, R120 ;  /* 0x000000180860723c */ /* 0x000fe20000041878 */
[----:B-1----:R-:W-:-:S06]  /*4190*/  FFMA.FTZ R3, R145, c[0x0][0x2d0], -R6 ;  /* 0x0000b40091037a23 */ /* 0x002fcc0000010806 */
[----:B------:R-:W-:Y:S01]  /*41a0*/  MOV R123, R138 ;  /* 0x0000008a007b7202 */ /* 0x000fe20000000f00 */
[----:B------:R-:W-:Y:S01]  /*41b0*/  IMAD.MOV.U32 R145, RZ, RZ, R95 ;  /* 0x000000ffff917224 */ /* 0x000fe200078e005f */
[C---:B------:R-:W-:Y:S01]  /*41c0*/  HMMA.16816.F32.BF16 R100, R8.reuse, R20, R68 ;  /* 0x000000140864723c */ /* 0x040fe20000041844 */
[----:B------:R1:W-:Y:S01]  /*41d0*/  MUFU.EX2 R210, R3 ;  /* 0x0000000300d27308 */ /* 0x0003e20000000800 */
[----:B------:R-:W-:Y:S01]  /*41e0*/  IMAD.MOV.U32 R121, RZ, RZ, R150 ;  /* 0x000000ffff797224 */ /* 0x000fe200078e0096 */
[----:B------:R-:W-:Y:S01]  /*41f0*/  LDSM.16.MT88.4 R20, [R229+0x1900] ;  /* 0x00190000e514783b */ /* 0x000fe20000004200 */
[----:B------:R-:W-:Y:S02]  /*4200*/  IMAD.MOV.U32 R150, RZ, RZ, R194 ;  /* 0x000000ffff967224 */ /* 0x000fe400078e00c2 */
[----:B------:R-:W-:Y:S01]  /*4210*/  IMAD.MOV.U32 R122, RZ, RZ, R143 ;  /* 0x000000ffff7a7224 */ /* 0x000fe200078e008f */
[----:B------:R-:W-:Y:S01]  /*4220*/  MOV R143, R193 ;  /* 0x000000c1008f7202 */ /* 0x000fe20000000f00 */
[----:B------:R-:W-:Y:S01]  /*4230*/  HMMA.16816.F32.BF16 R68, R8, R12, R52 ;  /* 0x0000000c0844723c */ /* 0x000fe20000041834 */
[----:B------:R-:W-:-:S07]  /*4240*/  IMAD.MOV.U32 R120, RZ, RZ, R137 ;  /* 0x000000ffff787224 */ /* 0x000fce00078e0089 */
[C---:B------:R-:W-:Y:S01]  /*4250*/  HMMA.16816.F32.BF16 R72, R8.reuse, R14, R40 ;  /* 0x0000000e0848723c */ /* 0x040fe20000041828 */
[----:B-1----:R-:W-:Y:S01]  /*4260*/  FFMA.FTZ R3, R147, c[0x0][0x2d0], -R6 ;  /* 0x0000b40093037a23 */ /* 0x002fe20000010806 */
[----:B------:R-:W-:Y:S01]  /*4270*/  MOV R147, R94 ;  /* 0x0000005e00937202 */ /* 0x000fe20000000f00 */
[----:B------:R-:W-:Y:S02]  /*4280*/  LDSM.16.MT88.4 R12, [R231+0x1900] ;  /* 0x00190000e70c783b */ /* 0x000fe40000004200 */
[----:B------:R1:W4:Y:S03]  /*4290*/  MUFU.EX2 R209, R3 ;  /* 0x0000000300d17308 */ /* 0x0003260000000800 */
[----:B------:R-:W-:Y:S01]  /*42a0*/  HMMA.16816.F32.BF16 R92, R8, R26, R36 ;  /* 0x0000001a085c723c */ /* 0x000fe20000041824 */
[----:B------:R-:W3:Y:S06]  /*42b0*/  LDSM.16.MT88.4 R24, [R230+0x1900] ;  /* 0x00190000e618783b */ /* 0x000eec0000004200 */
[----:B--2---:R-:W-:Y:S01]  /*42c0*/  F2FP.BF16.PACK_AB R8, R211, R212 ;  /* 0x000000d4d308723e */ /* 0x004fe200000010ff */
[----:B-1----:R-:W-:Y:S01]  /*42d0*/  FFMA.FTZ R3, R151, c[0x0][0x2d0], -R5 ;  /* 0x0000b40097037a23 */ /* 0x002fe20000010805 */
[----:B------:R-:W-:-:S02]  /*42e0*/  MOV R151, R202 ;  /* 0x000000ca00977202 */ /* 0x000fc40000000f00 */
[----:B----4-:R-:W-:Y:S01]  /*42f0*/  F2FP.BF16.PACK_AB R10, R209, R210 ;  /* 0x000000d2d10a723e */ /* 0x010fe200000010ff */
[----:B------:R1:W-:Y:S02]  /*4300*/  MUFU.EX2 R208, R3 ;  /* 0x0000000300d07308 */ /* 0x0003e40000000800 */
[----:B-1----:R-:W-:Y:S01]  /*4310*/  FFMA.FTZ R3, R153, c[0x0][0x2d0], -R5 ;  /* 0x0000b40099037a23 */ /* 0x002fe20000010805 */
[----:B------:R-:W-:-:S05]  /*4320*/  MOV R153, R196 ;  /* 0x000000c400997202 */ /* 0x000fca0000000f00 */
        /* <DEDUP_REMOVED lines=12> */
[C---:B---3--:R-:W-:Y:S08]  /*43f0*/  HMMA.16816.F32.BF16 R108, R8.reuse, R16, R48 ;  /* 0x00000010086c723c */ /* 0x048ff00000041830 */
[----:B------:R-:W-:Y:S01]  /*4400*/  HMMA.16816.F32.BF16 R48, R8, R24, R116 ;  /* 0x000000180830723c */ /* 0x000fe20000041874 */
[----:B-1----:R-:W-:Y:S01]  /*4410*/  FFMA.FTZ R3, R155, c[0x0][0x2d0], -R7 ;  /* 0x0000b4009b037a23 */ /* 0x002fe20000010807 */
[----:B------:R-:W-:-:S05]  /*4420*/  MOV R155, R190 ;  /* 0x000000be009b7202 */ /* 0x000fca0000000f00 */
[----:B------:R-:W-:Y:S01]  /*4430*/  IMAD.MOV.U32 R119, RZ, RZ, R151 ;  /* 0x000000ffff777224 */ /* 0x000fe200078e0097 */
[----:B------:R1:W2:Y:S01]  /*4440*/  MUFU.EX2 R203, R3 ;  /* 0x0000000300cb7308 */ /* 0x0002a20000000800 */
[----:B------:R-:W-:Y:S01]  /*4450*/  IMAD.MOV.U32 R151, RZ, RZ, R195 ;  /* 0x000000ffff977224 */ /* 0x000fe200078e00c3 */
[----:B------:R-:W-:Y:S01]  /*4460*/  HMMA.16816.F32.BF16 R64, R8, R14, R56 ;  /* 0x0000000e0840723c */ /* 0x000fe20000041838 */
[----:B------:R-:W-:Y:S02]  /*4470*/  IMAD.MOV.U32 R118, RZ, RZ, R192 ;  /* 0x000000ffff767224 */ /* 0x000fe400078e00c0 */
[----:B------:R-:W-:-:S05]  /*4480*/  IMAD.MOV.U32 R117, RZ, RZ, R188 ;  /* 0x000000ffff757224 */ /* 0x000fca00078e00bc */
        /* <DEDUP_REMOVED lines=107> */
[----:B------:R1:W-:Y:S01]  /*4b40*/  MUFU.EX2 R97, R3 ;  /* 0x0000000300617308 */ /* 0x0003e20000000800 */
[----:B------:R-:W-:Y:S01]  /*4b50*/  HMMA.16816.F32.BF16 R36, R8, R22, R72 ;  /* 0x000000160824723c */ /* 0x000fe20000041848 */
[----:B------:R-:W3:Y:S01]  /*4b60*/  LDSM.16.MT88.4 R20, [R231+0x2900] ;  /* 0x00290000e714783b */ /* 0x000ee20000004200 */
[----:B-1----:R-:W-:Y:S01]  /*4b70*/  FFMA.FTZ R3, R117, c[0x0][0x2d0], -R5 ;  /* 0x0000b40075037a23 */ /* 0x002fe20000010805 */
[----:B------:R-:W-:Y:S01]  /*4b80*/  MOV R117, R118 ;  /* 0x0000007600757202 */ /* 0x000fe20000000f00 */
[----:B------:R-:W-:-:S03]  /*4b90*/  IMAD.MOV.U32 R118, RZ, RZ, R119 ;  /* 0x000000ffff767224 */ /* 0x000fc600078e0077 */
[----:B------:R1:W-:Y:S01]  /*4ba0*/  MUFU.EX2 R96, R3 ;  /* 0x0000000300607308 */ /* 0x0003e20000000800 */
[----:B------:R-:W-:Y:S01]  /*4bb0*/  IMAD.MOV.U32 R119, RZ, RZ, R159 ;  /* 0x000000ffff777224 */ /* 0x000fe200078e009f */
[----:B------:R-:W-:Y:S01]  /*4bc0*/  MOV R159, R158 ;  /* 0x0000009e009f7202 */ /* 0x000fe20000000f00 */
[----:B------:R-:W-:Y:S01]  /*4bd0*/  IMAD.MOV.U32 R158, RZ, RZ, R242 ;  /* 0x000000ffff9e7224 */ /* 0x000fe200078e00f2 */
[----:B------:R-:W-:Y:S01]  /*4be0*/  HMMA.16816.F32.BF16 R48, R8, R28, R76 ;  /* 0x0000001c0830723c */ /* 0x000fe2000004184c */
[----:B------:R-:W-:Y:S01]  /*4bf0*/  IMAD.MOV.U32 R131, RZ, RZ, R141 ;  /* 0x000000ffff837224 */ /* 0x000fe200078e008d */
[----:B------:R-:W-:Y:S01]  /*4c00*/  MOV R130, R238 ;  /* 0x000000ee00827202 */ /* 0x000fe20000000f00 */
[----:B------:R-:W-:Y:S01]  /*4c10*/  FFMA.FTZ R4, R4, c[0x0][0x2d0], -R7 ;  /* 0x0000b40004047a23 */ /* 0x000fe20000010807 */
[----:B------:R4:W5:Y:S01]  /*4c20*/  LDL.LU R242, [R1+0x84] ;  /* 0x0000840001f27983 */ /* 0x0009620000300800 */
        /* <DEDUP_REMOVED lines=10> */
[----:B------:R-:W-:Y:S01]  /*4cd0*/  HMMA.16816.F32.BF16 R28, R8, R30, R80 ;  /* 0x0000001e081c723c */ /* 0x000fe20000041850 */
[----:B------:R-:W-:Y:S01]  /*4ce0*/  IMAD.MOV.U32 R171, RZ, RZ, R131 ;  /* 0x000000ffffab7224 */ /* 0x000fe200078e0083 */
[----:B------:R4:W5:Y:S01]  /*4cf0*/  LDL.LU R241, [R1+0x80] ;  /* 0x0000800001f17983 */ /* 0x0009620000300800 */
[----:B-1----:R-:W-:-:S04]  /*4d00*/  FFMA.FTZ R3, R252, c[0x0][0x2d0], -R5 ;  /* 0x0000b400fc037a23 */ /* 0x002fc80000010805 */
[----:B------:R1:W-:Y:S02]  /*4d10*/  MUFU.EX2 R70, R3 ;  /* 0x0000000300467308 */ /* 0x0003e40000000800 */
[----:B-1----:R-:W-:-:S06]  /*4d20*/  FFMA.FTZ R3, R170, c[0x0][0x2d0], -R5 ;  /* 0x0000b400aa037a23 */ /* 0x002fcc0000010805 */
[----:B------:R1:W1:Y:S02]  /*4d30*/  MUFU.EX2 R69, R3 ;  /* 0x0000000300457308 */ /* 0x0002640000000800 */
        /* <DEDUP_REMOVED lines=17> */
[----:B-1----:R-:W-:Y:S01]  /*4e50*/  FFMA.FTZ R3, R117, c[0x0][0x2d0], -R0 ;  /* 0x0000b40075037a23 */ /* 0x002fe20000010800 */
[----:B--2---:R-:W-:Y:S01]  /*4e60*/  F2FP.BF16.PACK_AB R8, R99, R100 ;  /* 0x000000646308723e */ /* 0x004fe200000010ff */
[----:B------:R-:W-:Y:S01]  /*4e70*/  IMAD.MOV.U32 R117, RZ, RZ, R118 ;  /* 0x000000ffff757224 */ /* 0x000fe200078e0076 */
[----:B------:R-:W-:Y:S01]  /*4e80*/  F2FP.BF16.PACK_AB R9, R71, R96 ;  /* 0x000000604709723e */ /* 0x000fe200000010ff */
[----:B------:R-:W-:Y:S01]  /*4e90*/  IMAD.MOV.U32 R118, RZ, RZ, R119 ;  /* 0x000000ffff767224 */ /* 0x000fe200078e0077 */
[----:B------:R-:W-:Y:S01]  /*4ea0*/  MOV R119, R159 ;  /* 0x0000009f00777202 */ /* 0x000fe20000000f00 */
[----:B------:R-:W-:Y:S01]  /*4eb0*/  IMAD.MOV.U32 R159, RZ, RZ, R158 ;  /* 0x000000ffff9f7224 */ /* 0x000fe200078e009e */
[----:B------:R1:W2:Y:S01]  /*4ec0*/  MUFU.EX2 R68, R3 ;  /* 0x0000000300447308 */ /* 0x0002a20000000800 */
[----:B------:R-:W-:Y:S01]  /*4ed0*/  IMAD.MOV.U32 R158, RZ, RZ, R157 ;  /* 0x000000ffff9e7224 */ /* 0x000fe200078e009d */
[----:B------:R-:W-:Y:S01]  /*4ee0*/  MOV R157, R155 ;  /* 0x0000009b009d7202 */ /* 0x000fe20000000f00 */
[----:B------:R-:W-:Y:S01]  /*4ef0*/  IMAD.MOV.U32 R155, RZ, RZ, R156 ;  /* 0x000000ffff9b7224 */ /* 0x000fe200078e009c */
[----:B------:R-:W-:Y:S01]  /*4f00*/  F2FP.BF16.PACK_AB R10, R97, R98 ;  /* 0x00000062610a723e */ /* 0x000fe200000010ff */
        /* <DEDUP_REMOVED lines=8> */
[----:B------:R-:W-:Y:S01]  /*4f90*/  MOV R153, R151 ;  /* 0x0000009700997202 */ /* 0x000fe20000000f00 */
[----:B------:R-:W-:-:S02]  /*4fa0*/  IMAD.MOV.U32 R151, RZ, RZ, R150 ;  /* 0x000000ffff977224 */ /* 0x000fc400078e0096 */
[----:B-1----:R-:W-:Y:S02]  /*4fb0*/  FFMA.FTZ R3, R117, c[0x0][0x2d0], -R0 ;  /* 0x0000b40075037a23 */ /* 0x002fe40000010800 */
[----:B------:R-:W-:Y:S01]  /*4fc0*/  IMAD.MOV.U32 R150, RZ, RZ, R143 ;  /* 0x000000ffff967224 */ /* 0x000fe200078e008f */
[----:B------:R-:W-:Y:S01]  /*4fd0*/  MOV R143, R148 ;  /* 0x00000094008f7202 */ /* 0x000fe20000000f00 */
[----:B------:R1:W-:Y:S01]  /*4fe0*/  MUFU.EX2 R63, R3 ;  /* 0x00000003003f7308 */ /* 0x0003e20000000800 */
[----:B------:R-:W-:Y:S02]  /*4ff0*/  IMAD.MOV.U32 R148, RZ, RZ, R239 ;  /* 0x000000ffff947224 */ /* 0x000fe400078e00ef */
[----:B------:R-:W-:Y:S02]  /*5000*/  IMAD.MOV.U32 R173, RZ, RZ, R155 ;  /* 0x000000ffffad7224 */ /* 0x000fe400078e009b */
[----:B------:R-:W-:Y:S02]  /*5010*/  IMAD.MOV.U32 R168, RZ, RZ, R154 ;  /* 0x000000ffffa87224 */ /* 0x000fe400078e009a */
[----:B------:R-:W-:Y:S01]  /*5020*/  IMAD.MOV.U32 R169, RZ, RZ, R151 ;  /* 0x000000ffffa97224 */ /* 0x000fe200078e0097 */
[----:B------:R-:W-:Y:S01]  /*5030*/  MOV R117, R119 ;  /* 0x0000007700757202 */ /* 0x000fe20000000f00 */
[----:B-1----:R-:W-:Y:S01]  /*5040*/  FFMA.FTZ R3, R172, c[0x0][0x2d0], -R0 ;  /* 0x0000b400ac037a23 */ /* 0x002fe20000010800 */
[----:B------:R-:W-:Y:S01]  /*5050*/  MOV R128, R157 ;  /* 0x0000009d00807202 */ /* 0x000fe20000000f00 */
[----:B------:R-:W-:Y:S01]  /*5060*/  IMAD.MOV.U32 R116, RZ, RZ, R118 ;  /* 0x000000ffff747224 */ /* 0x000fe200078e0076 */
[----:B---3--:R-:W-:Y:S01]  /*5070*/  HMMA.16816.F32.BF16 R160, R8, R20, R160 ;  /* 0x0000001408a0723c */ /* 0x008fe200000418a0 */
[----:B------:R1:W3:Y:S01]  /*5080*/  MUFU.EX2 R62, R3 ;  /* 0x00000003003e7308 */ /* 0x0002e20000000800 */
[----:B------:R-:W-:Y:S01]  /*5090*/  IMAD.MOV.U32 R129, RZ, RZ, R148 ;  /* 0x000000ffff817224 */ /* 0x000fe200078e0094 */
[----:B------:R4:W5:Y:S01]  /*50a0*/  LDL.LU R239, [R1+0x78] ;  /* 0x0000780001ef7983 */ /* 0x0009620000300800 */
        /* <DEDUP_REMOVED lines=13> */
[----:B------:R-:W-:Y:S01]  /*5180*/  IMAD.MOV.U32 R120, RZ, RZ, R150 ;  /* 0x000000ffff787224 */ /* 0x000fe200078e0096 */
[C---:B------:R-:W-:Y:S01]  /*5190*/  HMMA.16816.F32.BF16 R164, R8.reuse, R22, R164 ;  /* 0x0000001608a4723c */ /* 0x040fe200000418a4 */
[----:B------:R1:W-:Y:S01]  /*51a0*/  MUFU.EX2 R60, R3 ;  /* 0x00000003003c7308 */ /* 0x0003e20000000800 */
[----:B------:R-:W-:Y:S01]  /*51b0*/  IMAD.MOV.U32 R152, RZ, RZ, R149 ;  /* 0x000000ffff987224 */ /* 0x000fe200078e0095 */
[----:B------:R4:W5:Y:S01]  /*51c0*/  LDL.LU R238, [R1+0x74] ;  /* 0x0000740001ee7983 */ /* 0x0009620000300800 */
[----:B------:R-:W-:Y:S02]  /*51d0*/  IMAD.MOV.U32 R153, RZ, RZ, R140 ;  /* 0x000000ffff997224 */ /* 0x000fe400078e008c */
[----:B------:R-:W-:Y:S02]  /*51e0*/  IMAD.MOV.U32 R173, RZ, RZ, R130 ;  /* 0x000000ffffad7224 */ /* 0x000fe400078e0082 */
[----:B------:R-:W-:Y:S01]  /*51f0*/  HMMA.16816.F32.BF16 R140, R8, R24, R108 ;  /* 0x00000018088c723c */ /* 0x000fe2000004186c */
[----:B------:R-:W-:-:S02]  /*5200*/  IMAD.MOV.U32 R169, RZ, RZ, R116 ;  /* 0x000000ffffa97224 */ /* 0x000fc400078e0074 */
[----:B------:R-:W-:Y:S02]  /*5210*/  IMAD.MOV.U32 R129, RZ, RZ, R147 ;  /* 0x000000ffff817224 */ /* 0x000fe400078e0093 */
[----:B------:R-:W-:-:S03]  /*5220*/  IMAD.MOV.U32 R130, RZ, RZ, R146 ;  /* 0x000000ffff827224 */ /* 0x000fc600078e0092 */
[C---:B------:R-:W-:Y:S01]  /*5230*/  HMMA.16816.F32.BF16 R148, R8.reuse, R26, R104 ;  /* 0x0000001a0894723c */ /* 0x040fe20000041868 */
[----:B-1----:R-:W-:Y:S02]  /*5240*/  FFMA.FTZ R3, R186, c[0x0][0x2d0], -R6 ;  /* 0x0000b400ba037a23 */ /* 0x002fe40000010806 */
[----:B------:R-:W-:Y:S02]  /*5250*/  IMAD.MOV.U32 R186, RZ, RZ, R187 ;  /* 0x000000ffffba7224 */ /* 0x000fe400078e00bb */
[----:B------:R-:W-:Y:S01]  /*5260*/  IMAD.MOV.U32 R187, RZ, RZ, R184 ;  /* 0x000000ffffbb7224 */ /* 0x000fe200078e00b8 */
[----:B------:R-:W-:Y:S02]  /*5270*/  MOV R184, R171 ;  /* 0x000000ab00b87202 */ /* 0x000fe40000000f00 */
[----:B------:R-:W-:Y:S01]  /*5280*/  HMMA.16816.F32.BF16 R92, R8, R16, R92 ;  /* 0x00000010085c723c */ /* 0x000fe2000004185c */
[----:B------:R-:W-:Y:S01]  /*5290*/  IMAD.MOV.U32 R171, RZ, RZ, R173 ;  /* 0x000000ffffab7224 */ /* 0x000fe200078e00ad */
[----:B------:R-:W-:Y:S01]  /*52a0*/  MOV R116, R237 ;  /* 0x000000ed00747202 */ /* 0x000fe20000000f00 */
[----:B------:R-:W-:-:S05]  /*52b0*/  IMAD.MOV.U32 R173, RZ, RZ, R168 ;  /* 0x000000ffffad7224 */ /* 0x000fca00078e00a8 */
[----:B------:R-:W-:Y:S01]  /*52c0*/  HMMA.16816.F32.BF16 R88, R8, R18, R88 ;  /* 0x000000120858723c */ /* 0x000fe20000041858 */
[----:B------:R-:W-:Y:S01]  /*52d0*/  IMAD.MOV.U32 R128, RZ, RZ, R144 ;  /* 0x000000ffff807224 */ /* 0x000fe200078e0090 */
[----:B------:R-:W-:-:S06]  /*52e0*/  MOV R168, R169 ;  /* 0x000000a900a87202 */ /* 0x000fcc0000000f00 */
[----:B------:R-:W-:Y:S01]  /*52f0*/  HMMA.16816.F32.BF16 R84, R8, R12, R84 ;  /* 0x0000000c0854723c */ /* 0x000fe20000041854 */
[----:B------:R-:W-:-:S07]  /*5300*/  IMAD.MOV.U32 R169, RZ, RZ, R129 ;  /* 0x000000ffffa97224 */ /* 0x000fce00078e0081 */
[----:B------:R-:W-:Y:S01]  /*5310*/  HMMA.16816.F32.BF16 R64, R8, R14, R64 ;  /* 0x0000000e0840723c */ /* 0x000fe20000041840 */
[----:B------:R-:W-:Y:S01]  /*5320*/  IMAD.MOV.U32 R129, RZ, RZ, R131 ;  /* 0x000000ffff817224 */ /* 0x000fe200078e0083 */
[----:B------:R-:W-:Y:S01]  /*5330*/  MOV R174, R187 ;  /* 0x000000bb00ae7202 */ /* 0x000fe20000000f00 */
[----:B------:R-:W-:Y:S01]  /*5340*/  IMAD.MOV.U32 R175, RZ, RZ, R184 ;  /* 0x000000ffffaf7224 */ /* 0x000fe200078e00b8 */
[----:B------:R4:W5:Y:S03]  /*5350*/  LDL.LU R237, [R1+0x70] ;  /* 0x0000700001ed7983 */ /* 0x0009660000300800 */
[----:B------:R-:W-:Y:S02]  /*5360*/  F2FP.BF16.PACK_AB R8, R114, R133 ;  /* 0x000000857208723e */ /* 0x000fe400000010ff */
[----:B--2---:R-:W-:Y:S02]  /*5370*/  F2FP.BF16.PACK_AB R9, R68, R61 ;  /* 0x0000003d4409723e */ /* 0x004fe400000010ff */
[----:B------:R-:W-:-:S02]  /*5380*/  F2FP.BF16.PACK_AB R10, R103, R101 ;  /* 0x00000065670a723e */ /* 0x000fc400000010ff */
[----:B---3--:R-:W-:Y:S02]  /*5390*/  F2FP.BF16.PACK_AB R11, R62, R63 ;  /* 0x0000003f3e0b723e */ /* 0x008fe400000010ff */
[----:B------:R-:W-:Y:S01]  /*53a0*/  MOV R131, R130 ;  /* 0x0000008200837202 */ /* 0x000fe20000000f00 */
[----:B------:R-:W-:Y:S02]  /*53b0*/  IMAD.MOV.U32 R130, RZ, RZ, R128 ;  /* 0x000000ffff827224 */ /* 0x000fe400078e0080 */
[----:B------:R-:W-:Y:S02]  /*53c0*/  IMAD.MOV.U32 R128, RZ, RZ, R116 ;  /* 0x000000ffff807224 */ /* 0x000fe400078e0074 */
[----:B------:R-:W-:Y:S01]  /*53d0*/  HMMA.16816.F32.BF16 R144, R8, R24, R56 ;  /* 0x000000180890723c */ /* 0x000fe20000041838 */
[----:B------:R1:W-:Y:S01]  /*53e0*/  MUFU.EX2 R57, R3 ;  /* 0x0000000300397308 */ /* 0x0003e20000000800 */
[----:B------:R-:W-:Y:S01]  /*53f0*/  MOV R116, R159 ;  /* 0x0000009f00747202 */ /* 0x000fe20000000f00 */
[----:B------:R-:W-:Y:S01]  /*5400*/  IMAD.MOV.U32 R159, RZ, RZ, R158 ;  /* 0x000000ffff9f7224 */ /* 0x000fe200078e009e */
[----:B------:R-:W-:Y:S01]  /*5410*/  MOV R221, R173 ;  /* 0x000000ad00dd7202 */ /* 0x000fe20000000f00 */
[----:B------:R-:W-:-:S02]  /*5420*/  IMAD.MOV.U32 R158, RZ, RZ, R236 ;  /* 0x000000ffff9e7224 */ /* 0x000fc400078e00ec */
[----:B------:R-:W-:Y:S01]  /*5430*/  IMAD.MOV.U32 R185, RZ, RZ, R171 ;  /* 0x000000ffffb97224 */ /* 0x000fe200078e00ab */
[----:B------:R-:W-:Y:S01]  /*5440*/  MOV R184, R129 ;  /* 0x0000008100b87202 */ /* 0x000fe20000000f00 */
[----:B------:R-:W-:Y:S01]  /*5450*/  IMAD.MOV.U32 R187, RZ, RZ, R169 ;  /* 0x000000ffffbb7224 */ /* 0x000fe200078e00a9 */
[----:B------:R-:W-:Y:S01]  /*5460*/  HMMA.16816.F32.BF16 R52, R8, R26, R52 ;  /* 0x0000001a0834723c */ /* 0x000fe20000041834 */
[----:B-1----:R-:W-:-:S07]  /*5470*/  FFMA.FTZ R3, R186, c[0x0][0x2d0], -R6 ;  /* 0x0000b400ba037a23 */ /* 0x002fce0000010806 */
[----:B------:R-:W-:Y:S01]  /*5480*/  HMMA.16816.F32.BF16 R48, R8, R12, R48 ;  /* 0x0000000c0830723c */ /* 0x000fe20000041830 */
[----:B------:R-:W-:Y:S01]  /*5490*/  IMAD.MOV.U32 R186, RZ, RZ, R168 ;  /* 0x000000ffffba7224 */ /* 0x000fe200078e00a8 */
[----:B------:R-:W1:Y:S01]  /*54a0*/  MUFU.EX2 R24, R4 ;  /* 0x0000000400187308 */ /* 0x000e620000000800 */
[----:B------:R-:W-:Y:S01]  /*54b0*/  IMAD.MOV.U32 R171, RZ, RZ, R131 ;  /* 0x000000ffffab7224 */ /* 0x000fe200078e0083 */
[----:B------:R-:W-:Y:S01]  /*54c0*/  MOV R168, R128 ;  /* 0x0000008000a87202 */ /* 0x000fe20000000f00 */
[----:B------:R-:W-:Y:S01]  /*54d0*/  IMAD.MOV.U32 R173, RZ, RZ, R130 ;  /* 0x000000ffffad7224 */ /* 0x000fe200078e0082 */
[----:B------:R-:W-:Y:S01]  /*54e0*/  MOV R131, R158 ;  /* 0x0000009e00837202 */ /* 0x000fe20000000f00 */
[----:B------:R4:W5:Y:S03]  /*54f0*/  LDL.LU R236, [R1+0x6c] ;  /* 0x00006c0001ec7983 */ /* 0x0009660000300800 */
[----:B------:R2:W-:Y:S01]  /*5500*/  MUFU.EX2 R56, R3 ;  /* 0x0000000300387308 */ /* 0x0005e20000000800 */
[----:B------:R-:W-:-:S02]  /*5510*/  IMAD.MOV.U32 R129, RZ, RZ, R159 ;  /* 0x000000ffff817224 */ /* 0x000fc400078e009f */
[----:B------:R-:W-:Y:S02]  /*5520*/  IMAD.MOV.U32 R130, RZ, RZ, R157 ;  /* 0x000000ffff827224 */ /* 0x000fe400078e009d */
[----:B------:R-:W-:Y:S02]  /*5530*/  IMAD.MOV.U32 R128, RZ, RZ, R156 ;  /* 0x000000ffff807224 */ /* 0x000fe400078e009c */
[----:B------:R-:W-:Y:S01]  /*5540*/  HMMA.16816.F32.BF16 R156, R8, R20, R44 ;  /* 0x00000014089c723c */ /* 0x000fe2000004182c */
[----:B------:R-:W-:Y:S02]  /*5550*/  IMAD.MOV.U32 R169, RZ, RZ, R116 ;  /* 0x000000ffffa97224 */ /* 0x000fe400078e0074 */
[----:B--2---:R-:W-:Y:S02]  /*5560*/  FFMA.FTZ R3, R174, c[0x0][0x2d0], -R6 ;  /* 0x0000b400ae037a23 */ /* 0x004fe40000010806 */
        /* <DEDUP_REMOVED lines=12> */
[----:B------:R-:W-:Y:S01]  /*5630*/  IMAD.MOV.U32 R169, RZ, RZ, R129 ;  /* 0x000000ffffa97224 */ /* 0x000fe200078e0081 */
[----:B------:R-:W-:Y:S01]  /*5640*/  MOV R129, R131 ;  /* 0x0000008300817202 */ /* 0x000fe20000000f00 */
[----:B--2---:R-:W-:Y:S01]  /*5650*/  FFMA.FTZ R3, R174, c[0x0][0x2d0], -R5 ;  /* 0x0000b400ae037a23 */ /* 0x004fe20000010805 */
[----:B------:R-:W-:Y:S01]  /*5660*/  HMMA.16816.F32.BF16 R40, R8, R22, R40 ;  /* 0x000000160828723c */ /* 0x000fe20000041828 */
[----:B------:R-:W-:Y:S01]  /*5670*/  IMAD.MOV.U32 R174, RZ, RZ, R175 ;  /* 0x000000ffffae7224 */ /* 0x000fe200078e00af */
[----:B------:R4:W5:Y:S01]  /*5680*/  LDL.LU R235, [R1+0x68] ;  /* 0x0000680001eb7983 */ /* 0x0009620000300800 */
        /* <DEDUP_REMOVED lines=8> */
[----:B------:R-:W-:Y:S01]  /*5710*/  MOV R128, R116 ;  /* 0x0000007400807202 */ /* 0x000fe20000000f00 */
        /* <DEDUP_REMOVED lines=19> */
[----:B------:R-:W-:Y:S01]  /*5850*/  HMMA.16816.F32.BF16 R28, R8, R14, R28 ;  /* 0x0000000e081c723c */ /* 0x000fe2000004181c */
[----:B------:R-:W-:Y:S01]  /*5860*/  IMAD.MOV.U32 R186, RZ, RZ, R168 ;  /* 0x000000ffffba7224 */ /* 0x000fe200078e00a8 */
[----:B------:R4:W5:Y:S01]  /*5870*/  LDL.LU R234, [R1+0x64] ;  /* 0x0000640001ea7983 */ /* 0x0009620000300800 */
[----:B------:R-:W-:-:S02]  /*5880*/  IMAD.MOV.U32 R227, RZ, RZ, R185 ;  /* 0x000000ffffe37224 */ /* 0x000fc400078e00b9 */
[----:B--2---:R-:W-:Y:S02]  /*5890*/  FFMA.FTZ R3, R174, c[0x0][0x2d0], -R5 ;  /* 0x0000b400ae037a23 */ /* 0x004fe40000010805 */
[----:B------:R-:W-:Y:S01]  /*58a0*/  IMAD.MOV.U32 R168, RZ, RZ, R128 ;  /* 0x000000ffffa87224 */ /* 0x000fe200078e0080 */
[----:B------:R-:W-:Y:S01]  /*58b0*/  MOV R128, R152 ;  /* 0x0000009800807202 */ /* 0x000fe20000000f00 */
        /* <DEDUP_REMOVED lines=17> */
[----:B------:R-:W-:Y:S02]  /*59d0*/  IMAD.MOV.U32 R169, RZ, RZ, R116 ;  /* 0x000000ffffa97224 */ /* 0x000fe400078e0074 */
[----:B--2---:R-:W-:Y:S01]  /*59e0*/  FFMA.FTZ R3, R224, c[0x0][0x2d0], -R5 ;  /* 0x0000b400e0037a23 */ /* 0x004fe20000010805 */
[----:B------:R-:W-:Y:S01]  /*59f0*/  MOV R224, R187 ;  /* 0x000000bb00e07202 */ /* 0x000fe20000000f00 */
[----:B------:R-:W-:Y:S02]  /*5a00*/  IMAD.MOV.U32 R120, RZ, RZ, R125 ;  /* 0x000000ffff787224 */ /* 0x000fe400078e007d */
[----:B------:R-:W-:Y:S01]  /*5a10*/  IMAD.MOV.U32 R174, RZ, RZ, R128 ;  /* 0x000000ffffae7224 */ /* 0x000fe200078e0080 */
[----:B------:R2:W-:Y:S01]  /*5a20*/  MUFU.EX2 R26, R3 ;  /* 0x00000003001a7308 */ /* 0x0005e20000000800 */
[----:B------:R-:W-:Y:S02]  /*5a30*/  IMAD.MOV.U32 R116, RZ, RZ, R153 ;  /* 0x000000ffff747224 */ /* 0x000fe400078e0099 */
[----:B------:R-:W-:-:S02]  /*5a40*/  IMAD.MOV.U32 R78, RZ, RZ, R246 ;  /* 0x000000ffff4e7224 */ /* 0x000fc400078e00f6 */
[----:B------:R-:W-:Y:S02]  /*5a50*/  IMAD.MOV.U32 R73, RZ, RZ, R175 ;  /* 0x000000ffff497224 */ /* 0x000fe400078e00af */
[----:B------:R-:W-:Y:S02]  /*5a60*/  IMAD.MOV.U32 R75, RZ, RZ, R186 ;  /* 0x000000ffff4b7224 */ /* 0x000fe400078e00ba */
[----:B------:R-:W-:Y:S02]  /*5a70*/  IMAD.MOV.U32 R128, RZ, RZ, R123 ;  /* 0x000000ffff807224 */ /* 0x000fe400078e007b */
[----:B------:R-:W-:Y:S02]  /*5a80*/  IMAD.MOV.U32 R246, RZ, RZ, R221 ;  /* 0x000000fffff67224 */ /* 0x000fe400078e00dd */
[----:B------:R-:W-:Y:S01]  /*5a90*/  IMAD.MOV.U32 R227, RZ, RZ, R184 ;  /* 0x000000ffffe37224 */ /* 0x000fe200078e00b8 */
[----:B------:R-:W-:Y:S01]  /*5aa0*/  MOV R185, R131 ;  /* 0x0000008300b97202 */ /* 0x000fe20000000f00 */
[----:B------:R-:W-:-:S02]  /*5ab0*/  IMAD.MOV.U32 R221, RZ, RZ, R129 ;  /* 0x000000ffffdd7224 */ /* 0x000fc400078e0081 */
[----:B--2---:R-:W-:Y:S01]  /*5ac0*/  FFMA.FTZ R3, R77, c[0x0][0x2d0], -R5 ;  /* 0x0000b4004d037a23 */ /* 0x004fe20000010805 */
[----:B------:R-:W-:Y:S01]  /*5ad0*/  MOV R125, R232 ;  /* 0x000000e8007d7202 */ /* 0x000fe20000000f00 */
[----:B------:R-:W-:Y:S01]  /*5ae0*/  IMAD.MOV.U32 R129, RZ, RZ, R120 ;  /* 0x000000ffff817224 */ /* 0x000fe200078e0078 */
[----:B------:R-:W-:Y:S01]  /*5af0*/  MOV R245, R116 ;  /* 0x0000007400f57202 */ /* 0x000fe20000000f00 */
[----:B------:R-:W-:Y:S01]  /*5b00*/  IMAD.MOV.U32 R131, RZ, RZ, R121 ;  /* 0x000000ffff837224 */ /* 0x000fe200078e0079 */
[----:B------:R2:W-:Y:S01]  /*5b10*/  MUFU.EX2 R25, R3 ;  /* 0x0000000300197308 */ /* 0x0005e20000000800 */
[----:B------:R-:W-:Y:S01]  /*5b20*/  FFMA.FTZ R5, R79, c[0x0][0x2d0], -R7 ;  /* 0x0000b4004f057a23 */ /* 0x000fe20000010807 */
[----:B------:R-:W-:Y:S01]  /*5b30*/  MOV R77, R128 ;  /* 0x00000080004d7202 */ /* 0x000fe20000000f00 */
[--C-:B------:R-:W-:Y:S02]  /*5b40*/  FFMA.FTZ R6, R73, c[0x0][0x2d0], -R0.reuse ;  /* 0x0000b40049067a23 */ /* 0x100fe40000010800 */
[--C-:B------:R-:W-:Y:S01]  /*5b50*/  FFMA.FTZ R12, R74, c[0x0][0x2d0], -R0.reuse ;  /* 0x0000b4004a0c7a23 */ /* 0x100fe20000010800 */
[----:B------:R-:W-:Y:S01]  /*5b60*/  MOV R171, R130 ;  /* 0x0000008200ab7202 */ /* 0x000fe20000000f00 */
[----:B------:R-:W-:-:S02]  /*5b70*/  FFMA.FTZ R4, R75, c[0x0][0x2d0], -R0 ;  /* 0x0000b4004b047a23 */ /* 0x000fc40000010800 */
[----:B------:R-:W-:Y:S01]  /*5b80*/  FADD.FTZ R20, R177, R176 ;  /* 0x000000b0b1147221 */ /* 0x000fe20000010000 */
[----:B------:R-:W-:Y:S01]  /*5b90*/  HMMA.16816.F32.BF16 R36, R8, R18, R36 ;  /* 0x000000120824723c */ /* 0x000fe20000041824 */
[----:B------:R-:W-:Y:S02]  /*5ba0*/  FFMA.FTZ R13, R224, c[0x0][0x2d0], -R0 ;  /* 0x0000b400e00d7a23 */ /* 0x000fe40000010800 */
[----:B------:R-:W-:Y:S02]  /*5bb0*/  FADD.FTZ R21, R183, R182 ;  /* 0x000000b6b7157221 */ /* 0x000fe40000010000 */
[----:B------:R-:W-:Y:S01]  /*5bc0*/  FADD.FTZ R22, R179, R178 ;  /* 0x000000b2b3167221 */ /* 0x000fe20000010000 */
[----:B------:R-:W-:Y:S01]  /*5bd0*/  MOV R187, R168 ;  /* 0x000000a800bb7202 */ /* 0x000fe20000000f00 */
[----:B------:R-:W-:Y:S01]  /*5be0*/  FADD.FTZ R0, R246, R227 ;  /* 0x000000e3f6007221 */ /* 0x000fe20000010000 */
[----:B------:R4:W5:Y:S01]  /*5bf0*/  LDL.LU R232, [R1+0x5c] ;  /* 0x00005c0001e87983 */ /* 0x0009620000300800 */
[----:B------:R-:W-:-:S02]  /*5c00*/  IMAD.MOV.U32 R116, RZ, RZ, R139 ;  /* 0x000000ffff747224 */ /* 0x000fc400078e008b */
[----:B--2---:R-:W-:Y:S01]  /*5c10*/  FFMA.FTZ R3, R78, c[0x0][0x2d0], -R7 ;  /* 0x0000b4004e037a23 */ /* 0x004fe20000010807 */
[----:B------:R-:W-:Y:S01]  /*5c20*/  MOV R246, R129 ;  /* 0x0000008100f67202 */ /* 0x000fe20000000f00 */
[----:B------:R-:W-:Y:S01]  /*5c30*/  IMAD.MOV.U32 R130, RZ, RZ, R154 ;  /* 0x000000ffff827224 */ /* 0x000fe200078e009a */
[----:B------:R2:W-:Y:S01]  /*5c40*/  MUFU.EX2 R15, R5 ;  /* 0x00000005000f7308 */ /* 0x0005e20000000800 */
[----:B------:R-:W-:Y:S02]  /*5c50*/  IMAD.MOV.U32 R73, RZ, RZ, R119 ;  /* 0x000000ffff497224 */ /* 0x000fe400078e0077 */
[----:B------:R-:W-:Y:S01]  /*5c60*/  IMAD.MOV.U32 R79, RZ, RZ, R117 ;  /* 0x000000ffff4f7224 */ /* 0x000fe200078e0075 */
[----:B------:R-:W-:Y:S01]  /*5c70*/  MOV R75, R126 ;  /* 0x0000007e004b7202 */ /* 0x000fe20000000f00 */
[----:B------:R-:W-:Y:S01]  /*5c80*/  IMAD.MOV.U32 R227, RZ, RZ, R131 ;  /* 0x000000ffffe37224 */ /* 0x000fe200078e0083 */
[----:B------:R-:W3:Y:S01]  /*5c90*/  LDSM.16.MT88.4 R152, [R228+0x3100] ;  /* 0x00310000e498783b */ /* 0x000ee20000004200 */
[----:B------:R-:W-:Y:S01]  /*5ca0*/  IMAD.MOV.U32 R78, RZ, RZ, R116 ;  /* 0x000000ffff4e7224 */ /* 0x000fe200078e0074 */
[----:B------:R1:W-:Y:S01]  /*5cb0*/  MUFU.EX2 R11, R4 ;  /* 0x00000004000b7308 */ /* 0x0003e20000000800 */
[----:B------:R-:W-:Y:S01]  /*5cc0*/  IMAD.MOV.U32 R175, RZ, RZ, R130 ;  /* 0x000000ffffaf7224 */ /* 0x000fe200078e0082 */
[----:B------:R-:W-:Y:S01]  /*5cd0*/  MOV R130, R122 ;  /* 0x0000007a00827202 */ /* 0x000fe20000000f00 */
[----:B------:R-:W-:Y:S01]  /*5ce0*/  FFMA.FTZ R7, R72, c[0x0][0x2d0], -R7 ;  /* 0x0000b40048077a23 */ /* 0x000fe20000010807 */
[----:B------:R-:W-:Y:S01]  /*5cf0*/  MOV R72, R118 ;  /* 0x0000007600487202 */ /* 0x000fe20000000f00 */
[----:B------:R-:W-:Y:S01]  /*5d00*/  IMAD.MOV.U32 R74, RZ, RZ, R127 ;  /* 0x000000ffff4a7224 */ /* 0x000fe200078e007f */
[----:B------:R-:W-:Y:S01]  /*5d10*/  LDSM.16.MT88.4 R120, [R229+0x3100] ;  /* 0x00310000e578783b */ /* 0x000fe20000004200 */
[----:B--2---:R-:W-:Y:S01]  /*5d20*/  FADD.FTZ R5, R125, R0 ;  /* 0x000000007d057221 */ /* 0x004fe20000010000 */
[----:B------:R2:W-:Y:S01]  /*5d30*/  MUFU.EX2 R23, R3 ;  /* 0x0000000300177308 */ /* 0x0005e20000000800 */
[----:B------:R-:W-:Y:S01]  /*5d40*/  FADD.FTZ R0, R227, R22 ;  /* 0x00000016e3007221 */ /* 0x000fe20000010000 */
[----:B------:R-:W-:Y:S01]  /*5d50*/  LDSM.16.MT88.4 R16, [R230+0x3100] ;  /* 0x00310000e610783b */ /* 0x000fe20000004200 */
[----:B------:R-:W-:-:S02]  /*5d60*/  FADD.FTZ R5, R246, R5 ;  /* 0x00000005f6057221 */ /* 0x000fc40000010000 */
[----:B------:R-:W-:Y:S01]  /*5d70*/  IMAD.MOV.U32 R186, RZ, RZ, R169 ;  /* 0x000000ffffba7224 */ /* 0x000fe200078e00a9 */
[----:B------:R4:W5:Y:S01]  /*5d80*/  LDL.LU R139, [R1+0x58] ;  /* 0x00005800018b7983 */ /* 0x0009620000300800 */
[----:B-1----:R-:W-:Y:S01]  /*5d90*/  FADD.FTZ R4, R77, R20 ;  /* 0x000000144d047221 */ /* 0x002fe20000010000 */
[----:B------:R1:W1:Y:S01]  /*5da0*/  MUFU.EX2 R9, R6 ;  /* 0x0000000600097308 */ /* 0x0002620000000800 */
[----:B------:R-:W-:Y:S01]  /*5db0*/  IMAD.MOV.U32 R77, RZ, RZ, R78 ;  /* 0x000000ffff4d7224 */ /* 0x000fe200078e004e */
[----:B------:R-:W-:Y:S01]  /*5dc0*/  MOV R78, R79 ;  /* 0x0000004f004e7202 */ /* 0x000fe20000000f00 */
[----:B------:R-:W-:Y:S02]  /*5dd0*/  FADD.FTZ R4, R185, R4 ;  /* 0x00000004b9047221 */ /* 0x000fe40000010000 */
[----:B--2---:R-:W-:Y:S02]  /*5de0*/  FADD.FTZ R3, R73, R21 ;  /* 0x0000001549037221 */ /* 0x004fe40000010000 */
[----:B------:R-:W-:-:S02]  /*5df0*/  IMAD.MOV.U32 R224, RZ, RZ, R130 ;  /* 0x000000ffffe07224 */ /* 0x000fc400078e0082 */
[----:B------:R-:W-:Y:S02]  /*5e00*/  IMAD.MOV.U32 R79, RZ, RZ, R72 ;  /* 0x000000ffff4f7224 */ /* 0x000fe400078e0048 */
[----:B-1----:R-:W-:Y:S02]  /*5e10*/  FADD.FTZ R6, R187, R3 ;  /* 0x00000003bb067221 */ /* 0x002fe40000010000 */
[----:B------:R-:W-:Y:S02]  /*5e20*/  FADD.FTZ R3, R173, R0 ;  /* 0x00000000ad037221 */ /* 0x000fe40000010000 */
[----:B------:R-:W-:Y:S01]  /*5e30*/  FADD.FTZ R0, R76, R5 ;  /* 0x000000054c007221 */ /* 0x000fe20000010000 */
[----:B------:R-:W-:Y:S01]  /*5e40*/  MOV R73, R75 ;  /* 0x0000004b00497202 */ /* 0x000fe20000000f00 */
[----:B------:R-:W-:Y:S02]  /*5e50*/  FADD.FTZ R5, R180, R4 ;  /* 0x00000004b4057221 */ /* 0x000fe40000010000 */
[----:B------:R-:W-:-:S02]  /*5e60*/  IMAD.MOV.U32 R72, RZ, RZ, R74 ;  /* 0x000000ffff487224 */ /* 0x000fc400078e004a */
[----:B------:R-:W-:Y:S02]  /*5e70*/  FADD.FTZ R4, R77, R6 ;  /* 0x000000064d047221 */ /* 0x000fe40000010000 */
[----:B------:R-:W-:Y:S01]  /*5e80*/  FADD.FTZ R3, R78, R3 ;  /* 0x000000034e037221 */ /* 0x000fe20000010000 */
[----:B------:R1:W-:Y:S01]  /*5e90*/  MUFU.EX2 R14, R7 ;  /* 0x00000007000e7308 */ /* 0x0003e20000000800 */
[----:B------:R-:W-:Y:S02]  /*5ea0*/  IMAD.MOV.U32 R74, RZ, RZ, R224 ;  /* 0x000000ffff4a7224 */ /* 0x000fe400078e00e0 */
[----:B------:R-:W-:Y:S01]  /*5eb0*/  FADD.FTZ R0, R79, R0 ;  /* 0x000000004f007221 */ /* 0x000fe20000010000 */
[----:B------:R-:W-:Y:S01]  /*5ec0*/  MOV R224, R174 ;  /* 0x000000ae00e07202 */ /* 0x000fe20000000f00 */
[----:B------:R-:W-:Y:S02]  /*5ed0*/  FADD.FTZ R8, R181, R5 ;  /* 0x00000005b5087221 */ /* 0x000fe40000010000 */
[----:B------:R-:W-:-:S02]  /*5ee0*/  IMAD.MOV.U32 R75, RZ, RZ, R245 ;  /* 0x000000ffff4b7224 */ /* 0x000fc400078e00f5 */
[----:B------:R-:W-:Y:S02]  /*5ef0*/  FADD.FTZ R6, R73, R3 ;  /* 0x0000000349067221 */ /* 0x000fe40000010000 */
[----:B------:R-:W-:Y:S02]  /*5f00*/  IMAD.MOV.U32 R184, RZ, RZ, R171 ;  /* 0x000000ffffb87224 */ /* 0x000fe400078e00ab */
[----:B------:R-:W-:Y:S02]  /*5f10*/  IMAD.MOV.U32 R227, RZ, RZ, R175 ;  /* 0x000000ffffe37224 */ /* 0x000fe400078e00af */
[----:B-1----:R-:W-:Y:S02]  /*5f20*/  FADD.FTZ R7, R72, R4 ;  /* 0x0000000448077221 */ /* 0x002fe40000010000 */
[----:B------:R-:W-:Y:S01]  /*5f30*/  FADD.FTZ R5, R74, R0 ;  /* 0x000000004a057221 */ /* 0x000fe20000010000 */
[----:B------:R-:W-:Y:S01]  /*5f40*/  MOV R245, R186 ;  /* 0x000000ba00f57202 */ /* 0x000fe20000000f00 */
[----:B------:R-:W-:Y:S01]  /*5f50*/  FADD.FTZ R4, R250, R8 ;  /* 0x00000008fa047221 */ /* 0x000fe20000010000 */
[----:B------:R-:W1:Y:S01]  /*5f60*/  MUFU.EX2 R10, R12 ;  /* 0x0000000c000a7308 */ /* 0x000e620000000800 */
[----:B------:R-:W-:Y:S01]  /*5f70*/  IMAD.MOV.U32 R246, RZ, RZ, R221 ;  /* 0x000000fffff67224 */ /* 0x000fe200078e00dd */
[----:B------:R-:W2:Y:S01]  /*5f80*/  LDSM.16.MT88.4 R168, [R231+0x3100] ;  /* 0x00310000e7a8783b */ /* 0x000ea20000004200 */
[----:B------:R-:W-:-:S02]  /*5f90*/  FADD.FTZ R3, R75, R7 ;  /* 0x000000074b037221 */ /* 0x000fc40000010000 */
[----:B------:R-:W-:Y:S02]  /*5fa0*/  FADD.FTZ R0, R224, R6 ;  /* 0x00000006e0007221 */ /* 0x000fe40000010000 */
[----:B------:R-:W-:Y:S02]  /*5fb0*/  IMAD.MOV.U32 R221, RZ, RZ, R184 ;  /* 0x000000ffffdd7224 */ /* 0x000fe400078e00b8 */
        /* <DEDUP_REMOVED lines=64> */
[----:B------:R-:W1:Y:S01]  /*63c0*/  MUFU.EX2 R13, R13 ;  /* 0x0000000d000d7308 */ /* 0x000e620000000800 */
        /* <DEDUP_REMOVED lines=9> */
[----:B-1----:R-:W-:Y:S02]  /*6460*/  FADD.FTZ R0, R10, R4 ;  /* 0x000000040a007221 */ /* 0x002fe40000010000 */
        /* <DEDUP_REMOVED lines=10> */
[----:B------:R4:W-:Y:S04]  /*6510*/  STL [R1+0x4], R6 ;  /* 0x0000040601007387 */ /* 0x0009e80000100800 */
[----:B------:R4:W-:Y:S04]  /*6520*/  STL [R1], R4 ;  /* 0x0000000401007387 */ /* 0x0009e80000100800 */
        /* <DEDUP_REMOVED lines=10> */
[C---:B---3--:R-:W-:Y:S08]  /*65d0*/  HMMA.16816.F32.BF16 R140, R128.reuse, R152, R140 ;  /* 0x00000098808c723c */ /* 0x048ff0000004188c */
[C---:B------:R-:W-:Y:S08]  /*65e0*/  HMMA.16816.F32.BF16 R148, R128.reuse, R154, R148 ;  /* 0x0000009a8094723c */ /* 0x040ff00000041894 */
[C---:B--2---:R-:W-:Y:S08]  /*65f0*/  HMMA.16816.F32.BF16 R160, R128.reuse, R168, R160 ;  /* 0x000000a880a0723c */ /* 0x044ff000000418a0 */
        /* <DEDUP_REMOVED lines=14> */
[----:B----4-:R-:W2:Y:S01]  /*66e0*/  LDL.LU R221, [R1+0x38] ;  /* 0x0000380001dd7983 */ /* 0x010ea20000300800 */
        /* <DEDUP_REMOVED lines=16> */
.L_x_738:
[----:B------:R-:W2:Y:S01]  /*67f0*/  LDL.64 R72, [R1+0x20] ;  /* 0x0000200001487983 */ /* 0x000ea20000100a00 */
[----:B------:R-:W-:Y:S04]  /*6800*/  DEPBAR.LE SB0, 0x0 ;  /* 0x000080000000791a */ /* 0x000fe80000000000 */
[----:B------:R-:W-:Y:S01]  /*6810*/  SHF.R.S32.HI R2, RZ, 0x1f, R246 ;  /* 0x0000001fff027819 */ /* 0x000fe200000114f6 */
[----:B------:R-:W-:Y:S01]  /*6820*/  BAR.SYNC.DEFER_BLOCKING 0x0 ;  /* 0x0000000000007b1d */ /* 0x000fe20000010000 */
[----:B------:R-:W-:Y:S01]  /*6830*/  IMAD.WIDE.U32 R84, R246, c[0x0][0x208], RZ ;  /* 0x00008200f6547a25 */ /* 0x000fe200078e00ff */
[----:B------:R-:W-:Y:S03]  /*6840*/  MOV R247, c[0x0][0x1e0] ;  /* 0x0000780000f77a02 */ /* 0x000fe60000000f00 */
[----:B------:R-:W-:Y:S04]  /*6850*/  IMAD R2, R2, c[0x0][0x208], RZ ;  /* 0x0000820002027a24 */ /* 0x000fe800078e02ff */
[----:B------:R-:W-:Y:S05]  /*6860*/  IMAD R2, R246, c[0x0][0x20c], R2 ;  /* 0x00008300f6027a24 */ /* 0x000fea00078e0202 */
[----:B------:R-:W-:Y:S05]  /*6870*/  IADD3 R2, R85, R2, RZ ;  /* 0x0000000255027210 */ /* 0x000fea0007ffe0ff */
[----:B------:R-:W-:Y:S01]  /*6880*/  IMAD R2, R2, 0x70, RZ ;  /* 0x0000007002027824 */ /* 0x000fe200078e02ff */
[----:B-----5:R-:W-:Y:S08]  /*6890*/  LDSM.16.M88.4 R112, [R234+0x7100] ;  /* 0x00710000ea70783b */ /* 0x020ff00000000200 */
[----:B------:R-:W3:Y:S08]  /*68a0*/  LDSM.16.M88.4 R16, [R139+0x3900] ;  /* 0x003900008b10783b */ /* 0x000ef00000000200 */
[----:B------:R-:W4:Y:S08]  /*68b0*/  LDSM.16.M88.4 R108, [R234+0x9100] ;  /* 0x00910000ea6c783b */ /* 0x000f300000000200 */
[----:B------:R-:W1:Y:S08]  /*68c0*/  LDSM.16.M88.4 R32, [R139+0x4100] ;  /* 0x004100008b20783b */ /* 0x000e700000000200 */
[----:B------:R-:W1:Y:S08]  /*68d0*/  LDSM.16.M88.4 R48, [R139+0x4900] ;  /* 0x004900008b30783b */ /* 0x000e700000000200 */
[----:B------:R-:W1:Y:S02]  /*68e0*/  LDSM.16.M88.4 R64, [R139+0x5100] ;  /* 0x005100008b40783b */ /* 0x000e640000000200 */
[-C--:B-1-3--:R-:W-:Y:S06]  /*68f0*/  HMMA.16816.F32.BF16 R4, R112, R16.reuse, RZ ;  /* 0x000000107004723c */ /* 0x08afec00000418ff */
[----:B------:R-:W1:Y:S02]  /*6900*/  LDSM.16.M88.4 R80, [R139+0x5900] ;  /* 0x005900008b50783b */ /* 0x000e640000000200 */
[C---:B----4-:R-:W-:Y:S06]  /*6910*/  HMMA.16816.F32.BF16 R8, R108.reuse, R16, RZ ;  /* 0x000000106c08723c */ /* 0x050fec00000418ff */
[----:B------:R-:W3:Y:S02]  /*6920*/  LDSM.16.M88.4 R96, [R139+0x6100] ;  /* 0x006100008b60783b */ /* 0x000ee40000000200 */
[-C--:B------:R-:W-:Y:S06]  /*6930*/  HMMA.16816.F32.BF16 R12, R108, R18.reuse, RZ ;  /* 0x000000126c0c723c */ /* 0x080fec00000418ff */
[----:B------:R-:W4:Y:S02]  /*6940*/  LDSM.16.M88.4 R188, [R139+0x6900] ;  /* 0x006900008bbc783b */ /* 0x000f240000000200 */
[C---:B------:R-:W-:Y:S06]  /*6950*/  HMMA.16816.F32.BF16 R16, R112.reuse, R18, RZ ;  /* 0x000000127010723c */ /* 0x040fec00000418ff */
[----:B------:R-:W-:Y:S02]  /*6960*/  LDSM.16.M88.4 R192, [R237+0x7100] ;  /* 0x00710000edc0783b */ /* 0x000fe40000000200 */
[-C--:B------:R-:W-:Y:S06]  /*6970*/  HMMA.16816.F32.BF16 R20, R112, R32.reuse, RZ ;  /* 0x000000207014723c */ /* 0x080fec00000418ff */
[----:B------:R-:W1:Y:S02]  /*6980*/  LDSM.16.M88.4 R196, [R238] ;  /* 0x00000000eec4783b */ /* 0x000e640000000200 */
[C---:B------:R-:W-:Y:S06]  /*6990*/  HMMA.16816.F32.BF16 R24, R108.reuse, R32, RZ ;  /* 0x000000206c18723c */ /* 0x040fec00000418ff */
[----:B------:R-:W1:Y:S02]  /*69a0*/  LDSM.16.M88.4 R200, [R237+0x9100] ;  /* 0x00910000edc8783b */ /* 0x000e640000000200 */
[-C--:B------:R-:W-:Y:S06]  /*69b0*/  HMMA.16816.F32.BF16 R28, R108, R34.reuse, RZ ;  /* 0x000000226c1c723c */ /* 0x080fec00000418ff */
[----:B------:R-:W1:Y:S02]  /*69c0*/  LDSM.16.M88.4 R204, [R244] ;  /* 0x00000000f4cc783b */ /* 0x000e640000000200 */
[C---:B------:R-:W-:Y:S06]  /*69d0*/  HMMA.16816.F32.BF16 R32, R112.reuse, R34, RZ ;  /* 0x000000227020723c */ /* 0x040fec00000418ff */
[----:B------:R-:W1:Y:S02]  /*69e0*/  LDSM.16.M88.4 R208, [R243] ;  /* 0x00000000f3d0783b */ /* 0x000e640000000200 */
[-C--:B------:R-:W-:Y:S06]  /*69f0*/  HMMA.16816.F32.BF16 R36, R112, R48.reuse, RZ ;  /* 0x000000307024723c */ /* 0x080fec00000418ff */
[----:B------:R-:W1:Y:S02]  /*6a00*/  LDSM.16.M88.4 R212, [R242] ;  /* 0x00000000f2d4783b */ /* 0x000e640000000200 */
[C---:B------:R-:W-:Y:S06]  /*6a10*/  HMMA.16816.F32.BF16 R40, R108.reuse, R48, RZ ;  /* 0x000000306c28723c */ /* 0x040fec00000418ff */
[----:B------:R-:W1:Y:S02]  /*6a20*/  LDSM.16.M88.4 R216, [R241] ;  /* 0x00000000f1d8783b */ /* 0x000e640000000200 */
[-C--:B------:R-:W-:Y:S06]  /*6a30*/  HMMA.16816.F32.BF16 R44, R108, R50.reuse, RZ ;  /* 0x000000326c2c723c */ /* 0x080fec00000418ff */
[----:B------:R-:W1:Y:S02]  /*6a40*/  LDSM.16.M88.4 R220, [R240] ;  /* 0x00000000f0dc783b */ /* 0x000e640000000200 */
[C---:B------:R-:W-:Y:S06]  /*6a50*/  HMMA.16816.F32.BF16 R48, R112.reuse, R50, RZ ;  /* 0x000000327030723c */ /* 0x040fec00000418ff */
[----:B------:R-:W2:Y:S02]  /*6a60*/  LDSM.16.M88.4 R224, [R239] ;  /* 0x00000000efe0783b */ /* 0x000ea40000000200 */
[-C--:B------:R-:W-:Y:S06]  /*6a70*/  HMMA.16816.F32.BF16 R52, R112, R64.reuse, RZ ;  /* 0x000000407034723c */ /* 0x080fec00000418ff */
[----:B------:R-:W4:Y:S06]  /*6a80*/  LDL.64 R250, [R1+0x28] ;  /* 0x0000280001fa7983 */ /* 0x000f2c0000100a00 */
[----:B------:R-:W4:Y:S01]  /*6a90*/  LDL.64 R248, [R1+0x30] ;  /* 0x0000300001f87983 */ /* 0x000f220000100a00 */
[C---:B------:R-:W-:Y:S08]  /*6aa0*/  HMMA.16816.F32.BF16 R56, R108.reuse, R64, RZ ;  /* 0x000000406c38723c */ /* 0x040ff000000418ff */
[-C--:B------:R-:W-:Y:S08]  /*6ab0*/  HMMA.16816.F32.BF16 R60, R108, R66.reuse, RZ ;  /* 0x000000426c3c723c */ /* 0x080ff000000418ff */
[C---:B------:R-:W-:Y:S08]  /*6ac0*/  HMMA.16816.F32.BF16 R64, R112.reuse, R66, RZ ;  /* 0x000000427040723c */ /* 0x040ff000000418ff */
[-C--:B-1----:R-:W-:Y:S01]  /*6ad0*/  HMMA.16816.F32.BF16 R68, R112, R80.reuse, RZ ;  /* 0x000000507044723c */ /* 0x082fe200000418ff */
[----:B--2---:R-:W-:Y:S07]  /*6ae0*/  IMAD.WIDE.U32 R84, R84, 0x70, R72 ;  /* 0x0000007054547825 */ /* 0x004fee00078e0048 */
[C---:B------:R-:W-:Y:S04]  /*6af0*/  HMMA.16816.F32.BF16 R72, R108.reuse, R80, RZ ;  /* 0x000000506c48723c */ /* 0x040fe800000418ff */
[C---:B------:R-:W-:Y:S02]  /*6b00*/  LEA R90, P1, R84.reuse, c[0x0][0x1f8], 0x1 ;  /* 0x00007e00545a7a11 */ /* 0x040fe400078208ff */
[----:B------:R-:W-:Y:S02]  /*6b10*/  IADD3 R2, R85, R2, RZ ;  /* 0x0000000255027210 */ /* 0x000fe40007ffe0ff */
[-C--:B------:R-:W-:Y:S04]  /*6b20*/  HMMA.16816.F32.BF16 R76, R108, R82.reuse, RZ ;  /* 0x000000526c4c723c */ /* 0x080fe800000418ff */
[----:B------:R-:W-:Y:S02]  /*6b30*/  LEA.HI.X R91, R84, c[0x0][0x1fc], R2, 0x1, P1 ;  /* 0x00007f00545b7a11 */ /* 0x000fe400008f0c02 */
[----:B------:R-:W-:Y:S03]  /*6b40*/  IADD3 R88, P1, R90, UR4, RZ ;  /* 0x000000045a587c10 */ /* 0x000fe6000ff3e0ff */
[----:B------:R-:W-:Y:S01]  /*6b50*/  @!PT LDS RZ, [RZ] ;  /* 0x00000000fffff984 */ /* 0x000fe20000000800 */
[----:B------:R-:W-:Y:S01]  /*6b60*/  @!PT LDS RZ, [RZ] ;  /* 0x00000000fffff984 */ /* 0x000fe20000000800 */
[----:B------:R-:W-:Y:S01]  /*6b70*/  @!PT LDS RZ, [RZ] ;  /* 0x00000000fffff984 */ /* 0x000fe20000000800 */
[----:B------:R1:W-:Y:S01]  /*6b80*/  LDGSTS.E.BYPASS.LTC128B.128 [R245+0x100], [R90.64], !P0 ;  /* 0x001000005af57fae */ /* 0x0003e2000c101d48 */
[C---:B------:R-:W-:Y:S02]  /*6b90*/  HMMA.16816.F32.BF16 R80, R112.reuse, R82, RZ ;  /* 0x000000527050723c */ /* 0x040fe400000418ff */
[----:B------:R-:W-:Y:S02]  /*6ba0*/  IADD3.X R89, R91, UR5, RZ, P1, !PT ;  /* 0x000000055b597c10 */ /* 0x000fe40008ffe4ff */
[----:B------:R-:W-:Y:S04]  /*6bb0*/  IADD3 R94, P2, R88, UR4, RZ ;  /* 0x00000004585e7c10 */ /* 0x000fe8000ff5e0ff */
[-C--:B---3--:R-:W-:Y:S01]  /*6bc0*/  HMMA.16816.F32.BF16 R84, R112, R96.reuse, RZ ;  /* 0x000000607054723c */ /* 0x088fe200000418ff */
[----:B------:R1:W-:Y:S03]  /*6bd0*/  LDGSTS.E.BYPASS.LTC128B.128 [R245+0x900], [R88.64], !P0 ;  /* 0x0090000058f57fae */ /* 0x0003e6000c101d48 */
[----:B------:R-:W-:Y:S02]  /*6be0*/  IADD3.X R95, R89, UR5, RZ, P2, !PT ;  /* 0x00000005595f7c10 */ /* 0x000fe400097fe4ff */
[----:B------:R-:W-:Y:S03]  /*6bf0*/  IADD3 R92, P1, R94, UR4, RZ ;  /* 0x000000045e5c7c10 */ /* 0x000fe6000ff3e0ff */
[----:B------:R2:W-:Y:S03]  /*6c00*/  LDGSTS.E.BYPASS.LTC128B.128 [R245+0x1100], [R94.64], !P0 ;  /* 0x011000005ef57fae */ /* 0x0005e6000c101d48 */
[----:B------:R-:W-:Y:S02]  /*6c10*/  IADD3.X R93, R95, UR5, RZ, P1, !PT ;  /* 0x000000055f5d7c10 */ /* 0x000fe40008ffe4ff */
[----:B------:R-:W-:Y:S03]  /*6c20*/  IADD3 R100, P2, R92, UR4, RZ ;  /* 0x000000045c647c10 */ /* 0x000fe6000ff5e0ff */
[----:B------:R2:W-:Y:S01]  /*6c30*/  LDGSTS.E.BYPASS.LTC128B.128 [R245+0x1900], [R92.64], !P0 ;  /* 0x019000005cf57fae */ /* 0x0005e2000c101d48 */
[----:B------:R-:W-:Y:S02]  /*6c40*/  IADD3.X R101, R93, UR5, RZ, P2, !PT ;  /* 0x000000055d657c10 */ /* 0x000fe400097fe4ff */
[----:B------:R-:W-:Y:S04]  /*6c50*/  IADD3 R102, P1, R100, UR4, RZ ;  /* 0x0000000464667c10 */ /* 0x000fe8000ff3e0ff */
[----:B------:R-:W-:Y:S01]  /*6c60*/  IADD3.X R103, R101, UR5, RZ, P1, !PT ;  /* 0x0000000565677c10 */ /* 0x000fe20008ffe4ff */
[----:B------:R3:W-:Y:S01]  /*6c70*/  LDGSTS.E.BYPASS.LTC128B.128 [R245+0x2100], [R100.64], !P0 ;  /* 0x0210000064f57fae */ /* 0x0007e2000c101d48 */
[C---:B-1----:R-:W-:Y:S07]  /*6c80*/  HMMA.16816.F32.BF16 R88, R108.reuse, R96, RZ ;  /* 0x000000606c58723c */ /* 0x042fee00000418ff */
[----:B------:R4:W-:Y:S01]  /*6c90*/  LDGSTS.E.BYPASS.LTC128B.128 [R245+0x2900], [R102.64], !P0 ;  /* 0x0290000066f57fae */ /* 0x0009e2000c101d48 */
[-C--:B--2---:R-:W-:Y:S08]  /*6ca0*/  HMMA.16816.F32.BF16 R92, R108, R98.reuse, RZ ;  /* 0x000000626c5c723c */ /* 0x084ff000000418ff */
[C---:B------:R-:W-:Y:S04]  /*6cb0*/  HMMA.16816.F32.BF16 R96, R112.reuse, R98, RZ ;  /* 0x000000627060723c */ /* 0x040fe800000418ff */
[----:B---3--:R-:W-:Y:S04]  /*6cc0*/  IADD3 R100, P1, R102, UR4, RZ ;  /* 0x0000000466647c10 */ /* 0x008fe8000ff3e0ff */
[----:B------:R-:W-:Y:S02]  /*6cd0*/  IADD3.X R101, R103, UR5, RZ, P1, !PT ;  /* 0x0000000567657c10 */ /* 0x000fe40008ffe4ff */
[C---:B------:R-:W-:Y:S02]  /*6ce0*/  ISETP.GT.AND P1, PT, R246.reuse, RZ, PT ;  /* 0x000000fff600720c */ /* 0x040fe40003f24270 */
[----:B------:R-:W-:Y:S01]  /*6cf0*/  IADD3 R246, R246, -0x1, RZ ;  /* 0xfffffffff6f67810 */ /* 0x000fe20007ffe0ff */
[----:B------:R4:W-:Y:S08]  /*6d00*/  LDGSTS.E.BYPASS.LTC128B.128 [R245+0x3100], [R100.64], !P0 ;  /* 0x0310000064f57fae */ /* 0x0009f0000c101d48 */
[----:B------:R-:W0:Y:S01]  /*6d10*/  LDGDEPBAR ;  /* 0x00000000000079af */ /* 0x000e220000000000 */
        /* <DEDUP_REMOVED lines=38> */
[----:B------:R-:W3:Y:S07]  /*6f80*/  LDSM.16.M88.4 R200, [R233+0x5100] ;  /* 0x00510000e9c8783b */ /* 0x000eee0000000200 */
[----:B------:R-:W-:Y:S01]  /*6f90*/  HMMA.16816.F32.BF16 R112, R192, R226, R112 ;  /* 0x000000e2c070723c */ /* 0x000fe20000041870 */
[----:B------:R-:W4:Y:S07]  /*6fa0*/  LDSM.16.M88.4 R192, [R233+0x6100] ;  /* 0x00610000e9c0783b */ /* 0x000f2e0000000200 */
[-C--:B-1----:R-:W-:Y:S08]  /*6fb0*/  HMMA.16816.F32.BF16 R4, R188, R196.reuse, R4 ;  /* 0x000000c4bc04723c */ /* 0x082ff00000041804 */
[C---:B--2---:R-:W-:Y:S08]  /*6fc0*/  HMMA.16816.F32.BF16 R8, R204.reuse, R196, R8 ;  /* 0x000000c4cc08723c */ /* 0x044ff00000041808 */
[-C--:B------:R-:W-:Y:S08]  /*6fd0*/  HMMA.16816.F32.BF16 R12, R204, R198.reuse, R12 ;  /* 0x000000c6cc0c723c */ /* 0x080ff0000004180c */
[C---:B------:R-:W-:Y:S01]  /*6fe0*/  HMMA.16816.F32.BF16 R16, R188.reuse, R198, R16 ;  /* 0x000000c6bc10723c */ /* 0x040fe20000041810 */
[----:B------:R-:W-:Y:S07]  /*6ff0*/  LDSM.16.M88.4 R196, [R232] ;  /* 0x00000000e8c4783b */ /* 0x000fee0000000200 */
[-C--:B---3--:R-:W-:Y:S08]  /*7000*/  HMMA.16816.F32.BF16 R20, R188, R208.reuse, R20 ;  /* 0x000000d0bc14723c */ /* 0x088ff00000041814 */
[C---:B------:R-:W-:Y:S08]  /*7010*/  HMMA.16816.F32.BF16 R24, R204.reuse, R208, R24 ;  /* 0x000000d0cc18723c */ /* 0x040ff00000041818 */
[-C--:B------:R-:W-:Y:S08]  /*7020*/  HMMA.16816.F32.BF16 R28, R204, R210.reuse, R28 ;  /* 0x000000d2cc1c723c */ /* 0x080ff0000004181c */
[C---:B------:R-:W-:Y:S01]  /*7030*/  HMMA.16816.F32.BF16 R32, R188.reuse, R210, R32 ;  /* 0x000000d2bc20723c */ /* 0x040fe20000041820 */
[----:B------:R-:W-:Y:S07]  /*7040*/  LDSM.16.M88.4 R208, [R232+0x800] ;  /* 0x00080000e8d0783b */ /* 0x000fee0000000200 */
[-C--:B----4-:R-:W-:Y:S08]  /*7050*/  HMMA.16816.F32.BF16 R36, R188, R212.reuse, R36 ;  /* 0x000000d4bc24723c */ /* 0x090ff00000041824 */
        /* <DEDUP_REMOVED lines=21> */
[-C--:B------:R-:W-:Y:S01]  /*71b0*/  HMMA.16816.F32.BF16 R108, R204, R222.reuse, R108 ;  /* 0x000000decc6c723c */ /* 0x080fe2000004186c */
[----:B------:R-:W2:Y:S07]  /*71c0*/  LDSM.16.M88.4 R204, [R232+0x2000] ;  /* 0x00200000e8cc783b */ /* 0x000eae0000000200 */
[----:B------:R-:W-:Y:S01]  /*71d0*/  HMMA.16816.F32.BF16 R112, R188, R222, R112 ;  /* 0x000000debc70723c */ /* 0x000fe20000041870 */
[----:B------:R-:W3:Y:S07]  /*71e0*/  LDSM.16.M88.4 R188, [R232+0x2800] ;  /* 0x00280000e8bc783b */ /* 0x000eee0000000200 */
[-C--:B-1----:R-:W-:Y:S08]  /*71f0*/  HMMA.16816.F32.BF16 R4, R192, R196.reuse, R4 ;  /* 0x000000c4c004723c */ /* 0x082ff00000041804 */
[C---:B------:R-:W-:Y:S08]  /*7200*/  HMMA.16816.F32.BF16 R8, R200.reuse, R196, R8 ;  /* 0x000000c4c808723c */ /* 0x040ff00000041808 */
[-C--:B------:R-:W-:Y:S08]  /*7210*/  HMMA.16816.F32.BF16 R12, R200, R198.reuse, R12 ;  /* 0x000000c6c80c723c */ /* 0x080ff0000004180c */
[C---:B------:R-:W-:Y:S01]  /*7220*/  HMMA.16816.F32.BF16 R16, R192.reuse, R198, R16 ;  /* 0x000000c6c010723c */ /* 0x040fe20000041810 */
[----:B------:R-:W1:Y:S01]  /*7230*/  LDSM.16.M88.4 R196, [R232+0x3000] ;  /* 0x00300000e8c4783b */ /* 0x000e620000000200 */
[----:B------:R-:W-:Y:S04]  /*7240*/  DEPBAR.LE SB0, 0x0 ;  /* 0x000080000000791a */ /* 0x000fe80000000000 */
[----:B------:R-:W-:Y:S02]  /*7250*/  FMNMX.FTZ R2, R4, R0, !PT ;  /* 0x0000000004027209 */ /* 0x000fe40007810000 */
[-C--:B------:R-:W-:Y:S01]  /*7260*/  HMMA.16816.F32.BF16 R20, R192, R208.reuse, R20 ;  /* 0x000000d0c014723c */ /* 0x080fe20000041814 */
[----:B------:R-:W-:Y:S04]  /*7270*/  BAR.SYNC.DEFER_BLOCKING 0x0 ;  /* 0x0000000000007b1d */ /* 0x000fe80000010000 */
[----:B------:R-:W-:Y:S02]  /*7280*/  FMNMX.FTZ R2, R5, R2, !PT ;  /* 0x0000000205027209 */ /* 0x000fe40007810000 */
[----:B------:R-:W-:Y:S01]  /*7290*/  FMNMX.FTZ R132, R6, R3, !PT ;  /* 0x0000000306847209 */ /* 0x000fe20007810000 */
[C---:B------:R-:W-:Y:S04]  /*72a0*/  HMMA.16816.F32.BF16 R24, R200.reuse, R208, R24 ;  /* 0x000000d0c818723c */ /* 0x040fe80000041818 */
[----:B------:R-:W-:Y:S02]  /*72b0*/  FMNMX.FTZ R132, R7, R132, !PT ;  /* 0x0000008407847209 */ /* 0x000fe40007810000 */
[----:B------:R-:W-:Y:S02]  /*72c0*/  FMNMX.FTZ R134, R8, R133, !PT ;  /* 0x0000008508867209 */ /* 0x000fe40007810000 */
[-C--:B------:R-:W-:Y:S04]  /*72d0*/  HMMA.16816.F32.BF16 R28, R200, R210.reuse, R28 ;  /* 0x000000d2c81c723c */ /* 0x080fe8000004181c */
[----:B------:R-:W-:Y:S02]  /*72e0*/  FMNMX.FTZ R2, R16, R2, !PT ;  /* 0x0000000210027209 */ /* 0x000fe40007810000 */
[----:B------:R-:W-:Y:S02]  /*72f0*/  FMNMX.FTZ R132, R18, R132, !PT ;  /* 0x0000008412847209 */ /* 0x000fe40007810000 */
        /* <DEDUP_REMOVED lines=27> */
[-C--:B--2---:R-:W-:Y:S04]  /*74b0*/  HMMA.16816.F32.BF16 R68, R192, R204.reuse, R68 ;  /* 0x000000ccc044723c */ /* 0x084fe80000041844 */
        /* <DEDUP_REMOVED lines=11> */
[-C--:B---3--:R-:W-:Y:S04]  /*7570*/  HMMA.16816.F32.BF16 R84, R192, R188.reuse, R84 ;  /* 0x000000bcc054723c */ /* 0x088fe80000041854 */
        /* <DEDUP_REMOVED lines=11> */
[-C--:B-1----:R-:W-:Y:S04]  /*7630*/  HMMA.16816.F32.BF16 R100, R192, R196.reuse, R100 ;  /* 0x000000c4c064723c */ /* 0x082fe80000041864 */
[----:B------:R-:W-:Y:S02]  /*7640*/  FMNMX.FTZ R2, R68, R2, !PT ;  /* 0x0000000244027209 */ /* 0x000fe40007810000 */
[----:B------:R-:W-:Y:S02]  /*7650*/  FMNMX.FTZ R132, R66, R132, !PT ;  /* 0x0000008442847209 */ /* 0x000fe40007810000 */
[C---:B------:R-:W-:Y:S04]  /*7660*/  HMMA.16816.F32.BF16 R104, R200.reuse, R196, R104 ;  /* 0x000000c4c868723c */ /* 0x040fe80000041868 */
[----:B------:R-:W-:Y:S02]  /*7670*/  FMNMX.FTZ R134, R45, R134, !PT ;  /* 0x000000862d867209 */ /* 0x000fe40007810000 */
[----:B------:R-:W-:Y:S02]  /*7680*/  FMNMX.FTZ R135, R69, R2, !PT ;  /* 0x0000000245877209 */ /* 0x000fe40007810000 */
[----:B------:R-:W-:Y:S01]  /*7690*/  FMNMX.FTZ R136, R56, R134, !PT ;  /* 0x0000008638887209 */ /* 0x000fe20007810000 */
[-C--:B------:R-:W-:Y:S03]  /*76a0*/  HMMA.16816.F32.BF16 R108, R200, R198.reuse, R108 ;  /* 0x000000c6c86c723c */ /* 0x080fe6000004186c */
[----:B------:R-:W-:Y:S02]  /*76b0*/  FMNMX.FTZ R134, R67, R132, !PT ;  /* 0x0000008443867209 */ /* 0x000fe40007810000 */
[----:B------:R-:W-:Y:S02]  /*76c0*/  FMNMX.FTZ R135, R80, R135, !PT ;  /* 0x0000008750877209 */ /* 0x000fe40007810000 */
[----:B------:R-:W-:Y:S01]  /*76d0*/  FMNMX.FTZ R2, R70, R134, !PT ;  /* 0x0000008646027209 */ /* 0x000fe20007810000 */
[----:B------:R-:W-:Y:S04]  /*76e0*/  HMMA.16816.F32.BF16 R112, R192, R198, R112 ;  /* 0x000000c6c070723c */ /* 0x000fe80000041870 */
[----:B------:R-:W-:Y:S02]  /*76f0*/  FMNMX.FTZ R135, R81, R135, !PT ;  /* 0x0000008751877209 */ /* 0x000fe40007810000 */
[----:B------:R-:W-:Y:S02]  /*7700*/  FMNMX.FTZ R2, R71, R2, !PT ;  /* 0x0000000247027209 */ /* 0x000fe40007810000 */
[----:B------:R-:W-:Y:S04]  /*7710*/  FMNMX.FTZ R134, R10, R138, !PT ;  /* 0x0000008a0a867209 */ /* 0x000fe80007810000 */
        /* <DEDUP_REMOVED lines=29> */
[----:B------:R-:W1:Y:S01]  /*78f0*/  SHFL.BFLY PT, R188, R135, 0x2, 0x1f ;  /* 0x0c401f0087bc7f89 */ /* 0x000e6200000e0000 */
[----:B------:R-:W-:Y:S02]  /*7900*/  FMNMX.FTZ R134, R42, R134, !PT ;  /* 0x000000862a867209 */ /* 0x000fe40007810000 */
[----:B------:R-:W-:Y:S02]  /*7910*/  FMNMX.FTZ R2, R114, R2, !PT ;  /* 0x0000000272027209 */ /* 0x000fe40007810000 */
[----:B------:R-:W-:Y:S02]  /*7920*/  FMNMX.FTZ R132, R77, R132, !PT ;  /* 0x000000844d847209 */ /* 0x000fe40007810000 */
        /* <DEDUP_REMOVED lines=15> */
[----:B------:R-:W-:Y:S01]  /*7a20*/  FMNMX.FTZ R134, R63, R134, !PT ;  /* 0x000000863f867209 */ /* 0x000fe20007810000 */
[----:B------:R-:W1:Y:S01]  /*7a30*/  SHFL.BFLY PT, R188, R135, 0x1, 0x1f ;  /* 0x0c201f0087bc7f89 */ /* 0x000e6200000e0000 */
[----:B------:R-:W-:Y:S02]  /*7a40*/  FMNMX.FTZ R132, R108, R132, !PT ;  /* 0x000000846c847209 */ /* 0x000fe40007810000 */
[----:B------:R-:W-:Y:S02]  /*7a50*/  FMNMX.FTZ R134, R74, R134, !PT ;  /* 0x000000864a867209 */ /* 0x000fe40007810000 */
[----:B------:R-:W-:Y:S02]  /*7a60*/  FMNMX.FTZ R132, R109, R132, !PT ;  /* 0x000000846d847209 */ /* 0x000fe40007810000 */
[----:B--2---:R-:W-:Y:S02]  /*7a70*/  FMNMX.FTZ R2, R2, R137, !PT ;  /* 0x0000008902027209 */ /* 0x004fe40007810000 */
[----:B------:R-:W-:Y:S01]  /*7a80*/  FMNMX.FTZ R134, R75, R134, !PT ;  /* 0x000000864b867209 */ /* 0x000fe20007810000 */
[----:B------:R-:W2:Y:S03]  /*7a90*/  SHFL.BFLY PT, R136, R132, 0x2, 0x1f ;  /* 0x0c401f0084887f89 */ /* 0x000ea600000e0000 */
[----:B------:R-:W-:Y:S04]  /*7aa0*/  FMNMX.FTZ R134, R78, R134, !PT ;  /* 0x000000864e867209 */ /* 0x000fe80007810000 */
[----:B------:R-:W-:Y:S01]  /*7ab0*/  FMNMX.FTZ R134, R79, R134, !PT ;  /* 0x000000864f867209 */ /* 0x000fe20007810000 */
[----:B------:R-:W3:Y:S03]  /*7ac0*/  SHFL.BFLY PT, R137, R2, 0x1, 0x1f ;  /* 0x0c201f0002897f89 */ /* 0x000ee600000e0000 */
[----:B------:R-:W-:Y:S02]  /*7ad0*/  FMNMX.FTZ R134, R90, R134, !PT ;  /* 0x000000865a867209 */ /* 0x000fe40007810000 */
[----:B-1----:R-:W-:Y:S02]  /*7ae0*/  FMNMX.FTZ R135, R135, R188, !PT ;  /* 0x000000bc87877209 */ /* 0x002fe40007810000 */
[----:B------:R-:W-:Y:S03]  /*7af0*/  FMNMX.FTZ R134, R91, R134, !PT ;  /* 0x000000865b867209 */ /* 0x000fe60007810000 */
[C---:B------:R-:W-:Y:S01]  /*7b00*/  FADD.FTZ R0, -R135.reuse, R0 ;  /* 0x0000000087007221 */ /* 0x040fe20000010100 */
[----:B------:R-:W-:Y:S01]  /*7b10*/  FMNMX.FTZ R134, R94, R134, !PT ;  /* 0x000000865e867209 */ /* 0x000fe20007810000 */
[----:B------:R-:W-:Y:S03]  /*7b20*/  FMUL.FTZ R192, R135, c[0x0][0x2d0] ;  /* 0x0000b40087c07a20 */ /* 0x000fe60000410000 */
[----:B------:R-:W-:Y:S01]  /*7b30*/  FMNMX.FTZ R134, R95, R134, !PT ;  /* 0x000000865f867209 */ /* 0x000fe20007810000 */
[--C-:B------:R-:W-:Y:S01]  /*7b40*/  FFMA.FTZ R20, R20, c[0x0][0x2d0], -R192.reuse ;  /* 0x0000b40014147a23 */ /* 0x100fe200000108c0 */
[----:B--2---:R-:W-:Y:S01]  /*7b50*/  FMNMX.FTZ R132, R132, R136, !PT ;  /* 0x0000008884847209 */ /* 0x004fe20007810000 */
[--C-:B------:R-:W-:Y:S01]  /*7b60*/  FFMA.FTZ R21, R21, c[0x0][0x2d0], -R192.reuse ;  /* 0x0000b40015157a23 */ /* 0x100fe200000108c0 */
[----:B------:R-:W-:Y:S01]  /*7b70*/  FMNMX.FTZ R136, R106, R134, !PT ;  /* 0x000000866a887209 */ /* 0x000fe20007810000 */
[----:B------:R-:W-:Y:S01]  /*7b80*/  MUFU.EX2 R215, R20 ;  /* 0x0000001400d77308 */ /* 0x000fe20000000800 */
[--C-:B------:R-:W-:Y:S01]  /*7b90*/  FFMA.FTZ R52, R52, c[0x0][0x2d0], -R192.reuse ;  /* 0x0000b40034347a23 */ /* 0x100fe200000108c0 */
[----:B------:R-:W1:Y:S01]  /*7ba0*/  SHFL.BFLY PT, R189, R132, 0x1, 0x1f ;  /* 0x0c201f0084bd7f89 */ /* 0x000e6200000e0000 */
[----:B---3--:R-:W-:Y:S01]  /*7bb0*/  FMNMX.FTZ R134, R2, R137, !PT ;  /* 0x0000008902867209 */ /* 0x008fe20007810000 */
[----:B------:R-:W-:Y:S01]  /*7bc0*/  FMUL.FTZ R2, R0, c[0x0][0x2d0] ;  /* 0x0000b40000027a20 */ /* 0x000fe20000410000 */
[----:B------:R-:W-:Y:S01]  /*7bd0*/  FMNMX.FTZ R0, R107, R136, !PT ;  /* 0x000000886b007209 */ /* 0x000fe20007810000 */
[--C-:B------:R-:W-:Y:S02]  /*7be0*/  FFMA.FTZ R53, R53, c[0x0][0x2d0], -R192.reuse ;  /* 0x0000b40035357a23 */ /* 0x100fe400000108c0 */
[--C-:B------:R-:W-:Y:S01]  /*7bf0*/  FFMA.FTZ R64, R64, c[0x0][0x2d0], -R192.reuse ;  /* 0x0000b40040407a23 */ /* 0x100fe200000108c0 */
[----:B------:R-:W-:Y:S01]  /*7c00*/  FMNMX.FTZ R0, R110, R0, !PT ;  /* 0x000000006e007209 */ /* 0x000fe20007810000 */
[----:B------:R2:W3:Y:S01]  /*7c10*/  MUFU.EX2 R137, R2 ;  /* 0x0000000200897308 */ /* 0x0004e20000000800 */
[--C-:B------:R-:W-:Y:S02]  /*7c20*/  FFMA.FTZ R65, R65, c[0x0][0x2d0], -R192.reuse ;  /* 0x0000b40041417a23 */ /* 0x100fe400000108c0 */
[----:B------:R-:W-:Y:S01]  /*7c30*/  FMNMX.FTZ R0, R111, R0, !PT ;  /* 0x000000006f007209 */ /* 0x000fe20007810000 */
[--C-:B------:R-:W-:Y:S02]  /*7c40*/  FFMA.FTZ R68, R68, c[0x0][0x2d0], -R192.reuse ;  /* 0x0000b40044447a23 */ /* 0x100fe400000108c0 */
[--C-:B------:R-:W-:Y:S02]  /*7c50*/  FFMA.FTZ R69, R69, c[0x0][0x2d0], -R192.reuse ;  /* 0x0000b40045457a23 */ /* 0x100fe400000108c0 */
[----:B------:R-:W-:Y:S02]  /*7c60*/  FMUL.FTZ R193, R134, c[0x0][0x2d0] ;  /* 0x0000b40086c17a20 */ /* 0x000fe40000410000 */
[----:B------:R-:W-:Y:S01]  /*7c70*/  MUFU.EX2 R213, R21 ;  /* 0x0000001500d57308 */ /* 0x000fe20000000800 */
[--C-:B------:R-:W-:Y:S02]  /*7c80*/  FFMA.FTZ R4, R4, c[0x0][0x2d0], -R192.reuse ;  /* 0x0000b40004047a23 */ /* 0x100fe400000108c0 */
[--C-:B------:R-:W-:Y:S02]  /*7c90*/  FFMA.FTZ R22, R22, c[0x0][0x2d0], -R193.reuse ;  /* 0x0000b40016167a23 */ /* 0x100fe400000108c1 */
[--C-:B------:R-:W-:Y:S01]  /*7ca0*/  FFMA.FTZ R23, R23, c[0x0][0x2d0], -R193.reuse ;  /* 0x0000b40017177a23 */ /* 0x100fe200000108c1 */
[----:B-1----:R-:W-:Y:S01]  /*7cb0*/  FMNMX.FTZ R132, R132, R189, !PT ;  /* 0x000000bd84847209 */ /* 0x002fe20007810000 */
[--C-:B------:R-:W-:Y:S02]  /*7cc0*/  FFMA.FTZ R54, R54, c[0x0][0x2d0], -R193.reuse ;  /* 0x0000b40036367a23 */ /* 0x100fe400000108c1 */
[--C-:B------:R-:W-:Y:S01]  /*7cd0*/  FFMA.FTZ R55, R55, c[0x0][0x2d0], -R193.reuse ;  /* 0x0000b40037377a23 */ /* 0x100fe200000108c1 */
[----:B------:R1:W-:Y:S01]  /*7ce0*/  MUFU.EX2 R220, R4 ;  /* 0x0000000400dc7308 */ /* 0x0003e20000000800 */
[--C-:B------:R-:W-:Y:S02]  /*7cf0*/  FFMA.FTZ R6, R6, c[0x0][0x2d0], -R193.reuse ;  /* 0x0000b40006067a23 */ /* 0x100fe400000108c1 */
[----:B------:R-:W-:Y:S02]  /*7d00*/  FFMA.FTZ R66, R66, c[0x0][0x2d0], -R193 ;  /* 0x0000b40042427a23 */ /* 0x000fe400000108c1 */
[----:B--2---:R-:W-:Y:S02]  /*7d10*/  FADD.FTZ R2, -R134, R3 ;  /* 0x0000000386027221 */ /* 0x004fe40000010100 */
[----:B------:R-:W2:Y:S01]  /*7d20*/  SHFL.BFLY PT, R3, R0, 0x2, 0x1f ;  /* 0x0c401f0000037f89 */ /* 0x000ea200000e0000 */
[--C-:B------:R-:W-:Y:S02]  /*7d30*/  FFMA.FTZ R67, R67, c[0x0][0x2d0], -R193.reuse ;  /* 0x0000b40043437a23 */ /* 0x100fe400000108c1 */
[----:B------:R4:W-:Y:S01]  /*7d40*/  MUFU.EX2 R219, R6 ;  /* 0x0000000600db7308 */ /* 0x0009e20000000800 */
[----:B------:R-:W-:Y:S02]  /*7d50*/  FMUL.FTZ R2, R2, c[0x0][0x2d0] ;  /* 0x0000b40002027a20 */ /* 0x000fe40000410000 */
[--C-:B------:R-:W-:Y:S02]  /*7d60*/  FFMA.FTZ R70, R70, c[0x0][0x2d0], -R193.reuse ;  /* 0x0000b40046467a23 */ /* 0x100fe400000108c1 */
[--C-:B------:R-:W-:Y:S02]  /*7d70*/  FFMA.FTZ R71, R71, c[0x0][0x2d0], -R193.reuse ;  /* 0x0000b40047477a23 */ /* 0x100fe400000108c1 */
[--C-:B------:R-:W-:Y:S02]  /*7d80*/  FFMA.FTZ R7, R7, c[0x0][0x2d0], -R193.reuse ;  /* 0x0000b40007077a23 */ /* 0x100fe400000108c1 */
[--C-:B------:R-:W-:Y:S01]  /*7d90*/  FFMA.FTZ R16, R16, c[0x0][0x2d0], -R192.reuse ;  /* 0x0000b40010107a23 */ /* 0x100fe200000108c0 */
[----:B------:R4:W4:Y:S01]  /*7da0*/  MUFU.EX2 R136, R2 ;  /* 0x0000000200887308 */ /* 0x0009220000000800 */
[--C-:B------:R-:W-:Y:S02]  /*7db0*/  FFMA.FTZ R5, R5, c[0x0][0x2d0], -R192.reuse ;  /* 0x0000b40005057a23 */ /* 0x100fe400000108c0 */
[----:B------:R-:W-:Y:S01]  /*7dc0*/  FFMA.FTZ R17, R17, c[0x0][0x2d0], -R192 ;  /* 0x0000b40011117a23 */ /* 0x000fe200000108c0 */
[----:B-1----:R-:W-:Y:S01]  /*7dd0*/  @P1 SHF.R.S32.HI R4, RZ, 0x1f, R246 ;  /* 0x0000001fff041819 */ /* 0x002fe200000114f6 */
[--C-:B------:R-:W-:Y:S02]  /*7de0*/  FFMA.FTZ R18, R18, c[0x0][0x2d0], -R193.reuse ;  /* 0x0000b40012127a23 */ /* 0x100fe400000108c1 */
[--C-:B------:R-:W-:Y:S02]  /*7df0*/  FFMA.FTZ R19, R19, c[0x0][0x2d0], -R193.reuse ;  /* 0x0000b40013137a23 */ /* 0x100fe400000108c1 */
[C---:B---3--:R-:W-:Y:S01]  /*7e00*/  FMUL.FTZ R120, R137.reuse, R120 ;  /* 0x0000007889787220 */ /* 0x048fe20000410000 */
[----:B------:R-:W-:Y:S01]  /*7e10*/  MUFU.EX2 R221, R7 ;  /* 0x0000000700dd7308 */ /* 0x000fe20000000800 */
[----:B--2---:R-:W-:Y:S01]  /*7e20*/  FMNMX.FTZ R0, R0, R3, !PT ;  /* 0x0000000300007209 */ /* 0x004fe20007810000 */
[----:B------:R-:W-:Y:S02]  /*7e30*/  FMUL.FTZ R121, R137, R121 ;  /* 0x0000007989797220 */ /* 0x000fe40000410000 */
[----:B------:R-:W-:Y:S02]  /*7e40*/  FFMA.FTZ R80, R80, c[0x0][0x2d0], -R192 ;  /* 0x0000b40050507a23 */ /* 0x000fe400000108c0 */
[--C-:B------:R-:W-:Y:S02]  /*7e50*/  FFMA.FTZ R83, R83, c[0x0][0x2d0], -R193.reuse ;  /* 0x0000b40053537a23 */ /* 0x100fe400000108c1 */
[--C-:B------:R-:W-:Y:S02]  /*7e60*/  FFMA.FTZ R34, R34, c[0x0][0x2d0], -R193.reuse ;  /* 0x0000b40022227a23 */ /* 0x100fe400000108c1 */
[----:B------:R1:W-:Y:S01]  /*7e70*/  MUFU.EX2 R223, R5 ;  /* 0x0000000500df7308 */ /* 0x0003e20000000800 */
[----:B----4-:R-:W-:Y:S02]  /*7e80*/  @P1 IMAD R6, R4, c[0x0][0x1e0], RZ ;  /* 0x0000780004061a24 */ /* 0x010fe400078e02ff */
[----:B------:R-:W-:Y:S02]  /*7e90*/  FFMA.FTZ R35, R35, c[0x0][0x2d0], -R193 ;  /* 0x0000b40023237a23 */ /* 0x000fe400000108c1 */
[----:B------:R-:W-:Y:S02]  /*7ea0*/  FADD.FTZ R2, -R132, R133 ;  /* 0x0000008584027221 */ /* 0x000fe40000010100 */
[----:B------:R-:W-:Y:S02]  /*7eb0*/  @P1 IMAD R6, R246, c[0x0][0x1e4], R6 ;  /* 0x00007900f6061a24 */ /* 0x000fe400078e0206 */
[----:B------:R-:W-:Y:S01]  /*7ec0*/  FMUL.FTZ R2, R2, c[0x0][0x2d0] ;  /* 0x0000b40002027a20 */ /* 0x000fe20000410000 */
[----:B------:R-:W-:Y:S01]  /*7ed0*/  MUFU.EX2 R209, R22 ;  /* 0x0000001600d17308 */ /* 0x000fe20000000800 */
[C---:B------:R-:W-:Y:S02]  /*7ee0*/  FMUL.FTZ R122, R136.reuse, R122 ;  /* 0x0000007a887a7220 */ /* 0x040fe40000410000 */
[----:B------:R-:W-:Y:S02]  /*7ef0*/  FMUL.FTZ R123, R136, R123 ;  /* 0x0000007b887b7220 */ /* 0x000fe40000410000 */
[--C-:B------:R-:W-:Y:S02]  /*7f00*/  FFMA.FTZ R36, R36, c[0x0][0x2d0], -R192.reuse ;  /* 0x0000b40024247a23 */ /* 0x100fe400000108c0 */
[--C-:B------:R-:W-:Y:S02]  /*7f10*/  FFMA.FTZ R37, R37, c[0x0][0x2d0], -R192.reuse ;  /* 0x0000b40025257a23 */ /* 0x100fe400000108c0 */
[--C-:B------:R-:W-:Y:S01]  /*7f20*/  FFMA.FTZ R38, R38, c[0x0][0x2d0], -R193.reuse ;  /* 0x0000b40026267a23 */ /* 0x100fe200000108c1 */
[----:B------:R2:W3:Y:S01]  /*7f30*/  MUFU.EX2 R133, R2 ;  /* 0x0000000200857308 */ /* 0x0004e20000000800 */
[--C-:B------:R-:W-:Y:S02]  /*7f40*/  FFMA.FTZ R39, R39, c[0x0][0x2d0], -R193.reuse ;  /* 0x0000b40027277a23 */ /* 0x100fe400000108c1 */
[--C-:B------:R-:W-:Y:S02]  /*7f50*/  FFMA.FTZ R48, R48, c[0x0][0x2d0], -R192.reuse ;  /* 0x0000b40030307a23 */ /* 0x100fe400000108c0 */
[----:B-1----:R-:W-:Y:S04]  /*7f60*/  @P1 IMAD.WIDE.U32 R4, R246, c[0x0][0x1e0], RZ ;  /* 0x00007800f6041a25 */ /* 0x002fe800078e00ff */
[--C-:B------:R-:W-:Y:S01]  /*7f70*/  FFMA.FTZ R49, R49, c[0x0][0x2d0], -R192.reuse ;  /* 0x0000b40031317a23 */ /* 0x100fe200000108c0 */
[----:B------:R-:W-:Y:S01]  /*7f80*/  MUFU.EX2 R212, R23 ;  /* 0x0000001700d47308 */ /* 0x000fe20000000800 */
[----:B------:R-:W-:Y:S01]  /*7f90*/  @P1 IADD3 R6, R5, R6, RZ ;  /* 0x0000000605061210 */ /* 0x000fe20007ffe0ff */
[--C-:B------:R-:W-:Y:S02]  /*7fa0*/  FFMA.FTZ R50, R50, c[0x0][0x2d0], -R193.reuse ;  /* 0x0000b40032327a23 */ /* 0x100fe400000108c1 */
[--C-:B------:R-:W-:Y:S02]  /*7fb0*/  FFMA.FTZ R51, R51, c[0x0][0x2d0], -R193.reuse ;  /* 0x0000b40033337a23 */ /* 0x100fe400000108c1 */
[--C-:B------:R-:W-:Y:S02]  /*7fc0*/  FFMA.FTZ R81, R81, c[0x0][0x2d0], -R192.reuse ;  /* 0x0000b40051517a23 */ /* 0x100fe400000108c0 */
[--C-:B------:R-:W-:Y:S02]  /*7fd0*/  FFMA.FTZ R113, R113, c[0x0][0x2d0], -R192.reuse ;  /* 0x0000b40071717a23 */ /* 0x100fe400000108c0 */
[----:B------:R1:W-:Y:S01]  /*7fe0*/  MUFU.EX2 R224, R16 ;  /* 0x0000001000e07308 */ /* 0x0003e20000000800 */
[--C-:B------:R-:W-:Y:S02]  /*7ff0*/  FFMA.FTZ R32, R32, c[0x0][0x2d0], -R192.reuse ;  /* 0x0000b40020207a23 */ /* 0x100fe400000108c0 */
[--C-:B------:R-:W-:Y:S01]  /*8000*/  FFMA.FTZ R33, R33, c[0x0][0x2d0], -R192.reuse ;  /* 0x0000b40021217a23 */ /* 0x100fe200000108c0 */
[----:B--2---:R-:W2:Y:S01]  /*8010*/  SHFL.BFLY PT, R2, R0, 0x1, 0x1f ;  /* 0x0c201f0000027f89 */ /* 0x004ea200000e0000 */
[C---:B---3--:R-:W-:Y:S02]  /*8020*/  FMUL.FTZ R116, R133.reuse, R116 ;  /* 0x0000007485747220 */ /* 0x048fe40000410000 */
[C---:B------:R-:W-:Y:S02]  /*8030*/  FMUL.FTZ R117, R133.reuse, R117 ;  /* 0x0000007585757220 */ /* 0x040fe40000410000 */
[C---:B------:R-:W-:Y:S01]  /*8040*/  FMUL.FTZ R124, R133.reuse, R124 ;  /* 0x0000007c857c7220 */ /* 0x040fe20000410000 */
[----:B------:R3:W-:Y:S01]  /*8050*/  MUFU.EX2 R210, R17 ;  /* 0x0000001100d27308 */ /* 0x0007e20000000800 */
[C---:B------:R-:W-:Y:S02]  /*8060*/  FMUL.FTZ R125, R133.reuse, R125 ;  /* 0x0000007d857d7220 */ /* 0x040fe40000410000 */
[C---:B------:R-:W-:Y:S02]  /*8070*/  FMUL.FTZ R128, R133.reuse, R128 ;  /* 0x0000008085807220 */ /* 0x040fe40000410000 */
[----:B------:R-:W-:Y:S02]  /*8080*/  FMUL.FTZ R129, R133, R129 ;  /* 0x0000008185817220 */ /* 0x000fe40000410000 */
[--C-:B------:R-:W-:Y:S02]  /*8090*/  FFMA.FTZ R82, R82, c[0x0][0x2d0], -R193.reuse ;  /* 0x0000b40052527a23 */ /* 0x100fe400000108c1 */
[--C-:B------:R-:W-:Y:S01]  /*80a0*/  FFMA.FTZ R86, R86, c[0x0][0x2d0], -R193.reuse ;  /* 0x0000b40056567a23 */ /* 0x100fe200000108c1 */
[----:B------:R4:W-:Y:S01]  /*80b0*/  MUFU.EX2 R225, R18 ;  /* 0x0000001200e17308 */ /* 0x0009e20000000800 */
[--C-:B------:R-:W-:Y:S02]  /*80c0*/  FFMA.FTZ R87, R87, c[0x0][0x2d0], -R193.reuse ;  /* 0x0000b40057577a23 */ /* 0x100fe400000108c1 */
[--C-:B------:R-:W-:Y:S02]  /*80d0*/  FFMA.FTZ R98, R98, c[0x0][0x2d0], -R193.reuse ;  /* 0x0000b40062627a23 */ /* 0x100fe400000108c1 */
[----:B-1----:R-:W-:Y:S02]  /*80e0*/  FMUL.FTZ R16, R137, R152 ;  /* 0x0000009889107220 */ /* 0x002fe40000410000 */
[--C-:B------:R-:W-:Y:S01]  /*80f0*/  FFMA.FTZ R99, R99, c[0x0][0x2d0], -R193.reuse ;  /* 0x0000b40063637a23 */ /* 0x100fe200000108c1 */
[----:B--2---:R-:W-:Y:S01]  /*8100*/  FMNMX.FTZ R2, R0, R2, !PT ;  /* 0x0000000200027209 */ /* 0x004fe20007810000 */
[----:B------:R-:W-:Y:S01]  /*8110*/  FFMA.FTZ R112, R112, c[0x0][0x2d0], -R192 ;  /* 0x0000b40070707a23 */ /* 0x000fe200000108c0 */
[----:B------:R1:W-:Y:S01]  /*8120*/  MUFU.EX2 R211, R19 ;  /* 0x0000001300d37308 */ /* 0x0003e20000000800 */
[----:B------:R-:W-:Y:S02]  /*8130*/  FFMA.FTZ R102, R102, c[0x0][0x2d0], -R193 ;  /* 0x0000b40066667a23 */ /* 0x000fe400000108c1 */
[----:B------:R-:W-:Y:S02]  /*8140*/  FADD.FTZ R0, -R2, R138 ;  /* 0x0000008a02007221 */ /* 0x000fe40000010100 */
[----:B------:R-:W-:Y:S02]  /*8150*/  FMUL.FTZ R138, R132, c[0x0][0x2d0] ;  /* 0x0000b400848a7a20 */ /* 0x000fe40000410000 */
[----:B------:R-:W-:Y:S02]  /*8160*/  FMUL.FTZ R3, R2, c[0x0][0x2d0] ;  /* 0x0000b40002037a20 */ /* 0x000fe40000410000 */
[--C-:B------:R-:W-:Y:S01]  /*8170*/  FFMA.FTZ R8, R8, c[0x0][0x2d0], -R138.reuse ;  /* 0x0000b40008087a23 */ /* 0x100fe2000001088a */
[----:B------:R-:W-:Y:S01]  /*8180*/  MUFU.EX2 R226, R32 ;  /* 0x0000002000e27308 */ /* 0x000fe20000000800 */
[--C-:B------:R-:W-:Y:S02]  /*8190*/  FFMA.FTZ R9, R9, c[0x0][0x2d0], -R138.reuse ;  /* 0x0000b40009097a23 */ /* 0x100fe4000001088a */
[----:B---3--:R-:W-:Y:S02]  /*81a0*/  FMUL.FTZ R17, R137, R153 ;  /* 0x0000009989117220 */ /* 0x008fe40000410000 */
[----:B----4-:R-:W-:Y:S02]  /*81b0*/  FMUL.FTZ R18, R136, R154 ;  /* 0x0000009a88127220 */ /* 0x010fe40000410000 */
[--C-:B------:R-:W-:Y:S02]  /*81c0*/  FFMA.FTZ R60, R60, c[0x0][0x2d0], -R138.reuse ;  /* 0x0000b4003c3c7a23 */ /* 0x100fe4000001088a */
[--C-:B------:R-:W-:Y:S01]  /*81d0*/  FFMA.FTZ R61, R61, c[0x0][0x2d0], -R138.reuse ;  /* 0x0000b4003d3d7a23 */ /* 0x100fe2000001088a */
[----:B------:R2:W-:Y:S01]  /*81e0*/  MUFU.EX2 R214, R8 ;  /* 0x0000000800d67308 */ /* 0x0005e20000000800 */
[--C-:B------:R-:W-:Y:S02]  /*81f0*/  FFMA.FTZ R62, R62, c[0x0][0x2d0], -R3.reuse ;  /* 0x0000b4003e3e7a23 */ /* 0x100fe40000010803 */
[--C-:B------:R-:W-:Y:S02]  /*8200*/  FFMA.FTZ R63, R63, c[0x0][0x2d0], -R3.reuse ;  /* 0x0000b4003f3f7a23 */ /* 0x100fe40000010803 */
[----:B-1----:R-:W-:Y:S02]  /*8210*/  FMUL.FTZ R19, R136, R155 ;  /* 0x0000009b88137220 */ /* 0x002fe40000410000 */
[--C-:B------:R-:W-:Y:S02]  /*8220*/  FFMA.FTZ R72, R72, c[0x0][0x2d0], -R138.reuse ;  /* 0x0000b40048487a23 */ /* 0x100fe4000001088a */
[--C-:B------:R-:W-:Y:S01]  /*8230*/  FFMA.FTZ R73, R73, c[0x0][0x2d0], -R138.reuse ;  /* 0x0000b40049497a23 */ /* 0x100fe2000001088a */
[----:B------:R1:W-:Y:S01]  /*8240*/  MUFU.EX2 R217, R9 ;  /* 0x0000000900d97308 */ /* 0x0003e20000000800 */
[--C-:B------:R-:W-:Y:S02]  /*8250*/  FFMA.FTZ R13, R13, c[0x0][0x2d0], -R138.reuse ;  /* 0x0000b4000d0d7a23 */ /* 0x100fe4000001088a */
[--C-:B------:R-:W-:Y:S02]  /*8260*/  FFMA.FTZ R74, R74, c[0x0][0x2d0], -R3.reuse ;  /* 0x0000b4004a4a7a23 */ /* 0x100fe40000010803 */
[--C-:B------:R-:W-:Y:S02]  /*8270*/  FFMA.FTZ R75, R75, c[0x0][0x2d0], -R3.reuse ;  /* 0x0000b4004b4b7a23 */ /* 0x100fe40000010803 */
[--C-:B------:R-:W-:Y:S02]  /*8280*/  FFMA.FTZ R10, R10, c[0x0][0x2d0], -R3.reuse ;  /* 0x0000b4000a0a7a23 */ /* 0x100fe40000010803 */
[--C-:B------:R-:W-:Y:S01]  /*8290*/  FFMA.FTZ R14, R14, c[0x0][0x2d0], -R3.reuse ;  /* 0x0000b4000e0e7a23 */ /* 0x100fe20000010803 */
[----:B------:R3:W-:Y:S01]  /*82a0*/  MUFU.EX2 R208, R13 ;  /* 0x0000000d00d07308 */ /* 0x0007e20000000800 */
[--C-:B------:R-:W-:Y:S02]  /*82b0*/  FFMA.FTZ R12, R12, c[0x0][0x2d0], -R138.reuse ;  /* 0x0000b4000c0c7a23 */ /* 0x100fe4000001088a */
[--C-:B------:R-:W-:Y:S01]  /*82c0*/  FFMA.FTZ R15, R15, c[0x0][0x2d0], -R3.reuse ;  /* 0x0000b4000f0f7a23 */ /* 0x100fe20000010803 */
[----:B--2---:R-:W-:Y:S01]  /*82d0*/  @P1 MOV R8, R248 ;  /* 0x000000f800081202 */ /* 0x004fe20000000f00 */
[--C-:B------:R-:W-:Y:S01]  /*82e0*/  FFMA.FTZ R11, R11, c[0x0][0x2d0], -R3.reuse ;  /* 0x0000b4000b0b7a23 */ /* 0x100fe20000010803 */
[----:B------:R-:W-:Y:S01]  /*82f0*/  MOV R248, c[0x0][0x1e4] ;  /* 0x0000790000f87a02 */ /* 0x000fe20000000f00 */
[--C-:B------:R-:W-:Y:S02]  /*8300*/  FFMA.FTZ R77, R77, c[0x0][0x2d0], -R138.reuse ;  /* 0x0000b4004d4d7a23 */ /* 0x100fe4000001088a */
[----:B------:R-:W-:Y:S01]  /*8310*/  FMUL.FTZ R0, R0, c[0x0][0x2d0] ;  /* 0x0000b40000007a20 */ /* 0x000fe20000410000 */
[----:B------:R2:W-:Y:S01]  /*8320*/  MUFU.EX2 R222, R12 ;  /* 0x0000000c00de7308 */ /* 0x0005e20000000800 */
[--C-:B------:R-:W-:Y:S02]  /*8330*/  FFMA.FTZ R24, R24, c[0x0][0x2d0], -R138.reuse ;  /* 0x0000b40018187a23 */ /* 0x100fe4000001088a */
[--C-:B------:R-:W-:Y:S01]  /*8340*/  FFMA.FTZ R40, R40, c[0x0][0x2d0], -R138.reuse ;  /* 0x0000b40028287a23 */ /* 0x100fe2000001088a */
[----:B-1----:R-:W-:Y:S01]  /*8350*/  @P1 MOV R9, R251 ;  /* 0x000000fb00091202 */ /* 0x002fe20000000f00 */
[----:B------:R-:W-:Y:S02]  /*8360*/  FFMA.FTZ R41, R41, c[0x0][0x2d0], -R138 ;  /* 0x0000b40029297a23 */ /* 0x000fe4000001088a */
[----:B------:R-:W-:Y:S02]  /*8370*/  FFMA.FTZ R42, R42, c[0x0][0x2d0], -R3 ;  /* 0x0000b4002a2a7a23 */ /* 0x000fe40000010803 */
[----:B------:R-:W-:Y:S01]  /*8380*/  @P1 IMAD.WIDE.U32 R8, R4, 0x70, R8 ;  /* 0x0000007004081825 */ /* 0x000fe200078e0008 */
[----:B------:R-:W1:Y:S03]  /*8390*/  MUFU.EX2 R0, R0 ;  /* 0x0000000000007308 */ /* 0x000e660000000800 */
[----:B------:R-:W-:Y:S01]  /*83a0*/  @P1 IMAD R4, R6, 0x70, RZ ;  /* 0x0000007006041824 */ /* 0x000fe200078e02ff */
[----:B------:R-:W-:Y:S01]  /*83b0*/  @P1 LEA R6, P3, R8, c[0x0][0x1c8], 0x1 ;  /* 0x0000720008061a11 */ /* 0x000fe200078608ff */
[--C-:B------:R-:W-:Y:S01]  /*83c0*/  FFMA.FTZ R45, R45, c[0x0][0x2d0], -R138.reuse ;  /* 0x0000b4002d2d7a23 */ /* 0x100fe2000001088a */
[----:B---3--:R-:W-:Y:S01]  /*83d0*/  @P1 SHF.L.U32 R13, R247, 0x5, RZ ;  /* 0x00000005f70d1819 */ /* 0x008fe200000006ff */
[--C-:B------:R-:W-:Y:S01]  /*83e0*/  FFMA.FTZ R46, R46, c[0x0][0x2d0], -R3.reuse ;  /* 0x0000b4002e2e7a23 */ /* 0x100fe20000010803 */
[----:B------:R-:W-:Y:S01]  /*83f0*/  @P1 IADD3 R5, R9, R4, RZ ;  /* 0x0000000409051210 */ /* 0x000fe20007ffe0ff */
[----:B------:R-:W-:Y:S01]  /*8400*/  FFMA.FTZ R47, R47, c[0x0][0x2d0], -R3 ;  /* 0x0000b4002f2f7a23 */ /* 0x000fe20000010803 */
[----:B------:R3:W-:Y:S01]  /*8410*/  MUFU.EX2 R194, R10 ;  /* 0x0000000a00c27308 */ /* 0x0007e20000000800 */
[----:B------:R-:W-:Y:S01]  /*8420*/  @P1 IADD3 R4, P2, R6, R13, RZ ;  /* 0x0000000d06041210 */ /* 0x000fe20007f5e0ff */
[--C-:B------:R-:W-:Y:S01]  /*8430*/  FFMA.FTZ R56, R56, c[0x0][0x2d0], -R138.reuse ;  /* 0x0000b40038387a23 */ /* 0x100fe2000001088a */
[----:B------:R-:W-:Y:S01]  /*8440*/  @P1 LEA.HI.X R7, R8, c[0x0][0x1cc], R5, 0x1, P3 ;  /* 0x0000730008071a11 */ /* 0x000fe200018f0c05 */
[----:B------:R-:W-:Y:S01]  /*8450*/  FFMA.FTZ R57, R57, c[0x0][0x2d0], -R138 ;  /* 0x0000b40039397a23 */ /* 0x000fe2000001088a */
[----:B--2---:R-:W-:Y:S01]  /*8460*/  @P1 SHF.L.U64.HI R12, R247, 0x5, R248 ;  /* 0x00000005f70c1819 */ /* 0x004fe200000102f8 */
[--C-:B------:R-:W-:Y:S02]  /*8470*/  FFMA.FTZ R58, R58, c[0x0][0x2d0], -R3.reuse ;  /* 0x0000b4003a3a7a23 */ /* 0x100fe40000010803 */
[----:B------:R2:W-:Y:S01]  /*8480*/  @P1 LDGSTS.E.BYPASS.LTC128B.128 [R245+0x3900], [R6.64], !P0 ;  /* 0x0390000006f51fae */ /* 0x0005e2000c101d48 */
[----:B------:R-:W-:Y:S01]  /*8490*/  @P1 IADD3.X R5, R7, R12, RZ, P2, !PT ;  /* 0x0000000c07051210 */ /* 0x000fe200017fe4ff */
[----:B------:R4:W-:Y:S01]  /*84a0*/  MUFU.EX2 R200, R14 ;  /* 0x0000000e00c87308 */ /* 0x0009e20000000800 */
[--C-:B------:R-:W-:Y:S02]  /*84b0*/  FFMA.FTZ R59, R59, c[0x0][0x2d0], -R3.reuse ;  /* 0x0000b4003b3b7a23 */ /* 0x100fe40000010803 */
[--C-:B------:R-:W-:Y:S02]  /*84c0*/  FFMA.FTZ R92, R92, c[0x0][0x2d0], -R138.reuse ;  /* 0x0000b4005c5c7a23 */ /* 0x100fe4000001088a */
[C---:B-1----:R-:W-:Y:S01]  /*84d0*/  FMUL.FTZ R118, R0.reuse, R118 ;  /* 0x0000007600767220 */ /* 0x042fe20000410000 */
[----:B------:R1:W-:Y:S01]  /*84e0*/  @P1 LDGSTS.E.BYPASS.LTC128B.128 [R245+0x4100], [R4.64], !P0 ;  /* 0x0410000004f51fae */ /* 0x0003e2000c101d48 */
[C---:B------:R-:W-:Y:S02]  /*84f0*/  FMUL.FTZ R119, R0.reuse, R119 ;  /* 0x0000007700777220 */ /* 0x040fe40000410000 */
[C---:B------:R-:W-:Y:S01]  /*8500*/  FMUL.FTZ R126, R0.reuse, R126 ;  /* 0x0000007e007e7220 */ /* 0x040fe20000410000 */
[----:B------:R1:W1:Y:S01]  /*8510*/  MUFU.EX2 R195, R11 ;  /* 0x0000000b00c37308 */ /* 0x0002620000000800 */
[C---:B------:R-:W-:Y:S02]  /*8520*/  FMUL.FTZ R127, R0.reuse, R127 ;  /* 0x0000007f007f7220 */ /* 0x040fe40000410000 */
[----:B------:R-:W-:Y:S01]  /*8530*/  FMUL.FTZ R130, R0, R130 ;  /* 0x0000008200827220 */ /* 0x000fe20000410000 */
[----:B---3--:R-:W-:Y:S01]  /*8540*/  @P1 IADD3 R10, P4, R4, R13, RZ ;  /* 0x0000000d040a1210 */ /* 0x008fe20007f9e0ff */
[----:B------:R-:W-:Y:S02]  /*8550*/  FMUL.FTZ R131, R0, R131 ;  /* 0x0000008300837220 */ /* 0x000fe40000410000 */
[--C-:B------:R-:W-:Y:S01]  /*8560*/  FFMA.FTZ R93, R93, c[0x0][0x2d0], -R138.reuse ;  /* 0x0000b4005d5d7a23 */ /* 0x100fe2000001088a */
[-C--:B------:R-:W-:Y:S01]  /*8570*/  @P1 IADD3 R8, P3, R10, R13.reuse, RZ ;  /* 0x0000000d0a081210 */ /* 0x080fe20007f7e0ff */
[--C-:B------:R-:W-:Y:S01]  /*8580*/  FFMA.FTZ R90, R90, c[0x0][0x2d0], -R3.reuse ;  /* 0x0000b4005a5a7a23 */ /* 0x100fe20000010803 */
[----:B------:R3:W3:Y:S01]  /*8590*/  MUFU.EX2 R201, R15 ;  /* 0x0000000f00c97308 */ /* 0x0006e20000000800 */
[--C-:B------:R-:W-:Y:S02]  /*85a0*/  FFMA.FTZ R25, R25, c[0x0][0x2d0], -R138.reuse ;  /* 0x0000b40019197a23 */ /* 0x100fe4000001088a */
[--C-:B------:R-:W-:Y:S01]  /*85b0*/  FFMA.FTZ R26, R26, c[0x0][0x2d0], -R3.reuse ;  /* 0x0000b4001a1a7a23 */ /* 0x100fe20000010803 */
[-C--:B--2---:R-:W-:Y:S01]  /*85c0*/  @P1 IADD3 R6, P2, R8, R13.reuse, RZ ;  /* 0x0000000d08061210 */ /* 0x084fe20007f5e0ff */
[----:B----4-:R-:W-:Y:S02]  /*85d0*/  FMUL.FTZ R14, R0, R150 ;  /* 0x00000096000e7220 */ /* 0x010fe40000410000 */
[--C-:B------:R-:W-:Y:S03]  /*85e0*/  FFMA.FTZ R27, R27, c[0x0][0x2d0], -R3.reuse ;  /* 0x0000b4001b1b7a23 */ /* 0x100fe60000010803 */
[----:B------:R2:W-:Y:S01]  /*85f0*/  MUFU.EX2 R202, R24 ;  /* 0x0000001800ca7308 */ /* 0x0005e20000000800 */
[--C-:B------:R-:W-:Y:S02]  /*8600*/  FFMA.FTZ R91, R91, c[0x0][0x2d0], -R3.reuse ;  /* 0x0000b4005b5b7a23 */ /* 0x100fe40000010803 */
[--C-:B------:R-:W-:Y:S01]  /*8610*/  FFMA.FTZ R94, R94, c[0x0][0x2d0], -R3.reuse ;  /* 0x0000b4005e5e7a23 */ /* 0x100fe20000010803 */
[-C--:B-1----:R-:W-:Y:S01]  /*8620*/  @P1 IADD3.X R11, R5, R12.reuse, RZ, P4, !PT ;  /* 0x0000000c050b1210 */ /* 0x082fe200027fe4ff */
[--C-:B------:R-:W-:Y:S02]  /*8630*/  FFMA.FTZ R95, R95, c[0x0][0x2d0], -R3.reuse ;  /* 0x0000b4005f5f7a23 */ /* 0x100fe40000010803 */
[--C-:B------:R-:W-:Y:S01]  /*8640*/  FFMA.FTZ R31, R31, c[0x0][0x2d0], -R3.reuse ;  /* 0x0000b4001f1f7a23 */ /* 0x100fe20000010803 */
[-C--:B------:R-:W-:Y:S01]  /*8650*/  @P1 IADD3.X R9, R11, R12.reuse, RZ, P3, !PT ;  /* 0x0000000c0b091210 */ /* 0x080fe20001ffe4ff */
[----:B------:R1:W-:Y:S01]  /*8660*/  @P1 LDGSTS.E.BYPASS.LTC128B.128 [R245+0x4900], [R10.64], !P0 ;  /* 0x049000000af51fae */ /* 0x0003e2000c101d48 */
[----:B------:R4:W-:Y:S01]  /*8670*/  MUFU.EX2 R203, R25 ;  /* 0x0000001900cb7308 */ /* 0x0009e20000000800 */
[----:B------:R-:W-:Y:S01]  /*8680*/  @P1 IADD3 R4, P3, R6, R13, RZ ;  /* 0x0000000d06041210 */ /* 0x000fe20007f7e0ff */
[--C-:B------:R-:W-:Y:S01]  /*8690*/  FFMA.FTZ R28, R28, c[0x0][0x2d0], -R138.reuse ;  /* 0x0000b4001c1c7a23 */ /* 0x100fe2000001088a */
[-C--:B------:R-:W-:Y:S01]  /*86a0*/  @P1 IADD3.X R7, R9, R12.reuse, RZ, P2, !PT ;  /* 0x0000000c09071210 */ /* 0x080fe200017fe4ff */
[----:B---3--:R-:W-:Y:S02]  /*86b0*/  FMUL.FTZ R15, R0, R151 ;  /* 0x00000097000f7220 */ /* 0x008fe40000410000 */
[--C-:B------:R-:W-:Y:S01]  /*86c0*/  FFMA.FTZ R29, R29, c[0x0][0x2d0], -R138.reuse ;  /* 0x0000b4001d1d7a23 */ /* 0x100fe2000001088a */
[----:B------:R3:W-:Y:S01]  /*86d0*/  @P1 LDGSTS.E.BYPASS.LTC128B.128 [R245+0x5100], [R8.64], !P0 ;  /* 0x0510000008f51fae */ /* 0x0007e2000c101d48 */
[----:B------:R-:W-:Y:S01]  /*86e0*/  @P1 IADD3.X R5, R7, R12, RZ, P3, !PT ;  /* 0x0000000c07051210 */ /* 0x000fe20001ffe4ff */
[--C-:B------:R-:W-:Y:S01]  /*86f0*/  FFMA.FTZ R30, R30, c[0x0][0x2d0], -R3.reuse ;  /* 0x0000b4001e1e7a23 */ /* 0x100fe20000010803 */
[----:B------:R3:W-:Y:S01]  /*8700*/  MUFU.EX2 R197, R26 ;  /* 0x0000001a00c57308 */ /* 0x0007e20000000800 */
[--C-:B------:R-:W-:Y:S02]  /*8710*/  FFMA.FTZ R44, R44, c[0x0][0x2d0], -R138.reuse ;  /* 0x0000b4002c2c7a23 */ /* 0x100fe4000001088a */
[--C-:B------:R-:W-:Y:S02]  /*8720*/  FFMA.FTZ R78, R78, c[0x0][0x2d0], -R3.reuse ;  /* 0x0000b4004e4e7a23 */ /* 0x100fe40000010803 */
[----:B------:R3:W-:Y:S01]  /*8730*/  @P1 LDGSTS.E.BYPASS.LTC128B.128 [R245+0x5900], [R6.64], !P0 ;  /* 0x0590000006f51fae */ /* 0x0007e2000c101d48 */
[----:B--2---:R-:W-:Y:S02]  /*8740*/  FMUL.FTZ R24, R133, R160 ;  /* 0x000000a085187220 */ /* 0x004fe40000410000 */
[----:B------:R-:W-:Y:S02]  /*8750*/  FFMA.FTZ R79, R79, c[0x0][0x2d0], -R3 ;  /* 0x0000b4004f4f7a23 */ /* 0x000fe40000010803 */
[----:B------:R2:W-:Y:S01]  /*8760*/  MUFU.EX2 R196, R27 ;  /* 0x0000001b00c47308 */ /* 0x0005e20000000800 */
[--C-:B------:R-:W-:Y:S02]  /*8770*/  FFMA.FTZ R76, R76, c[0x0][0x2d0], -R138.reuse ;  /* 0x0000b4004c4c7a23 */ /* 0x100fe4000001088a */
[----:B------:R2:W-:Y:S01]  /*8780*/  @P1 LDGSTS.E.BYPASS.LTC128B.128 [R245+0x6100], [R4.64], !P0 ;  /* 0x0610000004f51fae */ /* 0x0005e2000c101d48 */
[C---:B----4-:R-:W-:Y:S01]  /*8790*/  FMUL.FTZ R25, R133.reuse, R161 ;  /* 0x000000a185197220 */ /* 0x050fe20000410000 */
[----:B-1----:R-:W-:Y:S01]  /*87a0*/  @P1 IADD3 R10, P2, R4, R13, RZ ;  /* 0x0000000d040a1210 */ /* 0x002fe20007f5e0ff */
[----:B------:R-:W-:Y:S02]  /*87b0*/  FMUL.FTZ R13, R133, R149 ;  /* 0x00000095850d7220 */ /* 0x000fe40000410000 */
[--C-:B------:R-:W-:Y:S01]  /*87c0*/  FFMA.FTZ R88, R88, c[0x0][0x2d0], -R138.reuse ;  /* 0x0000b40058587a23 */ /* 0x100fe2000001088a */
[----:B------:R-:W-:Y:S01]  /*87d0*/  @P1 IADD3.X R11, R5, R12, RZ, P2, !PT ;  /* 0x0000000c050b1210 */ /* 0x000fe200017fe4ff */
[----:B------:R-:W-:Y:S01]  /*87e0*/  FMUL.FTZ R12, R133, R148 ;  /* 0x00000094850c7220 */ /* 0x000fe20000410000 */
[----:B------:R1:W-:Y:S01]  /*87f0*/  MUFU.EX2 R199, R31 ;  /* 0x0000001f00c77308 */ /* 0x0003e20000000800 */
[--C-:B------:R-:W-:Y:S02]  /*8800*/  FFMA.FTZ R89, R89, c[0x0][0x2d0], -R138.reuse ;  /* 0x0000b40059597a23 */ /* 0x100fe4000001088a */
[----:B------:R4:W-:Y:S01]  /*8810*/  @P1 LDGSTS.E.BYPASS.LTC128B.128 [R245+0x6900], [R10.64], !P0 ;  /* 0x069000000af51fae */ /* 0x0009e2000c101d48 */
[----:B---3--:R-:W-:Y:S01]  /*8820*/  FMUL.FTZ R8, R133, R140 ;  /* 0x0000008c85087220 */ /* 0x008fe20000410000 */
[----:B------:R-:W-:Y:S01]  /*8830*/  F2FP.BF16.PACK_AB R140, R217, R214 ;  /* 0x000000d6d98c723e */ /* 0x000fe200000010ff */
[----:B------:R-:W-:Y:S01]  /*8840*/  FMUL.FTZ R9, R133, R141 ;  /* 0x0000008d85097220 */ /* 0x000fe20000410000 */
[----:B------:R-:W-:Y:S01]  /*8850*/  F2FP.BF16.PACK_AB R141, R195, R194 ;  /* 0x000000c2c38d723e */ /* 0x000fe200000010ff */
[----:B------:R-:W-:Y:S02]  /*8860*/  FMUL.FTZ R26, R0, R162 ;  /* 0x000000a2001a7220 */ /* 0x000fe40000410000 */
[----:B------:R-:W-:Y:S01]  /*8870*/  FMUL.FTZ R6, R136, R146 ;  /* 0x0000009288067220 */ /* 0x000fe20000410000 */
[----:B------:R-:W3:Y:S01]  /*8880*/  LDSM.16.MT88.4 R20, [R228+0x100] ;  /* 0x00010000e414783b */ /* 0x000ee20000004200 */
[----:B------:R-:W-:Y:S01]  /*8890*/  F2FP.BF16.PACK_AB R146, R210, R224 ;  /* 0x000000e0d292723e */ /* 0x000fe200000010ff */
[----:B------:R-:W-:Y:S01]  /*88a0*/  FMUL.FTZ R7, R136, R147 ;  /* 0x0000009388077220 */ /* 0x000fe20000410000 */
[----:B------:R-:W-:Y:S01]  /*88b0*/  F2FP.BF16.PACK_AB R147, R211, R225 ;  /* 0x000000e1d393723e */ /* 0x000fe200000010ff */
[----:B------:R-:W4:Y:S01]  /*88c0*/  MUFU.EX2 R218, R33 ;  /* 0x0000002100da7308 */ /* 0x000f220000000800 */
[C---:B--2---:R-:W-:Y:S02]  /*88d0*/  FMUL.FTZ R27, R0.reuse, R163 ;  /* 0x000000a3001b7220 */ /* 0x044fe40000410000 */
[----:B------:R-:W-:Y:S01]  /*88e0*/  FMUL.FTZ R4, R137, R144 ;  /* 0x0000009089047220 */ /* 0x000fe20000410000 */
[----:B------:R-:W-:Y:S01]  /*88f0*/  F2FP.BF16.PACK_AB R144, R223, R220 ;  /* 0x000000dcdf90723e */ /* 0x000fe200000010ff */
[----:B------:R-:W-:Y:S01]  /*8900*/  FMUL.FTZ R5, R137, R145 ;  /* 0x0000009189057220 */ /* 0x000fe20000410000 */
[----:B------:R-:W-:Y:S01]  /*8910*/  F2FP.BF16.PACK_AB R145, R221, R219 ;  /* 0x000000dbdd91723e */ /* 0x000fe200000010ff */
[----:B------:R-:W2:Y:S01]  /*8920*/  LDSM.16.MT88.4 R188, [R231+0x100] ;  /* 0x00010000e7bc783b */ /* 0x000ea20000004200 */
[--C-:B------:R-:W-:Y:S02]  /*8930*/  FFMA.FTZ R103, R103, c[0x0][0x2d0], -R193.reuse ;  /* 0x0000b40067677a23 */ /* 0x100fe400000108c1 */
[----:B------:R-:W-:Y:S01]  /*8940*/  MUFU.EX2 R207, R67 ;  /* 0x0000004300cf7308 */ /* 0x000fe20000000800 */
[----:B-1----:R-:W-:Y:S01]  /*8950*/  FMUL.FTZ R31, R0, R167 ;  /* 0x000000a7001f7220 */ /* 0x002fe20000410000 */
[----:B------:R-:W-:Y:S01]  /*8960*/  MOV R167, R226 ;  /* 0x000000e200a77202 */ /* 0x000fe20000000f00 */
[--C-:B------:R-:W-:Y:S02]  /*8970*/  FFMA.FTZ R114, R114, c[0x0][0x2d0], -R193.reuse ;  /* 0x0000b40072727a23 */ /* 0x100fe400000108c1 */
[----:B------:R-:W1:Y:S01]  /*8980*/  LDSM.16.MT88.4 R148, [R229+0x100] ;  /* 0x00010000e594783b */ /* 0x000e620000004200 */
[----:B----4-:R-:W-:Y:S01]  /*8990*/  FMUL.FTZ R10, R0, R142 ;  /* 0x0000008e000a7220 */ /* 0x010fe20000410000 */
[----:B------:R-:W-:Y:S01]  /*89a0*/  F2FP.BF16.PACK_AB R142, R208, R222 ;  /* 0x000000ded08e723e */ /* 0x000fe200000010ff */
[----:B------:R-:W-:Y:S01]  /*89b0*/  FMUL.FTZ R11, R0, R143 ;  /* 0x0000008f000b7220 */ /* 0x000fe20000410000 */
[----:B------:R-:W-:Y:S01]  /*89c0*/  F2FP.BF16.PACK_AB R143, R201, R200 ;  /* 0x000000c8c98f723e */ /* 0x000fe200000010ff */
[----:B------:R-:W-:Y:S01]  /*89d0*/  MUFU.EX2 R206, R60 ;  /* 0x0000003c00ce7308 */ /* 0x000fe20000000800 */
[----:B------:R-:W-:Y:S02]  /*89e0*/  FFMA.FTZ R193, R115, c[0x0][0x2d0], -R193 ;  /* 0x0000b40073c17a23 */ /* 0x000fe400000108c1 */
[----:B------:R-:W4:Y:S01]  /*89f0*/  LDSM.16.MT88.4 R152, [R230+0x100] ;  /* 0x00010000e698783b */ /* 0x000f220000004200 */
[----:B------:R-:W-:Y:S01]  /*8a00*/  MOV R161, R218 ;  /* 0x000000da00a17202 */ /* 0x000fe20000000f00 */
[--C-:B------:R-:W-:Y:S02]  /*8a10*/  FFMA.FTZ R104, R104, c[0x0][0x2d0], -R138.reuse ;  /* 0x0000b40068687a23 */ /* 0x100fe4000001088a */
[--C-:B------:R-:W-:Y:S02]  /*8a20*/  FFMA.FTZ R105, R105, c[0x0][0x2d0], -R138.reuse ;  /* 0x0000b40069697a23 */ /* 0x100fe4000001088a */
[--C-:B------:R-:W-:Y:S01]  /*8a30*/  FFMA.FTZ R108, R108, c[0x0][0x2d0], -R138.reuse ;  /* 0x0000b4006c6c7a23 */ /* 0x100fe2000001088a */
[----:B------:R-:W-:Y:S01]  /*8a40*/  MUFU.EX2 R204, R69 ;  /* 0x0000004500cc7308 */ /* 0x000fe20000000800 */
[----:B------:R-:W0:Y:S01]  /*8a50*/  LDGDEPBAR ;  /* 0x00000000000079af */ /* 0x000e220000000000 */
[----:B------:R-:W-:Y:S02]  /*8a60*/  FFMA.FTZ R138, R109, c[0x0][0x2d0], -R138 ;  /* 0x0000b4006d8a7a23 */ /* 0x000fe4000001088a */
[--C-:B------:R-:W-:Y:S01]  /*8a70*/  FFMA.FTZ R106, R106, c[0x0][0x2d0], -R3.reuse ;  /* 0x0000b4006a6a7a23 */ /* 0x100fe20000010803 */
[-C--:B---3--:R-:W-:Y:S05]  /*8a80*/  HMMA.16816.F32.BF16 R4, R144, R20.reuse, R4 ;  /* 0x000000149004723c */ /* 0x088fea0000041804 */
[----:B------:R3:W1:Y:S01]  /*8a90*/  MUFU.EX2 R205, R35 ;  /* 0x0000002300cd7308 */ /* 0x0006620000000800 */
[--C-:B------:R-:W-:Y:S02]  /*8aa0*/  FFMA.FTZ R107, R107, c[0x0][0x2d0], -R3.reuse ;  /* 0x0000b4006b6b7a23 */ /* 0x100fe40000010803 */
[--C-:B------:R-:W-:Y:S01]  /*8ab0*/  FFMA.FTZ R110, R110, c[0x0][0x2d0], -R3.reuse ;  /* 0x0000b4006e6e7a23 */ /* 0x100fe20000010803 */
[C---:B------:R-:W-:Y:S04]  /*8ac0*/  HMMA.16816.F32.BF16 R8, R140.reuse, R20, R8 ;  /* 0x000000148c08723c */ /* 0x040fe80000041808 */
[--C-:B------:R-:W-:Y:S02]  /*8ad0*/  FFMA.FTZ R84, R84, c[0x0][0x2d0], -R192.reuse ;  /* 0x0000b40054547a23 */ /* 0x100fe400000108c0 */
[----:B------:R2:W-:Y:S01]  /*8ae0*/  MUFU.EX2 R252, R37 ;  /* 0x0000002500fc7308 */ /* 0x0005e20000000800 */
[C---:B------:R-:W-:Y:S01]  /*8af0*/  FMUL.FTZ R20, R137.reuse, R156 ;  /* 0x0000009c89147220 */ /* 0x040fe20000410000 */
[-C--:B------:R-:W-:Y:S04]  /*8b00*/  HMMA.16816.F32.BF16 R12, R140, R22.reuse, R12 ;  /* 0x000000168c0c723c */ /* 0x080fe8000004180c */
[----:B------:R-:W-:Y:S02]  /*8b10*/  FMUL.FTZ R21, R137, R157 ;  /* 0x0000009d89157220 */ /* 0x000fe40000410000 */
[--C-:B------:R-:W-:Y:S02]  /*8b20*/  FFMA.FTZ R85, R85, c[0x0][0x2d0], -R192.reuse ;  /* 0x0000b40055557a23 */ /* 0x100fe400000108c0 */
[C---:B------:R-:W-:Y:S01]  /*8b30*/  HMMA.16816.F32.BF16 R16, R144.reuse, R22, R16 ;  /* 0x000000169010723c */ /* 0x040fe20000041810 */
[----:B------:R-:W4:Y:S03]  /*8b40*/  MUFU.EX2 R32, R28 ;  /* 0x0000001c00207308 */ /* 0x000f260000000800 */
[----:B---3--:R-:W-:Y:S01]  /*8b50*/  FMUL.FTZ R35, R136, R171 ;  /* 0x000000ab88237220 */ /* 0x008fe20000410000 */
[----:B------:R-:W-:Y:S01]  /*8b60*/  MOV R171, R215 ;  /* 0x000000d700ab7202 */ /* 0x000fe20000000f00 */
[--C-:B------:R-:W-:Y:S01]  /*8b70*/  FFMA.FTZ R96, R96, c[0x0][0x2d0], -R192.reuse ;  /* 0x0000b40060607a23 */ /* 0x100fe200000108c0 */
[----:B-1----:R-:W-:Y:S01]  /*8b80*/  MOV R160, R205 ;  /* 0x000000cd00a07202 */ /* 0x002fe20000000f00 */
[C---:B------:R-:W-:Y:S03]  /*8b90*/  FMUL.FTZ R22, R136.reuse, R158 ;  /* 0x0000009e88167220 */ /* 0x040fe60000410000 */
[----:B------:R1:W3:Y:S01]  /*8ba0*/  MUFU.EX2 R33, R29 ;  /* 0x0000001d00217308 */ /* 0x0002e20000000800 */
[----:B------:R-:W-:Y:S02]  /*8bb0*/  FMUL.FTZ R23, R136, R159 ;  /* 0x0000009f88177220 */ /* 0x000fe40000410000 */
[----:B------:R-:W-:Y:S01]  /*8bc0*/  LDSM.16.MT88.4 R156, [R229+0x900] ;  /* 0x00090000e59c783b */ /* 0x000fe20000004200 */
[----:B--2---:R-:W-:Y:S02]  /*8bd0*/  FMUL.FTZ R37, R137, R173 ;  /* 0x000000ad89257220 */ /* 0x004fe40000410000 */
[--C-:B------:R-:W-:Y:S02]  /*8be0*/  FFMA.FTZ R97, R97, c[0x0][0x2d0], -R192.reuse ;  /* 0x0000b40061617a23 */ /* 0x100fe400000108c0 */
[-C--:B------:R-:W-:Y:S02]  /*8bf0*/  HMMA.16816.F32.BF16 R20, R144, R188.reuse, R20 ;  /* 0x000000bc9014723c */ /* 0x080fe40000041814 */
[----:B------:R2:W-:Y:S01]  /*8c00*/  MUFU.EX2 R198, R30 ;  /* 0x0000001e00c67308 */ /* 0x0005e20000000800 */
[--C-:B------:R-:W-:Y:S02]  /*8c10*/  FFMA.FTZ R100, R100, c[0x0][0x2d0], -R192.reuse ;  /* 0x0000b40064647a23 */ /* 0x100fe400000108c0 */
[----:B------:R-:W-:Y:S01]  /*8c20*/  FFMA.FTZ R101, R101, c[0x0][0x2d0], -R192 ;  /* 0x0000b40065657a23 */ /* 0x000fe200000108c0 */
[----:B----4-:R-:W-:Y:S01]  /*8c30*/  MOV R162, R32 ;  /* 0x0000002000a27202 */ /* 0x010fe20000000f00 */
[----:B------:R-:W-:Y:S01]  /*8c40*/  FMUL.FTZ R32, R137, R168 ;  /* 0x000000a889207220 */ /* 0x000fe20000410000 */
[C---:B------:R-:W-:Y:S04]  /*8c50*/  HMMA.16816.F32.BF16 R24, R140.reuse, R188, R24 ;  /* 0x000000bc8c18723c */ /* 0x040fe80000041818 */
[----:B------:R4:W4:Y:S01]  /*8c60*/  MUFU.EX2 R216, R34 ;  /* 0x0000002200d87308 */ /* 0x0009220000000800 */
[C---:B------:R-:W-:Y:S01]  /*8c70*/  FMUL.FTZ R28, R133.reuse, R164 ;  /* 0x000000a4851c7220 */ /* 0x040fe20000410000 */
[----:B------:R-:W-:Y:S01]  /*8c80*/  MOV R168, R210 ;  /* 0x000000d200a87202 */ /* 0x000fe20000000f00 */
[----:B-1----:R-:W-:Y:S07]  /*8c90*/  FMUL.FTZ R29, R133, R165 ;  /* 0x000000a5851d7220 */ /* 0x002fee0000410000 */
[----:B------:R1:W-:Y:S01]  /*8ca0*/  MUFU.EX2 R247, R39 ;  /* 0x0000002700f77308 */ /* 0x0003e20000000800 */
[----:B--2---:R-:W-:Y:S01]  /*8cb0*/  FMUL.FTZ R30, R0, R166 ;  /* 0x000000a6001e7220 */ /* 0x004fe20000410000 */
[----:B---3--:R-:W-:Y:S01]  /*8cc0*/  MOV R166, R33 ;  /* 0x0000002100a67202 */ /* 0x008fe20000000f00 */
[C---:B------:R-:W-:Y:S01]  /*8cd0*/  FMUL.FTZ R33, R137.reuse, R169 ;  /* 0x000000a989217220 */ /* 0x040fe20000410000 */
[----:B------:R-:W-:Y:S06]  /*8ce0*/  MOV R169, R211 ;  /* 0x000000d300a97202 */ /* 0x000fec0000000f00 */
[----:B------:R2:W3:Y:S01]  /*8cf0*/  MUFU.EX2 R251, R36 ;  /* 0x0000002400fb7308 */ /* 0x0004e20000000800 */
[-C--:B------:R-:W-:Y:S03]  /*8d00*/  HMMA.16816.F32.BF16 R28, R140, R190.reuse, R28 ;  /* 0x000000be8c1c723c */ /* 0x080fe6000004181c */
[C---:B----4-:R-:W-:Y:S01]  /*8d10*/  FMUL.FTZ R34, R136.reuse, R170 ;  /* 0x000000aa88227220 */ /* 0x050fe20000410000 */
[----:B------:R-:W-:Y:S02]  /*8d20*/  MOV R170, R208 ;  /* 0x000000d000aa7202 */ /* 0x000fe40000000f00 */
[----:B------:R-:W-:Y:S03]  /*8d30*/  MOV R163, R216 ;  /* 0x000000d800a37202 */ /* 0x000fe60000000f00 */
[----:B------:R4:W3:Y:S01]  /*8d40*/  MUFU.EX2 R248, R38 ;  /* 0x0000002600f87308 */ /* 0x0008e20000000800 */
[C---:B------:R-:W-:Y:S04]  /*8d50*/  HMMA.16816.F32.BF16 R32, R144.reuse, R190, R32 ;  /* 0x000000be9020723c */ /* 0x040fe80000041820 */
[C---:B-1----:R-:W-:Y:S05]  /*8d60*/  FMUL.FTZ R39, R136.reuse, R175 ;  /* 0x000000af88277220 */ /* 0x042fea0000410000 */
[----:B------:R1:W-:Y:S03]  /*8d70*/  MUFU.EX2 R250, R48 ;  /* 0x0000003000fa7308 */ /* 0x0003e60000000800 */
[----:B--2---:R-:W-:Y:S07]  /*8d80*/  FMUL.FTZ R36, R137, R172 ;  /* 0x000000ac89247220 */ /* 0x004fee0000410000 */
[----:B------:R2:W-:Y:S01]  /*8d90*/  MUFU.EX2 R227, R50 ;  /* 0x0000003200e37308 */ /* 0x0005e20000000800 */
[----:B----4-:R-:W-:Y:S09]  /*8da0*/  FMUL.FTZ R38, R136, R174 ;  /* 0x000000ae88267220 */ /* 0x010ff20000410000 */
[----:B------:R4:W3:Y:S01]  /*8db0*/  MUFU.EX2 R249, R49 ;  /* 0x0000003100f97308 */ /* 0x0008e20000000800 */
[-C--:B------:R-:W-:Y:S03]  /*8dc0*/  HMMA.16816.F32.BF16 R36, R144, R148.reuse, R36 ;  /* 0x000000949024723c */ /* 0x080fe60000041824 */
[C---:B-1----:R-:W-:Y:S06]  /*8dd0*/  FMUL.FTZ R48, R133.reuse, R176 ;  /* 0x000000b085307220 */ /* 0x042fec0000410000 */
[----:B------:R1:W1:Y:S03]  /*8de0*/  MUFU.EX2 R226, R51 ;  /* 0x0000003300e27308 */ /* 0x0002660000000800 */
[C---:B--2---:R-:W-:Y:S07]  /*8df0*/  FMUL.FTZ R50, R0.reuse, R178 ;  /* 0x000000b200327220 */ /* 0x044fee0000410000 */
[----:B------:R2:W-:Y:S01]  /*8e00*/  MUFU.EX2 R216, R44 ;  /* 0x0000002c00d87308 */ /* 0x0005e20000000800 */
[----:B----4-:R-:W-:Y:S09]  /*8e10*/  FMUL.FTZ R49, R133, R177 ;  /* 0x000000b185317220 */ /* 0x010ff20000410000 */
[----:B------:R4:W-:Y:S01]  /*8e20*/  MUFU.EX2 R165, R40 ;  /* 0x0000002800a57308 */ /* 0x0009e20000000800 */
[----:B-1----:R-:W-:Y:S09]  /*8e30*/  FMUL.FTZ R51, R0, R179 ;  /* 0x000000b300337220 */ /* 0x002ff20000410000 */
[----:B------:R1:W1:Y:S01]  /*8e40*/  MUFU.EX2 R218, R41 ;  /* 0x0000002900da7308 */ /* 0x0002620000000800 */
[C---:B------:R-:W-:Y:S04]  /*8e50*/  HMMA.16816.F32.BF16 R48, R140.reuse, R148, R48 ;  /* 0x000000948c30723c */ /* 0x040fe80000041830 */
[--C-:B--2---:R-:W-:Y:S02]  /*8e60*/  FFMA.FTZ R44, R43, c[0x0][0x2d0], -R3.reuse ;  /* 0x0000b4002b2c7a23 */ /* 0x104fe40000010803 */
[C---:B------:R-:W-:Y:S02]  /*8e70*/  FMUL.FTZ R43, R136.reuse, R183 ;  /* 0x000000b7882b7220 */ /* 0x040fe40000410000 */
[-C--:B------:R-:W-:Y:S01]  /*8e80*/  HMMA.16816.F32.BF16 R116, R140, R150.reuse, R116 ;  /* 0x000000968c74723c */ /* 0x080fe20000041874 */
[----:B------:R2:W-:Y:S03]  /*8e90*/  MUFU.EX2 R164, R42 ;  /* 0x0000002a00a47308 */ /* 0x0005e60000000800 */
[----:B------:R-:W-:Y:S02]  /*8ea0*/  FFMA.FTZ R3, R111, c[0x0][0x2d0], -R3 ;  /* 0x0000b4006f037a23 */ /* 0x000fe40000010803 */
[C---:B----4-:R-:W-:Y:S02]  /*8eb0*/  FMUL.FTZ R40, R137.reuse, R180 ;  /* 0x000000b489287220 */ /* 0x050fe40000410000 */
[C---:B------:R-:W-:Y:S01]  /*8ec0*/  HMMA.16816.F32.BF16 R120, R144.reuse, R150, R120 ;  /* 0x000000969078723c */ /* 0x040fe20000041878 */
[----:B------:R-:W4:Y:S02]  /*8ed0*/  LDSM.16.MT88.4 R148, [R228+0x900] ;  /* 0x00090000e494783b */ /* 0x000f240000004200 */
[----:B------:R3:W3:Y:S01]  /*8ee0*/  MUFU.EX2 R174, R44 ;  /* 0x0000002c00ae7308 */ /* 0x0006e20000000800 */
[C---:B-1----:R-:W-:Y:S09]  /*8ef0*/  FMUL.FTZ R41, R137.reuse, R181 ;  /* 0x000000b589297220 */ /* 0x042ff20000410000 */
[----:B------:R1:W1:Y:S01]  /*8f00*/  MUFU.EX2 R215, R45 ;  /* 0x0000002d00d77308 */ /* 0x0002620000000800 */
[C---:B--2---:R-:W-:Y:S09]  /*8f10*/  FMUL.FTZ R42, R136.reuse, R182 ;  /* 0x000000b6882a7220 */ /* 0x044ff20000410000 */
[----:B------:R2:W-:Y:S01]  /*8f20*/  MUFU.EX2 R173, R46 ;  /* 0x0000002e00ad7308 */ /* 0x0005e20000000800 */
[-C--:B------:R-:W-:Y:S03]  /*8f30*/  HMMA.16816.F32.BF16 R40, R144, R152.reuse, R40 ;  /* 0x000000989028723c */ /* 0x080fe60000041828 */
[C---:B---3--:R-:W-:Y:S01]  /*8f40*/  FMUL.FTZ R44, R137.reuse, R184 ;  /* 0x000000b8892c7220 */ /* 0x048fe20000410000 */
[----:B------:R-:W-:Y:S04]  /*8f50*/  MOV R184, R203 ;  /* 0x000000cb00b87202 */ /* 0x000fe80000000f00 */
[C---:B------:R-:W-:Y:S01]  /*8f60*/  HMMA.16816.F32.BF16 R124, R140.reuse, R152, R124 ;  /* 0x000000988c7c723c */ /* 0x040fe2000004187c */
[----:B------:R3:W3:Y:S03]  /*8f70*/  MUFU.EX2 R172, R47 ;  /* 0x0000002f00ac7308 */ /* 0x0006e60000000800 */
[----:B-1----:R-:W-:Y:S01]  /*8f80*/  FMUL.FTZ R45, R137, R185 ;  /* 0x000000b9892d7220 */ /* 0x002fe20000410000 */
[----:B------:R-:W-:Y:S03]  /*8f90*/  MOV R185, R212 ;  /* 0x000000d400b97202 */ /* 0x000fe60000000f00 */
[-C--:B------:R-:W-:Y:S03]  /*8fa0*/  HMMA.16816.F32.BF16 R128, R140, R154.reuse, R128 ;  /* 0x0000009a8c80723c */ /* 0x080fe60000041880 */
[----:B------:R-:W-:Y:S01]  /*8fb0*/  MUFU.EX2 R212, R53 ;  /* 0x0000003500d47308 */ /* 0x000fe20000000800 */
[----:B--2---:R-:W-:Y:S01]  /*8fc0*/  FMUL.FTZ R46, R136, R186 ;  /* 0x000000ba882e7220 */ /* 0x004fe20000410000 */
[----:B------:R-:W-:Y:S04]  /*8fd0*/  MOV R186, R213 ;  /* 0x000000d500ba7202 */ /* 0x000fe80000000f00 */
[----:B------:R-:W-:Y:S04]  /*8fe0*/  F2FP.BF16.PACK_AB R140, R186, R171 ;  /* 0x000000abba8c723e */ /* 0x000fe800000010ff */
[----:B------:R-:W-:Y:S01]  /*8ff0*/  MUFU.EX2 R213, R52 ;  /* 0x0000003400d57308 */ /* 0x000fe20000000800 */
[----:B------:R-:W-:Y:S02]  /*9000*/  F2FP.BF16.PACK_AB R142, R161, R167 ;  /* 0x000000a7a18e723e */ /* 0x000fe400000010ff */
[----:B------:R-:W-:Y:S01]  /*9010*/  F2FP.BF16.PACK_AB R141, R185, R209 ;  /* 0x000000d1b98d723e */ /* 0x000fe200000010ff */
[----:B---3--:R-:W-:Y:S01]  /*9020*/  FMUL.FTZ R47, R136, R187 ;  /* 0x000000bb882f7220 */ /* 0x008fe20000410000 */
[----:B------:R-:W-:Y:S02]  /*9030*/  F2FP.BF16.PACK_AB R143, R160, R163 ;  /* 0x000000a3a08f723e */ /* 0x000fe400000010ff */
[----:B------:R-:W-:Y:S03]  /*9040*/  MOV R187, R202 ;  /* 0x000000ca00bb7202 */ /* 0x000fe60000000f00 */
[----:B------:R-:W-:Y:S01]  /*9050*/  MUFU.EX2 R208, R55 ;  /* 0x0000003700d07308 */ /* 0x000fe20000000800 */
[----:B------:R-:W-:Y:S01]  /*9060*/  HMMA.16816.F32.BF16 R44, R144, R154, R44 ;  /* 0x0000009a902c723c */ /* 0x000fe2000004182c */
[----:B------:R-:W1:Y:S06]  /*9070*/  LDSM.16.MT88.4 R152, [R231+0x900] ;  /* 0x00090000e798783b */ /* 0x000e6c0000004200 */
[----:B------:R-:W-:Y:S01]  /*9080*/  F2FP.BF16.PACK_AB R144, R184, R187 ;  /* 0x000000bbb890723e */ /* 0x000fe200000010ff */
[-C--:B----4-:R-:W-:Y:S01]  /*9090*/  HMMA.16816.F32.BF16 R4, R140, R148.reuse, R4 ;  /* 0x000000948c04723c */ /* 0x090fe20000041804 */
[----:B------:R-:W-:Y:S04]  /*90a0*/  MUFU.EX2 R211, R64 ;  /* 0x0000004000d37308 */ /* 0x000fe80000000800 */
[----:B------:R-:W-:Y:S02]  /*90b0*/  F2FP.BF16.PACK_AB R146, R166, R162 ;  /* 0x000000a2a692723e */ /* 0x000fe400000010ff */
[----:B------:R-:W-:Y:S02]  /*90c0*/  F2FP.BF16.PACK_AB R145, R196, R197 ;  /* 0x000000c5c491723e */ /* 0x000fe400000010ff */
[----:B------:R-:W-:Y:S02]  /*90d0*/  F2FP.BF16.PACK_AB R147, R199, R198 ;  /* 0x000000c6c793723e */ /* 0x000fe400000010ff */
[----:B------:R-:W-:Y:S05]  /*90e0*/  MUFU.EX2 R210, R65 ;  /* 0x0000004100d27308 */ /* 0x000fea0000000800 */
[C---:B------:R-:W-:Y:S01]  /*90f0*/  HMMA.16816.F32.BF16 R8, R144.reuse, R148, R8 ;  /* 0x000000949008723c */ /* 0x040fe20000041808 */
[----:B------:R-:W2:Y:S04]  /*9100*/  LDL.LU R148, [R1+0xc] ;  /* 0x00000c0001947983 */ /* 0x000ea80000300800 */
[----:B------:R3:W-:Y:S02]  /*9110*/  MUFU.EX2 R179, R66 ;  /* 0x0000004200b37308 */ /* 0x0007e40000000800 */
[----:B------:R-:W-:Y:S01]  /*9120*/  MOV R149, R209 ;  /* 0x000000d100957202 */ /* 0x000fe20000000f00 */
[-C--:B------:R-:W-:Y:S07]  /*9130*/  HMMA.16816.F32.BF16 R12, R144, R150.reuse, R12 ;  /* 0x00000096900c723c */ /* 0x080fee000004180c */
[----:B------:R4:W-:Y:S01]  /*9140*/  MUFU.EX2 R209, R54 ;  /* 0x0000003600d17308 */ /* 0x0009e20000000800 */
[C---:B------:R-:W-:Y:S01]  /*9150*/  HMMA.16816.F32.BF16 R16, R140.reuse, R150, R16 ;  /* 0x000000968c10723c */ /* 0x040fe20000041810 */
[----:B------:R-:W2:Y:S04]  /*9160*/  LDL.LU R150, [R1] ;  /* 0x0000000001967983 */ /* 0x000ea80000300800 */
[----:B------:R-:W2:Y:S03]  /*9170*/  LDL.LU R151, [R1+0x8] ;  /* 0x0000080001977983 */ /* 0x000ea60000300800 */
[-C--:B-1----:R-:W-:Y:S01]  /*9180*/  HMMA.16816.F32.BF16 R20, R140, R152.reuse, R20 ;  /* 0x000000988c14723c */ /* 0x082fe20000041814 */
[----:B------:R-:W-:Y:S01]  /*9190*/  MUFU.EX2 R205, R61 ;  /* 0x0000003d00cd7308 */ /* 0x000fe20000000800 */
[----:B---3--:R-:W-:Y:S06]  /*91a0*/  LDSM.16.MT88.4 R64, [R228+0x1100] ;  /* 0x00110000e440783b */ /* 0x008fec0000004200 */
[C---:B------:R-:W-:Y:S03]  /*91b0*/  HMMA.16816.F32.BF16 R24, R144.reuse, R152, R24 ;  /* 0x000000989018723c */ /* 0x040fe60000041818 */
[----:B------:R-:W-:Y:S01]  /*91c0*/  MUFU.EX2 R181, R62 ;  /* 0x0000003e00b57308 */ /* 0x000fe20000000800 */
[----:B------:R-:W3:Y:S04]  /*91d0*/  LDL.LU R153, [R1+0x4] ;  /* 0x0000040001997983 */ /* 0x000ee80000300800 */
[-C--:B------:R-:W-:Y:S01]  /*91e0*/  HMMA.16816.F32.BF16 R28, R144, R154.reuse, R28 ;  /* 0x0000009a901c723c */ /* 0x080fe2000004181c */
[----:B----4-:R-:W1:Y:S04]  /*91f0*/  LDSM.16.MT88.4 R52, [R230+0x900] ;  /* 0x00090000e634783b */ /* 0x010e680000004200 */
[----:B------:R4:W-:Y:S03]  /*9200*/  MUFU.EX2 R180, R63 ;  /* 0x0000003f00b47308 */ /* 0x0009e60000000800 */
[C---:B------:R-:W-:Y:S07]  /*9210*/  HMMA.16816.F32.BF16 R32, R140.reuse, R154, R32 ;  /* 0x0000009a8c20723c */ /* 0x040fee0000041820 */
[----:B------:R-:W-:Y:S01]  /*9220*/  MUFU.EX2 R202, R68 ;  /* 0x0000004400ca7308 */ /* 0x000fe20000000800 */
[-C--:B------:R-:W-:Y:S08]  /*9230*/  HMMA.16816.F32.BF16 R36, R140, R156.reuse, R36 ;  /* 0x0000009c8c24723c */ /* 0x080ff00000041824 */
[C---:B------:R-:W-:Y:S01]  /*9240*/  HMMA.16816.F32.BF16 R48, R144.reuse, R156, R48 ;  /* 0x0000009c9030723c */ /* 0x040fe20000041830 */
[----:B------:R-:W-:Y:S01]  /*9250*/  MUFU.EX2 R190, R70 ;  /* 0x0000004600be7308 */ /* 0x000fe20000000800 */
[----:B----4-:R-:W4:Y:S05]  /*9260*/  LDSM.16.MT88.4 R60, [R231+0x1100] ;  /* 0x00110000e73c783b */ /* 0x010f2a0000004200 */
[----:B------:R-:W-:Y:S01]  /*9270*/  MOV R157, R168 ;  /* 0x000000a8009d7202 */ /* 0x000fe20000000f00 */
[-C--:B------:R-:W-:Y:S03]  /*9280*/  HMMA.16816.F32.BF16 R116, R144, R158.reuse, R116 ;  /* 0x0000009e9074723c */ /* 0x080fe60000041874 */
[----:B------:R4:W-:Y:S05]  /*9290*/  MUFU.EX2 R189, R71 ;  /* 0x0000004700bd7308 */ /* 0x0009ea0000000800 */
[C---:B------:R-:W-:Y:S05]  /*92a0*/  HMMA.16816.F32.BF16 R120, R140.reuse, R158, R120 ;  /* 0x0000009e8c78723c */ /* 0x040fea0000041878 */
[----:B------:R-:W-:Y:S03]  /*92b0*/  MUFU.EX2 R182, R72 ;  /* 0x0000004800b67308 */ /* 0x000fe60000000800 */
[-C--:B-1----:R-:W-:Y:S07]  /*92c0*/  HMMA.16816.F32.BF16 R40, R140, R52.reuse, R40 ;  /* 0x000000348c28723c */ /* 0x082fee0000041828 */
[----:B------:R-:W-:Y:S01]  /*92d0*/  MUFU.EX2 R203, R80 ;  /* 0x0000005000cb7308 */ /* 0x000fe20000000800 */
[C---:B------:R-:W-:Y:S01]  /*92e0*/  HMMA.16816.F32.BF16 R124, R144.reuse, R52, R124 ;  /* 0x00000034907c723c */ /* 0x040fe2000004187c */
[----:B----4-:R-:W-:Y:S06]  /*92f0*/  LDSM.16.MT88.4 R68, [R231+0x1900] ;  /* 0x00190000e744783b */ /* 0x010fec0000004200 */
[----:B------:R-:W-:Y:S01]  /*9300*/  F2FP.BF16.PACK_AB R52, R252, R251 ;  /* 0x000000fbfc34723e */ /* 0x000fe200000010ff */
[-C--:B------:R-:W-:Y:S01]  /*9310*/  HMMA.16816.F32.BF16 R128, R144, R54.reuse, R128 ;  /* 0x000000369080723c */ /* 0x080fe20000041880 */
[----:B------:R1:W-:Y:S03]  /*9320*/  MUFU.EX2 R175, R56 ;  /* 0x0000003800af7308 */ /* 0x0003e60000000800 */
[----:B------:R-:W-:Y:S04]  /*9330*/  F2FP.BF16.PACK_AB R53, R247, R248 ;  /* 0x000000f8f735723e */ /* 0x000fe800000010ff */
[----:B------:R-:W-:Y:S01]  /*9340*/  HMMA.16816.F32.BF16 R44, R140, R54, R44 ;  /* 0x000000368c2c723c */ /* 0x000fe2000004182c */
[----:B------:R-:W4:Y:S02]  /*9350*/  LDSM.16.MT88.4 R140, [R229+0x1100] ;  /* 0x00110000e58c783b */ /* 0x000f240000004200 */
[----:B------:R1:W1:Y:S04]  /*9360*/  MUFU.EX2 R178, R57 ;  /* 0x0000003900b27308 */ /* 0x0002680000000800 */
[----:B------:R-:W-:Y:S02]  /*9370*/  F2FP.BF16.PACK_AB R54, R249, R250 ;  /* 0x000000faf936723e */ /* 0x000fe400000010ff */
[----:B------:R-:W-:Y:S04]  /*9380*/  F2FP.BF16.PACK_AB R55, R226, R227 ;  /* 0x000000e3e237723e */ /* 0x000fe800000010ff */
[----:B------:R4:W-:Y:S03]  /*9390*/  MUFU.EX2 R177, R58 ;  /* 0x0000003a00b17308 */ /* 0x0009e60000000800 */
[-C--:B------:R-:W-:Y:S05]  /*93a0*/  HMMA.16816.F32.BF16 R4, R52, R64.reuse, R4 ;  /* 0x000000403404723c */ /* 0x080fea0000041804 */
[----:B-1----:R-:W-:Y:S02]  /*93b0*/  F2FP.BF16.PACK_AB R56, R218, R165 ;  /* 0x000000a5da38723e */ /* 0x002fe400000010ff */
[----:B------:R1:W1:Y:S01]  /*93c0*/  MUFU.EX2 R176, R59 ;  /* 0x0000003b00b07308 */ /* 0x0002620000000800 */
[----:B------:R-:W-:Y:S09]  /*93d0*/  F2FP.BF16.PACK_AB R57, R174, R164 ;  /* 0x000000a4ae39723e */ /* 0x000ff200000010ff */
[----:B------:R-:W-:Y:S01]  /*93e0*/  MUFU.EX2 R80, R74 ;  /* 0x0000004a00507308 */ /* 0x000fe20000000800 */
[----:B----4-:R-:W-:Y:S09]  /*93f0*/  F2FP.BF16.PACK_AB R58, R215, R216 ;  /* 0x000000d8d73a723e */ /* 0x010ff200000010ff */
[----:B------:R-:W-:Y:S01]  /*9400*/  MUFU.EX2 R183, R83 ;  /* 0x0000005300b77308 */ /* 0x000fe20000000800 */
[----:B-1----:R-:W-:Y:S09]  /*9410*/  F2FP.BF16.PACK_AB R59, R172, R173 ;  /* 0x000000adac3b723e */ /* 0x002ff200000010ff */
[----:B------:R-:W1:Y:S01]  /*9420*/  MUFU.EX2 R83, R73 ;  /* 0x0000004900537308 */ /* 0x000e620000000800 */
[C---:B------:R-:W-:Y:S08]  /*9430*/  HMMA.16816.F32.BF16 R8, R56.reuse, R64, R8 ;  /* 0x000000403808723c */ /* 0x040ff00000041808 */
[-C--:B------:R-:W-:Y:S01]  /*9440*/  HMMA.16816.F32.BF16 R12, R56, R66.reuse, R12 ;  /* 0x00000042380c723c */ /* 0x080fe2000004180c */
[----:B------:R-:W-:Y:S07]  /*9450*/  MUFU.EX2 R92, R92 ;  /* 0x0000005c005c7308 */ /* 0x000fee0000000800 */
[C---:B------:R-:W-:Y:S01]  /*9460*/  HMMA.16816.F32.BF16 R16, R52.reuse, R66, R16 ;  /* 0x000000423410723c */ /* 0x040fe20000041810 */
[----:B------:R-:W4:Y:S02]  /*9470*/  LDSM.16.MT88.4 R64, [R230+0x1100] ;  /* 0x00110000e640783b */ /* 0x000f240000004200 */
[----:B------:R-:W-:Y:S05]  /*9480*/  MUFU.EX2 R93, R93 ;  /* 0x0000005d005d7308 */ /* 0x000fea0000000800 */
[-C--:B------:R-:W-:Y:S05]  /*9490*/  HMMA.16816.F32.BF16 R20, R52, R60.reuse, R20 ;  /* 0x0000003c3414723c */ /* 0x080fea0000041814 */
[----:B------:R-:W-:Y:S03]  /*94a0*/  MUFU.EX2 R90, R90 ;  /* 0x0000005a005a7308 */ /* 0x000fe60000000800 */
[C---:B------:R-:W-:Y:S07]  /*94b0*/  HMMA.16816.F32.BF16 R24, R56.reuse, R60, R24 ;  /* 0x0000003c3818723c */ /* 0x040fee0000041818 */
[----:B------:R-:W-:Y:S01]  /*94c0*/  MUFU.EX2 R91, R91 ;  /* 0x0000005b005b7308 */ /* 0x000fe20000000800 */
[-C--:B------:R-:W-:Y:S08]  /*94d0*/  HMMA.16816.F32.BF16 R28, R56, R62.reuse, R28 ;  /* 0x0000003e381c723c */ /* 0x080ff0000004181c */
[C---:B------:R-:W-:Y:S01]  /*94e0*/  HMMA.16816.F32.BF16 R32, R52.reuse, R62, R32 ;  /* 0x0000003e3420723c */ /* 0x040fe20000041820 */
[----:B------:R-:W1:Y:S01]  /*94f0*/  LDSM.16.MT88.4 R60, [R228+0x1900] ;  /* 0x00190000e43c783b */ /* 0x000e620000004200 */
[----:B------:R-:W-:Y:S06]  /*9500*/  MUFU.EX2 R94, R94 ;  /* 0x0000005e005e7308 */ /* 0x000fec0000000800 */
[-C--:B------:R-:W-:Y:S04]  /*9510*/  HMMA.16816.F32.BF16 R36, R52, R140.reuse, R36 ;  /* 0x0000008c3424723c */ /* 0x080fe80000041824 */
[----:B------:R-:W-:Y:S04]  /*9520*/  MUFU.EX2 R95, R95 ;  /* 0x0000005f005f7308 */ /* 0x000fe80000000800 */
[C---:B------:R-:W-:Y:S06]  /*9530*/  HMMA.16816.F32.BF16 R48, R56.reuse, R140, R48 ;  /* 0x0000008c3830723c */ /* 0x040fec0000041830 */
[----:B------:R-:W-:Y:S02]  /*9540*/  MUFU.EX2 R113, R113 ;  /* 0x0000007100717308 */ /* 0x000fe40000000800 */
[-C--:B------:R-:W-:Y:S08]  /*9550*/  HMMA.16816.F32.BF16 R116, R56, R142.reuse, R116 ;  /* 0x0000008e3874723c */ /* 0x080ff00000041874 */
[C---:B------:R-:W-:Y:S01]  /*9560*/  HMMA.16816.F32.BF16 R120, R52.reuse, R142, R120 ;  /* 0x0000008e3478723c */ /* 0x040fe20000041878 */
[----:B------:R-:W-:Y:S07]  /*9570*/  MUFU.EX2 R193, R193 ;  /* 0x000000c100c17308 */ /* 0x000fee0000000800 */
[-C--:B----4-:R-:W-:Y:S03]  /*9580*/  HMMA.16816.F32.BF16 R40, R52, R64.reuse, R40 ;  /* 0x000000403428723c */ /* 0x090fe60000041828 */
[----:B------:R-:W-:Y:S05]  /*9590*/  MUFU.EX2 R138, R138 ;  /* 0x0000008a008a7308 */ /* 0x000fea0000000800 */
[C---:B------:R-:W-:Y:S05]  /*95a0*/  HMMA.16816.F32.BF16 R124, R56.reuse, R64, R124 ;  /* 0x00000040387c723c */ /* 0x040fea000004187c */
[----:B------:R-:W-:Y:S03]  /*95b0*/  MUFU.EX2 R191, R81 ;  /* 0x0000005100bf7308 */ /* 0x000fe60000000800 */
[-C--:B------:R-:W-:Y:S07]  /*95c0*/  HMMA.16816.F32.BF16 R128, R56, R66.reuse, R128 ;  /* 0x000000423880723c */ /* 0x080fee0000041880 */
[----:B------:R-:W-:Y:S01]  /*95d0*/  F2FP.BF16.PACK_AB R56, R178, R175 ;  /* 0x000000afb238723e */ /* 0x000fe200000010ff */
[----:B------:R-:W-:Y:S01]  /*95e0*/  HMMA.16816.F32.BF16 R44, R52, R66, R44 ;  /* 0x00000042342c723c */ /* 0x000fe2000004182c */
[----:B------:R-:W4:Y:S01]  /*95f0*/  LDSM.16.MT88.4 R64, [R229+0x1900] ;  /* 0x00190000e540783b */ /* 0x000f220000004200 */
[----:B------:R-:W-:Y:S02]  /*9600*/  MUFU.EX2 R81, R77 ;  /* 0x0000004d00517308 */ /* 0x000fe40000000800 */
[----:B------:R-:W-:Y:S02]  /*9610*/  F2FP.BF16.PACK_AB R58, R205, R206 ;  /* 0x000000cecd3a723e */ /* 0x000fe400000010ff */
[----:B------:R-:W-:Y:S02]  /*9620*/  F2FP.BF16.PACK_AB R57, R176, R177 ;  /* 0x000000b1b039723e */ /* 0x000fe400000010ff */
[----:B------:R-:W-:Y:S04]  /*9630*/  F2FP.BF16.PACK_AB R52, R212, R213 ;  /* 0x000000d5d434723e */ /* 0x000fe800000010ff */
[----:B------:R-:W-:Y:S01]  /*9640*/  F2FP.BF16.PACK_AB R54, R210, R211 ;  /* 0x000000d3d236723e */ /* 0x000fe200000010ff */
[----:B------:R2:W-:Y:S01]  /*9650*/  MUFU.EX2 R77, R75 ;  /* 0x0000004b004d7308 */ /* 0x0005e20000000800 */
[----:B------:R-:W-:Y:S02]  /*9660*/  F2FP.BF16.PACK_AB R53, R208, R209 ;  /* 0x000000d1d035723e */ /* 0x000fe400000010ff */
[----:B------:R-:W-:Y:S02]  /*9670*/  F2FP.BF16.PACK_AB R55, R207, R179 ;  /* 0x000000b3cf37723e */ /* 0x000fe400000010ff */
[----:B------:R-:W-:Y:S05]  /*9680*/  F2FP.BF16.PACK_AB R59, R180, R181 ;  /* 0x000000b5b43b723e */ /* 0x000fea00000010ff */
[-C--:B-1----:R-:W-:Y:S01]  /*9690*/  HMMA.16816.F32.BF16 R4, R52, R60.reuse, R4 ;  /* 0x0000003c3404723c */ /* 0x082fe20000041804 */
[----:B------:R-:W-:Y:S02]  /*96a0*/  MUFU.EX2 R188, R82 ;  /* 0x0000005200bc7308 */ /* 0x000fe40000000800 */
[----:B--2---:R-:W-:Y:S01]  /*96b0*/  FFMA.FTZ R0, R0, R148, R194 ;  /* 0x0000009400007223 */ /* 0x004fe200000100c2 */
[----:B------:R-:W-:Y:S04]  /*96c0*/  MOV R148, R171 ;  /* 0x000000ab00947202 */ /* 0x000fe80000000f00 */
[C---:B------:R-:W-:Y:S03]  /*96d0*/  HMMA.16816.F32.BF16 R8, R56.reuse, R60, R8 ;  /* 0x0000003c3808723c */ /* 0x040fe60000041808 */
[----:B------:R1:W2:Y:S01]  /*96e0*/  MUFU.EX2 R82, R76 ;  /* 0x0000004c00527308 */ /* 0x0002a20000000800 */
[----:B------:R-:W-:Y:S04]  /*96f0*/  LDSM.16.MT88.4 R72, [R229+0x2100] ;  /* 0x00210000e548783b */ /* 0x000fe80000004200 */
[-C--:B------:R-:W-:Y:S04]  /*9700*/  HMMA.16816.F32.BF16 R12, R56, R62.reuse, R12 ;  /* 0x0000003e380c723c */ /* 0x080fe8000004180c */
[----:B------:R-:W-:Y:S01]  /*9710*/  FFMA.FTZ R136, R136, R150, R219 ;  /* 0x0000009688887223 */ /* 0x000fe200000100db */
[----:B------:R-:W-:Y:S01]  /*9720*/  MOV R150, R169 ;  /* 0x000000a900967202 */ /* 0x000fe20000000f00 */
[----:B------:R-:W-:Y:S01]  /*9730*/  FFMA.FTZ R133, R133, R151, R214 ;  /* 0x0000009785857223 */ /* 0x000fe200000100d6 */
[----:B------:R-:W-:Y:S01]  /*9740*/  MOV R151, R170 ;  /* 0x000000aa00977202 */ /* 0x000fe20000000f00 */
[C---:B------:R-:W-:Y:S01]  /*9750*/  HMMA.16816.F32.BF16 R16, R52.reuse, R62, R16 ;  /* 0x0000003e3410723c */ /* 0x040fe20000041810 */
[----:B------:R-:W2:Y:S01]  /*9760*/  LDSM.16.MT88.4 R60, [R230+0x1900] ;  /* 0x00190000e63c783b */ /* 0x000ea20000004200 */
[----:B------:R-:W-:Y:S02]  /*9770*/  MUFU.EX2 R78, R78 ;  /* 0x0000004e004e7308 */ /* 0x000fe40000000800 */
[----:B------:R-:W-:Y:S02]  /*9780*/  FADD.FTZ R136, R221, R136 ;  /* 0x00000088dd887221 */ /* 0x000fe40000010000 */
[----:B------:R-:W-:Y:S02]  /*9790*/  FADD.FTZ R133, R217, R133 ;  /* 0x00000085d9857221 */ /* 0x000fe40000010000 */
[-C--:B------:R-:W-:Y:S01]  /*97a0*/  HMMA.16816.F32.BF16 R20, R52, R68.reuse, R20 ;  /* 0x000000443414723c */ /* 0x080fe20000041814 */
[----:B------:R-:W-:Y:S03]  /*97b0*/  LDSM.16.MT88.4 R168, [R231+0x3100] ;  /* 0x00310000e7a8783b */ /* 0x000fe60000004200 */
[----:B---3--:R-:W-:Y:S01]  /*97c0*/  FFMA.FTZ R137, R137, R153, R220 ;  /* 0x0000009989897223 */ /* 0x008fe200000100dc */
[----:B------:R-:W3:Y:S01]  /*97d0*/  MUFU.EX2 R79, R79 ;  /* 0x0000004f004f7308 */ /* 0x000ee20000000800 */
[----:B------:R-:W-:Y:S02]  /*97e0*/  FADD.FTZ R133, R222, R133 ;  /* 0x00000085de857221 */ /* 0x000fe40000010000 */
[C---:B------:R-:W-:Y:S01]  /*97f0*/  HMMA.16816.F32.BF16 R24, R56.reuse, R68, R24 ;  /* 0x000000443818723c */ /* 0x040fe20000041818 */
[----:B------:R-:W-:Y:S03]  /*9800*/  LDSM.16.MT88.4 R152, [R228+0x3100] ;  /* 0x00310000e498783b */ /* 0x000fe60000004200 */
[----:B------:R-:W-:Y:S02]  /*9810*/  FADD.FTZ R137, R223, R137 ;  /* 0x00000089df897221 */ /* 0x000fe40000010000 */
[----:B-1----:R-:W-:Y:S01]  /*9820*/  FADD.FTZ R76, R195, R0 ;  /* 0x00000000c34c7221 */ /* 0x002fe20000010000 */
[----:B------:R-:W-:Y:S01]  /*9830*/  MUFU.EX2 R88, R88 ;  /* 0x0000005800587308 */ /* 0x000fe20000000800 */
[-C--:B------:R-:W-:Y:S04]  /*9840*/  HMMA.16816.F32.BF16 R28, R56, R70.reuse, R28 ;  /* 0x00000046381c723c */ /* 0x080fe8000004181c */
[----:B------:R-:W-:Y:S02]  /*9850*/  FADD.FTZ R137, R224, R137 ;  /* 0x00000089e0897221 */ /* 0x000fe40000010000 */
[----:B------:R-:W-:Y:S02]  /*9860*/  FADD.FTZ R0, R225, R136 ;  /* 0x00000088e1007221 */ /* 0x000fe40000010000 */
[C---:B------:R-:W-:Y:S01]  /*9870*/  HMMA.16816.F32.BF16 R32, R52.reuse, R70, R32 ;  /* 0x000000463420723c */ /* 0x040fe20000041820 */
[----:B------:R-:W-:Y:S01]  /*9880*/  LDSM.16.MT88.4 R68, [R231+0x2100] ;  /* 0x00210000e744783b */ /* 0x000fe20000004200 */
[----:B------:R-:W-:Y:S02]  /*9890*/  MUFU.EX2 R89, R89 ;  /* 0x0000005900597308 */ /* 0x000fe40000000800 */
[----:B------:R-:W-:Y:S04]  /*98a0*/  FADD.FTZ R0, R150, R0 ;  /* 0x0000000096007221 */ /* 0x000fe80000010000 */
[-C--:B----4-:R-:W-:Y:S04]  /*98b0*/  HMMA.16816.F32.BF16 R36, R52, R64.reuse, R36 ;  /* 0x000000403424723c */ /* 0x090fe80000041824 */
[----:B------:R-:W-:Y:S04]  /*98c0*/  MUFU.EX2 R112, R112 ;  /* 0x0000007000707308 */ /* 0x000fe80000000800 */
[C---:B------:R-:W-:Y:S06]  /*98d0*/  HMMA.16816.F32.BF16 R48, R56.reuse, R64, R48 ;  /* 0x000000403830723c */ /* 0x040fec0000041830 */
[----:B------:R-:W-:Y:S02]  /*98e0*/  MUFU.EX2 R114, R114 ;  /* 0x0000007200727308 */ /* 0x000fe40000000800 */
[-C--:B------:R-:W-:Y:S08]  /*98f0*/  HMMA.16816.F32.BF16 R116, R56, R66.reuse, R116 ;  /* 0x000000423874723c */ /* 0x080ff00000041874 */
[C---:B------:R-:W-:Y:S01]  /*9900*/  HMMA.16816.F32.BF16 R120, R52.reuse, R66, R120 ;  /* 0x000000423478723c */ /* 0x040fe20000041878 */
[----:B------:R-:W1:Y:S01]  /*9910*/  LDSM.16.MT88.4 R64, [R228+0x2100] ;  /* 0x00210000e440783b */ /* 0x000e620000004200 */
[----:B------:R-:W-:Y:S06]  /*9920*/  MUFU.EX2 R105, R105 ;  /* 0x0000006900697308 */ /* 0x000fec0000000800 */
[-C--:B--2---:R-:W-:Y:S04]  /*9930*/  HMMA.16816.F32.BF16 R40, R52, R60.reuse, R40 ;  /* 0x0000003c3428723c */ /* 0x084fe80000041828 */
[----:B------:R-:W-:Y:S04]  /*9940*/  MUFU.EX2 R108, R108 ;  /* 0x0000006c006c7308 */ /* 0x000fe80000000800 */
[C---:B------:R-:W-:Y:S06]  /*9950*/  HMMA.16816.F32.BF16 R124, R56.reuse, R60, R124 ;  /* 0x0000003c387c723c */ /* 0x040fec000004187c */
[----:B------:R-:W-:Y:S02]  /*9960*/  MUFU.EX2 R84, R84 ;  /* 0x0000005400547308 */ /* 0x000fe40000000800 */
[-C--:B------:R-:W-:Y:S07]  /*9970*/  HMMA.16816.F32.BF16 R128, R56, R62.reuse, R128 ;  /* 0x0000003e3880723c */ /* 0x080fee0000041880 */
[----:B------:R-:W-:Y:S01]  /*9980*/  F2FP.BF16.PACK_AB R56, R83, R182 ;  /* 0x000000b65338723e */ /* 0x000fe200000010ff */
[----:B------:R-:W-:Y:S01]  /*9990*/  HMMA.16816.F32.BF16 R44, R52, R62, R44 ;  /* 0x0000003e342c723c */ /* 0x000fe2000004182c */
[----:B------:R-:W2:Y:S01]  /*99a0*/  LDSM.16.MT88.4 R60, [R230+0x2100] ;  /* 0x00210000e63c783b */ /* 0x000ea20000004200 */
[----:B------:R-:W4:Y:S02]  /*99b0*/  MUFU.EX2 R85, R85 ;  /* 0x0000005500557308 */ /* 0x000f240000000800 */
[----:B------:R-:W-:Y:S02]  /*99c0*/  F2FP.BF16.PACK_AB R58, R81, R82 ;  /* 0x00000052513a723e */ /* 0x000fe400000010ff */
[----:B------:R-:W-:Y:S02]  /*99d0*/  F2FP.BF16.PACK_AB R57, R77, R80 ;  /* 0x000000504d39723e */ /* 0x000fe400000010ff */
[----:B------:R-:W-:Y:S04]  /*99e0*/  F2FP.BF16.PACK_AB R52, R204, R202 ;  /* 0x000000cacc34723e */ /* 0x000fe800000010ff */
[----:B------:R-:W-:Y:S01]  /*99f0*/  F2FP.BF16.PACK_AB R54, R191, R203 ;  /* 0x000000cbbf36723e */ /* 0x000fe200000010ff */
[----:B------:R-:W-:Y:S01]  /*9a00*/  MUFU.EX2 R96, R96 ;  /* 0x0000006000607308 */ /* 0x000fe20000000800 */
[----:B------:R-:W-:Y:S02]  /*9a10*/  F2FP.BF16.PACK_AB R53, R189, R190 ;  /* 0x000000bebd35723e */ /* 0x000fe400000010ff */
[----:B------:R-:W-:Y:S02]  /*9a20*/  F2FP.BF16.PACK_AB R55, R183, R188 ;  /* 0x000000bcb737723e */ /* 0x000fe400000010ff */
[----:B---3--:R-:W-:Y:S05]  /*9a30*/  F2FP.BF16.PACK_AB R59, R79, R78 ;  /* 0x0000004e4f3b723e */ /* 0x008fea00000010ff */
[-C--:B-1----:R-:W-:Y:S01]  /*9a40*/  HMMA.16816.F32.BF16 R4, R52, R64.reuse, R4 ;  /* 0x000000403404723c */ /* 0x082fe20000041804 */
[----:B------:R-:W1:Y:S07]  /*9a50*/  MUFU.EX2 R97, R97 ;  /* 0x0000006100617308 */ /* 0x000e6e0000000800 */
[C---:B------:R-:W-:Y:S03]  /*9a60*/  HMMA.16816.F32.BF16 R8, R56.reuse, R64, R8 ;  /* 0x000000403808723c */ /* 0x040fe60000041808 */
[----:B------:R-:W-:Y:S05]  /*9a70*/  MUFU.EX2 R86, R86 ;  /* 0x0000005600567308 */ /* 0x000fea0000000800 */
[-C--:B------:R-:W-:Y:S05]  /*9a80*/  HMMA.16816.F32.BF16 R12, R56, R66.reuse, R12 ;  /* 0x00000042380c723c */ /* 0x080fea000004180c */
[----:B------:R-:W3:Y:S03]  /*9a90*/  MUFU.EX2 R87, R87 ;  /* 0x0000005700577308 */ /* 0x000ee60000000800 */
[C---:B------:R-:W-:Y:S01]  /*9aa0*/  HMMA.16816.F32.BF16 R16, R52.reuse, R66, R16 ;  /* 0x000000423410723c */ /* 0x040fe20000041810 */
[----:B------:R-:W1:Y:S06]  /*9ab0*/  LDSM.16.MT88.4 R64, [R228+0x2900] ;  /* 0x00290000e440783b */ /* 0x000e6c0000004200 */
[----:B------:R-:W-:Y:S01]  /*9ac0*/  MUFU.EX2 R98, R98 ;  /* 0x0000006200627308 */ /* 0x000fe20000000800 */
[-C--:B------:R-:W-:Y:S08]  /*9ad0*/  HMMA.16816.F32.BF16 R20, R52, R68.reuse, R20 ;  /* 0x000000443414723c */ /* 0x080ff00000041814 */
[C---:B------:R-:W-:Y:S01]  /*9ae0*/  HMMA.16816.F32.BF16 R24, R56.reuse, R68, R24 ;  /* 0x000000443818723c */ /* 0x040fe20000041818 */
[----:B------:R-:W1:Y:S07]  /*9af0*/  MUFU.EX2 R99, R99 ;  /* 0x0000006300637308 */ /* 0x000e6e0000000800 */
[-C--:B------:R-:W-:Y:S03]  /*9b00*/  HMMA.16816.F32.BF16 R28, R56, R70.reuse, R28 ;  /* 0x00000046381c723c */ /* 0x080fe6000004181c */
[----:B------:R-:W-:Y:S05]  /*9b10*/  MUFU.EX2 R100, R100 ;  /* 0x0000006400647308 */ /* 0x000fea0000000800 */
[C---:B------:R-:W-:Y:S01]  /*9b20*/  HMMA.16816.F32.BF16 R32, R52.reuse, R70, R32 ;  /* 0x000000463420723c */ /* 0x040fe20000041820 */
[----:B------:R-:W1:Y:S04]  /*9b30*/  LDSM.16.MT88.4 R68, [R231+0x2900] ;  /* 0x00290000e744783b */ /* 0x000e680000004200 */
[----:B------:R-:W-:Y:S03]  /*9b40*/  MUFU.EX2 R101, R101 ;  /* 0x0000006500657308 */ /* 0x000fe60000000800 */
[-C--:B------:R-:W-:Y:S07]  /*9b50*/  HMMA.16816.F32.BF16 R36, R52, R72.reuse, R36 ;  /* 0x000000483424723c */ /* 0x080fee0000041824 */
[----:B------:R-:W-:Y:S01]  /*9b60*/  MUFU.EX2 R102, R102 ;  /* 0x0000006600667308 */ /* 0x000fe20000000800 */
[C---:B------:R-:W-:Y:S08]  /*9b70*/  HMMA.16816.F32.BF16 R48, R56.reuse, R72, R48 ;  /* 0x000000483830723c */ /* 0x040ff00000041830 */
[-C--:B------:R-:W-:Y:S01]  /*9b80*/  HMMA.16816.F32.BF16 R116, R56, R74.reuse, R116 ;  /* 0x0000004a3874723c */ /* 0x080fe20000041874 */
[----:B------:R-:W1:Y:S07]  /*9b90*/  MUFU.EX2 R103, R103 ;  /* 0x0000006700677308 */ /* 0x000e6e0000000800 */
[C---:B------:R-:W-:Y:S01]  /*9ba0*/  HMMA.16816.F32.BF16 R120, R52.reuse, R74, R120 ;  /* 0x0000004a3478723c */ /* 0x040fe20000041878 */
[----:B------:R-:W1:Y:S02]  /*9bb0*/  LDSM.16.MT88.4 R72, [R229+0x2900] ;  /* 0x00290000e548783b */ /* 0x000e640000004200 */
[----:B------:R-:W1:Y:S05]  /*9bc0*/  MUFU.EX2 R104, R104 ;  /* 0x0000006800687308 */ /* 0x000e6a0000000800 */
[-C--:B--2---:R-:W-:Y:S05]  /*9bd0*/  HMMA.16816.F32.BF16 R40, R52, R60.reuse, R40 ;  /* 0x0000003c3428723c */ /* 0x084fea0000041828 */
[----:B------:R-:W-:Y:S03]  /*9be0*/  MUFU.EX2 R106, R106 ;  /* 0x0000006a006a7308 */ /* 0x000fe60000000800 */
[C---:B------:R-:W-:Y:S07]  /*9bf0*/  HMMA.16816.F32.BF16 R124, R56.reuse, R60, R124 ;  /* 0x0000003c387c723c */ /* 0x040fee000004187c */
[----:B------:R-:W2:Y:S01]  /*9c00*/  MUFU.EX2 R107, R107 ;  /* 0x0000006b006b7308 */ /* 0x000ea20000000800 */
[-C--:B------:R-:W-:Y:S07]  /*9c10*/  HMMA.16816.F32.BF16 R128, R56, R62.reuse, R128 ;  /* 0x0000003e3880723c */ /* 0x080fee0000041880 */
[----:B------:R-:W-:Y:S01]  /*9c20*/  F2FP.BF16.PACK_AB R58, R93, R92 ;  /* 0x0000005c5d3a723e */ /* 0x000fe200000010ff */
[----:B------:R-:W-:Y:S01]  /*9c30*/  HMMA.16816.F32.BF16 R44, R52, R62, R44 ;  /* 0x0000003e342c723c */ /* 0x000fe2000004182c */
[----:B------:R-:W2:Y:S03]  /*9c40*/  LDSM.16.MT88.4 R60, [R230+0x2900] ;  /* 0x00290000e63c783b */ /* 0x000ea60000004200 */
[----:B------:R-:W-:Y:S02]  /*9c50*/  F2FP.BF16.PACK_AB R57, R91, R90 ;  /* 0x0000005a5b39723e */ /* 0x000fe400000010ff */
[----:B------:R-:W-:Y:S02]  /*9c60*/  F2FP.BF16.PACK_AB R59, R95, R94 ;  /* 0x0000005e5f3b723e */ /* 0x000fe400000010ff */
[----:B----4-:R-:W-:Y:S04]  /*9c70*/  F2FP.BF16.PACK_AB R52, R85, R84 ;  /* 0x000000545534723e */ /* 0x010fe800000010ff */
[----:B-1----:R-:W-:Y:S02]  /*9c80*/  F2FP.BF16.PACK_AB R54, R97, R96 ;  /* 0x000000606136723e */ /* 0x002fe400000010ff */
[----:B---3--:R-:W-:Y:S02]  /*9c90*/  F2FP.BF16.PACK_AB R53, R87, R86 ;  /* 0x000000565735723e */ /* 0x008fe400000010ff */
[----:B------:R-:W-:Y:S02]  /*9ca0*/  F2FP.BF16.PACK_AB R55, R99, R98 ;  /* 0x000000626337723e */ /* 0x000fe400000010ff */
[----:B------:R-:W-:Y:S05]  /*9cb0*/  F2FP.BF16.PACK_AB R56, R89, R88 ;  /* 0x000000585938723e */ /* 0x000fea00000010ff */
[-C--:B------:R-:W-:Y:S08]  /*9cc0*/  HMMA.16816.F32.BF16 R4, R52, R64.reuse, R4 ;  /* 0x000000403404723c */ /* 0x080ff00000041804 */
[C---:B------:R-:W-:Y:S07]  /*9cd0*/  HMMA.16816.F32.BF16 R8, R56.reuse, R64, R8 ;  /* 0x000000403808723c */ /* 0x040fee0000041808 */
[----:B------:R-:W-:Y:S01]  /*9ce0*/  FADD.FTZ R65, R151, R133 ;  /* 0x0000008597417221 */ /* 0x000fe20000010000 */
[-C--:B------:R-:W-:Y:S04]  /*9cf0*/  HMMA.16816.F32.BF16 R12, R56, R66.reuse, R12 ;  /* 0x00000042380c723c */ /* 0x080fe8000004180c */
[----:B------:R-:W-:Y:S01]  /*9d00*/  FADD.FTZ R64, R200, R76 ;  /* 0x0000004cc8407221 */ /* 0x000fe20000010000 */
[----:B------:R-:W-:Y:S03]  /*9d10*/  MOV R133, R132 ;  /* 0x0000008400857202 */ /* 0x000fe60000000f00 */
[C---:B------:R-:W-:Y:S01]  /*9d20*/  HMMA.16816.F32.BF16 R16, R52.reuse, R66, R16 ;  /* 0x000000423410723c */ /* 0x040fe20000041810 */
[----:B------:R1:W-:Y:S07]  /*9d30*/  MUFU.EX2 R66, R3 ;  /* 0x0000000300427308 */ /* 0x0003ee0000000800 */
[-C--:B------:R-:W-:Y:S03]  /*9d40*/  HMMA.16816.F32.BF16 R20, R52, R68.reuse, R20 ;  /* 0x000000443414723c */ /* 0x080fe60000041814 */
[----:B------:R-:W3:Y:S05]  /*9d50*/  MUFU.EX2 R67, R110 ;  /* 0x0000006e00437308 */ /* 0x000eea0000000800 */
[C---:B------:R-:W-:Y:S08]  /*9d60*/  HMMA.16816.F32.BF16 R24, R56.reuse, R68, R24 ;  /* 0x000000443818723c */ /* 0x040ff00000041818 */
[-C--:B------:R-:W-:Y:S04]  /*9d70*/  HMMA.16816.F32.BF16 R28, R56, R70.reuse, R28 ;  /* 0x00000046381c723c */ /* 0x080fe8000004181c */
[----:B-1----:R-:W-:Y:S04]  /*9d80*/  FADD.FTZ R3, R201, R64 ;  /* 0x00000040c9037221 */ /* 0x002fe80000010000 */
[C---:B------:R-:W-:Y:S04]  /*9d90*/  HMMA.16816.F32.BF16 R32, R52.reuse, R70, R32 ;  /* 0x000000463420723c */ /* 0x040fe80000041820 */
[----:B------:R-:W-:Y:S04]  /*9da0*/  FADD.FTZ R3, R197, R3 ;  /* 0x00000003c5037221 */ /* 0x000fe80000010000 */
[-C--:B------:R-:W-:Y:S04]  /*9db0*/  HMMA.16816.F32.BF16 R36, R52, R72.reuse, R36 ;  /* 0x000000483424723c */ /* 0x080fe80000041824 */
[----:B------:R-:W-:Y:S04]  /*9dc0*/  FADD.FTZ R3, R196, R3 ;  /* 0x00000003c4037221 */ /* 0x000fe80000010000 */
[----:B------:R-:W-:Y:S01]  /*9dd0*/  FADD.FTZ R3, R198, R3 ;  /* 0x00000003c6037221 */ /* 0x000fe20000010000 */
[C---:B------:R-:W-:Y:S04]  /*9de0*/  HMMA.16816.F32.BF16 R48, R56.reuse, R72, R48 ;  /* 0x000000483830723c */ /* 0x040fe80000041830 */
[----:B------:R-:W-:Y:S04]  /*9df0*/  FADD.FTZ R3, R199, R3 ;  /* 0x00000003c7037221 */ /* 0x000fe80000010000 */
[-C--:B------:R-:W-:Y:S08]  /*9e00*/  HMMA.16816.F32.BF16 R116, R56, R74.reuse, R116 ;  /* 0x0000004a3874723c */ /* 0x080ff00000041874 */
[C---:B------:R-:W-:Y:S08]  /*9e10*/  HMMA.16816.F32.BF16 R120, R52.reuse, R74, R120 ;  /* 0x0000004a3478723c */ /* 0x040ff00000041878 */
[-C--:B--2---:R-:W-:Y:S08]  /*9e20*/  HMMA.16816.F32.BF16 R40, R52, R60.reuse, R40 ;  /* 0x0000003c3428723c */ /* 0x084ff00000041828 */
[C---:B------:R-:W-:Y:S07]  /*9e30*/  HMMA.16816.F32.BF16 R124, R56.reuse, R60, R124 ;  /* 0x0000003c387c723c */ /* 0x040fee000004187c */
[----:B------:R-:W-:Y:S01]  /*9e40*/  FADD.FTZ R60, R157, R137 ;  /* 0x000000899d3c7221 */ /* 0x000fe20000010000 */
[-C--:B------:R-:W-:Y:S04]  /*9e50*/  HMMA.16816.F32.BF16 R128, R56, R62.reuse, R128 ;  /* 0x0000003e3880723c */ /* 0x080fe80000041880 */
[----:B------:R-:W-:Y:S02]  /*9e60*/  FADD.FTZ R61, R148, R60 ;  /* 0x0000003c943d7221 */ /* 0x000fe40000010000 */
[----:B------:R-:W-:Y:S02]  /*9e70*/  FADD.FTZ R60, R149, R0 ;  /* 0x00000000953c7221 */ /* 0x000fe40000010000 */
[----:B------:R-:W-:Y:S01]  /*9e80*/  FADD.FTZ R56, R187, R65 ;  /* 0x00000041bb387221 */ /* 0x000fe20000010000 */
[----:B------:R-:W-:Y:S04]  /*9e90*/  HMMA.16816.F32.BF16 R44, R52, R62, R44 ;  /* 0x0000003e342c723c */ /* 0x000fe8000004182c */
[----:B------:R-:W-:Y:S01]  /*9ea0*/  FADD.FTZ R0, R186, R61 ;  /* 0x0000003dba007221 */ /* 0x000fe20000010000 */
[----:B------:R-:W-:Y:S01]  /*9eb0*/  F2FP.BF16.PACK_AB R186, R113, R112 ;  /* 0x0000007071ba723e */ /* 0x000fe200000010ff */
[----:B------:R-:W-:Y:S01]  /*9ec0*/  FADD.FTZ R60, R185, R60 ;  /* 0x0000003cb93c7221 */ /* 0x000fe20000010000 */
[----:B------:R-:W-:Y:S01]  /*9ed0*/  F2FP.BF16.PACK_AB R185, R103, R102 ;  /* 0x0000006667b9723e */ /* 0x000fe200000010ff */
[----:B------:R-:W-:Y:S01]  /*9ee0*/  FADD.FTZ R56, R184, R56 ;  /* 0x00000038b8387221 */ /* 0x000fe20000010000 */
[----:B------:R-:W-:Y:S03]  /*9ef0*/  F2FP.BF16.PACK_AB R184, R101, R100 ;  /* 0x0000006465b8723e */ /* 0x000fe600000010ff */
[----:B------:R-:W-:Y:S01]  /*9f00*/  FADD.FTZ R61, R162, R56 ;  /* 0x00000038a23d7221 */ /* 0x000fe20000010000 */
[----:B------:R-:W-:Y:S01]  /*9f10*/  F2FP.BF16.PACK_AB R187, R193, R114 ;  /* 0x00000072c1bb723e */ /* 0x000fe200000010ff */
[----:B------:R-:W-:Y:S01]  /*9f20*/  FADD.FTZ R0, R167, R0 ;  /* 0x00000000a7007221 */ /* 0x000fe20000010000 */
[----:B------:R-:W-:Y:S01]  /*9f30*/  F2FP.BF16.PACK_AB R52, R105, R104 ;  /* 0x000000686934723e */ /* 0x000fe200000010ff */
[----:B------:R-:W-:Y:S01]  /*9f40*/  FADD.FTZ R60, R163, R60 ;  /* 0x0000003ca33c7221 */ /* 0x000fe20000010000 */
[----:B------:R-:W-:Y:S01]  /*9f50*/  F2FP.BF16.PACK_AB R54, R138, R108 ;  /* 0x0000006c8a36723e */ /* 0x000fe200000010ff */
[----:B------:R-:W-:Y:S01]  /*9f60*/  FADD.FTZ R0, R161, R0 ;  /* 0x00000000a1007221 */ /* 0x000fe20000010000 */
[----:B------:R-:W-:Y:S01]  /*9f70*/  F2FP.BF16.PACK_AB R53, R107, R106 ;  /* 0x0000006a6b35723e */ /* 0x000fe200000010ff */
[-C--:B------:R-:W-:Y:S01]  /*9f80*/  HMMA.16816.F32.BF16 R144, R184, R152.reuse, R4 ;  /* 0x00000098b890723c */ /* 0x080fe20000041804 */
[----:B------:R-:W1:Y:S04]  /*9f90*/  LDSM.16.MT88.4 R56, [R229+0x3100] ;  /* 0x00310000e538783b */ /* 0x000e680000004200 */
[----:B------:R-:W-:Y:S01]  /*9fa0*/  FADD.FTZ R0, R251, R0 ;  /* 0x00000000fb007221 */ /* 0x000fe20000010000 */
[----:B---3--:R-:W-:Y:S01]  /*9fb0*/  F2FP.BF16.PACK_AB R55, R66, R67 ;  /* 0x000000434237723e */ /* 0x008fe200000010ff */
[----:B------:R-:W-:Y:S02]  /*9fc0*/  FADD.FTZ R4, R166, R61 ;  /* 0x0000003da6047221 */ /* 0x000fe40000010000 */
[----:B------:R-:W-:Y:S03]  /*9fd0*/  FADD.FTZ R6, R164, R3 ;  /* 0x00000003a4067221 */ /* 0x000fe60000010000 */
        /* <DEDUP_REMOVED lines=14> */
[----:B------:R-:W2:Y:S02]  /*a0c0*/  LDSM.16.MT88.4 R4, [R230+0x3100] ;  /* 0x00310000e604783b */ /* 0x000ea40000004200 */
        /* <DEDUP_REMOVED lines=80> */
[----:B------:R-:W-:Y:S03]  /*a5d0*/  FADD.FTZ R0, R67, R7 ;  /* 0x0000000743007221 */ /* 0x000fe60000010000 */
[----:B------:R-:W-:Y:S01]  /*a5e0*/  STL [R1], R4 ;  /* 0x0000000401007387 */ /* 0x000fe20000100800 */
[----:B------:R-:W-:Y:S03]  /*a5f0*/  FADD.FTZ R0, R66, R0 ;  /* 0x0000000042007221 */ /* 0x000fe60000010000 */
[----:B------:R1:W-:Y:S04]  /*a600*/  STL [R1+0x8], R3 ;  /* 0x0000080301007387 */ /* 0x0003e80000100800 */
[----:B------:R2:W-:Y:S01]  /*a610*/  STL [R1+0xc], R0 ;  /* 0x00000c0001007387 */ /* 0x0005e20000100800 */
[----:B-1----:R-:W-:Y:S02]  /*a620*/  MOV R3, R134 ;  /* 0x0000008600037202 */ /* 0x002fe40000000f00 */
[----:B--2---:R-:W-:Y:S01]  /*a630*/  MOV R0, R135 ;  /* 0x0000008700007202 */ /* 0x004fe20000000f00 */
[----:B------:R-:W-:-:S05]  /*a640*/  @P1 BRA `(.L_x_738) ;  /* 0xffffc1a000001947 */ /* 0x000fca000383ffff */
.L_x_737:
[----:B----4-:R-:W2:Y:S04]  /*a650*/  LDL.LU R10, [R1+0x4] ;  /* 0x00000400010a7983 */ /* 0x010ea80000300800 */
[----:B------:R-:W3:Y:S04]  /*a660*/  LDL.LU R8, [R1] ;  /* 0x0000000001087983 */ /* 0x000ee80000300800 */
[----:B------:R-:W4:Y:S04]  /*a670*/  LDL.LU R5, [R1+0x8] ;  /* 0x0000080001057983 */ /* 0x000f280000300800 */
[----:B------:R-:W4:Y:S04]  /*a680*/  LDL.LU R4, [R1+0xc] ;  /* 0x00000c0001047983 */ /* 0x000f280000300800 */
[----:B------:R-:W4:Y:S01]  /*a690*/  LDL.LU R13, [R1+0x50] ;  /* 0x00005000010d7983 */ /* 0x000f220000300800 */
[----:B------:R-:W-:-:S03]  /*a6a0*/  MOV R56, c[0x0][0x4e8] ;  /* 0x00013a0000387a02 */ /* 0x000fc60000000f00 */
[----:B------:R-:W4:Y:S01]  /*a6b0*/  LDL.LU R57, [R1+0x54] ;  /* 0x0000540001397983 */ /* 0x000f220000300800 */
[----:B------:R-:W-:Y:S01]  /*a6c0*/  ISETP.NE.AND P0, PT, R56, 0x1, PT ;  /* 0x000000013800780c */ /* 0x000fe20003f05270 */
[----:B------:R-:W-:Y:S01]  /*a6d0*/  IMAD.MOV.U32 R49, RZ, RZ, -0x800000 ;  /* 0xff800000ff317424 */ /* 0x000fe200078e00ff */
[----:B------:R-:W-:Y:S01]  /*a6e0*/  MOV R50, 0xff800000 ;  /* 0xff80000000327802 */ /* 0x000fe20000000f00 */
[----:B------:R-:W1:Y:S01]  /*a6f0*/  S2R R55, SR_CTAID.X ;  /* 0x0000000000377919 */ /* 0x000e620000002500 */
[----:B------:R-:W-:Y:S01]  /*a700*/  MOV R52, 0xff800000 ;  /* 0xff80000000347802 */ /* 0x000fe20000000f00 */
[----:B------:R-:W-:Y:S02]  /*a710*/  IMAD.MOV.U32 R51, RZ, RZ, -0x800000 ;  /* 0xff800000ff337424 */ /* 0x000fe400078e00ff */
[----:B------:R-:W-:Y:S06]  /*a720*/  BAR.SYNC.DEFER_BLOCKING 0x1, 0x80 ;  /* 0x0042000000007b1d */ /* 0x000fec0000010000 */
[----:B--2---:R-:W2:Y:S04]  /*a730*/  SHFL.BFLY PT, R12, R10, 0x2, 0x1f ;  /* 0x0c401f000a0c7f89 */ /* 0x004ea800000e0000 */
[----:B---3--:R-:W3:Y:S04]  /*a740*/  SHFL.BFLY PT, R9, R8, 0x2, 0x1f ;  /* 0x0c401f0008097f89 */ /* 0x008ee800000e0000 */
[----:B----4-:R-:W4:Y:S04]  /*a750*/  SHFL.BFLY PT, R7, R5, 0x2, 0x1f ;  /* 0x0c401f0005077f89 */ /* 0x010f2800000e0000 */
[----:B------:R-:W1:Y:S01]  /*a760*/  SHFL.BFLY PT, R6, R4, 0x2, 0x1f ;  /* 0x0c401f0004067f89 */ /* 0x000e6200000e0000 */
[----:B------:R-:W-:-:S02]  /*a770*/  IMAD.MOV.U32 R17, RZ, RZ, R13 ;  /* 0x000000ffff117224 */ /* 0x000fc400078e000d */
[----:B--2---:R-:W-:Y:S02]  /*a780*/  FADD.FTZ R12, R12, R10 ;  /* 0x0000000a0c0c7221 */ /* 0x004fe40000010000 */
[----:B------:R-:W2:Y:S01]  /*a790*/  S2R R10, SR_CTAID.Y ;  /* 0x00000000000a7919 */ /* 0x000ea20000002600 */
[----:B---3--:R-:W-:-:S03]  /*a7a0*/  FADD.FTZ R9, R9, R8 ;  /* 0x0000000809097221 */ /* 0x008fc60000010000 */
[----:B------:R-:W3:Y:S01]  /*a7b0*/  SHFL.BFLY PT, R0, R12, 0x1, 0x1f ;  /* 0x0c201f000c007f89 */ /* 0x000ee200000e0000 */
[----:B----4-:R-:W-:-:S03]  /*a7c0*/  FADD.FTZ R7, R7, R5 ;  /* 0x0000000507077221 */ /* 0x010fc60000010000 */
[----:B------:R-:W4:Y:S01]  /*a7d0*/  S2R R8, SR_TID.X ;  /* 0x0000000000087919 */ /* 0x000f220000002100 */
[----:B-1----:R-:W-:-:S03]  /*a7e0*/  FADD.FTZ R6, R6, R4 ;  /* 0x0000000406067221 */ /* 0x002fc60000010000 */
[----:B------:R-:W1:Y:S04]  /*a7f0*/  SHFL.BFLY PT, R3, R9, 0x1, 0x1f ;  /* 0x0c201f0009037f89 */ /* 0x000e6800000e0000 */
[----:B------:R-:W1:Y:S04]  /*a800*/  SHFL.BFLY PT, R4, R7, 0x1, 0x1f ;  /* 0x0c201f0007047f89 */ /* 0x000e6800000e0000 */
[----:B------:R-:W1:Y:S01]  /*a810*/  SHFL.BFLY PT, R5, R6, 0x1, 0x1f ;  /* 0x0c201f0006057f89 */ /* 0x000e6200000e0000 */
[----:B--2---:R-:W-:-:S04]  /*a820*/  IMAD.WIDE.U32 R20, R10, c[0x0][0x490], RZ ;  /* 0x000124000a147a25 */ /* 0x004fc800078e00ff */
[----:B---3--:R-:W-:Y:S02]  /*a830*/  FADD.FTZ R12, R12, R0 ;  /* 0x000000000c0c7221 */ /* 0x008fe40000010000 */
[----:B------:R-:W-:Y:S01]  /*a840*/  @P0 IMAD.HI.U32 R0, R13, c[0x0][0x4ec], RZ ;  /* 0x00013b000d000a27 */ /* 0x000fe200078e00ff */
[----:B----4-:R-:W-:Y:S02]  /*a850*/  SHF.R.S32.HI R54, RZ, 0x1f, R8 ;  /* 0x0000001fff367819 */ /* 0x010fe40000011408 */
[----:B------:R-:W-:Y:S01]  /*a860*/  FSETP.NE.FTZ.AND P5, PT, R12, RZ, PT ;  /* 0x000000ff0c00720b */ /* 0x000fe20003fb5000 */
[----:B-1----:R-:W-:Y:S01]  /*a870*/  FADD.FTZ R9, R9, R3 ;  /* 0x0000000309097221 */ /* 0x002fe20000010000 */
[----:B------:R-:W-:Y:S02]  /*a880*/  SHF.R.S32.HI R3, RZ, 0x1f, R10 ;  /* 0x0000001fff037819 */ /* 0x000fe4000001140a */
[-C--:B------:R-:W-:Y:S01]  /*a890*/  LEA.HI R38, R54, R8.reuse, RZ, 0x5 ;  /* 0x0000000836267211 */ /* 0x080fe200078f28ff */
[----:B------:R-:W-:Y:S01]  /*a8a0*/  FADD.FTZ R7, R7, R4 ;  /* 0x0000000407077221 */ /* 0x000fe20000010000 */
[----:B------:R-:W-:Y:S01]  /*a8b0*/  @P0 SHF.R.U32.HI R17, RZ, c[0x0][0x4f0], R0 ;  /* 0x00013c00ff110a19 */ /* 0x000fe20000011600 */
[C---:B------:R-:W-:Y:S01]  /*a8c0*/  IMAD R18, R3.reuse, c[0x0][0x490], RZ ;  /* 0x0001240003127a24 */ /* 0x040fe200078e02ff */
[----:B------:R-:W-:Y:S01]  /*a8d0*/  MOV R0, RZ ;  /* 0x000000ff00007202 */ /* 0x000fe20000000f00 */
[----:B------:R-:W-:Y:S01]  /*a8e0*/  FADD.FTZ R6, R6, R5 ;  /* 0x0000000506067221 */ /* 0x000fe20000010000 */
[-C--:B------:R-:W-:Y:S01]  /*a8f0*/  LEA.HI R5, R54, R8.reuse, RZ, 0x2 ;  /* 0x0000000836057211 */ /* 0x080fe200078f10ff */
[----:B------:R-:W-:Y:S01]  /*a900*/  IMAD R14, R3, c[0x0][0x3e8], RZ ;  /* 0x0000fa00030e7a24 */ /* 0x000fe200078e02ff */
[----:B------:R-:W-:Y:S01]  /*a910*/  LOP3.LUT R3, R38, 0xffffffe0, RZ, 0xc0, !PT ;  /* 0xffffffe026037812 */ /* 0x000fe200078ec0ff */
[----:B------:R-:W-:Y:S01]  /*a920*/  IMAD.MOV.U32 R4, RZ, RZ, RZ ;  /* 0x000000ffff047224 */ /* 0x000fe200078e00ff */
[----:B------:R-:W-:Y:S01]  /*a930*/  LOP3.LUT R24, R5, 0xfffffffc, RZ, 0xc0, !PT ;  /* 0xfffffffc05187812 */ /* 0x000fe200078ec0ff */
[----:B------:R-:W1:Y:S01]  /*a940*/  @P5 MUFU.RCP R0, R12 ;  /* 0x0000000c00005308 */ /* 0x000e620000001000 */
[----:B------:R-:W-:Y:S01]  /*a950*/  FSETP.NE.FTZ.AND P4, PT, R9, RZ, PT ;  /* 0x000000ff0900720b */ /* 0x000fe20003f95000 */
[----:B------:R-:W-:Y:S01]  /*a960*/  IMAD.IADD R3, R8, 0x1, -R3 ;  /* 0x0000000108037824 */ /* 0x000fe200078e0a03 */
[----:B------:R-:W-:Y:S01]  /*a970*/  FSETP.NE.FTZ.AND P2, PT, R7, RZ, PT ;  /* 0x000000ff0700720b */ /* 0x000fe20003f55000 */
[----:B------:R-:W-:Y:S01]  /*a980*/  IMAD R18, R10, c[0x0][0x494], R18 ;  /* 0x000125000a127a24 */ /* 0x000fe200078e0212 */
[-C--:B------:R-:W-:Y:S01]  /*a990*/  LEA.HI R54, R54, R8.reuse, RZ, 0x3 ;  /* 0x0000000836367211 */ /* 0x080fe200078f18ff */
[----:B------:R-:W-:Y:S01]  /*a9a0*/  IMAD R14, R10, c[0x0][0x3ec], R14 ;  /* 0x0000fb000a0e7a24 */ /* 0x000fe200078e020e */
[----:B------:R-:W-:Y:S01]  /*a9b0*/  IADD3 R24, -R24, R8, RZ ;  /* 0x0000000818187210 */ /* 0x000fe20007ffe1ff */
[----:B------:R-:W-:Y:S01]  /*a9c0*/  IMAD.MOV R8, RZ, RZ, -R17 ;  /* 0x000000ffff087224 */ /* 0x000fe200078e0a11 */
[----:B------:R-:W-:Y:S01]  /*a9d0*/  LOP3.LUT P3, RZ, R3, 0x3, RZ, 0xc0, !PT ;  /* 0x0000000303ff7812 */ /* 0x000fe2000786c0ff */
[----:B------:R-:W-:-:S02]  /*a9e0*/  IMAD.MOV.U32 R3, RZ, RZ, RZ ;  /* 0x000000ffff037224 */ /* 0x000fc400078e00ff */
[----:B------:R-:W-:Y:S02]  /*a9f0*/  IMAD R48, R8, c[0x0][0x4e8], R13 ;  /* 0x00013a0008307a24 */ /* 0x000fe400078e020d */
[----:B------:R-:W2:Y:S01]  /*aa00*/  S2R R8, SR_CTAID.Z ;  /* 0x0000000000087919 */ /* 0x000ea20000002700 */
[----:B------:R-:W3:Y:S01]  /*aa10*/  @P4 MUFU.RCP R4, R9 ;  /* 0x0000000900044308 */ /* 0x000ee20000001000 */
[----:B------:R-:W-:Y:S01]  /*aa20*/  FSETP.NE.FTZ.AND P1, PT, R6, RZ, PT ;  /* 0x000000ff0600720b */ /* 0x000fe20003f35000 */
[C---:B-1----:R-:W-:Y:S02]  /*aa30*/  FMUL.FTZ R145, R0.reuse, R145 ;  /* 0x0000009100917220 */ /* 0x042fe40000410000 */
[C---:B------:R-:W-:Y:S02]  /*aa40*/  FMUL.FTZ R144, R0.reuse, R144 ;  /* 0x0000009000907220 */ /* 0x040fe40000410000 */
[C---:B------:R-:W-:Y:S02]  /*aa50*/  FMUL.FTZ R153, R0.reuse, R153 ;  /* 0x0000009900997220 */ /* 0x040fe40000410000 */
[----:B------:R-:W1:Y:S01]  /*aa60*/  @P2 MUFU.RCP R3, R7 ;  /* 0x0000000700032308 */ /* 0x000e620000001000 */
        /* <DEDUP_REMOVED lines=14> */
[----:B------:R-:W-:Y:S01]  /*ab50*/  IMAD.IADD R19, R21, 0x1, R18 ;  /* 0x0000000115137824 */ /* 0x000fe200078e0212 */
[----:B------:R-:W-:Y:S01]  /*ab60*/  MOV R18, R20 ;  /* 0x0000001400127202 */ /* 0x000fe20000000f00 */
[----:B---3--:R-:W-:-:S02]  /*ab70*/  FMUL.FTZ R147, R4, R147 ;  /* 0x0000009304937220 */ /* 0x008fc40000410000 */
[----:B------:R-:W-:Y:S01]  /*ab80*/  IMAD.WIDE.U32 R10, R10, c[0x0][0x3e8], RZ ;  /* 0x0000fa000a0a7a25 */ /* 0x000fe200078e00ff */
[----:B------:R-:W3:Y:S03]  /*ab90*/  @P1 MUFU.RCP R0, R6 ;  /* 0x0000000600001308 */ /* 0x000ee60000001000 */
[C---:B------:R-:W-:Y:S01]  /*aba0*/  FMUL.FTZ R146, R4.reuse, R146 ;  /* 0x0000009204927220 */ /* 0x040fe20000410000 */
        /* <DEDUP_REMOVED lines=16> */
[----:B------:R-:W-:Y:S01]  /*acb0*/  SHF.R.S32.HI R4, RZ, 0x2, R5 ;  /* 0x00000002ff047819 */ /* 0x000fe20000011405 */
        /* <DEDUP_REMOVED lines=16> */
[----:B------:R-:W-:Y:S01]  /*adc0*/  SHF.R.S32.HI R3, RZ, 0x1f, R5 ;  /* 0x0000001fff037819 */ /* 0x000fe20000011405 */
[----:B------:R-:W1:Y:S01]  /*add0*/  @P1 MUFU.LG2 R6, R6 ;  /* 0x0000000600061308 */ /* 0x000e620000000c00 */
[----:B--2---:R-:W-:Y:S02]  /*ade0*/  SHF.R.S32.HI R5, RZ, 0x1f, R8 ;  /* 0x0000001fff057819 */ /* 0x004fe40000011408 */
[----:B------:R-:W-:-:S04]  /*adf0*/  LEA.HI R3, R3, R4, RZ, 0x3 ;  /* 0x0000000403037211 */ /* 0x000fc800078f18ff */
[----:B------:R-:W-:Y:S01]  /*ae00*/  LOP3.LUT R3, R3, 0xfffffff8, RZ, 0xc0, !PT ;  /* 0xfffffff803037812 */ /* 0x000fe200078ec0ff */
[C---:B------:R-:W-:Y:S02]  /*ae10*/  IMAD R53, R5.reuse, c[0x0][0x498], RZ ;  /* 0x0001260005357a24 */ /* 0x040fe400078e02ff */
[----:B------:R-:W-:Y:S02]  /*ae20*/  IMAD R47, R5, c[0x0][0x3f0], RZ ;  /* 0x0000fc00052f7a24 */ /* 0x000fe400078e02ff */
[C---:B---3--:R-:W-:Y:S02]  /*ae30*/  FMUL.FTZ R143, R0.reuse, R143 ;  /* 0x0000008f008f7220 */ /* 0x048fe40000410000 */
        /* <DEDUP_REMOVED lines=21> */
[----:B------:R-:W2:Y:S03]  /*af90*/  @P2 MUFU.LG2 R7, R7 ;  /* 0x0000000700072308 */ /* 0x000ea60000000c00 */
[----:B------:R-:W-:Y:S01]  /*afa0*/  IMAD.WIDE.U32 R14, R8, c[0x0][0x3f0], R14 ;  /* 0x0000fc00080e7a25 */ /* 0x000fe200078e000e */
[----:B------:R-:W-:-:S03]  /*afb0*/  @P1 MOV R8, 0x3f317218 ;  /* 0x3f31721800081802 */ /* 0x000fc60000000f00 */
[----:B------:R-:W-:Y:S02]  /*afc0*/  @P4 IMAD.MOV.U32 R3, RZ, RZ, 0x3f317218 ;  /* 0x3f317218ff034424 */ /* 0x000fe400078e00ff */
[----:B------:R-:W-:Y:S02]  /*afd0*/  @P5 FMUL.FTZ R10, R4, c[0x0][0x2d0] ;  /* 0x0000b400040a5a20 */ /* 0x000fe40000410000 */
[----:B------:R-:W-:Y:S02]  /*afe0*/  @P4 FMUL.FTZ R5, R3, c[0x0][0x2d0] ;  /* 0x0000b40003054a20 */ /* 0x000fe40000410000 */
[----:B------:R-:W-:Y:S02]  /*aff0*/  @P2 FMUL.FTZ R3, R0, c[0x0][0x2d0] ;  /* 0x0000b40000032a20 */ /* 0x000fe40000410000 */
[----:B-1----:R-:W-:Y:S02]  /*b000*/  @P1 FMUL.FTZ R4, R6, 0.69314718246459960938 ;  /* 0x3f31721806041820 */ /* 0x002fe40000410000 */
[----:B------:R-:W-:-:S04]  /*b010*/  @P1 FMUL.FTZ R0, R8, c[0x0][0x2d0] ;  /* 0x0000b40008001a20 */ /* 0x000fc80000410000 */
[----:B------:R-:W-:Y:S01]  /*b020*/  @P1 FFMA.FTZ R49, R0, R2, R4 ;  /* 0x0000000200311223 */ /* 0x000fe20000010004 */
[----:B------:R-:W-:Y:S01]  /*b030*/  SHF.R.S32.HI R0, RZ, 0x5, R38 ;  /* 0x00000005ff007819 */ /* 0x000fe20000011426 */
[----:B--2---:R-:W-:-:S03]  /*b040*/  @P2 FMUL.FTZ R7, R7, 0.69314718246459960938 ;  /* 0x3f31721807072820 */ /* 0x004fc60000410000 */
        /* <DEDUP_REMOVED lines=223> */
.L_x_739:
        /* <DEDUP_REMOVED lines=12> */
.L_x_1481:


//--------------------- .text._ZN7cutlass13device_kernelIN5flash19enable_sm80_to_sm89INS1_16FlashAttnFwdSm80INS1_25CollectiveMainloopFwdSm80ILi4ELi1ELb0EN4cute5tupleIJNS5_1CILi128EEENS7_ILi112EEENS7_ILi64EEEEEELi64ENS_10bfloat16_tEfNS_4arch4Sm80ELb0ELb0ELb0ELb1ELb0ELb0ELb1ELb0EEENS1_21CollectiveEpilogueFwdINS6_IJS8_SA_S9_EEENS6_IJNS7_ILi1EEESI_SI_EEESC_SE_Li128ELb1ELb1ELb0ELb0EEENS1_19SingleTileSchedulerILb1ELb0ELb1ELi128EEEEEEEEEvNT_6ParamsE --------------------------
	.section	.text._ZN7cutlass13device_kernelIN5flash19enable_sm80_to_sm89INS1_16FlashAttnFwdSm80INS1_25CollectiveMainloopFwdSm80ILi4ELi1ELb0EN4cute5tupleIJNS5_1CILi128EEENS7_ILi112EEENS7_ILi64EEEEEELi64ENS_10bfloat16_tEfNS_4arch4Sm80ELb0ELb0ELb0ELb1ELb0ELb0ELb1ELb0EEENS1_21CollectiveEpilogueFwdINS6_IJS8_SA_S9_EEENS6_IJNS7_ILi1EEESI_SI_EEESC_SE_Li128ELb1ELb1ELb0ELb0EEENS1_19SingleTileSchedulerILb1ELb0ELb1ELi128EEEEEEEEEvNT_6ParamsE,"ax",@progbits
	.sectioninfo	@"SHI_REGISTERS=255"
	.align	128
.text._ZN7cutlass13device_kernelIN5flash19enable_sm80_to_sm89INS1_16FlashAttnFwdSm80INS1_25CollectiveMainloopFwdSm80ILi4ELi1ELb0EN4cute5tupleIJNS5_1CILi128EEENS7_ILi112EEENS7_ILi64EEEEEELi64ENS_10bfloat16_tEfNS_4arch4Sm80ELb0ELb0ELb0ELb1ELb0ELb0ELb1ELb0EEENS1_21CollectiveEpilogueFwdINS6_IJS8_SA_S9_EEENS6_IJNS7_ILi1EEESI_SI_EEESC_SE_Li128ELb1ELb1ELb0ELb0EEENS1_19SingleTileSchedulerILb1ELb0ELb1ELi128EEEEEEEEEvNT_6ParamsE:
        .type           _ZN7cutlass13device_kernelIN5flash19enable_sm80_to_sm89INS1_16FlashAttnFwdSm80INS1_25CollectiveMainloopFwdSm80ILi4ELi1ELb0EN4cute5tupleIJNS5_1CILi128EEENS7_ILi112EEENS7_ILi64EEEEEELi64ENS_10bfloat16_tEfNS_4arch4Sm80ELb0ELb0ELb0ELb1ELb0ELb0ELb1ELb0EEENS1_21CollectiveEpilogueFwdINS6_IJS8_SA_S9_EEENS6_IJNS7_ILi1EEESI_SI_EEESC_SE_Li128ELb1ELb1ELb0ELb0EEENS1_19SingleTileSchedulerILb1ELb0ELb1ELi128EEEEEEEEEvNT_6ParamsE,@function
        .size           _ZN7cutlass13device_kernelIN5flash19enable_sm80_to_sm89INS1_16FlashAttnFwdSm80INS1_25CollectiveMainloopFwdSm80ILi4ELi1ELb0EN4cute5tupleIJNS5_1CILi128EEENS7_ILi112EEENS7_ILi64EEEEEELi64ENS_10bfloat16_tEfNS_4arch4Sm80ELb0ELb0ELb0ELb1ELb0ELb0ELb1ELb0EEENS1_21CollectiveEpilogueFwdINS6_IJS8_SA_S9_EEENS6_IJNS7_ILi1EEESI_SI_EEESC_SE_Li128ELb1ELb1ELb0ELb0EEENS1_19SingleTileSchedulerILb1ELb0ELb1ELi128EEEEEEEEEvNT_6ParamsE,(.L_x_1482 - _ZN7cutlass13device_kernelIN5flash19enable_sm80_to_sm89INS1_16FlashAttnFwdSm80INS1_25CollectiveMainloopFwdSm80ILi4ELi1ELb0EN4cute5tupleIJNS5_1CILi128EEENS7_ILi112EEENS7_ILi64EEEEEELi64ENS_10bfloat16_tEfNS_4arch4Sm80ELb0ELb0ELb0ELb1ELb0ELb0ELb1ELb0EEENS1_21CollectiveEpilogueFwdINS6_IJS8_SA_S9_EEENS6_IJNS7_ILi1EEESI_SI_EEESC_SE_Li128ELb1ELb1ELb0ELb0EEENS1_19SingleTileSchedulerILb1ELb0ELb1ELi128EEEEEEEEEvNT_6ParamsE)
        .other          _ZN7cutlass13device_kernelIN5flash19enable_sm80_to_sm89INS1_16FlashAttnFwdSm80INS1_25CollectiveMainloopFwdSm80ILi4ELi1ELb0EN4cute5tupleIJNS5_1CILi128EEENS7_ILi112EEENS7_ILi64EEEEEELi64ENS_10bfloat16_tEfNS_4arch4Sm80ELb0ELb0ELb0ELb1ELb0ELb0ELb1ELb0EEENS1_21CollectiveEpilogueFwdINS6_IJS8_SA_S9_EEENS6_IJNS7_ILi1EEESI_SI_EEESC_SE_Li128ELb1ELb1ELb0ELb0EEENS1_19SingleTileSchedulerILb1ELb0ELb1ELi128EEEEEEEEEvNT_6ParamsE,@"STO_CUDA_ENTRY STV_DEFAULT"
_ZN7cutlass13device_kernelIN5flash19enable_sm80_to_sm89INS1_16FlashAttnFwdSm80INS1_25CollectiveMainloopFwdSm80ILi4ELi1ELb0EN4cute5tupleIJNS5_1CILi128EEENS7_ILi112EEENS7_ILi64EEEEEELi64ENS_10bfloat16_tEfNS_4arch4Sm80ELb0ELb0ELb0ELb1ELb0ELb0ELb1ELb0EEENS1_21CollectiveEpilogueFwdINS6_IJS8_SA_S9_EEENS6_IJNS7_ILi1EEESI_SI_EEESC_SE_Li128ELb1ELb1ELb0ELb0EEENS1_19SingleTileSchedulerILb1ELb0ELb1ELi128EEEEEEEEEvNT_6ParamsE:
        /* <DEDUP_REMOVED lines=17> */
.L_x_741:
        /* <DEDUP_REMOVED lines=8> */
.L_x_743:
[----:B------:R-:W-:-:S05]  /*0190*/  MOV R0, c[0x0][0x54c] ;  /* 0x0001530000007a02 */ /* 0x000fca0000000f00 */
.L_x_742:
[----:B-----5:R-:W-:Y:S01]  /*01a0*/  IMAD R0, R0, c[0x0][0x548], RZ ;  /* 0x0001520000007a24 */ /* 0x020fe200078e02ff */
[----:B-1----:R-:W-:-:S04]  /*01b0*/  SHF.L.U32 R2, R35, 0x7, RZ ;  /* 0x0000000723027819 */ /* 0x002fc800000006ff */
[----:B------:R-:W-:-:S04]  /*01c0*/  ISETP.GE.AND P0, PT, R2, R0, PT ;  /* 0x000000000200720c */ /* 0x000fc80003f06270 */
[----:B------:R-:W-:-:S05]  /*01d0*/  SEL R0, R5, 0xffffffff, !P0 ;  /* 0xffffffff05007807 */ /* 0x000fca0004000000 */
[----:B------:R1:W-:Y:S01]  /*01e0*/  STL [R1+0x10], R0 ;  /* 0x0000100001007387 */ /* 0x0003e20000100800 */
[----:B------:R-:W-:Y:S05]  /*01f0*/  BRA `(.L_x_744) ;  /* 0x0000013000007947 */ /* 0x000fea0003800000 */
.L_x_740:
[----:B---3--:R-:W-:-:S04]  /*0200*/  ISETP.NE.U32.AND P0, PT, RZ, c[0x0][0x568], PT ;  /* 0x00015a00ff007a0c */ /* 0x008fc80003f05070 */
[----:B------:R-:W-:-:S13]  /*0210*/  ISETP.NE.AND.EX P0, PT, RZ, c[0x0][0x56c], PT, P0 ;  /* 0x00015b00ff007a0c */ /* 0x000fda0003f05300 */
[----:B------:R-:W-:Y:S05]  /*0220*/  @!P0 BRA `(.L_x_745) ;  /* 0x0000002000008947 */ /* 0x000fea0003800000 */
[----:B------:R1:W5:Y:S01]  /*0230*/  LDG.E R0, [R2.64] ;  /* 0x0000000802007981 */ /* 0x000362000c1e1900 */
[----:B------:R-:W-:Y:S05]  /*0240*/  BRA `(.L_x_746) ;  /* 0x0000009000007947 */ /* 0x000fea0003800000 */
.L_x_745:
        /* <DEDUP_REMOVED lines=8> */
.L_x_747:
[----:B------:R-:W-:-:S05]  /*02d0*/  MOV R0, c[0x0][0x54c] ;  /* 0x0001530000007a02 */ /* 0x000fca0000000f00 */
.L_x_746:
[----:B-----5:R-:W-:Y:S01]  /*02e0*/  IMAD R0, R0, c[0x0][0x548], RZ ;  /* 0x0001520000007a24 */ /* 0x020fe200078e02ff */
[----:B-1----:R-:W-:-:S04]  /*02f0*/  SHF.L.U32 R2, R35, 0x7, RZ ;  /* 0x0000000723027819 */ /* 0x002fc800000006ff */
[----:B------:R-:W-:-:S04]  /*0300*/  ISETP.GE.AND P0, PT, R2, R0, PT ;  /* 0x000000000200720c */ /* 0x000fc80003f06270 */
[----:B------:R-:W-:-:S05]  /*0310*/  SEL R0, R5, 0xffffffff, !P0 ;  /* 0xffffffff05007807 */ /* 0x000fca0004000000 */
[----:B------:R1:W-:Y:S04]  /*0320*/  STL [R1+0x10], R0 ;  /* 0x0000100001007387 */ /* 0x0003e80000100800 */
.L_x_744:
        /* <DEDUP_REMOVED lines=28> */
.L_x_748:
[----:B------:R-:W-:-:S04]  /*04f0*/  ISETP.NE.U32.AND P2, PT, RZ, c[0x0][0x368], PT ;  /* 0x0000da00ff007a0c */ /* 0x000fc80003f45070 */
[----:B------:R-:W-:-:S13]  /*0500*/  ISETP.NE.AND.EX P2, PT, RZ, c[0x0][0x36c], PT, P2 ;  /* 0x0000db00ff007a0c */ /* 0x000fda0003f45320 */
[----:B------:R-:W-:Y:S05]  /*0510*/  @!P2 BRA `(.L_x_749) ;  /* 0x000000300000a947 */ /* 0x000fea0003800000 */
[----:B--2---:R-:W-:-:S05]  /*0520*/  IMAD.WIDE R2, R36, R18, c[0x0][0x368] ;  /* 0x0000da0024027625 */ /* 0x004fca00078e0212 */
[----:B------:R1:W5:Y:S01]  /*0530*/  LDG.E R0, [R2.64] ;  /* 0x0000000802007981 */ /* 0x000362000c1e1900 */
[----:B------:R-:W-:Y:S05]  /*0540*/  BRA `(.L_x_750) ;  /* 0x0000004000007947 */ /* 0x000fea0003800000 */
.L_x_749:
[----:B------:R-:W-:Y:S05]  /*0550*/  @!P0 BRA `(.L_x_750) ;  /* 0x0000003000008947 */ /* 0x000fea0003800000 */
[----:B------:R1:W3:Y:S04]  /*0560*/  LDG.E R0, [R2.64] ;  /* 0x0000000802007981 */ /* 0x0002e8000c1e1900 */
[----:B-12---:R-:W3:Y:S02]  /*0570*/  LDG.E R2, [R2.64+0x4] ;  /* 0x0000040802027981 */ /* 0x006ee4000c1e1900 */
[----:B---3--:R-:W-:-:S05]  /*0580*/  IADD3 R0, -R0, R2, RZ ;  /* 0x0000000200007210 */ /* 0x008fca0007ffe1ff */
.L_x_750:
        /* <DEDUP_REMOVED lines=20> */
[----:B------:R-:W-:Y:S01]  /*06d0*/  IMAD.MOV.U32 R124, RZ, RZ, RZ ;  /* 0x000000ffff7c7224 */ /* 0x000fe200078e00ff */
[----:B------:R-:W-:Y:S01]  /*06e0*/  MOV R19, RZ ;  /* 0x000000ff00137202 */ /* 0x000fe20000000f00 */
[----:B------:R-:W-:Y:S01]  /*06f0*/  CS2R R20, SRZ ;  /* 0x0000000000147805 */ /* 0x000fe2000001ff00 */
[----:B------:R-:W-:Y:S01]  /*0700*/  MOV R118, RZ ;  /* 0x000000ff00767202 */ /* 0x000fe20000000f00 */
[----:B------:R1:W-:Y:S01]  /*0710*/  STL [R1+0x38], R247 ;  /* 0x000038f701007387 */ /* 0x0003e20000100800 */
[----:B------:R-:W-:Y:S01]  /*0720*/  IMAD.MOV.U32 R116, RZ, RZ, RZ ;  /* 0x000000ffff747224 */ /* 0x000fe200078e00ff */
        /* <DEDUP_REMOVED lines=78> */
[----:B------:R-:W-:Y:S01]  /*0c10*/  IMAD.WIDE.U32 R2, R8, c[0x0][0x1c0], R2 ;  /* 0x0000700008027a25 */ /* 0x000fe200078e0002 */
[----:B------:R-:W-:-:S03]  /*0c20*/  ISETP.GE.AND P3, PT, R20, c[0x0][0x198], PT ;  /* 0x0000660014007a0c */ /* 0x000fc60003f66270 */
        /* <DEDUP_REMOVED lines=50> */
[----:B------:R-:W-:-:S03]  /*0f50*/  IMAD.WIDE.U32 R30, R0, c[0x0][0x1f0], R8 ;  /* 0x00007c00001e7a25 */ /* 0x000fc600078e0008 */
[----:B------:R-:W-:Y:S01]  /*0f60*/  R2P PR, R23, 0x6 ;  /* 0x0000000617007804 */ /* 0x000fe20000000000 */
[C---:B------:R-:W-:Y:S01]  /*0f70*/  IMAD R3, R2.reuse, c[0x0][0x1f0], RZ ;  /* 0x00007c0002037a24 */ /* 0x040fe200078e02ff */
[----:B------:R1:W-:Y:S01]  /*0f80*/  STL.64 [R1+0x28], R30 ;  /* 0x0000281e01007387 */ /* 0x0003e20000100a00 */
[----:B------:R-:W-:Y:S02]  /*0f90*/  IMAD R2, R2, c[0x0][0x218], RZ ;  /* 0x0000860002027a24 */ /* 0x000fe400078e02ff */
[----:B------:R-:W-:Y:S01]  /*0fa0*/  IMAD R12, R0, c[0x0][0x1f4], R3 ;  /* 0x00007d00000c7a24 */ /* 0x000fe200078e0203 */
[----:B------:R-:W-:Y:S01]  /*0fb0*/  SEL R3, R16, 0xfffffff0, !P1 ;  /* 0xfffffff010037807 */ /* 0x000fe20004800000 */
[C---:B------:R-:W-:Y:S02]  /*0fc0*/  IMAD R2, R0.reuse, c[0x0][0x21c], R2 ;  /* 0x0000870000027a24 */ /* 0x040fe400078e0202 */
[----:B------:R-:W-:Y:S01]  /*0fd0*/  IMAD.WIDE.U32 R92, R0, c[0x0][0x218], R6 ;  /* 0x00008600005c7a25 */ /* 0x000fe200078e0006 */
[----:B------:R-:W-:-:S02]  /*0fe0*/  IADD3 R33, R31, R12, RZ ;  /* 0x0000000c1f217210 */ /* 0x000fc40007ffe0ff */
[----:B------:R-:W-:Y:S01]  /*0ff0*/  LOP3.LUT R0, R18, 0xfffffe00, R4, 0xf8, !PT ;  /* 0xfffffe0012007812 */ /* 0x000fe200078ef804 */
[----:B------:R-:W-:Y:S01]  /*1000*/  IMAD.IADD R29, R93, 0x1, R2 ;  /* 0x000000015d1d7824 */ /* 0x000fe200078e0202 */
[----:B------:R1:W-:Y:S01]  /*1010*/  STL.64 [R1+0x40], R92 ;  /* 0x0000405c01007387 */ /* 0x0003e20000100a00 */
[----:B------:R-:W-:-:S03]  /*1020*/  SEL R4, R17, 0xffffffe0, !P2 ;  /* 0xffffffe011047807 */ /* 0x000fc60005000000 */
        /* <DEDUP_REMOVED lines=8> */
.L_x_753:
[----:B---34-:R-:W-:Y:S05]  /*10b0*/  BSYNC B0 ;  /* 0x0000000000007941 */ /* 0x018fea0003800000 */
.L_x_752:
        /* <DEDUP_REMOVED lines=11> */
.L_x_755:
[----:B------:R-:W-:Y:S05]  /*1170*/  BSYNC B0 ;  /* 0x0000000000007941 */ /* 0x000fea0003800000 */
.L_x_754:
        /* <DEDUP_REMOVED lines=11> */
.L_x_757:
[----:B------:R-:W-:Y:S05]  /*1230*/  BSYNC B0 ;  /* 0x0000000000007941 */ /* 0x000fea0003800000 */
.L_x_756:
        /* <DEDUP_REMOVED lines=11> */
.L_x_759:
[----:B------:R-:W-:Y:S05]  /*12f0*/  BSYNC B0 ;  /* 0x0000000000007941 */ /* 0x000fea0003800000 */
.L_x_758:
        /* <DEDUP_REMOVED lines=11> */
.L_x_761:
[----:B------:R-:W-:Y:S05]  /*13b0*/  BSYNC B0 ;  /* 0x0000000000007941 */ /* 0x000fea0003800000 */
.L_x_760:
        /* <DEDUP_REMOVED lines=11> */
.L_x_763:
[----:B------:R-:W-:Y:S05]  /*1470*/  BSYNC B0 ;  /* 0x0000000000007941 */ /* 0x000fea0003800000 */
.L_x_762:
        /* <DEDUP_REMOVED lines=11> */
.L_x_765:
[----:B------:R-:W-:Y:S05]  /*1530*/  BSYNC B0 ;  /* 0x0000000000007941 */ /* 0x000fea0003800000 */
.L_x_764:
[----:B------:R-:W5:Y:S01]  /*1540*/  SHFL.IDX PT, R8, R11, 0x7, 0x181f ;  /* 0x00f81f000b087f89 */ /* 0x000f6200000e0000 */
[----:B-1--4-:R-:W-:Y:S01]  /*1550*/  IADD3 R6, R15, 0x70, RZ ;  /* 0x000000700f067810 */ /* 0x012fe20007ffe0ff */
[----:B------:R-:W-:Y:S01]  /*1560*/  IMAD.SHL.U32 R245, R0, 0x2, RZ ;  /* 0x0000000200f57824 */ /* 0x000fe200078e00ff */
[----:B------:R-:W-:Y:S01]  /*1570*/  ISETP.GE.AND P2, PT, R20, c[0x0][0x1d4], PT ;  /* 0x0000750014007a0c */ /* 0x000fe20003f46270 */
[----:B------:R-:W1:Y:S01]  /*1580*/  SHFL.IDX PT, R2, R10, 0x7, 0x181f ;  /* 0x00f81f000a027f89 */ /* 0x000e6200000e0000 */
        /* <DEDUP_REMOVED lines=8> */
[----:B------:R-:W-:Y:S01]  /*1610*/  USHF.L.U32 UR7, UR4, 0x5, URZ ;  /* 0x0000000504077899 */ /* 0x000fe2000800063f */
[----:B------:R-:W-:Y:S01]  /*1620*/  IMAD.WIDE.U32 R248, R5, c[0x0][0x1e0], RZ ;  /* 0x0000780005f87a25 */ /* 0x000fe200078e00ff */
[----:B------:R-:W-:Y:S01]  /*1630*/  IADD3 R22, R142, R140, -R19 ;  /* 0x0000008c8e167210 */ /* 0x000fe20007ffe813 */
[----:B------:R-:W-:-:S02]  /*1640*/  UMOV UR6, 0x5 ;  /* 0x0000000500067882 */ /* 0x000fc40000000000 */
[----:B------:R-:W-:Y:S01]  /*1650*/  IMAD.IADD R229, R249, 0x1, R6 ;  /* 0x00000001f9e57824 */ /* 0x000fe200078e0206 */
[C---:B------:R-:W-:Y:S01]  /*1660*/  ISETP.GE.AND P6, PT, R22.reuse, 0x21, PT ;  /* 0x000000211600780c */ /* 0x040fe20003fc6270 */
[----:B------:R-:W-:Y:S01]  /*1670*/  IMAD.MOV.U32 R251, RZ, RZ, R33 ;  /* 0x000000fffffb7224 */ /* 0x000fe200078e0021 */
[----:B------:R-:W-:Y:S01]  /*1680*/  ISETP.GE.AND P4, PT, R22, 0x1, PT ;  /* 0x000000011600780c */ /* 0x000fe20003f86270 */
[----:B------:R-:W-:Y:S01]  /*1690*/  IMAD.MOV.U32 R250, RZ, RZ, R30 ;  /* 0x000000fffffa7224 */ /* 0x000fe200078e001e */
[----:B------:R-:W-:Y:S01]  /*16a0*/  USHF.L.U64.HI UR5, UR4, UR6, UR5 ;  /* 0x0000000604057299 */ /* 0x000fe20008010205 */
[C---:B-----5:R-:W-:Y:S01]  /*16b0*/  @!P1 LEA R8, P0, R20.reuse, R8, 0x1 ;  /* 0x0000000814089211 */ /* 0x060fe200078008ff */
[----:B------:R-:W-:Y:S02]  /*16c0*/  IMAD.MOV.U32 R231, RZ, RZ, c[0x0][0x1e0] ;  /* 0x00007800ffe77624 */ /* 0x000fe400078e00ff */
[----:B------:R-:W-:Y:S01]  /*16d0*/  IMAD.MOV.U32 R246, RZ, RZ, c[0x0][0x1e4] ;  /* 0x00007900fff67624 */ /* 0x000fe200078e00ff */
[----:B-1----:R-:W-:Y:S01]  /*16e0*/  @!P1 LEA.HI.X R9, R20, R2, R21, 0x1, P0 ;  /* 0x0000000214099211 */ /* 0x002fe200000f0c15 */
[----:B------:R-:W-:Y:S01]  /*16f0*/  IMAD.MOV.U32 R70, RZ, RZ, R28 ;  /* 0x000000ffff467224 */ /* 0x000fe200078e001c */
[----:B------:R-:W-:Y:S01]  /*1700*/  IADD3 R21, R247, -0x1, RZ ;  /* 0xfffffffff7157810 */ /* 0x000fe20007ffe0ff */
[----:B------:R-:W-:Y:S01]  /*1710*/  IMAD.SHL.U32 R12, R246, 0x20, RZ ;  /* 0x00000020f60c7824 */ /* 0x000fe200078e00ff */
[----:B------:R-:W-:Y:S01]  /*1720*/  ISETP.GE.AND P0, PT, R22, 0x11, PT ;  /* 0x000000111600780c */ /* 0x000fe20003f06270 */
[----:B------:R-:W-:Y:S01]  /*1730*/  @!PT LDS RZ, [RZ] ;  /* 0x00000000fffff984 */ /* 0x000fe20000000800 */
[----:B------:R1:W-:Y:S01]  /*1740*/  @!P1 LDGSTS.E.BYPASS.LTC128B.128 [R245+0xa900], [R8.64], !P3 ;  /* 0x0a90000008f59fae */ /* 0x0003e2000d901d48 */
[----:B------:R-:W-:Y:S01]  /*1750*/  SHF.R.S32.HI R69, RZ, 0x1f, R21 ;  /* 0x0000001fff457819 */ /* 0x000fe20000011415 */
[----:B------:R-:W-:-:S02]  /*1760*/  IMAD R0, R229, R21, RZ ;  /* 0x00000015e5007224 */ /* 0x000fc400078e02ff */
[----:B------:R-:W0:Y:S01]  /*1770*/  LDGDEPBAR ;  /* 0x00000000000079af */ /* 0x000e220000000000 */
[----:B------:R-:W-:-:S03]  /*1780*/  IMAD.WIDE.U32 R6, R21, R248, R250 ;  /* 0x000000f815067225 */ /* 0x000fc600078e00fa */
[----:B------:R-:W-:Y:S01]  /*1790*/  STL.64 [R1+0x20], R250 ;  /* 0x000020fa01007387 */ /* 0x000fe20000100a00 */
[----:B------:R-:W-:Y:S02]  /*17a0*/  IMAD R0, R69, R248, R0 ;  /* 0x000000f845007224 */ /* 0x000fe400078e0200 */
[----:B------:R-:W-:Y:S01]  /*17b0*/  IMAD.MOV.U32 R71, RZ, RZ, R29 ;  /* 0x000000ffff477224 */ /* 0x000fe200078e001d */
[----:B------:R-:W-:Y:S01]  /*17c0*/  BAR.SYNC.DEFER_BLOCKING 0x0 ;  /* 0x0000000000007b1d */ /* 0x000fe20000010000 */
[----:B------:R-:W-:Y:S01]  /*17d0*/  IMAD.IADD R7, R7, 0x1, R0 ;  /* 0x0000000107077824 */ /* 0x000fe200078e0200 */
[----:B------:R-:W-:Y:S01]  /*17e0*/  @P0 LEA R2, P1, R231, R6, 0x4 ;  /* 0x00000006e7020211 */ /* 0x000fe200078220ff */
[----:B------:R-:W-:-:S03]  /*17f0*/  IMAD.MOV.U32 R70, RZ, RZ, R92 ;  /* 0x000000ffff467224 */ /* 0x000fc600078e005c */
[C---:B--23--:R-:W-:Y:S02]  /*1800*/  @P0 LEA R10, P5, R2.reuse, c[0x0][0x1c8], 0x1 ;  /* 0x00007200020a0a11 */ /* 0x04cfe400078a08ff */
[C---:B------:R-:W-:Y:S01]  /*1810*/  @P0 LEA.HI.X R5, R231.reuse, R7, R246, 0x4, P1 ;  /* 0x00000007e7050211 */ /* 0x040fe200008f24f6 */
[----:B------:R-:W-:Y:S03]  /*1820*/  STL.64 [R1+0x30], R70 ;  /* 0x0000304601007387 */ /* 0x000fe60000100a00 */
[----:B------:R-:W-:Y:S02]  /*1830*/  @P0 LEA.HI.X R11, R2, c[0x0][0x1cc], R5, 0x1, P5 ;  /* 0x00007300020b0a11 */ /* 0x000fe400028f0c05 */
[----:B------:R-:W-:Y:S01]  /*1840*/  ISETP.GE.AND P5, PT, R22, 0x31, PT ;  /* 0x000000311600780c */ /* 0x000fe20003fa6270 */
[----:B-1----:R-:W-:-:S05]  /*1850*/  IMAD.WIDE.U32 R8, R231, 0x20, RZ ;  /* 0x00000020e7087825 */ /* 0x002fca00078e00ff */
[C---:B------:R-:W-:Y:S02]  /*1860*/  @P6 IADD3 R0, P1, R6.reuse, R8, RZ ;  /* 0x0000000806006210 */ /* 0x040fe40007f3e0ff */
[C---:B------:R-:W-:Y:S02]  /*1870*/  @P4 LEA R8, P3, R6.reuse, c[0x0][0x1c8], 0x1 ;  /* 0x0000720006084a11 */ /* 0x040fe400078608ff */
[----:B------:R-:W-:Y:S02]  /*1880*/  @P6 IADD3.X R2, R7, R9, R12, P1, !PT ;  /* 0x0000000907026210 */ /* 0x000fe40000ffe40c */
[----:B------:R-:W-:Y:S02]  /*1890*/  @P4 LEA.HI.X R9, R6, c[0x0][0x1cc], R7, 0x1, P3 ;  /* 0x0000730006094a11 */ /* 0x000fe400018f0c07 */
[----:B------:R-:W-:Y:S02]  /*18a0*/  @P6 LEA R16, P1, R0, c[0x0][0x1c8], 0x1 ;  /* 0x0000720000106a11 */ /* 0x000fe400078208ff */
[C---:B------:R-:W-:Y:S01]  /*18b0*/  ISETP.GE.AND P3, PT, R22.reuse, 0x51, PT ;  /* 0x000000511600780c */ /* 0x040fe20003f66270 */
[----:B------:R-:W-:Y:S01]  /*18c0*/  @!PT LDS RZ, [RZ] ;  /* 0x00000000fffff984 */ /* 0x000fe20000000800 */
[----:B------:R-:W-:Y:S01]  /*18d0*/  @!PT LDS RZ, [RZ] ;  /* 0x00000000fffff984 */ /* 0x000fe20000000800 */
[----:B------:R-:W-:Y:S01]  /*18e0*/  @!PT LDS RZ, [RZ] ;  /* 0x00000000fffff984 */ /* 0x000fe20000000800 */
[----:B------:R1:W-:Y:S01]  /*18f0*/  @P4 LDGSTS.E.BYPASS.LTC128B.128 [R245+0x3900], [R8.64], !P2 ;  /* 0x0390000008f54fae */ /* 0x0003e2000d101d48 */
[----:B------:R-:W-:-:S02]  /*1900*/  ISETP.GE.AND P4, PT, R22, 0x41, PT ;  /* 0x000000411600780c */ /* 0x000fc40003f86270 */
[----:B------:R-:W-:Y:S01]  /*1910*/  @P6 LEA.HI.X R17, R0, c[0x0][0x1cc], R2, 0x1, P1 ;  /* 0x0000730000116a11 */ /* 0x000fe200008f0c02 */
[----:B------:R-:W-:Y:S01]  /*1920*/  @P5 IMAD R0, R246, 0x30, RZ ;  /* 0x00000030f6005824 */ /* 0x000fe200078e02ff */
[----:B------:R2:W-:Y:S01]  /*1930*/  @P0 LDGSTS.E.BYPASS.LTC128B.128 [R245+0x4100], [R10.64], !P2 ;  /* 0x041000000af50fae */ /* 0x0005e2000d101d48 */
[----:B------:R-:W-:-:S03]  /*1940*/  ISETP.GE.AND P1, PT, R22, 0x61, PT ;  /* 0x000000611600780c */ /* 0x000fc60003f26270 */
[----:B------:R3:W-:Y:S10]  /*1950*/  @P6 LDGSTS.E.BYPASS.LTC128B.128 [R245+0x4900], [R16.64], !P2 ;  /* 0x0490000010f56fae */ /* 0x0007f4000d101d48 */
[----:B------:R-:W-:-:S02]  /*1960*/  @P1 IMAD R5, R246, 0x60, RZ ;  /* 0x00000060f6051824 */ /* 0x000fc400078e02ff */
[----:B-1----:R-:W-:-:S04]  /*1970*/  @P5 IMAD.WIDE.U32 R8, R231, 0x30, R6 ;  /* 0x00000030e7085825 */ /* 0x002fc800078e0006 */
[----:B------:R-:W-:Y:S01]  /*1980*/  @P5 IMAD.IADD R0, R9, 0x1, R0 ;  /* 0x0000000109005824 */ /* 0x000fe200078e0200 */
[----:B------:R-:W-:Y:S01]  /*1990*/  @P5 LEA R14, P0, R8, c[0x0][0x1c8], 0x1 ;  /* 0x00007200080e5a11 */ /* 0x000fe200078008ff */
[----:B--2---:R-:W-:-:S03]  /*19a0*/  @P3 IMAD R10, R246, 0x50, RZ ;  /* 0x00000050f60a3824 */ /* 0x004fc600078e02ff */
[----:B------:R-:W-:Y:S01]  /*19b0*/  @P5 LEA.HI.X R15, R8, c[0x0][0x1cc], R0, 0x1, P0 ;  /* 0x00007300080f5a11 */ /* 0x000fe200000f0c00 */
[C---:B------:R-:W-:Y:S01]  /*19c0*/  @P3 IMAD.WIDE.U32 R8, R231.reuse, 0x50, R6 ;  /* 0x00000050e7083825 */ /* 0x040fe200078e0006 */
[----:B------:R-:W-:-:S03]  /*19d0*/  @P4 LEA R0, P0, R231, R6, 0x6 ;  /* 0x00000006e7004211 */ /* 0x000fc600078030ff */
[----:B------:R1:W-:Y:S01]  /*19e0*/  @P5 LDGSTS.E.BYPASS.LTC128B.128 [R245+0x5100], [R14.64], !P2 ;  /* 0x051000000ef55fae */ /* 0x0003e2000d101d48 */
[C---:B------:R-:W-:Y:S01]  /*19f0*/  @P4 LEA.HI.X R2, R231.reuse, R7, R246, 0x6, P0 ;  /* 0x00000007e7024211 */ /* 0x040fe200000f34f6 */
[----:B------:R-:W-:Y:S01]  /*1a00*/  @P1 IMAD.WIDE.U32 R6, R231, 0x60, R6 ;  /* 0x00000060e7061825 */ /* 0x000fe200078e0006 */
[----:B------:R-:W-:-:S04]  /*1a10*/  @P4 LEA R12, P0, R0, c[0x0][0x1c8], 0x1 ;  /* 0x00007200000c4a11 */ /* 0x000fc800078008ff */
[----:B------:R-:W-:Y:S01]  /*1a20*/  @P4 LEA.HI.X R13, R0, c[0x0][0x1cc], R2, 0x1, P0 ;  /* 0x00007300000d4a11 */ /* 0x000fe200000f0c02 */
[----:B------:R-:W-:Y:S01]  /*1a30*/  @P3 IMAD.IADD R0, R9, 0x1, R10 ;  /* 0x0000000109003824 */ /* 0x000fe200078e020a */
[C---:B------:R-:W-:Y:S02]  /*1a40*/  @P3 LEA R10, P0, R8.reuse, c[0x0][0x1c8], 0x1 ;  /* 0x00007200080a3a11 */ /* 0x040fe400078008ff */
[----:B------:R-:W-:Y:S01]  /*1a50*/  LEA.HI R2, R25, R18, RZ, 0x1 ;  /* 0x0000001219027211 */ /* 0x000fe200078f08ff */
[----:B------:R1:W-:Y:S01]  /*1a60*/  @P4 LDGSTS.E.BYPASS.LTC128B.128 [R245+0x5900], [R12.64], !P2 ;  /* 0x059000000cf54fae */ /* 0x0003e2000d101d48 */
[----:B------:R-:W-:Y:S01]  /*1a70*/  @P3 LEA.HI.X R11, R8, c[0x0][0x1cc], R0, 0x1, P0 ;  /* 0x00007300080b3a11 */ /* 0x000fe200000f0c00 */
[----:B------:R-:W-:Y:S01]  /*1a80*/  @P1 IMAD.IADD R0, R7, 0x1, R5 ;  /* 0x0000000107001824 */ /* 0x000fe200078e0205 */
[----:B------:R-:W-:Y:S02]  /*1a90*/  @P1 LEA R8, P0, R6, c[0x0][0x1c8], 0x1 ;  /* 0x0000720006081a11 */ /* 0x000fe400078008ff */
[----:B------:R-:W-:Y:S01]  /*1aa0*/  LOP3.LUT R2, R2, 0xfffffffe, RZ, 0xc0, !PT ;  /* 0xfffffffe02027812 */ /* 0x000fe200078ec0ff */
[----:B------:R2:W-:Y:S01]  /*1ab0*/  @P3 LDGSTS.E.BYPASS.LTC128B.128 [R245+0x6100], [R10.64], !P2 ;  /* 0x061000000af53fae */ /* 0x0005e2000d101d48 */
[----:B------:R-:W-:Y:S01]  /*1ac0*/  @P1 LEA.HI.X R9, R6, c[0x0][0x1cc], R0, 0x1, P0 ;  /* 0x0000730006091a11 */ /* 0x000fe200000f0c00 */
[C---:B------:R-:W-:Y:S01]  /*1ad0*/  IMAD.SHL.U32 R0, R68.reuse, 0x40, RZ ;  /* 0x0000004044007824 */ /* 0x040fe200078e00ff */
[----:B------:R-:W-:Y:S01]  /*1ae0*/  LOP3.LUT P0, RZ, R68, 0x2, RZ, 0xc0, !PT ;  /* 0x0000000244ff7812 */ /* 0x000fe2000780c0ff */
[----:B------:R-:W-:Y:S01]  /*1af0*/  IMAD.IADD R18, R18, 0x1, -R2 ;  /* 0x0000000112127824 */ /* 0x000fe200078e0a02 */
[----:B------:R-:W-:Y:S01]  /*1b00*/  ISETP.GE.AND P3, PT, R20, c[0x0][0x1d4], PT ;  /* 0x0000750014007a0c */ /* 0x000fe20003f66270 */
[----:B------:R4:W-:Y:S01]  /*1b10*/  @P1 LDGSTS.E.BYPASS.LTC128B.128 [R245+0x6900], [R8.64], !P2 ;  /* 0x0690000008f51fae */ /* 0x0009e2000d101d48 */
[----:B------:R-:W-:Y:S01]  /*1b20*/  IMAD.SHL.U32 R2, R23, 0x40, RZ ;  /* 0x0000004017027824 */ /* 0x000fe200078e00ff */
[----:B------:R-:W-:Y:S01]  /*1b30*/  LOP3.LUT R0, R0, 0x1c0, RZ, 0xc0, !PT ;  /* 0x000001c000007812 */ /* 0x000fe200078ec0ff */
[----:B------:R-:W-:Y:S01]  /*1b40*/  IMAD.SHL.U32 R5, R18, 0x8, RZ ;  /* 0x0000000812057824 */ /* 0x000fe200078e00ff */
[----:B------:R-:W0:Y:S01]  /*1b50*/  LDGDEPBAR ;  /* 0x00000000000079af */ /* 0x000e220000000000 */
[----:B------:R-:W-:-:S02]  /*1b60*/  ISETP.LT.OR P6, PT, R22, 0x1, P3 ;  /* 0x000000011600780c */ /* 0x000fc40001fc1670 */
[----:B------:R-:W-:Y:S02]  /*1b70*/  LOP3.LUT R2, R2, 0x1c0, RZ, 0xc0, !PT ;  /* 0x000001c002027812 */ /* 0x000fe400078ec0ff */
[----:B------:R-:W-:Y:S02]  /*1b80*/  SHF.R.U32.HI R6, RZ, 0x3, R0 ;  /* 0x00000003ff067819 */ /* 0x000fe40000011600 */
[----:B------:R-:W-:Y:S01]  /*1b90*/  LOP3.LUT R7, R2, 0x8, R5, 0xf8, !PT ;  /* 0x0000000802077812 */ /* 0x000fe200078ef805 */
[----:B------:R-:W-:Y:S01]  /*1ba0*/  IMAD.SHL.U32 R5, R24, 0x40, RZ ;  /* 0x0000004018057824 */ /* 0x000fe200078e00ff */
[----:B------:R-:W-:Y:S02]  /*1bb0*/  SHF.R.U32.HI R2, RZ, 0x3, R2 ;  /* 0x00000003ff027819 */ /* 0x000fe40000011602 */
[----:B------:R-:W-:Y:S02]  /*1bc0*/  ISETP.LT.OR P5, PT, R22, 0x11, P3 ;  /* 0x000000111600780c */ /* 0x000fe40001fa1670 */
[----:B------:R-:W-:-:S02]  /*1bd0*/  LOP3.LUT R141, R7, R2, RZ, 0x3c, !PT ;  /* 0x00000002078d7212 */ /* 0x000fc400078e3cff */
[----:B------:R-:W-:Y:S01]  /*1be0*/  LOP3.LUT R5, R5, 0xfffffe00, RZ, 0xc0, !PT ;  /* 0xfffffe0005057812 */ /* 0x000fe200078ec0ff */
[----:B----4-:R-:W-:Y:S01]  /*1bf0*/  IMAD.SHL.U32 R8, R19, 0x8, RZ ;  /* 0x0000000813087824 */ /* 0x010fe200078e00ff */
[----:B------:R-:W-:-:S04]  /*1c00*/  DEPBAR.LE SB0, 0x1 ;  /* 0x000080400000791a */ /* 0x000fc80000000000 */
[----:B------:R-:W-:-:S04]  /*1c10*/  DEPBAR.LE SB0, 0x0 ;  /* 0x000080000000791a */ /* 0x000fc80000000000 */
[----:B------:R-:W-:Y:S01]  /*1c20*/  LOP3.LUT R8, R0, 0x8, R8, 0xf8, !PT ;  /* 0x0000000800087812 */ /* 0x000fe200078ef808 */
[----:B------:R-:W-:-:S03]  /*1c30*/  IMAD.SHL.U32 R0, R228, 0x20, RZ ;  /* 0x00000020e4007824 */ /* 0x000fc600078e00ff */
[----:B------:R-:W-:Y:S02]  /*1c40*/  LOP3.LUT R6, R8, R6, RZ, 0x3c, !PT ;  /* 0x0000000608067212 */ /* 0x000fe400078e3cff */
[----:B------:R-:W-:-:S03]  /*1c50*/  LOP3.LUT R2, R0, 0x7ffffc00, RZ, 0xc0, !PT ;  /* 0x7ffffc0000027812 */ /* 0x000fc600078ec0ff */
[----:B------:R-:W-:Y:S01]  /*1c60*/  IMAD R0, R18, 0x200, R6 ;  /* 0x0000020012007824 */ /* 0x000fe200078e0206 */
[----:B------:R-:W-:Y:S01]  /*1c70*/  IADD3 R2, R141, R5, R2 ;  /* 0x000000058d027210 */ /* 0x000fe20007ffe002 */
[----:B------:R-:W-:-:S04]  /*1c80*/  IMAD.WIDE.U32 R6, R21, c[0x0][0x208], RZ ;  /* 0x0000820015067a25 */ /* 0x000fc800078e00ff */
[----:B------:R-:W-:Y:S01]  /*1c90*/  IMAD.SHL.U32 R143, R0, 0x2, RZ ;  /* 0x00000002008f7824 */ /* 0x000fe200078e00ff */
[----:B------:R-:W-:Y:S01]  /*1ca0*/  BAR.SYNC.DEFER_BLOCKING 0x0 ;  /* 0x0000000000007b1d */ /* 0x000fe20000010000 */
[----:B------:R-:W-:-:S03]  /*1cb0*/  IMAD.SHL.U32 R234, R2, 0x2, RZ ;  /* 0x0000000202ea7824 */ /* 0x000fc600078e00ff */
[----:B------:R-:W-:Y:S01]  /*1cc0*/  IADD3 R0, R143, 0x3900, RZ ;  /* 0x000039008f007810 */ /* 0x000fe20007ffe0ff */
[--C-:B------:R-:W-:Y:S01]  /*1cd0*/  IMAD R237, R3, 0x2, R234.reuse ;  /* 0x0000000203ed7824 */ /* 0x100fe200078e02ea */
[----:B------:R-:W-:Y:S01]  /*1ce0*/  IADD3 R238, R143, 0x3920, RZ ;  /* 0x000039208fee7810 */ /* 0x000fe20007ffe0ff */
[----:B------:R-:W-:Y:S01]  /*1cf0*/  IMAD R235, R4, 0x2, R234 ;  /* 0x0000000204eb7824 */ /* 0x000fe200078e02ea */
[----:B------:R-:W-:Y:S01]  /*1d00*/  @P0 IADD3 R238, R0, -0x20, RZ ;  /* 0xffffffe000ee0810 */ /* 0x000fe20007ffe0ff */
[----:B------:R-:W-:Y:S02]  /*1d10*/  IMAD R0, R69, c[0x0][0x208], RZ ;  /* 0x0000820045007a24 */ /* 0x000fe400078e02ff */
[----:B------:R-:W-:Y:S01]  /*1d20*/  IMAD R236, R3, 0x2, R235 ;  /* 0x0000000203ec7824 */ /* 0x000fe200078e02eb */
[C---:B------:R-:W-:Y:S01]  /*1d30*/  IADD3 R244, R238.reuse, 0x800, RZ ;  /* 0x00000800eef47810 */ /* 0x040fe20007ffe0ff */
[----:B------:R-:W-:Y:S01]  /*1d40*/  IMAD R0, R21, c[0x0][0x20c], R0 ;  /* 0x0000830015007a24 */ /* 0x000fe200078e0200 */
[----:B------:R-:W-:-:S02]  /*1d50*/  IADD3 R243, R238, 0x1000, RZ ;  /* 0x00001000eef37810 */ /* 0x000fc40007ffe0ff */
[C---:B------:R-:W-:Y:S01]  /*1d60*/  IADD3 R242, R238.reuse, 0x1800, RZ ;  /* 0x00001800eef27810 */ /* 0x040fe20007ffe0ff */
[----:B------:R-:W-:Y:S01]  /*1d70*/  IMAD.IADD R0, R7, 0x1, R0 ;  /* 0x0000000107007824 */ /* 0x000fe200078e0200 */
[C---:B------:R-:W-:Y:S02]  /*1d80*/  IADD3 R241, R238.reuse, 0x2000, RZ ;  /* 0x00002000eef17810 */ /* 0x040fe40007ffe0ff */
[----:B------:R-:W-:Y:S01]  /*1d90*/  IADD3 R240, R238, 0x2800, RZ ;  /* 0x00002800eef07810 */ /* 0x000fe20007ffe0ff */
[----:B------:R-:W-:Y:S01]  /*1da0*/  IMAD R0, R0, 0x70, RZ ;  /* 0x0000007000007824 */ /* 0x000fe200078e02ff */
[----:B------:R-:W-:Y:S01]  /*1db0*/  IADD3 R239, R238, 0x3000, RZ ;  /* 0x00003000eeef7810 */ /* 0x000fe20007ffe0ff */
[----:B--2---:R-:W-:Y:S04]  /*1dc0*/  LDSM.16.M88.4 R8, [R234+0x9100] ;  /* 0x00910000ea08783b */ /* 0x004fe80000000200 */
[----:B------:R-:W2:Y:S04]  /*1dd0*/  LDSM.16.M88.4 R28, [R143+0x3900] ;  /* 0x003900008f1c783b */ /* 0x000ea80000000200 */
[----:B------:R-:W4:Y:S04]  /*1de0*/  LDSM.16.M88.4 R24, [R143+0x4100] ;  /* 0x004100008f18783b */ /* 0x000f280000000200 */
[----:B---3--:R-:W3:Y:S04]  /*1df0*/  LDSM.16.M88.4 R16, [R143+0x4900] ;  /* 0x004900008f10783b */ /* 0x008ee80000000200 */
[----:B------:R-:W5:Y:S04]  /*1e00*/  LDSM.16.M88.4 R32, [R143+0x5100] ;  /* 0x005100008f20783b */ /* 0x000f680000000200 */
[----:B------:R-:W3:Y:S04]  /*1e10*/  LDSM.16.M88.4 R36, [R143+0x5900] ;  /* 0x005900008f24783b */ /* 0x000ee80000000200 */
[----:B------:R-:W5:Y:S04]  /*1e20*/  LDSM.16.M88.4 R44, [R143+0x6100] ;  /* 0x006100008f2c783b */ /* 0x000f680000000200 */
[----:B------:R-:W5:Y:S04]  /*1e30*/  LDSM.16.M88.4 R40, [R143+0x6900] ;  /* 0x006900008f28783b */ /* 0x000f680000000200 */
[----:B-1----:R-:W1:Y:S04]  /*1e40*/  LDSM.16.M88.4 R12, [R234+0x7100] ;  /* 0x00710000ea0c783b */ /* 0x002e680000000200 */
[----:B------:R-:W-:Y:S04]  /*1e50*/  LDSM.16.M88.4 R52, [R238+0x800] ;  /* 0x00080000ee34783b */ /* 0x000fe80000000200 */
[----:B------:R-:W-:Y:S01]  /*1e60*/  LDSM.16.M88.4 R48, [R238+0x1000] ;  /* 0x00100000ee30783b */ /* 0x000fe20000000200 */
[C---:B--2---:R-:W-:Y:S03]  /*1e70*/  HMMA.16816.F32.BF16 R60, R8.reuse, R28, RZ ;  /* 0x0000001c083c723c */ /* 0x044fe600000418ff */
[----:B------:R-:W-:Y:S05]  /*1e80*/  LDSM.16.M88.4 R56, [R238] ;  /* 0x00000000ee38783b */ /* 0x000fea0000000200 */
[C---:B----4-:R-:W-:Y:S08]  /*1e90*/  HMMA.16816.F32.BF16 R64, R8.reuse, R24, RZ ;  /* 0x000000180840723c */ /* 0x050ff000000418ff */
[C---:B---3--:R-:W-:Y:S08]  /*1ea0*/  HMMA.16816.F32.BF16 R72, R8.reuse, R16, RZ ;  /* 0x000000100848723c */ /* 0x048ff000000418ff */
[C---:B-----5:R-:W-:Y:S08]  /*1eb0*/  HMMA.16816.F32.BF16 R76, R8.reuse, R32, RZ ;  /* 0x00000020084c723c */ /* 0x060ff000000418ff */
        /* <DEDUP_REMOVED lines=9> */
[----:B------:R-:W-:Y:S07]  /*1f50*/  HMMA.16816.F32.BF16 R188, R8, R42, RZ ;  /* 0x0000002a08bc723c */ /* 0x000fee00000418ff */
[----:B------:R-:W-:Y:S01]  /*1f60*/  IMAD.WIDE.U32 R8, R6, 0x70, R70 ;  /* 0x0000007006087825 */ /* 0x000fe200078e0046 */
[----:B-1----:R-:W-:Y:S03]  /*1f70*/  HMMA.16816.F32.BF16 R184, R12, R28, RZ ;  /* 0x0000001c0cb8723c */ /* 0x002fe600000418ff */
[----:B------:R-:W-:Y:S01]  /*1f80*/  IMAD.IADD R0, R9, 0x1, R0 ;  /* 0x0000000109007824 */ /* 0x000fe200078e0200 */
[----:B------:R-:W-:-:S04]  /*1f90*/  LEA R6, P1, R8, c[0x0][0x1f8], 0x1 ;  /* 0x00007e0008067a11 */ /* 0x000fc800078208ff */
[C---:B------:R-:W-:Y:S01]  /*1fa0*/  HMMA.16816.F32.BF16 R180, R12.reuse, R30, RZ ;  /* 0x0000001e0cb4723c */ /* 0x040fe200000418ff */
[----:B------:R-:W-:Y:S01]  /*1fb0*/  LDSM.16.M88.4 R28, [R238+0x2800] ;  /* 0x00280000ee1c783b */ /* 0x000fe20000000200 */
[----:B------:R-:W-:Y:S02]  /*1fc0*/  IADD3 R20, P0, R6, UR7, RZ ;  /* 0x0000000706147c10 */ /* 0x000fe4000ff1e0ff */
[----:B------:R-:W-:Y:S01]  /*1fd0*/  LEA.HI.X R7, R8, c[0x0][0x1fc], R0, 0x1, P1 ;  /* 0x00007f0008077a11 */ /* 0x000fe200008f0c00 */
[----:B------:R-:W-:Y:S01]  /*1fe0*/  IMAD.MOV.U32 R0, RZ, RZ, 0x40 ;  /* 0x00000040ff007424 */ /* 0x000fe200078e00ff */
[----:B------:R-:W-:Y:S01]  /*1ff0*/  LDSM.16.M88.4 R8, [R237+0x7100] ;  /* 0x00710000ed08783b */ /* 0x000fe20000000200 */
[----:B------:R-:W-:Y:S01]  /*2000*/  LOP3.LUT P1, RZ, R68, 0x4, RZ, 0xc0, !PT ;  /* 0x0000000444ff7812 */ /* 0x000fe2000782c0ff */
[----:B------:R-:W-:Y:S01]  /*2010*/  HMMA.16816.F32.BF16 R148, R12, R16, RZ ;  /* 0x000000100c94723c */ /* 0x000fe200000418ff */
[----:B------:R-:W-:Y:S02]  /*2020*/  IADD3.X R21, R7, UR5, RZ, P0, !PT ;  /* 0x0000000507157c10 */ /* 0x000fe400087fe4ff */
[----:B------:R-:W-:-:S02]  /*2030*/  ISETP.LT.OR P0, PT, R22, 0x21, P3 ;  /* 0x000000211600780c */ /* 0x000fc40001f01670 */
[----:B------:R-:W-:-:S03]  /*2040*/  SEL R0, R0, 0xffffffc0, !P1 ;  /* 0xffffffc000007807 */ /* 0x000fc60004800000 */
[----:B------:R-:W-:Y:S01]  /*2050*/  HMMA.16816.F32.BF16 R172, R12, R18, RZ ;  /* 0x000000120cac723c */ /* 0x000fe200000418ff */
[----:B------:R-:W1:Y:S01]  /*2060*/  LDSM.16.M88.4 R16, [R237+0x9100] ;  /* 0x00910000ed10783b */ /* 0x000e620000000200 */
[----:B------:R-:W-:Y:S02]  /*2070*/  IMAD.IADD R233, R143, 0x1, R0 ;  /* 0x000000018fe97824 */ /* 0x000fe400078e0200 */
[----:B------:R-:W-:Y:S01]  /*2080*/  IMAD.IADD R232, R0, 0x1, R238 ;  /* 0x0000000100e87824 */ /* 0x000fe200078e02ee */
[----:B------:R-:W-:-:S03]  /*2090*/  LOP3.LUT R0, R141, R5, RZ, 0xfc, !PT ;  /* 0x000000058d007212 */ /* 0x000fc600078efcff */
[C---:B------:R-:W-:Y:S08]  /*20a0*/  HMMA.16816.F32.BF16 R144, R12.reuse, R32, RZ ;  /* 0x000000200c90723c */ /* 0x040ff000000418ff */
[C---:B------:R-:W-:Y:S01]  /*20b0*/  HMMA.16816.F32.BF16 R168, R12.reuse, R34, RZ ;  /* 0x000000220ca8723c */ /* 0x040fe200000418ff */
[----:B------:R-:W2:Y:S07]  /*20c0*/  LDSM.16.M88.4 R32, [R238+0x2000] ;  /* 0x00200000ee20783b */ /* 0x000eae0000000200 */
[C---:B------:R-:W-:Y:S08]  /*20d0*/  HMMA.16816.F32.BF16 R156, R12.reuse, R24, RZ ;  /* 0x000000180c9c723c */ /* 0x040ff000000418ff */
[C---:B------:R-:W-:Y:S01]  /*20e0*/  HMMA.16816.F32.BF16 R176, R12.reuse, R26, RZ ;  /* 0x0000001a0cb0723c */ /* 0x040fe200000418ff */
[----:B------:R-:W-:Y:S07]  /*20f0*/  LDSM.16.M88.4 R24, [R238+0x3000] ;  /* 0x00300000ee18783b */ /* 0x000fee0000000200 */
[C---:B------:R-:W-:Y:S08]  /*2100*/  HMMA.16816.F32.BF16 R136, R12.reuse, R36, RZ ;  /* 0x000000240c88723c */ /* 0x040ff000000418ff */
[----:B------:R-:W-:Y:S01]  /*2110*/  HMMA.16816.F32.BF16 R160, R12, R38, RZ ;  /* 0x000000260ca0723c */ /* 0x000fe200000418ff */
[----:B------:R-:W3:Y:S04]  /*2120*/  LDSM.16.M88.4 R36, [R238+0x1800] ;  /* 0x00180000ee24783b */ /* 0x000ee80000000200 */
[----:B------:R-:W-:Y:S01]  /*2130*/  @!PT LDS RZ, [RZ] ;  /* 0x00000000fffff984 */ /* 0x000fe20000000800 */
[----:B------:R-:W-:Y:S01]  /*2140*/  @!PT LDS RZ, [RZ] ;  /* 0x00000000fffff984 */ /* 0x000fe20000000800 */
[----:B------:R-:W-:Y:S01]  /*2150*/  @!PT LDS RZ, [RZ] ;  /* 0x00000000fffff984 */ /* 0x000fe20000000800 */
[----:B------:R4:W-:Y:S01]  /*2160*/  LDGSTS.E.BYPASS.LTC128B.128 [R245+0x100], [R6.64], !P6 ;  /* 0x0010000006f57fae */ /* 0x0009e2000f101d48 */
[----:B------:R-:W-:-:S02]  /*2170*/  ISETP.LT.OR P6, PT, R22, 0x31, P3 ;  /* 0x000000311600780c */ /* 0x000fc40001fc1670 */
[----:B------:R-:W-:Y:S01]  /*2180*/  HMMA.16816.F32.BF16 R128, R12, R44, RZ ;  /* 0x0000002c0c80723c */ /* 0x000fe200000418ff */
[----:B------:R5:W-:Y:S01]  /*2190*/  LDGSTS.E.BYPASS.LTC128B.128 [R245+0x900], [R20.64], !P5 ;  /* 0x0090000014f57fae */ /* 0x000be2000e901d48 */
[----:B------:R-:W-:-:S06]  /*21a0*/  ISETP.LT.OR P5, PT, R22, 0x41, P3 ;  /* 0x000000411600780c */ /* 0x000fcc0001fa1670 */
[C---:B------:R-:W-:Y:S08]  /*21b0*/  HMMA.16816.F32.BF16 R152, R12.reuse, R46, RZ ;  /* 0x0000002e0c98723c */ /* 0x040ff000000418ff */
[C---:B------:R-:W-:Y:S08]  /*21c0*/  HMMA.16816.F32.BF16 R124, R12.reuse, R40, RZ ;  /* 0x000000280c7c723c */ /* 0x040ff000000418ff */
[----:B------:R-:W-:Y:S07]  /*21d0*/  HMMA.16816.F32.BF16 R132, R12, R42, RZ ;  /* 0x0000002a0c84723c */ /* 0x000fee00000418ff */
[----:B------:R-:W-:Y:S01]  /*21e0*/  IADD3 R12, P4, R20, UR7, RZ ;  /* 0x00000007140c7c10 */ /* 0x000fe2000ff9e0ff */
[----:B-1----:R-:W-:Y:S03]  /*21f0*/  HMMA.16816.F32.BF16 R44, R16, R28, R84 ;  /* 0x0000001c102c723c */ /* 0x002fe60000041854 */
[----:B------:R-:W-:-:S02]  /*2200*/  IADD3.X R13, R21, UR5, RZ, P4, !PT ;  /* 0x00000005150d7c10 */ /* 0x000fc4000a7fe4ff */
[----:B------:R-:W-:-:S03]  /*2210*/  IADD3 R14, P4, R12, UR7, RZ ;  /* 0x000000070c0e7c10 */ /* 0x000fc6000ff9e0ff */
[----:B------:R1:W-:Y:S01]  /*2220*/  LDGSTS.E.BYPASS.LTC128B.128 [R245+0x1100], [R12.64], !P0 ;  /* 0x011000000cf57fae */ /* 0x0003e2000c101d48 */
[----:B------:R-:W-:Y:S01]  /*2230*/  IADD3.X R15, R13, UR5, RZ, P4, !PT ;  /* 0x000000050d0f7c10 */ /* 0x000fe2000a7fe4ff */
[----:B--2---:R-:W-:Y:S01]  /*2240*/  HMMA.16816.F32.BF16 R40, R16, R32, R80 ;  /* 0x000000201028723c */ /* 0x004fe20000041850 */
[----:B----4-:R-:W-:-:S03]  /*2250*/  IADD3 R6, P4, R14, UR7, RZ ;  /* 0x000000070e067c10 */ /* 0x010fc6000ff9e0ff */
[----:B------:R2:W-:Y:S01]  /*2260*/  LDGSTS.E.BYPASS.LTC128B.128 [R245+0x1900], [R14.64], !P6 ;  /* 0x019000000ef57fae */ /* 0x0005e2000f101d48 */
[----:B------:R-:W-:Y:S02]  /*2270*/  IADD3.X R7, R15, UR5, RZ, P4, !PT ;  /* 0x000000050f077c10 */ /* 0x000fe4000a7fe4ff */
[C---:B------:R-:W-:Y:S01]  /*2280*/  ISETP.LT.OR P4, PT, R22.reuse, 0x51, P3 ;  /* 0x000000511600780c */ /* 0x040fe20001f81670 */
[C---:B------:R-:W-:Y:S01]  /*2290*/  HMMA.16816.F32.BF16 R100, R16.reuse, R48, R72 ;  /* 0x000000301064723c */ /* 0x040fe20000041848 */
[----:B------:R-:W-:Y:S01]  /*22a0*/  ISETP.LT.OR P3, PT, R22, 0x61, P3 ;  /* 0x000000611600780c */ /* 0x000fe20001f61670 */
[----:B------:R4:W-:Y:S06]  /*22b0*/  LDGSTS.E.BYPASS.LTC128B.128 [R245+0x2100], [R6.64], !P5 ;  /* 0x0210000006f57fae */ /* 0x0009ec000e901d48 */
[C---:B---3--:R-:W-:Y:S08]  /*22c0*/  HMMA.16816.F32.BF16 R92, R16.reuse, R36, R76 ;  /* 0x00000024105c723c */ /* 0x048ff0000004184c */
[----:B------:R-:W-:Y:S01]  /*22d0*/  HMMA.16816.F32.BF16 R220, R16, R54, R108 ;  /* 0x0000003610dc723c */ /* 0x000fe2000004186c */
[----:B-1----:R-:W-:-:S04]  /*22e0*/  IADD3 R12, P0, R6, UR7, RZ ;  /* 0x00000007060c7c10 */ /* 0x002fc8000ff1e0ff */
[----:B------:R-:W-:Y:S02]  /*22f0*/  IADD3.X R13, R7, UR5, RZ, P0, !PT ;  /* 0x00000005070d7c10 */ /* 0x000fe400087fe4ff */
[----:B--2---:R-:W-:Y:S01]  /*2300*/  IADD3 R14, P0, R12, UR7, RZ ;  /* 0x000000070c0e7c10 */ /* 0x004fe2000ff1e0ff */
[----:B------:R-:W-:Y:S02]  /*2310*/  HMMA.16816.F32.BF16 R116, R16, R56, R60 ;  /* 0x000000381074723c */ /* 0x000fe4000004183c */
[----:B------:R1:W-:Y:S01]  /*2320*/  LDGSTS.E.BYPASS.LTC128B.128 [R245+0x2900], [R12.64], !P4 ;  /* 0x029000000cf57fae */ /* 0x0003e2000e101d48 */
[----:B------:R-:W-:Y:S02]  /*2330*/  IADD3.X R15, R13, UR5, RZ, P0, !PT ;  /* 0x000000050d0f7c10 */ /* 0x000fe400087fe4ff */
[----:B------:R-:W-:-:S03]  /*2340*/  ISETP.GE.AND P0, PT, R140, 0x71, PT ;  /* 0x000000718c00780c */ /* 0x000fc60003f06270 */
[----:B------:R1:W-:Y:S01]  /*2350*/  LDGSTS.E.BYPASS.LTC128B.128 [R245+0x3100], [R14.64], !P3 ;  /* 0x031000000ef57fae */ /* 0x0003e2000d901d48 */
[C---:B------:R-:W-:Y:S03]  /*2360*/  HMMA.16816.F32.BF16 R104, R16.reuse, R52, R64 ;  /* 0x000000341068723c */ /* 0x040fe60000041840 */
[----:B-----5:R-:W-:Y:S04]  /*2370*/  LDSM.16.M88.4 R20, [R235+0x9100] ;  /* 0x00910000eb14783b */ /* 0x020fe80000000200 */
[----:B------:R-:W2:Y:S01]  /*2380*/  LDSM.16.M88.4 R84, [R233+0x5900] ;  /* 0x00590000e954783b */ /* 0x000ea20000000200 */
[C---:B------:R-:W-:Y:S03]  /*2390*/  HMMA.16816.F32.BF16 R88, R16.reuse, R24, R88 ;  /* 0x000000181058723c */ /* 0x040fe60000041858 */
[----:B------:R-:W3:Y:S04]  /*23a0*/  LDSM.16.M88.4 R80, [R233+0x6100] ;  /* 0x00610000e950783b */ /* 0x000ee80000000200 */
[----:B------:R-:W5:Y:S01]  /*23b0*/  LDSM.16.M88.4 R72, [R233+0x5100] ;  /* 0x00510000e948783b */ /* 0x000f620000000200 */
        /* <DEDUP_REMOVED lines=8> */
[----:B------:R-:W0:Y:S01]  /*2440*/  LDGDEPBAR ;  /* 0x00000000000079af */ /* 0x000e220000000000 */
[C---:B------:R-:W-:Y:S08]  /*2450*/  HMMA.16816.F32.BF16 R204, R16.reuse, R34, R164 ;  /* 0x0000002210cc723c */ /* 0x040ff000000418a4 */
[C---:B------:R-:W-:Y:S08]  /*2460*/  HMMA.16816.F32.BF16 R200, R16.reuse, R30, R192 ;  /* 0x0000001e10c8723c */ /* 0x040ff000000418c0 */
[----:B------:R-:W-:Y:S01]  /*2470*/  HMMA.16816.F32.BF16 R188, R16, R26, R188 ;  /* 0x0000001a10bc723c */ /* 0x000fe200000418bc */
[----:B------:R-:W1:Y:S07]  /*2480*/  LDSM.16.M88.4 R16, [R235+0x7100] ;  /* 0x00710000eb10783b */ /* 0x000e6e0000000200 */
        /* <DEDUP_REMOVED lines=17> */
[----:B------:R-:W-:Y:S01]  /*25a0*/  HMMA.16816.F32.BF16 R164, R8, R26, R132 ;  /* 0x0000001a08a4723c */ /* 0x000fe20000041884 */
[----:B------:R-:W1:Y:S04]  /*25b0*/  LDSM.16.M88.4 R8, [R236+0x9100] ;  /* 0x00910000ec08783b */ /* 0x000e680000000200 */
[----:B------:R-:W-:Y:S03]  /*25c0*/  LDSM.16.M88.4 R24, [R232+0x3000] ;  /* 0x00300000e818783b */ /* 0x000fe60000000200 */
[C---:B--2---:R-:W-:Y:S01]  /*25d0*/  HMMA.16816.F32.BF16 R144, R20.reuse, R84, R40 ;  /* 0x000000541490723c */ /* 0x044fe20000041828 */
[----:B------:R-:W2:Y:S07]  /*25e0*/  LDSM.16.M88.4 R40, [R232+0x1000] ;  /* 0x00100000e828783b */ /* 0x000eae0000000200 */
[----:B---3--:R-:W-:Y:S01]  /*25f0*/  HMMA.16816.F32.BF16 R132, R20, R80, R44 ;  /* 0x000000501484723c */ /* 0x008fe2000004182c */
[----:B------:R-:W3:Y:S01]  /*2600*/  LDSM.16.M88.4 R44, [R232+0x800] ;  /* 0x00080000e82c783b */ /* 0x000ee20000000200 */
[----:B------:R-:W-:-:S06]  /*2610*/  DEPBAR.LE SB0, 0x0 ;  /* 0x000080000000791a */ /* 0x000fcc0000000000 */
[C---:B-----5:R-:W-:Y:S08]  /*2620*/  HMMA.16816.F32.BF16 R148, R20.reuse, R72, R92 ;  /* 0x000000481494723c */ /* 0x060ff0000004185c */
[C---:B------:R-:W-:Y:S08]  /*2630*/  HMMA.16816.F32.BF16 R124, R20.reuse, R76, R88 ;  /* 0x0000004c147c723c */ /* 0x040ff00000041858 */
[C---:B------:R-:W-:Y:S08]  /*2640*/  HMMA.16816.F32.BF16 R160, R20.reuse, R64, R116 ;  /* 0x0000004014a0723c */ /* 0x040ff00000041874 */
[C---:B------:R-:W-:Y:S08]  /*2650*/  HMMA.16816.F32.BF16 R156, R20.reuse, R60, R104 ;  /* 0x0000003c149c723c */ /* 0x040ff00000041868 */
[C---:B------:R-:W-:Y:S08]  /*2660*/  HMMA.16816.F32.BF16 R152, R20.reuse, R68, R100 ;  /* 0x000000441498723c */ /* 0x040ff00000041864 */
[----:B------:R-:W-:Y:S08]  /*2670*/  HMMA.16816.F32.BF16 R120, R20, R66, R96 ;  /* 0x000000421478723c */ /* 0x000ff00000041860 */
[C---:B-1----:R-:W-:Y:S08]  /*2680*/  HMMA.16816.F32.BF16 R92, R16.reuse, R64, R184 ;  /* 0x00000040105c723c */ /* 0x042ff000000418b8 */
        /* <DEDUP_REMOVED lines=23> */
[C---:B--2---:R-:W-:Y:S08]  /*2800*/  HMMA.16816.F32.BF16 R152, R8.reuse, R40, R152 ;  /* 0x000000280898723c */ /* 0x044ff00000041898 */
        /* <DEDUP_REMOVED lines=57> */
.L_x_766:
[----:B----4-:R-:W-:Y:S01]  /*2ba0*/  LOP3.LUT R2, R228, 0xffffffe0, RZ, 0xc0, !PT ;  /* 0xffffffe0e4027812 */ /* 0x010fe200078ec0ff */
[----:B---3--:R-:W-:Y:S01]  /*2bb0*/  IMAD.IADD R6, R140, 0x1, R142 ;  /* 0x000000018c067824 */ /* 0x008fe200078e028e */
        /* <DEDUP_REMOVED lines=59> */
[----:B------:R-:W-:Y:S02]  /*2f70*/  FSEL R101, R63, -INF , P4 ;  /* 0xff8000003f657808 */ /* 0x000fe40002000000 */
[----:B------:R-:W-:Y:S02]  /*2f80*/  ISETP.GT.AND P4, PT, R2, 0x28, PT ;  /* 0x000000280200780c */ /* 0x000fe40003f84270 */
[----:B------:R-:W-:Y:S02]  /*2f90*/  FSEL R116, R57, -INF , P1 ;  /* 0xff80000039747808 */ /* 0x000fe40000800000 */
[----:B------:R-:W-:Y:S02]  /*2fa0*/  FMNMX.FTZ R5, R118, R5, !PT ;  /* 0x0000000576057209 */ /* 0x000fe40007810000 */
        /* <DEDUP_REMOVED lines=33> */
[----:B------:R-:W-:Y:S01]  /*31c0*/  ISETP.GT.AND P4, PT, R2, 0x40, PT ;  /* 0x000000400200780c */ /* 0x000fe20003f84270 */
[----:B------:R-:W-:Y:S01]  /*31d0*/  LDSM.16.MT88.4 R20, [R228+0x900] ;  /* 0x00090000e414783b */ /* 0x000fe20000004200 */
[----:B------:R-:W-:Y:S02]  /*31e0*/  FSEL R141, R37, -INF , P1 ;  /* 0xff800000258d7808 */ /* 0x000fe40000800000 */
[----:B------:R-:W-:Y:S02]  /*31f0*/  FMNMX.FTZ R5, R142, R5, !PT ;  /* 0x000000058e057209 */ /* 0x000fe40007810000 */
[----:B------:R-:W-:Y:S02]  /*3200*/  FSEL R126, R148, -INF , P3 ;  /* 0xff800000947e7808 */ /* 0x000fe40001800000 */
        /* <DEDUP_REMOVED lines=22> */
[----:B------:R-:W-:Y:S01]  /*3370*/  ISETP.GT.AND P4, PT, R2, 0x50, PT ;  /* 0x000000500200780c */ /* 0x000fe20003f84270 */
[----:B------:R-:W-:Y:S01]  /*3380*/  LDSM.16.MT88.4 R16, [R228+0x100] ;  /* 0x00010000e410783b */ /* 0x000fe20000004200 */
        /* <DEDUP_REMOVED lines=37> */
[----:B------:R-:W-:Y:S02]  /*35e0*/  FMNMX.FTZ R5, R111, R5, !PT ;  /* 0x000000056f057209 */ /* 0x000fe40007810000 */
[----:B------:R-:W-:Y:S02]  /*35f0*/  FMNMX.FTZ R8, R46, R47, !PT ;  /* 0x0000002f2e087209 */ /* 0x000fe40007810000 */
[----:B------:R-:W-:-:S02]  /*3600*/  FMNMX.FTZ R5, R152, R5, !PT ;  /* 0x0000000598057209 */ /* 0x000fc40007810000 */
[----:B------:R-:W-:Y:S02]  /*3610*/  FMNMX.FTZ R8, R80, R8, !PT ;  /* 0x0000000850087209 */ /* 0x000fe40007810000 */
[----:B------:R-:W-:Y:S01]  /*3620*/  FSEL R174, R174, -INF , P1 ;  /* 0xff800000aeae7808 */ /* 0x000fe20000800000 */
[----:B------:R-:W1:Y:S01]  /*3630*/  SHFL.BFLY PT, R6, R5, 0x2, 0x1f ;  /* 0x0c401f0005067f89 */ /* 0x000e6200000e0000 */
[----:B------:R-:W-:Y:S02]  /*3640*/  FSEL R172, R172, -INF , P1 ;  /* 0xff800000acac7808 */ /* 0x000fe40000800000 */
[----:B------:R-:W-:Y:S02]  /*3650*/  FSEL R166, R50, -INF , P1 ;  /* 0xff80000032a67808 */ /* 0x000fe40000800000 */
        /* <DEDUP_REMOVED lines=10> */
[----:B-1----:R-:W-:Y:S02]  /*3700*/  FMNMX.FTZ R5, R5, R6, !PT ;  /* 0x0000000605057209 */ /* 0x002fe40007810000 */
[----:B------:R-:W-:Y:S02]  /*3710*/  FSEL R249, R70, -INF , P6 ;  /* 0xff80000046f97808 */ /* 0x000fe40003000000 */
[----:B------:R-:W-:Y:S01]  /*3720*/  FSEL R248, R71, -INF , P5 ;  /* 0xff80000047f87808 */ /* 0x000fe20002800000 */
[----:B------:R-:W1:Y:S01]  /*3730*/  SHFL.BFLY PT, R6, R5, 0x1, 0x1f ;  /* 0x0c201f0005067f89 */ /* 0x000e6200000e0000 */
[----:B------:R-:W-:-:S02]  /*3740*/  FSEL R222, R78, -INF , P4 ;  /* 0xff8000004ede7808 */ /* 0x000fc40002000000 */
[----:B------:R-:W-:Y:S02]  /*3750*/  FSEL R219, R79, -INF , P3 ;  /* 0xff8000004fdb7808 */ /* 0x000fe40001800000 */
[----:B-1----:R-:W-:Y:S02]  /*3760*/  FMNMX.FTZ R138, R5, R6, !PT ;  /* 0x00000006058a7209 */ /* 0x002fe40007810000 */
[----:B------:R-:W-:Y:S02]  /*3770*/  FMNMX.FTZ R5, R15, R24, !PT ;  /* 0x000000180f057209 */ /* 0x000fe40007810000 */
[----:B------:R-:W-:Y:S01]  /*3780*/  FMNMX.FTZ R6, R27, R28, !PT ;  /* 0x0000001c1b067209 */ /* 0x000fe20007810000 */
[----:B------:R-:W-:Y:S01]  /*3790*/  FMUL.FTZ R7, R138, c[0x0][0x2d0] ;  /* 0x0000b4008a077a20 */ /* 0x000fe20000410000 */
        /* <DEDUP_REMOVED lines=29> */
[----:B------:R-:W-:Y:S02]  /*3970*/  FSETP.NEU.FTZ.AND P1, PT, R138, -INF , PT ;  /* 0xff8000008a00780b */ /* 0x000fe40003f3d000 */
[----:B------:R-:W-:Y:S02]  /*3980*/  FMNMX.FTZ R5, R161, R5, !PT ;  /* 0x00000005a1057209 */ /* 0x000fe40007810000 */
[----:B------:R-:W-:-:S02]  /*3990*/  FMNMX.FTZ R6, R163, R6, !PT ;  /* 0x00000006a3067209 */ /* 0x000fc40007810000 */
[----:B------:R-:W-:Y:S02]  /*39a0*/  FMNMX.FTZ R5, R160, R5, !PT ;  /* 0x00000005a0057209 */ /* 0x000fe40007810000 */
[----:B------:R-:W-:Y:S02]  /*39b0*/  FSEL R7, R7, RZ, P1 ;  /* 0x000000ff07077208 */ /* 0x000fe40000800000 */
[----:B------:R-:W-:Y:S02]  /*39c0*/  FMNMX.FTZ R5, R162, R5, !PT ;  /* 0x00000005a2057209 */ /* 0x000fe40007810000 */
[----:B------:R-:W-:Y:S02]  /*39d0*/  ISETP.GT.AND P1, PT, R2, 0x59, PT ;  /* 0x000000590200780c */ /* 0x000fe40003f24270 */
[----:B------:R-:W-:Y:S02]  /*39e0*/  FMNMX.FTZ R5, R134, R5, !PT ;  /* 0x0000000586057209 */ /* 0x000fe40007810000 */
[----:B------:R-:W-:-:S02]  /*39f0*/  FSEL R173, R173, -INF , P1 ;  /* 0xff800000adad7808 */ /* 0x000fc40000800000 */
        /* <DEDUP_REMOVED lines=21> */
[----:B------:R-:W-:Y:S01]  /*3b50*/  FMNMX.FTZ R2, R175, R2, !PT ;  /* 0x00000002af027209 */ /* 0x000fe20007810000 */
[----:B------:R-:W1:Y:S01]  /*3b60*/  SHFL.BFLY PT, R6, R136, 0x2, 0x1f ;  /* 0x0c401f0088067f89 */ /* 0x000e6200000e0000 */
        /* <DEDUP_REMOVED lines=9> */
[----:B------:R-:W-:Y:S01]  /*3c00*/  FSEL R132, R51, -INF , P1 ;  /* 0xff80000033847808 */ /* 0x000fe20000800000 */
[----:B------:R-:W2:Y:S01]  /*3c10*/  SHFL.BFLY PT, R8, R2, 0x2, 0x1f ;  /* 0x0c401f0002087f89 */ /* 0x000ea200000e0000 */
[----:B------:R-:W-:Y:S02]  /*3c20*/  FMNMX.FTZ R5, R187, R5, !PT ;  /* 0x00000005bb057209 */ /* 0x000fe40007810000 */
[----:B-1----:R-:W-:Y:S01]  /*3c30*/  FMNMX.FTZ R136, R136, R6, !PT ;  /* 0x0000000688887209 */ /* 0x002fe20007810000 */
[----:B------:R-:W-:Y:S01]  /*3c40*/  FFMA.FTZ R6, R10, c[0x0][0x2d0], -R7 ;  /* 0x0000b4000a067a23 */ /* 0x000fe20000010807 */
[----:B------:R-:W-:-:S03]  /*3c50*/  FMNMX.FTZ R5, R202, R5, !PT ;  /* 0x00000005ca057209 */ /* 0x000fc60007810000 */
[----:B------:R-:W1:Y:S01]  /*3c60*/  SHFL.BFLY PT, R9, R136, 0x1, 0x1f ;  /* 0x0c201f0088097f89 */ /* 0x000e6200000e0000 */
[----:B------:R-:W-:Y:S01]  /*3c70*/  FMNMX.FTZ R5, R204, R5, !PT ;  /* 0x00000005cc057209 */ /* 0x000fe20007810000 */
[----:B------:R3:W-:Y:S01]  /*3c80*/  MUFU.EX2 R197, R6 ;  /* 0x0000000600c57308 */ /* 0x0007e20000000800 */
[----:B--2---:R-:W-:Y:S02]  /*3c90*/  FMNMX.FTZ R2, R2, R8, !PT ;  /* 0x0000000802027209 */ /* 0x004fe40007810000 */
[----:B---3--:R-:W-:Y:S01]  /*3ca0*/  FMNMX.FTZ R6, R167, R5, !PT ;  /* 0x00000005a7067209 */ /* 0x008fe20007810000 */
[----:B------:R-:W-:Y:S02]  /*3cb0*/  FFMA.FTZ R5, R11, c[0x0][0x2d0], -R7 ;  /* 0x0000b4000b057a23 */ /* 0x000fe40000010807 */
[----:B------:R-:W2:Y:S01]  /*3cc0*/  SHFL.BFLY PT, R11, R2, 0x1, 0x1f ;  /* 0x0c201f00020b7f89 */ /* 0x000ea200000e0000 */
[----:B------:R-:W-:Y:S01]  /*3cd0*/  FMNMX.FTZ R6, R170, R6, !PT ;  /* 0x00000006aa067209 */ /* 0x000fe20007810000 */
[----:B------:R3:W4:Y:S01]  /*3ce0*/  MUFU.EX2 R182, R5 ;  /* 0x0000000500b67308 */ /* 0x0007220000000800 */
[----:B-1----:R-:W-:-:S02]  /*3cf0*/  FMNMX.FTZ R136, R136, R9, !PT ;  /* 0x0000000988887209 */ /* 0x002fc40007810000 */
[----:B------:R-:W-:Y:S02]  /*3d00*/  FMNMX.FTZ R6, R166, R6, !PT ;  /* 0x00000006a6067209 */ /* 0x000fe40007810000 */
[C---:B------:R-:W-:Y:S01]  /*3d10*/  FSETP.NEU.FTZ.AND P1, PT, R136.reuse, -INF , PT ;  /* 0xff8000008800780b */ /* 0x040fe20003f3d000 */
[----:B------:R-:W-:Y:S01]  /*3d20*/  FMUL.FTZ R9, R136, c[0x0][0x2d0] ;  /* 0x0000b40088097a20 */ /* 0x000fe20000410000 */
[----:B------:R-:W-:Y:S01]  /*3d30*/  FMNMX.FTZ R6, R132, R6, !PT ;  /* 0x0000000684067209 */ /* 0x000fe20007810000 */
[----:B---3--:R-:W-:Y:S01]  /*3d40*/  FFMA.FTZ R5, R12, c[0x0][0x2d0], -R7 ;  /* 0x0000b4000c057a23 */ /* 0x008fe20000010807 */
[----:B----4-:R-:W-:-:S03]  /*3d50*/  F2FP.BF16.PACK_AB R12, R182, R197 ;  /* 0x000000c5b60c723e */ /* 0x010fc600000010ff */
        /* <DEDUP_REMOVED lines=21> */
[----:B--2---:R-:W-:-:S07]  /*3eb0*/  FFMA.FTZ R5, R24, c[0x0][0x2d0], -R6 ;  /* 0x0000b40018057a23 */ /* 0x004fce0000010806 */
[----:B------:R2:W3:Y:S01]  /*3ec0*/  MUFU.EX2 R192, R5 ;  /* 0x0000000500c07308 */ /* 0x0004e20000000800 */
[----:B-1----:R-:W-:-:S05]  /*3ed0*/  IMAD.MOV.U32 R4, RZ, RZ, R72 ;  /* 0x000000ffff047224 */ /* 0x002fca00078e0048 */
[----:B------:R-:W-:Y:S01]  /*3ee0*/  F2FP.BF16.PACK_AB R10, R4, R189 ;  /* 0x000000bd040a723e */ /* 0x000fe200000010ff */
[----:B--2---:R-:W-:-:S05]  /*3ef0*/  FMUL.FTZ R5, R2, c[0x0][0x2d0] ;  /* 0x0000b40002057a20 */ /* 0x004fca0000410000 */
[----:B------:R-:W-:-:S05]  /*3f00*/  FSEL R5, R5, RZ, P1 ;  /* 0x000000ff05057208 */ /* 0x000fca0000800000 */
[--C-:B------:R-:W-:Y:S02]  /*3f10*/  FFMA.FTZ R9, R27, c[0x0][0x2d0], -R5.reuse ;  /* 0x0000b4001b097a23 */ /* 0x100fe40000010805 */
[--C-:B------:R-:W-:Y:S01]  /*3f20*/  FFMA.FTZ R0, R28, c[0x0][0x2d0], -R5.reuse ;  /* 0x0000b4001c007a23 */ /* 0x100fe20000010805 */
[----:B------:R-:W-:Y:S01]  /*3f30*/  LDSM.16.MT88.4 R24, [R231+0x100] ;  /* 0x00010000e718783b */ /* 0x000fe20000004200 */
[----:B------:R1:W-:Y:S08]  /*3f40*/  MUFU.EX2 R155, R9 ;  /* 0x00000009009b7308 */ /* 0x0003f00000000800 */
[----:B------:R2:W4:Y:S01]  /*3f50*/  MUFU.EX2 R154, R0 ;  /* 0x00000000009a7308 */ /* 0x0005220000000800 */
[----:B-1----:R-:W1:Y:S01]  /*3f60*/  SHFL.BFLY PT, R9, R8, 0x1, 0x1f ;  /* 0x0c201f0008097f89 */ /* 0x002e6200000e0000 */
[----:B--2---:R-:W-:-:S06]  /*3f70*/  FFMA.FTZ R0, R29, c[0x0][0x2d0], -R5 ;  /* 0x0000b4001d007a23 */ /* 0x004fcc0000010805 */
[----:B------:R2:W-:Y:S01]  /*3f80*/  MUFU.EX2 R188, R0 ;  /* 0x0000000000bc7308 */ /* 0x0005e20000000800 */
[----:B-1----:R-:W-:Y:S02]  /*3f90*/  FMNMX.FTZ R137, R8, R9, !PT ;  /* 0x0000000908897209 */ /* 0x002fe40007810000 */
[----:B---3--:R-:W-:Y:S01]  /*3fa0*/  F2FP.BF16.PACK_AB R8, R192, R191 ;  /* 0x000000bfc008723e */ /* 0x008fe200000010ff */
[----:B--2---:R-:W-:Y:S01]  /*3fb0*/  FFMA.FTZ R0, R44, c[0x0][0x2d0], -R5 ;  /* 0x0000b4002c007a23 */ /* 0x004fe20000010805 */
[C---:B------:R-:W-:Y:S01]  /*3fc0*/  FSETP.NEU.FTZ.AND P1, PT, R137.reuse, -INF , PT ;  /* 0xff8000008900780b */ /* 0x040fe20003f3d000 */
[----:B------:R-:W-:Y:S01]  /*3fd0*/  FMUL.FTZ R3, R137, c[0x0][0x2d0] ;  /* 0x0000b40089037a20 */ /* 0x000fe20000410000 */
[----:B----4-:R-:W-:Y:S01]  /*3fe0*/  F2FP.BF16.PACK_AB R9, R154, R155 ;  /* 0x0000009b9a09723e */ /* 0x010fe200000010ff */
[----:B------:R1:W2:Y:S02]  /*3ff0*/  MUFU.EX2 R109, R0 ;  /* 0x00000000006d7308 */ /* 0x0002a40000000800 */
[----:B-1----:R-:W-:Y:S01]  /*4000*/  FFMA.FTZ R0, R31, c[0x0][0x2d0], -R7 ;  /* 0x0000b4001f007a23 */ /* 0x002fe20000010807 */
[----:B--2---:R-:W-:-:S05]  /*4010*/  F2FP.BF16.PACK_AB R11, R109, R188 ;  /* 0x000000bc6d0b723e */ /* 0x004fca00000010ff */
[----:B------:R1:W-:Y:S02]  /*4020*/  MUFU.EX2 R153, R0 ;  /* 0x0000000000997308 */ /* 0x0003e40000000800 */
[C---:B------:R-:W-:Y:S08]  /*4030*/  HMMA.16816.F32.BF16 R76, R8.reuse, R16, RZ ;  /* 0x00000010084c723c */ /* 0x040ff000000418ff */
[----:B------:R-:W-:Y:S01]  /*4040*/  HMMA.16816.F32.BF16 R60, R8, R18, RZ ;  /* 0x00000012083c723c */ /* 0x000fe200000418ff */
[----:B-1----:R-:W-:-:S02]  /*4050*/  FFMA.FTZ R0, R30, c[0x0][0x2d0], -R7 ;  /* 0x0000b4001e007a23 */ /* 0x002fc40000010807 */
[----:B------:R-:W1:Y:S02]  /*4060*/  LDSM.16.MT88.4 R28, [R230+0x900] ;  /* 0x00090000e61c783b */ /* 0x000e640000004200 */
[----:B------:R2:W-:Y:S03]  /*4070*/  MUFU.EX2 R169, R0 ;  /* 0x0000000000a97308 */ /* 0x0005e60000000800 */
[C---:B------:R-:W-:Y:S08]  /*4080*/  HMMA.16816.F32.BF16 R72, R8.reuse, R24, RZ ;  /* 0x000000180848723c */ /* 0x040ff000000418ff */
[----:B------:R-:W-:Y:S01]  /*4090*/  HMMA.16816.F32.BF16 R56, R8, R26, RZ ;  /* 0x0000001a0838723c */ /* 0x000fe200000418ff */
[----:B--2---:R-:W-:Y:S01]  /*40a0*/  FSEL R0, R3, RZ, P1 ;  /* 0x000000ff03007208 */ /* 0x004fe20000800000 */
[----:B------:R-:W-:-:S06]  /*40b0*/  FFMA.FTZ R3, R45, c[0x0][0x2d0], -R7 ;  /* 0x0000b4002d037a23 */ /* 0x000fcc0000010807 */
[C---:B------:R-:W-:Y:S01]  /*40c0*/  HMMA.16816.F32.BF16 R68, R8.reuse, R32, RZ ;  /* 0x000000200844723c */ /* 0x040fe200000418ff */
[----:B------:R2:W-:Y:S07]  /*40d0*/  MUFU.EX2 R196, R3 ;  /* 0x0000000300c47308 */ /* 0x0005ee0000000800 */
[C---:B------:R-:W-:Y:S08]  /*40e0*/  HMMA.16816.F32.BF16 R64, R8.reuse, R36, RZ ;  /* 0x000000240840723c */ /* 0x040ff000000418ff */
[----:B------:R-:W-:Y:S01]  /*40f0*/  HMMA.16816.F32.BF16 R52, R8, R34, RZ ;  /* 0x000000220834723c */ /* 0x000fe200000418ff */
[----:B--2---:R-:W-:-:S04]  /*4100*/  FFMA.FTZ R3, R46, c[0x0][0x2d0], -R0 ;  /* 0x0000b4002e037a23 */ /* 0x004fc80000010800 */
[----:B------:R2:W-:Y:S03]  /*4110*/  MUFU.EX2 R176, R3 ;  /* 0x0000000300b07308 */ /* 0x0005e60000000800 */
[----:B------:R-:W-:Y:S01]  /*4120*/  HMMA.16816.F32.BF16 R48, R8, R38, RZ ;  /* 0x000000260830723c */ /* 0x000fe200000418ff */
[----:B--2---:R-:W-:-:S04]  /*4130*/  FFMA.FTZ R3, R47, c[0x0][0x2d0], -R0 ;  /* 0x0000b4002f037a23 */ /* 0x004fc80000010800 */
[----:B------:R2:W3:Y:S02]  /*4140*/  MUFU.EX2 R135, R3 ;  /* 0x0000000300877308 */ /* 0x0004e40000000800 */
[----:B--2---:R-:W-:Y:S01]  /*4150*/  FFMA.FTZ R3, R80, c[0x0][0x2d0], -R0 ;  /* 0x0000b40050037a23 */ /* 0x004fe20000010800 */
[----:B---3--:R-:W-:-:S05]  /*4160*/  F2FP.BF16.PACK_AB R13, R135, R176 ;  /* 0x000000b0870d723e */ /* 0x008fca00000010ff */
        /* <DEDUP_REMOVED lines=8> */
[----:B--2---:R-:W-:-:S04]  /*41f0*/  FFMA.FTZ R3, R83, c[0x0][0x2d0], -R6 ;  /* 0x0000b40053037a23 */ /* 0x004fc80000010806 */
[----:B------:R2:W3:Y:S03]  /*4200*/  MUFU.EX2 R110, R3 ;  /* 0x00000003006e7308 */ /* 0x0004e60000000800 */
[C---:B------:R-:W-:Y:S08]  /*4210*/  HMMA.16816.F32.BF16 R80, R12.reuse, R16, RZ ;  /* 0x000000100c50723c */ /* 0x040ff000000418ff */
[----:B------:R-:W-:Y:S01]  /*4220*/  HMMA.16816.F32.BF16 R96, R12, R34, RZ ;  /* 0x000000220c60723c */ /* 0x000fe200000418ff */
[----:B--2---:R-:W-:-:S07]  /*4230*/  FFMA.FTZ R3, R84, c[0x0][0x2d0], -R6 ;  /* 0x0000b40054037a23 */ /* 0x004fce0000010806 */
[----:B------:R-:W-:Y:S01]  /*4240*/  HMMA.16816.F32.BF16 R32, R12, R36, RZ ;  /* 0x000000240c20723c */ /* 0x000fe200000418ff */
[----:B---3--:R-:W-:Y:S01]  /*4250*/  F2FP.BF16.PACK_AB R8, R110, R171 ;  /* 0x000000ab6e08723e */ /* 0x008fe200000010ff */
[----:B------:R2:W-:Y:S02]  /*4260*/  MUFU.EX2 R194, R3 ;  /* 0x0000000300c27308 */ /* 0x0005e40000000800 */
[----:B--2---:R-:W-:-:S04]  /*4270*/  FFMA.FTZ R3, R85, c[0x0][0x2d0], -R6 ;  /* 0x0000b40055037a23 */ /* 0x004fc80000010806 */
[----:B------:R-:W-:Y:S01]  /*4280*/  HMMA.16816.F32.BF16 R84, R12, R18, RZ ;  /* 0x000000120c54723c */ /* 0x000fe200000418ff */
[----:B------:R-:W2:Y:S01]  /*4290*/  LDSM.16.MT88.4 R16, [R231+0x900] ;  /* 0x00090000e710783b */ /* 0x000ea20000004200 */
[----:B------:R3:W4:Y:S02]  /*42a0*/  MUFU.EX2 R180, R3 ;  /* 0x0000000300b47308 */ /* 0x0007240000000800 */
[----:B---3--:R-:W-:Y:S01]  /*42b0*/  FFMA.FTZ R3, R88, c[0x0][0x2d0], -R5 ;  /* 0x0000b40058037a23 */ /* 0x008fe20000010805 */
[----:B----4-:R-:W-:-:S05]  /*42c0*/  F2FP.BF16.PACK_AB R10, R180, R194 ;  /* 0x000000c2b40a723e */ /* 0x010fca00000010ff */
[----:B------:R3:W-:Y:S02]  /*42d0*/  MUFU.EX2 R165, R3 ;  /* 0x0000000300a57308 */ /* 0x0007e40000000800 */
[--C-:B---3--:R-:W-:Y:S02]  /*42e0*/  FFMA.FTZ R3, R89, c[0x0][0x2d0], -R5.reuse ;  /* 0x0000b40059037a23 */ /* 0x108fe40000010805 */
[----:B------:R-:W-:Y:S01]  /*42f0*/  HMMA.16816.F32.BF16 R88, R12, R26, RZ ;  /* 0x0000001a0c58723c */ /* 0x000fe200000418ff */
[----:B------:R-:W3:Y:S03]  /*4300*/  LDSM.16.MT88.4 R24, [R229+0x900] ;  /* 0x00090000e518783b */ /* 0x000ee60000004200 */
[----:B------:R4:W5:Y:S02]  /*4310*/  MUFU.EX2 R190, R3 ;  /* 0x0000000300be7308 */ /* 0x0009640000000800 */
[----:B----4-:R-:W-:Y:S01]  /*4320*/  FFMA.FTZ R3, R92, c[0x0][0x2d0], -R5 ;  /* 0x0000b4005c037a23 */ /* 0x010fe20000010805 */
[----:B-----5:R-:W-:-:S05]  /*4330*/  F2FP.BF16.PACK_AB R9, R190, R165 ;  /* 0x000000a5be09723e */ /* 0x020fca00000010ff */
[----:B------:R4:W-:Y:S02]  /*4340*/  MUFU.EX2 R183, R3 ;  /* 0x0000000300b77308 */ /* 0x0009e40000000800 */
[----:B----4-:R-:W-:-:S06]  /*4350*/  FFMA.FTZ R3, R93, c[0x0][0x2d0], -R5 ;  /* 0x0000b4005d037a23 */ /* 0x010fcc0000010805 */
[----:B------:R4:W5:Y:S02]  /*4360*/  MUFU.EX2 R181, R3 ;  /* 0x0000000300b57308 */ /* 0x0009640000000800 */
[----:B----4-:R-:W-:Y:S01]  /*4370*/  FFMA.FTZ R3, R94, c[0x0][0x2d0], -R0 ;  /* 0x0000b4005e037a23 */ /* 0x010fe20000010800 */
[----:B-----5:R-:W-:-:S05]  /*4380*/  F2FP.BF16.PACK_AB R11, R181, R183 ;  /* 0x000000b7b50b723e */ /* 0x020fca00000010ff */
[----:B------:R4:W-:Y:S02]  /*4390*/  MUFU.EX2 R226, R3 ;  /* 0x0000000300e27308 */ /* 0x0009e40000000800 */
[C---:B------:R-:W-:Y:S08]  /*43a0*/  HMMA.16816.F32.BF16 R144, R8.reuse, R20, R76 ;  /* 0x000000140890723c */ /* 0x040ff0000004184c */
[----:B-1----:R-:W-:Y:S01]  /*43b0*/  HMMA.16816.F32.BF16 R48, R8, R30, R48 ;  /* 0x0000001e0830723c */ /* 0x002fe20000041830 */
[----:B----4-:R-:W-:-:S04]  /*43c0*/  FFMA.FTZ R3, R95, c[0x0][0x2d0], -R0 ;  /* 0x0000b4005f037a23 */ /* 0x010fc80000010800 */
[----:B------:R1:W4:Y:S03]  /*43d0*/  MUFU.EX2 R225, R3 ;  /* 0x0000000300e17308 */ /* 0x0003260000000800 */
[----:B------:R-:W-:Y:S01]  /*43e0*/  HMMA.16816.F32.BF16 R92, R12, R38, RZ ;  /* 0x000000260c5c723c */ /* 0x000fe200000418ff */
[----:B------:R-:W-:Y:S01]  /*43f0*/  LDSM.16.MT88.4 R12, [R228+0x1100] ;  /* 0x00110000e40c783b */ /* 0x000fe20000004200 */
[----:B-1----:R-:W-:-:S04]  /*4400*/  FFMA.FTZ R3, R100, c[0x0][0x2d0], -R0 ;  /* 0x0000b40064037a23 */ /* 0x002fc80000010800 */
[----:B------:R1:W-:Y:S02]  /*4410*/  MUFU.EX2 R227, R3 ;  /* 0x0000000300e37308 */ /* 0x0003e40000000800 */
[----:B-1----:R-:W-:Y:S02]  /*4420*/  FFMA.FTZ R3, R101, c[0x0][0x2d0], -R0 ;  /* 0x0000b40065037a23 */ /* 0x002fe40000010800 */
[C---:B--2---:R-:W-:Y:S04]  /*4430*/  HMMA.16816.F32.BF16 R100, R8.reuse, R16, R72 ;  /* 0x000000100864723c */ /* 0x044fe80000041848 */
[----:B------:R1:W2:Y:S04]  /*4440*/  MUFU.EX2 R224, R3 ;  /* 0x0000000300e07308 */ /* 0x0002a80000000800 */
        /* <DEDUP_REMOVED lines=10> */
[----:B----4-:R-:W-:Y:S02]  /*44f0*/  F2FP.BF16.PACK_AB R9, R225, R226 ;  /* 0x000000e2e109723e */ /* 0x010fe400000010ff */
[----:B------:R-:W-:-:S02]  /*4500*/  F2FP.BF16.PACK_AB R10, R196, R169 ;  /* 0x000000a9c40a723e */ /* 0x000fc400000010ff */
[----:B--2---:R-:W-:Y:S01]  /*4510*/  F2FP.BF16.PACK_AB R11, R224, R227 ;  /* 0x000000e3e00b723e */ /* 0x004fe200000010ff */
[----:B-1----:R-:W-:-:S06]  /*4520*/  FFMA.FTZ R3, R106, c[0x0][0x2d0], -R6 ;  /* 0x0000b4006a037a23 */ /* 0x002fcc0000010806 */
[C---:B------:R-:W-:Y:S01]  /*4530*/  HMMA.16816.F32.BF16 R76, R8.reuse, R24, R40 ;  /* 0x00000018084c723c */ /* 0x040fe20000041828 */
[----:B------:R1:W-:Y:S07]  /*4540*/  MUFU.EX2 R212, R3 ;  /* 0x0000000300d47308 */ /* 0x0003ee0000000800 */
[C---:B------:R-:W-:Y:S01]  /*4550*/  HMMA.16816.F32.BF16 R40, R8.reuse, R26, R96 ;  /* 0x0000001a0828723c */ /* 0x040fe20000041860 */
[----:B------:R-:W2:Y:S06]  /*4560*/  LDSM.16.MT88.4 R24, [R230+0x1100] ;  /* 0x00110000e618783b */ /* 0x000eac0000004200 */
[----:B------:R-:W-:Y:S01]  /*4570*/  IMAD.MOV.U32 R99, RZ, RZ, R111 ;  /* 0x000000ffff637224 */ /* 0x000fe200078e006f */
[----:B------:R-:W-:Y:S01]  /*4580*/  HMMA.16816.F32.BF16 R52, R8, R20, R80 ;  /* 0x000000140834723c */ /* 0x000fe20000041850 */
[----:B------:R-:W-:-:S02]  /*4590*/  IMAD.MOV.U32 R98, RZ, RZ, R110 ;  /* 0x000000ffff627224 */ /* 0x000fc400078e006e */
[----:B-1----:R-:W-:Y:S02]  /*45a0*/  FFMA.FTZ R3, R107, c[0x0][0x2d0], -R6 ;  /* 0x0000b4006b037a23 */ /* 0x002fe40000010806 */
[----:B------:R-:W-:Y:S02]  /*45b0*/  IMAD.MOV.U32 R97, RZ, RZ, R169 ;  /* 0x000000ffff617224 */ /* 0x000fe400078e00a9 */
[----:B------:R1:W4:Y:S01]  /*45c0*/  MUFU.EX2 R210, R3 ;  /* 0x0000000300d27308 */ /* 0x0003220000000800 */
[----:B------:R-:W-:Y:S01]  /*45d0*/  HMMA.16816.F32.BF16 R104, R8, R28, R32 ;  /* 0x0000001c0868723c */ /* 0x000fe20000041820 */
[----:B------:R-:W-:Y:S01]  /*45e0*/  LDSM.16.MT88.4 R32, [R229+0x1100] ;  /* 0x00110000e520783b */ /* 0x000fe20000004200 */
[----:B------:R-:W-:-:S05]  /*45f0*/  IMAD.MOV.U32 R96, RZ, RZ, R153 ;  /* 0x000000ffff607224 */ /* 0x000fca00078e0099 */
[----:B------:R-:W-:Y:S01]  /*4600*/  IMAD.MOV.U32 R28, RZ, RZ, R196 ;  /* 0x000000ffff1c7224 */ /* 0x000fe200078e00c4 */
[----:B------:R-:W-:Y:S01]  /*4610*/  HMMA.16816.F32.BF16 R36, R8, R22, R84 ;  /* 0x000000160824723c */ /* 0x000fe20000041854 */
[----:B------:R-:W5:Y:S01]  /*4620*/  LDSM.16.MT88.4 R20, [R231+0x1100] ;  /* 0x00110000e714783b */ /* 0x000f620000004200 */
[----:B------:R-:W-:Y:S02]  /*4630*/  IMAD.MOV.U32 R29, RZ, RZ, R183 ;  /* 0x000000ffff1d7224 */ /* 0x000fe400078e00b7 */
[----:B-1----:R-:W-:-:S04]  /*4640*/  FFMA.FTZ R3, R112, c[0x0][0x2d0], -R5 ;  /* 0x0000b40070037a23 */ /* 0x002fc80000010805 */
[C---:B------:R-:W-:Y:S01]  /*4650*/  HMMA.16816.F32.BF16 R44, R8.reuse, R16, R44 ;  /* 0x00000010082c723c */ /* 0x040fe2000004182c */
[----:B------:R-:W-:Y:S01]  /*4660*/  IMAD.MOV.U32 R112, RZ, RZ, R191 ;  /* 0x000000ffff707224 */ /* 0x000fe200078e00bf */
[----:B------:R1:W-:Y:S06]  /*4670*/  MUFU.EX2 R209, R3 ;  /* 0x0000000300d17308 */ /* 0x0003ec0000000800 */
[C---:B------:R-:W-:Y:S07]  /*4680*/  HMMA.16816.F32.BF16 R16, R8.reuse, R18, R88 ;  /* 0x000000120810723c */ /* 0x040fee0000041858 */
[----:B------:R-:W-:Y:S01]  /*4690*/  IMAD.MOV.U32 R91, RZ, RZ, R193 ;  /* 0x000000ffff5b7224 */ /* 0x000fe200078e00c1 */
[----:B------:R-:W-:Y:S01]  /*46a0*/  HMMA.16816.F32.BF16 R80, R8, R30, R92 ;  /* 0x0000001e0850723c */ /* 0x000fe2000004185c */
[----:B------:R-:W-:-:S02]  /*46b0*/  IMAD.MOV.U32 R90, RZ, RZ, R192 ;  /* 0x000000ffff5a7224 */ /* 0x000fc400078e00c0 */
[----:B-1----:R-:W-:Y:S02]  /*46c0*/  FFMA.FTZ R3, R113, c[0x0][0x2d0], -R5 ;  /* 0x0000b40071037a23 */ /* 0x002fe40000010805 */
[----:B------:R-:W-:Y:S02]  /*46d0*/  IMAD.MOV.U32 R113, RZ, RZ, R194 ;  /* 0x000000ffff717224 */ /* 0x000fe400078e00c2 */
[----:B------:R1:W1:Y:S01]  /*46e0*/  MUFU.EX2 R208, R3 ;  /* 0x0000000300d07308 */ /* 0x0002620000000800 */
[----:B------:R-:W-:Y:S01]  /*46f0*/  IMAD.MOV.U32 R89, RZ, RZ, R190 ;  /* 0x000000ffff597224 */ /* 0x000fe200078e00be */
[----:B---3--:R-:W-:Y:S01]  /*4700*/  F2FP.BF16.PACK_AB R8, R213, R215 ;  /* 0x000000d7d508723e */ /* 0x008fe200000010ff */
[----:B------:R-:W-:Y:S01]  /*4710*/  IMAD.MOV.U32 R88, RZ, RZ, R189 ;  /* 0x000000ffff587224 */ /* 0x000fe200078e00bd */
[----:B----4-:R-:W-:Y:S01]  /*4720*/  F2FP.BF16.PACK_AB R10, R210, R212 ;  /* 0x000000d4d20a723e */ /* 0x010fe200000010ff */
[----:B------:R-:W-:Y:S02]  /*4730*/  IMAD.MOV.U32 R95, RZ, RZ, R165 ;  /* 0x000000ffff5f7224 */ /* 0x000fe400078e00a5 */
[----:B-1----:R-:W-:Y:S01]  /*4740*/  FFMA.FTZ R3, R114, c[0x0][0x2d0], -R5 ;  /* 0x0000b40072037a23 */ /* 0x002fe20000010805 */
[----:B------:R-:W-:Y:S01]  /*4750*/  F2FP.BF16.PACK_AB R9, R208, R209 ;  /* 0x000000d1d009723e */ /* 0x000fe200000010ff */
[----:B------:R-:W-:-:S02]  /*4760*/  IMAD.MOV.U32 R114, RZ, RZ, R188 ;  /* 0x000000ffff727224 */ /* 0x000fc400078e00bc */
        /* <DEDUP_REMOVED lines=9> */
[----:B-1----:R-:W-:-:S02]  /*4800*/  FFMA.FTZ R3, R116, c[0x0][0x2d0], -R7 ;  /* 0x0000b40074037a23 */ /* 0x002fc40000010807 */
[----:B------:R-:W-:Y:S02]  /*4810*/  IMAD.MOV.U32 R116, RZ, RZ, R197 ;  /* 0x000000ffff747224 */ /* 0x000fe400078e00c5 */
[----:B------:R1:W2:Y:S03]  /*4820*/  MUFU.EX2 R201, R3 ;  /* 0x0000000300c97308 */ /* 0x0002a60000000800 */
[C---:B-----5:R-:W-:Y:S08]  /*4830*/  HMMA.16816.F32.BF16 R100, R8.reuse, R20, R100 ;  /* 0x000000140864723c */ /* 0x060ff00000041864 */
[----:B------:R-:W-:Y:S01]  /*4840*/  HMMA.16816.F32.BF16 R68, R8, R22, R60 ;  /* 0x000000160844723c */ /* 0x000fe2000004183c */
[----:B-1----:R-:W-:-:S02]  /*4850*/  FFMA.FTZ R3, R117, c[0x0][0x2d0], -R7 ;  /* 0x0000b40075037a23 */ /* 0x002fc40000010807 */
[----:B------:R-:W-:Y:S02]  /*4860*/  IMAD.MOV.U32 R117, RZ, RZ, R182 ;  /* 0x000000ffff757224 */ /* 0x000fe400078e00b6 */
[----:B------:R1:W-:Y:S02]  /*4870*/  MUFU.EX2 R200, R3 ;  /* 0x0000000300c87308 */ /* 0x0003e40000000800 */
[----:B-1----:R-:W-:Y:S02]  /*4880*/  FFMA.FTZ R3, R119, c[0x0][0x2d0], -R7 ;  /* 0x0000b40077037a23 */ /* 0x002fe40000010807 */
[----:B------:R-:W-:-:S04]  /*4890*/  IMAD.MOV.U32 R119, RZ, RZ, R181 ;  /* 0x000000ffff777224 */ /* 0x000fc800078e00b5 */
[----:B------:R1:W3:Y:S02]  /*48a0*/  MUFU.EX2 R199, R3 ;  /* 0x0000000300c77308 */ /* 0x0002e40000000800 */
[----:B-1----:R-:W-:Y:S02]  /*48b0*/  FFMA.FTZ R3, R122, c[0x0][0x2d0], -R0 ;  /* 0x0000b4007a037a23 */ /* 0x002fe40000010800 */
[----:B------:R-:W-:-:S04]  /*48c0*/  IMAD.MOV.U32 R122, RZ, RZ, R180 ;  /* 0x000000ffff7a7224 */ /* 0x000fc800078e00b4 */
[----:B------:R1:W-:Y:S01]  /*48d0*/  MUFU.EX2 R198, R3 ;  /* 0x0000000300c67308 */ /* 0x0003e20000000800 */
[C---:B------:R-:W-:Y:S08]  /*48e0*/  HMMA.16816.F32.BF16 R180, R8.reuse, R32, R72 ;  /* 0x0000002008b4723c */ /* 0x040ff00000041848 */
[----:B------:R-:W-:Y:S01]  /*48f0*/  HMMA.16816.F32.BF16 R72, R8, R14, R64 ;  /* 0x0000000e0848723c */ /* 0x000fe20000041840 */
[----:B-1----:R-:W-:-:S07]  /*4900*/  FFMA.FTZ R3, R125, c[0x0][0x2d0], -R0 ;  /* 0x0000b4007d037a23 */ /* 0x002fce0000010800 */
[C---:B------:R-:W-:Y:S01]  /*4910*/  HMMA.16816.F32.BF16 R64, R8.reuse, R34, R56 ;  /* 0x000000220840723c */ /* 0x040fe20000041838 */
[----:B------:R-:W-:Y:S01]  /*4920*/  IMAD.MOV.U32 R125, RZ, RZ, R97 ;  /* 0x000000ffff7d7224 */ /* 0x000fe200078e0061 */
[----:B------:R1:W4:Y:S06]  /*4930*/  MUFU.EX2 R197, R3 ;  /* 0x0000000300c57308 */ /* 0x00032c0000000800 */
[----:B------:R-:W-:Y:S07]  /*4940*/  HMMA.16816.F32.BF16 R56, R8, R26, R48 ;  /* 0x0000001a0838723c */ /* 0x000fee0000041830 */
[----:B--2---:R-:W-:-:S02]  /*4950*/  F2FP.BF16.PACK_AB R8, R201, R205 ;  /* 0x000000cdc908723e */ /* 0x004fc400000010ff */
[----:B---3--:R-:W-:Y:S01]  /*4960*/  F2FP.BF16.PACK_AB R10, R199, R200 ;  /* 0x000000c8c70a723e */ /* 0x008fe200000010ff */
[--C-:B-1----:R-:W-:Y:S01]  /*4970*/  FFMA.FTZ R3, R123, c[0x0][0x2d0], -R0.reuse ;  /* 0x0000b4007b037a23 */ /* 0x102fe20000010800 */
[----:B----4-:R-:W-:Y:S01]  /*4980*/  F2FP.BF16.PACK_AB R9, R197, R198 ;  /* 0x000000c6c509723e */ /* 0x010fe200000010ff */
[----:B------:R-:W-:Y:S02]  /*4990*/  IMAD.MOV.U32 R123, RZ, RZ, R195 ;  /* 0x000000ffff7b7224 */ /* 0x000fe400078e00c3 */
[----:B------:R1:W-:Y:S02]  /*49a0*/  MUFU.EX2 R196, R3 ;  /* 0x0000000300c47308 */ /* 0x0003e40000000800 */
[----:B-1----:R-:W-:Y:S02]  /*49b0*/  FFMA.FTZ R3, R124, c[0x0][0x2d0], -R0 ;  /* 0x0000b4007c037a23 */ /* 0x002fe40000010800 */
[----:B------:R-:W-:-:S04]  /*49c0*/  IMAD.MOV.U32 R124, RZ, RZ, R89 ;  /* 0x000000ffff7c7224 */ /* 0x000fc800078e0059 */
[----:B------:R1:W2:Y:S01]  /*49d0*/  MUFU.EX2 R195, R3 ;  /* 0x0000000300c37308 */ /* 0x0002a20000000800 */
[----:B------:R-:W-:Y:S02]  /*49e0*/  IMAD.MOV.U32 R89, RZ, RZ, R166 ;  /* 0x000000ffff597224 */ /* 0x000fe400078e00a6 */
[----:B-1----:R-:W-:Y:S01]  /*49f0*/  FFMA.FTZ R3, R120, c[0x0][0x2d0], -R7 ;  /* 0x0000b40078037a23 */ /* 0x002fe20000010807 */
[----:B--2---:R-:W-:Y:S01]  /*4a00*/  F2FP.BF16.PACK_AB R11, R195, R196 ;  /* 0x000000c4c30b723e */ /* 0x004fe200000010ff */
[----:B------:R-:W-:-:S03]  /*4a10*/  IMAD.MOV.U32 R120, RZ, RZ, R28 ;  /* 0x000000ffff787224 */ /* 0x000fc600078e001c */
[----:B------:R1:W-:Y:S03]  /*4a20*/  MUFU.EX2 R194, R3 ;  /* 0x0000000300c27308 */ /* 0x0003e60000000800 */
[C---:B------:R-:W-:Y:S08]  /*4a30*/  HMMA.16816.F32.BF16 R52, R8.reuse, R12, R52 ;  /* 0x0000000c0834723c */ /* 0x040ff00000041834 */
[----:B------:R-:W-:Y:S01]  /*4a40*/  HMMA.16816.F32.BF16 R48, R8, R14, R36 ;  /* 0x0000000e0830723c */ /* 0x000fe20000041824 */
[----:B------:R-:W-:Y:S01]  /*4a50*/  LDSM.16.MT88.4 R12, [R231+0x1900] ;  /* 0x00190000e70c783b */ /* 0x000fe20000004200 */
[----:B-1----:R-:W-:-:S02]  /*4a60*/  FFMA.FTZ R3, R121, c[0x0][0x2d0], -R7 ;  /* 0x0000b40079037a23 */ /* 0x002fc40000010807 */
[----:B------:R-:W-:Y:S02]  /*4a70*/  IMAD.MOV.U32 R121, RZ, RZ, R29 ;  /* 0x000000ffff797224 */ /* 0x000fe400078e001d */
[----:B------:R1:W-:Y:S02]  /*4a80*/  MUFU.EX2 R193, R3 ;  /* 0x0000000300c17308 */ /* 0x0003e40000000800 */
[C---:B------:R-:W-:Y:S08]  /*4a90*/  HMMA.16816.F32.BF16 R60, R8.reuse, R24, R104 ;  /* 0x00000018083c723c */ /* 0x040ff00000041868 */
[----:B------:R-:W-:Y:S01]  /*4aa0*/  HMMA.16816.F32.BF16 R44, R8, R20, R44 ;  /* 0x00000014082c723c */ /* 0x000fe2000004182c */
[----:B-1----:R-:W-:-:S07]  /*4ab0*/  FFMA.FTZ R3, R127, c[0x0][0x2d0], -R6 ;  /* 0x0000b4007f037a23 */ /* 0x002fce0000010806 */
[C---:B------:R-:W-:Y:S01]  /*4ac0*/  HMMA.16816.F32.BF16 R36, R8.reuse, R22, R16 ;  /* 0x000000160824723c */ /* 0x040fe20000041810 */
[----:B------:R-:W1:Y:S01]  /*4ad0*/  LDSM.16.MT88.4 R16, [R228+0x1900] ;  /* 0x00190000e410783b */ /* 0x000e620000004200 */
[----:B------:R-:W-:Y:S01]  /*4ae0*/  IMAD.MOV.U32 R127, RZ, RZ, R98 ;  /* 0x000000ffff7f7224 */ /* 0x000fe200078e0062 */
[----:B------:R2:W-:Y:S02]  /*4af0*/  MUFU.EX2 R192, R3 ;  /* 0x0000000300c07308 */ /* 0x0005e40000000800 */
        /* <DEDUP_REMOVED lines=11> */
[----:B------:R2:W-:Y:S02]  /*4bb0*/  MUFU.EX2 R190, R3 ;  /* 0x0000000300be7308 */ /* 0x0005e40000000800 */
[----:B--2---:R-:W-:Y:S02]  /*4bc0*/  FFMA.FTZ R3, R128, c[0x0][0x2d0], -R6 ;  /* 0x0000b40080037a23 */ /* 0x004fe40000010806 */
[----:B------:R-:W-:-:S04]  /*4bd0*/  IMAD.MOV.U32 R128, RZ, RZ, R4 ;  /* 0x000000ffff807224 */ /* 0x000fc800078e0004 */
[----:B------:R2:W4:Y:S01]  /*4be0*/  MUFU.EX2 R189, R3 ;  /* 0x0000000300bd7308 */ /* 0x0005220000000800 */
[----:B------:R-:W-:-:S04]  /*4bf0*/  IMAD.MOV.U32 R4, RZ, RZ, R168 ;  /* 0x000000ffff047224 */ /* 0x000fc800078e00a8 */
[----:B------:R-:W-:Y:S02]  /*4c00*/  FFMA.FTZ R4, R4, c[0x0][0x2d0], -R7 ;  /* 0x0000b40004047a23 */ /* 0x000fe40000010807 */
[----:B--2---:R-:W-:Y:S01]  /*4c10*/  FFMA.FTZ R3, R131, c[0x0][0x2d0], -R5 ;  /* 0x0000b40083037a23 */ /* 0x004fe20000010805 */
[----:B----4-:R-:W-:Y:S01]  /*4c20*/  F2FP.BF16.PACK_AB R10, R189, R190 ;  /* 0x000000bebd0a723e */ /* 0x010fe200000010ff */
[----:B------:R-:W-:Y:S02]  /*4c30*/  IMAD.MOV.U32 R131, RZ, RZ, R91 ;  /* 0x000000ffff837224 */ /* 0x000fe400078e005b */
[----:B------:R2:W-:Y:S01]  /*4c40*/  MUFU.EX2 R188, R3 ;  /* 0x0000000300bc7308 */ /* 0x0005e20000000800 */
[----:B------:R-:W-:Y:S02]  /*4c50*/  IMAD.MOV.U32 R91, RZ, RZ, R167 ;  /* 0x000000ffff5b7224 */ /* 0x000fe400078e00a7 */
[----:B--2---:R-:W-:Y:S02]  /*4c60*/  FFMA.FTZ R3, R140, c[0x0][0x2d0], -R5 ;  /* 0x0000b4008c037a23 */ /* 0x004fe40000010805 */
[----:B------:R-:W-:-:S03]  /*4c70*/  IMAD.MOV.U32 R140, RZ, RZ, R113 ;  /* 0x000000ffff8c7224 */ /* 0x000fc600078e0071 */
        /* <DEDUP_REMOVED lines=11> */
[----:B------:R2:W-:Y:S01]  /*4d30*/  MUFU.EX2 R112, R3 ;  /* 0x0000000300707308 */ /* 0x0005e20000000800 */
[----:B------:R-:W-:Y:S01]  /*4d40*/  IMAD.MOV.U32 R88, RZ, RZ, R152 ;  /* 0x000000ffff587224 */ /* 0x000fe200078e0098 */
[C---:B-1----:R-:W-:Y:S08]  /*4d50*/  HMMA.16816.F32.BF16 R144, R8.reuse, R16, R144 ;  /* 0x000000100890723c */ /* 0x042ff00000041890 */
[----:B---3--:R-:W-:Y:S01]  /*4d60*/  HMMA.16816.F32.BF16 R180, R8, R20, R180 ;  /* 0x0000001408b4723c */ /* 0x008fe200000418b4 */
[----:B--2---:R-:W-:-:S02]  /*4d70*/  FFMA.FTZ R3, R141, c[0x0][0x2d0], -R7 ;  /* 0x0000b4008d037a23 */ /* 0x004fc40000010807 */
[----:B------:R-:W-:Y:S02]  /*4d80*/  IMAD.MOV.U32 R141, RZ, RZ, R90 ;  /* 0x000000ffff8d7224 */ /* 0x000fe400078e005a */
[----:B------:R1:W-:Y:S01]  /*4d90*/  MUFU.EX2 R111, R3 ;  /* 0x00000003006f7308 */ /* 0x0003e20000000800 */
[----:B------:R-:W-:Y:S02]  /*4da0*/  IMAD.MOV.U32 R90, RZ, RZ, R170 ;  /* 0x000000ffff5a7224 */ /* 0x000fe400078e00aa */
[----:B------:R-:W-:Y:S01]  /*4db0*/  HMMA.16816.F32.BF16 R76, R8, R22, R64 ;  /* 0x00000016084c723c */ /* 0x000fe20000041840 */
[----:B-1----:R-:W-:Y:S02]  /*4dc0*/  FFMA.FTZ R3, R148, c[0x0][0x2d0], -R7 ;  /* 0x0000b40094037a23 */ /* 0x002fe40000010807 */
[----:B------:R-:W-:Y:S02]  /*4dd0*/  IMAD.MOV.U32 R148, RZ, RZ, R155 ;  /* 0x000000ffff947224 */ /* 0x000fe400078e009b */
[----:B------:R1:W-:Y:S02]  /*4de0*/  MUFU.EX2 R110, R3 ;  /* 0x00000003006e7308 */ /* 0x0003e40000000800 */
[----:B-1----:R-:W-:-:S02]  /*4df0*/  FFMA.FTZ R3, R149, c[0x0][0x2d0], -R7 ;  /* 0x0000b40095037a23 */ /* 0x002fc40000010807 */
[----:B------:R-:W-:-:S04]  /*4e00*/  IMAD.MOV.U32 R149, RZ, RZ, R154 ;  /* 0x000000ffff957224 */ /* 0x000fc800078e009a */
[----:B------:R1:W-:Y:S01]  /*4e10*/  MUFU.EX2 R109, R3 ;  /* 0x00000003006d7308 */ /* 0x0003e20000000800 */
[C---:B------:R-:W-:Y:S08]  /*4e20*/  HMMA.16816.F32.BF16 R152, R8.reuse, R18, R72 ;  /* 0x000000120898723c */ /* 0x040ff00000041848 */
[----:B-----5:R-:W-:Y:S01]  /*4e30*/  HMMA.16816.F32.BF16 R72, R8, R24, R84 ;  /* 0x000000180848723c */ /* 0x020fe20000041854 */
[----:B-1----:R-:W-:-:S02]  /*4e40*/  FFMA.FTZ R3, R156, c[0x0][0x2d0], -R0 ;  /* 0x0000b4009c037a23 */ /* 0x002fc40000010800 */
[----:B------:R-:W-:Y:S02]  /*4e50*/  IMAD.MOV.U32 R156, RZ, RZ, R164 ;  /* 0x000000ffff9c7224 */ /* 0x000fe400078e00a4 */
[----:B------:R1:W-:Y:S03]  /*4e60*/  MUFU.EX2 R107, R3 ;  /* 0x00000003006b7308 */ /* 0x0003e60000000800 */
[C---:B------:R-:W-:Y:S01]  /*4e70*/  HMMA.16816.F32.BF16 R164, R8.reuse, R12, R100 ;  /* 0x0000000c08a4723c */ /* 0x040fe20000041864 */
[--C-:B-1----:R-:W-:Y:S02]  /*4e80*/  FFMA.FTZ R3, R158, c[0x0][0x2d0], -R0.reuse ;  /* 0x0000b4009e037a23 */ /* 0x102fe40000010800 */
[----:B------:R-:W-:Y:S02]  /*4e90*/  IMAD.MOV.U32 R158, RZ, RZ, R171 ;  /* 0x000000ffff9e7224 */ /* 0x000fe400078e00ab */
[----:B------:R1:W2:Y:S03]  /*4ea0*/  MUFU.EX2 R106, R3 ;  /* 0x00000003006a7308 */ /* 0x0002a60000000800 */
[C---:B------:R-:W-:Y:S08]  /*4eb0*/  HMMA.16816.F32.BF16 R168, R8.reuse, R14, R68 ;  /* 0x0000000e08a8723c */ /* 0x040ff00000041844 */
[----:B------:R-:W-:Y:S01]  /*4ec0*/  HMMA.16816.F32.BF16 R68, R8, R26, R56 ;  /* 0x0000001a0844723c */ /* 0x000fe20000041838 */
[----:B-1----:R-:W-:-:S06]  /*4ed0*/  FFMA.FTZ R3, R151, c[0x0][0x2d0], -R0 ;  /* 0x0000b40097037a23 */ /* 0x002fcc0000010800 */
[----:B------:R-:W-:Y:S01]  /*4ee0*/  F2FP.BF16.PACK_AB R8, R193, R194 ;  /* 0x000000c2c108723e */ /* 0x000fe200000010ff */
[----:B------:R-:W-:Y:S01]  /*4ef0*/  IMAD.MOV.U32 R151, RZ, RZ, R95 ;  /* 0x000000ffff977224 */ /* 0x000fe200078e005f */
[----:B--2---:R-:W-:Y:S01]  /*4f00*/  F2FP.BF16.PACK_AB R9, R106, R107 ;  /* 0x0000006b6a09723e */ /* 0x004fe200000010ff */
[----:B------:R1:W-:Y:S01]  /*4f10*/  MUFU.EX2 R104, R3 ;  /* 0x0000000300687308 */ /* 0x0003e20000000800 */
[----:B------:R-:W-:Y:S01]  /*4f20*/  F2FP.BF16.PACK_AB R10, R111, R112 ;  /* 0x000000706f0a723e */ /* 0x000fe200000010ff */
        /* <DEDUP_REMOVED lines=8> */
[----:B------:R-:W2:Y:S01]  /*4fb0*/  LDSM.16.MT88.4 R16, [R228+0x2100] ;  /* 0x00210000e410783b */ /* 0x000ea20000004200 */
[----:B-1----:R-:W-:-:S02]  /*4fc0*/  FFMA.FTZ R3, R150, c[0x0][0x2d0], -R7 ;  /* 0x0000b40096037a23 */ /* 0x002fc40000010807 */
[----:B------:R-:W-:Y:S02]  /*4fd0*/  IMAD.MOV.U32 R150, RZ, RZ, R88 ;  /* 0x000000ffff967224 */ /* 0x000fe400078e0058 */
[----:B------:R1:W-:Y:S02]  /*4fe0*/  MUFU.EX2 R105, R3 ;  /* 0x0000000300697308 */ /* 0x0003e40000000800 */
[C---:B------:R-:W-:Y:S08]  /*4ff0*/  HMMA.16816.F32.BF16 R52, R8.reuse, R12, R44 ;  /* 0x0000000c0834723c */ /* 0x040ff0000004182c */
[----:B------:R-:W-:Y:S01]  /*5000*/  HMMA.16816.F32.BF16 R48, R8, R14, R36 ;  /* 0x0000000e0830723c */ /* 0x000fe20000041824 */
[----:B------:R-:W3:Y:S01]  /*5010*/  LDSM.16.MT88.4 R12, [R231+0x2100] ;  /* 0x00210000e70c783b */ /* 0x000ee20000004200 */
[----:B-1----:R-:W-:-:S06]  /*5020*/  FFMA.FTZ R3, R159, c[0x0][0x2d0], -R6 ;  /* 0x0000b4009f037a23 */ /* 0x002fcc0000010806 */
[C---:B------:R-:W-:Y:S01]  /*5030*/  HMMA.16816.F32.BF16 R32, R8.reuse, R20, R28 ;  /* 0x000000140820723c */ /* 0x040fe2000004181c */
[----:B------:R-:W-:Y:S01]  /*5040*/  LDSM.16.MT88.4 R28, [R230+0x2100] ;  /* 0x00210000e61c783b */ /* 0x000fe20000004200 */
[----:B------:R-:W-:Y:S01]  /*5050*/  IMAD.MOV.U32 R159, RZ, RZ, R89 ;  /* 0x000000ffff9f7224 */ /* 0x000fe200078e0059 */
[----:B------:R1:W-:Y:S05]  /*5060*/  MUFU.EX2 R102, R3 ;  /* 0x0000000300667308 */ /* 0x0003ea0000000800 */
[C---:B------:R-:W-:Y:S01]  /*5070*/  HMMA.16816.F32.BF16 R40, R8.reuse, R22, R40 ;  /* 0x000000160828723c */ /* 0x040fe20000041828 */
[----:B------:R-:W4:Y:S07]  /*5080*/  LDSM.16.MT88.4 R20, [R229+0x2100] ;  /* 0x00210000e514783b */ /* 0x000f2e0000004200 */
[----:B------:R-:W-:Y:S01]  /*5090*/  HMMA.16816.F32.BF16 R36, R8, R26, R80 ;  /* 0x0000001a0824723c */ /* 0x000fe20000041850 */
[----:B-1----:R-:W-:-:S02]  /*50a0*/  FFMA.FTZ R3, R161, c[0x0][0x2d0], -R6 ;  /* 0x0000b400a1037a23 */ /* 0x002fc40000010806 */
[----:B------:R-:W-:Y:S02]  /*50b0*/  IMAD.MOV.U32 R161, RZ, RZ, R90 ;  /* 0x000000ffffa17224 */ /* 0x000fe400078e005a */
[----:B------:R1:W5:Y:S03]  /*50c0*/  MUFU.EX2 R101, R3 ;  /* 0x0000000300657308 */ /* 0x0003660000000800 */
[----:B------:R-:W-:Y:S01]  /*50d0*/  HMMA.16816.F32.BF16 R44, R8, R24, R60 ;  /* 0x00000018082c723c */ /* 0x000fe2000004183c */
[----:B------:R-:W2:Y:S01]  /*50e0*/  LDSM.16.MT88.4 R24, [R228+0x2900] ;  /* 0x00290000e418783b */ /* 0x000ea20000004200 */
[----:B-1----:R-:W-:-:S05]  /*50f0*/  FFMA.FTZ R3, R160, c[0x0][0x2d0], -R6 ;  /* 0x0000b400a0037a23 */ /* 0x002fca0000010806 */
[----:B-----5:R-:W-:Y:S01]  /*5100*/  F2FP.BF16.PACK_AB R8, R101, R102 ;  /* 0x000000666508723e */ /* 0x020fe200000010ff */
[----:B------:R-:W-:Y:S01]  /*5110*/  IMAD.MOV.U32 R160, RZ, RZ, R91 ;  /* 0x000000ffffa07224 */ /* 0x000fe200078e005b */
[----:B------:R1:W-:Y:S02]  /*5120*/  MUFU.EX2 R100, R3 ;  /* 0x0000000300647308 */ /* 0x0003e40000000800 */
[----:B-1----:R-:W-:Y:S02]  /*5130*/  FFMA.FTZ R3, R162, c[0x0][0x2d0], -R6 ;  /* 0x0000b400a2037a23 */ /* 0x002fe40000010806 */
[----:B------:R-:W-:-:S04]  /*5140*/  IMAD.MOV.U32 R162, RZ, RZ, R156 ;  /* 0x000000ffffa27224 */ /* 0x000fc800078e009c */
[----:B------:R1:W5:Y:S02]  /*5150*/  MUFU.EX2 R99, R3 ;  /* 0x0000000300637308 */ /* 0x0003640000000800 */
[----:B-1----:R-:W-:Y:S01]  /*5160*/  FFMA.FTZ R3, R163, c[0x0][0x2d0], -R5 ;  /* 0x0000b400a3037a23 */ /* 0x002fe20000010805 */
[----:B-----5:R-:W-:Y:S01]  /*5170*/  F2FP.BF16.PACK_AB R10, R99, R100 ;  /* 0x00000064630a723e */ /* 0x020fe200000010ff */
[----:B------:R-:W-:-:S04]  /*5180*/  IMAD.MOV.U32 R163, RZ, RZ, R148 ;  /* 0x000000ffffa37224 */ /* 0x000fc800078e0094 */
[----:B------:R1:W-:Y:S01]  /*5190*/  MUFU.EX2 R98, R3 ;  /* 0x0000000300627308 */ /* 0x0003e20000000800 */
[----:B------:R-:W-:Y:S02]  /*51a0*/  IMAD.MOV.U32 R148, RZ, RZ, R123 ;  /* 0x000000ffff947224 */ /* 0x000fe400078e007b */
[----:B-1----:R-:W-:Y:S02]  /*51b0*/  FFMA.FTZ R3, R186, c[0x0][0x2d0], -R5 ;  /* 0x0000b400ba037a23 */ /* 0x002fe40000010805 */
[----:B------:R-:W-:-:S03]  /*51c0*/  IMAD.MOV.U32 R186, RZ, RZ, R149 ;  /* 0x000000ffffba7224 */ /* 0x000fc600078e0095 */
[----:B------:R1:W5:Y:S01]  /*51d0*/  MUFU.EX2 R97, R3 ;  /* 0x0000000300617308 */ /* 0x0003620000000800 */
[----:B------:R-:W-:Y:S02]  /*51e0*/  IMAD.MOV.U32 R149, RZ, RZ, R140 ;  /* 0x000000ffff957224 */ /* 0x000fe400078e008c */
[----:B------:R-:W-:Y:S02]  /*51f0*/  IMAD.MOV.U32 R140, RZ, RZ, R119 ;  /* 0x000000ffff8c7224 */ /* 0x000fe400078e0077 */
[----:B-1----:R-:W-:Y:S01]  /*5200*/  FFMA.FTZ R3, R185, c[0x0][0x2d0], -R5 ;  /* 0x0000b400b9037a23 */ /* 0x002fe20000010805 */
[----:B-----5:R-:W-:Y:S01]  /*5210*/  F2FP.BF16.PACK_AB R9, R97, R98 ;  /* 0x000000626109723e */ /* 0x020fe200000010ff */
[----:B------:R-:W-:Y:S02]  /*5220*/  IMAD.MOV.U32 R185, RZ, RZ, R141 ;  /* 0x000000ffffb97224 */ /* 0x000fe400078e008d */
[----:B------:R1:W-:Y:S01]  /*5230*/  MUFU.EX2 R96, R3 ;  /* 0x0000000300607308 */ /* 0x0003e20000000800 */
[----:B------:R-:W-:-:S02]  /*5240*/  IMAD.MOV.U32 R141, RZ, RZ, R121 ;  /* 0x000000ffff8d7224 */ /* 0x000fc400078e0079 */
[----:B-1----:R-:W-:Y:S02]  /*5250*/  FFMA.FTZ R3, R184, c[0x0][0x2d0], -R5 ;  /* 0x0000b400b8037a23 */ /* 0x002fe40000010805 */
[----:B------:R-:W-:-:S03]  /*5260*/  IMAD.MOV.U32 R184, RZ, RZ, R116 ;  /* 0x000000ffffb87224 */ /* 0x000fc600078e0074 */
[----:B------:R1:W5:Y:S02]  /*5270*/  MUFU.EX2 R95, R3 ;  /* 0x00000003005f7308 */ /* 0x0003640000000800 */
[----:B-1----:R-:W-:Y:S01]  /*5280*/  FFMA.FTZ R3, R203, c[0x0][0x2d0], -R0 ;  /* 0x0000b400cb037a23 */ /* 0x002fe20000010800 */
[----:B-----5:R-:W-:Y:S01]  /*5290*/  F2FP.BF16.PACK_AB R11, R95, R96 ;  /* 0x000000605f0b723e */ /* 0x020fe200000010ff */
[----:B------:R-:W-:-:S04]  /*52a0*/  IMAD.MOV.U32 R203, RZ, RZ, R117 ;  /* 0x000000ffffcb7224 */ /* 0x000fc800078e0075 */
[----:B------:R1:W-:Y:S02]  /*52b0*/  MUFU.EX2 R94, R3 ;  /* 0x00000003005e7308 */ /* 0x0003e40000000800 */
[C---:B--2---:R-:W-:Y:S08]  /*52c0*/  HMMA.16816.F32.BF16 R144, R8.reuse, R16, R144 ;  /* 0x000000100890723c */ /* 0x044ff00000041890 */
[----:B------:R-:W-:Y:S01]  /*52d0*/  HMMA.16816.F32.BF16 R152, R8, R18, R152 ;  /* 0x000000120898723c */ /* 0x000fe20000041898 */
[----:B-1----:R-:W-:-:S02]  /*52e0*/  FFMA.FTZ R3, R187, c[0x0][0x2d0], -R0 ;  /* 0x0000b400bb037a23 */ /* 0x002fc40000010800 */
[----:B------:R-:W-:Y:S02]  /*52f0*/  IMAD.MOV.U32 R187, RZ, RZ, R150 ;  /* 0x000000ffffbb7224 */ /* 0x000fe400078e0096 */
[----:B------:R1:W2:Y:S03]  /*5300*/  MUFU.EX2 R93, R3 ;  /* 0x00000003005d7308 */ /* 0x0002a60000000800 */
[----:B---3--:R-:W-:Y:S01]  /*5310*/  HMMA.16816.F32.BF16 R164, R8, R12, R164 ;  /* 0x0000000c08a4723c */ /* 0x008fe200000418a4 */
[----:B------:R-:W-:Y:S02]  /*5320*/  IMAD.MOV.U32 R150, RZ, RZ, R142 ;  /* 0x000000ffff967224 */ /* 0x000fe400078e008e */
[----:B------:R-:W-:-:S05]  /*5330*/  IMAD.MOV.U32 R142, RZ, RZ, R120 ;  /* 0x000000ffff8e7224 */ /* 0x000fca00078e0078 */
[----:B------:R-:W-:Y:S01]  /*5340*/  HMMA.16816.F32.BF16 R168, R8, R14, R168 ;  /* 0x0000000e08a8723c */ /* 0x000fe200000418a8 */
[----:B-1----:R-:W-:-:S07]  /*5350*/  FFMA.FTZ R3, R202, c[0x0][0x2d0], -R0 ;  /* 0x0000b400ca037a23 */ /* 0x002fce0000010800 */
[C---:B----4-:R-:W-:Y:S01]  /*5360*/  HMMA.16816.F32.BF16 R180, R8.reuse, R20, R180 ;  /* 0x0000001408b4723c */ /* 0x050fe200000418b4 */
[----:B------:R-:W-:Y:S01]  /*5370*/  IMAD.MOV.U32 R202, RZ, RZ, R157 ;  /* 0x000000ffffca7224 */ /* 0x000fe200078e009d */
[----:B------:R1:W-:Y:S06]  /*5380*/  MUFU.EX2 R92, R3 ;  /* 0x00000003005c7308 */ /* 0x0003ec0000000800 */
[C---:B------:R-:W-:Y:S08]  /*5390*/  HMMA.16816.F32.BF16 R76, R8.reuse, R22, R76 ;  /* 0x00000016084c723c */ /* 0x040ff0000004184c */
[----:B------:R-:W-:Y:S01]  /*53a0*/  HMMA.16816.F32.BF16 R72, R8, R28, R72 ;  /* 0x0000001c0848723c */ /* 0x000fe20000041848 */
[----:B-1----:R-:W-:-:S02]  /*53b0*/  FFMA.FTZ R3, R204, c[0x0][0x2d0], -R0 ;  /* 0x0000b400cc037a23 */ /* 0x002fc40000010800 */
[----:B------:R-:W-:Y:S02]  /*53c0*/  IMAD.MOV.U32 R204, RZ, RZ, R118 ;  /* 0x000000ffffcc7224 */ /* 0x000fe400078e0076 */
        /* <DEDUP_REMOVED lines=10> */
[----:B------:R-:W-:Y:S01]  /*5470*/  LDSM.16.MT88.4 R16, [R229+0x2900] ;  /* 0x00290000e510783b */ /* 0x000fe20000004200 */
[----:B-1----:R-:W-:-:S04]  /*5480*/  FFMA.FTZ R3, R133, c[0x0][0x2d0], -R6 ;  /* 0x0000b40085037a23 */ /* 0x002fc80000010806 */
[----:B------:R1:W2:Y:S02]  /*5490*/  MUFU.EX2 R89, R3 ;  /* 0x0000000300597308 */ /* 0x0002a40000000800 */
[C---:B------:R-:W-:Y:S08]  /*54a0*/  HMMA.16816.F32.BF16 R52, R8.reuse, R12, R52 ;  /* 0x0000000c0834723c */ /* 0x040ff00000041834 */
[----:B------:R-:W-:Y:S01]  /*54b0*/  HMMA.16816.F32.BF16 R48, R8, R14, R48 ;  /* 0x0000000e0830723c */ /* 0x000fe20000041830 */
[----:B------:R-:W-:Y:S01]  /*54c0*/  LDSM.16.MT88.4 R12, [R230+0x2900] ;  /* 0x00290000e60c783b */ /* 0x000fe20000004200 */
[----:B-1----:R-:W-:-:S06]  /*54d0*/  FFMA.FTZ R3, R172, c[0x0][0x2d0], -R6 ;  /* 0x0000b400ac037a23 */ /* 0x002fcc0000010806 */
[C---:B------:R-:W-:Y:S01]  /*54e0*/  HMMA.16816.F32.BF16 R32, R8.reuse, R20, R32 ;  /* 0x000000140820723c */ /* 0x040fe20000041820 */
[----:B------:R1:W-:Y:S07]  /*54f0*/  MUFU.EX2 R88, R3 ;  /* 0x0000000300587308 */ /* 0x0003ee0000000800 */
        /* <DEDUP_REMOVED lines=10> */
[----:B------:R1:W-:Y:S02]  /*55a0*/  MUFU.EX2 R86, R3 ;  /* 0x0000000300567308 */ /* 0x0003e40000000800 */
[----:B-1----:R-:W-:Y:S02]  /*55b0*/  FFMA.FTZ R3, R214, c[0x0][0x2d0], -R5 ;  /* 0x0000b400d6037a23 */ /* 0x002fe40000010805 */
[----:B------:R-:W-:-:S04]  /*55c0*/  IMAD.MOV.U32 R214, RZ, RZ, R129 ;  /* 0x000000ffffd67224 */ /* 0x000fc800078e0081 */
[----:B------:R1:W2:Y:S02]  /*55d0*/  MUFU.EX2 R85, R3 ;  /* 0x0000000300557308 */ /* 0x0002a40000000800 */
[----:B-1----:R-:W-:Y:S01]  /*55e0*/  FFMA.FTZ R3, R174, c[0x0][0x2d0], -R5 ;  /* 0x0000b400ae037a23 */ /* 0x002fe20000010805 */
[----:B--2---:R-:W-:-:S05]  /*55f0*/  F2FP.BF16.PACK_AB R9, R85, R86 ;  /* 0x000000565509723e */ /* 0x004fca00000010ff */
[----:B------:R1:W-:Y:S02]  /*5600*/  MUFU.EX2 R83, R3 ;  /* 0x0000000300537308 */ /* 0x0003e40000000800 */
[----:B-1----:R-:W-:Y:S02]  /*5610*/  FFMA.FTZ R3, R175, c[0x0][0x2d0], -R5 ;  /* 0x0000b400af037a23 */ /* 0x002fe40000010805 */
[----:B------:R-:W-:Y:S04]  /*5620*/  LDSM.16.MT88.4 R172, [R231+0x3100] ;  /* 0x00310000e7ac783b */ /* 0x000fe80000004200 */
[----:B------:R1:W2:Y:S02]  /*5630*/  MUFU.EX2 R84, R3 ;  /* 0x0000000300547308 */ /* 0x0002a40000000800 */
[----:B-1----:R-:W-:Y:S01]  /*5640*/  FFMA.FTZ R3, R223, c[0x0][0x2d0], -R7 ;  /* 0x0000b400df037a23 */ /* 0x002fe20000010807 */
[----:B--2---:R-:W-:Y:S01]  /*5650*/  F2FP.BF16.PACK_AB R11, R84, R83 ;  /* 0x00000053540b723e */ /* 0x004fe200000010ff */
[----:B------:R-:W-:-:S04]  /*5660*/  IMAD.MOV.U32 R223, RZ, RZ, R128 ;  /* 0x000000ffffdf7224 */ /* 0x000fc800078e0080 */
[----:B------:R1:W-:Y:S02]  /*5670*/  MUFU.EX2 R82, R3 ;  /* 0x0000000300527308 */ /* 0x0003e40000000800 */
[C---:B------:R-:W-:Y:S08]  /*5680*/  HMMA.16816.F32.BF16 R144, R8.reuse, R24, R144 ;  /* 0x000000180890723c */ /* 0x040ff00000041890 */
[----:B------:R-:W-:Y:S01]  /*5690*/  HMMA.16816.F32.BF16 R152, R8, R26, R152 ;  /* 0x0000001a0898723c */ /* 0x000fe20000041898 */
[----:B-1----:R-:W-:-:S04]  /*56a0*/  FFMA.FTZ R3, R221, c[0x0][0x2d0], -R7 ;  /* 0x0000b400dd037a23 */ /* 0x002fc80000010807 */
[----:B------:R1:W2:Y:S03]  /*56b0*/  MUFU.EX2 R81, R3 ;  /* 0x0000000300517308 */ /* 0x0002a60000000800 */
[C---:B---3--:R-:W-:Y:S08]  /*56c0*/  HMMA.16816.F32.BF16 R164, R8.reuse, R20, R164 ;  /* 0x0000001408a4723c */ /* 0x048ff000000418a4 */
        /* <DEDUP_REMOVED lines=16> */
[----:B------:R1:W2:Y:S01]  /*57d0*/  MUFU.EX2 R61, R3 ;  /* 0x00000003003d7308 */ /* 0x0002a20000000800 */
[----:B------:R-:W-:Y:S02]  /*57e0*/  IMAD.MOV.U32 R151, RZ, RZ, R139 ;  /* 0x000000ffff977224 */ /* 0x000fe400078e008b */
[----:B------:R-:W-:Y:S02]  /*57f0*/  IMAD.MOV.U32 R139, RZ, RZ, R122 ;  /* 0x000000ffff8b7224 */ /* 0x000fe400078e007a */
[----:B------:R-:W-:Y:S01]  /*5800*/  LDSM.16.MT88.4 R120, [R229+0x3100] ;  /* 0x00310000e578783b */ /* 0x000fe20000004200 */
[--C-:B-1----:R-:W-:Y:S01]  /*5810*/  FFMA.FTZ R3, R159, c[0x0][0x2d0], -R0.reuse ;  /* 0x0000b4009f037a23 */ /* 0x102fe20000010800 */
[----:B--2---:R-:W-:Y:S02]  /*5820*/  F2FP.BF16.PACK_AB R9, R61, R62 ;  /* 0x0000003e3d09723e */ /* 0x004fe400000010ff */
[----:B------:R-:W1:Y:S01]  /*5830*/  LDSM.16.MT88.4 R156, [R228+0x3100] ;  /* 0x00310000e49c783b */ /* 0x000e620000004200 */
[----:B------:R2:W-:Y:S02]  /*5840*/  MUFU.EX2 R60, R3 ;  /* 0x00000003003c7308 */ /* 0x0005e40000000800 */
[----:B--2---:R-:W-:-:S06]  /*5850*/  FFMA.FTZ R3, R132, c[0x0][0x2d0], -R0 ;  /* 0x0000b40084037a23 */ /* 0x004fcc0000010800 */
[----:B------:R2:W3:Y:S02]  /*5860*/  MUFU.EX2 R31, R3 ;  /* 0x00000003001f7308 */ /* 0x0004e40000000800 */
[----:B--2---:R-:W-:Y:S01]  /*5870*/  FFMA.FTZ R3, R216, c[0x0][0x2d0], -R6 ;  /* 0x0000b400d8037a23 */ /* 0x004fe20000010806 */
[----:B---3--:R-:W-:-:S05]  /*5880*/  F2FP.BF16.PACK_AB R11, R31, R60 ;  /* 0x0000003c1f0b723e */ /* 0x008fca00000010ff */
[----:B------:R2:W-:Y:S02]  /*5890*/  MUFU.EX2 R29, R3 ;  /* 0x00000003001d7308 */ /* 0x0005e40000000800 */
[C---:B------:R-:W-:Y:S08]  /*58a0*/  HMMA.16816.F32.BF16 R56, R8.reuse, R26, R56 ;  /* 0x0000001a0838723c */ /* 0x040ff00000041838 */
[----:B------:R-:W-:Y:S01]  /*58b0*/  HMMA.16816.F32.BF16 R64, R8, R24, R64 ;  /* 0x000000180840723c */ /* 0x000fe20000041840 */
[----:B--2---:R-:W-:-:S04]  /*58c0*/  FFMA.FTZ R3, R177, c[0x0][0x2d0], -R6 ;  /* 0x0000b400b1037a23 */ /* 0x004fc80000010806 */
[----:B------:R2:W3:Y:S03]  /*58d0*/  MUFU.EX2 R30, R3 ;  /* 0x00000003001e7308 */ /* 0x0004e60000000800 */
[C---:B------:R-:W-:Y:S05]  /*58e0*/  HMMA.16816.F32.BF16 R48, R8.reuse, R22, R48 ;  /* 0x000000160830723c */ /* 0x040fea0000041830 */
[----:B------:R4:W-:Y:S03]  /*58f0*/  MUFU.EX2 R22, R4 ;  /* 0x0000000400167308 */ /* 0x0009e60000000800 */
[----:B------:R-:W-:Y:S01]  /*5900*/  HMMA.16816.F32.BF16 R44, R8, R12, R44 ;  /* 0x0000000c082c723c */ /* 0x000fe2000004182c */
[----:B--2---:R-:W-:-:S07]  /*5910*/  FFMA.FTZ R3, R217, c[0x0][0x2d0], -R6 ;  /* 0x0000b400d9037a23 */ /* 0x004fce0000010806 */
[C---:B------:R-:W-:Y:S01]  /*5920*/  HMMA.16816.F32.BF16 R52, R8.reuse, R20, R52 ;  /* 0x000000140834723c */ /* 0x040fe20000041834 */
[--C-:B------:R-:W-:Y:S01]  /*5930*/  FFMA.FTZ R12, R222, c[0x0][0x2d0], -R0.reuse ;  /* 0x0000b400de0c7a23 */ /* 0x100fe20000010800 */
[----:B---3--:R-:W-:Y:S01]  /*5940*/  F2FP.BF16.PACK_AB R132, R30, R29 ;  /* 0x0000001d1e84723e */ /* 0x008fe200000010ff */
[----:B------:R2:W-:Y:S01]  /*5950*/  MUFU.EX2 R28, R3 ;  /* 0x00000003001c7308 */ /* 0x0005e20000000800 */
[----:B------:R-:W-:Y:S02]  /*5960*/  FADD.FTZ R13, R184, R203 ;  /* 0x000000cbb80d7221 */ /* 0x000fe40000010000 */
[----:B------:R-:W-:Y:S02]  /*5970*/  IMAD.MOV.U32 R203, RZ, RZ, R149 ;  /* 0x000000ffffcb7224 */ /* 0x000fe400078e0095 */
[----:B----4-:R-:W-:Y:S01]  /*5980*/  FFMA.FTZ R4, R249, c[0x0][0x2d0], -R0 ;  /* 0x0000b400f9047a23 */ /* 0x010fe20000010800 */
[----:B------:R-:W-:Y:S01]  /*5990*/  HMMA.16816.F32.BF16 R36, R8, R14, R36 ;  /* 0x0000000e0824723c */ /* 0x000fe20000041824 */
[----:B------:R-:W-:-:S07]  /*59a0*/  FADD.FTZ R20, R176, R135 ;  /* 0x00000087b0147221 */ /* 0x000fce0000010000 */
[C---:B------:R-:W-:Y:S01]  /*59b0*/  HMMA.16816.F32.BF16 R32, R8.reuse, R16, R32 ;  /* 0x000000100820723c */ /* 0x040fe20000041820 */
[----:B--2---:R-:W-:Y:S02]  /*59c0*/  FFMA.FTZ R3, R218, c[0x0][0x2d0], -R6 ;  /* 0x0000b400da037a23 */ /* 0x004fe40000010806 */
[--C-:B------:R-:W-:Y:S02]  /*59d0*/  FFMA.FTZ R6, R248, c[0x0][0x2d0], -R0.reuse ;  /* 0x0000b400f8067a23 */ /* 0x100fe40000010800 */
[----:B------:R2:W3:Y:S01]  /*59e0*/  MUFU.EX2 R27, R3 ;  /* 0x00000003001b7308 */ /* 0x0004e20000000800 */
[----:B------:R-:W-:Y:S02]  /*59f0*/  FFMA.FTZ R0, R219, c[0x0][0x2d0], -R0 ;  /* 0x0000b400db007a23 */ /* 0x000fe40000010800 */
[----:B------:R-:W-:Y:S01]  /*5a00*/  HMMA.16816.F32.BF16 R40, R8, R18, R40 ;  /* 0x000000120828723c */ /* 0x000fe20000041828 */
[----:B------:R-:W4:Y:S04]  /*5a10*/  LDSM.16.MT88.4 R16, [R230+0x3100] ;  /* 0x00310000e610783b */ /* 0x000f280000004200 */
[----:B------:R5:W-:Y:S01]  /*5a20*/  MUFU.EX2 R10, R4 ;  /* 0x00000004000a7308 */ /* 0x000be20000000800 */
[----:B--2---:R-:W-:-:S07]  /*5a30*/  FFMA.FTZ R3, R178, c[0x0][0x2d0], -R5 ;  /* 0x0000b400b2037a23 */ /* 0x004fce0000010805 */
[----:B------:R-:W-:Y:S01]  /*5a40*/  MUFU.EX2 R11, R12 ;  /* 0x0000000c000b7308 */ /* 0x000fe20000000800 */
[----:B---3--:R-:W-:Y:S01]  /*5a50*/  F2FP.BF16.PACK_AB R134, R27, R28 ;  /* 0x0000001c1b86723e */ /* 0x008fe200000010ff */
[----:B-----5:R-:W-:-:S06]  /*5a60*/  FADD.FTZ R4, R163, R186 ;  /* 0x000000baa3047221 */ /* 0x020fcc0000010000 */
[----:B------:R2:W-:Y:S01]  /*5a70*/  MUFU.EX2 R26, R3 ;  /* 0x00000003001a7308 */ /* 0x0005e20000000800 */
[----:B------:R-:W-:-:S07]  /*5a80*/  FADD.FTZ R4, R151, R4 ;  /* 0x0000000497047221 */ /* 0x000fce0000010000 */
[----:B------:R3:W-:Y:S01]  /*5a90*/  MUFU.EX2 R12, R0 ;  /* 0x00000000000c7308 */ /* 0x0007e20000000800 */
[----:B--2---:R-:W-:-:S07]  /*5aa0*/  FFMA.FTZ R3, R179, c[0x0][0x2d0], -R5 ;  /* 0x0000b400b3037a23 */ /* 0x004fce0000010805 */
[----:B------:R2:W-:Y:S01]  /*5ab0*/  MUFU.EX2 R9, R6 ;  /* 0x0000000600097308 */ /* 0x0005e20000000800 */
[----:B---3--:R-:W-:-:S07]  /*5ac0*/  FADD.FTZ R0, R246, R20 ;  /* 0x00000014f6007221 */ /* 0x008fce0000010000 */
[----:B------:R3:W5:Y:S01]  /*5ad0*/  MUFU.EX2 R25, R3 ;  /* 0x0000000300197308 */ /* 0x0007620000000800 */
[----:B--2---:R-:W-:-:S04]  /*5ae0*/  FADD.FTZ R6, R247, R0 ;  /* 0x00000000f7067221 */ /* 0x004fc80000010000 */
[----:B------:R-:W-:Y:S02]  /*5af0*/  FADD.FTZ R6, R226, R6 ;  /* 0x00000006e2067221 */ /* 0x000fe40000010000 */
[--C-:B---3--:R-:W-:Y:S01]  /*5b00*/  FFMA.FTZ R3, R220, c[0x0][0x2d0], -R5.reuse ;  /* 0x0000b400dc037a23 */ /* 0x108fe20000010805 */
[----:B-----5:R-:W-:Y:S01]  /*5b10*/  F2FP.BF16.PACK_AB R133, R25, R26 ;  /* 0x0000001a1985723e */ /* 0x020fe200000010ff */
[----:B------:R-:W-:Y:S02]  /*5b20*/  FADD.FTZ R8, R225, R6 ;  /* 0x00000006e1087221 */ /* 0x000fe40000010000 */
[----:B------:R2:W-:Y:S02]  /*5b30*/  MUFU.EX2 R24, R3 ;  /* 0x0000000300187308 */ /* 0x0005e40000000800 */
[----:B--2---:R-:W-:Y:S02]  /*5b40*/  FFMA.FTZ R3, R250, c[0x0][0x2d0], -R5 ;  /* 0x0000b400fa037a23 */ /* 0x004fe40000010805 */
[----:B------:R-:W-:-:S04]  /*5b50*/  FFMA.FTZ R5, R202, c[0x0][0x2d0], -R7 ;  /* 0x0000b400ca057a23 */ /* 0x000fc80000010807 */
[----:B------:R2:W3:Y:S01]  /*5b60*/  MUFU.EX2 R23, R3 ;  /* 0x0000000300177308 */ /* 0x0004e20000000800 */
[----:B------:R-:W-:-:S07]  /*5b70*/  IMAD.MOV.U32 R202, RZ, RZ, R161 ;  /* 0x000000ffffca7224 */ /* 0x000fce00078e00a1 */
[----:B------:R5:W-:Y:S01]  /*5b80*/  MUFU.EX2 R15, R5 ;  /* 0x00000005000f7308 */ /* 0x000be20000000800 */
[--C-:B--2---:R-:W-:Y:S01]  /*5b90*/  FFMA.FTZ R3, R204, c[0x0][0x2d0], -R7.reuse ;  /* 0x0000b400cc037a23 */ /* 0x104fe20000010807 */
[----:B---3--:R-:W-:Y:S01]  /*5ba0*/  F2FP.BF16.PACK_AB R135, R23, R24 ;  /* 0x000000181787723e */ /* 0x008fe200000010ff */
[----:B------:R-:W-:Y:S01]  /*5bb0*/  FFMA.FTZ R7, R187, c[0x0][0x2d0], -R7 ;  /* 0x0000b400bb077a23 */ /* 0x000fe20000010807 */
[----:B------:R-:W-:-:S04]  /*5bc0*/  F2FP.BF16.PACK_AB R187, R12, R11 ;  /* 0x0000000b0cbb723e */ /* 0x000fc800000010ff */
[----:B------:R2:W3:Y:S01]  /*5bd0*/  MUFU.EX2 R21, R3 ;  /* 0x0000000300157308 */ /* 0x0004e20000000800 */
[----:B------:R-:W-:Y:S02]  /*5be0*/  IMAD.MOV.U32 R204, RZ, RZ, R160 ;  /* 0x000000ffffcc7224 */ /* 0x000fe400078e00a0 */
[----:B-----5:R-:W-:Y:S01]  /*5bf0*/  FADD.FTZ R5, R130, R185 ;  /* 0x000000b982057221 */ /* 0x020fe20000010000 */
[----:B------:R-:W-:Y:S01]  /*5c00*/  F2FP.BF16.PACK_AB R185, R9, R10 ;  /* 0x0000000a09b9723e */ /* 0x000fe200000010ff */
[C---:B-1----:R-:W-:Y:S03]  /*5c10*/  HMMA.16816.F32.BF16 R144, R132.reuse, R156, R144 ;  /* 0x0000009c8490723c */ /* 0x042fe60000041890 */
[----:B------:R1:W5:Y:S05]  /*5c20*/  MUFU.EX2 R14, R7 ;  /* 0x00000007000e7308 */ /* 0x00036a0000000800 */
[----:B------:R-:W-:Y:S01]  /*5c30*/  HMMA.16816.F32.BF16 R152, R132, R158, R152 ;  /* 0x0000009e8498723c */ /* 0x000fe20000041898 */
[----:B--2---:R-:W-:Y:S01]  /*5c40*/  FADD.FTZ R3, R162, R13 ;  /* 0x0000000da2037221 */ /* 0x004fe20000010000 */
[----:B---3--:R-:W-:-:S06]  /*5c50*/  F2FP.BF16.PACK_AB R184, R21, R22 ;  /* 0x0000001615b8723e */ /* 0x008fcc00000010ff */
[C---:B------:R-:W-:Y:S01]  /*5c60*/  HMMA.16816.F32.BF16 R164, R132.reuse, R172, R164 ;  /* 0x000000ac84a4723c */ /* 0x040fe200000418a4 */
[----:B-1----:R-:W-:Y:S01]  /*5c70*/  FADD.FTZ R7, R150, R5 ;  /* 0x0000000596077221 */ /* 0x002fe20000010000 */
[----:B-----5:R-:W-:Y:S01]  /*5c80*/  F2FP.BF16.PACK_AB R186, R14, R15 ;  /* 0x0000000f0eba723e */ /* 0x020fe200000010ff */
        /* <DEDUP_REMOVED lines=33> */
[----:B----4-:R-:W-:Y:S01]  /*5ea0*/  HMMA.16816.F32.BF16 R128, R132, R16, R72 ;  /* 0x000000108480723c */ /* 0x010fe20000041848 */
        /* <DEDUP_REMOVED lines=75> */
[----:B------:R1:W-:Y:S01]  /*6360*/  STL [R1], R6 ;  /* 0x0000000601007387 */ /* 0x0003e20000100800 */
[----:B------:R-:W-:-:S03]  /*6370*/  FADD.FTZ R0, R23, R5 ;  /* 0x0000000517007221 */ /* 0x000fc60000010000 */
[----:B------:R1:W-:Y:S04]  /*6380*/  STL [R1+0x8], R4 ;  /* 0x0000080401007387 */ /* 0x0003e80000100800 */
[----:B------:R1:W-:Y:S04]  /*6390*/  STL [R1+0xc], R0 ;  /* 0x00000c0001007387 */ /* 0x0003e80000100800 */
[----:B------:R1:W-:Y:S01]  /*63a0*/  STL [R1+0x4], R3 ;  /* 0x0000040301007387 */ /* 0x0003e20000100800 */
[----:B------:R-:W-:Y:S05]  /*63b0*/  @!P0 BRA `(.L_x_767) ;  /* 0x00003ef000008947 */ /* 0x000fea0003800000 */
[----:B------:R-:W2:Y:S01]  /*63c0*/  LDL.LU R140, [R1+0x38] ;  /* 0x00003800018c7983 */ /* 0x000ea20000300800 */
[----:B-1----:R-:W-:Y:S01]  /*63d0*/  IMAD.MOV.U32 R3, RZ, RZ, R137 ;  /* 0x000000ffff037224 */ /* 0x002fe200078e0089 */
[----:B------:R-:W-:Y:S01]  /*63e0*/  MOV R142, R2 ;  /* 0x00000002008e7202 */ /* 0x000fe20000000f00 */
[----:B------:R-:W-:Y:S01]  /*63f0*/  IMAD.MOV.U32 R0, RZ, RZ, R138 ;  /* 0x000000ffff007224 */ /* 0x000fe200078e008a */
[----:B------:R-:W3:Y:S01]  /*6400*/  LDL.LU.64 R202, [R1+0x30] ;  /* 0x0000300001ca7983 */ /* 0x000ee20000300a00 */
[----:B------:R-:W-:Y:S01]  /*6410*/  IMAD.MOV.U32 R139, RZ, RZ, R136 ;  /* 0x000000ffff8b7224 */ /* 0x000fe200078e0088 */
[----:B--2---:R-:W-:-:S02]  /*6420*/  IADD3 R246, R140, -0x2, RZ ;  /* 0xfffffffe8cf67810 */ /* 0x004fc40007ffe0ff */
[----:B------:R-:W2:Y:S01]  /*6430*/  LDL.LU.64 R140, [R1+0x40] ;  /* 0x00004000018c7983 */ /* 0x000ea20000300a00 */
[----:B---3--:R-:W-:Y:S02]  /*6440*/  MOV R5, R203 ;  /* 0x000000cb00057202 */ /* 0x008fe40000000f00 */
[----:B--2---:R-:W-:-:S05]  /*6450*/  MOV R4, R140 ;  /* 0x0000008c00047202 */ /* 0x004fca0000000f00 */
[----:B------:R1:W-:Y:S02]  /*6460*/  STL.64 [R1+0x18], R4 ;  /* 0x0000180401007387 */ /* 0x0003e40000100a00 */
.L_x_768:
        /* <DEDUP_REMOVED lines=10> */
[----:B------:R-:W-:Y:S08]  /*6510*/  LDSM.16.M88.4 R112, [R234+0x7100] ;  /* 0x00710000ea70783b */ /* 0x000ff00000000200 */
[----:B------:R-:W3:Y:S08]  /*6520*/  LDSM.16.M88.4 R16, [R143+0x3900] ;  /* 0x003900008f10783b */ /* 0x000ef00000000200 */
[----:B------:R-:W4:Y:S08]  /*6530*/  LDSM.16.M88.4 R108, [R234+0x9100] ;  /* 0x00910000ea6c783b */ /* 0x000f300000000200 */
[----:B------:R-:W5:Y:S08]  /*6540*/  LDSM.16.M88.4 R32, [R143+0x4100] ;  /* 0x004100008f20783b */ /* 0x000f700000000200 */
        /* <DEDUP_REMOVED lines=10> */
[-C--:B-----5:R-:W-:Y:S06]  /*65f0*/  HMMA.16816.F32.BF16 R20, R112, R32.reuse, RZ ;  /* 0x000000207014723c */ /* 0x0a0fec00000418ff */
[----:B------:R-:W5:Y:S02]  /*6600*/  LDSM.16.M88.4 R196, [R238] ;  /* 0x00000000eec4783b */ /* 0x000f640000000200 */
        /* <DEDUP_REMOVED lines=15> */
[----:B------:R-:W5:Y:S06]  /*6700*/  LDL.64 R250, [R1+0x20] ;  /* 0x0000200001fa7983 */ /* 0x000f6c0000100a00 */
[----:B------:R-:W5:Y:S01]  /*6710*/  LDL.64 R248, [R1+0x28] ;  /* 0x0000280001f87983 */ /* 0x000f620000100a00 */
[C---:B------:R-:W-:Y:S08]  /*6720*/  HMMA.16816.F32.BF16 R56, R108.reuse, R64, RZ ;  /* 0x000000406c38723c */ /* 0x040ff000000418ff */
[-C--:B------:R-:W-:Y:S08]  /*6730*/  HMMA.16816.F32.BF16 R60, R108, R66.reuse, RZ ;  /* 0x000000426c3c723c */ /* 0x080ff000000418ff */
[C---:B------:R-:W-:Y:S08]  /*6740*/  HMMA.16816.F32.BF16 R64, R112.reuse, R66, RZ ;  /* 0x000000427040723c */ /* 0x040ff000000418ff */
[-C--:B-1----:R-:W-:Y:S01]  /*6750*/  HMMA.16816.F32.BF16 R68, R112, R80.reuse, RZ ;  /* 0x000000507044723c */ /* 0x082fe200000418ff */
[----:B--2---:R-:W-:Y:S07]  /*6760*/  IMAD.WIDE.U32 R84, R84, 0x70, R72 ;  /* 0x0000007054547825 */ /* 0x004fee00078e0048 */
[C---:B------:R-:W-:Y:S04]  /*6770*/  HMMA.16816.F32.BF16 R72, R108.reuse, R80, RZ ;  /* 0x000000506c48723c */ /* 0x040fe800000418ff */
[----:B------:R-:W-:Y:S02]  /*6780*/  LEA R88, P0, R84, c[0x0][0x1f8], 0x1 ;  /* 0x00007e0054587a11 */ /* 0x000fe400078008ff */
[----:B------:R-:W-:Y:S02]  /*6790*/  IADD3 R2, R85, R2, RZ ;  /* 0x0000000255027210 */ /* 0x000fe40007ffe0ff */
[----:B------:R-:W-:Y:S01]  /*67a0*/  IADD3 R92, P1, R88, UR7, RZ ;  /* 0x00000007585c7c10 */ /* 0x000fe2000ff3e0ff */
[-C--:B------:R-:W-:Y:S03]  /*67b0*/  HMMA.16816.F32.BF16 R76, R108, R82.reuse, RZ ;  /* 0x000000526c4c723c */ /* 0x080fe600000418ff */
[----:B------:R-:W-:Y:S02]  /*67c0*/  LEA.HI.X R89, R84, c[0x0][0x1fc], R2, 0x1, P0 ;  /* 0x00007f0054597a11 */ /* 0x000fe400000f0c02 */
[----:B------:R-:W-:Y:S03]  /*67d0*/  IADD3 R94, P0, R92, UR7, RZ ;  /* 0x000000075c5e7c10 */ /* 0x000fe6000ff1e0ff */
[----:B------:R-:W-:Y:S01]  /*67e0*/  @!PT LDS RZ, [RZ] ;  /* 0x00000000fffff984 */ /* 0x000fe20000000800 */
[----:B------:R-:W-:Y:S01]  /*67f0*/  @!PT LDS RZ, [RZ] ;  /* 0x00000000fffff984 */ /* 0x000fe20000000800 */
[----:B------:R-:W-:Y:S01]  /*6800*/  @!PT LDS RZ, [RZ] ;  /* 0x00000000fffff984 */ /* 0x000fe20000000800 */
[----:B------:R1:W-:Y:S01]  /*6810*/  LDGSTS.E.BYPASS.LTC128B.128 [R245+0x100], [R88.64], !P2 ;  /* 0x0010000058f57fae */ /* 0x0003e2000d101d48 */
[----:B------:R-:W-:Y:S01]  /*6820*/  IADD3.X R93, R89, UR5, RZ, P1, !PT ;  /* 0x00000005595d7c10 */ /* 0x000fe20008ffe4ff */
[C---:B------:R-:W-:Y:S03]  /*6830*/  HMMA.16816.F32.BF16 R80, R112.reuse, R82, RZ ;  /* 0x000000527050723c */ /* 0x040fe600000418ff */
[----:B------:R-:W-:Y:S03]  /*6840*/  IADD3.X R95, R93, UR5, RZ, P0, !PT ;  /* 0x000000055d5f7c10 */ /* 0x000fe600087fe4ff */
[----:B------:R2:W-:Y:S01]  /*6850*/  LDGSTS.E.BYPASS.LTC128B.128 [R245+0x900], [R92.64], !P2 ;  /* 0x009000005cf57fae */ /* 0x0005e2000d101d48 */
[----:B------:R-:W-:Y:S01]  /*6860*/  IADD3 R102, P1, R94, UR7, RZ ;  /* 0x000000075e667c10 */ /* 0x000fe2000ff3e0ff */
[-C--:B---3--:R-:W-:Y:S04]  /*6870*/  HMMA.16816.F32.BF16 R84, R112, R96.reuse, RZ ;  /* 0x000000607054723c */ /* 0x088fe800000418ff */
[----:B------:R-:W-:Y:S02]  /*6880*/  IADD3.X R103, R95, UR5, RZ, P1, !PT ;  /* 0x000000055f677c10 */ /* 0x000fe40008ffe4ff */
[----:B------:R2:W-:Y:S08]  /*6890*/  LDGSTS.E.BYPASS.LTC128B.128 [R245+0x1100], [R94.64], !P2 ;  /* 0x011000005ef57fae */ /* 0x0005f0000d101d48 */
[----:B------:R3:W-:Y:S01]  /*68a0*/  LDGSTS.E.BYPASS.LTC128B.128 [R245+0x1900], [R102.64], !P2 ;  /* 0x0190000066f57fae */ /* 0x0007e2000d101d48 */
[C---:B-1----:R-:W-:Y:S07]  /*68b0*/  HMMA.16816.F32.BF16 R88, R108.reuse, R96, RZ ;  /* 0x000000606c58723c */ /* 0x042fee00000418ff */
[----:B------:R-:W-:Y:S05]  /*68c0*/  IADD3 R96, P0, R102, UR7, RZ ;  /* 0x0000000766607c10 */ /* 0x000fea000ff1e0ff */
[----:B------:R-:W-:Y:S02]  /*68d0*/  IADD3.X R97, R103, UR5, RZ, P0, !PT ;  /* 0x0000000567617c10 */ /* 0x000fe400087fe4ff */
[----:B------:R-:W-:Y:S01]  /*68e0*/  IADD3 R100, P1, R96, UR7, RZ ;  /* 0x0000000760647c10 */ /* 0x000fe2000ff3e0ff */
[-C--:B--2---:R-:W-:Y:S02]  /*68f0*/  HMMA.16816.F32.BF16 R92, R108, R98.reuse, RZ ;  /* 0x000000626c5c723c */ /* 0x084fe400000418ff */
[----:B------:R1:W-:Y:S01]  /*6900*/  LDGSTS.E.BYPASS.LTC128B.128 [R245+0x2100], [R96.64], !P2 ;  /* 0x0210000060f57fae */ /* 0x0003e2000d101d48 */
[----:B------:R-:W-:Y:S02]  /*6910*/  IADD3.X R101, R97, UR5, RZ, P1, !PT ;  /* 0x0000000561657c10 */ /* 0x000fe40008ffe4ff */
[----:B---3--:R-:W-:Y:S05]  /*6920*/  IADD3 R102, P0, R100, UR7, RZ ;  /* 0x0000000764667c10 */ /* 0x008fea000ff1e0ff */
[----:B------:R4:W-:Y:S02]  /*6930*/  LDGSTS.E.BYPASS.LTC128B.128 [R245+0x2900], [R100.64], !P2 ;  /* 0x0290000064f57fae */ /* 0x0009e4000d101d48 */
[----:B------:R-:W-:Y:S02]  /*6940*/  IADD3.X R103, R101, UR5, RZ, P0, !PT ;  /* 0x0000000565677c10 */ /* 0x000fe400087fe4ff */
[C---:B------:R-:W-:Y:S02]  /*6950*/  ISETP.GT.AND P0, PT, R246.reuse, RZ, PT ;  /* 0x000000fff600720c */ /* 0x040fe40003f04270 */
[----:B------:R-:W-:Y:S02]  /*6960*/  IADD3 R246, R246, -0x1, RZ ;  /* 0xfffffffff6f67810 */ /* 0x000fe40007ffe0ff */
[----:B------:R4:W-:Y:S08]  /*6970*/  LDGSTS.E.BYPASS.LTC128B.128 [R245+0x3100], [R102.64], !P2 ;  /* 0x0310000066f57fae */ /* 0x0009f0000d101d48 */
[----:B------:R-:W0:Y:S01]  /*6980*/  LDGDEPBAR ;  /* 0x00000000000079af */ /* 0x000e220000000000 */
[C---:B-1----:R-:W-:Y:S08]  /*6990*/  HMMA.16816.F32.BF16 R96, R112.reuse, R98, RZ ;  /* 0x000000627060723c */ /* 0x042ff000000418ff */
[-C--:B----4-:R-:W-:Y:S08]  /*69a0*/  HMMA.16816.F32.BF16 R100, R112, R188.reuse, RZ ;  /* 0x000000bc7064723c */ /* 0x090ff000000418ff */
[C---:B------:R-:W-:Y:S08]  /*69b0*/  HMMA.16816.F32.BF16 R104, R108.reuse, R188, RZ ;  /* 0x000000bc6c68723c */ /* 0x040ff000000418ff */
[-C--:B------:R-:W-:Y:S08]  /*69c0*/  HMMA.16816.F32.BF16 R108, R108, R190.reuse, RZ ;  /* 0x000000be6c6c723c */ /* 0x080ff000000418ff */
[----:B------:R-:W-:Y:S01]  /*69d0*/  HMMA.16816.F32.BF16 R112, R112, R190, RZ ;  /* 0x000000be7070723c */ /* 0x000fe200000418ff */
[----:B------:R-:W-:Y:S07]  /*69e0*/  LDSM.16.M88.4 R188, [R235+0x7100] ;  /* 0x00710000ebbc783b */ /* 0x000fee0000000200 */
[-C--:B-----5:R-:W-:Y:S08]  /*69f0*/  HMMA.16816.F32.BF16 R4, R192, R196.reuse, R4 ;  /* 0x000000c4c004723c */ /* 0x0a0ff00000041804 */
        /* <DEDUP_REMOVED lines=32> */
[----:B------:R-:W5:Y:S07]  /*6c00*/  LDSM.16.M88.4 R200, [R233+0x5100] ;  /* 0x00510000e9c8783b */ /* 0x000f6e0000000200 */
        /* <DEDUP_REMOVED lines=17> */
[-C--:B-----5:R-:W-:Y:S08]  /*6d20*/  HMMA.16816.F32.BF16 R52, R188, R200.reuse, R52 ;  /* 0x000000c8bc34723c */ /* 0x0a0ff00000041834 */
        /* <DEDUP_REMOVED lines=165> */
[----:B------:R-:W-:Y:S01]  /*7780*/  FADD.FTZ R0, -R138, R0 ;  /* 0x000000008a007221 */ /* 0x000fe20000010100 */
        /* <DEDUP_REMOVED lines=23> */
[----:B------:R-:W-:Y:S02]  /*7900*/  FFMA.FTZ R4, R4, c[0x0][0x2d0], -R192 ;  /* 0x0000b40004047a23 */ /* 0x000fe400000108c0 */
[--C-:B------:R-:W-:Y:S02]  /*7910*/  FFMA.FTZ R22, R22, c[0x0][0x2d0], -R194.reuse ;  /* 0x0000b40016167a23 */ /* 0x100fe400000108c2 */
[--C-:B------:R-:W-:Y:S01]  /*7920*/  FFMA.FTZ R23, R23, c[0x0][0x2d0], -R194.reuse ;  /* 0x0000b40017177a23 */ /* 0x100fe200000108c2 */
[----:B-1----:R-:W-:Y:S01]  /*7930*/  FMNMX.FTZ R136, R136, R189, !PT ;  /* 0x000000bd88887209 */ /* 0x002fe20007810000 */
[--C-:B------:R-:W-:Y:S02]  /*7940*/  FFMA.FTZ R54, R54, c[0x0][0x2d0], -R194.reuse ;  /* 0x0000b40036367a23 */ /* 0x100fe400000108c2 */
[--C-:B------:R-:W-:Y:S01]  /*7950*/  FFMA.FTZ R55, R55, c[0x0][0x2d0], -R194.reuse ;  /* 0x0000b40037377a23 */ /* 0x100fe200000108c2 */
[----:B------:R1:W-:Y:S01]  /*7960*/  MUFU.EX2 R221, R4 ;  /* 0x0000000400dd7308 */ /* 0x0003e20000000800 */
[--C-:B------:R-:W-:Y:S02]  /*7970*/  FFMA.FTZ R6, R6, c[0x0][0x2d0], -R194.reuse ;  /* 0x0000b40006067a23 */ /* 0x100fe400000108c2 */
[--C-:B------:R-:W-:Y:S02]  /*7980*/  FFMA.FTZ R66, R66, c[0x0][0x2d0], -R194.reuse ;  /* 0x0000b40042427a23 */ /* 0x100fe400000108c2 */
[----:B--2---:R-:W-:Y:S02]  /*7990*/  FADD.FTZ R2, -R137, R3 ;  /* 0x0000000389027221 */ /* 0x004fe40000010100 */
[----:B------:R-:W2:Y:S01]  /*79a0*/  SHFL.BFLY PT, R3, R0, 0x2, 0x1f ;  /* 0x0c401f0000037f89 */ /* 0x000ea200000e0000 */
[--C-:B------:R-:W-:Y:S02]  /*79b0*/  FFMA.FTZ R67, R67, c[0x0][0x2d0], -R194.reuse ;  /* 0x0000b40043437a23 */ /* 0x100fe400000108c2 */
[----:B------:R-:W-:Y:S01]  /*79c0*/  MUFU.EX2 R219, R6 ;  /* 0x0000000600db7308 */ /* 0x000fe20000000800 */
[----:B------:R-:W-:Y:S02]  /*79d0*/  FMUL.FTZ R2, R2, c[0x0][0x2d0] ;  /* 0x0000b40002027a20 */ /* 0x000fe40000410000 */
[--C-:B------:R-:W-:Y:S02]  /*79e0*/  FFMA.FTZ R70, R70, c[0x0][0x2d0], -R194.reuse ;  /* 0x0000b40046467a23 */ /* 0x100fe400000108c2 */
[--C-:B------:R-:W-:Y:S02]  /*79f0*/  FFMA.FTZ R71, R71, c[0x0][0x2d0], -R194.reuse ;  /* 0x0000b40047477a23 */ /* 0x100fe400000108c2 */
[----:B------:R-:W-:Y:S02]  /*7a00*/  FFMA.FTZ R7, R7, c[0x0][0x2d0], -R194 ;  /* 0x0000b40007077a23 */ /* 0x000fe400000108c2 */
[----:B------:R-:W-:Y:S01]  /*7a10*/  FMUL.FTZ R193, R136, c[0x0][0x2d0] ;  /* 0x0000b40088c17a20 */ /* 0x000fe20000410000 */
[----:B------:R4:W5:Y:S01]  /*7a20*/  MUFU.EX2 R140, R2 ;  /* 0x00000002008c7308 */ /* 0x0009620000000800 */
[----:B------:R-:W-:Y:S02]  /*7a30*/  FFMA.FTZ R5, R5, c[0x0][0x2d0], -R192 ;  /* 0x0000b40005057a23 */ /* 0x000fe400000108c0 */
[--C-:B------:R-:W-:Y:S01]  /*7a40*/  FFMA.FTZ R60, R60, c[0x0][0x2d0], -R193.reuse ;  /* 0x0000b4003c3c7a23 */ /* 0x100fe200000108c1 */
[----:B-1----:R-:W-:Y:S01]  /*7a50*/  @P0 SHF.R.S32.HI R4, RZ, 0x1f, R246 ;  /* 0x0000001fff040819 */ /* 0x002fe200000114f6 */
[--C-:B------:R-:W-:Y:S02]  /*7a60*/  FFMA.FTZ R61, R61, c[0x0][0x2d0], -R193.reuse ;  /* 0x0000b4003d3d7a23 */ /* 0x100fe400000108c1 */
[--C-:B------:R-:W-:Y:S02]  /*7a70*/  FFMA.FTZ R16, R16, c[0x0][0x2d0], -R192.reuse ;  /* 0x0000b40010107a23 */ /* 0x100fe400000108c0 */
[----:B------:R-:W-:Y:S01]  /*7a80*/  FFMA.FTZ R17, R17, c[0x0][0x2d0], -R192 ;  /* 0x0000b40011117a23 */ /* 0x000fe200000108c0 */
[----:B------:R-:W-:Y:S01]  /*7a90*/  MUFU.EX2 R220, R7 ;  /* 0x0000000700dc7308 */ /* 0x000fe20000000800 */
[----:B--2---:R-:W-:Y:S01]  /*7aa0*/  FMNMX.FTZ R0, R0, R3, !PT ;  /* 0x0000000300007209 */ /* 0x004fe20007810000 */
[--C-:B------:R-:W-:Y:S02]  /*7ab0*/  FFMA.FTZ R18, R18, c[0x0][0x2d0], -R194.reuse ;  /* 0x0000b40012127a23 */ /* 0x100fe400000108c2 */
[----:B------:R-:W-:Y:S02]  /*7ac0*/  FFMA.FTZ R19, R19, c[0x0][0x2d0], -R194 ;  /* 0x0000b40013137a23 */ /* 0x000fe400000108c2 */
[C---:B---3--:R-:W-:Y:S02]  /*7ad0*/  FMUL.FTZ R120, R141.reuse, R120 ;  /* 0x000000788d787220 */ /* 0x048fe40000410000 */
[----:B------:R-:W-:Y:S02]  /*7ae0*/  FMUL.FTZ R121, R141, R121 ;  /* 0x000000798d797220 */ /* 0x000fe40000410000 */
[----:B------:R-:W-:Y:S01]  /*7af0*/  MUFU.EX2 R224, R5 ;  /* 0x0000000500e07308 */ /* 0x000fe20000000800 */
[--C-:B------:R-:W-:Y:S02]  /*7b00*/  FFMA.FTZ R8, R8, c[0x0][0x2d0], -R193.reuse ;  /* 0x0000b40008087a23 */ /* 0x100fe400000108c1 */
[----:B------:R-:W-:Y:S02]  /*7b10*/  FFMA.FTZ R9, R9, c[0x0][0x2d0], -R193 ;  /* 0x0000b40009097a23 */ /* 0x000fe400000108c1 */
[----:B----4-:R-:W-:Y:S02]  /*7b20*/  FADD.FTZ R2, -R136, R139 ;  /* 0x0000008b88027221 */ /* 0x010fe40000010100 */
[----:B-----5:R-:W-:Y:S02]  /*7b30*/  FMUL.FTZ R122, R140, R122 ;  /* 0x0000007a8c7a7220 */ /* 0x020fe40000410000 */
[----:B------:R-:W-:Y:S01]  /*7b40*/  FMUL.FTZ R2, R2, c[0x0][0x2d0] ;  /* 0x0000b40002027a20 */ /* 0x000fe20000410000 */
[----:B------:R1:W-:Y:S01]  /*7b50*/  MUFU.EX2 R217, R8 ;  /* 0x0000000800d97308 */ /* 0x0003e20000000800 */
[C---:B------:R-:W-:Y:S02]  /*7b60*/  FMUL.FTZ R123, R140.reuse, R123 ;  /* 0x0000007b8c7b7220 */ /* 0x040fe40000410000 */
[C---:B------:R-:W-:Y:S02]  /*7b70*/  FMUL.FTZ R124, R141.reuse, R124 ;  /* 0x0000007c8d7c7220 */ /* 0x040fe40000410000 */
[----:B------:R-:W-:Y:S02]  /*7b80*/  FMUL.FTZ R125, R141, R125 ;  /* 0x0000007d8d7d7220 */ /* 0x000fe40000410000 */
[C---:B------:R-:W-:Y:S02]  /*7b90*/  FMUL.FTZ R126, R140.reuse, R126 ;  /* 0x0000007e8c7e7220 */ /* 0x040fe40000410000 */
[----:B------:R-:W-:Y:S01]  /*7ba0*/  FMUL.FTZ R127, R140, R127 ;  /* 0x0000007f8c7f7220 */ /* 0x000fe20000410000 */
[----:B------:R2:W3:Y:S01]  /*7bb0*/  MUFU.EX2 R139, R2 ;  /* 0x00000002008b7308 */ /* 0x0004e20000000800 */
[--C-:B------:R-:W-:Y:S02]  /*7bc0*/  FFMA.FTZ R56, R56, c[0x0][0x2d0], -R193.reuse ;  /* 0x0000b40038387a23 */ /* 0x100fe400000108c1 */
[--C-:B------:R-:W-:Y:S02]  /*7bd0*/  FFMA.FTZ R57, R57, c[0x0][0x2d0], -R193.reuse ;  /* 0x0000b40039397a23 */ /* 0x100fe400000108c1 */
[----:B------:R-:W-:Y:S02]  /*7be0*/  FFMA.FTZ R81, R81, c[0x0][0x2d0], -R192 ;  /* 0x0000b40051517a23 */ /* 0x000fe400000108c0 */
[--C-:B------:R-:W-:Y:S02]  /*7bf0*/  FFMA.FTZ R13, R13, c[0x0][0x2d0], -R193.reuse ;  /* 0x0000b4000d0d7a23 */ /* 0x100fe400000108c1 */
[--C-:B------:R-:W-:Y:S01]  /*7c00*/  FFMA.FTZ R25, R25, c[0x0][0x2d0], -R193.reuse ;  /* 0x0000b40019197a23 */ /* 0x100fe200000108c1 */
[----:B------:R4:W-:Y:S01]  /*7c10*/  MUFU.EX2 R218, R9 ;  /* 0x0000000900da7308 */ /* 0x0009e20000000800 */
[--C-:B------:R-:W-:Y:S02]  /*7c20*/  FFMA.FTZ R12, R12, c[0x0][0x2d0], -R193.reuse ;  /* 0x0000b4000c0c7a23 */ /* 0x100fe400000108c1 */
[--C-:B------:R-:W-:Y:S01]  /*7c30*/  FFMA.FTZ R24, R24, c[0x0][0x2d0], -R193.reuse ;  /* 0x0000b40018187a23 */ /* 0x100fe200000108c1 */
[----:B-1----:R-:W-:Y:S01]  /*7c40*/  @P0 MOV R8, R248 ;  /* 0x000000f800080202 */ /* 0x002fe20000000f00 */
[--C-:B------:R-:W-:Y:S01]  /*7c50*/  FFMA.FTZ R28, R28, c[0x0][0x2d0], -R193.reuse ;  /* 0x0000b4001c1c7a23 */ /* 0x100fe200000108c1 */
[----:B------:R-:W-:Y:S01]  /*7c60*/  MOV R248, c[0x0][0x1e4] ;  /* 0x0000790000f87a02 */ /* 0x000fe20000000f00 */
[----:B------:R-:W-:Y:S02]  /*7c70*/  FFMA.FTZ R29, R29, c[0x0][0x2d0], -R193 ;  /* 0x0000b4001d1d7a23 */ /* 0x000fe400000108c1 */
[----:B------:R-:W-:Y:S01]  /*7c80*/  FFMA.FTZ R35, R35, c[0x0][0x2d0], -R194 ;  /* 0x0000b40023237a23 */ /* 0x000fe200000108c2 */
[----:B------:R1:W-:Y:S01]  /*7c90*/  MUFU.EX2 R209, R13 ;  /* 0x0000000d00d17308 */ /* 0x0003e20000000800 */
[----:B------:R-:W-:Y:S02]  /*7ca0*/  @P0 IMAD R6, R4, c[0x0][0x1e0], RZ ;  /* 0x0000780004060a24 */ /* 0x000fe400078e02ff */
[----:B------:R-:W-:Y:S01]  /*7cb0*/  FFMA.FTZ R36, R36, c[0x0][0x2d0], -R192 ;  /* 0x0000b40024247a23 */ /* 0x000fe200000108c0 */
[----:B--2---:R-:W2:Y:S01]  /*7cc0*/  SHFL.BFLY PT, R2, R0, 0x1, 0x1f ;  /* 0x0c201f0000027f89 */ /* 0x004ea200000e0000 */
[C---:B---3--:R-:W-:Y:S02]  /*7cd0*/  FMUL.FTZ R116, R139.reuse, R116 ;  /* 0x000000748b747220 */ /* 0x048fe40000410000 */
[C---:B------:R-:W-:Y:S02]  /*7ce0*/  FMUL.FTZ R117, R139.reuse, R117 ;  /* 0x000000758b757220 */ /* 0x040fe40000410000 */
[C---:B------:R-:W-:Y:S01]  /*7cf0*/  FMUL.FTZ R128, R139.reuse, R128 ;  /* 0x000000808b807220 */ /* 0x040fe20000410000 */
[----:B------:R3:W-:Y:S01]  /*7d00*/  MUFU.EX2 R210, R12 ;  /* 0x0000000c00d27308 */ /* 0x0007e20000000800 */
[C---:B------:R-:W-:Y:S01]  /*7d10*/  @P0 IMAD.WIDE.U32 R4, R246.reuse, c[0x0][0x1e0], RZ ;  /* 0x00007800f6040a25 */ /* 0x040fe200078e00ff */
[----:B----4-:R-:W-:Y:S03]  /*7d20*/  @P0 MOV R9, R251 ;  /* 0x000000fb00090202 */ /* 0x010fe60000000f00 */
[----:B------:R-:W-:Y:S02]  /*7d30*/  @P0 IMAD R6, R246, c[0x0][0x1e4], R6 ;  /* 0x00007900f6060a24 */ /* 0x000fe400078e0206 */
[----:B------:R-:W-:Y:S02]  /*7d40*/  FMUL.FTZ R129, R139, R129 ;  /* 0x000000818b817220 */ /* 0x000fe40000410000 */
[----:B------:R-:W-:Y:S01]  /*7d50*/  @P0 IMAD.WIDE.U32 R8, R4, 0x70, R8 ;  /* 0x0000007004080825 */ /* 0x000fe200078e0008 */
[----:B------:R-:W-:Y:S01]  /*7d60*/  MUFU.EX2 R205, R22 ;  /* 0x0000001600cd7308 */ /* 0x000fe20000000800 */
[----:B------:R-:W-:Y:S02]  /*7d70*/  @P0 IADD3 R6, R5, R6, RZ ;  /* 0x0000000605060210 */ /* 0x000fe40007ffe0ff */
[----:B------:R-:W-:Y:S01]  /*7d80*/  FMUL.FTZ R132, R139, R132 ;  /* 0x000000848b847220 */ /* 0x000fe20000410000 */
[----:B-1----:R-:W-:Y:S01]  /*7d90*/  @P0 SHF.L.U32 R13, R247, 0x5, RZ ;  /* 0x00000005f70d0819 */ /* 0x002fe200000006ff */
[----:B------:R-:W-:Y:S02]  /*7da0*/  FMUL.FTZ R133, R139, R133 ;  /* 0x000000858b857220 */ /* 0x000fe40000410000 */
[----:B------:R-:W-:Y:S01]  /*7db0*/  @P0 IMAD R4, R6, 0x70, RZ ;  /* 0x0000007006040824 */ /* 0x000fe200078e02ff */
[----:B--2---:R-:W-:Y:S01]  /*7dc0*/  FMNMX.FTZ R2, R0, R2, !PT ;  /* 0x0000000200027209 */ /* 0x004fe20007810000 */
[----:B------:R-:W-:Y:S01]  /*7dd0*/  FFMA.FTZ R37, R37, c[0x0][0x2d0], -R192 ;  /* 0x0000b40025257a23 */ /* 0x000fe200000108c0 */
[----:B------:R-:W-:Y:S01]  /*7de0*/  MUFU.EX2 R207, R23 ;  /* 0x0000001700cf7308 */ /* 0x000fe20000000800 */
[----:B------:R-:W-:Y:S01]  /*7df0*/  @P0 LEA R6, P3, R8, c[0x0][0x1c8], 0x1 ;  /* 0x0000720008060a11 */ /* 0x000fe200078608ff */
[--C-:B------:R-:W-:Y:S01]  /*7e00*/  FFMA.FTZ R38, R38, c[0x0][0x2d0], -R194.reuse ;  /* 0x0000b40026267a23 */ /* 0x100fe200000108c2 */
[----:B------:R-:W-:Y:S01]  /*7e10*/  @P0 IADD3 R5, R9, R4, RZ ;  /* 0x0000000409050210 */ /* 0x000fe20007ffe0ff */
[----:B------:R-:W-:Y:S01]  /*7e20*/  FMUL.FTZ R3, R2, c[0x0][0x2d0] ;  /* 0x0000b40002037a20 */ /* 0x000fe20000410000 */
[-C--:B------:R-:W-:Y:S01]  /*7e30*/  @P0 IADD3 R4, P1, R6, R13.reuse, RZ ;  /* 0x0000000d06040210 */ /* 0x080fe20007f3e0ff */
[----:B------:R-:W-:Y:S01]  /*7e40*/  FFMA.FTZ R39, R39, c[0x0][0x2d0], -R194 ;  /* 0x0000b40027277a23 */ /* 0x000fe200000108c2 */
[----:B------:R-:W-:Y:S01]  /*7e50*/  @P0 LEA.HI.X R7, R8, c[0x0][0x1cc], R5, 0x1, P3 ;  /* 0x0000730008070a11 */ /* 0x000fe200018f0c05 */
[--C-:B------:R-:W-:Y:S01]  /*7e60*/  FFMA.FTZ R10, R10, c[0x0][0x2d0], -R3.reuse ;  /* 0x0000b4000a0a7a23 */ /* 0x100fe20000010803 */
[----:B---3--:R-:W-:Y:S01]  /*7e70*/  @P0 SHF.L.U64.HI R12, R247, 0x5, R248 ;  /* 0x00000005f70c0819 */ /* 0x008fe200000102f8 */
[----:B------:R1:W-:Y:S01]  /*7e80*/  MUFU.EX2 R227, R16 ;  /* 0x0000001000e37308 */ /* 0x0003e20000000800 */
[--C-:B------:R-:W-:Y:S01]  /*7e90*/  FFMA.FTZ R62, R62, c[0x0][0x2d0], -R3.reuse ;  /* 0x0000b4003e3e7a23 */ /* 0x100fe20000010803 */
[----:B------:R2:W-:Y:S01]  /*7ea0*/  @P0 LDGSTS.E.BYPASS.LTC128B.128 [R245+0x3900], [R6.64], !P2 ;  /* 0x0390000006f50fae */ /* 0x0005e2000d101d48 */
[----:B------:R-:W-:Y:S01]  /*7eb0*/  @P0 IADD3.X R5, R7, R12, RZ, P1, !PT ;  /* 0x0000000c07050210 */ /* 0x000fe20000ffe4ff */
[--C-:B------:R-:W-:Y:S02]  /*7ec0*/  FFMA.FTZ R63, R63, c[0x0][0x2d0], -R3.reuse ;  /* 0x0000b4003f3f7a23 */ /* 0x100fe40000010803 */
[--C-:B------:R-:W-:Y:S02]  /*7ed0*/  FFMA.FTZ R11, R11, c[0x0][0x2d0], -R3.reuse ;  /* 0x0000b4000b0b7a23 */ /* 0x100fe40000010803 */
[--C-:B------:R-:W-:Y:S02]  /*7ee0*/  FFMA.FTZ R14, R14, c[0x0][0x2d0], -R3.reuse ;  /* 0x0000b4000e0e7a23 */ /* 0x100fe40000010803 */
[----:B------:R3:W-:Y:S01]  /*7ef0*/  MUFU.EX2 R195, R10 ;  /* 0x0000000a00c37308 */ /* 0x0007e20000000800 */
[----:B------:R4:W-:Y:S01]  /*7f00*/  @P0 LDGSTS.E.BYPASS.LTC128B.128 [R245+0x4100], [R4.64], !P2 ;  /* 0x0410000004f50fae */ /* 0x0009e2000d101d48 */
[--C-:B------:R-:W-:Y:S02]  /*7f10*/  FFMA.FTZ R15, R15, c[0x0][0x2d0], -R3.reuse ;  /* 0x0000b4000f0f7a23 */ /* 0x100fe40000010803 */
[--C-:B------:R-:W-:Y:S02]  /*7f20*/  FFMA.FTZ R58, R58, c[0x0][0x2d0], -R3.reuse ;  /* 0x0000b4003a3a7a23 */ /* 0x100fe40000010803 */
[--C-:B------:R-:W-:Y:S02]  /*7f30*/  FFMA.FTZ R59, R59, c[0x0][0x2d0], -R3.reuse ;  /* 0x0000b4003b3b7a23 */ /* 0x100fe40000010803 */
[--C-:B------:R-:W-:Y:S02]  /*7f40*/  FFMA.FTZ R30, R30, c[0x0][0x2d0], -R3.reuse ;  /* 0x0000b4001e1e7a23 */ /* 0x100fe40000010803 */
[----:B------:R5:W-:Y:S01]  /*7f50*/  MUFU.EX2 R211, R17 ;  /* 0x0000001100d37308 */ /* 0x000be20000000800 */
[--C-:B------:R-:W-:Y:S02]  /*7f60*/  FFMA.FTZ R26, R26, c[0x0][0x2d0], -R3.reuse ;  /* 0x0000b4001a1a7a23 */ /* 0x100fe40000010803 */
[--C-:B------:R-:W-:Y:S02]  /*7f70*/  FFMA.FTZ R27, R27, c[0x0][0x2d0], -R3.reuse ;  /* 0x0000b4001b1b7a23 */ /* 0x100fe40000010803 */
[----:B-1----:R-:W-:Y:S02]  /*7f80*/  FMUL.FTZ R16, R141, R156 ;  /* 0x0000009c8d107220 */ /* 0x002fe40000410000 */
[----:B------:R-:W-:Y:S02]  /*7f90*/  FFMA.FTZ R31, R31, c[0x0][0x2d0], -R3 ;  /* 0x0000b4001f1f7a23 */ /* 0x000fe40000010803 */
[----:B------:R-:W-:Y:S01]  /*7fa0*/  FFMA.FTZ R48, R48, c[0x0][0x2d0], -R192 ;  /* 0x0000b40030307a23 */ /* 0x000fe200000108c0 */
[----:B------:R1:W-:Y:S01]  /*7fb0*/  MUFU.EX2 R196, R11 ;  /* 0x0000000b00c47308 */ /* 0x0003e20000000800 */
[----:B------:R-:W-:Y:S02]  /*7fc0*/  FADD.FTZ R0, -R2, R142 ;  /* 0x0000008e02007221 */ /* 0x000fe40000010100 */
[----:B------:R-:W-:Y:S01]  /*7fd0*/  FFMA.FTZ R49, R49, c[0x0][0x2d0], -R192 ;  /* 0x0000b40031317a23 */ /* 0x000fe200000108c0 */
[-C--:B---3--:R-:W-:Y:S01]  /*7fe0*/  @P0 IADD3 R10, P4, R4, R13.reuse, RZ ;  /* 0x0000000d040a0210 */ /* 0x088fe20007f9e0ff */
[----:B------:R-:W-:Y:S02]  /*7ff0*/  FMUL.FTZ R0, R0, c[0x0][0x2d0] ;  /* 0x0000b40000007a20 */ /* 0x000fe40000410000 */
[--C-:B------:R-:W-:Y:S01]  /*8000*/  FFMA.FTZ R50, R50, c[0x0][0x2d0], -R194.reuse ;  /* 0x0000b40032327a23 */ /* 0x100fe200000108c2 */
[-C--:B------:R-:W-:Y:S01]  /*8010*/  @P0 IADD3 R8, P3, R10, R13.reuse, RZ ;  /* 0x0000000d0a080210 */ /* 0x080fe20007f7e0ff */
[----:B------:R-:W-:Y:S01]  /*8020*/  FFMA.FTZ R51, R51, c[0x0][0x2d0], -R194 ;  /* 0x0000b40033337a23 */ /* 0x000fe200000108c2 */
[----:B------:R3:W-:Y:S01]  /*8030*/  MUFU.EX2 R213, R18 ;  /* 0x0000001200d57308 */ /* 0x0007e20000000800 */
[--C-:B------:R-:W-:Y:S01]  /*8040*/  FFMA.FTZ R40, R40, c[0x0][0x2d0], -R193.reuse ;  /* 0x0000b40028287a23 */ /* 0x100fe200000108c1 */
[----:B--2---:R-:W-:Y:S01]  /*8050*/  @P0 IADD3 R6, P1, R8, R13, RZ ;  /* 0x0000000d08060210 */ /* 0x004fe20007f3e0ff */
[----:B------:R-:W-:Y:S02]  /*8060*/  FFMA.FTZ R41, R41, c[0x0][0x2d0], -R193 ;  /* 0x0000b40029297a23 */ /* 0x000fe400000108c1 */
[----:B-----5:R-:W-:Y:S02]  /*8070*/  FMUL.FTZ R17, R141, R157 ;  /* 0x0000009d8d117220 */ /* 0x020fe40000410000 */
[--C-:B------:R-:W-:Y:S02]  /*8080*/  FFMA.FTZ R42, R42, c[0x0][0x2d0], -R3.reuse ;  /* 0x0000b4002a2a7a23 */ /* 0x100fe40000010803 */
[----:B------:R-:W-:Y:S01]  /*8090*/  FFMA.FTZ R43, R43, c[0x0][0x2d0], -R3 ;  /* 0x0000b4002b2b7a23 */ /* 0x000fe20000010803 */
[----:B------:R2:W-:Y:S01]  /*80a0*/  MUFU.EX2 R208, R19 ;  /* 0x0000001300d07308 */ /* 0x0005e20000000800 */
[--C-:B------:R-:W-:Y:S02]  /*80b0*/  FFMA.FTZ R44, R44, c[0x0][0x2d0], -R193.reuse ;  /* 0x0000b4002c2c7a23 */ /* 0x100fe400000108c1 */
[----:B------:R-:W-:Y:S01]  /*80c0*/  FFMA.FTZ R45, R45, c[0x0][0x2d0], -R193 ;  /* 0x0000b4002d2d7a23 */ /* 0x000fe200000108c1 */
[-C--:B-1----:R-:W-:Y:S01]  /*80d0*/  @P0 IADD3.X R11, R5, R12.reuse, RZ, P4, !PT ;  /* 0x0000000c050b0210 */ /* 0x082fe200027fe4ff */
[----:B------:R-:W-:Y:S02]  /*80e0*/  FFMA.FTZ R46, R46, c[0x0][0x2d0], -R3 ;  /* 0x0000b4002e2e7a23 */ /* 0x000fe40000010803 */
[--C-:B------:R-:W-:Y:S01]  /*80f0*/  FFMA.FTZ R72, R72, c[0x0][0x2d0], -R193.reuse ;  /* 0x0000b40048487a23 */ /* 0x100fe200000108c1 */
[-C--:B------:R-:W-:Y:S01]  /*8100*/  @P0 IADD3.X R9, R11, R12.reuse, RZ, P3, !PT ;  /* 0x0000000c0b090210 */ /* 0x080fe20001ffe4ff */
[----:B------:R1:W-:Y:S01]  /*8110*/  @P0 LDGSTS.E.BYPASS.LTC128B.128 [R245+0x4900], [R10.64], !P2 ;  /* 0x049000000af50fae */ /* 0x0003e2000d101d48 */
[----:B------:R-:W5:Y:S01]  /*8120*/  MUFU.EX2 R0, R0 ;  /* 0x0000000000007308 */ /* 0x000f620000000800 */
[----:B----4-:R-:W-:Y:S01]  /*8130*/  @P0 IADD3 R4, P3, R6, R13, RZ ;  /* 0x0000000d06040210 */ /* 0x010fe20007f7e0ff */
[----:B------:R-:W-:Y:S01]  /*8140*/  FFMA.FTZ R113, R113, c[0x0][0x2d0], -R192 ;  /* 0x0000b40071717a23 */ /* 0x000fe200000108c0 */
[----:B------:R-:W-:Y:S01]  /*8150*/  @P0 IADD3.X R7, R9, R12, RZ, P1, !PT ;  /* 0x0000000c09070210 */ /* 0x000fe20000ffe4ff */
[----:B---3--:R-:W-:Y:S02]  /*8160*/  FMUL.FTZ R18, R140, R158 ;  /* 0x0000009e8c127220 */ /* 0x008fe40000410000 */
[----:B------:R-:W-:Y:S01]  /*8170*/  FFMA.FTZ R115, R115, c[0x0][0x2d0], -R194 ;  /* 0x0000b40073737a23 */ /* 0x000fe200000108c2 */
[----:B------:R3:W-:Y:S01]  /*8180*/  @P0 LDGSTS.E.BYPASS.LTC128B.128 [R245+0x5100], [R8.64], !P2 ;  /* 0x0510000008f50fae */ /* 0x0007e2000d101d48 */
[----:B------:R-:W-:Y:S01]  /*8190*/  @P0 IADD3.X R5, R7, R12, RZ, P3, !PT ;  /* 0x0000000c07050210 */ /* 0x000fe20001ffe4ff */
[--C-:B------:R-:W-:Y:S01]  /*81a0*/  FFMA.FTZ R109, R109, c[0x0][0x2d0], -R193.reuse ;  /* 0x0000b4006d6d7a23 */ /* 0x100fe200000108c1 */
[----:B------:R4:W-:Y:S01]  /*81b0*/  MUFU.EX2 R201, R14 ;  /* 0x0000000e00c97308 */ /* 0x0009e20000000800 */
[--C-:B------:R-:W-:Y:S02]  /*81c0*/  FFMA.FTZ R32, R32, c[0x0][0x2d0], -R192.reuse ;  /* 0x0000b40020207a23 */ /* 0x100fe400000108c0 */
[----:B------:R-:W-:Y:S02]  /*81d0*/  FFMA.FTZ R33, R33, c[0x0][0x2d0], -R192 ;  /* 0x0000b40021217a23 */ /* 0x000fe400000108c0 */
[----:B------:R4:W-:Y:S01]  /*81e0*/  @P0 LDGSTS.E.BYPASS.LTC128B.128 [R245+0x5900], [R6.64], !P2 ;  /* 0x0590000006f50fae */ /* 0x0009e2000d101d48 */
[----:B--2---:R-:W-:Y:S02]  /*81f0*/  FMUL.FTZ R19, R140, R159 ;  /* 0x0000009f8c137220 */ /* 0x004fe40000410000 */
[--C-:B------:R-:W-:Y:S02]  /*8200*/  FFMA.FTZ R34, R34, c[0x0][0x2d0], -R194.reuse ;  /* 0x0000b40022227a23 */ /* 0x100fe400000108c2 */
[----:B------:R2:W2:Y:S01]  /*8210*/  MUFU.EX2 R202, R15 ;  /* 0x0000000f00ca7308 */ /* 0x0004a20000000800 */
[--C-:B------:R-:W-:Y:S02]  /*8220*/  FFMA.FTZ R82, R82, c[0x0][0x2d0], -R194.reuse ;  /* 0x0000b40052527a23 */ /* 0x100fe400000108c2 */
[----:B------:R2:W-:Y:S01]  /*8230*/  @P0 LDGSTS.E.BYPASS.LTC128B.128 [R245+0x6100], [R4.64], !P2 ;  /* 0x0610000004f50fae */ /* 0x0005e2000d101d48 */
[----:B-----5:R-:W-:Y:S01]  /*8240*/  FMUL.FTZ R118, R0, R118 ;  /* 0x0000007600767220 */ /* 0x020fe20000410000 */
[----:B-1----:R-:W-:Y:S01]  /*8250*/  @P0 IADD3 R10, P1, R4, R13, RZ ;  /* 0x0000000d040a0210 */ /* 0x002fe20007f3e0ff */
[----:B------:R-:W-:Y:S02]  /*8260*/  FMUL.FTZ R13, R139, R153 ;  /* 0x000000998b0d7220 */ /* 0x000fe40000410000 */
[----:B------:R-:W-:Y:S02]  /*8270*/  FMUL.FTZ R119, R0, R119 ;  /* 0x0000007700777220 */ /* 0x000fe40000410000 */
[----:B------:R-:W-:Y:S01]  /*8280*/  MUFU.EX2 R225, R32 ;  /* 0x0000002000e17308 */ /* 0x000fe20000000800 */
[----:B------:R-:W-:Y:S01]  /*8290*/  @P0 IADD3.X R11, R5, R12, RZ, P1, !PT ;  /* 0x0000000c050b0210 */ /* 0x000fe20000ffe4ff */
[C---:B------:R-:W-:Y:S02]  /*82a0*/  FMUL.FTZ R12, R139.reuse, R152 ;  /* 0x000000988b0c7220 */ /* 0x040fe40000410000 */
[C---:B---3--:R-:W-:Y:S01]  /*82b0*/  FMUL.FTZ R8, R139.reuse, R144 ;  /* 0x000000908b087220 */ /* 0x048fe20000410000 */
[----:B------:R-:W-:Y:S01]  /*82c0*/  F2FP.BF16.PACK_AB R144, R218, R217 ;  /* 0x000000d9da90723e */ /* 0x000fe200000010ff */
[----:B------:R1:W-:Y:S01]  /*82d0*/  @P0 LDGSTS.E.BYPASS.LTC128B.128 [R245+0x6900], [R10.64], !P2 ;  /* 0x069000000af50fae */ /* 0x0003e2000d101d48 */
[----:B------:R-:W-:Y:S01]  /*82e0*/  FMUL.FTZ R9, R139, R145 ;  /* 0x000000918b097220 */ /* 0x000fe20000410000 */
[----:B------:R-:W-:Y:S01]  /*82f0*/  F2FP.BF16.PACK_AB R145, R196, R195 ;  /* 0x000000c3c491723e */ /* 0x000fe200000010ff */
[C---:B----4-:R-:W-:Y:S01]  /*8300*/  FMUL.FTZ R14, R0.reuse, R154 ;  /* 0x0000009a000e7220 */ /* 0x050fe20000410000 */
[----:B------:R-:W3:Y:S01]  /*8310*/  MUFU.EX2 R226, R33 ;  /* 0x0000002100e27308 */ /* 0x000ee20000000800 */
[----:B------:R-:W-:Y:S02]  /*8320*/  FMUL.FTZ R130, R0, R130 ;  /* 0x0000008200827220 */ /* 0x000fe40000410000 */
[C---:B------:R-:W-:Y:S01]  /*8330*/  FMUL.FTZ R6, R140.reuse, R150 ;  /* 0x000000968c067220 */ /* 0x040fe20000410000 */
[----:B------:R-:W4:Y:S01]  /*8340*/  LDSM.16.MT88.4 R20, [R228+0x100] ;  /* 0x00010000e414783b */ /* 0x000f220000004200 */
[----:B------:R-:W-:Y:S01]  /*8350*/  F2FP.BF16.PACK_AB R150, R211, R227 ;  /* 0x000000e3d396723e */ /* 0x000fe200000010ff */
[----:B------:R-:W-:Y:S01]  /*8360*/  FMUL.FTZ R7, R140, R151 ;  /* 0x000000978c077220 */ /* 0x000fe20000410000 */
[----:B------:R-:W-:Y:S01]  /*8370*/  F2FP.BF16.PACK_AB R151, R208, R213 ;  /* 0x000000d5d097723e */ /* 0x000fe200000010ff */
[----:B--2---:R-:W-:Y:S02]  /*8380*/  FMUL.FTZ R15, R0, R155 ;  /* 0x0000009b000f7220 */ /* 0x004fe40000410000 */
[----:B------:R2:W-:Y:S01]  /*8390*/  MUFU.EX2 R32, R25 ;  /* 0x0000001900207308 */ /* 0x0005e20000000800 */
[C---:B------:R-:W-:Y:S01]  /*83a0*/  FMUL.FTZ R4, R141.reuse, R148 ;  /* 0x000000948d047220 */ /* 0x040fe20000410000 */
[----:B------:R-:W-:Y:S01]  /*83b0*/  F2FP.BF16.PACK_AB R148, R224, R221 ;  /* 0x000000dde094723e */ /* 0x000fe200000010ff */
[----:B------:R-:W-:Y:S01]  /*83c0*/  FMUL.FTZ R5, R141, R149 ;  /* 0x000000958d057220 */ /* 0x000fe20000410000 */
[----:B------:R-:W-:Y:S01]  /*83d0*/  F2FP.BF16.PACK_AB R149, R220, R219 ;  /* 0x000000dbdc95723e */ /* 0x000fe200000010ff */
[----:B------:R-:W5:Y:S01]  /*83e0*/  LDSM.16.MT88.4 R188, [R231+0x100] ;  /* 0x00010000e7bc783b */ /* 0x000f620000004200 */
[C---:B------:R-:W-:Y:S02]  /*83f0*/  FMUL.FTZ R131, R0.reuse, R131 ;  /* 0x0000008300837220 */ /* 0x040fe40000410000 */
[C---:B------:R-:W-:Y:S02]  /*8400*/  FMUL.FTZ R134, R0.reuse, R134 ;  /* 0x0000008600867220 */ /* 0x040fe40000410000 */
[----:B------:R-:W-:Y:S01]  /*8410*/  MUFU.EX2 R206, R60 ;  /* 0x0000003c00ce7308 */ /* 0x000fe20000000800 */
[C---:B------:R-:W-:Y:S02]  /*8420*/  FMUL.FTZ R135, R0.reuse, R135 ;  /* 0x0000008700877220 */ /* 0x040fe40000410000 */
[----:B------:R-:W5:Y:S01]  /*8430*/  LDSM.16.MT88.4 R152, [R229+0x100] ;  /* 0x00010000e598783b */ /* 0x000f620000004200 */
[C---:B-1----:R-:W-:Y:S01]  /*8440*/  FMUL.FTZ R10, R0.reuse, R146 ;  /* 0x00000092000a7220 */ /* 0x042fe20000410000 */
[----:B------:R-:W-:Y:S01]  /*8450*/  F2FP.BF16.PACK_AB R146, R209, R210 ;  /* 0x000000d2d192723e */ /* 0x000fe200000010ff */
[----:B------:R-:W-:Y:S01]  /*8460*/  FMUL.FTZ R11, R0, R147 ;  /* 0x00000093000b7220 */ /* 0x000fe20000410000 */
[----:B------:R-:W-:Y:S01]  /*8470*/  F2FP.BF16.PACK_AB R147, R202, R201 ;  /* 0x000000c9ca93723e */ /* 0x000fe200000010ff */
[----:B------:R-:W-:Y:S02]  /*8480*/  FFMA.FTZ R83, R83, c[0x0][0x2d0], -R194 ;  /* 0x0000b40053537a23 */ /* 0x000fe400000108c2 */
[----:B------:R1:W-:Y:S01]  /*8490*/  MUFU.EX2 R249, R37 ;  /* 0x0000002500f97308 */ /* 0x0003e20000000800 */
[----:B------:R-:W5:Y:S01]  /*84a0*/  LDSM.16.MT88.4 R156, [R230+0x100] ;  /* 0x00010000e69c783b */ /* 0x000f620000004200 */
[--C-:B------:R-:W-:Y:S02]  /*84b0*/  FFMA.FTZ R80, R80, c[0x0][0x2d0], -R192.reuse ;  /* 0x0000b40050507a23 */ /* 0x100fe400000108c0 */
[----:B--2---:R-:W-:Y:S01]  /*84c0*/  FMUL.FTZ R25, R139, R165 ;  /* 0x000000a58b197220 */ /* 0x004fe20000410000 */
[----:B---3--:R-:W-:Y:S01]  /*84d0*/  MOV R165, R226 ;  /* 0x000000e200a57202 */ /* 0x008fe20000000f00 */
[--C-:B------:R-:W-:Y:S02]  /*84e0*/  FFMA.FTZ R73, R73, c[0x0][0x2d0], -R193.reuse ;  /* 0x0000b40049497a23 */ /* 0x100fe400000108c1 */
[--C-:B------:R-:W-:Y:S01]  /*84f0*/  FFMA.FTZ R76, R76, c[0x0][0x2d0], -R193.reuse ;  /* 0x0000b4004c4c7a23 */ /* 0x100fe200000108c1 */
[----:B------:R-:W0:Y:S01]  /*8500*/  LDGDEPBAR ;  /* 0x00000000000079af */ /* 0x000e220000000000 */
[----:B------:R2:W-:Y:S01]  /*8510*/  MUFU.EX2 R248, R48 ;  /* 0x0000003000f87308 */ /* 0x0005e20000000800 */
[----:B------:R-:W-:Y:S02]  /*8520*/  FFMA.FTZ R77, R77, c[0x0][0x2d0], -R193 ;  /* 0x0000b4004d4d7a23 */ /* 0x000fe400000108c1 */
[--C-:B------:R-:W-:Y:S01]  /*8530*/  FFMA.FTZ R74, R74, c[0x0][0x2d0], -R3.reuse ;  /* 0x0000b4004a4a7a23 */ /* 0x100fe20000010803 */
[-C--:B----4-:R-:W-:Y:S05]  /*8540*/  HMMA.16816.F32.BF16 R4, R148, R20.reuse, R4 ;  /* 0x000000149404723c */ /* 0x090fea0000041804 */
[--C-:B------:R-:W-:Y:S01]  /*8550*/  FFMA.FTZ R75, R75, c[0x0][0x2d0], -R3.reuse ;  /* 0x0000b4004b4b7a23 */ /* 0x100fe20000010803 */
[----:B------:R3:W-:Y:S01]  /*8560*/  MUFU.EX2 R223, R50 ;  /* 0x0000003200df7308 */ /* 0x0007e20000000800 */
[--C-:B------:R-:W-:Y:S01]  /*8570*/  FFMA.FTZ R78, R78, c[0x0][0x2d0], -R3.reuse ;  /* 0x0000b4004e4e7a23 */ /* 0x100fe20000010803 */
[C---:B------:R-:W-:Y:S04]  /*8580*/  HMMA.16816.F32.BF16 R8, R144.reuse, R20, R8 ;  /* 0x000000149008723c */ /* 0x040fe80000041808 */
[----:B-1----:R-:W-:Y:S02]  /*8590*/  FMUL.FTZ R37, R141, R177 ;  /* 0x000000b18d257220 */ /* 0x002fe40000410000 */
[--C-:B------:R-:W-:Y:S02]  /*85a0*/  FFMA.FTZ R79, R79, c[0x0][0x2d0], -R3.reuse ;  /* 0x0000b4004f4f7a23 */ /* 0x100fe40000010803 */
[-C--:B------:R-:W-:Y:S01]  /*85b0*/  HMMA.16816.F32.BF16 R12, R144, R22.reuse, R12 ;  /* 0x00000016900c723c */ /* 0x080fe2000004180c */
[----:B------:R1:W-:Y:S03]  /*85c0*/  MUFU.EX2 R199, R30 ;  /* 0x0000001e00c77308 */ /* 0x0003e60000000800 */
[C---:B------:R-:W-:Y:S02]  /*85d0*/  FMUL.FTZ R20, R141.reuse, R160 ;  /* 0x000000a08d147220 */ /* 0x040fe40000410000 */
[----:B------:R-:W-:Y:S02]  /*85e0*/  FMUL.FTZ R21, R141, R161 ;  /* 0x000000a18d157220 */ /* 0x000fe40000410000 */
[C---:B------:R-:W-:Y:S03]  /*85f0*/  HMMA.16816.F32.BF16 R16, R148.reuse, R22, R16 ;  /* 0x000000169410723c */ /* 0x040fe60000041810 */
[----:B------:R4:W-:Y:S01]  /*8600*/  MUFU.EX2 R251, R24 ;  /* 0x0000001800fb7308 */ /* 0x0009e20000000800 */
[----:B--2---:R-:W-:Y:S02]  /*8610*/  FMUL.FTZ R48, R139, R180 ;  /* 0x000000b48b307220 */ /* 0x004fe40000410000 */
[----:B---3--:R-:W-:Y:S02]  /*8620*/  FMUL.FTZ R50, R0, R182 ;  /* 0x000000b600327220 */ /* 0x008fe40000410000 */
[C---:B------:R-:W-:Y:S04]  /*8630*/  FMUL.FTZ R22, R140.reuse, R162 ;  /* 0x000000a28c167220 */ /* 0x040fe80000410000 */
[----:B------:R-:W-:Y:S01]  /*8640*/  FMUL.FTZ R23, R140, R163 ;  /* 0x000000a38c177220 */ /* 0x000fe20000410000 */
[----:B------:R2:W-:Y:S01]  /*8650*/  MUFU.EX2 R197, R26 ;  /* 0x0000001a00c57308 */ /* 0x0005e20000000800 */
[----:B------:R-:W-:Y:S01]  /*8660*/  LDSM.16.MT88.4 R160, [R231+0x900] ;  /* 0x00090000e7a0783b */ /* 0x000fe20000004200 */
[--C-:B------:R-:W-:Y:S02]  /*8670*/  FFMA.FTZ R84, R84, c[0x0][0x2d0], -R192.reuse ;  /* 0x0000b40054547a23 */ /* 0x100fe400000108c0 */
[----:B-1----:R-:W-:Y:S01]  /*8680*/  FMUL.FTZ R30, R0, R170 ;  /* 0x000000aa001e7220 */ /* 0x002fe20000410000 */
[----:B------:R-:W-:Y:S01]  /*8690*/  MOV R170, R225 ;  /* 0x000000e100aa7202 */ /* 0x000fe20000000f00 */
[-C--:B-----5:R-:W-:Y:S03]  /*86a0*/  HMMA.16816.F32.BF16 R20, R148, R188.reuse, R20 ;  /* 0x000000bc9414723c */ /* 0x0a0fe60000041814 */
[--C-:B------:R-:W-:Y:S01]  /*86b0*/  FFMA.FTZ R85, R85, c[0x0][0x2d0], -R192.reuse ;  /* 0x0000b40055557a23 */ /* 0x100fe200000108c0 */
[----:B------:R1:W-:Y:S01]  /*86c0*/  MUFU.EX2 R198, R27 ;  /* 0x0000001b00c67308 */ /* 0x0003e20000000800 */
[--C-:B------:R-:W-:Y:S02]  /*86d0*/  FFMA.FTZ R96, R96, c[0x0][0x2d0], -R192.reuse ;  /* 0x0000b40060607a23 */ /* 0x100fe400000108c0 */
[----:B------:R-:W-:Y:S02]  /*86e0*/  FFMA.FTZ R97, R97, c[0x0][0x2d0], -R192 ;  /* 0x0000b40061617a23 */ /* 0x000fe400000108c0 */
[----:B----4-:R-:W-:Y:S03]  /*86f0*/  FMUL.FTZ R24, R139, R164 ;  /* 0x000000a48b187220 */ /* 0x010fe60000410000 */
[--C-:B------:R-:W-:Y:S02]  /*8700*/  FFMA.FTZ R86, R86, c[0x0][0x2d0], -R194.reuse ;  /* 0x0000b40056567a23 */ /* 0x100fe400000108c2 */
[----:B------:R-:W3:Y:S01]  /*8710*/  MUFU.EX2 R33, R34 ;  /* 0x0000002200217308 */ /* 0x000ee20000000800 */
[--C-:B------:R-:W-:Y:S02]  /*8720*/  FFMA.FTZ R87, R87, c[0x0][0x2d0], -R194.reuse ;  /* 0x0000b40057577a23 */ /* 0x100fe400000108c2 */
[--C-:B------:R-:W-:Y:S02]  /*8730*/  FFMA.FTZ R98, R98, c[0x0][0x2d0], -R194.reuse ;  /* 0x0000b40062627a23 */ /* 0x100fe400000108c2 */
[----:B--2---:R-:W-:Y:S02]  /*8740*/  FMUL.FTZ R26, R0, R166 ;  /* 0x000000a6001a7220 */ /* 0x004fe40000410000 */
[----:B------:R-:W-:Y:S02]  /*8750*/  FFMA.FTZ R99, R99, c[0x0][0x2d0], -R194 ;  /* 0x0000b40063637a23 */ /* 0x000fe400000108c2 */
[--C-:B------:R-:W-:Y:S01]  /*8760*/  FFMA.FTZ R90, R90, c[0x0][0x2d0], -R3.reuse ;  /* 0x0000b4005a5a7a23 */ /* 0x100fe20000010803 */
[----:B------:R2:W4:Y:S01]  /*8770*/  MUFU.EX2 R34, R28 ;  /* 0x0000001c00227308 */ /* 0x0005220000000800 */
[--C-:B------:R-:W-:Y:S02]  /*8780*/  FFMA.FTZ R91, R91, c[0x0][0x2d0], -R3.reuse ;  /* 0x0000b4005b5b7a23 */ /* 0x100fe40000010803 */
[--C-:B------:R-:W-:Y:S02]  /*8790*/  FFMA.FTZ R94, R94, c[0x0][0x2d0], -R3.reuse ;  /* 0x0000b4005e5e7a23 */ /* 0x100fe40000010803 */
[----:B-1----:R-:W-:Y:S02]  /*87a0*/  FMUL.FTZ R27, R0, R167 ;  /* 0x000000a7001b7220 */ /* 0x002fe40000410000 */
[--C-:B------:R-:W-:Y:S02]  /*87b0*/  FFMA.FTZ R95, R95, c[0x0][0x2d0], -R3.reuse ;  /* 0x0000b4005f5f7a23 */ /* 0x100fe40000010803 */
[--C-:B------:R-:W-:Y:S01]  /*87c0*/  FFMA.FTZ R106, R106, c[0x0][0x2d0], -R3.reuse ;  /* 0x0000b4006a6a7a23 */ /* 0x100fe20000010803 */
[----:B------:R1:W-:Y:S01]  /*87d0*/  MUFU.EX2 R252, R29 ;  /* 0x0000001d00fc7308 */ /* 0x0003e20000000800 */
[--C-:B------:R-:W-:Y:S01]  /*87e0*/  FFMA.FTZ R107, R107, c[0x0][0x2d0], -R3.reuse ;  /* 0x0000b4006b6b7a23 */ /* 0x100fe20000010803 */
[C---:B------:R-:W-:Y:S04]  /*87f0*/  HMMA.16816.F32.BF16 R24, R144.reuse, R188, R24 ;  /* 0x000000bc9018723c */ /* 0x040fe80000041818 */
[----:B---3--:R-:W-:Y:S01]  /*8800*/  MOV R167, R33 ;  /* 0x0000002100a77202 */ /* 0x008fe20000000f00 */
[----:B------:R-:W-:Y:S01]  /*8810*/  FMUL.FTZ R33, R141, R173 ;  /* 0x000000ad8d217220 */ /* 0x000fe20000410000 */
[----:B------:R-:W-:Y:S01]  /*8820*/  MOV R173, R210 ;  /* 0x000000d200ad7202 */ /* 0x000fe20000000f00 */
[----:B------:R-:W-:Y:S01]  /*8830*/  FFMA.FTZ R110, R110, c[0x0][0x2d0], -R3 ;  /* 0x0000b4006e6e7a23 */ /* 0x000fe20000010803 */
[----:B------:R3:W-:Y:S01]  /*8840*/  MUFU.EX2 R200, R31 ;  /* 0x0000001f00c87308 */ /* 0x0007e20000000800 */
[--C-:B------:R-:W-:Y:S03]  /*8850*/  FFMA.FTZ R100, R100, c[0x0][0x2d0], -R192.reuse ;  /* 0x0000b40064647a23 */ /* 0x100fe600000108c0 */
[----:B--2---:R-:W-:Y:S01]  /*8860*/  FMUL.FTZ R28, R139, R168 ;  /* 0x000000a88b1c7220 */ /* 0x004fe20000410000 */
[----:B----4-:R-:W-:Y:S01]  /*8870*/  MOV R166, R34 ;  /* 0x0000002200a67202 */ /* 0x010fe20000000f00 */
[----:B------:R-:W-:Y:S01]  /*8880*/  FMUL.FTZ R34, R140, R174 ;  /* 0x000000ae8c227220 */ /* 0x000fe20000410000 */
[----:B------:R-:W-:Y:S01]  /*8890*/  MOV R174, R213 ;  /* 0x000000d500ae7202 */ /* 0x000fe20000000f00 */
[--C-:B------:R-:W-:Y:S02]  /*88a0*/  FFMA.FTZ R101, R101, c[0x0][0x2d0], -R192.reuse ;  /* 0x0000b40065657a23 */ /* 0x100fe400000108c0 */
[----:B------:R2:W4:Y:S01]  /*88b0*/  MUFU.EX2 R142, R35 ;  /* 0x00000023008e7308 */ /* 0x0005220000000800 */
[----:B------:R-:W-:Y:S02]  /*88c0*/  FFMA.FTZ R112, R112, c[0x0][0x2d0], -R192 ;  /* 0x0000b40070707a23 */ /* 0x000fe400000108c0 */
[--C-:B------:R-:W-:Y:S02]  /*88d0*/  FFMA.FTZ R102, R102, c[0x0][0x2d0], -R194.reuse ;  /* 0x0000b40066667a23 */ /* 0x100fe400000108c2 */
[----:B-1----:R-:W-:Y:S02]  /*88e0*/  FMUL.FTZ R29, R139, R169 ;  /* 0x000000a98b1d7220 */ /* 0x002fe40000410000 */
[--C-:B------:R-:W-:Y:S02]  /*88f0*/  FFMA.FTZ R103, R103, c[0x0][0x2d0], -R194.reuse ;  /* 0x0000b40067677a23 */ /* 0x100fe400000108c2 */
[----:B------:R-:W-:Y:S01]  /*8900*/  FFMA.FTZ R114, R114, c[0x0][0x2d0], -R194 ;  /* 0x0000b40072727a23 */ /* 0x000fe200000108c2 */
[----:B------:R1:W-:Y:S01]  /*8910*/  MUFU.EX2 R225, R39 ;  /* 0x0000002700e17308 */ /* 0x0003e20000000800 */
[--C-:B------:R-:W-:Y:S02]  /*8920*/  FFMA.FTZ R105, R105, c[0x0][0x2d0], -R193.reuse ;  /* 0x0000b40069697a23 */ /* 0x100fe400000108c1 */
[--C-:B------:R-:W-:Y:S02]  /*8930*/  FFMA.FTZ R108, R108, c[0x0][0x2d0], -R193.reuse ;  /* 0x0000b4006c6c7a23 */ /* 0x100fe400000108c1 */
[----:B---3--:R-:W-:Y:S01]  /*8940*/  FMUL.FTZ R31, R0, R171 ;  /* 0x000000ab001f7220 */ /* 0x008fe20000410000 */
[----:B------:R-:W-:Y:S01]  /*8950*/  MOV R171, R32 ;  /* 0x0000002000ab7202 */ /* 0x000fe20000000f00 */
[----:B------:R-:W-:Y:S01]  /*8960*/  FMUL.FTZ R32, R141, R172 ;  /* 0x000000ac8d207220 */ /* 0x000fe20000410000 */
[----:B------:R-:W-:Y:S01]  /*8970*/  MOV R172, R211 ;  /* 0x000000d300ac7202 */ /* 0x000fe20000000f00 */
[--C-:B------:R-:W-:Y:S01]  /*8980*/  FFMA.FTZ R88, R88, c[0x0][0x2d0], -R193.reuse ;  /* 0x0000b40058587a23 */ /* 0x100fe200000108c1 */
[----:B------:R3:W5:Y:S01]  /*8990*/  MUFU.EX2 R250, R36 ;  /* 0x0000002400fa7308 */ /* 0x0007620000000800 */
[--C-:B------:R-:W-:Y:S01]  /*89a0*/  FFMA.FTZ R89, R89, c[0x0][0x2d0], -R193.reuse ;  /* 0x0000b40059597a23 */ /* 0x100fe200000108c1 */
[-C--:B------:R-:W-:Y:S03]  /*89b0*/  HMMA.16816.F32.BF16 R28, R144, R190.reuse, R28 ;  /* 0x000000be901c723c */ /* 0x080fe6000004181c */
[----:B--2---:R-:W-:Y:S01]  /*89c0*/  FMUL.FTZ R35, R140, R175 ;  /* 0x000000af8c237220 */ /* 0x004fe20000410000 */
[----:B------:R-:W-:Y:S01]  /*89d0*/  MOV R175, R208 ;  /* 0x000000d000af7202 */ /* 0x000fe20000000f00 */
[----:B------:R-:W-:Y:S01]  /*89e0*/  FFMA.FTZ R92, R92, c[0x0][0x2d0], -R193 ;  /* 0x0000b4005c5c7a23 */ /* 0x000fe200000108c1 */
[----:B----4-:R-:W-:Y:S01]  /*89f0*/  MOV R164, R142 ;  /* 0x0000008e00a47202 */ /* 0x010fe20000000f00 */
[--C-:B------:R-:W-:Y:S01]  /*8a00*/  FFMA.FTZ R142, R47, c[0x0][0x2d0], -R3.reuse ;  /* 0x0000b4002f8e7a23 */ /* 0x100fe20000010803 */
[----:B------:R2:W-:Y:S01]  /*8a10*/  MUFU.EX2 R226, R38 ;  /* 0x0000002600e27308 */ /* 0x0005e20000000800 */
[----:B------:R-:W-:Y:S01]  /*8a20*/  FFMA.FTZ R3, R111, c[0x0][0x2d0], -R3 ;  /* 0x0000b4006f037a23 */ /* 0x000fe20000010803 */
[C---:B------:R-:W-:Y:S04]  /*8a30*/  HMMA.16816.F32.BF16 R32, R148.reuse, R190, R32 ;  /* 0x000000be9420723c */ /* 0x040fe80000041820 */
[----:B-1----:R-:W-:Y:S01]  /*8a40*/  FMUL.FTZ R39, R140, R179 ;  /* 0x000000b38c277220 */ /* 0x002fe20000410000 */
[----:B------:R-:W-:Y:S01]  /*8a50*/  F2FP.BF16.PACK_AB R47, R164, R167 ;  /* 0x000000a7a42f723e */ /* 0x000fe200000010ff */
[--C-:B------:R-:W-:Y:S02]  /*8a60*/  FFMA.FTZ R93, R93, c[0x0][0x2d0], -R193.reuse ;  /* 0x0000b4005d5d7a23 */ /* 0x100fe400000108c1 */
[----:B------:R1:W2:Y:S01]  /*8a70*/  MUFU.EX2 R247, R49 ;  /* 0x0000003100f77308 */ /* 0x0002a20000000800 */
[----:B------:R-:W-:Y:S03]  /*8a80*/  FFMA.FTZ R104, R104, c[0x0][0x2d0], -R193 ;  /* 0x0000b40068687a23 */ /* 0x000fe600000108c1 */
[----:B---3--:R-:W-:Y:S06]  /*8a90*/  FMUL.FTZ R36, R141, R176 ;  /* 0x000000b08d247220 */ /* 0x008fec0000410000 */
[----:B------:R3:W3:Y:S01]  /*8aa0*/  MUFU.EX2 R222, R51 ;  /* 0x0000003300de7308 */ /* 0x0006e20000000800 */
[----:B--2---:R-:W-:Y:S09]  /*8ab0*/  FMUL.FTZ R38, R140, R178 ;  /* 0x000000b28c267220 */ /* 0x004ff20000410000 */
[----:B------:R-:W-:Y:S01]  /*8ac0*/  MUFU.EX2 R213, R52 ;  /* 0x0000003400d57308 */ /* 0x000fe20000000800 */
[-C--:B------:R-:W-:Y:S03]  /*8ad0*/  HMMA.16816.F32.BF16 R36, R148, R152.reuse, R36 ;  /* 0x000000989424723c */ /* 0x080fe60000041824 */
[----:B-1----:R-:W-:Y:S06]  /*8ae0*/  FMUL.FTZ R49, R139, R181 ;  /* 0x000000b58b317220 */ /* 0x002fec0000410000 */
[----:B------:R1:W-:Y:S03]  /*8af0*/  MUFU.EX2 R169, R40 ;  /* 0x0000002800a97308 */ /* 0x0003e60000000800 */
[----:B---3--:R-:W-:Y:S07]  /*8b00*/  FMUL.FTZ R51, R0, R183 ;  /* 0x000000b700337220 */ /* 0x008fee0000410000 */
[----:B------:R-:W-:Y:S01]  /*8b10*/  MUFU.EX2 R208, R55 ;  /* 0x0000003700d07308 */ /* 0x000fe20000000800 */
[C---:B------:R-:W-:Y:S08]  /*8b20*/  HMMA.16816.F32.BF16 R48, R144.reuse, R152, R48 ;  /* 0x000000989030723c */ /* 0x040ff00000041830 */
[-C--:B------:R-:W-:Y:S01]  /*8b30*/  HMMA.16816.F32.BF16 R116, R144, R154.reuse, R116 ;  /* 0x0000009a9074723c */ /* 0x080fe20000041874 */
[----:B------:R-:W-:Y:S03]  /*8b40*/  MUFU.EX2 R211, R64 ;  /* 0x0000004000d37308 */ /* 0x000fe60000000800 */
[C---:B-1----:R-:W-:Y:S01]  /*8b50*/  FMUL.FTZ R40, R141.reuse, R184 ;  /* 0x000000b88d287220 */ /* 0x042fe20000410000 */
[----:B------:R-:W-:Y:S03]  /*8b60*/  MOV R184, R207 ;  /* 0x000000cf00b87202 */ /* 0x000fe60000000f00 */
[C---:B------:R-:W-:Y:S01]  /*8b70*/  HMMA.16816.F32.BF16 R120, R148.reuse, R154, R120 ;  /* 0x0000009a9478723c */ /* 0x040fe20000041878 */
[----:B------:R-:W1:Y:S02]  /*8b80*/  LDSM.16.MT88.4 R152, [R228+0x900] ;  /* 0x00090000e498783b */ /* 0x000e640000004200 */
[----:B------:R2:W3:Y:S05]  /*8b90*/  MUFU.EX2 R216, R41 ;  /* 0x0000002900d87308 */ /* 0x0004ea0000000800 */
[-C--:B------:R-:W-:Y:S05]  /*8ba0*/  HMMA.16816.F32.BF16 R124, R148, R156.reuse, R124 ;  /* 0x0000009c947c723c */ /* 0x080fea000004187c */
[----:B------:R3:W-:Y:S03]  /*8bb0*/  MUFU.EX2 R168, R42 ;  /* 0x0000002a00a87308 */ /* 0x0007e60000000800 */
[C---:B------:R-:W-:Y:S01]  /*8bc0*/  HMMA.16816.F32.BF16 R128, R144.reuse, R156, R128 ;  /* 0x0000009c9080723c */ /* 0x040fe20000041880 */
[----:B------:R-:W4:Y:S06]  /*8bd0*/  LDL.LU R156, [R1+0xc] ;  /* 0x00000c00019c7983 */ /* 0x000f2c0000300800 */
[----:B------:R1:W1:Y:S01]  /*8be0*/  MUFU.EX2 R178, R43 ;  /* 0x0000002b00b27308 */ /* 0x0002620000000800 */
[-C--:B------:R-:W-:Y:S04]  /*8bf0*/  HMMA.16816.F32.BF16 R132, R144, R158.reuse, R132 ;  /* 0x0000009e9084723c */ /* 0x080fe80000041884 */
[----:B--2---:R-:W-:Y:S01]  /*8c00*/  FMUL.FTZ R41, R141, R185 ;  /* 0x000000b98d297220 */ /* 0x004fe20000410000 */
[----:B------:R-:W-:Y:S02]  /*8c10*/  MOV R185, R204 ;  /* 0x000000cc00b97202 */ /* 0x000fe40000000f00 */
[----:B------:R-:W-:Y:S02]  /*8c20*/  F2FP.BF16.PACK_AB R144, R171, R251 ;  /* 0x000000fbab90723e */ /* 0x000fe400000010ff */
[----:B------:R2:W-:Y:S03]  /*8c30*/  MUFU.EX2 R215, R44 ;  /* 0x0000002c00d77308 */ /* 0x0005e60000000800 */
[----:B------:R-:W-:Y:S01]  /*8c40*/  F2FP.BF16.PACK_AB R146, R252, R166 ;  /* 0x000000a6fc92723e */ /* 0x000fe200000010ff */
[----:B---3--:R-:W-:Y:S01]  /*8c50*/  FMUL.FTZ R42, R140, R186 ;  /* 0x000000ba8c2a7220 */ /* 0x008fe20000410000 */
[----:B------:R-:W-:Y:S02]  /*8c60*/  MOV R186, R205 ;  /* 0x000000cd00ba7202 */ /* 0x000fe40000000f00 */
[----:B------:R-:W-:Y:S02]  /*8c70*/  F2FP.BF16.PACK_AB R145, R198, R197 ;  /* 0x000000c5c691723e */ /* 0x000fe400000010ff */
[----:B------:R-:W-:Y:S01]  /*8c80*/  F2FP.BF16.PACK_AB R147, R200, R199 ;  /* 0x000000c7c893723e */ /* 0x000fe200000010ff */
[----:B------:R3:W3:Y:S01]  /*8c90*/  MUFU.EX2 R214, R45 ;  /* 0x0000002d00d67308 */ /* 0x0006e20000000800 */
[----:B------:R-:W-:Y:S01]  /*8ca0*/  MOV R157, R209 ;  /* 0x000000d1009d7202 */ /* 0x000fe20000000f00 */
[----:B-1----:R-:W-:Y:S01]  /*8cb0*/  FMUL.FTZ R43, R140, R187 ;  /* 0x000000bb8c2b7220 */ /* 0x002fe20000410000 */
[----:B------:R-:W-:Y:S07]  /*8cc0*/  MOV R187, R212 ;  /* 0x000000d400bb7202 */ /* 0x000fee0000000f00 */
[----:B------:R1:W-:Y:S01]  /*8cd0*/  MUFU.EX2 R177, R46 ;  /* 0x0000002e00b17308 */ /* 0x0003e20000000800 */
[----:B------:R-:W-:Y:S01]  /*8ce0*/  HMMA.16816.F32.BF16 R40, R148, R158, R40 ;  /* 0x0000009e9428723c */ /* 0x000fe20000041828 */
[----:B------:R-:W5:Y:S03]  /*8cf0*/  LDSM.16.MT88.4 R148, [R229+0x900] ;  /* 0x00090000e594783b */ /* 0x000f660000004200 */
[----:B--2---:R-:W-:Y:S05]  /*8d00*/  F2FP.BF16.PACK_AB R44, R185, R187 ;  /* 0x000000bbb92c723e */ /* 0x004fea00000010ff */
[----:B------:R-:W2:Y:S01]  /*8d10*/  LDL.LU R158, [R1+0x8] ;  /* 0x00000800019e7983 */ /* 0x000ea20000300800 */
[----:B------:R-:W-:Y:S02]  /*8d20*/  MUFU.EX2 R212, R53 ;  /* 0x0000003500d47308 */ /* 0x000fe40000000800 */
[----:B---3--:R-:W-:Y:S01]  /*8d30*/  F2FP.BF16.PACK_AB R45, R184, R186 ;  /* 0x000000bab82d723e */ /* 0x008fe200000010ff */
[----:B------:R-:W3:Y:S07]  /*8d40*/  LDL.LU R159, [R1+0x4] ;  /* 0x00000400019f7983 */ /* 0x000eee0000300800 */
[----:B------:R5:W-:Y:S01]  /*8d50*/  MUFU.EX2 R209, R54 ;  /* 0x0000003600d17308 */ /* 0x000be20000000800 */
[----:B-1----:R-:W-:Y:S07]  /*8d60*/  F2FP.BF16.PACK_AB R46, R165, R170 ;  /* 0x000000aaa52e723e */ /* 0x002fee00000010ff */
[-C--:B------:R-:W-:Y:S02]  /*8d70*/  HMMA.16816.F32.BF16 R4, R44, R152.reuse, R4 ;  /* 0x000000982c04723c */ /* 0x080fe40000041804 */
[----:B------:R-:W-:Y:S06]  /*8d80*/  MUFU.EX2 R210, R65 ;  /* 0x0000004100d27308 */ /* 0x000fec0000000800 */
[C---:B------:R-:W-:Y:S04]  /*8d90*/  HMMA.16816.F32.BF16 R8, R144.reuse, R152, R8 ;  /* 0x000000989008723c */ /* 0x040fe80000041808 */
[----:B------:R-:W-:Y:S01]  /*8da0*/  MUFU.EX2 R183, R66 ;  /* 0x0000004200b77308 */ /* 0x000fe20000000800 */
[----:B-----5:R-:W-:Y:S03]  /*8db0*/  LDSM.16.MT88.4 R52, [R228+0x1100] ;  /* 0x00110000e434783b */ /* 0x020fe60000004200 */
[-C--:B------:R-:W-:Y:S06]  /*8dc0*/  HMMA.16816.F32.BF16 R12, R144, R154.reuse, R12 ;  /* 0x0000009a900c723c */ /* 0x080fec000004180c */
[----:B------:R1:W-:Y:S02]  /*8dd0*/  MUFU.EX2 R207, R67 ;  /* 0x0000004300cf7308 */ /* 0x0003e40000000800 */
[C---:B------:R-:W-:Y:S01]  /*8de0*/  HMMA.16816.F32.BF16 R16, R44.reuse, R154, R16 ;  /* 0x0000009a2c10723c */ /* 0x040fe20000041810 */
[----:B------:R-:W5:Y:S07]  /*8df0*/  LDSM.16.MT88.4 R152, [R230+0x900] ;  /* 0x00090000e698783b */ /* 0x000f6e0000004200 */
[----:B------:R-:W-:Y:S01]  /*8e00*/  MUFU.EX2 R205, R61 ;  /* 0x0000003d00cd7308 */ /* 0x000fe20000000800 */
[-C--:B------:R-:W-:Y:S08]  /*8e10*/  HMMA.16816.F32.BF16 R20, R44, R160.reuse, R20 ;  /* 0x000000a02c14723c */ /* 0x080ff00000041814 */
[C---:B------:R-:W-:Y:S01]  /*8e20*/  HMMA.16816.F32.BF16 R24, R144.reuse, R160, R24 ;  /* 0x000000a09018723c */ /* 0x040fe20000041818 */
[----:B------:R-:W3:Y:S01]  /*8e30*/  LDL.LU R161, [R1] ;  /* 0x0000000001a17983 */ /* 0x000ee20000300800 */
[----:B------:R-:W-:Y:S03]  /*8e40*/  MUFU.EX2 R188, R62 ;  /* 0x0000003e00bc7308 */ /* 0x000fe60000000800 */
[----:B-1----:R-:W1:Y:S02]  /*8e50*/  LDSM.16.MT88.4 R64, [R231+0x1100] ;  /* 0x00110000e740783b */ /* 0x002e640000004200 */
[----:B------:R-:W-:Y:S01]  /*8e60*/  MOV R160, R175 ;  /* 0x000000af00a07202 */ /* 0x000fe20000000f00 */
[-C--:B------:R-:W-:Y:S04]  /*8e70*/  HMMA.16816.F32.BF16 R28, R144, R162.reuse, R28 ;  /* 0x000000a2901c723c */ /* 0x080fe8000004181c */
[----:B------:R-:W-:Y:S04]  /*8e80*/  MUFU.EX2 R191, R68 ;  /* 0x0000004400bf7308 */ /* 0x000fe80000000800 */
[C---:B------:R-:W-:Y:S06]  /*8e90*/  HMMA.16816.F32.BF16 R32, R44.reuse, R162, R32 ;  /* 0x000000a22c20723c */ /* 0x040fec0000041820 */
[----:B------:R-:W-:Y:S02]  /*8ea0*/  MUFU.EX2 R204, R69 ;  /* 0x0000004500cc7308 */ /* 0x000fe40000000800 */
[-C--:B------:R-:W-:Y:S08]  /*8eb0*/  HMMA.16816.F32.BF16 R36, R44, R148.reuse, R36 ;  /* 0x000000942c24723c */ /* 0x080ff00000041824 */
[C---:B------:R-:W-:Y:S01]  /*8ec0*/  HMMA.16816.F32.BF16 R48, R144.reuse, R148, R48 ;  /* 0x000000949030723c */ /* 0x040fe20000041830 */
[----:B------:R-:W-:Y:S07]  /*8ed0*/  MUFU.EX2 R189, R70 ;  /* 0x0000004600bd7308 */ /* 0x000fee0000000800 */
[-C--:B------:R-:W-:Y:S03]  /*8ee0*/  HMMA.16816.F32.BF16 R116, R144, R150.reuse, R116 ;  /* 0x000000969074723c */ /* 0x080fe60000041874 */
[----:B------:R-:W1:Y:S05]  /*8ef0*/  MUFU.EX2 R176, R142 ;  /* 0x0000008e00b07308 */ /* 0x000e6a0000000800 */
[C---:B------:R-:W-:Y:S05]  /*8f00*/  HMMA.16816.F32.BF16 R120, R44.reuse, R150, R120 ;  /* 0x000000962c78723c */ /* 0x040fea0000041878 */
[----:B------:R1:W-:Y:S03]  /*8f10*/  MUFU.EX2 R142, R63 ;  /* 0x0000003f008e7308 */ /* 0x0003e60000000800 */
[-C--:B-----5:R-:W-:Y:S07]  /*8f20*/  HMMA.16816.F32.BF16 R124, R44, R152.reuse, R124 ;  /* 0x000000982c7c723c */ /* 0x0a0fee000004187c */
[----:B------:R5:W-:Y:S01]  /*8f30*/  MUFU.EX2 R179, R56 ;  /* 0x0000003800b37308 */ /* 0x000be20000000800 */
[C---:B------:R-:W-:Y:S08]  /*8f40*/  HMMA.16816.F32.BF16 R128, R144.reuse, R152, R128 ;  /* 0x000000989080723c */ /* 0x040ff00000041880 */
[-C--:B------:R-:W-:Y:S01]  /*8f50*/  HMMA.16816.F32.BF16 R132, R144, R154.reuse, R132 ;  /* 0x0000009a9084723c */ /* 0x080fe20000041884 */
[----:B------:R5:W4:Y:S01]  /*8f60*/  MUFU.EX2 R182, R57 ;  /* 0x0000003900b67308 */ /* 0x000b220000000800 */
[----:B-1----:R-:W1:Y:S06]  /*8f70*/  LDSM.16.MT88.4 R60, [R229+0x1100] ;  /* 0x00110000e53c783b */ /* 0x002e6c0000004200 */
[----:B------:R-:W-:Y:S03]  /*8f80*/  HMMA.16816.F32.BF16 R40, R44, R154, R40 ;  /* 0x0000009a2c28723c */ /* 0x000fe60000041828 */
[----:B------:R1:W-:Y:S04]  /*8f90*/  MUFU.EX2 R181, R58 ;  /* 0x0000003a00b57308 */ /* 0x0003e80000000800 */
[----:B------:R-:W-:Y:S02]  /*8fa0*/  F2FP.BF16.PACK_AB R44, R249, R250 ;  /* 0x000000faf92c723e */ /* 0x000fe400000010ff */
[----:B------:R-:W-:Y:S03]  /*8fb0*/  F2FP.BF16.PACK_AB R46, R247, R248 ;  /* 0x000000f8f72e723e */ /* 0x000fe600000010ff */
[----:B------:R-:W-:Y:S01]  /*8fc0*/  F2FP.BF16.PACK_AB R45, R225, R226 ;  /* 0x000000e2e12d723e */ /* 0x000fe200000010ff */
[----:B------:R1:W1:Y:S01]  /*8fd0*/  MUFU.EX2 R180, R59 ;  /* 0x0000003b00b47308 */ /* 0x0002620000000800 */
[----:B------:R-:W-:Y:S02]  /*8fe0*/  F2FP.BF16.PACK_AB R47, R222, R223 ;  /* 0x000000dfde2f723e */ /* 0x000fe400000010ff */
[----:B-----5:R-:W-:Y:S02]  /*8ff0*/  F2FP.BF16.PACK_AB R56, R216, R169 ;  /* 0x000000a9d838723e */ /* 0x020fe400000010ff */
[----:B------:R-:W-:Y:S03]  /*9000*/  F2FP.BF16.PACK_AB R57, R178, R168 ;  /* 0x000000a8b239723e */ /* 0x000fe600000010ff */
[-C--:B------:R-:W-:Y:S02]  /*9010*/  HMMA.16816.F32.BF16 R4, R44, R52.reuse, R4 ;  /* 0x000000342c04723c */ /* 0x080fe40000041804 */
[----:B------:R-:W-:Y:S01]  /*9020*/  MUFU.EX2 R190, R81 ;  /* 0x0000005100be7308 */ /* 0x000fe20000000800 */
[----:B-1----:R-:W-:Y:S09]  /*9030*/  F2FP.BF16.PACK_AB R58, R214, R215 ;  /* 0x000000d7d63a723e */ /* 0x002ff200000010ff */
[----:B------:R1:W-:Y:S01]  /*9040*/  MUFU.EX2 R81, R71 ;  /* 0x0000004700517308 */ /* 0x0003e20000000800 */
[----:B------:R-:W-:Y:S09]  /*9050*/  F2FP.BF16.PACK_AB R59, R176, R177 ;  /* 0x000000b1b03b723e */ /* 0x000ff200000010ff */
[----:B------:R-:W-:Y:S01]  /*9060*/  MUFU.EX2 R113, R113 ;  /* 0x0000007100717308 */ /* 0x000fe20000000800 */
[C---:B------:R-:W-:Y:S08]  /*9070*/  HMMA.16816.F32.BF16 R8, R56.reuse, R52, R8 ;  /* 0x000000343808723c */ /* 0x040ff00000041808 */
[-C--:B------:R-:W-:Y:S01]  /*9080*/  HMMA.16816.F32.BF16 R12, R56, R54.reuse, R12 ;  /* 0x00000036380c723c */ /* 0x080fe2000004180c */
[----:B------:R-:W-:Y:S01]  /*9090*/  MUFU.EX2 R115, R115 ;  /* 0x0000007300737308 */ /* 0x000fe20000000800 */
[----:B-1----:R-:W-:Y:S06]  /*90a0*/  LDSM.16.MT88.4 R68, [R229+0x2100] ;  /* 0x00210000e544783b */ /* 0x002fec0000004200 */
[C---:B------:R-:W-:Y:S03]  /*90b0*/  HMMA.16816.F32.BF16 R16, R44.reuse, R54, R16 ;  /* 0x000000362c10723c */ /* 0x040fe60000041810 */
[----:B------:R-:W-:Y:S01]  /*90c0*/  MUFU.EX2 R109, R109 ;  /* 0x0000006d006d7308 */ /* 0x000fe20000000800 */
[----:B------:R-:W1:Y:S04]  /*90d0*/  LDSM.16.MT88.4 R52, [R230+0x1100] ;  /* 0x00110000e634783b */ /* 0x000e680000004200 */
[-C--:B------:R-:W-:Y:S05]  /*90e0*/  HMMA.16816.F32.BF16 R20, R44, R64.reuse, R20 ;  /* 0x000000402c14723c */ /* 0x080fea0000041814 */
[----:B------:R-:W-:Y:S03]  /*90f0*/  MUFU.EX2 R203, R80 ;  /* 0x0000005000cb7308 */ /* 0x000fe60000000800 */
[C---:B------:R-:W-:Y:S07]  /*9100*/  HMMA.16816.F32.BF16 R24, R56.reuse, R64, R24 ;  /* 0x000000403818723c */ /* 0x040fee0000041818 */
[----:B------:R-:W-:Y:S01]  /*9110*/  MUFU.EX2 R82, R82 ;  /* 0x0000005200527308 */ /* 0x000fe20000000800 */
[-C--:B------:R-:W-:Y:S08]  /*9120*/  HMMA.16816.F32.BF16 R28, R56, R66.reuse, R28 ;  /* 0x00000042381c723c */ /* 0x080ff0000004181c */
[C---:B------:R-:W-:Y:S01]  /*9130*/  HMMA.16816.F32.BF16 R32, R44.reuse, R66, R32 ;  /* 0x000000422c20723c */ /* 0x040fe20000041820 */
[----:B------:R-:W5:Y:S01]  /*9140*/  LDSM.16.MT88.4 R64, [R228+0x1900] ;  /* 0x00190000e440783b */ /* 0x000f620000004200 */
[----:B------:R-:W-:Y:S06]  /*9150*/  MUFU.EX2 R83, R83 ;  /* 0x0000005300537308 */ /* 0x000fec0000000800 */
[-C--:B------:R-:W-:Y:S04]  /*9160*/  HMMA.16816.F32.BF16 R36, R44, R60.reuse, R36 ;  /* 0x0000003c2c24723c */ /* 0x080fe80000041824 */
[----:B------:R1:W-:Y:S04]  /*9170*/  MUFU.EX2 R80, R72 ;  /* 0x0000004800507308 */ /* 0x0003e80000000800 */
[C---:B------:R-:W-:Y:S04]  /*9180*/  HMMA.16816.F32.BF16 R48, R56.reuse, R60, R48 ;  /* 0x0000003c3830723c */ /* 0x040fe80000041830 */
[----:B----4-:R-:W-:Y:S02]  /*9190*/  FFMA.FTZ R0, R0, R156, R195 ;  /* 0x0000009c00007223 */ /* 0x010fe400000100c3 */
[----:B------:R-:W4:Y:S02]  /*91a0*/  MUFU.EX2 R73, R73 ;  /* 0x0000004900497308 */ /* 0x000f240000000800 */
[-C--:B------:R-:W-:Y:S08]  /*91b0*/  HMMA.16816.F32.BF16 R116, R56, R62.reuse, R116 ;  /* 0x0000003e3874723c */ /* 0x080ff00000041874 */
[C---:B------:R-:W-:Y:S01]  /*91c0*/  HMMA.16816.F32.BF16 R120, R44.reuse, R62, R120 ;  /* 0x0000003e2c78723c */ /* 0x040fe20000041878 */
[----:B------:R-:W-:Y:S01]  /*91d0*/  LDSM.16.MT88.4 R60, [R229+0x1900] ;  /* 0x00190000e53c783b */ /* 0x000fe20000004200 */
[----:B------:R-:W-:Y:S02]  /*91e0*/  MUFU.EX2 R76, R76 ;  /* 0x0000004c004c7308 */ /* 0x000fe40000000800 */
[----:B-1----:R-:W-:Y:S04]  /*91f0*/  FADD.FTZ R72, R196, R0 ;  /* 0x00000000c4487221 */ /* 0x002fe80000010000 */
[-C--:B------:R-:W-:Y:S04]  /*9200*/  HMMA.16816.F32.BF16 R124, R44, R52.reuse, R124 ;  /* 0x000000342c7c723c */ /* 0x080fe8000004187c */
[----:B------:R-:W1:Y:S04]  /*9210*/  MUFU.EX2 R77, R77 ;  /* 0x0000004d004d7308 */ /* 0x000e680000000800 */
[C---:B------:R-:W-:Y:S06]  /*9220*/  HMMA.16816.F32.BF16 R128, R56.reuse, R52, R128 ;  /* 0x000000343880723c */ /* 0x040fec0000041880 */
[----:B------:R-:W-:Y:S01]  /*9230*/  MUFU.EX2 R74, R74 ;  /* 0x0000004a004a7308 */ /* 0x000fe20000000800 */
[----:B------:R-:W-:Y:S01]  /*9240*/  F2FP.BF16.PACK_AB R52, R182, R179 ;  /* 0x000000b3b634723e */ /* 0x000fe200000010ff */
[-C--:B------:R-:W-:Y:S01]  /*9250*/  HMMA.16816.F32.BF16 R132, R56, R54.reuse, R132 ;  /* 0x000000363884723c */ /* 0x080fe20000041884 */
[----:B------:R-:W1:Y:S03]  /*9260*/  LDSM.16.MT88.4 R56, [R231+0x1900] ;  /* 0x00190000e738783b */ /* 0x000e660000004200 */
[----:B------:R-:W-:Y:S04]  /*9270*/  F2FP.BF16.PACK_AB R53, R180, R181 ;  /* 0x000000b5b435723e */ /* 0x000fe800000010ff */
[----:B------:R-:W-:Y:S01]  /*9280*/  HMMA.16816.F32.BF16 R40, R44, R54, R40 ;  /* 0x000000362c28723c */ /* 0x000fe20000041828 */
[----:B------:R-:W1:Y:S03]  /*9290*/  MUFU.EX2 R75, R75 ;  /* 0x0000004b004b7308 */ /* 0x000e660000000800 */
[----:B--2---:R-:W-:Y:S03]  /*92a0*/  FFMA.FTZ R140, R140, R158, R219 ;  /* 0x0000009e8c8c7223 */ /* 0x004fe600000100db */
[----:B------:R-:W-:Y:S01]  /*92b0*/  F2FP.BF16.PACK_AB R44, R212, R213 ;  /* 0x000000d5d42c723e */ /* 0x000fe200000010ff */
[----:B---3--:R-:W-:Y:S01]  /*92c0*/  FFMA.FTZ R139, R139, R159, R217 ;  /* 0x0000009f8b8b7223 */ /* 0x008fe200000100d9 */
[----:B------:R-:W-:Y:S02]  /*92d0*/  F2FP.BF16.PACK_AB R46, R210, R211 ;  /* 0x000000d3d22e723e */ /* 0x000fe400000010ff */
[----:B------:R-:W-:Y:S01]  /*92e0*/  MUFU.EX2 R78, R78 ;  /* 0x0000004e004e7308 */ /* 0x000fe20000000800 */
[----:B------:R-:W-:Y:S01]  /*92f0*/  F2FP.BF16.PACK_AB R45, R208, R209 ;  /* 0x000000d1d02d723e */ /* 0x000fe200000010ff */
[----:B------:R-:W-:Y:S01]  /*9300*/  FADD.FTZ R140, R220, R140 ;  /* 0x0000008cdc8c7221 */ /* 0x000fe20000010000 */
[----:B------:R-:W-:Y:S01]  /*9310*/  F2FP.BF16.PACK_AB R47, R207, R183 ;  /* 0x000000b7cf2f723e */ /* 0x000fe200000010ff */
[----:B------:R-:W-:Y:S01]  /*9320*/  FADD.FTZ R139, R218, R139 ;  /* 0x0000008bda8b7221 */ /* 0x000fe20000010000 */
[----:B------:R-:W-:Y:S02]  /*9330*/  F2FP.BF16.PACK_AB R54, R205, R206 ;  /* 0x000000cecd36723e */ /* 0x000fe400000010ff */
[----:B------:R-:W-:Y:S01]  /*9340*/  F2FP.BF16.PACK_AB R55, R142, R188 ;  /* 0x000000bc8e37723e */ /* 0x000fe200000010ff */
[----:B------:R-:W-:Y:S01]  /*9350*/  FADD.FTZ R0, R173, R139 ;  /* 0x0000008bad007221 */ /* 0x000fe20000010000 */
[----:B------:R-:W-:Y:S01]  /*9360*/  MOV R139, R136 ;  /* 0x00000088008b7202 */ /* 0x000fe20000000f00 */
[-C--:B-----5:R-:W-:Y:S01]  /*9370*/  HMMA.16816.F32.BF16 R4, R44, R64.reuse, R4 ;  /* 0x000000402c04723c */ /* 0x0a0fe20000041804 */
[----:B------:R-:W2:Y:S07]  /*9380*/  MUFU.EX2 R79, R79 ;  /* 0x0000004f004f7308 */ /* 0x000eae0000000800 */
[C---:B------:R-:W-:Y:S03]  /*9390*/  HMMA.16816.F32.BF16 R8, R52.reuse, R64, R8 ;  /* 0x000000403408723c */ /* 0x040fe60000041808 */
[----:B------:R-:W-:Y:S05]  /*93a0*/  MUFU.EX2 R84, R84 ;  /* 0x0000005400547308 */ /* 0x000fea0000000800 */
[-C--:B------:R-:W-:Y:S05]  /*93b0*/  HMMA.16816.F32.BF16 R12, R52, R66.reuse, R12 ;  /* 0x00000042340c723c */ /* 0x080fea000004180c */
[----:B------:R-:W-:Y:S03]  /*93c0*/  MUFU.EX2 R85, R85 ;  /* 0x0000005500557308 */ /* 0x000fe60000000800 */
[C---:B------:R-:W-:Y:S01]  /*93d0*/  HMMA.16816.F32.BF16 R16, R44.reuse, R66, R16 ;  /* 0x000000422c10723c */ /* 0x040fe20000041810 */
[----:B------:R-:W3:Y:S06]  /*93e0*/  LDSM.16.MT88.4 R64, [R230+0x1900] ;  /* 0x00190000e640783b */ /* 0x000eec0000004200 */
[----:B------:R-:W-:Y:S01]  /*93f0*/  MUFU.EX2 R96, R96 ;  /* 0x0000006000607308 */ /* 0x000fe20000000800 */
[-C--:B-1----:R-:W-:Y:S08]  /*9400*/  HMMA.16816.F32.BF16 R20, R44, R56.reuse, R20 ;  /* 0x000000382c14723c */ /* 0x082ff00000041814 */
[C---:B------:R-:W-:Y:S01]  /*9410*/  HMMA.16816.F32.BF16 R24, R52.reuse, R56, R24 ;  /* 0x000000383418723c */ /* 0x040fe20000041818 */
[----:B------:R-:W-:Y:S03]  /*9420*/  MUFU.EX2 R97, R97 ;  /* 0x0000006100617308 */ /* 0x000fe60000000800 */
[----:B------:R-:W-:Y:S01]  /*9430*/  FFMA.FTZ R141, R141, R161, R221 ;  /* 0x000000a18d8d7223 */ /* 0x000fe200000100dd */
[----:B------:R-:W-:Y:S02]  /*9440*/  MOV R161, R157 ;  /* 0x0000009d00a17202 */ /* 0x000fe40000000f00 */
[----:B------:R-:W-:Y:S01]  /*9450*/  LDSM.16.MT88.4 R156, [R228+0x3100] ;  /* 0x00310000e49c783b */ /* 0x000fe20000004200 */
[-C--:B------:R-:W-:Y:S03]  /*9460*/  HMMA.16816.F32.BF16 R28, R52, R58.reuse, R28 ;  /* 0x0000003a341c723c */ /* 0x080fe6000004181c */
[----:B------:R-:W-:Y:S01]  /*9470*/  MUFU.EX2 R86, R86 ;  /* 0x0000005600567308 */ /* 0x000fe20000000800 */
[----:B------:R-:W-:Y:S04]  /*9480*/  FADD.FTZ R141, R224, R141 ;  /* 0x0000008de08d7221 */ /* 0x000fe80000010000 */
[C---:B------:R-:W-:Y:S01]  /*9490*/  HMMA.16816.F32.BF16 R32, R44.reuse, R58, R32 ;  /* 0x0000003a2c20723c */ /* 0x040fe20000041820 */
[----:B------:R-:W1:Y:S03]  /*94a0*/  LDSM.16.MT88.4 R56, [R228+0x2100] ;  /* 0x00210000e438783b */ /* 0x000e660000004200 */
[----:B------:R-:W-:Y:S01]  /*94b0*/  FADD.FTZ R141, R227, R141 ;  /* 0x0000008de38d7221 */ /* 0x000fe20000010000 */
[----:B------:R-:W-:Y:S03]  /*94c0*/  MUFU.EX2 R87, R87 ;  /* 0x0000005700577308 */ /* 0x000fe60000000800 */
[-C--:B------:R-:W-:Y:S07]  /*94d0*/  HMMA.16816.F32.BF16 R36, R44, R60.reuse, R36 ;  /* 0x0000003c2c24723c */ /* 0x080fee0000041824 */
[----:B------:R-:W-:Y:S01]  /*94e0*/  MUFU.EX2 R98, R98 ;  /* 0x0000006200627308 */ /* 0x000fe20000000800 */
[C---:B------:R-:W-:Y:S08]  /*94f0*/  HMMA.16816.F32.BF16 R48, R52.reuse, R60, R48 ;  /* 0x0000003c3430723c */ /* 0x040ff00000041830 */
[-C--:B------:R-:W-:Y:S01]  /*9500*/  HMMA.16816.F32.BF16 R116, R52, R62.reuse, R116 ;  /* 0x0000003e3474723c */ /* 0x080fe20000041874 */
[----:B------:R-:W-:Y:S07]  /*9510*/  MUFU.EX2 R99, R99 ;  /* 0x0000006300637308 */ /* 0x000fee0000000800 */
[C---:B------:R-:W-:Y:S01]  /*9520*/  HMMA.16816.F32.BF16 R120, R44.reuse, R62, R120 ;  /* 0x0000003e2c78723c */ /* 0x040fe20000041878 */
[----:B------:R-:W5:Y:S02]  /*9530*/  LDSM.16.MT88.4 R60, [R231+0x2100] ;  /* 0x00210000e73c783b */ /* 0x000f640000004200 */
[----:B------:R-:W-:Y:S05]  /*9540*/  MUFU.EX2 R100, R100 ;  /* 0x0000006400647308 */ /* 0x000fea0000000800 */
[-C--:B---3--:R-:W-:Y:S05]  /*9550*/  HMMA.16816.F32.BF16 R124, R44, R64.reuse, R124 ;  /* 0x000000402c7c723c */ /* 0x088fea000004187c */
[----:B------:R-:W-:Y:S03]  /*9560*/  MUFU.EX2 R101, R101 ;  /* 0x0000006500657308 */ /* 0x000fe60000000800 */
[C---:B------:R-:W-:Y:S07]  /*9570*/  HMMA.16816.F32.BF16 R128, R52.reuse, R64, R128 ;  /* 0x000000403480723c */ /* 0x040fee0000041880 */
[----:B------:R-:W-:Y:S01]  /*9580*/  MUFU.EX2 R112, R112 ;  /* 0x0000007000707308 */ /* 0x000fe20000000800 */
[-C--:B------:R-:W-:Y:S07]  /*9590*/  HMMA.16816.F32.BF16 R132, R52, R66.reuse, R132 ;  /* 0x000000423484723c */ /* 0x080fee0000041884 */
[----:B----4-:R-:W-:Y:S01]  /*95a0*/  F2FP.BF16.PACK_AB R52, R73, R80 ;  /* 0x000000504934723e */ /* 0x010fe200000010ff */
[----:B------:R-:W-:Y:S01]  /*95b0*/  HMMA.16816.F32.BF16 R40, R44, R66, R40 ;  /* 0x000000422c28723c */ /* 0x000fe20000041828 */
[----:B------:R-:W3:Y:S01]  /*95c0*/  LDSM.16.MT88.4 R64, [R230+0x2100] ;  /* 0x00210000e640783b */ /* 0x000ee20000004200 */
[----:B------:R-:W-:Y:S02]  /*95d0*/  MUFU.EX2 R102, R102 ;  /* 0x0000006600667308 */ /* 0x000fe40000000800 */
[----:B------:R-:W-:Y:S02]  /*95e0*/  F2FP.BF16.PACK_AB R54, R77, R76 ;  /* 0x0000004c4d36723e */ /* 0x000fe400000010ff */
[----:B------:R-:W-:Y:S02]  /*95f0*/  F2FP.BF16.PACK_AB R53, R75, R74 ;  /* 0x0000004a4b35723e */ /* 0x000fe400000010ff */
[----:B------:R-:W-:Y:S04]  /*9600*/  F2FP.BF16.PACK_AB R44, R204, R191 ;  /* 0x000000bfcc2c723e */ /* 0x000fe800000010ff */
[----:B------:R-:W-:Y:S01]  /*9610*/  F2FP.BF16.PACK_AB R46, R190, R203 ;  /* 0x000000cbbe2e723e */ /* 0x000fe200000010ff */
[----:B------:R-:W-:Y:S01]  /*9620*/  MUFU.EX2 R103, R103 ;  /* 0x0000006700677308 */ /* 0x000fe20000000800 */
[----:B------:R-:W-:Y:S02]  /*9630*/  F2FP.BF16.PACK_AB R45, R81, R189 ;  /* 0x000000bd512d723e */ /* 0x000fe400000010ff */
[----:B------:R-:W-:Y:S02]  /*9640*/  F2FP.BF16.PACK_AB R47, R83, R82 ;  /* 0x00000052532f723e */ /* 0x000fe400000010ff */
[----:B--2---:R-:W-:Y:S05]  /*9650*/  F2FP.BF16.PACK_AB R55, R79, R78 ;  /* 0x0000004e4f37723e */ /* 0x004fea00000010ff */
[-C--:B-1----:R-:W-:Y:S01]  /*9660*/  HMMA.16816.F32.BF16 R4, R44, R56.reuse, R4 ;  /* 0x000000382c04723c */ /* 0x082fe20000041804 */
[----:B------:R-:W-:Y:S07]  /*9670*/  MUFU.EX2 R114, R114 ;  /* 0x0000007200727308 */ /* 0x000fee0000000800 */
[C---:B------:R-:W-:Y:S03]  /*9680*/  HMMA.16816.F32.BF16 R8, R52.reuse, R56, R8 ;  /* 0x000000383408723c */ /* 0x040fe60000041808 */
[----:B------:R-:W-:Y:S05]  /*9690*/  MUFU.EX2 R105, R105 ;  /* 0x0000006900697308 */ /* 0x000fea0000000800 */
[-C--:B------:R-:W-:Y:S05]  /*96a0*/  HMMA.16816.F32.BF16 R12, R52, R58.reuse, R12 ;  /* 0x0000003a340c723c */ /* 0x080fea000004180c */
[----:B------:R-:W-:Y:S03]  /*96b0*/  MUFU.EX2 R108, R108 ;  /* 0x0000006c006c7308 */ /* 0x000fe60000000800 */
[C---:B------:R-:W-:Y:S01]  /*96c0*/  HMMA.16816.F32.BF16 R16, R44.reuse, R58, R16 ;  /* 0x0000003a2c10723c */ /* 0x040fe20000041810 */
[----:B------:R-:W1:Y:S06]  /*96d0*/  LDSM.16.MT88.4 R56, [R228+0x2900] ;  /* 0x00290000e438783b */ /* 0x000e6c0000004200 */
[----:B------:R-:W-:Y:S01]  /*96e0*/  MUFU.EX2 R88, R88 ;  /* 0x0000005800587308 */ /* 0x000fe20000000800 */
[-C--:B-----5:R-:W-:Y:S08]  /*96f0*/  HMMA.16816.F32.BF16 R20, R44, R60.reuse, R20 ;  /* 0x0000003c2c14723c */ /* 0x0a0ff00000041814 */
[C---:B------:R-:W-:Y:S01]  /*9700*/  HMMA.16816.F32.BF16 R24, R52.reuse, R60, R24 ;  /* 0x0000003c3418723c */ /* 0x040fe20000041818 */
[----:B------:R-:W2:Y:S07]  /*9710*/  MUFU.EX2 R89, R89 ;  /* 0x0000005900597308 */ /* 0x000eae0000000800 */
[-C--:B------:R-:W-:Y:S03]  /*9720*/  HMMA.16816.F32.BF16 R28, R52, R62.reuse, R28 ;  /* 0x0000003e341c723c */ /* 0x080fe6000004181c */
[----:B------:R-:W-:Y:S05]  /*9730*/  MUFU.EX2 R92, R92 ;  /* 0x0000005c005c7308 */ /* 0x000fea0000000800 */
[C---:B------:R-:W-:Y:S01]  /*9740*/  HMMA.16816.F32.BF16 R32, R44.reuse, R62, R32 ;  /* 0x0000003e2c20723c */ /* 0x040fe20000041820 */
[----:B------:R-:W4:Y:S04]  /*9750*/  LDSM.16.MT88.4 R60, [R231+0x2900] ;  /* 0x00290000e73c783b */ /* 0x000f280000004200 */
[----:B------:R-:W5:Y:S03]  /*9760*/  MUFU.EX2 R93, R93 ;  /* 0x0000005d005d7308 */ /* 0x000f660000000800 */
[-C--:B------:R-:W-:Y:S07]  /*9770*/  HMMA.16816.F32.BF16 R36, R44, R68.reuse, R36 ;  /* 0x000000442c24723c */ /* 0x080fee0000041824 */
[----:B------:R-:W-:Y:S01]  /*9780*/  MUFU.EX2 R90, R90 ;  /* 0x0000005a005a7308 */ /* 0x000fe20000000800 */
[C---:B------:R-:W-:Y:S08]  /*9790*/  HMMA.16816.F32.BF16 R48, R52.reuse, R68, R48 ;  /* 0x000000443430723c */ /* 0x040ff00000041830 */
[-C--:B------:R-:W-:Y:S01]  /*97a0*/  HMMA.16816.F32.BF16 R116, R52, R70.reuse, R116 ;  /* 0x000000463474723c */ /* 0x080fe20000041874 */
[----:B------:R-:W1:Y:S07]  /*97b0*/  MUFU.EX2 R91, R91 ;  /* 0x0000005b005b7308 */ /* 0x000e6e0000000800 */
[C---:B------:R-:W-:Y:S01]  /*97c0*/  HMMA.16816.F32.BF16 R120, R44.reuse, R70, R120 ;  /* 0x000000462c78723c */ /* 0x040fe20000041878 */
[----:B------:R-:W4:Y:S02]  /*97d0*/  LDSM.16.MT88.4 R68, [R229+0x2900] ;  /* 0x00290000e544783b */ /* 0x000f240000004200 */
[----:B------:R-:W-:Y:S05]  /*97e0*/  MUFU.EX2 R94, R94 ;  /* 0x0000005e005e7308 */ /* 0x000fea0000000800 */
[-C--:B---3--:R-:W-:Y:S05]  /*97f0*/  HMMA.16816.F32.BF16 R124, R44, R64.reuse, R124 ;  /* 0x000000402c7c723c */ /* 0x088fea000004187c */
[----:B------:R-:W3:Y:S03]  /*9800*/  MUFU.EX2 R95, R95 ;  /* 0x0000005f005f7308 */ /* 0x000ee60000000800 */
[C---:B------:R-:W-:Y:S07]  /*9810*/  HMMA.16816.F32.BF16 R128, R52.reuse, R64, R128 ;  /* 0x000000403480723c */ /* 0x040fee0000041880 */
[----:B------:R-:W3:Y:S01]  /*9820*/  MUFU.EX2 R104, R104 ;  /* 0x0000006800687308 */ /* 0x000ee20000000800 */
[-C--:B------:R-:W-:Y:S07]  /*9830*/  HMMA.16816.F32.BF16 R132, R52, R66.reuse, R132 ;  /* 0x000000423484723c */ /* 0x080fee0000041884 */
[----:B--2---:R-:W-:Y:S01]  /*9840*/  F2FP.BF16.PACK_AB R52, R89, R88 ;  /* 0x000000585934723e */ /* 0x004fe200000010ff */
[----:B------:R-:W-:Y:S01]  /*9850*/  HMMA.16816.F32.BF16 R40, R44, R66, R40 ;  /* 0x000000422c28723c */ /* 0x000fe20000041828 */
[----:B------:R-:W2:Y:S01]  /*9860*/  LDSM.16.MT88.4 R64, [R230+0x2900] ;  /* 0x00290000e640783b */ /* 0x000ea20000004200 */
[----:B------:R-:W-:Y:S02]  /*9870*/  MUFU.EX2 R106, R106 ;  /* 0x0000006a006a7308 */ /* 0x000fe40000000800 */
[----:B-----5:R-:W-:Y:S02]  /*9880*/  F2FP.BF16.PACK_AB R54, R93, R92 ;  /* 0x0000005c5d36723e */ /* 0x020fe400000010ff */
[----:B-1----:R-:W-:Y:S02]  /*9890*/  F2FP.BF16.PACK_AB R53, R91, R90 ;  /* 0x0000005a5b35723e */ /* 0x002fe400000010ff */
[----:B------:R-:W-:Y:S04]  /*98a0*/  F2FP.BF16.PACK_AB R44, R85, R84 ;  /* 0x00000054552c723e */ /* 0x000fe800000010ff */
[----:B------:R-:W-:Y:S01]  /*98b0*/  F2FP.BF16.PACK_AB R46, R97, R96 ;  /* 0x00000060612e723e */ /* 0x000fe200000010ff */
[----:B------:R-:W1:Y:S01]  /*98c0*/  MUFU.EX2 R107, R107 ;  /* 0x0000006b006b7308 */ /* 0x000e620000000800 */
[----:B------:R-:W-:Y:S02]  /*98d0*/  F2FP.BF16.PACK_AB R45, R87, R86 ;  /* 0x00000056572d723e */ /* 0x000fe400000010ff */
[----:B------:R-:W-:Y:S02]  /*98e0*/  F2FP.BF16.PACK_AB R47, R99, R98 ;  /* 0x00000062632f723e */ /* 0x000fe400000010ff */
[----:B---3--:R-:W-:Y:S05]  /*98f0*/  F2FP.BF16.PACK_AB R55, R95, R94 ;  /* 0x0000005e5f37723e */ /* 0x008fea00000010ff */
[-C--:B------:R-:W-:Y:S08]  /*9900*/  HMMA.16816.F32.BF16 R4, R44, R56.reuse, R4 ;  /* 0x000000382c04723c */ /* 0x080ff00000041804 */
[C---:B------:R-:W-:Y:S07]  /*9910*/  HMMA.16816.F32.BF16 R8, R52.reuse, R56, R8 ;  /* 0x000000383408723c */ /* 0x040fee0000041808 */
[----:B------:R-:W-:Y:S01]  /*9920*/  FADD.FTZ R57, R174, R140 ;  /* 0x0000008cae397221 */ /* 0x000fe20000010000 */
[-C--:B------:R-:W-:Y:S04]  /*9930*/  HMMA.16816.F32.BF16 R12, R52, R58.reuse, R12 ;  /* 0x0000003a340c723c */ /* 0x080fe8000004180c */
[----:B------:R-:W-:Y:S04]  /*9940*/  FADD.FTZ R56, R201, R72 ;  /* 0x00000048c9387221 */ /* 0x000fe80000010000 */
[C---:B------:R-:W-:Y:S07]  /*9950*/  HMMA.16816.F32.BF16 R16, R44.reuse, R58, R16 ;  /* 0x0000003a2c10723c */ /* 0x040fee0000041810 */
[----:B------:R-:W-:Y:S01]  /*9960*/  FADD.FTZ R59, R172, R141 ;  /* 0x0000008dac3b7221 */ /* 0x000fe20000010000 */
[-C--:B----4-:R-:W-:Y:S01]  /*9970*/  HMMA.16816.F32.BF16 R20, R44, R60.reuse, R20 ;  /* 0x0000003c2c14723c */ /* 0x090fe20000041814 */
[----:B------:R-:W3:Y:S03]  /*9980*/  LDSM.16.MT88.4 R172, [R231+0x3100] ;  /* 0x00310000e7ac783b */ /* 0x000ee60000004200 */
[----:B------:R-:W-:Y:S02]  /*9990*/  FADD.FTZ R58, R160, R57 ;  /* 0x00000039a03a7221 */ /* 0x000fe40000010000 */
[----:B------:R-:W-:Y:S02]  /*99a0*/  FADD.FTZ R57, R161, R0 ;  /* 0x00000000a1397221 */ /* 0x000fe40000010000 */
[C---:B------:R-:W-:Y:S01]  /*99b0*/  HMMA.16816.F32.BF16 R24, R52.reuse, R60, R24 ;  /* 0x0000003c3418723c */ /* 0x040fe20000041818 */
[----:B------:R4:W-:Y:S03]  /*99c0*/  MUFU.EX2 R60, R3 ;  /* 0x00000003003c7308 */ /* 0x0009e60000000800 */
[----:B------:R-:W-:Y:S01]  /*99d0*/  FADD.FTZ R0, R186, R58 ;  /* 0x0000003aba007221 */ /* 0x000fe20000010000 */
[----:B------:R-:W-:Y:S01]  /*99e0*/  F2FP.BF16.PACK_AB R186, R113, R112 ;  /* 0x0000007071ba723e */ /* 0x000fe200000010ff */
[----:B------:R-:W-:Y:S02]  /*99f0*/  FADD.FTZ R57, R251, R57 ;  /* 0x00000039fb397221 */ /* 0x000fe40000010000 */
[-C--:B------:R-:W-:Y:S03]  /*9a00*/  HMMA.16816.F32.BF16 R28, R52, R62.reuse, R28 ;  /* 0x0000003e341c723c */ /* 0x080fe6000004181c */
[----:B------:R-:W5:Y:S01]  /*9a10*/  MUFU.EX2 R61, R110 ;  /* 0x0000006e003d7308 */ /* 0x000f620000000800 */
[----:B------:R-:W-:Y:S01]  /*9a20*/  FADD.FTZ R0, R184, R0 ;  /* 0x00000000b8007221 */ /* 0x000fe20000010000 */
[----:B------:R-:W-:Y:S01]  /*9a30*/  F2FP.BF16.PACK_AB R184, R101, R100 ;  /* 0x0000006465b8723e */ /* 0x000fe200000010ff */
[----:B------:R-:W-:Y:S02]  /*9a40*/  FADD.FTZ R57, R171, R57 ;  /* 0x00000039ab397221 */ /* 0x000fe40000010000 */
[C---:B------:R-:W-:Y:S04]  /*9a50*/  HMMA.16816.F32.BF16 R32, R44.reuse, R62, R32 ;  /* 0x0000003e2c20723c */ /* 0x040fe80000041820 */
[----:B------:R-:W-:Y:S04]  /*9a60*/  FADD.FTZ R0, R167, R0 ;  /* 0x00000000a7007221 */ /* 0x000fe80000010000 */
[-C--:B------:R-:W-:Y:S04]  /*9a70*/  HMMA.16816.F32.BF16 R36, R44, R68.reuse, R36 ;  /* 0x000000442c24723c */ /* 0x080fe80000041824 */
[----:B----4-:R-:W-:Y:S01]  /*9a80*/  FADD.FTZ R3, R187, R59 ;  /* 0x0000003bbb037221 */ /* 0x010fe20000010000 */
[----:B------:R-:W-:Y:S03]  /*9a90*/  F2FP.BF16.PACK_AB R187, R115, R114 ;  /* 0x0000007273bb723e */ /* 0x000fe600000010ff */
[C---:B------:R-:W-:Y:S04]  /*9aa0*/  HMMA.16816.F32.BF16 R48, R52.reuse, R68, R48 ;  /* 0x000000443430723c */ /* 0x040fe80000041830 */
[----:B------:R-:W-:Y:S01]  /*9ab0*/  FADD.FTZ R3, R185, R3 ;  /* 0x00000003b9037221 */ /* 0x000fe20000010000 */
[----:B------:R-:W-:Y:S03]  /*9ac0*/  F2FP.BF16.PACK_AB R185, R103, R102 ;  /* 0x0000006667b9723e */ /* 0x000fe600000010ff */
[-C--:B------:R-:W-:Y:S08]  /*9ad0*/  HMMA.16816.F32.BF16 R116, R52, R70.reuse, R116 ;  /* 0x000000463474723c */ /* 0x080ff00000041874 */
[C---:B------:R-:W-:Y:S08]  /*9ae0*/  HMMA.16816.F32.BF16 R120, R44.reuse, R70, R120 ;  /* 0x000000462c78723c */ /* 0x040ff00000041878 */
[-C--:B--2---:R-:W-:Y:S08]  /*9af0*/  HMMA.16816.F32.BF16 R124, R44, R64.reuse, R124 ;  /* 0x000000402c7c723c */ /* 0x084ff0000004187c */
[C---:B------:R-:W-:Y:S08]  /*9b00*/  HMMA.16816.F32.BF16 R128, R52.reuse, R64, R128 ;  /* 0x000000403480723c */ /* 0x040ff00000041880 */
[-C--:B------:R-:W-:Y:S07]  /*9b10*/  HMMA.16816.F32.BF16 R132, R52, R66.reuse, R132 ;  /* 0x000000423484723c */ /* 0x080fee0000041884 */
[----:B------:R-:W-:Y:S01]  /*9b20*/  FADD.FTZ R52, R202, R56 ;  /* 0x00000038ca347221 */ /* 0x000fe20000010000 */
[----:B------:R-:W-:Y:S04]  /*9b30*/  HMMA.16816.F32.BF16 R40, R44, R66, R40 ;  /* 0x000000422c28723c */ /* 0x000fe80000041828 */
[----:B------:R-:W-:Y:S03]  /*9b40*/  FADD.FTZ R52, R197, R52 ;  /* 0x00000034c5347221 */ /* 0x000fe60000010000 */
[----:B------:R-:W-:Y:S01]  /*9b50*/  F2FP.BF16.PACK_AB R44, R105, R104 ;  /* 0x00000068692c723e */ /* 0x000fe200000010ff */
[----:B------:R-:W-:Y:S01]  /*9b60*/  FADD.FTZ R53, R198, R52 ;  /* 0x00000034c6357221 */ /* 0x000fe20000010000 */
[-C--:B------:R-:W-:Y:S01]  /*9b70*/  HMMA.16816.F32.BF16 R148, R184, R156.reuse, R4 ;  /* 0x0000009cb894723c */ /* 0x080fe20000041804 */
[----:B------:R-:W2:Y:S04]  /*9b80*/  LDSM.16.MT88.4 R4, [R229+0x3100] ;  /* 0x00310000e504783b */ /* 0x000ea80000004200 */
[----:B------:R-:W-:Y:S01]  /*9b90*/  FADD.FTZ R52, R170, R3 ;  /* 0x00000003aa347221 */ /* 0x000fe20000010000 */
[----:B------:R-:W-:Y:S01]  /*9ba0*/  F2FP.BF16.PACK_AB R46, R109, R108 ;  /* 0x0000006c6d2e723e */ /* 0x000fe200000010ff */
[----:B------:R-:W-:Y:S01]  /*9bb0*/  FADD.FTZ R3, R199, R53 ;  /* 0x00000035c7037221 */ /* 0x000fe20000010000 */
[----:B-1----:R-:W-:Y:S04]  /*9bc0*/  F2FP.BF16.PACK_AB R45, R107, R106 ;  /* 0x0000006a6b2d723e */ /* 0x002fe800000010ff */
[----:B------:R-:W-:Y:S01]  /*9bd0*/  FADD.FTZ R3, R200, R3 ;  /* 0x00000003c8037221 */ /* 0x000fe20000010000 */
[----:B-----5:R-:W-:Y:S07]  /*9be0*/  F2FP.BF16.PACK_AB R47, R60, R61 ;  /* 0x0000003d3c2f723e */ /* 0x020fee00000010ff */
        /* <DEDUP_REMOVED lines=98> */
[----:B------:R-:W-:Y:S01]  /*a210*/  STL [R1], R5 ;  /* 0x0000000501007387 */ /* 0x000fe20000100800 */
[----:B------:R-:W-:Y:S02]  /*a220*/  FADD.FTZ R3, R109, R3 ;  /* 0x000000036d037221 */ /* 0x000fe40000010000 */
[----:B------:R-:W-:Y:S01]  /*a230*/  FADD.FTZ R0, R61, R7 ;  /* 0x000000073d007221 */ /* 0x000fe20000010000 */
[----:B------:R-:W-:Y:S03]  /*a240*/  STL [R1+0x8], R4 ;  /* 0x0000080401007387 */ /* 0x000fe60000100800 */
[----:B------:R-:W-:Y:S01]  /*a250*/  FADD.FTZ R0, R60, R0 ;  /* 0x000000003c007221 */ /* 0x000fe20000010000 */
[----:B------:R1:W-:Y:S04]  /*a260*/  STL [R1+0x4], R3 ;  /* 0x0000040301007387 */ /* 0x0003e80000100800 */
[----:B------:R2:W-:Y:S01]  /*a270*/  STL [R1+0xc], R0 ;  /* 0x00000c0001007387 */ /* 0x0005e20000100800 */
[----:B-1----:R-:W-:Y:S02]  /*a280*/  MOV R3, R137 ;  /* 0x0000008900037202 */ /* 0x002fe40000000f00 */
[----:B--2---:R-:W-:Y:S01]  /*a290*/  MOV R0, R138 ;  /* 0x0000008a00007202 */ /* 0x004fe20000000f00 */
[----:B------:R-:W-:-:S05]  /*a2a0*/  @P0 BRA `(.L_x_768) ;  /* 0xffffc1c000000947 */ /* 0x000fca000383ffff */
.L_x_767:
[----:B------:R-:W2:Y:S04]  /*a2b0*/  LDL.LU R7, [R1] ;  /* 0x0000000001077983 */ /* 0x000ea80000300800 */
[----:B-1----:R-:W3:Y:S04]  /*a2c0*/  LDL.LU R4, [R1+0x8] ;  /* 0x0000080001047983 */ /* 0x002ee80000300800 */
[----:B------:R-:W4:Y:S04]  /*a2d0*/  LDL.LU R10, [R1+0x4] ;  /* 0x00000400010a7983 */ /* 0x000f280000300800 */
[----:B------:R-:W5:Y:S01]  /*a2e0*/  LDL.LU R9, [R1+0xc] ;  /* 0x00000c0001097983 */ /* 0x000f620000300800 */
[----:B------:R-:W-:-:S02]  /*a2f0*/  MOV R37, 0xff800000 ;  /* 0xff80000000257802 */ /* 0x000fc40000000f00 */
[----:B------:R-:W-:Y:S02]  /*a300*/  MOV R38, 0xff800000 ;  /* 0xff80000000267802 */ /* 0x000fe40000000f00 */
[----:B------:R-:W-:Y:S02]  /*a310*/  MOV R39, 0xff800000 ;  /* 0xff80000000277802 */ /* 0x000fe40000000f00 */
[----:B------:R-:W-:Y:S02]  /*a320*/  MOV R40, 0xff800000 ;  /* 0xff80000000287802 */ /* 0x000fe40000000f00 */
[----:B------:R-:W-:Y:S01]  /*a330*/  PLOP3.LUT P4, PT, PT, PT, PT, 0x8, 0x0 ;  /* 0x000000000000781c */ /* 0x000fe20003f8e170 */
[----:B--2---:R-:W1:Y:S04]  /*a340*/  SHFL.BFLY PT, R5, R7, 0x2, 0x1f ;  /* 0x0c401f0007057f89 */ /* 0x004e6800000e0000 */
[----:B---3--:R-:W2:Y:S04]  /*a350*/  SHFL.BFLY PT, R6, R4, 0x2, 0x1f ;  /* 0x0c401f0004067f89 */ /* 0x008ea800000e0000 */
[----:B-----5:R-:W3:Y:S01]  /*a360*/  SHFL.BFLY PT, R8, R9, 0x2, 0x1f ;  /* 0x0c401f0009087f89 */ /* 0x020ee200000e0000 */
[----:B-1----:R-:W-:-:S03]  /*a370*/  FADD.FTZ R5, R5, R7 ;  /* 0x0000000705057221 */ /* 0x002fc60000010000 */
[----:B----4-:R-:W1:Y:S01]  /*a380*/  SHFL.BFLY PT, R7, R10, 0x2, 0x1f ;  /* 0x0c401f000a077f89 */ /* 0x010e6200000e0000 */
[----:B--2---:R-:W-:-:S03]  /*a390*/  FADD.FTZ R6, R6, R4 ;  /* 0x0000000406067221 */ /* 0x004fc60000010000 */
[----:B------:R-:W2:Y:S04]  /*a3a0*/  SHFL.BFLY PT, R0, R5, 0x1, 0x1f ;  /* 0x0c201f0005007f89 */ /* 0x000ea800000e0000 */
[----:B------:R-:W4:Y:S01]  /*a3b0*/  SHFL.BFLY PT, R4, R6, 0x1, 0x1f ;  /* 0x0c201f0006047f89 */ /* 0x000f2200000e0000 */
[----:B---3--:R-:W-:-:S05]  /*a3c0*/  FADD.FTZ R8, R8, R9 ;  /* 0x0000000908087221 */ /* 0x008fca0000010000 */
[----:B------:R-:W3:Y:S01]  /*a3d0*/  SHFL.BFLY PT, R9, R8, 0x1, 0x1f ;  /* 0x0c201f0008097f89 */ /* 0x000ee200000e0000 */
[----:B-1----:R-:W-:Y:S02]  /*a3e0*/  FADD.FTZ R7, R7, R10 ;  /* 0x0000000a07077221 */ /* 0x002fe40000010000 */
[----:B--2---:R-:W-:-:S03]  /*a3f0*/  FADD.FTZ R5, R5, R0 ;  /* 0x0000000005057221 */ /* 0x004fc60000010000 */
[----:B------:R-:W1:Y:S01]  /*a400*/  SHFL.BFLY PT, R3, R7, 0x1, 0x1f ;  /* 0x0c201f0007037f89 */ /* 0x000e6200000e0000 */
[----:B------:R-:W-:Y:S01]  /*a410*/  MOV R0, RZ ;  /* 0x000000ff00007202 */ /* 0x000fe20000000f00 */
[----:B----4-:R-:W-:Y:S01]  /*a420*/  FADD.FTZ R6, R6, R4 ;  /* 0x0000000406067221 */ /* 0x010fe20000010000 */
[----:B------:R-:W-:Y:S02]  /*a430*/  FSETP.NE.FTZ.AND P3, PT, R5, RZ, PT ;  /* 0x000000ff0500720b */ /* 0x000fe40003f75000 */
[----:B------:R-:W-:Y:S02]  /*a440*/  MOV R4, RZ ;  /* 0x000000ff00047202 */ /* 0x000fe40000000f00 */
[----:B------:R-:W-:Y:S01]  /*a450*/  FSETP.NE.FTZ.AND P2, PT, R6, RZ, PT ;  /* 0x000000ff0600720b */ /* 0x000fe20003f55000 */
[----:B---3--:R-:W-:-:S05]  /*a460*/  FADD.FTZ R8, R9, R8 ;  /* 0x0000000809087221 */ /* 0x008fca0000010000 */
[----:B------:R-:W-:-:S03]  /*a470*/  FSETP.NE.FTZ.AND P0, PT, R8, RZ, PT ;  /* 0x000000ff0800720b */ /* 0x000fc60003f15000 */
[----:B------:R-:W2:Y:S01]  /*a480*/  @P3 MUFU.RCP R0, R5 ;  /* 0x0000000500003308 */ /* 0x000ea20000001000 */
[----:B-1----:R-:W-:Y:S01]  /*a490*/  FADD.FTZ R7, R7, R3 ;  /* 0x0000000307077221 */ /* 0x002fe20000010000 */
[----:B------:R-:W-:-:S06]  /*a4a0*/  MOV R3, RZ ;  /* 0x000000ff00037202 */ /* 0x000fcc0000000f00 */
[----:B------:R-:W-:Y:S01]  /*a4b0*/  @P2 MUFU.RCP R4, R6 ;  /* 0x0000000600042308 */ /* 0x000fe20000001000 */
[----:B------:R-:W-:Y:S01]  /*a4c0*/  FSETP.NE.FTZ.AND P1, PT, R7, RZ, PT ;  /* 0x000000ff0700720b */ /* 0x000fe20003f35000 */
[----:B--2---:R-:W-:-:S06]  /*a4d0*/  FMUL.FTZ R148, R0, R148 ;  /* 0x0000009400947220 */ /* 0x004fcc0000410000 */
[----:B------:R-:W-:Y:S01]  /*a4e0*/  @P2 MUFU.LG2 R9, R6 ;  /* 0x0000000600092308 */ /* 0x000fe20000000c00 */
[C---:B------:R-:W-:Y:S02]  /*a4f0*/  FMUL.FTZ R149, R0.reuse, R149 ;  /* 0x0000009500957220 */ /* 0x040fe40000410000 */
[C---:B------:R-:W-:Y:S02]  /*a500*/  FMUL.FTZ R156, R0.reuse, R156 ;  /* 0x0000009c009c7220 */ /* 0x040fe40000410000 */
[C---:B------:R-:W-:Y:S02]  /*a510*/  FMUL.FTZ R157, R0.reuse, R157 ;  /* 0x0000009d009d7220 */ /* 0x040fe40000410000 */
[C---:B------:R-:W-:Y:S01]  /*a520*/  FMUL.FTZ R160, R0.reuse, R160 ;  /* 0x000000a000a07220 */ /* 0x040fe20000410000 */
[----:B------:R-:W1:Y:S01]  /*a530*/  @P1 MUFU.RCP R3, R7 ;  /* 0x0000000700031308 */ /* 0x000e620000001000 */
        /* <DEDUP_REMOVED lines=80> */
.L_x_751:
        /* <DEDUP_REMOVED lines=122> */
.L_x_770:
        /* <DEDUP_REMOVED lines=184> */
.L_x_769:
        /* <DEDUP_REMOVED lines=19> */
.L_x_771:
        /* <DEDUP_REMOVED lines=42> */
.L_x_773:
[----:B------:R-:W-:Y:S05]  /*c130*/  BSYNC B0 ;  /* 0x0000000000007941 */ /* 0x000fea0003800000 */
.L_x_772:
        /* <DEDUP_REMOVED lines=103> */
.L_x_774:
        /* <DEDUP_REMOVED lines=13> */
.L_x_1482:


//--------------------- .text._ZN7cutlass13device_kernelIN5flash19enable_sm80_to_sm89INS1_16FlashAttnFwdSm80INS1_25CollectiveMainloopFwdSm80ILi4ELi1ELb0EN4cute5tupleIJNS5_1CILi128EEENS7_ILi112EEENS7_ILi64EEEEEELi64ENS_10bfloat16_tEfNS_4arch4Sm80ELb0ELb0ELb0ELb1ELb0ELb1ELb1ELb0EEENS1_21CollectiveEpilogueFwdINS6_IJS8_SA_S9_EEENS6_IJNS7_ILi1EEESI_SI_EEESC_SE_Li128ELb1ELb1ELb0ELb0EEENS1_19SingleTileSchedulerILb1ELb0ELb1ELi128EEEEEEEEEvNT_6ParamsE --------------------------
	.section	.text._ZN7cutlass13device_kernelIN5flash19enable_sm80_to_sm89INS1_16FlashAttnFwdSm80INS1_25CollectiveMainloopFwdSm80ILi4ELi1ELb0EN4cute5tupleIJNS5_1CILi128EEENS7_ILi112EEENS7_ILi64EEEEEELi64ENS_10bfloat16_tEfNS_4arch4Sm80ELb0ELb0ELb0ELb1ELb0ELb1ELb1ELb0EEENS1_21CollectiveEpilogueFwdINS6_IJS8_SA_S9_EEENS6_IJNS7_ILi1EEESI_SI_EEESC_SE_Li128ELb1ELb1ELb0ELb0EEENS1_19SingleTileSchedulerILb1ELb0ELb1ELi128EEEEEEEEEvNT_6ParamsE,"ax",@progbits
	.sectioninfo	@"SHI_REGISTERS=255"
	.align	128
.text._ZN7cutlass13device_kernelIN5flash19enable_sm80_to_sm89INS1_16FlashAttnFwdSm80INS1_25CollectiveMainloopFwdSm80ILi4ELi1ELb0EN4cute5tupleIJNS5_1CILi128EEENS7_ILi112EEENS7_ILi64EEEEEELi64ENS_10bfloat16_tEfNS_4arch4Sm80ELb0ELb0ELb0ELb1ELb0ELb1ELb1ELb0EEENS1_21CollectiveEpilogueFwdINS6_IJS8_SA_S9_EEENS6_IJNS7_ILi1EEESI_SI_EEESC_SE_Li128ELb1ELb1ELb0ELb0EEENS1_19SingleTileSchedulerILb1ELb0ELb1ELi128EEEEEEEEEvNT_6ParamsE:
        .type           _ZN7cutlass13device_kernelIN5flash19enable_sm80_to_sm89INS1_16FlashAttnFwdSm80INS1_25CollectiveMainloopFwdSm80ILi4ELi1ELb0EN4cute5tupleIJNS5_1CILi128EEENS7_ILi112EEENS7_ILi64EEEEEELi64ENS_10bfloat16_tEfNS_4arch4Sm80ELb0ELb0ELb0ELb1ELb0ELb1ELb1ELb0EEENS1_21CollectiveEpilogueFwdINS6_IJS8_SA_S9_EEENS6_IJNS7_ILi1EEESI_SI_EEESC_SE_Li128ELb1ELb1ELb0ELb0EEENS1_19SingleTileSchedulerILb1ELb0ELb1ELi128EEEEEEEEEvNT_6ParamsE,@function
        .size           _ZN7cutlass13device_kernelIN5flash19enable_sm80_to_sm89INS1_16FlashAttnFwdSm80INS1_25CollectiveMainloopFwdSm80ILi4ELi1ELb0EN4cute5tupleIJNS5_1CILi128EEENS7_ILi112EEENS7_ILi64EEEEEELi64ENS_10bfloat16_tEfNS_4arch4Sm80ELb0ELb0ELb0ELb1ELb0ELb1ELb1ELb0EEENS1_21CollectiveEpilogueFwdINS6_IJS8_SA_S9_EEENS6_IJNS7_ILi1EEESI_SI_EEESC_SE_Li128ELb1ELb1ELb0ELb0EEENS1_19SingleTileSchedulerILb1ELb0ELb1ELi128EEEEEEEEEvNT_6ParamsE,(.L_x_1483 - _ZN7cutlass13device_kernelIN5flash19enable_sm80_to_sm89INS1_16FlashAttnFwdSm80INS1_25CollectiveMainloopFwdSm80ILi4ELi1ELb0EN4cute5tupleIJNS5_1CILi128EEENS7_ILi112EEENS7_ILi64EEEEEELi64ENS_10bfloat16_tEfNS_4arch4Sm80ELb0ELb0ELb0ELb1ELb0ELb1ELb1ELb0EEENS1_21CollectiveEpilogueFwdINS6_IJS8_SA_S9_EEENS6_IJNS7_ILi1EEESI_SI_EEESC_SE_Li128ELb1ELb1ELb0ELb0EEENS1_19SingleTileSchedulerILb1ELb0ELb1ELi128EEEEEEEEEvNT_6ParamsE)
        .other          _ZN7cutlass13device_kernelIN5flash19enable_sm80_to_sm89INS1_16FlashAttnFwdSm80INS1_25CollectiveMainloopFwdSm80ILi4ELi1ELb0EN4cute5tupleIJNS5_1CILi128EEENS7_ILi112EEENS7_ILi64EEEEEELi64ENS_10bfloat16_tEfNS_4arch4Sm80ELb0ELb0ELb0ELb1ELb0ELb1ELb1ELb0EEENS1_21CollectiveEpilogueFwdINS6_IJS8_SA_S9_EEENS6_IJNS7_ILi1EEESI_SI_EEESC_SE_Li128ELb1ELb1ELb0ELb0EEENS1_19SingleTileSchedulerILb1ELb0ELb1ELi128EEEEEEEEEvNT_6ParamsE,@"STO_CUDA_ENTRY STV_DEFAULT"
_ZN7cutlass13device_kernelIN5flash19enable_sm80_to_sm89INS1_16FlashAttnFwdSm80INS1_25CollectiveMainloopFwdSm80ILi4ELi1ELb0EN4cute5tupleIJNS5_1CILi128EEENS7_ILi112EEENS7_ILi64EEEEEELi64ENS_10bfloat16_tEfNS_4arch4Sm80ELb0ELb0ELb0ELb1ELb0ELb1ELb1ELb0EEENS1_21CollectiveEpilogueFwdINS6_IJS8_SA_S9_EEENS6_IJNS7_ILi1EEESI_SI_EEESC_SE_Li128ELb1ELb1ELb0ELb0EEENS1_19SingleTileSchedulerILb1ELb0ELb1ELi128EEEEEEEEEvNT_6ParamsE:
        /* <DEDUP_REMOVED lines=17> */
.L_x_776:
        /* <DEDUP_REMOVED lines=8> */
.L_x_778:
[----:B------:R-:W-:-:S05]  /*0190*/  MOV R0, c[0x0][0x54c] ;  /* 0x0001530000007a02 */ /* 0x000fca0000000f00 */
.L_x_777:
[----:B-----5:R-:W-:Y:S01]  /*01a0*/  IMAD R0, R0, c[0x0][0x548], RZ ;  /* 0x0001520000007a24 */ /* 0x020fe200078e02ff */
[----:B-1----:R-:W-:-:S04]  /*01b0*/  SHF.L.U32 R2, R213, 0x7, RZ ;  /* 0x00000007d5027819 */ /* 0x002fc800000006ff */
[----:B------:R-:W-:-:S04]  /*01c0*/  ISETP.GE.AND P0, PT, R2, R0, PT ;  /* 0x000000000200720c */ /* 0x000fc80003f06270 */
[----:B------:R-:W-:-:S05]  /*01d0*/  SEL R0, R5, 0xffffffff, !P0 ;  /* 0xffffffff05007807 */ /* 0x000fca0004000000 */
[----:B------:R1:W-:Y:S01]  /*01e0*/  STL [R1+0x10], R0 ;  /* 0x0000100001007387 */ /* 0x0003e20000100800 */
[----:B------:R-:W-:Y:S05]  /*01f0*/  BRA `(.L_x_779) ;  /* 0x0000013000007947 */ /* 0x000fea0003800000 */
.L_x_775:
[----:B---3--:R-:W-:-:S04]  /*0200*/  ISETP.NE.U32.AND P0, PT, RZ, c[0x0][0x568], PT ;  /* 0x00015a00ff007a0c */ /* 0x008fc80003f05070 */
[----:B------:R-:W-:-:S13]  /*0210*/  ISETP.NE.AND.EX P0, PT, RZ, c[0x0][0x56c], PT, P0 ;  /* 0x00015b00ff007a0c */ /* 0x000fda0003f05300 */
[----:B------:R-:W-:Y:S05]  /*0220*/  @!P0 BRA `(.L_x_780) ;  /* 0x0000002000008947 */ /* 0x000fea0003800000 */
[----:B------:R1:W5:Y:S01]  /*0230*/  LDG.E R0, [R2.64] ;  /* 0x0000000a02007981 */ /* 0x000362000c1e1900 */
[----:B------:R-:W-:Y:S05]  /*0240*/  BRA `(.L_x_781) ;  /* 0x0000009000007947 */ /* 0x000fea0003800000 */
.L_x_780:
        /* <DEDUP_REMOVED lines=8> */
.L_x_782:
[----:B------:R-:W-:-:S05]  /*02d0*/  MOV R0, c[0x0][0x54c] ;  /* 0x0001530000007a02 */ /* 0x000fca0000000f00 */
.L_x_781:
[----:B-----5:R-:W-:Y:S01]  /*02e0*/  IMAD R0, R0, c[0x0][0x548], RZ ;  /* 0x0001520000007a24 */ /* 0x020fe200078e02ff */
[----:B-1----:R-:W-:-:S04]  /*02f0*/  SHF.L.U32 R2, R213, 0x7, RZ ;  /* 0x00000007d5027819 */ /* 0x002fc800000006ff */
[----:B------:R-:W-:-:S04]  /*0300*/  ISETP.GE.AND P0, PT, R2, R0, PT ;  /* 0x000000000200720c */ /* 0x000fc80003f06270 */
[----:B------:R-:W-:-:S05]  /*0310*/  SEL R0, R5, 0xffffffff, !P0 ;  /* 0xffffffff05007807 */ /* 0x000fca0004000000 */
[----:B------:R1:W-:Y:S04]  /*0320*/  STL [R1+0x10], R0 ;  /* 0x0000100001007387 */ /* 0x0003e80000100800 */
.L_x_779:
        /* <DEDUP_REMOVED lines=37> */
.L_x_783:
[----:B--2---:R-:W-:-:S04]  /*0580*/  ISETP.NE.U32.AND P0, PT, RZ, c[0x0][0x368], PT ;  /* 0x0000da00ff007a0c */ /* 0x004fc80003f05070 */
[----:B------:R-:W-:-:S13]  /*0590*/  ISETP.NE.AND.EX P0, PT, RZ, c[0x0][0x36c], PT, P0 ;  /* 0x0000db00ff007a0c */ /* 0x000fda0003f05300 */
[----:B------:R-:W-:Y:S05]  /*05a0*/  @!P0 BRA `(.L_x_784) ;  /* 0x0000003000008947 */ /* 0x000fea0003800000 */
[----:B------:R-:W-:-:S05]  /*05b0*/  IMAD.WIDE R4, R38, R14, c[0x0][0x368] ;  /* 0x0000da0026047625 */ /* 0x000fca00078e020e */
[----:B------:R1:W5:Y:S01]  /*05c0*/  LDG.E R13, [R4.64] ;  /* 0x0000000a040d7981 */ /* 0x000362000c1e1900 */
[----:B------:R-:W-:Y:S05]  /*05d0*/  BRA `(.L_x_785) ;  /* 0x0000004000007947 */ /* 0x000fea0003800000 */
.L_x_784:
[----:B------:R-:W-:Y:S05]  /*05e0*/  @!P5 BRA `(.L_x_785) ;  /* 0x000000300000d947 */ /* 0x000fea0003800000 */
[----:B------:R1:W2:Y:S04]  /*05f0*/  LDG.E R6, [R4.64] ;  /* 0x0000000a04067981 */ /* 0x0002a8000c1e1900 */
[----:B-1----:R-:W2:Y:S02]  /*0600*/  LDG.E R4, [R4.64+0x4] ;  /* 0x0000040a04047981 */ /* 0x002ea4000c1e1900 */
[----:B--2---:R-:W-:Y:S02]  /*0610*/  IADD3 R13, -R6, R4, RZ ;  /* 0x00000004060d7210 */ /* 0x004fe40007ffe1ff */
.L_x_785:
        /* <DEDUP_REMOVED lines=18> */
[----:B------:R1:W-:Y:S03]  /*0740*/  STL [R1+0x30], R7 ;  /* 0x0000300701007387 */ /* 0x0003e60000100800 */
        /* <DEDUP_REMOVED lines=374> */
.L_x_833:
        /* <DEDUP_REMOVED lines=48> */
.L_x_791:
[----:B------:R-:W-:Y:S05]  /*21b0*/  BSYNC B0 ;  /* 0x0000000000007941 */ /* 0x000fea0003800000 */
.L_x_790:
        /* <DEDUP_REMOVED lines=37> */
.L_x_793:
[----:B------:R-:W-:Y:S05]  /*2410*/  BSYNC B0 ;  /* 0x0000000000007941 */ /* 0x000fea0003800000 */
.L_x_792:
        /* <DEDUP_REMOVED lines=40> */
.L_x_795:
[----:B------:R-:W-:Y:S05]  /*26a0*/  BSYNC B0 ;  /* 0x0000000000007941 */ /* 0x000fea0003800000 */
.L_x_794:
        /* <DEDUP_REMOVED lines=38> */
.L_x_797:
[----:B------:R-:W-:Y:S05]  /*2910*/  BSYNC B0 ;  /* 0x0000000000007941 */ /* 0x000fea0003800000 */
.L_x_796:
        /* <DEDUP_REMOVED lines=76> */
.L_x_801:
[----:B------:R-:W-:Y:S05]  /*2de0*/  BSYNC B0 ;  /* 0x0000000000007941 */ /* 0x000fea0003800000 */
.L_x_800:
        /* <DEDUP_REMOVED lines=59> */
.L_x_799:
[----:B------:R-:W-:Y:S05]  /*31a0*/  BSYNC B1 ;  /* 0x0000000000017941 */ /* 0x000fea0003800000 */
.L_x_798:
        /* <DEDUP_REMOVED lines=64> */
.L_x_805:
[----:B------:R-:W-:Y:S05]  /*35b0*/  BSYNC B0 ;  /* 0x0000000000007941 */ /* 0x000fea0003800000 */
.L_x_804:
        /* <DEDUP_REMOVED lines=59> */
.L_x_803:
[----:B------:R-:W-:Y:S05]  /*3970*/  BSYNC B1 ;  /* 0x0000000000017941 */ /* 0x000fea0003800000 */
.L_x_802:
        /* <DEDUP_REMOVED lines=63> */
.L_x_809:
[----:B------:R-:W-:Y:S05]  /*3d70*/  BSYNC B0 ;  /* 0x0000000000007941 */ /* 0x000fea0003800000 */
.L_x_808:
        /* <DEDUP_REMOVED lines=59> */
.L_x_807:
[----:B------:R-:W-:Y:S05]  /*4130*/  BSYNC B1 ;  /* 0x0000000000017941 */ /* 0x000fea0003800000 */
.L_x_806:
        /* <DEDUP_REMOVED lines=62> */
.L_x_812:
[----:B------:R-:W-:Y:S05]  /*4520*/  BSYNC B0 ;  /* 0x0000000000007941 */ /* 0x000fea0003800000 */
.L_x_811:
        /* <DEDUP_REMOVED lines=60> */
.L_x_789:
[-C--:B------:R-:W-:Y:S01]  /*48f0*/  ISETP.GE.AND P0, PT, R169, R76.reuse, PT ;  /* 0x0000004ca900720c */ /* 0x080fe20003f06270 */
[----:B------:R-:W-:Y:S01]  /*4900*/  CS2R R18, SRZ ;  /* 0x0000000000127805 */ /* 0x000fe2000001ff00 */
[----:B------:R-:W-:Y:S01]  /*4910*/  ISETP.NE.AND P4, PT, R98, RZ, PT ;  /* 0x000000ff6200720c */ /* 0x000fe20003f85270 */
[----:B------:R-:W-:Y:S01]  /*4920*/  CS2R R16, SRZ ;  /* 0x0000000000107805 */ /* 0x000fe2000001ff00 */
[----:B------:R-:W-:Y:S01]  /*4930*/  ISETP.GE.OR P2, PT, R26, c[0x0][0x27c], P0 ;  /* 0x00009f001a007a0c */ /* 0x000fe20000746670 */
        /* <DEDUP_REMOVED lines=218> */
.L_x_814:
[----:B------:R-:W-:Y:S05]  /*56e0*/  BSYNC B0 ;  /* 0x0000000000007941 */ /* 0x000fea0003800000 */
.L_x_813:
        /* <DEDUP_REMOVED lines=115> */
.L_x_816:
[----:B------:R-:W-:Y:S05]  /*5e20*/  BSYNC B0 ;  /* 0x0000000000007941 */ /* 0x000fea0003800000 */
.L_x_815:
        /* <DEDUP_REMOVED lines=115> */
.L_x_818:
[----:B------:R-:W-:Y:S05]  /*6560*/  BSYNC B0 ;  /* 0x0000000000007941 */ /* 0x000fea0003800000 */
.L_x_817:
        /* <DEDUP_REMOVED lines=115> */
.L_x_788:
        /* <DEDUP_REMOVED lines=20> */
.L_x_820:
[----:B------:R-:W-:Y:S05]  /*6de0*/  BSYNC B0 ;  /* 0x0000000000007941 */ /* 0x000fea0003800000 */
.L_x_819:
        /* <DEDUP_REMOVED lines=20> */
.L_x_822:
[----:B------:R-:W-:Y:S05]  /*6f30*/  BSYNC B0 ;  /* 0x0000000000007941 */ /* 0x000fea0003800000 */
.L_x_821:
        /* <DEDUP_REMOVED lines=20> */
.L_x_824:
[----:B------:R-:W-:Y:S05]  /*7080*/  BSYNC B0 ;  /* 0x0000000000007941 */ /* 0x000fea0003800000 */
.L_x_823:
        /* <DEDUP_REMOVED lines=19> */
.L_x_810:
[----:B------:R-:W-:Y:S05]  /*71c0*/  BSYNC B2 ;  /* 0x0000000000027941 */ /* 0x000fea0003800000 */
.L_x_787:
        /* <DEDUP_REMOVED lines=125> */
.L_x_826:
[----:B-1----:R-:W-:Y:S05]  /*79a0*/  BSYNC B0 ;  /* 0x0000000000007941 */ /* 0x002fea0003800000 */
.L_x_825:
        /* <DEDUP_REMOVED lines=20> */
.L_x_828:
[----:B------:R-:W-:Y:S05]  /*7af0*/  BSYNC B0 ;  /* 0x0000000000007941 */ /* 0x000fea0003800000 */
.L_x_827:
        /* <DEDUP_REMOVED lines=20> */
.L_x_830:
[----:B------:R-:W-:Y:S05]  /*7c40*/  BSYNC B0 ;  /* 0x0000000000007941 */ /* 0x000fea0003800000 */
.L_x_829:
        /* <DEDUP_REMOVED lines=20> */
.L_x_832:
[----:B------:R-:W-:Y:S05]  /*7d90*/  BSYNC B0 ;  /* 0x0000000000007941 */ /* 0x000fea0003800000 */
.L_x_831:
        /* <DEDUP_REMOVED lines=18> */
[----:B------:R-:W-:Y:S02]  /*7ec0*/  @P0 IADD3 R6, P2, R8, R170, RZ ;  /* 0x000000aa08060210 */ /* 0x000fe40007f5e0ff */
[----:B------:R2:W-:Y:S01]  /*7ed0*/  @P0 LDGSTS.E.BYPASS.LTC128B.128 [R94+0x4100], [R12.64], !P6 ;  /* 0x041000000c5e0fae */ /* 0x0005e2000f101d4a */
[----:B------:R-:W-:Y:S02]  /*7ee0*/  @P0 IADD3.X R9, R13, R166, RZ, P1, !PT ;  /* 0x000000a60d090210 */ /* 0x000fe40000ffe4ff */
[-C--:B------:R-:W-:Y:S03]  /*7ef0*/  @P0 IADD3 R4, P1, R6, R170.reuse, RZ ;  /* 0x000000aa06040210 */ /* 0x080fe60007f3e0ff */
[----:B------:R2:W-:Y:S01]  /*7f00*/  @P0 LDGSTS.E.BYPASS.LTC128B.128 [R94+0x4900], [R8.64], !P6 ;  /* 0x04900000085e0fae */ /* 0x0005e2000f101d4a */
[--C-:B------:R-:W-:Y:S01]  /*7f10*/  @P0 IMAD.X R7, R9, 0x1, R166.reuse, P2 ;  /* 0x0000000109070824 */ /* 0x100fe200010e06a6 */
[----:B------:R-:W-:Y:S03]  /*7f20*/  @P0 IADD3 R2, P2, R4, R170, RZ ;  /* 0x000000aa04020210 */ /* 0x000fe60007f5e0ff */
        /* <DEDUP_REMOVED lines=11> */
.L_x_786:
        /* <DEDUP_REMOVED lines=51> */
[----:B------:R-:W3:Y:S01]  /*8310*/  LDL R252, [R1+0x30] ;  /* 0x0000300001fc7983 */ /* 0x000ee20000100800 */
        /* <DEDUP_REMOVED lines=229> */
[----:B------:R-:W-:Y:S01]  /*9170*/  @P2 IMAD.SHL.U32 R5, R63, 0x2, RZ ;  /* 0x000000023f052824 */ /* 0x000fe200078e00ff */
        /* <DEDUP_REMOVED lines=34> */
.L_x_835:
        /* <DEDUP_REMOVED lines=47> */
.L_x_839:
[----:B------:R-:W-:Y:S05]  /*9690*/  BSYNC B0 ;  /* 0x0000000000007941 */ /* 0x000fea0003800000 */
.L_x_838:
        /* <DEDUP_REMOVED lines=87> */
.L_x_843:
[----:B------:R-:W-:Y:S05]  /*9c10*/  BSYNC B0 ;  /* 0x0000000000007941 */ /* 0x000fea0003800000 */
.L_x_842:
        /* <DEDUP_REMOVED lines=41> */
.L_x_841:
[----:B------:R-:W-:Y:S05]  /*9eb0*/  BSYNC B1 ;  /* 0x0000000000017941 */ /* 0x000fea0003800000 */
.L_x_840:
        /* <DEDUP_REMOVED lines=45> */
.L_x_847:
[----:B------:R-:W-:Y:S05]  /*a190*/  BSYNC B0 ;  /* 0x0000000000007941 */ /* 0x000fea0003800000 */
.L_x_846:
        /* <DEDUP_REMOVED lines=41> */
.L_x_845:
[----:B------:R-:W-:Y:S05]  /*a430*/  BSYNC B1 ;  /* 0x0000000000017941 */ /* 0x000fea0003800000 */
.L_x_844:
        /* <DEDUP_REMOVED lines=45> */
.L_x_851:
[----:B------:R-:W-:Y:S05]  /*a710*/  BSYNC B0 ;  /* 0x0000000000007941 */ /* 0x000fea0003800000 */
.L_x_850:
        /* <DEDUP_REMOVED lines=41> */
.L_x_849:
[----:B------:R-:W-:Y:S05]  /*a9b0*/  BSYNC B1 ;  /* 0x0000000000017941 */ /* 0x000fea0003800000 */
.L_x_848:
        /* <DEDUP_REMOVED lines=44> */
.L_x_854:
[----:B------:R-:W-:Y:S05]  /*ac80*/  BSYNC B0 ;  /* 0x0000000000007941 */ /* 0x000fea0003800000 */
.L_x_853:
        /* <DEDUP_REMOVED lines=42> */
.L_x_837:
        /* <DEDUP_REMOVED lines=14> */
.L_x_856:
[----:B------:R-:W-:Y:S05]  /*b010*/  BSYNC B0 ;  /* 0x0000000000007941 */ /* 0x000fea0003800000 */
.L_x_855:
        /* <DEDUP_REMOVED lines=119> */
.L_x_858:
[----:B------:R-:W-:Y:S05]  /*b790*/  BSYNC B0 ;  /* 0x0000000000007941 */ /* 0x000fea0003800000 */
.L_x_857:
        /* <DEDUP_REMOVED lines=94> */
.L_x_860:
[----:B------:R-:W-:Y:S05]  /*bd80*/  BSYNC B0 ;  /* 0x0000000000007941 */ /* 0x000fea0003800000 */
.L_x_859:
        /* <DEDUP_REMOVED lines=94> */
.L_x_862:
[----:B------:R-:W-:Y:S05]  /*c370*/  BSYNC B0 ;  /* 0x0000000000007941 */ /* 0x000fea0003800000 */
.L_x_861:
        /* <DEDUP_REMOVED lines=93> */
.L_x_852:
[----:B------:R-:W-:Y:S05]  /*c950*/  BSYNC B2 ;  /* 0x0000000000027941 */ /* 0x000fea0003800000 */
.L_x_836:
[----:B---3--:R-:W-:Y:S01]  /*c960*/  SHF.R.S32.HI R7, RZ, 0x4, R49 ;  /* 0x00000004ff077819 */ /* 0x008fe20000011431 */
[----:B------:R-:W-:Y:S01]  /*c970*/  IMAD.SHL.U32 R6, R136, 0x40, RZ ;  /* 0x0000004088067824 */ /* 0x000fe200078e00ff */
[----:B------:R-:W-:-:S04]  /*c980*/  DEPBAR.LE SB0, 0x0 ;  /* 0x000080000000791a */ /* 0x000fc80000000000 */
[----:B------:R-:W-:Y:S01]  /*c990*/  LEA.HI R0, R49, R7, RZ, 0x1 ;  /* 0x0000000731007211 */ /* 0x000fe200078f08ff */
        /* <DEDUP_REMOVED lines=31> */
[--C-:B------:R-:W-:Y:S01]  /*cb90*/  IMAD R237, R3, 0x2, R234.reuse ;  /* 0x0000000203ed7824 */ /* 0x100fe200078e02ea */
[----:B------:R-:W-:Y:S01]  /*cba0*/  @P0 IADD3 R238, R0, -0x20, RZ ;  /* 0xffffffe000ee0810 */ /* 0x000fe20007ffe0ff */
[----:B------:R-:W-:Y:S01]  /*cbb0*/  IMAD R0, R93, c[0x0][0x208], RZ ;  /* 0x000082005d007a24 */ /* 0x000fe200078e02ff */
[----:B------:R-:W-:Y:S01]  /*cbc0*/  ISETP.GE.AND P0, PT, R60, c[0x0][0x1d4], PT ;  /* 0x000075003c007a0c */ /* 0x000fe20003f06270 */
[----:B------:R-:W-:Y:S01]  /*cbd0*/  IMAD R235, R4, 0x2, R234 ;  /* 0x0000000204eb7824 */ /* 0x000fe200078e02ea */
[----:B------:R-:W-:Y:S01]  /*cbe0*/  IADD3 R244, R238, 0x800, RZ ;  /* 0x00000800eef47810 */ /* 0x000fe20007ffe0ff */
[----:B------:R-:W-:Y:S01]  /*cbf0*/  IMAD R0, R92, c[0x0][0x20c], R0 ;  /* 0x000083005c007a24 */ /* 0x000fe200078e0200 */
[C---:B------:R-:W-:Y:S01]  /*cc00*/  ISETP.LT.OR P4, PT, R62.reuse, 0x1, P0 ;  /* 0x000000013e00780c */ /* 0x040fe20000781670 */
[----:B------:R-:W-:Y:S01]  /*cc10*/  IMAD R236, R3, 0x2, R235 ;  /* 0x0000000203ec7824 */ /* 0x000fe200078e02eb */
[C---:B------:R-:W-:Y:S01]  /*cc20*/  ISETP.LT.OR P6, PT, R62.reuse, 0x21, P0 ;  /* 0x000000213e00780c */ /* 0x040fe200007c1670 */
[----:B------:R-:W-:Y:S01]  /*cc30*/  IMAD.IADD R0, R7, 0x1, R0 ;  /* 0x0000000107007824 */ /* 0x000fe200078e0200 */
[----:B------:R-:W-:Y:S01]  /*cc40*/  ISETP.LT.OR P5, PT, R62, 0x31, P0 ;  /* 0x000000313e00780c */ /* 0x000fe200007a1670 */
[----:B------:R-:W-:Y:S01]  /*cc50*/  IMAD.WIDE.U32 R6, R6, 0x70, R94 ;  /* 0x0000007006067825 */ /* 0x000fe200078e005e */
[----:B------:R-:W-:-:S02]  /*cc60*/  IADD3 R243, R238, 0x1000, RZ ;  /* 0x00001000eef37810 */ /* 0x000fc40007ffe0ff */
[----:B------:R-:W-:Y:S01]  /*cc70*/  IADD3 R242, R238, 0x1800, RZ ;  /* 0x00001800eef27810 */ /* 0x000fe20007ffe0ff */
[----:B------:R-:W-:Y:S01]  /*cc80*/  IMAD R0, R0, 0x70, RZ ;  /* 0x0000007000007824 */ /* 0x000fe200078e02ff */
[----:B------:R-:W-:Y:S01]  /*cc90*/  LDSM.16.M88.4 R24, [R139+0x3900] ;  /* 0x003900008b18783b */ /* 0x000fe20000000200 */
[C---:B------:R-:W-:Y:S02]  /*cca0*/  IADD3 R241, R238.reuse, 0x2000, RZ ;  /* 0x00002000eef17810 */ /* 0x040fe40007ffe0ff */
[----:B------:R-:W-:Y:S01]  /*ccb0*/  IMAD.IADD R0, R7, 0x1, R0 ;  /* 0x0000000107007824 */ /* 0x000fe200078e0200 */
[----:B------:R-:W1:Y:S01]  /*ccc0*/  LDSM.16.M88.4 R8, [R234+0x9100] ;  /* 0x00910000ea08783b */ /* 0x000e620000000200 */
[C---:B------:R-:W-:Y:S02]  /*ccd0*/  IADD3 R240, R238.reuse, 0x2800, RZ ;  /* 0x00002800eef07810 */ /* 0x040fe40007ffe0ff */
[----:B------:R-:W-:Y:S01]  /*cce0*/  IADD3 R239, R238, 0x3000, RZ ;  /* 0x00003000eeef7810 */ /* 0x000fe20007ffe0ff */
[----:B------:R-:W2:Y:S04]  /*ccf0*/  LDSM.16.M88.4 R20, [R139+0x4100] ;  /* 0x004100008b14783b */ /* 0x000ea80000000200 */
[----:B------:R-:W3:Y:S04]  /*cd00*/  LDSM.16.M88.4 R16, [R139+0x4900] ;  /* 0x004900008b10783b */ /* 0x000ee80000000200 */
[----:B------:R-:W4:Y:S04]  /*cd10*/  LDSM.16.M88.4 R28, [R139+0x5100] ;  /* 0x005100008b1c783b */ /* 0x000f280000000200 */
[----:B------:R-:W3:Y:S04]  /*cd20*/  LDSM.16.M88.4 R32, [R139+0x5900] ;  /* 0x005900008b20783b */ /* 0x000ee80000000200 */
[----:B------:R-:W4:Y:S04]  /*cd30*/  LDSM.16.M88.4 R40, [R139+0x6100] ;  /* 0x006100008b28783b */ /* 0x000f280000000200 */
[----:B------:R-:W4:Y:S04]  /*cd40*/  LDSM.16.M88.4 R36, [R139+0x6900] ;  /* 0x006900008b24783b */ /* 0x000f280000000200 */
[----:B------:R-:W4:Y:S04]  /*cd50*/  LDSM.16.M88.4 R12, [R234+0x7100] ;  /* 0x00710000ea0c783b */ /* 0x000f280000000200 */
[----:B------:R-:W-:Y:S04]  /*cd60*/  LDSM.16.M88.4 R48, [R238+0x800] ;  /* 0x00080000ee30783b */ /* 0x000fe80000000200 */
[----:B------:R-:W-:Y:S01]  /*cd70*/  LDSM.16.M88.4 R44, [R238+0x1000] ;  /* 0x00100000ee2c783b */ /* 0x000fe20000000200 */
[C---:B-1----:R-:W-:Y:S03]  /*cd80*/  HMMA.16816.F32.BF16 R56, R8.reuse, R24, RZ ;  /* 0x000000180838723c */ /* 0x042fe600000418ff */
[----:B------:R-:W-:Y:S05]  /*cd90*/  LDSM.16.M88.4 R52, [R238] ;  /* 0x00000000ee34783b */ /* 0x000fea0000000200 */
[C---:B--2---:R-:W-:Y:S08]  /*cda0*/  HMMA.16816.F32.BF16 R64, R8.reuse, R20, RZ ;  /* 0x000000140840723c */ /* 0x044ff000000418ff */
[C---:B---3--:R-:W-:Y:S08]  /*cdb0*/  HMMA.16816.F32.BF16 R68, R8.reuse, R16, RZ ;  /* 0x000000100844723c */ /* 0x048ff000000418ff */
[C---:B----4-:R-:W-:Y:S08]  /*cdc0*/  HMMA.16816.F32.BF16 R72, R8.reuse, R28, RZ ;  /* 0x0000001c0848723c */ /* 0x050ff000000418ff */
        /* <DEDUP_REMOVED lines=10> */
[----:B------:R-:W-:Y:S01]  /*ce70*/  IMAD.MOV.U32 R8, RZ, RZ, c[0x0][0x208] ;  /* 0x00008200ff087624 */ /* 0x000fe200078e00ff */
[----:B------:R-:W-:Y:S03]  /*ce80*/  HMMA.16816.F32.BF16 R184, R12, R24, RZ ;  /* 0x000000180cb8723c */ /* 0x000fe600000418ff */
[----:B------:R-:W-:-:S05]  /*ce90*/  IMAD.SHL.U32 R2, R8, 0x20, RZ ;  /* 0x0000002008027824 */ /* 0x000fca00078e00ff */
[C---:B------:R-:W-:Y:S01]  /*cea0*/  HMMA.16816.F32.BF16 R176, R12.reuse, R26, RZ ;  /* 0x0000001a0cb0723c */ /* 0x040fe200000418ff */
[----:B------:R-:W-:Y:S07]  /*ceb0*/  LDSM.16.M88.4 R24, [R238+0x3000] ;  /* 0x00300000ee18783b */ /* 0x000fee0000000200 */
[C---:B------:R-:W-:Y:S08]  /*cec0*/  HMMA.16816.F32.BF16 R152, R12.reuse, R20, RZ ;  /* 0x000000140c98723c */ /* 0x040ff000000418ff */
[C---:B------:R-:W-:Y:S07]  /*ced0*/  HMMA.16816.F32.BF16 R172, R12.reuse, R22, RZ ;  /* 0x000000160cac723c */ /* 0x040fee00000418ff */
[----:B------:R-:W-:Y:S01]  /*cee0*/  SHF.L.U64.HI R22, R8, R230, c[0x0][0x20c] ;  /* 0x0000830008167619 */ /* 0x000fe200000102e6 */
[C---:B------:R-:W-:Y:S01]  /*cef0*/  HMMA.16816.F32.BF16 R144, R12.reuse, R16, RZ ;  /* 0x000000100c90723c */ /* 0x040fe200000418ff */
[----:B------:R-:W-:Y:S07]  /*cf00*/  LDSM.16.M88.4 R8, [R237+0x7100] ;  /* 0x00710000ed08783b */ /* 0x000fee0000000200 */
[C---:B-----5:R-:W-:Y:S01]  /*cf10*/  HMMA.16816.F32.BF16 R168, R12.reuse, R18, RZ ;  /* 0x000000120ca8723c */ /* 0x060fe200000418ff */
[----:B------:R-:W1:Y:S07]  /*cf20*/  LDSM.16.M88.4 R16, [R237+0x9100] ;  /* 0x00910000ed10783b */ /* 0x000e6e0000000200 */
[C---:B------:R-:W-:Y:S08]  /*cf30*/  HMMA.16816.F32.BF16 R132, R12.reuse, R28, RZ ;  /* 0x0000001c0c84723c */ /* 0x040ff000000418ff */
[C---:B------:R-:W-:Y:S01]  /*cf40*/  HMMA.16816.F32.BF16 R164, R12.reuse, R30, RZ ;  /* 0x0000001e0ca4723c */ /* 0x040fe200000418ff */
[----:B------:R-:W-:Y:S07]  /*cf50*/  LDSM.16.M88.4 R28, [R238+0x2800] ;  /* 0x00280000ee1c783b */ /* 0x000fee0000000200 */
[C---:B------:R-:W-:Y:S08]  /*cf60*/  HMMA.16816.F32.BF16 R128, R12.reuse, R32, RZ ;  /* 0x000000200c80723c */ /* 0x040ff000000418ff */
[C---:B------:R-:W-:Y:S01]  /*cf70*/  HMMA.16816.F32.BF16 R156, R12.reuse, R34, RZ ;  /* 0x000000220c9c723c */ /* 0x040fe200000418ff */
[----:B------:R-:W2:Y:S07]  /*cf80*/  LDSM.16.M88.4 R32, [R238+0x2000] ;  /* 0x00200000ee20783b */ /* 0x000eae0000000200 */
[C---:B------:R-:W-:Y:S08]  /*cf90*/  HMMA.16816.F32.BF16 R124, R12.reuse, R40, RZ ;  /* 0x000000280c7c723c */ /* 0x040ff000000418ff */
[C---:B------:R-:W-:Y:S01]  /*cfa0*/  HMMA.16816.F32.BF16 R148, R12.reuse, R42, RZ ;  /* 0x0000002a0c94723c */ /* 0x040fe200000418ff */
[----:B------:R-:W3:Y:S07]  /*cfb0*/  LDSM.16.M88.4 R40, [R238+0x1800] ;  /* 0x00180000ee28783b */ /* 0x000eee0000000200 */
[C---:B------:R-:W-:Y:S08]  /*cfc0*/  HMMA.16816.F32.BF16 R120, R12.reuse, R36, RZ ;  /* 0x000000240c78723c */ /* 0x040ff000000418ff */
[----:B------:R-:W-:Y:S07]  /*cfd0*/  HMMA.16816.F32.BF16 R140, R12, R38, RZ ;  /* 0x000000260c8c723c */ /* 0x000fee00000418ff */
[C---:B------:R-:W-:Y:S01]  /*cfe0*/  LEA R14, P1, R6.reuse, c[0x0][0x1f8], 0x1 ;  /* 0x00007e00060e7a11 */ /* 0x040fe200078208ff */
[----:B-1----:R-:W-:Y:S03]  /*cff0*/  HMMA.16816.F32.BF16 R100, R16, R48, R64 ;  /* 0x000000301064723c */ /* 0x002fe60000041840 */
[----:B------:R-:W-:Y:S01]  /*d000*/  LEA.HI.X R15, R6, c[0x0][0x1fc], R0, 0x1, P1 ;  /* 0x00007f00060f7a11 */ /* 0x000fe200008f0c00 */
[----:B------:R-:W-:Y:S01]  /*d010*/  IMAD.MOV.U32 R0, RZ, RZ, 0x40 ;  /* 0x00000040ff007424 */ /* 0x000fe200078e00ff */
[----:B------:R-:W-:-:S03]  /*d020*/  IADD3 R12, P2, R2, R14, RZ ;  /* 0x0000000e020c7210 */ /* 0x000fc60007f5e0ff */
[----:B------:R-:W-:Y:S01]  /*d030*/  @!PT LDS RZ, [RZ] ;  /* 0x00000000fffff984 */ /* 0x000fe20000000800 */
[----:B------:R-:W-:Y:S01]  /*d040*/  @!PT LDS RZ, [RZ] ;  /* 0x00000000fffff984 */ /* 0x000fe20000000800 */
[----:B------:R-:W-:Y:S01]  /*d050*/  @!PT LDS RZ, [RZ] ;  /* 0x00000000fffff984 */ /* 0x000fe20000000800 */
[----:B------:R1:W-:Y:S01]  /*d060*/  LDGSTS.E.BYPASS.LTC128B.128 [R245+0x100], [R14.64], !P4 ;  /* 0x001000000ef57fae */ /* 0x0003e2000e101d4a */
[-C--:B------:R-:W-:Y:S01]  /*d070*/  IADD3 R6, P1, R12, R2.reuse, RZ ;  /* 0x000000020c067210 */ /* 0x080fe20007f3e0ff */
[----:B------:R-:W-:Y:S01]  /*d080*/  IMAD.X R13, R22, 0x1, R15, P2 ;  /* 0x00000001160d7824 */ /* 0x000fe200010e060f */
[C---:B------:R-:W-:Y:S01]  /*d090*/  ISETP.LT.OR P2, PT, R62.reuse, 0x11, P0 ;  /* 0x000000113e00780c */ /* 0x040fe20000741670 */
[----:B--2---:R-:W-:Y:S01]  /*d0a0*/  HMMA.16816.F32.BF16 R36, R16, R32, R76 ;  /* 0x000000201024723c */ /* 0x004fe2000004184c */
[----:B------:R-:W-:Y:S01]  /*d0b0*/  ISETP.LT.OR P4, PT, R62, 0x41, P0 ;  /* 0x000000413e00780c */ /* 0x000fe20000781670 */
[----:B------:R-:W-:Y:S01]  /*d0c0*/  IMAD.X R7, R13, 0x1, R22, P1 ;  /* 0x000000010d077824 */ /* 0x000fe200008e0616 */
[----:B------:R-:W-:-:S05]  /*d0d0*/  IADD3 R20, P1, R6, R2, RZ ;  /* 0x0000000206147210 */ /* 0x000fca0007f3e0ff */
[----:B------:R-:W-:Y:S01]  /*d0e0*/  IMAD.X R21, R7, 0x1, R22, P1 ;  /* 0x0000000107157824 */ /* 0x000fe200008e0616 */
[----:B------:R-:W-:Y:S03]  /*d0f0*/  HMMA.16816.F32.BF16 R96, R16, R44, R68 ;  /* 0x0000002c1060723c */ /* 0x000fe60000041844 */
[----:B------:R2:W-:Y:S01]  /*d100*/  LDGSTS.E.BYPASS.LTC128B.128 [R245+0x900], [R12.64], !P2 ;  /* 0x009000000cf57fae */ /* 0x0005e2000d101d4a */
[----:B------:R-:W-:-:S03]  /*d110*/  ISETP.LT.OR P2, PT, R62, 0x51, P0 ;  /* 0x000000513e00780c */ /* 0x000fc60000741670 */
[----:B------:R4:W-:Y:S01]  /*d120*/  LDGSTS.E.BYPASS.LTC128B.128 [R245+0x1100], [R6.64], !P6 ;  /* 0x0110000006f57fae */ /* 0x0009e2000f101d4a */
[----:B------:R-:W-:Y:S01]  /*d130*/  LOP3.LUT P6, RZ, R136, 0x4, RZ, 0xc0, !PT ;  /* 0x0000000488ff7812 */ /* 0x000fe200078cc0ff */
[C---:B---3--:R-:W-:Y:S02]  /*d140*/  HMMA.16816.F32.BF16 R92, R16.reuse, R40, R72 ;  /* 0x00000028105c723c */ /* 0x048fe40000041848 */
[----:B------:R3:W-:Y:S01]  /*d150*/  LDGSTS.E.BYPASS.LTC128B.128 [R245+0x1900], [R20.64], !P5 ;  /* 0x0190000014f57fae */ /* 0x0007e2000e901d4a */
[----:B------:R-:W-:Y:S02]  /*d160*/  SEL R0, R0, 0xffffffc0, !P6 ;  /* 0xffffffc000007807 */ /* 0x000fe40007000000 */
[----:B-1----:R-:W-:Y:S02]  /*d170*/  IADD3 R14, P1, R20, R2, RZ ;  /* 0x00000002140e7210 */ /* 0x002fe40007f3e0ff */
[----:B------:R-:W-:Y:S01]  /*d180*/  ISETP.GE.AND P6, PT, R228, 0x71, PT ;  /* 0x00000071e400780c */ /* 0x000fe20003fc6270 */
[----:B------:R-:W-:Y:S01]  /*d190*/  IMAD.IADD R233, R139, 0x1, R0 ;  /* 0x000000018be97824 */ /* 0x000fe200078e0200 */
[----:B------:R-:W-:Y:S01]  /*d1a0*/  HMMA.16816.F32.BF16 R220, R16, R50, R108 ;  /* 0x0000003210dc723c */ /* 0x000fe2000004186c */
[----:B------:R-:W-:Y:S01]  /*d1b0*/  IMAD.X R15, R21, 0x1, R22, P1 ;  /* 0x00000001150f7824 */ /* 0x000fe200008e0616 */
[----:B------:R-:W-:Y:S01]  /*d1c0*/  ISETP.LT.OR P1, PT, R62, 0x61, P0 ;  /* 0x000000613e00780c */ /* 0x000fe20000721670 */
[----:B------:R-:W-:Y:S01]  /*d1d0*/  IMAD.IADD R232, R0, 0x1, R238 ;  /* 0x0000000100e87824 */ /* 0x000fe200078e02ee */
[----:B------:R-:W-:-:S02]  /*d1e0*/  LOP3.LUT R0, R5, R137, RZ, 0xfc, !PT ;  /* 0x0000008905007212 */ /* 0x000fc400078efcff */
[----:B------:R1:W-:Y:S02]  /*d1f0*/  LDGSTS.E.BYPASS.LTC128B.128 [R245+0x2100], [R14.64], !P4 ;  /* 0x021000000ef57fae */ /* 0x0003e4000e101d4a */
[----:B------:R-:W-:Y:S01]  /*d200*/  HMMA.16816.F32.BF16 R104, R16, R52, R56 ;  /* 0x000000341068723c */ /* 0x000fe20000041838 */
[----:B----4-:R-:W-:-:S07]  /*d210*/  IADD3 R6, P0, R14, R2, RZ ;  /* 0x000000020e067210 */ /* 0x010fce0007f1e0ff */
[----:B------:R-:W-:Y:S01]  /*d220*/  HMMA.16816.F32.BF16 R84, R16, R28, R84 ;  /* 0x0000001c1054723c */ /* 0x000fe20000041854 */
[----:B------:R-:W-:Y:S01]  /*d230*/  IMAD.X R7, R15, 0x1, R22, P0 ;  /* 0x000000010f077824 */ /* 0x000fe200000e0616 */
[----:B--2---:R-:W-:-:S06]  /*d240*/  IADD3 R12, P0, R6, R2, RZ ;  /* 0x00000002060c7210 */ /* 0x004fcc0007f1e0ff */
[----:B------:R-:W-:Y:S01]  /*d250*/  HMMA.16816.F32.BF16 R88, R16, R24, R88 ;  /* 0x000000181058723c */ /* 0x000fe20000041858 */
[----:B------:R2:W-:Y:S01]  /*d260*/  LDGSTS.E.BYPASS.LTC128B.128 [R245+0x2900], [R6.64], !P2 ;  /* 0x0290000006f57fae */ /* 0x0005e2000d101d4a */
[----:B------:R-:W-:-:S05]  /*d270*/  IMAD.X R13, R7, 0x1, R22, P0 ;  /* 0x00000001070d7824 */ /* 0x000fca00000e0616 */
[----:B------:R1:W-:Y:S01]  /*d280*/  LDGSTS.E.BYPASS.LTC128B.128 [R245+0x3100], [R12.64], !P1 ;  /* 0x031000000cf57fae */ /* 0x0003e2000c901d4a */
[C---:B------:R-:W-:Y:S03]  /*d290*/  HMMA.16816.F32.BF16 R180, R16.reuse, R54, R80 ;  /* 0x0000003610b4723c */ /* 0x040fe60000041850 */
[----:B---3--:R-:W-:Y:S04]  /*d2a0*/  LDSM.16.M88.4 R20, [R235+0x9100] ;  /* 0x00910000eb14783b */ /* 0x008fe80000000200 */
[----:B------:R-:W3:Y:S01]  /*d2b0*/  LDSM.16.M88.4 R76, [R233+0x5900] ;  /* 0x00590000e94c783b */ /* 0x000ee20000000200 */
[C---:B------:R-:W-:Y:S03]  /*d2c0*/  HMMA.16816.F32.BF16 R112, R16.reuse, R46, R112 ;  /* 0x0000002e1070723c */ /* 0x040fe60000041870 */
[----:B------:R-:W4:Y:S04]  /*d2d0*/  LDSM.16.M88.4 R64, [R233+0x4900] ;  /* 0x00490000e940783b */ /* 0x000f280000000200 */
[----:B------:R-:W2:Y:S01]  /*d2e0*/  LDSM.16.M88.4 R72, [R233+0x6100] ;  /* 0x00610000e948783b */ /* 0x000ea20000000200 */
[C---:B------:R-:W-:Y:S03]  /*d2f0*/  HMMA.16816.F32.BF16 R108, R16.reuse, R42, R116 ;  /* 0x0000002a106c723c */ /* 0x040fe60000041874 */
[----:B------:R-:W2:Y:S04]  /*d300*/  LDSM.16.M88.4 R68, [R233+0x6900] ;  /* 0x00690000e944783b */ /* 0x000ea80000000200 */
[----:B------:R-:W2:Y:S01]  /*d310*/  LDSM.16.M88.4 R60, [R233+0x3900] ;  /* 0x00390000e93c783b */ /* 0x000ea20000000200 */
[C---:B------:R-:W-:Y:S03]  /*d320*/  HMMA.16816.F32.BF16 R204, R16.reuse, R34, R160 ;  /* 0x0000002210cc723c */ /* 0x040fe600000418a0 */
[----:B------:R-:W-:Y:S04]  /*d330*/  LDSM.16.M88.4 R56, [R233+0x4100] ;  /* 0x00410000e938783b */ /* 0x000fe80000000200 */
[----:B------:R-:W-:Y:S01]  /*d340*/  LDSM.16.M88.4 R80, [R233+0x5100] ;  /* 0x00510000e950783b */ /* 0x000fe20000000200 */
[C---:B------:R-:W-:Y:S03]  /*d350*/  HMMA.16816.F32.BF16 R200, R16.reuse, R30, R192 ;  /* 0x0000001e10c8723c */ /* 0x040fe600000418c0 */
[----:B-1----:R-:W-:Y:S04]  /*d360*/  LDSM.16.M88.4 R12, [R236+0x7100] ;  /* 0x00710000ec0c783b */ /* 0x002fe80000000200 */
[----:B------:R-:W0:Y:S01]  /*d370*/  LDGDEPBAR ;  /* 0x00000000000079af */ /* 0x000e220000000000 */
[----:B------:R-:W-:Y:S03]  /*d380*/  HMMA.16816.F32.BF16 R188, R16, R26, R188 ;  /* 0x0000001a10bc723c */ /* 0x000fe600000418bc */
[----:B------:R-:W1:Y:S05]  /*d390*/  LDSM.16.M88.4 R16, [R235+0x7100] ;  /* 0x00710000eb10783b */ /* 0x000e6a0000000200 */
[C---:B------:R-:W-:Y:S08]  /*d3a0*/  HMMA.16816.F32.BF16 R184, R8.reuse, R52, R184 ;  /* 0x0000003408b8723c */ /* 0x040ff000000418b8 */
        /* <DEDUP_REMOVED lines=11> */
[C---:B------:R-:W-:Y:S01]  /*d460*/  HMMA.16816.F32.BF16 R152, R8.reuse, R42, R164 ;  /* 0x0000002a0898723c */ /* 0x040fe200000418a4 */
[----:B------:R-:W-:Y:S07]  /*d470*/  LDSM.16.M88.4 R40, [R232+0x1000] ;  /* 0x00100000e828783b */ /* 0x000fee0000000200 */
[C---:B------:R-:W-:Y:S01]  /*d480*/  HMMA.16816.F32.BF16 R172, R8.reuse, R34, R156 ;  /* 0x0000002208ac723c */ /* 0x040fe2000004189c */
[----:B------:R-:W-:Y:S07]  /*d490*/  LDSM.16.M88.4 R32, [R232+0x2000] ;  /* 0x00200000e820783b */ /* 0x000fee0000000200 */
        /* <DEDUP_REMOVED lines=9> */
[C---:B--2---:R-:W-:Y:S08]  /*d530*/  HMMA.16816.F32.BF16 R124, R20.reuse, R72, R84 ;  /* 0x00000048147c723c */ /* 0x044ff00000041854 */
[C---:B------:R-:W-:Y:S08]  /*d540*/  HMMA.16816.F32.BF16 R96, R20.reuse, R68, R88 ;  /* 0x000000441460723c */ /* 0x040ff00000041858 */
[C---:B------:R-:W-:Y:S08]  /*d550*/  HMMA.16816.F32.BF16 R164, R20.reuse, R60, R104 ;  /* 0x0000003c14a4723c */ /* 0x040ff00000041868 */
[----:B------:R-:W-:Y:S08]  /*d560*/  HMMA.16816.F32.BF16 R120, R20, R62, R180 ;  /* 0x0000003e1478723c */ /* 0x000ff000000418b4 */
[C---:B-1----:R-:W-:Y:S08]  /*d570*/  HMMA.16816.F32.BF16 R88, R16.reuse, R60, R184 ;  /* 0x0000003c1058723c */ /* 0x042ff000000418b8 */
        /* <DEDUP_REMOVED lines=83> */
.L_x_863:
[----:B------:R-:W-:Y:S01]  /*dab0*/  LOP3.LUT R2, R229, 0xffffffe0, RZ, 0xc0, !PT ;  /* 0xffffffe0e5027812 */ /* 0x000fe200078ec0ff */
[----:B---3--:R-:W-:Y:S01]  /*dac0*/  IMAD.IADD R6, R228, 0x1, R138 ;  /* 0x00000001e4067824 */ /* 0x008fe200078e028a */
[----:B------:R-:W-:Y:S01]  /*dad0*/  STL [R1+0x70], R241 ;  /* 0x000070f101007387 */ /* 0x000fe20000100800 */
[----:B------:R-:W-:Y:S02]  /*dae0*/  SHF.L.U32 R228, R0, 0x1, RZ ;  /* 0x0000000100e47819 */ /* 0x000fe400000006ff */
[----:B------:R-:W-:Y:S01]  /*daf0*/  IMAD.IADD R2, R231, 0x1, -R2 ;  /* 0x00000001e7027824 */ /* 0x000fe200078e0a02 */
[----:B------:R-:W-:Y:S02]  /*db00*/  STL [R1+0x6c], R240 ;  /* 0x00006cf001007387 */ /* 0x000fe40000100800 */
[----:B------:R-:W-:-:S02]  /*db10*/  IMAD R229, R4, 0x2, R228 ;  /* 0x0000000204e57824 */ /* 0x000fc400078e02e4 */
[----:B------:R-:W-:Y:S01]  /*db20*/  SHF.R.S32.HI R5, RZ, 0x1f, R2 ;  /* 0x0000001fff057819 */ /* 0x000fe20000011402 */
[----:B------:R-:W-:Y:S01]  /*db30*/  STL [R1+0x68], R239 ;  /* 0x000068ef01007387 */ /* 0x000fe20000100800 */
[C---:B------:R-:W-:Y:S01]  /*db40*/  IMAD R231, R3.reuse, 0x2, R228 ;  /* 0x0000000203e77824 */ /* 0x040fe200078e02e4 */
[----:B------:R-:W-:Y:S02]  /*db50*/  LEA R230, R3, R229, 0x1 ;  /* 0x000000e503e67211 */ /* 0x000fe400078e08ff */
[----:B------:R-:W-:Y:S01]  /*db60*/  LEA.HI R5, R5, R2, RZ, 0x2 ;  /* 0x0000000205057211 */ /* 0x000fe200078f10ff */
[----:B------:R-:W-:Y:S03]  /*db70*/  STL [R1+0x64], R238 ;  /* 0x000064ee01007387 */ /* 0x000fe60000100800 */
        /* <DEDUP_REMOVED lines=16> */
[----:B------:R1:W-:Y:S01]  /*dc80*/  STL [R1+0x48], R139 ;  /* 0x0000488b01007387 */ /* 0x0003e20000100800 */
[----:B------:R-:W-:-:S02]  /*dc90*/  FMNMX.FTZ R5, R10, R12, !PT ;  /* 0x0000000c0a057209 */ /* 0x000fc40007810000 */
[----:B------:R-:W-:Y:S01]  /*dca0*/  FSEL R25, R166, -INF , P1 ;  /* 0xff800000a6197808 */ /* 0x000fe20000800000 */
[----:B------:R-:W0:Y:S01]  /*dcb0*/  LDGDEPBAR ;  /* 0x00000000000079af */ /* 0x000e220000000000 */
[----:B------:R-:W-:Y:S02]  /*dcc0*/  FSEL R13, R164, -INF , P1 ;  /* 0xff800000a40d7808 */ /* 0x000fe40000800000 */
[----:B------:R-:W-:Y:S02]  /*dcd0*/  FSEL R64, R90, -INF , P1 ;  /* 0xff8000005a407808 */ /* 0x000fe40000800000 */
[----:B------:R-:W-:Y:S02]  /*dce0*/  ISETP.GT.AND P1, PT, R2, 0x10, PT ;  /* 0x000000100200780c */ /* 0x000fe40003f24270 */
[----:B------:R-:W-:Y:S02]  /*dcf0*/  FSEL R29, R85, -INF , P2 ;  /* 0xff800000551d7808 */ /* 0x000fe40001000000 */
[----:B------:R-:W-:-:S02]  /*dd00*/  FMNMX.FTZ R5, R30, R5, !PT ;  /* 0x000000051e057209 */ /* 0x000fc40007810000 */
[----:B------:R-:W-:Y:S02]  /*dd10*/  FSEL R26, R167, -INF , P0 ;  /* 0xff800000a71a7808 */ /* 0x000fe40000000000 */
        /* <DEDUP_REMOVED lines=11> */
[----:B------:R-:W-:Y:S02]  /*ddd0*/  FMNMX.FTZ R6, R13, R14, !PT ;  /* 0x0000000e0d067209 */ /* 0x000fe40007810000 */
[----:B------:R-:W-:Y:S02]  /*dde0*/  FSEL R28, R123, -INF , P2 ;  /* 0xff8000007b1c7808 */ /* 0x000fe40001000000 */
[----:B------:R-:W-:Y:S02]  /*ddf0*/  FSEL R24, R121, -INF , P2 ;  /* 0xff80000079187808 */ /* 0x000fe40001000000 */
[----:B------:R-:W-:Y:S02]  /*de00*/  FSEL R67, R87, -INF , P2 ;  /* 0xff80000057437808 */ /* 0x000fe40001000000 */
[----:B------:R-:W-:Y:S02]  /*de10*/  FSEL R91, R162, -INF , P1 ;  /* 0xff800000a25b7808 */ /* 0x000fe40000800000 */
[----:B------:R-:W-:-:S02]  /*de20*/  FSEL R72, R160, -INF , P1 ;  /* 0xff800000a0487808 */ /* 0x000fc40000800000 */
[----:B------:R-:W-:Y:S02]  /*de30*/  ISETP.GT.AND P2, PT, R2, 0x19, PT ;  /* 0x000000190200780c */ /* 0x000fe40003f44270 */
[----:B------:R-:W-:Y:S02]  /*de40*/  FSEL R116, R62, -INF , P1 ;  /* 0xff8000003e747808 */ /* 0x000fe40000800000 */
[----:B------:R-:W-:Y:S02]  /*de50*/  FSEL R96, R163, -INF , P0 ;  /* 0xff800000a3607808 */ /* 0x000fe40000000000 */
[----:B------:R-:W-:Y:S02]  /*de60*/  FSEL R88, R161, -INF , P0 ;  /* 0xff800000a1587808 */ /* 0x000fe40000000000 */
[----:B------:R-:W-:Y:S02]  /*de70*/  FSEL R117, R63, -INF , P0 ;  /* 0xff8000003f757808 */ /* 0x000fe40000000000 */
[----:B------:R-:W-:-:S02]  /*de80*/  ISETP.GT.AND P1, PT, R2, 0x20, PT ;  /* 0x000000200200780c */ /* 0x000fc40003f24270 */
[----:B------:R-:W-:Y:S02]  /*de90*/  FSEL R101, R56, -INF , P4 ;  /* 0xff80000038657808 */ /* 0x000fe40002000000 */
[----:B------:R-:W-:Y:S02]  /*dea0*/  FMNMX.FTZ R5, R100, R5, !PT ;  /* 0x0000000564057209 */ /* 0x000fe40007810000 */
[----:B------:R-:W-:Y:S02]  /*deb0*/  ISETP.GT.AND P0, PT, R2, 0x21, PT ;  /* 0x000000210200780c */ /* 0x000fe40003f04270 */
        /* <DEDUP_REMOVED lines=14> */
[----:B------:R-:W-:-:S02]  /*dfa0*/  FMNMX.FTZ R6, R24, R6, !PT ;  /* 0x0000000618067209 */ /* 0x000fc40007810000 */
[----:B------:R-:W-:Y:S02]  /*dfb0*/  ISETP.GT.AND P0, PT, R2, 0x31, PT ;  /* 0x000000310200780c */ /* 0x000fe40003f04270 */
[----:B------:R-:W-:Y:S02]  /*dfc0*/  FSEL R98, R155, -INF , P2 ;  /* 0xff8000009b627808 */ /* 0x000fe40001000000 */
[----:B------:R-:W-:Y:S02]  /*dfd0*/  FMNMX.FTZ R5, R102, R5, !PT ;  /* 0x0000000566057209 */ /* 0x000fe40007810000 */
[----:B------:R-:W-:Y:S02]  /*dfe0*/  FSEL R155, R150, -INF , P1 ;  /* 0xff800000969b7808 */ /* 0x000fe40000800000 */
[----:B------:R-:W-:Y:S02]  /*dff0*/  FMNMX.FTZ R6, R72, R6, !PT ;  /* 0x0000000648067209 */ /* 0x000fe40007810000 */
[----:B------:R-:W-:-:S02]  /*e000*/  FSEL R157, R151, -INF , P0 ;  /* 0xff800000979d7808 */ /* 0x000fc40000000000 */
[----:B------:R-:W-:Y:S02]  /*e010*/  FSEL R150, R149, -INF , P0 ;  /* 0xff80000095967808 */ /* 0x000fe40000000000 */
[----:B------:R-:W-:Y:S02]  /*e020*/  FSEL R165, R43, -INF , P0 ;  /* 0xff8000002ba57808 */ /* 0x000fe40000000000 */
[----:B------:R-:W-:Y:S02]  /*e030*/  FSEL R159, R41, -INF , P0 ;  /* 0xff800000299f7808 */ /* 0x000fe40000000000 */
[----:B------:R-:W-:Y:S02]  /*e040*/  FSEL R97, R154, -INF , P4 ;  /* 0xff8000009a617808 */ /* 0x000fe40002000000 */
[----:B------:R-:W-:Y:S02]  /*e050*/  FSEL R118, R58, -INF , P4 ;  /* 0xff8000003a767808 */ /* 0x000fe40002000000 */
[----:B------:R-:W-:-:S02]  /*e060*/  FSEL R120, R59, -INF , P2 ;  /* 0xff8000003b787808 */ /* 0x000fc40001000000 */
[C---:B------:R-:W-:Y:S02]  /*e070*/  ISETP.GT.AND P0, PT, R2.reuse, 0x41, PT ;  /* 0x000000410200780c */ /* 0x040fe40003f04270 */
[C---:B------:R-:W-:Y:S02]  /*e080*/  ISETP.GT.AND P4, PT, R2.reuse, 0x28, PT ;  /* 0x000000280200780c */ /* 0x040fe40003f84270 */
[----:B------:R-:W-:Y:S02]  /*e090*/  ISETP.GT.AND P2, PT, R2, 0x29, PT ;  /* 0x000000290200780c */ /* 0x000fe40003f44270 */
[----:B------:R-:W-:Y:S02]  /*e0a0*/  FMNMX.FTZ R5, R103, R5, !PT ;  /* 0x0000000567057209 */ /* 0x000fe40007810000 */
[----:B------:R-:W-:Y:S02]  /*e0b0*/  FSEL R148, R148, -INF , P1 ;  /* 0xff80000094947808 */ /* 0x000fe40000800000 */
[----:B------:R-:W-:-:S02]  /*e0c0*/  FSEL R163, R42, -INF , P1 ;  /* 0xff8000002aa37808 */ /* 0x000fc40000800000 */
[----:B------:R-:W-:Y:S02]  /*e0d0*/  FSEL R160, R40, -INF , P1 ;  /* 0xff80000028a07808 */ /* 0x000fe40000800000 */
[----:B------:R-:W-:Y:S01]  /*e0e0*/  FMNMX.FTZ R6, R88, R6, !PT ;  /* 0x0000000658067209 */ /* 0x000fe20007810000 */
[----:B------:R-:W-:Y:S01]  /*e0f0*/  LDSM.16.MT88.4 R40, [R230+0x100] ;  /* 0x00010000e628783b */ /* 0x000fe20000004200 */
[----:B------:R-:W-:Y:S02]  /*e100*/  ISETP.GT.AND P1, PT, R2, 0x40, PT ;  /* 0x000000400200780c */ /* 0x000fe40003f24270 */
        /* <DEDUP_REMOVED lines=15> */
[----:B------:R-:W-:Y:S02]  /*e200*/  ISETP.GT.AND P0, PT, R2, 0x51, PT ;  /* 0x000000510200780c */ /* 0x000fe40003f04270 */
[----:B------:R-:W-:Y:S02]  /*e210*/  FMNMX.FTZ R7, R25, R26, !PT ;  /* 0x0000001a19077209 */ /* 0x000fe40007810000 */
[----:B------:R-:W-:Y:S02]  /*e220*/  FMNMX.FTZ R6, R89, R6, !PT ;  /* 0x0000000659067209 */ /* 0x000fe40007810000 */
[----:B------:R-:W-:Y:S02]  /*e230*/  FSEL R176, R146, -INF , P1 ;  /* 0xff80000092b07808 */ /* 0x000fe40000800000 */
[----:B------:R-:W-:Y:S02]  /*e240*/  FSEL R146, R144, -INF , P1 ;  /* 0xff80000090927808 */ /* 0x000fe40000800000 */
[----:B------:R-:W-:-:S02]  /*e250*/  FSEL R183, R22, -INF , P1 ;  /* 0xff80000016b77808 */ /* 0x000fc40000800000 */
[----:B------:R-:W-:Y:S02]  /*e260*/  FSEL R144, R20, -INF , P1 ;  /* 0xff80000014907808 */ /* 0x000fe40000800000 */
[----:B------:R-:W-:Y:S01]  /*e270*/  FMNMX.FTZ R5, R121, R5, !PT ;  /* 0x0000000579057209 */ /* 0x000fe20007810000 */
[----:B------:R-:W-:Y:S01]  /*e280*/  LDSM.16.MT88.4 R20, [R231+0x100] ;  /* 0x00010000e714783b */ /* 0x000fe20000004200 */
        /* <DEDUP_REMOVED lines=8> */
[----:B------:R-:W-:Y:S01]  /*e310*/  ISETP.GT.AND P1, PT, R2, 0x50, PT ;  /* 0x000000500200780c */ /* 0x000fe20003f24270 */
[----:B------:R-:W-:Y:S01]  /*e320*/  LDSM.16.MT88.4 R36, [R230+0x900] ;  /* 0x00090000e624783b */ /* 0x000fe20000004200 */
[----:B------:R-:W-:-:S02]  /*e330*/  FSEL R192, R127, -INF , P0 ;  /* 0xff8000007fc07808 */ /* 0x000fc40000000000 */
[----:B------:R-:W-:Y:S02]  /*e340*/  FSEL R226, R125, -INF , P0 ;  /* 0xff8000007de27808 */ /* 0x000fe40000000000 */
[----:B------:R-:W-:Y:S02]  /*e350*/  FSEL R196, R19, -INF , P0 ;  /* 0xff80000013c47808 */ /* 0x000fe40000000000 */
[----:B------:R-:W-:Y:S02]  /*e360*/  FSEL R184, R17, -INF , P0 ;  /* 0xff80000011b87808 */ /* 0x000fe40000000000 */
[----:B------:R-:W-:Y:S02]  /*e370*/  FMNMX.FTZ R7, R27, R7, !PT ;  /* 0x000000071b077209 */ /* 0x000fe40007810000 */
[----:B------:R-:W-:Y:S02]  /*e380*/  FMNMX.FTZ R6, R90, R6, !PT ;  /* 0x000000065a067209 */ /* 0x000fe40007810000 */
[----:B------:R-:W-:-:S02]  /*e390*/  ISETP.GT.AND P4, PT, R2, 0x48, PT ;  /* 0x000000480200780c */ /* 0x000fc40003f84270 */
[C---:B------:R-:W-:Y:S02]  /*e3a0*/  ISETP.GT.AND P2, PT, R2.reuse, 0x49, PT ;  /* 0x000000490200780c */ /* 0x040fe40003f44270 */
[----:B------:R-:W-:Y:S02]  /*e3b0*/  ISETP.GT.AND P0, PT, R2, 0x58, PT ;  /* 0x000000580200780c */ /* 0x000fe40003f04270 */
[----:B------:R-:W-:Y:S02]  /*e3c0*/  FMNMX.FTZ R5, R122, R5, !PT ;  /* 0x000000057a057209 */ /* 0x000fe40007810000 */
[----:B------:R-:W-:Y:S02]  /*e3d0*/  FSEL R225, R124, -INF , P1 ;  /* 0xff8000007ce17808 */ /* 0x000fe40000800000 */
[----:B------:R-:W-:Y:S02]  /*e3e0*/  FMNMX.FTZ R7, R28, R7, !PT ;  /* 0x000000071c077209 */ /* 0x000fe40007810000 */
        /* <DEDUP_REMOVED lines=9> */
[----:B------:R-:W-:Y:S01]  /*e480*/  FSEL R188, R126, -INF , P1 ;  /* 0xff8000007ebc7808 */ /* 0x000fe20000800000 */
[----:B------:R-:W-:Y:S01]  /*e490*/  LDSM.16.MT88.4 R32, [R229+0x100] ;  /* 0x00010000e520783b */ /* 0x000fe20000004200 */
[----:B------:R-:W-:Y:S02]  /*e4a0*/  FSEL R199, R18, -INF , P1 ;  /* 0xff80000012c77808 */ /* 0x000fe40000800000 */
[----:B------:R-:W-:Y:S02]  /*e4b0*/  FSEL R124, R16, -INF , P1 ;  /* 0xff800000107c7808 */ /* 0x000fe40000800000 */
[----:B------:R-:W-:Y:S01]  /*e4c0*/  FSEL R170, R170, -INF , P0 ;  /* 0xff800000aaaa7808 */ /* 0x000fe20000000000 */
[----:B------:R-:W-:Y:S01]  /*e4d0*/  LDSM.16.MT88.4 R16, [R228+0x100] ;  /* 0x00010000e410783b */ /* 0x000fe20000004200 */
        /* <DEDUP_REMOVED lines=45> */
[----:B------:R-:W-:Y:S02]  /*e7b0*/  FMNMX.FTZ R2, R126, R2, !PT ;  /* 0x000000027e027209 */ /* 0x000fe40007810000 */
[----:B------:R-:W-:Y:S02]  /*e7c0*/  FMNMX.FTZ R6, R158, R6, !PT ;  /* 0x000000069e067209 */ /* 0x000fe40007810000 */
[----:B------:R-:W-:Y:S02]  /*e7d0*/  FMNMX.FTZ R5, R225, R5, !PT ;  /* 0x00000005e1057209 */ /* 0x000fe40007810000 */
[----:B------:R-:W-:-:S02]  /*e7e0*/  FMNMX.FTZ R7, R67, R7, !PT ;  /* 0x0000000743077209 */ /* 0x000fc40007810000 */
[----:B-1----:R-:W-:Y:S02]  /*e7f0*/  FSEL R139, R141, -INF , P2 ;  /* 0xff8000008d8b7808 */ /* 0x002fe40001000000 */
[----:B------:R-:W-:Y:S02]  /*e800*/  FMNMX.FTZ R2, R212, R2, !PT ;  /* 0x00000002d4027209 */ /* 0x000fe40007810000 */
[----:B------:R-:W-:Y:S02]  /*e810*/  FMNMX.FTZ R6, R176, R6, !PT ;  /* 0x00000006b0067209 */ /* 0x000fe40007810000 */
[----:B------:R-:W-:Y:S02]  /*e820*/  FMNMX.FTZ R5, R226, R5, !PT ;  /* 0x00000005e2057209 */ /* 0x000fe40007810000 */
[----:B------:R-:W-:Y:S02]  /*e830*/  FMNMX.FTZ R7, R116, R7, !PT ;  /* 0x0000000774077209 */ /* 0x000fe40007810000 */
[----:B------:R-:W-:-:S02]  /*e840*/  FSEL R233, R68, -INF , P1 ;  /* 0xff80000044e97808 */ /* 0x000fc40000800000 */
[----:B------:R-:W-:Y:S02]  /*e850*/  FMNMX.FTZ R2, R139, R2, !PT ;  /* 0x000000028b027209 */ /* 0x000fe40007810000 */
[----:B------:R-:W-:Y:S02]  /*e860*/  FSEL R169, R169, -INF , P5 ;  /* 0xff800000a9a97808 */ /* 0x000fe40002800000 */
        /* <DEDUP_REMOVED lines=9> */
[----:B------:R-:W-:-:S02]  /*e900*/  FMNMX.FTZ R8, R206, R2, !PT ;  /* 0x00000002ce087209 */ /* 0x000fc40007810000 */
[----:B------:R-:W-:Y:S02]  /*e910*/  FSEL R203, R173, -INF , P2 ;  /* 0xff800000adcb7808 */ /* 0x000fe40001000000 */
[----:B------:R-:W-:Y:S01]  /*e920*/  FMNMX.FTZ R6, R179, R6, !PT ;  /* 0x00000006b3067209 */ /* 0x000fe20007810000 */
[----:B------:R-:W1:Y:S01]  /*e930*/  SHFL.BFLY PT, R135, R8, 0x2, 0x1f ;  /* 0x0c401f0008877f89 */ /* 0x000e6200000e0000 */
[----:B------:R-:W-:Y:S02]  /*e940*/  FMNMX.FTZ R2, R200, R5, !PT ;  /* 0x00000005c8027209 */ /* 0x000fe40007810000 */
        /* <DEDUP_REMOVED lines=60> */
[----:B------:R-:W-:Y:S01]  /*ed10*/  FFMA.FTZ R5, R12, c[0x0][0x2d0], -R7 ;  /* 0x0000b4000c057a23 */ /* 0x000fe20000010807 */
[----:B------:R-:W-:Y:S01]  /*ed20*/  MOV R4, R212 ;  /* 0x000000d400047202 */ /* 0x000fe20000000f00 */
[----:B------:R2:W-:Y:S02]  /*ed30*/  MUFU.EX2 R232, R6 ;  /* 0x0000000600e87308 */ /* 0x0005e40000000800 */
[----:B------:R-:W3:Y:S01]  /*ed40*/  SHFL.BFLY PT, R10, R8, 0x2, 0x1f ;  /* 0x0c401f00080a7f89 */ /* 0x000ee200000e0000 */
[----:B-1----:R-:W-:-:S05]  /*ed50*/  FMNMX.FTZ R2, R2, R11, !PT ;  /* 0x0000000b02027209 */ /* 0x002fca0007810000 */
[----:B------:R1:W4:Y:S01]  /*ed60*/  MUFU.EX2 R198, R5 ;  /* 0x0000000500c67308 */ /* 0x0003220000000800 */
[----:B------:R-:W-:Y:S02]  /*ed70*/  FSETP.NEU.FTZ.AND P0, PT, R2, -INF , PT ;  /* 0xff8000000200780b */ /* 0x000fe40003f1d000 */
[----:B--2---:R-:W-:-:S05]  /*ed80*/  FSEL R6, R9, RZ, P1 ;  /* 0x000000ff09067208 */ /* 0x004fca0000800000 */
        /* <DEDUP_REMOVED lines=19> */
[----:B------:R-:W-:Y:S03]  /*eec0*/  LDSM.16.MT88.4 R24, [R229+0x900] ;  /* 0x00090000e518783b */ /* 0x000fe60000004200 */
        /* <DEDUP_REMOVED lines=16> */
[C---:B------:R-:W-:Y:S01]  /*efd0*/  HMMA.16816.F32.BF16 R68, R8.reuse, R32, RZ ;  /* 0x000000200844723c */ /* 0x040fe200000418ff */
[----:B-1----:R-:W-:Y:S01]  /*efe0*/  FSEL R0, R3, RZ, P0 ;  /* 0x000000ff03007208 */ /* 0x002fe20000000000 */
[----:B------:R-:W-:Y:S01]  /*eff0*/  FFMA.FTZ R3, R31, c[0x0][0x2d0], -R7 ;  /* 0x0000b4001f037a23 */ /* 0x000fe20000010807 */
[----:B--2---:R-:W-:Y:S01]  /*f000*/  F2FP.BF16.PACK_AB R14, R236, R194 ;  /* 0x000000c2ec0e723e */ /* 0x004fe200000010ff */
        /* <DEDUP_REMOVED lines=8> */
[----:B--2---:R-:W-:Y:S01]  /*f090*/  FFMA.FTZ R3, R66, c[0x0][0x2d0], -R0 ;  /* 0x0000b40042037a23 */ /* 0x004fe20000010800 */
[----:B---3--:R-:W-:-:S05]  /*f0a0*/  F2FP.BF16.PACK_AB R13, R172, R173 ;  /* 0x000000adac0d723e */ /* 0x008fca00000010ff */
[----:B------:R2:W-:Y:S02]  /*f0b0*/  MUFU.EX2 R143, R3 ;  /* 0x00000003008f7308 */ /* 0x0005e40000000800 */
[----:B--2---:R-:W-:Y:S02]  /*f0c0*/  FFMA.FTZ R3, R67, c[0x0][0x2d0], -R0 ;  /* 0x0000b40043037a23 */ /* 0x004fe40000010800 */
[C---:B------:R-:W-:Y:S04]  /*f0d0*/  HMMA.16816.F32.BF16 R64, R8.reuse, R34, RZ ;  /* 0x000000220840723c */ /* 0x040fe800000418ff */
[----:B------:R2:W3:Y:S02]  /*f0e0*/  MUFU.EX2 R238, R3 ;  /* 0x0000000300ee7308 */ /* 0x0004e40000000800 */
[--C-:B--2---:R-:W-:Y:S01]  /*f0f0*/  FFMA.FTZ R3, R72, c[0x0][0x2d0], -R6.reuse ;  /* 0x0000b40048037a23 */ /* 0x104fe20000010806 */
[----:B---3--:R-:W-:Y:S01]  /*f100*/  F2FP.BF16.PACK_AB R15, R238, R143 ;  /* 0x0000008fee0f723e */ /* 0x008fe200000010ff */
[----:B------:R-:W-:Y:S04]  /*f110*/  HMMA.16816.F32.BF16 R72, R8, R22, RZ ;  /* 0x000000160848723c */ /* 0x000fe800000418ff */
[----:B------:R2:W-:Y:S04]  /*f120*/  MUFU.EX2 R207, R3 ;  /* 0x0000000300cf7308 */ /* 0x0005e80000000800 */
[C---:B------:R-:W-:Y:S08]  /*f130*/  HMMA.16816.F32.BF16 R56, R12.reuse, R16, RZ ;  /* 0x000000100c38723c */ /* 0x040ff000000418ff */
[----:B------:R-:W-:Y:S01]  /*f140*/  HMMA.16816.F32.BF16 R92, R12, R18, RZ ;  /* 0x000000120c5c723c */ /* 0x000fe200000418ff */
[----:B------:R-:W3:Y:S01]  /*f150*/  LDSM.16.MT88.4 R16, [R231+0x900] ;  /* 0x00090000e710783b */ /* 0x000ee20000004200 */
[----:B--2---:R-:W-:-:S04]  /*f160*/  FFMA.FTZ R3, R88, c[0x0][0x2d0], -R6 ;  /* 0x0000b40058037a23 */ /* 0x004fc80000010806 */
[----:B------:R2:W4:Y:S02]  /*f170*/  MUFU.EX2 R234, R3 ;  /* 0x0000000300ea7308 */ /* 0x0005240000000800 */
[C---:B------:R-:W-:Y:S08]  /*f180*/  HMMA.16816.F32.BF16 R48, R12.reuse, R20, RZ ;  /* 0x000000140c30723c */ /* 0x040ff000000418ff */
[----:B------:R-:W-:Y:S01]  /*f190*/  HMMA.16816.F32.BF16 R44, R12, R32, RZ ;  /* 0x000000200c2c723c */ /* 0x000fe200000418ff */
[----:B--2---:R-:W-:Y:S01]  /*f1a0*/  FFMA.FTZ R3, R89, c[0x0][0x2d0], -R6 ;  /* 0x0000b40059037a23 */ /* 0x004fe20000010806 */
[----:B----4-:R-:W-:-:S03]  /*f1b0*/  F2FP.BF16.PACK_AB R8, R234, R207 ;  /* 0x000000cfea08723e */ /* 0x010fc600000010ff */
[----:B------:R2:W-:Y:S02]  /*f1c0*/  MUFU.EX2 R237, R3 ;  /* 0x0000000300ed7308 */ /* 0x0005e40000000800 */
[----:B--2---:R-:W-:-:S06]  /*f1d0*/  FFMA.FTZ R3, R90, c[0x0][0x2d0], -R6 ;  /* 0x0000b4005a037a23 */ /* 0x004fcc0000010806 */
[----:B------:R2:W4:Y:S02]  /*f1e0*/  MUFU.EX2 R201, R3 ;  /* 0x0000000300c97308 */ /* 0x0005240000000800 */
[--C-:B--2---:R-:W-:Y:S01]  /*f1f0*/  FFMA.FTZ R3, R91, c[0x0][0x2d0], -R5.reuse ;  /* 0x0000b4005b037a23 */ /* 0x104fe20000010805 */
[----:B----4-:R-:W-:Y:S01]  /*f200*/  F2FP.BF16.PACK_AB R10, R201, R237 ;  /* 0x000000edc90a723e */ /* 0x010fe200000010ff */
[C---:B------:R-:W-:Y:S04]  /*f210*/  HMMA.16816.F32.BF16 R88, R12.reuse, R22, RZ ;  /* 0x000000160c58723c */ /* 0x040fe800000418ff */
[----:B------:R2:W-:Y:S04]  /*f220*/  MUFU.EX2 R235, R3 ;  /* 0x0000000300eb7308 */ /* 0x0005e80000000800 */
[----:B------:R-:W-:Y:S01]  /*f230*/  HMMA.16816.F32.BF16 R20, R12, R40, RZ ;  /* 0x000000280c14723c */ /* 0x000fe200000418ff */
[----:B--2---:R-:W-:-:S04]  /*f240*/  FFMA.FTZ R3, R96, c[0x0][0x2d0], -R5 ;  /* 0x0000b40060037a23 */ /* 0x004fc80000010805 */
[----:B------:R2:W4:Y:S02]  /*f250*/  MUFU.EX2 R190, R3 ;  /* 0x0000000300be7308 */ /* 0x0005240000000800 */
[----:B--2---:R-:W-:Y:S01]  /*f260*/  FFMA.FTZ R3, R97, c[0x0][0x2d0], -R5 ;  /* 0x0000b40061037a23 */ /* 0x004fe20000010805 */
[----:B----4-:R-:W-:-:S05]  /*f270*/  F2FP.BF16.PACK_AB R9, R190, R235 ;  /* 0x000000ebbe09723e */ /* 0x010fca00000010ff */
        /* <DEDUP_REMOVED lines=22> */
[----:B--2---:R-:W-:-:S02]  /*f3e0*/  F2FP.BF16.PACK_AB R10, R217, R189 ;  /* 0x000000bdd90a723e */ /* 0x004fc400000010ff */
[----:B------:R-:W-:Y:S01]  /*f3f0*/  F2FP.BF16.PACK_AB R8, R141, R215 ;  /* 0x000000d78d08723e */ /* 0x000fe200000010ff */
        /* <DEDUP_REMOVED lines=12> */
[C---:B------:R-:W-:Y:S07]  /*f4c0*/  HMMA.16816.F32.BF16 R32, R8.reuse, R30, R92 ;  /* 0x0000001e0820723c */ /* 0x040fee000004185c */
[----:B------:R-:W-:Y:S01]  /*f4d0*/  IMAD.MOV.U32 R95, RZ, RZ, R214 ;  /* 0x000000ffff5f7224 */ /* 0x000fe200078e00d6 */
[----:B------:R-:W-:Y:S01]  /*f4e0*/  HMMA.16816.F32.BF16 R68, R8, R28, R56 ;  /* 0x0000001c0844723c */ /* 0x000fe20000041838 */
[----:B------:R-:W-:-:S02]  /*f4f0*/  IMAD.MOV.U32 R94, RZ, RZ, R213 ;  /* 0x000000ffff5e7224 */ /* 0x000fc400078e00d5 */
[----:B------:R-:W-:Y:S02]  /*f500*/  IMAD.MOV.U32 R93, RZ, RZ, R211 ;  /* 0x000000ffff5d7224 */ /* 0x000fe400078e00d3 */
[--C-:B-1----:R-:W-:Y:S02]  /*f510*/  FFMA.FTZ R3, R121, c[0x0][0x2d0], -R7.reuse ;  /* 0x0000b40079037a23 */ /* 0x102fe40000010807 */
[----:B------:R-:W-:Y:S01]  /*f520*/  IMAD.MOV.U32 R92, RZ, RZ, R210 ;  /* 0x000000ffff5c7224 */ /* 0x000fe200078e00d2 */
[C---:B------:R-:W-:Y:S01]  /*f530*/  HMMA.16816.F32.BF16 R64, R8.reuse, R16, R48 ;  /* 0x000000100840723c */ /* 0x040fe20000041830 */
[----:B------:R1:W-:Y:S07]  /*f540*/  MUFU.EX2 R246, R3 ;  /* 0x0000000300f67308 */ /* 0x0003ee0000000800 */
[C---:B------:R-:W-:Y:S01]  /*f550*/  HMMA.16816.F32.BF16 R28, R8.reuse, R18, R88 ;  /* 0x00000012081c723c */ /* 0x040fe20000041858 */
[----:B------:R-:W-:Y:S06]  /*f560*/  LDSM.16.MT88.4 R16, [R231+0x1100] ;  /* 0x00110000e710783b */ /* 0x000fec0000004200 */
[----:B------:R-:W-:Y:S01]  /*f570*/  MOV R91, R209 ;  /* 0x000000d1005b7202 */ /* 0x000fe20000000f00 */
[----:B------:R-:W-:Y:S01]  /*f580*/  HMMA.16816.F32.BF16 R52, R8, R24, R44 ;  /* 0x000000180834723c */ /* 0x000fe2000004182c */
[----:B-1----:R-:W-:Y:S01]  /*f590*/  FFMA.FTZ R3, R122, c[0x0][0x2d0], -R7 ;  /* 0x0000b4007a037a23 */ /* 0x002fe20000010807 */
[----:B------:R-:W-:Y:S01]  /*f5a0*/  MOV R89, R206 ;  /* 0x000000ce00597202 */ /* 0x000fe20000000f00 */
[----:B------:R-:W-:-:S02]  /*f5b0*/  IMAD.MOV.U32 R90, RZ, RZ, R208 ;  /* 0x000000ffff5a7224 */ /* 0x000fc400078e00d0 */
[----:B------:R1:W-:Y:S01]  /*f5c0*/  MUFU.EX2 R249, R3 ;  /* 0x0000000300f97308 */ /* 0x0003e20000000800 */
[----:B------:R-:W-:Y:S02]  /*f5d0*/  IMAD.MOV.U32 R88, RZ, RZ, R205 ;  /* 0x000000ffff587224 */ /* 0x000fe400078e00cd */
[----:B------:R-:W-:Y:S01]  /*f5e0*/  HMMA.16816.F32.BF16 R40, R8, R26, R96 ;  /* 0x0000001a0828723c */ /* 0x000fe20000041860 */
[----:B------:R-:W-:Y:S01]  /*f5f0*/  LDSM.16.MT88.4 R24, [R230+0x1100] ;  /* 0x00110000e618783b */ /* 0x000fe20000004200 */
[----:B-1----:R-:W-:-:S06]  /*f600*/  FFMA.FTZ R3, R123, c[0x0][0x2d0], -R6 ;  /* 0x0000b4007b037a23 */ /* 0x002fcc0000010806 */
[C---:B------:R-:W-:Y:S01]  /*f610*/  HMMA.16816.F32.BF16 R120, R8.reuse, R36, R20 ;  /* 0x000000240878723c */ /* 0x040fe20000041814 */
[----:B------:R-:W1:Y:S01]  /*f620*/  LDSM.16.MT88.4 R20, [R228+0x1100] ;  /* 0x00110000e414783b */ /* 0x000e620000004200 */
[----:B------:R2:W-:Y:S06]  /*f630*/  MUFU.EX2 R224, R3 ;  /* 0x0000000300e07308 */ /* 0x0005ec0000000800 */
[----:B------:R-:W-:Y:S01]  /*f640*/  HMMA.16816.F32.BF16 R36, R8, R38, R12 ;  /* 0x000000260824723c */ /* 0x000fe2000004180c */
[----:B------:R-:W3:Y:S01]  /*f650*/  LDSM.16.MT88.4 R12, [R229+0x1100] ;  /* 0x00110000e50c783b */ /* 0x000ee20000004200 */
[----:B--2---:R-:W-:Y:S01]  /*f660*/  FFMA.FTZ R3, R128, c[0x0][0x2d0], -R6 ;  /* 0x0000b40080037a23 */ /* 0x004fe20000010806 */
[----:B------:R-:W-:-:S03]  /*f670*/  MOV R128, R215 ;  /* 0x000000d700807202 */ /* 0x000fc60000000f00 */
        /* <DEDUP_REMOVED lines=23> */
[----:B----4-:R-:W-:Y:S01]  /*f7f0*/  F2FP.BF16.PACK_AB R11, R217, R218 ;  /* 0x000000dad90b723e */ /* 0x010fe200000010ff */
[----:B------:R-:W-:-:S04]  /*f800*/  IMAD.MOV.U32 R153, RZ, RZ, R90 ;  /* 0x000000ffff997224 */ /* 0x000fc800078e005a */
[----:B------:R2:W-:Y:S02]  /*f810*/  MUFU.EX2 R215, R3 ;  /* 0x0000000300d77308 */ /* 0x0005e40000000800 */
[C---:B-1----:R-:W-:Y:S08]  /*f820*/  HMMA.16816.F32.BF16 R48, R8.reuse, R20, R112 ;  /* 0x000000140830723c */ /* 0x042ff00000041870 */
[----:B------:R-:W-:Y:S01]  /*f830*/  HMMA.16816.F32.BF16 R56, R8, R18, R80 ;  /* 0x000000120838723c */ /* 0x000fe20000041850 */
[----:B--2---:R-:W-:-:S02]  /*f840*/  FFMA.FTZ R3, R152, c[0x0][0x2d0], -R0 ;  /* 0x0000b40098037a23 */ /* 0x004fc40000010800 */
[----:B------:R-:W-:Y:S02]  /*f850*/  IMAD.MOV.U32 R152, RZ, RZ, R201 ;  /* 0x000000ffff987224 */ /* 0x000fe400078e00c9 */
[----:B------:R1:W2:Y:S03]  /*f860*/  MUFU.EX2 R216, R3 ;  /* 0x0000000300d87308 */ /* 0x0002a60000000800 */
[C---:B------:R-:W-:Y:S08]  /*f870*/  HMMA.16816.F32.BF16 R60, R8.reuse, R16, R108 ;  /* 0x00000010083c723c */ /* 0x040ff0000004186c */
[----:B---3--:R-:W-:Y:S01]  /*f880*/  HMMA.16816.F32.BF16 R112, R8, R12, R104 ;  /* 0x0000000c0870723c */ /* 0x008fe20000041868 */
        /* <DEDUP_REMOVED lines=19> */
[----:B-1----:R-:W-:Y:S01]  /*f9c0*/  FFMA.FTZ R3, R150, c[0x0][0x2d0], -R6 ;  /* 0x0000b40096037a23 */ /* 0x002fe20000010806 */
[----:B------:R-:W-:-:S03]  /*f9d0*/  MOV R150, R92 ;  /* 0x0000005c00967202 */ /* 0x000fc60000000f00 */
[----:B------:R1:W2:Y:S03]  /*f9e0*/  MUFU.EX2 R211, R3 ;  /* 0x0000000300d37308 */ /* 0x0002a60000000800 */
[C---:B------:R-:W-:Y:S01]  /*f9f0*/  HMMA.16816.F32.BF16 R28, R8.reuse, R18, R28 ;  /* 0x00000012081c723c */ /* 0x040fe2000004181c */
[----:B------:R-:W3:Y:S07]  /*fa00*/  LDSM.16.MT88.4 R16, [R228+0x1900] ;  /* 0x00190000e410783b */ /* 0x000eee0000004200 */
[----:B------:R-:W-:Y:S01]  /*fa10*/  HMMA.16816.F32.BF16 R96, R8, R24, R120 ;  /* 0x000000180860723c */ /* 0x000fe20000041878 */
[----:B-1----:R-:W-:-:S07]  /*fa20*/  FFMA.FTZ R3, R149, c[0x0][0x2d0], -R6 ;  /* 0x0000b40095037a23 */ /* 0x002fce0000010806 */
[C---:B------:R-:W-:Y:S01]  /*fa30*/  HMMA.16816.F32.BF16 R100, R8.reuse, R20, R68 ;  /* 0x000000140864723c */ /* 0x040fe20000041844 */
[----:B------:R-:W-:Y:S01]  /*fa40*/  IMAD.MOV.U32 R149, RZ, RZ, R93 ;  /* 0x000000ffff957224 */ /* 0x000fe200078e005d */
[----:B------:R-:W-:Y:S01]  /*fa50*/  LDSM.16.MT88.4 R20, [R229+0x1900] ;  /* 0x00190000e514783b */ /* 0x000fe20000004200 */
[----:B------:R1:W-:Y:S01]  /*fa60*/  MUFU.EX2 R210, R3 ;  /* 0x0000000300d27308 */ /* 0x0003e20000000800 */
[----:B------:R-:W-:Y:S01]  /*fa70*/  IMAD.MOV.U32 R120, RZ, RZ, R150 ;  /* 0x000000ffff787224 */ /* 0x000fe200078e0096 */
[----:B------:R-:W-:Y:S01]  /*fa80*/  MOV R121, R148 ;  /* 0x0000009400797202 */ /* 0x000fe20000000f00 */
[----:B------:R-:W-:Y:S01]  /*fa90*/  IMAD.MOV.U32 R150, RZ, RZ, R129 ;  /* 0x000000ffff967224 */ /* 0x000fe200078e0081 */
[----:B------:R-:W-:Y:S01]  /*faa0*/  MOV R122, R89 ;  /* 0x00000059007a7202 */ /* 0x000fe20000000f00 */
[----:B------:R-:W-:Y:S01]  /*fab0*/  HMMA.16816.F32.BF16 R68, R8, R12, R52 ;  /* 0x0000000c0844723c */ /* 0x000fe20000041834 */
[----:B------:R-:W-:Y:S02]  /*fac0*/  IMAD.MOV.U32 R129, RZ, RZ, R190 ;  /* 0x000000ffff817224 */ /* 0x000fe400078e00be */
[----:B------:R-:W-:-:S02]  /*fad0*/  IMAD.MOV.U32 R148, RZ, RZ, R128 ;  /* 0x000000ffff947224 */ /* 0x000fc400078e0080 */
[----:B------:R-:W-:Y:S02]  /*fae0*/  IMAD.MOV.U32 R128, RZ, RZ, R189 ;  /* 0x000000ffff807224 */ /* 0x000fe400078e00bd */
[----:B------:R-:W-:Y:S01]  /*faf0*/  IMAD.MOV.U32 R123, RZ, RZ, R88 ;  /* 0x000000ffff7b7224 */ /* 0x000fe200078e0058 */
[----:B------:R-:W-:Y:S01]  /*fb00*/  HMMA.16816.F32.BF16 R72, R8, R14, R40 ;  /* 0x0000000e0848723c */ /* 0x000fe20000041828 */
[----:B------:R-:W-:Y:S01]  /*fb10*/  LDSM.16.MT88.4 R12, [R231+0x1900] ;  /* 0x00190000e70c783b */ /* 0x000fe20000004200 */
[----:B-1----:R-:W-:Y:S02]  /*fb20*/  FFMA.FTZ R3, R151, c[0x0][0x2d0], -R6 ;  /* 0x0000b40097037a23 */ /* 0x002fe40000010806 */
[----:B------:R-:W-:Y:S02]  /*fb30*/  IMAD.MOV.U32 R151, RZ, RZ, R94 ;  /* 0x000000ffff977224 */ /* 0x000fe400078e005e */
[----:B------:R1:W4:Y:S02]  /*fb40*/  MUFU.EX2 R209, R3 ;  /* 0x0000000300d17308 */ /* 0x0003240000000800 */
[----:B-1----:R-:W-:Y:S01]  /*fb50*/  FFMA.FTZ R3, R155, c[0x0][0x2d0], -R5 ;  /* 0x0000b4009b037a23 */ /* 0x002fe20000010805 */
[----:B------:R-:W-:-:S02]  /*fb60*/  MOV R155, R95 ;  /* 0x0000005f009b7202 */ /* 0x000fc40000000f00 */
[----:B------:R-:W-:Y:S03]  /*fb70*/  HMMA.16816.F32.BF16 R92, R8, R26, R36 ;  /* 0x0000001a085c723c */ /* 0x000fe60000041824 */
[----:B------:R1:W-:Y:S01]  /*fb80*/  MUFU.EX2 R208, R3 ;  /* 0x0000000300d07308 */ /* 0x0003e20000000800 */
[----:B------:R-:W3:Y:S03]  /*fb90*/  LDSM.16.MT88.4 R24, [R230+0x1900] ;  /* 0x00190000e618783b */ /* 0x000ee60000004200 */
[----:B--2---:R-:W-:Y:S02]  /*fba0*/  F2FP.BF16.PACK_AB R8, R211, R212 ;  /* 0x000000d4d308723e */ /* 0x004fe400000010ff */
[----:B----4-:R-:W-:Y:S01]  /*fbb0*/  F2FP.BF16.PACK_AB R10, R209, R210 ;  /* 0x000000d2d10a723e */ /* 0x010fe200000010ff */
        /* <DEDUP_REMOVED lines=13> */
[C---:B---3--:R-:W-:Y:S08]  /*fc90*/  HMMA.16816.F32.BF16 R108, R8.reuse, R16, R48 ;  /* 0x00000010086c723c */ /* 0x048ff00000041830 */
[----:B------:R-:W-:Y:S01]  /*fca0*/  HMMA.16816.F32.BF16 R48, R8, R24, R116 ;  /* 0x000000180830723c */ /* 0x000fe20000041874 */
[----:B-1----:R-:W-:-:S02]  /*fcb0*/  FFMA.FTZ R3, R159, c[0x0][0x2d0], -R7 ;  /* 0x0000b4009f037a23 */ /* 0x002fc40000010807 */
[----:B------:R-:W-:-:S04]  /*fcc0*/  IMAD.MOV.U32 R159, RZ, RZ, R149 ;  /* 0x000000ffff9f7224 */ /* 0x000fc800078e0095 */
[----:B------:R-:W-:Y:S01]  /*fcd0*/  MOV R116, R156 ;  /* 0x0000009c00747202 */ /* 0x000fe20000000f00 */
[----:B------:R1:W2:Y:S01]  /*fce0*/  MUFU.EX2 R203, R3 ;  /* 0x0000000300cb7308 */ /* 0x0002a20000000800 */
        /* <DEDUP_REMOVED lines=10> */
[----:B------:R-:W-:-:S02]  /*fd90*/  IMAD.MOV.U32 R151, RZ, RZ, R133 ;  /* 0x000000ffff977224 */ /* 0x000fc400078e0085 */
[----:B-1----:R-:W-:-:S05]  /*fda0*/  FFMA.FTZ R3, R161, c[0x0][0x2d0], -R7 ;  /* 0x0000b400a1037a23 */ /* 0x002fca0000010807 */
[C---:B------:R-:W-:Y:S01]  /*fdb0*/  HMMA.16816.F32.BF16 R104, R8.reuse, R18, R44 ;  /* 0x000000120868723c */ /* 0x040fe2000004182c */
[----:B------:R1:W-:Y:S07]  /*fdc0*/  MUFU.EX2 R202, R3 ;  /* 0x0000000300ca7308 */ /* 0x0003ee0000000800 */
[C---:B------:R-:W-:Y:S08]  /*fdd0*/  HMMA.16816.F32.BF16 R88, R8.reuse, R12, R60 ;  /* 0x0000000c0858723c */ /* 0x040ff0000004183c */
[----:B------:R-:W-:Y:S01]  /*fde0*/  HMMA.16816.F32.BF16 R56, R8, R20, R112 ;  /* 0x000000140838723c */ /* 0x000fe20000041870 */
[----:B-1----:R-:W-:-:S04]  /*fdf0*/  FFMA.FTZ R3, R162, c[0x0][0x2d0], -R7 ;  /* 0x0000b400a2037a23 */ /* 0x002fc80000010807 */
[----:B------:R1:W3:Y:S03]  /*fe00*/  MUFU.EX2 R201, R3 ;  /* 0x0000000300c97308 */ /* 0x0002e60000000800 */
[C---:B------:R-:W-:Y:S08]  /*fe10*/  HMMA.16816.F32.BF16 R52, R8.reuse, R22, R76 ;  /* 0x000000160834723c */ /* 0x040ff0000004184c */
[----:B------:R-:W-:Y:S01]  /*fe20*/  HMMA.16816.F32.BF16 R40, R8, R26, R80 ;  /* 0x0000001a0828723c */ /* 0x000fe20000041850 */
[----:B-1----:R-:W-:-:S06]  /*fe30*/  FFMA.FTZ R3, R163, c[0x0][0x2d0], -R0 ;  /* 0x0000b400a3037a23 */ /* 0x002fcc0000010800 */
[----:B--2---:R-:W-:Y:S02]  /*fe40*/  F2FP.BF16.PACK_AB R8, R203, R204 ;  /* 0x000000cccb08723e */ /* 0x004fe400000010ff */
[----:B---3--:R-:W-:Y:S01]  /*fe50*/  F2FP.BF16.PACK_AB R10, R201, R202 ;  /* 0x000000cac90a723e */ /* 0x008fe200000010ff */
        /* <DEDUP_REMOVED lines=10> */
[----:B------:R-:W-:Y:S02]  /*ff00*/  IMAD.MOV.U32 R144, RZ, RZ, R153 ;  /* 0x000000ffff907224 */ /* 0x000fe400078e0099 */
[----:B------:R-:W-:Y:S01]  /*ff10*/  IMAD.MOV.U32 R153, RZ, RZ, R131 ;  /* 0x000000ffff997224 */ /* 0x000fe200078e0083 */
[----:B------:R-:W-:Y:S01]  /*ff20*/  MOV R131, R143 ;  /* 0x0000008f00837202 */ /* 0x000fe20000000f00 */
[----:B------:R-:W-:Y:S02]  /*ff30*/  IMAD.MOV.U32 R143, RZ, RZ, R195 ;  /* 0x000000ffff8f7224 */ /* 0x000fe400078e00c3 */
[----:B------:R1:W-:Y:S01]  /*ff40*/  MUFU.EX2 R195, R3 ;  /* 0x0000000300c37308 */ /* 0x0003e20000000800 */
[C---:B------:R-:W-:Y:S08]  /*ff50*/  HMMA.16816.F32.BF16 R32, R8.reuse, R12, R32 ;  /* 0x0000000c0820723c */ /* 0x040ff00000041820 */
[----:B------:R-:W-:Y:S01]  /*ff60*/  HMMA.16816.F32.BF16 R60, R8, R14, R28 ;  /* 0x0000000e083c723c */ /* 0x000fe2000004181c */
[----:B------:R-:W2:Y:S04]  /*ff70*/  LDSM.16.MT88.4 R12, [R231+0x2100] ;  /* 0x00210000e70c783b */ /* 0x000ea80000004200 */
[----:B------:R-:W-:Y:S01]  /*ff80*/  LDSM.16.MT88.4 R28, [R230+0x2100] ;  /* 0x00210000e61c783b */ /* 0x000fe20000004200 */
[----:B-1----:R-:W-:-:S02]  /*ff90*/  FFMA.FTZ R3, R146, c[0x0][0x2d0], -R6 ;  /* 0x0000b40092037a23 */ /* 0x002fc40000010806 */
[C---:B------:R-:W-:Y:S01]  /*ffa0*/  HMMA.16816.F32.BF16 R44, R8.reuse, R16, R100 ;  /* 0x00000010082c723c */ /* 0x040fe20000041864 */
[----:B------:R-:W-:Y:S02]  /*ffb0*/  IMAD.MOV.U32 R146, RZ, RZ, R196 ;  /* 0x000000ffff927224 */ /* 0x000fe400078e00c4 */
[----:B------:R1:W-:Y:S05]  /*ffc0*/  MUFU.EX2 R196, R3 ;  /* 0x0000000300c47308 */ /* 0x0003ea0000000800 */
[C---:B------:R-:W-:Y:S01]  /*ffd0*/  HMMA.16816.F32.BF16 R36, R8.reuse, R18, R84 ;  /* 0x000000120824723c */ /* 0x040fe20000041854 */
[----:B------:R-:W3:Y:S07]  /*ffe0*/  LDSM.16.MT88.4 R16, [R228+0x2100] ;  /* 0x00210000e410783b */ /* 0x000eee0000004200 */
[----:B------:R-:W-:Y:S01]  /*fff0*/  HMMA.16816.F32.BF16 R68, R8, R20, R68 ;  /* 0x000000140844723c */ /* 0x000fe20000041844 */
[----:B-1----:R-:W-:Y:S01]  /*10000*/  FFMA.FTZ R3, R147, c[0x0][0x2d0], -R6 ;  /* 0x0000b40093037a23 */ /* 0x002fe20000010806 */
[----:B------:R-:W-:-:S02]  /*10010*/  MOV R147, R154 ;  /* 0x0000009a00937202 */ /* 0x000fc40000000f00 */
[----:B------:R-:W-:Y:S02]  /*10020*/  MOV R154, R194 ;  /* 0x000000c2009a7202 */ /* 0x000fe40000000f00 */
[----:B------:R1:W4:Y:S02]  /*10030*/  MUFU.EX2 R194, R3 ;  /* 0x0000000300c27308 */ /* 0x0003240000000800 */
[C---:B------:R-:W-:Y:S01]  /*10040*/  HMMA.16816.F32.BF16 R72, R8.reuse, R22, R72 ;  /* 0x000000160848723c */ /* 0x040fe20000041848 */
[----:B------:R-:W2:Y:S07]  /*10050*/  LDSM.16.MT88.4 R20, [R229+0x2100] ;  /* 0x00210000e514783b */ /* 0x000eae0000004200 */
[----:B------:R-:W-:Y:S01]  /*10060*/  HMMA.16816.F32.BF16 R76, R8, R24, R96 ;  /* 0x00000018084c723c */ /* 0x000fe20000041860 */
[----:B-1----:R-:W-:-:S07]  /*10070*/  FFMA.FTZ R3, R145, c[0x0][0x2d0], -R6 ;  /* 0x0000b40091037a23 */ /* 0x002fce0000010806 */
[----:B------:R-:W-:Y:S01]  /*10080*/  HMMA.16816.F32.BF16 R80, R8, R26, R92 ;  /* 0x0000001a0850723c */ /* 0x000fe2000004185c */
[----:B------:R-:W-:Y:S01]  /*10090*/  IMAD.MOV.U32 R145, RZ, RZ, R192 ;  /* 0x000000ffff917224 */ /* 0x000fe200078e00c0 */
[----:B------:R-:W-:Y:S01]  /*100a0*/  LDSM.16.MT88.4 R24, [R228+0x2900] ;  /* 0x00290000e418783b */ /* 0x000fe20000004200 */
[----:B------:R1:W-:Y:S04]  /*100b0*/  MUFU.EX2 R193, R3 ;  /* 0x0000000300c17308 */ /* 0x0003e80000000800 */
[----:B----4-:R-:W-:Y:S01]  /*100c0*/  F2FP.BF16.PACK_AB R8, R194, R196 ;  /* 0x000000c4c208723e */ /* 0x010fe200000010ff */
[----:B-1----:R-:W-:-:S04]  /*100d0*/  FFMA.FTZ R3, R167, c[0x0][0x2d0], -R6 ;  /* 0x0000b400a7037a23 */ /* 0x002fc80000010806 */
[----:B------:R1:W4:Y:S02]  /*100e0*/  MUFU.EX2 R192, R3 ;  /* 0x0000000300c07308 */ /* 0x0003240000000800 */
[----:B-1----:R-:W-:Y:S01]  /*100f0*/  FFMA.FTZ R3, R176, c[0x0][0x2d0], -R5 ;  /* 0x0000b400b0037a23 */ /* 0x002fe20000010805 */
[----:B------:R-:W-:Y:S02]  /*10100*/  MOV R176, R188 ;  /* 0x000000bc00b07202 */ /* 0x000fe40000000f00 */
[----:B----4-:R-:W-:-:S03]  /*10110*/  F2FP.BF16.PACK_AB R10, R192, R193 ;  /* 0x000000c1c00a723e */ /* 0x010fc600000010ff */
        /* <DEDUP_REMOVED lines=60> */
[----:B-1----:R-:W-:Y:S02]  /*104e0*/  FFMA.FTZ R3, R176, c[0x0][0x2d0], -R5 ;  /* 0x0000b400b0037a23 */ /* 0x002fe40000010805 */
[----:B------:R-:W-:-:S03]  /*104f0*/  IMAD.MOV.U32 R176, RZ, RZ, R145 ;  /* 0x000000ffffb07224 */ /* 0x000fc600078e0091 */
[----:B------:R1:W-:Y:S01]  /*10500*/  MUFU.EX2 R96, R3 ;  /* 0x0000000300607308 */ /* 0x0003e20000000800 */
[----:B------:R-:W-:Y:S01]  /*10510*/  IMAD.MOV.U32 R145, RZ, RZ, R147 ;  /* 0x000000ffff917224 */ /* 0x000fe200078e0093 */
[----:B------:R-:W-:Y:S01]  /*10520*/  MOV R147, R146 ;  /* 0x0000009200937202 */ /* 0x000fe20000000f00 */
[----:B------:R-:W-:Y:S02]  /*10530*/  IMAD.MOV.U32 R146, RZ, RZ, R144 ;  /* 0x000000ffff927224 */ /* 0x000fe400078e0090 */
[----:B------:R-:W-:Y:S01]  /*10540*/  IMAD.MOV.U32 R144, RZ, RZ, R122 ;  /* 0x000000ffff907224 */ /* 0x000fe200078e007a */
[----:B------:R-:W-:Y:S01]  /*10550*/  MOV R122, R123 ;  /* 0x0000007b007a7202 */ /* 0x000fe20000000f00 */
[----:B------:R-:W-:Y:S02]  /*10560*/  IMAD.MOV.U32 R123, RZ, RZ, R241 ;  /* 0x000000ffff7b7224 */ /* 0x000fe400078e00f1 */
[----:B------:R-:W-:Y:S02]  /*10570*/  IMAD.MOV.U32 R180, RZ, RZ, R158 ;  /* 0x000000ffffb47224 */ /* 0x000fe400078e009e */
[----:B------:R-:W-:-:S02]  /*10580*/  IMAD.MOV.U32 R179, RZ, RZ, R150 ;  /* 0x000000ffffb37224 */ /* 0x000fc400078e0096 */
[----:B------:R-:W-:Y:S02]  /*10590*/  IMAD.MOV.U32 R181, RZ, RZ, R155 ;  /* 0x000000ffffb57224 */ /* 0x000fe400078e009b */
[----:B------:R-:W-:Y:S02]  /*105a0*/  IMAD.MOV.U32 R177, RZ, RZ, R152 ;  /* 0x000000ffffb17224 */ /* 0x000fe400078e0098 */
[----:B-1----:R-:W-:Y:S02]  /*105b0*/  FFMA.FTZ R3, R176, c[0x0][0x2d0], -R5 ;  /* 0x0000b400b0037a23 */ /* 0x002fe40000010805 */
[----:B------:R-:W-:Y:S01]  /*105c0*/  IMAD.MOV.U32 R178, RZ, RZ, R143 ;  /* 0x000000ffffb27224 */ /* 0x000fe200078e008f */
[----:B------:R-:W-:Y:S01]  /*105d0*/  HMMA.16816.F32.BF16 R48, R8, R28, R76 ;  /* 0x0000001c0830723c */ /* 0x000fe2000004184c */
[----:B------:R1:W4:Y:S01]  /*105e0*/  MUFU.EX2 R71, R3 ;  /* 0x0000000300477308 */ /* 0x0003220000000800 */
        /* <DEDUP_REMOVED lines=11> */
[----:B------:R-:W-:Y:S02]  /*106a0*/  IMAD.MOV.U32 R124, RZ, RZ, R177 ;  /* 0x000000ffff7c7224 */ /* 0x000fe400078e00b1 */
[----:B-1----:R-:W-:Y:S02]  /*106b0*/  FFMA.FTZ R3, R170, c[0x0][0x2d0], -R5 ;  /* 0x0000b400aa037a23 */ /* 0x002fe40000010805 */
[----:B------:R-:W-:-:S02]  /*106c0*/  IMAD.MOV.U32 R182, RZ, RZ, R178 ;  /* 0x000000ffffb67224 */ /* 0x000fc400078e00b2 */
[----:B------:R1:W-:Y:S01]  /*106d0*/  MUFU.EX2 R70, R3 ;  /* 0x0000000300467308 */ /* 0x0003e20000000800 */
[----:B------:R-:W-:Y:S02]  /*106e0*/  IMAD.MOV.U32 R158, RZ, RZ, R156 ;  /* 0x000000ffff9e7224 */ /* 0x000fe400078e009c */
[----:B------:R-:W-:Y:S02]  /*106f0*/  IMAD.MOV.U32 R152, RZ, RZ, R153 ;  /* 0x000000ffff987224 */ /* 0x000fe400078e0099 */
[----:B------:R-:W-:Y:S02]  /*10700*/  IMAD.MOV.U32 R155, RZ, RZ, R148 ;  /* 0x000000ffff9b7224 */ /* 0x000fe400078e0094 */
[----:B------:R-:W-:Y:S02]  /*10710*/  FFMA.FTZ R4, R4, c[0x0][0x2d0], -R7 ;  /* 0x0000b40004047a23 */ /* 0x000fe40000010807 */
[----:B------:R-:W-:Y:S02]  /*10720*/  IMAD.MOV.U32 R130, RZ, RZ, R129 ;  /* 0x000000ffff827224 */ /* 0x000fe400078e0081 */
[----:B-1----:R-:W-:Y:S01]  /*10730*/  FFMA.FTZ R3, R171, c[0x0][0x2d0], -R5 ;  /* 0x0000b400ab037a23 */ /* 0x002fe20000010805 */
[----:B--2---:R-:W-:-:S02]  /*10740*/  F2FP.BF16.PACK_AB R8, R99, R100 ;  /* 0x000000646308723e */ /* 0x004fc400000010ff */
[----:B----4-:R-:W-:Y:S01]  /*10750*/  F2FP.BF16.PACK_AB R9, R71, R96 ;  /* 0x000000604709723e */ /* 0x010fe200000010ff */
[----:B------:R1:W2:Y:S01]  /*10760*/  MUFU.EX2 R69, R3 ;  /* 0x0000000300457308 */ /* 0x0002a20000000800 */
[----:B------:R-:W-:Y:S02]  /*10770*/  F2FP.BF16.PACK_AB R10, R97, R98 ;  /* 0x00000062610a723e */ /* 0x000fe400000010ff */
[----:B------:R-:W-:Y:S01]  /*10780*/  MOV R177, R146 ;  /* 0x0000009200b17202 */ /* 0x000fe20000000f00 */
[----:B------:R-:W-:Y:S01]  /*10790*/  IMAD.MOV.U32 R178, RZ, RZ, R144 ;  /* 0x000000ffffb27224 */ /* 0x000fe200078e0090 */
[----:B------:R-:W-:Y:S02]  /*107a0*/  MOV R156, R149 ;  /* 0x00000095009c7202 */ /* 0x000fe40000000f00 */
[----:B------:R-:W-:Y:S02]  /*107b0*/  MOV R153, R141 ;  /* 0x0000008d00997202 */ /* 0x000fe40000000f00 */
[----:B------:R-:W-:Y:S01]  /*107c0*/  MOV R129, R128 ;  /* 0x0000008000817202 */ /* 0x000fe20000000f00 */
[----:B------:R-:W-:-:S02]  /*107d0*/  IMAD.MOV.U32 R128, RZ, RZ, R240 ;  /* 0x000000ffff807224 */ /* 0x000fc400078e00f0 */
[----:B------:R4:W5:Y:S01]  /*107e0*/  LDL.LU R240, [R1+0x6c] ;  /* 0x00006c0001f07983 */ /* 0x0009620000300800 */
[----:B-1----:R-:W-:Y:S01]  /*107f0*/  FFMA.FTZ R3, R176, c[0x0][0x2d0], -R0 ;  /* 0x0000b400b0037a23 */ /* 0x002fe20000010800 */
[----:B--2---:R-:W-:Y:S01]  /*10800*/  F2FP.BF16.PACK_AB R11, R69, R70 ;  /* 0x00000046450b723e */ /* 0x004fe200000010ff */
[----:B------:R-:W-:Y:S02]  /*10810*/  IMAD.MOV.U32 R176, RZ, RZ, R140 ;  /* 0x000000ffffb07224 */ /* 0x000fe400078e008c */
[----:B------:R1:W-:Y:S04]  /*10820*/  MUFU.EX2 R61, R3 ;  /* 0x00000003003d7308 */ /* 0x0003e80000000800 */
[C---:B---3--:R-:W-:Y:S08]  /*10830*/  HMMA.16816.F32.BF16 R160, R8.reuse, R20, R160 ;  /* 0x0000001408a0723c */ /* 0x048ff000000418a0 */
[----:B------:R-:W-:Y:S01]  /*10840*/  HMMA.16816.F32.BF16 R164, R8, R22, R164 ;  /* 0x0000001608a4723c */ /* 0x000fe200000418a4 */
[----:B-1----:R-:W-:Y:S01]  /*10850*/  FFMA.FTZ R3, R145, c[0x0][0x2d0], -R0 ;  /* 0x0000b40091037a23 */ /* 0x002fe20000010800 */
[----:B------:R-:W-:-:S02]  /*10860*/  MOV R145, R123 ;  /* 0x0000007b00917202 */ /* 0x000fc40000000f00 */
[----:B------:R-:W-:Y:S01]  /*10870*/  MOV R123, R154 ;  /* 0x0000009a007b7202 */ /* 0x000fe20000000f00 */
[----:B------:R1:W2:Y:S01]  /*10880*/  MUFU.EX2 R68, R3 ;  /* 0x0000000300447308 */ /* 0x0002a20000000800 */
[----:B------:R-:W-:Y:S01]  /*10890*/  MOV R154, R131 ;  /* 0x00000083009a7202 */ /* 0x000fe20000000f00 */
[----:B------:R-:W-:Y:S01]  /*108a0*/  IMAD.MOV.U32 R181, RZ, RZ, R145 ;  /* 0x000000ffffb57224 */ /* 0x000fe200078e0091 */
[----:B------:R-:W-:Y:S01]  /*108b0*/  HMMA.16816.F32.BF16 R92, R8, R16, R92 ;  /* 0x00000010085c723c */ /* 0x000fe2000004185c */
[----:B------:R-:W-:-:S07]  /*108c0*/  IMAD.MOV.U32 R131, RZ, RZ, R142 ;  /* 0x000000ffff837224 */ /* 0x000fce00078e008e */
[C---:B------:R-:W-:Y:S01]  /*108d0*/  HMMA.16816.F32.BF16 R140, R8.reuse, R24, R108 ;  /* 0x00000018088c723c */ /* 0x040fe2000004186c */
[----:B-1----:R-:W-:Y:S02]  /*108e0*/  FFMA.FTZ R3, R147, c[0x0][0x2d0], -R0 ;  /* 0x0000b40093037a23 */ /* 0x002fe40000010800 */
[----:B------:R-:W-:Y:S01]  /*108f0*/  IMAD.MOV.U32 R147, RZ, RZ, R122 ;  /* 0x000000ffff937224 */ /* 0x000fe200078e007a */
[----:B------:R-:W-:Y:S01]  /*10900*/  MOV R122, R157 ;  /* 0x0000009d007a7202 */ /* 0x000fe20000000f00 */
[----:B------:R1:W-:Y:S01]  /*10910*/  MUFU.EX2 R63, R3 ;  /* 0x00000003003f7308 */ /* 0x0003e20000000800 */
[----:B------:R-:W-:Y:S02]  /*10920*/  IMAD.MOV.U32 R157, RZ, RZ, R151 ;  /* 0x000000ffff9d7224 */ /* 0x000fe400078e0097 */
[----:B------:R-:W-:Y:S01]  /*10930*/  HMMA.16816.F32.BF16 R88, R8, R18, R88 ;  /* 0x000000120858723c */ /* 0x000fe20000041858 */
[----:B------:R-:W-:-:S07]  /*10940*/  IMAD.MOV.U32 R179, RZ, RZ, R147 ;  /* 0x000000ffffb37224 */ /* 0x000fce00078e0093 */
[----:B------:R-:W-:Y:S01]  /*10950*/  HMMA.16816.F32.BF16 R148, R8, R26, R104 ;  /* 0x0000001a0894723c */ /* 0x000fe20000041868 */
[----:B-1----:R-:W-:-:S07]  /*10960*/  FFMA.FTZ R3, R125, c[0x0][0x2d0], -R0 ;  /* 0x0000b4007d037a23 */ /* 0x002fce0000010800 */
[C---:B------:R-:W-:Y:S01]  /*10970*/  HMMA.16816.F32.BF16 R84, R8.reuse, R12, R84 ;  /* 0x0000000c0854723c */ /* 0x040fe20000041854 */
[----:B------:R1:W3:Y:S07]  /*10980*/  MUFU.EX2 R62, R3 ;  /* 0x00000003003e7308 */ /* 0x0002ee0000000800 */
[----:B------:R-:W-:Y:S07]  /*10990*/  HMMA.16816.F32.BF16 R64, R8, R14, R64 ;  /* 0x0000000e0840723c */ /* 0x000fee0000041840 */
[----:B------:R-:W-:-:S02]  /*109a0*/  F2FP.BF16.PACK_AB R8, R114, R133 ;  /* 0x000000857208723e */ /* 0x000fc400000010ff */
[----:B--2---:R-:W-:Y:S01]  /*109b0*/  F2FP.BF16.PACK_AB R9, R68, R61 ;  /* 0x0000003d4409723e */ /* 0x004fe200000010ff */
[----:B-1----:R-:W-:Y:S01]  /*109c0*/  FFMA.FTZ R3, R180, c[0x0][0x2d0], -R6 ;  /* 0x0000b400b4037a23 */ /* 0x002fe20000010806 */
[----:B------:R-:W-:Y:S01]  /*109d0*/  MOV R180, R176 ;  /* 0x000000b000b47202 */ /* 0x000fe20000000f00 */
[----:B------:R-:W-:Y:S01]  /*109e0*/  IMAD.MOV.U32 R176, RZ, RZ, R116 ;  /* 0x000000ffffb07224 */ /* 0x000fe200078e0074 */
[----:B------:R-:W-:Y:S01]  /*109f0*/  MOV R116, R117 ;  /* 0x0000007500747202 */ /* 0x000fe20000000f00 */
[----:B------:R1:W-:Y:S01]  /*10a00*/  MUFU.EX2 R60, R3 ;  /* 0x00000003003c7308 */ /* 0x0003e20000000800 */
[----:B------:R-:W-:Y:S01]  /*10a10*/  F2FP.BF16.PACK_AB R10, R103, R101 ;  /* 0x00000065670a723e */ /* 0x000fe200000010ff */
[----:B------:R-:W-:Y:S01]  /*10a20*/  IMAD.MOV.U32 R117, RZ, RZ, R118 ;  /* 0x000000ffff757224 */ /* 0x000fe200078e0076 */
[----:B---3--:R-:W-:Y:S01]  /*10a30*/  F2FP.BF16.PACK_AB R11, R62, R63 ;  /* 0x0000003f3e0b723e */ /* 0x008fe200000010ff */
[----:B------:R-:W-:Y:S01]  /*10a40*/  IMAD.MOV.U32 R118, RZ, RZ, R119 ;  /* 0x000000ffff767224 */ /* 0x000fe200078e0077 */
[----:B------:R-:W-:Y:S01]  /*10a50*/  MOV R119, R159 ;  /* 0x0000009f00777202 */ /* 0x000fe20000000f00 */
[----:B------:R-:W-:-:S02]  /*10a60*/  IMAD.MOV.U32 R159, RZ, RZ, R120 ;  /* 0x000000ffff9f7224 */ /* 0x000fc400078e0078 */
[----:B------:R-:W-:Y:S01]  /*10a70*/  IMAD.MOV.U32 R120, RZ, RZ, R121 ;  /* 0x000000ffff787224 */ /* 0x000fe200078e0079 */
[----:B------:R-:W-:Y:S01]  /*10a80*/  MOV R121, R239 ;  /* 0x000000ef00797202 */ /* 0x000fe20000000f00 */
[----:B-1----:R-:W-:Y:S01]  /*10a90*/  FFMA.FTZ R3, R186, c[0x0][0x2d0], -R6 ;  /* 0x0000b400ba037a23 */ /* 0x002fe20000010806 */
[----:B------:R-:W-:Y:S01]  /*10aa0*/  HMMA.16816.F32.BF16 R144, R8, R24, R56 ;  /* 0x000000180890723c */ /* 0x000fe20000041838 */
[----:B------:R-:W-:Y:S01]  /*10ab0*/  IMAD.MOV.U32 R186, RZ, RZ, R183 ;  /* 0x000000ffffba7224 */ /* 0x000fe200078e00b7 */
[----:B------:R-:W-:Y:S01]  /*10ac0*/  MOV R76, R128 ;  /* 0x00000080004c7202 */ /* 0x000fe20000000f00 */
        /* <DEDUP_REMOVED lines=13> */
[----:B------:R1:W2:Y:S01]  /*10ba0*/  MUFU.EX2 R57, R3 ;  /* 0x0000000300397308 */ /* 0x0002a20000000800 */
        /* <DEDUP_REMOVED lines=8> */
[----:B------:R-:W-:Y:S02]  /*10c30*/  IMAD.MOV.U32 R158, RZ, RZ, R238 ;  /* 0x000000ffff9e7224 */ /* 0x000fe400078e00ee */
[----:B-1----:R-:W-:Y:S01]  /*10c40*/  FFMA.FTZ R3, R186, c[0x0][0x2d0], -R6 ;  /* 0x0000b400ba037a23 */ /* 0x002fe20000010806 */
[----:B------:R-:W-:Y:S01]  /*10c50*/  MOV R186, R181 ;  /* 0x000000b500ba7202 */ /* 0x000fe20000000f00 */
[----:B------:R-:W-:Y:S01]  /*10c60*/  IMAD.MOV.U32 R185, RZ, RZ, R180 ;  /* 0x000000ffffb97224 */ /* 0x000fe200078e00b4 */
[----:B------:R-:W-:Y:S01]  /*10c70*/  MOV R182, R178 ;  /* 0x000000b200b67202 */ /* 0x000fe20000000f00 */
[----:B------:R1:W-:Y:S01]  /*10c80*/  MUFU.EX2 R56, R3 ;  /* 0x0000000300387308 */ /* 0x0003e20000000800 */
        /* <DEDUP_REMOVED lines=9> */
[----:B------:R-:W-:Y:S02]  /*10d20*/  IMAD.MOV.U32 R116, RZ, RZ, R120 ;  /* 0x000000ffff747224 */ /* 0x000fe400078e0078 */
[----:B------:R-:W-:Y:S01]  /*10d30*/  IMAD.MOV.U32 R117, RZ, RZ, R121 ;  /* 0x000000ffff757224 */ /* 0x000fe200078e0079 */
[----:B------:R-:W-:Y:S01]  /*10d40*/  MOV R121, R157 ;  /* 0x0000009d00797202 */ /* 0x000fe20000000f00 */
[----:B------:R-:W-:Y:S02]  /*10d50*/  IMAD.MOV.U32 R119, RZ, RZ, R158 ;  /* 0x000000ffff777224 */ /* 0x000fe400078e009e */
[----:B-1----:R-:W-:Y:S02]  /*10d60*/  FFMA.FTZ R3, R127, c[0x0][0x2d0], -R6 ;  /* 0x0000b4007f037a23 */ /* 0x002fe40000010806 */
[----:B------:R-:W-:Y:S01]  /*10d70*/  IMAD.MOV.U32 R127, RZ, RZ, R184 ;  /* 0x000000ffff7f7224 */ /* 0x000fe200078e00b8 */
[----:B------:R-:W-:Y:S01]  /*10d80*/  MOV R184, R187 ;  /* 0x000000bb00b87202 */ /* 0x000fe20000000f00 */
[----:B------:R-:W-:-:S02]  /*10d90*/  IMAD.MOV.U32 R120, RZ, RZ, R156 ;  /* 0x000000ffff787224 */ /* 0x000fc400078e009c */
[----:B------:R-:W-:Y:S01]  /*10da0*/  IMAD.MOV.U32 R187, RZ, RZ, R185 ;  /* 0x000000ffffbb7224 */ /* 0x000fe200078e00b9 */
[----:B------:R-:W-:Y:S01]  /*10db0*/  HMMA.16816.F32.BF16 R156, R8, R20, R44 ;  /* 0x00000014089c723c */ /* 0x000fe2000004182c */
[----:B------:R-:W-:Y:S01]  /*10dc0*/  IMAD.MOV.U32 R185, RZ, RZ, R186 ;  /* 0x000000ffffb97224 */ /* 0x000fe200078e00ba */
[----:B------:R-:W-:Y:S01]  /*10dd0*/  MOV R186, R183 ;  /* 0x000000b700ba7202 */ /* 0x000fe20000000f00 */
[----:B------:R1:W-:Y:S01]  /*10de0*/  MUFU.EX2 R45, R3 ;  /* 0x00000003002d7308 */ /* 0x0003e20000000800 */
[----:B------:R-:W-:Y:S01]  /*10df0*/  IMAD.MOV.U32 R177, RZ, RZ, R118 ;  /* 0x000000ffffb17224 */ /* 0x000fe200078e0076 */
[----:B------:R-:W-:Y:S01]  /*10e00*/  MOV R118, R122 ;  /* 0x0000007a00767202 */ /* 0x000fe20000000f00 */
[----:B------:R-:W-:Y:S02]  /*10e10*/  IMAD.MOV.U32 R183, RZ, RZ, R124 ;  /* 0x000000ffffb77224 */ /* 0x000fe400078e007c */
[----:B------:R-:W-:Y:S01]  /*10e20*/  IMAD.MOV.U32 R124, RZ, RZ, R182 ;  /* 0x000000ffff7c7224 */ /* 0x000fe200078e00b6 */
[----:B------:R-:W-:Y:S01]  /*10e30*/  MOV R182, R180 ;  /* 0x000000b400b67202 */ /* 0x000fe20000000f00 */
[----:B------:R-:W-:-:S02]  /*10e40*/  IMAD.MOV.U32 R180, RZ, RZ, R181 ;  /* 0x000000ffffb47224 */ /* 0x000fc400078e00b5 */
[----:B------:R-:W-:Y:S01]  /*10e50*/  IMAD.MOV.U32 R181, RZ, RZ, R179 ;  /* 0x000000ffffb57224 */ /* 0x000fe200078e00b3 */
[----:B------:R-:W-:Y:S01]  /*10e60*/  MOV R179, R177 ;  /* 0x000000b100b37202 */ /* 0x000fe20000000f00 */
[----:B-1----:R-:W-:Y:S02]  /*10e70*/  FFMA.FTZ R3, R127, c[0x0][0x2d0], -R5 ;  /* 0x0000b4007f037a23 */ /* 0x002fe40000010805 */
        /* <DEDUP_REMOVED lines=27> */
[----:B------:R-:W-:Y:S01]  /*11030*/  MUFU.EX2 R24, R4 ;  /* 0x0000000400187308 */ /* 0x000fe20000000800 */
[----:B------:R-:W-:Y:S01]  /*11040*/  IMAD.MOV.U32 R176, RZ, RZ, R116 ;  /* 0x000000ffffb07224 */ /* 0x000fe200078e0074 */
[----:B------:R-:W-:Y:S01]  /*11050*/  MOV R116, R117 ;  /* 0x0000007500747202 */ /* 0x000fe20000000f00 */
[----:B------:R-:W-:Y:S01]  /*11060*/  IMAD.MOV.U32 R122, RZ, RZ, R123 ;  /* 0x000000ffff7a7224 */ /* 0x000fe200078e007b */
[C---:B------:R-:W-:Y:S01]  /*11070*/  HMMA.16816.F32.BF16 R40, R8.reuse, R22, R40 ;  /* 0x000000160828723c */ /* 0x040fe20000041828 */
[----:B------:R-:W-:Y:S01]  /*11080*/  IMAD.MOV.U32 R123, RZ, RZ, R155 ;  /* 0x000000ffff7b7224 */ /* 0x000fe200078e009b */
[----:B------:R-:W-:Y:S01]  /*11090*/  MOV R155, R236 ;  /* 0x000000ec009b7202 */ /* 0x000fe20000000f00 */
[----:B------:R-:W-:Y:S01]  /*110a0*/  IMAD.MOV.U32 R117, RZ, RZ, R118 ;  /* 0x000000ffff757224 */ /* 0x000fe200078e0076 */
[----:B------:R4:W5:Y:S01]  /*110b0*/  LDL.LU R237, [R1+0x60] ;  /* 0x0000600001ed7983 */ /* 0x0009620000300800 */
[----:B-1----:R-:W-:Y:S01]  /*110c0*/  FFMA.FTZ R3, R127, c[0x0][0x2d0], -R5 ;  /* 0x0000b4007f037a23 */ /* 0x002fe20000010805 */
[----:B------:R-:W-:Y:S01]  /*110d0*/  MOV R127, R183 ;  /* 0x000000b7007f7202 */ /* 0x000fe20000000f00 */
[----:B------:R-:W-:Y:S01]  /*110e0*/  IMAD.MOV.U32 R118, RZ, RZ, R119 ;  /* 0x000000ffff767224 */ /* 0x000fe200078e0077 */
[----:B------:R-:W-:Y:S01]  /*110f0*/  MOV R119, R120 ;  /* 0x0000007800777202 */ /* 0x000fe20000000f00 */
[----:B------:R-:W-:Y:S01]  /*11100*/  IMAD.MOV.U32 R225, RZ, RZ, R186 ;  /* 0x000000ffffe17224 */ /* 0x000fe200078e00ba */
[----:B------:R1:W3:Y:S01]  /*11110*/  MUFU.EX2 R27, R3 ;  /* 0x00000003001b7308 */ /* 0x0002e20000000800 */
[----:B------:R-:W-:Y:S01]  /*11120*/  IMAD.MOV.U32 R120, RZ, RZ, R121 ;  /* 0x000000ffff787224 */ /* 0x000fe200078e0079 */
[C---:B------:R-:W-:Y:S01]  /*11130*/  HMMA.16816.F32.BF16 R28, R8.reuse, R14, R28 ;  /* 0x0000000e081c723c */ /* 0x040fe2000004181c */
        /* <DEDUP_REMOVED lines=11> */
[----:B-1----:R-:W-:Y:S01]  /*111f0*/  FFMA.FTZ R3, R168, c[0x0][0x2d0], -R5 ;  /* 0x0000b400a8037a23 */ /* 0x002fe20000010805 */
        /* <DEDUP_REMOVED lines=12> */
[----:B------:R-:W-:Y:S01]  /*112c0*/  LDSM.16.MT88.4 R168, [R231+0x3100] ;  /* 0x00310000e7a8783b */ /* 0x000fe20000004200 */
[----:B------:R-:W-:-:S02]  /*112d0*/  IMAD.MOV.U32 R179, RZ, RZ, R117 ;  /* 0x000000ffffb37224 */ /* 0x000fc400078e0075 */
[----:B------:R-:W-:Y:S02]  /*112e0*/  IMAD.MOV.U32 R116, RZ, RZ, R121 ;  /* 0x000000ffff747224 */ /* 0x000fe400078e0079 */
[----:B------:R-:W-:Y:S02]  /*112f0*/  IMAD.MOV.U32 R177, RZ, RZ, R118 ;  /* 0x000000ffffb17224 */ /* 0x000fe400078e0076 */
[----:B------:R-:W-:Y:S02]  /*11300*/  IMAD.MOV.U32 R119, RZ, RZ, R155 ;  /* 0x000000ffff777224 */ /* 0x000fe400078e009b */
[----:B------:R-:W-:Y:S02]  /*11310*/  IMAD.MOV.U32 R75, RZ, RZ, R185 ;  /* 0x000000ffff4b7224 */ /* 0x000fe400078e00b9 */
[----:B-1----:R-:W-:Y:S01]  /*11320*/  FFMA.FTZ R3, R79, c[0x0][0x2d0], -R5 ;  /* 0x0000b4004f037a23 */ /* 0x002fe20000010805 */
        /* <DEDUP_REMOVED lines=8> */
[----:B------:R-:W-:Y:S01]  /*113b0*/  IMAD.MOV.U32 R185, RZ, RZ, R124 ;  /* 0x000000ffffb97224 */ /* 0x000fe200078e007c */
[----:B------:R-:W-:Y:S01]  /*113c0*/  LDSM.16.MT88.4 R16, [R230+0x3100] ;  /* 0x00310000e610783b */ /* 0x000fe20000004200 */
        /* <DEDUP_REMOVED lines=12> */
[----:B------:R-:W-:Y:S01]  /*11490*/  IMAD.MOV.U32 R180, RZ, RZ, R178 ;  /* 0x000000ffffb47224 */ /* 0x000fe200078e00b2 */
[----:B------:R1:W1:Y:S01]  /*114a0*/  MUFU.EX2 R25, R3 ;  /* 0x0000000300197308 */ /* 0x0002620000000800 */
[----:B------:R-:W-:Y:S01]  /*114b0*/  IMAD.MOV.U32 R187, RZ, RZ, R182 ;  /* 0x000000ffffbb7224 */ /* 0x000fe200078e00b6 */
[----:B------:R-:W-:Y:S01]  /*114c0*/  MOV R182, R177 ;  /* 0x000000b100b67202 */ /* 0x000fe20000000f00 */
[----:B------:R-:W-:Y:S02]  /*114d0*/  IMAD.MOV.U32 R178, RZ, RZ, R118 ;  /* 0x000000ffffb27224 */ /* 0x000fe400078e0076 */
[----:B------:R-:W-:Y:S02]  /*114e0*/  FFMA.FTZ R5, R79, c[0x0][0x2d0], -R7 ;  /* 0x0000b4004f057a23 */ /* 0x000fe40000010807 */
[--C-:B------:R-:W-:Y:S01]  /*114f0*/  FFMA.FTZ R4, R75, c[0x0][0x2d0], -R0.reuse ;  /* 0x0000b4004b047a23 */ /* 0x100fe20000010800 */
[----:B------:R-:W-:Y:S01]  /*11500*/  MOV R120, R154 ;  /* 0x0000009a00787202 */ /* 0x000fe20000000f00 */
[----:B------:R-:W-:Y:S01]  /*11510*/  IMAD.MOV.U32 R119, RZ, RZ, R123 ;  /* 0x000000ffff777224 */ /* 0x000fe200078e007b */
[----:B------:R4:W5:Y:S01]  /*11520*/  LDL.LU R235, [R1+0x58] ;  /* 0x0000580001eb7983 */ /* 0x0009620000300800 */
[----:B------:R-:W-:-:S02]  /*11530*/  FFMA.FTZ R6, R73, c[0x0][0x2d0], -R0 ;  /* 0x0000b40049067a23 */ /* 0x000fc40000010800 */
[--C-:B------:R-:W-:Y:S02]  /*11540*/  FFMA.FTZ R12, R74, c[0x0][0x2d0], -R0.reuse ;  /* 0x0000b4004a0c7a23 */ /* 0x100fe40000010800 */
[----:B------:R-:W-:Y:S02]  /*11550*/  FFMA.FTZ R13, R226, c[0x0][0x2d0], -R0 ;  /* 0x0000b400e20d7a23 */ /* 0x000fe40000010800 */
[----:B------:R-:W-:Y:S02]  /*11560*/  FADD.FTZ R21, R127, R252 ;  /* 0x000000fc7f157221 */ /* 0x000fe40000010000 */
[----:B------:R-:W-:Y:S02]  /*11570*/  IMAD.MOV.U32 R177, RZ, RZ, R117 ;  /* 0x000000ffffb17224 */ /* 0x000fe400078e0075 */
[----:B------:R-:W-:Y:S02]  /*11580*/  FADD.FTZ R0, R126, R225 ;  /* 0x000000e17e007221 */ /* 0x000fe40000010000 */
[----:B------:R-:W-:-:S02]  /*11590*/  IMAD.MOV.U32 R127, RZ, RZ, R179 ;  /* 0x000000ffff7f7224 */ /* 0x000fc400078e00b3 */
[----:B------:R-:W-:Y:S02]  /*115a0*/  IMAD.MOV.U32 R121, RZ, RZ, R152 ;  /* 0x000000ffff797224 */ /* 0x000fe400078e0098 */
[----:B-1----:R-:W-:Y:S02]  /*115b0*/  FFMA.FTZ R3, R139, c[0x0][0x2d0], -R7 ;  /* 0x0000b4008b037a23 */ /* 0x002fe40000010807 */
[----:B------:R-:W-:Y:S02]  /*115c0*/  FADD.FTZ R20, R173, R172 ;  /* 0x000000acad147221 */ /* 0x000fe40000010000 */
[----:B------:R-:W-:Y:S01]  /*115d0*/  IMAD.MOV.U32 R82, RZ, RZ, R176 ;  /* 0x000000ffff527224 */ /* 0x000fe200078e00b0 */
[----:B------:R-:W-:Y:S01]  /*115e0*/  MOV R226, R124 ;  /* 0x0000007c00e27202 */ /* 0x000fe20000000f00 */
[----:B------:R-:W-:Y:S01]  /*115f0*/  IMAD.MOV.U32 R122, RZ, RZ, R153 ;  /* 0x000000ffff7a7224 */ /* 0x000fe200078e0099 */
[----:B------:R1:W-:Y:S01]  /*11600*/  MUFU.EX2 R15, R5 ;  /* 0x00000005000f7308 */ /* 0x0003e20000000800 */
[----:B------:R-:W-:Y:S01]  /*11610*/  FFMA.FTZ R7, R72, c[0x0][0x2d0], -R7 ;  /* 0x0000b40048077a23 */ /* 0x000fe20000010807 */
[----:B------:R-:W-:Y:S01]  /*11620*/  MOV R72, R178 ;  /* 0x000000b200487202 */ /* 0x000fe20000000f00 */
[----:B------:R-:W-:-:S02]  /*11630*/  IMAD.MOV.U32 R83, RZ, RZ, R119 ;  /* 0x000000ffff537224 */ /* 0x000fc400078e0077 */
[----:B------:R-:W-:Y:S02]  /*11640*/  FADD.FTZ R22, R175, R174 ;  /* 0x000000aeaf167221 */ /* 0x000fe40000010000 */
[----:B------:R-:W-:Y:S01]  /*11650*/  IMAD.MOV.U32 R124, RZ, RZ, R177 ;  /* 0x000000ffff7c7224 */ /* 0x000fe200078e00b1 */
[----:B------:R2:W-:Y:S01]  /*11660*/  MUFU.EX2 R11, R4 ;  /* 0x00000004000b7308 */ /* 0x0005e20000000800 */
[----:B------:R-:W-:Y:S01]  /*11670*/  IMAD.MOV.U32 R117, RZ, RZ, R121 ;  /* 0x000000ffff757224 */ /* 0x000fe200078e0079 */
[----:B------:R-:W-:Y:S01]  /*11680*/  MOV R118, R122 ;  /* 0x0000007a00767202 */ /* 0x000fe20000000f00 */
[----:B------:R-:W-:Y:S02]  /*11690*/  IMAD.MOV.U32 R116, RZ, RZ, R120 ;  /* 0x000000ffff747224 */ /* 0x000fe400078e0078 */
[----:B------:R-:W-:Y:S01]  /*116a0*/  IMAD.MOV.U32 R131, RZ, RZ, R234 ;  /* 0x000000ffff837224 */ /* 0x000fe200078e00ea */
[----:B------:R-:W-:Y:S02]  /*116b0*/  MOV R73, R181 ;  /* 0x000000b500497202 */ /* 0x000fe40000000f00 */
[----:B------:R-:W-:Y:S01]  /*116c0*/  MUFU.EX2 R9, R6 ;  /* 0x0000000600097308 */ /* 0x000fe20000000800 */
[----:B-1----:R-:W-:Y:S01]  /*116d0*/  FADD.FTZ R5, R127, R0 ;  /* 0x000000007f057221 */ /* 0x002fe20000010000 */
[----:B------:R-:W1:Y:S01]  /*116e0*/  LDSM.16.MT88.4 R152, [R228+0x3100] ;  /* 0x00310000e498783b */ /* 0x000e620000004200 */
[----:B------:R-:W-:-:S02]  /*116f0*/  FADD.FTZ R0, R76, R22 ;  /* 0x000000164c007221 */ /* 0x000fc40000010000 */
[----:B------:R-:W-:-:S03]  /*11700*/  IMAD.MOV.U32 R77, RZ, RZ, R124 ;  /* 0x000000ffff4d7224 */ /* 0x000fc600078e007c */
[----:B------:R3:W1:Y:S01]  /*11710*/  MUFU.EX2 R23, R3 ;  /* 0x0000000300177308 */ /* 0x0006620000000800 */
[----:B--2---:R-:W-:Y:S01]  /*11720*/  FADD.FTZ R4, R82, R20 ;  /* 0x0000001452047221 */ /* 0x004fe20000010000 */
[----:B------:R-:W-:Y:S01]  /*11730*/  MOV R79, R117 ;  /* 0x00000075004f7202 */ /* 0x000fe20000000f00 */
[----:B------:R-:W-:Y:S01]  /*11740*/  FADD.FTZ R5, R72, R5 ;  /* 0x0000000548057221 */ /* 0x000fe20000010000 */
[----:B------:R-:W2:Y:S01]  /*11750*/  LDSM.16.MT88.4 R120, [R229+0x3100] ;  /* 0x00310000e578783b */ /* 0x000ea20000004200 */
[----:B------:R-:W-:Y:S02]  /*11760*/  FADD.FTZ R4, R226, R4 ;  /* 0x00000004e2047221 */ /* 0x000fe40000010000 */
[----:B------:R-:W-:Y:S02]  /*11770*/  IMAD.MOV.U32 R78, RZ, RZ, R116 ;  /* 0x000000ffff4e7224 */ /* 0x000fe400078e0074 */
[----:B------:R-:W-:Y:S02]  /*11780*/  IMAD.MOV.U32 R225, RZ, RZ, R183 ;  /* 0x000000ffffe17224 */ /* 0x000fe400078e00b7 */
[----:B------:R-:W-:-:S02]  /*11790*/  IMAD.MOV.U32 R75, RZ, RZ, R182 ;  /* 0x000000ffff4b7224 */ /* 0x000fc400078e00b6 */
[----:B------:R-:W-:Y:S01]  /*117a0*/  IMAD.MOV.U32 R74, RZ, RZ, R180 ;  /* 0x000000ffff4a7224 */ /* 0x000fe200078e00b4 */
[----:B------:R1:W1:Y:S01]  /*117b0*/  MUFU.EX2 R14, R7 ;  /* 0x00000007000e7308 */ /* 0x0002620000000800 */
[----:B------:R4:W5:Y:S01]  /*117c0*/  LDL.LU R234, [R1+0x54] ;  /* 0x0000540001ea7983 */ /* 0x0009620000300800 */
[----:B---3--:R-:W-:Y:S01]  /*117d0*/  FADD.FTZ R3, R83, R21 ;  /* 0x0000001553037221 */ /* 0x008fe20000010000 */
[----:B------:R-:W-:Y:S01]  /*117e0*/  MOV R182, R131 ;  /* 0x0000008300b67202 */ /* 0x000fe20000000f00 */
[----:B------:R-:W-:Y:S02]  /*117f0*/  IMAD.MOV.U32 R183, RZ, RZ, R118 ;  /* 0x000000ffffb77224 */ /* 0x000fe400078e0076 */
[----:B------:R-:W-:Y:S02]  /*11800*/  IMAD.MOV.U32 R181, RZ, RZ, R129 ;  /* 0x000000ffffb57224 */ /* 0x000fe400078e0081 */
[----:B------:R-:W-:Y:S01]  /*11810*/  IMAD.MOV.U32 R72, RZ, RZ, R73 ;  /* 0x000000ffff487224 */ /* 0x000fe200078e0049 */
[----:B------:R-:W-:Y:S01]  /*11820*/  MOV R226, R184 ;  /* 0x000000b800e27202 */ /* 0x000fe20000000f00 */
[----:B------:R-:W-:Y:S01]  /*11830*/  FADD.FTZ R6, R187, R3 ;  /* 0x00000003bb067221 */ /* 0x000fe20000010000 */
[----:B------:R-:W-:Y:S01]  /*11840*/  MUFU.EX2 R10, R12 ;  /* 0x0000000c000a7308 */ /* 0x000fe20000000800 */
[----:B------:R-:W-:Y:S01]  /*11850*/  FADD.FTZ R3, R186, R0 ;  /* 0x00000000ba037221 */ /* 0x000fe20000010000 */
[----:B------:R4:W5:Y:S01]  /*11860*/  LDL.LU R233, [R1+0x50] ;  /* 0x0000500001e97983 */ /* 0x0009620000300800 */
[----:B------:R-:W-:-:S02]  /*11870*/  FADD.FTZ R0, R77, R5 ;  /* 0x000000054d007221 */ /* 0x000fc40000010000 */
[----:B------:R-:W-:Y:S02]  /*11880*/  FADD.FTZ R5, R227, R4 ;  /* 0x00000004e3057221 */ /* 0x000fe40000010000 */
[----:B------:R-:W-:Y:S01]  /*11890*/  IMAD.MOV.U32 R180, RZ, RZ, R130 ;  /* 0x000000ffffb47224 */ /* 0x000fe200078e0082 */
[----:B------:R-:W-:Y:S01]  /*118a0*/  MOV R73, R74 ;  /* 0x0000004a00497202 */ /* 0x000fe20000000f00 */
[----:B------:R-:W-:Y:S01]  /*118b0*/  FADD.FTZ R4, R78, R6 ;  /* 0x000000064e047221 */ /* 0x000fe20000010000 */
[----:B------:R-:W3:Y:S01]  /*118c0*/  MUFU.EX2 R13, R13 ;  /* 0x0000000d000d7308 */ /* 0x000ee20000000800 */
[----:B------:R-:W-:Y:S01]  /*118d0*/  FADD.FTZ R3, R79, R3 ;  /* 0x000000034f037221 */ /* 0x000fe20000010000 */
[----:B------:R4:W5:Y:S01]  /*118e0*/  LDL.LU R232, [R1+0x4c] ;  /* 0x00004c0001e87983 */ /* 0x0009620000300800 */
[----:B------:R-:W-:Y:S02]  /*118f0*/  FADD.FTZ R0, R183, R0 ;  /* 0x00000000b7007221 */ /* 0x000fe40000010000 */
[----:B------:R-:W-:Y:S01]  /*11900*/  FADD.FTZ R8, R248, R5 ;  /* 0x00000005f8087221 */ /* 0x000fe20000010000 */
[----:B------:R4:W5:Y:S01]  /*11910*/  LDL.LU R139, [R1+0x48] ;  /* 0x00004800018b7983 */ /* 0x0009620000300800 */
[----:B-1----:R-:W-:Y:S01]  /*11920*/  FADD.FTZ R7, R182, R4 ;  /* 0x00000004b6077221 */ /* 0x002fe20000010000 */
[----:B------:R-:W-:Y:S01]  /*11930*/  F2FP.BF16.PACK_AB R128, R57, R60 ;  /* 0x0000003c3980723e */ /* 0x000fe200000010ff */
[----:B------:R-:W-:Y:S01]  /*11940*/  FADD.FTZ R6, R180, R3 ;  /* 0x00000003b4067221 */ /* 0x000fe20000010000 */
[----:B------:R-:W-:Y:S01]  /*11950*/  F2FP.BF16.PACK_AB R129, R27, R44 ;  /* 0x0000002c1b81723e */ /* 0x000fe200000010ff */
[----:B------:R-:W-:Y:S01]  /*11960*/  IMAD.MOV.U32 R74, RZ, RZ, R75 ;  /* 0x000000ffff4a7224 */ /* 0x000fe200078e004b */
[----:B------:R-:W-:Y:S01]  /*11970*/  F2FP.BF16.PACK_AB R130, R45, R56 ;  /* 0x000000382d82723e */ /* 0x000fe200000010ff */
[----:B------:R-:W-:Y:S01]  /*11980*/  FADD.FTZ R5, R181, R0 ;  /* 0x00000000b5057221 */ /* 0x000fe20000010000 */
[----:B------:R-:W-:Y:S01]  /*11990*/  F2FP.BF16.PACK_AB R131, R25, R26 ;  /* 0x0000001a1983723e */ /* 0x000fe200000010ff */
[----:B------:R-:W-:Y:S01]  /*119a0*/  FADD.FTZ R4, R250, R8 ;  /* 0x00000008fa047221 */ /* 0x000fe20000010000 */
[----:B------:R-:W-:Y:S01]  /*119b0*/  F2FP.BF16.PACK_AB R184, R23, R24 ;  /* 0x0000001817b8723e */ /* 0x000fe200000010ff */
[----:B------:R-:W-:Y:S01]  /*119c0*/  IMAD.MOV.U32 R75, RZ, RZ, R225 ;  /* 0x000000ffff4b7224 */ /* 0x000fe200078e00e1 */
[----:B------:R-:W-:Y:S01]  /*119d0*/  F2FP.BF16.PACK_AB R186, R14, R15 ;  /* 0x0000000f0eba723e */ /* 0x000fe200000010ff */
[----:B------:R-:W-:Y:S01]  /*119e0*/  FADD.FTZ R3, R72, R7 ;  /* 0x0000000748037221 */ /* 0x000fe20000010000 */
[----:B---3--:R-:W-:Y:S01]  /*119f0*/  F2FP.BF16.PACK_AB R187, R13, R11 ;  /* 0x0000000b0dbb723e */ /* 0x008fe200000010ff */
[----:B------:R-:W-:Y:S01]  /*11a00*/  FADD.FTZ R0, R73, R6 ;  /* 0x0000000649007221 */ /* 0x000fe20000010000 */
[----:B------:R-:W-:Y:S01]  /*11a10*/  HMMA.16816.F32.BF16 R140, R128, R152, R140 ;  /* 0x00000098808c723c */ /* 0x000fe2000004188c */
[----:B------:R-:W-:Y:S01]  /*11a20*/  IMAD.MOV.U32 R225, RZ, RZ, R185 ;  /* 0x000000ffffe17224 */ /* 0x000fe200078e00b9 */
[----:B------:R-:W-:Y:S01]  /*11a30*/  F2FP.BF16.PACK_AB R185, R10, R9 ;  /* 0x000000090ab9723e */ /* 0x000fe200000010ff */
        /* <DEDUP_REMOVED lines=18> */
[C---:B--2---:R-:W-:Y:S01]  /*11b60*/  HMMA.16816.F32.BF16 R176, R128.reuse, R120, R92 ;  /* 0x0000007880b0723c */ /* 0x044fe2000004185c */
        /* <DEDUP_REMOVED lines=85> */
[----:B------:R-:W2:Y:S04]  /*120c0*/  LDL.LU R225, [R1+0x30] ;  /* 0x0000300001e17983 */ /* 0x000ea80000300800 */
[----:B------:R-:W3:Y:S04]  /*120d0*/  LDL.LU.64 R72, [R1+0x38] ;  /* 0x0000380001487983 */ /* 0x000ee80000300a00 */
[----:B----4-:R-:W4:Y:S01]  /*120e0*/  LDL.LU.64 R74, [R1+0x40] ;  /* 0x00004000014a7983 */ /* 0x010f220000300a00 */
        /* <DEDUP_REMOVED lines=11> */
.L_x_865:
[----:B------:R-:W2:Y:S01]  /*121a0*/  LDL.64 R72, [R1+0x18] ;  /* 0x0000180001487983 */ /* 0x000ea20000100a00 */
[----:B------:R-:W-:Y:S04]  /*121b0*/  DEPBAR.LE SB0, 0x0 ;  /* 0x000080000000791a */ /* 0x000fe80000000000 */
[----:B------:R-:W-:Y:S01]  /*121c0*/  SHF.R.S32.HI R2, RZ, 0x1f, R246 ;  /* 0x0000001fff027819 */ /* 0x000fe200000114f6 */
[----:B------:R-:W-:Y:S01]  /*121d0*/  BAR.SYNC.DEFER_BLOCKING 0x0 ;  /* 0x0000000000007b1d */ /* 0x000fe20000010000 */
[----:B------:R-:W-:Y:S01]  /*121e0*/  IMAD.WIDE.U32 R84, R246, c[0x0][0x208], RZ ;  /* 0x00008200f6547a25 */ /* 0x000fe200078e00ff */
[----:B------:R-:W-:Y:S02]  /*121f0*/  MOV R105, 0x5 ;  /* 0x0000000500697802 */ /* 0x000fe40000000f00 */
[----:B------:R-:W-:Y:S01]  /*12200*/  MOV R104, c[0x0][0x208] ;  /* 0x0000820000687a02 */ /* 0x000fe20000000f00 */
[----:B------:R-:W-:Y:S01]  /*12210*/  IMAD R2, R2, c[0x0][0x208], RZ ;  /* 0x0000820002027a24 */ /* 0x000fe200078e02ff */
[----:B------:R-:W-:Y:S02]  /*12220*/  MOV R247, c[0x0][0x1e0] ;  /* 0x0000780000f77a02 */ /* 0x000fe40000000f00 */
[----:B------:R-:W-:Y:S01]  /*12230*/  SHF.L.U64.HI R104, R104, R105, c[0x0][0x20c] ;  /* 0x0000830068687619 */ /* 0x000fe20000010269 */
        /* <DEDUP_REMOVED lines=52> */
[-C--:B------:R-:W-:Y:S02]  /*12580*/  IADD3.X R89, R91, R104.reuse, RZ, P0, !PT ;  /* 0x000000685b597210 */ /* 0x080fe400007fe4ff */
[----:B------:R-:W-:Y:S04]  /*12590*/  IADD3 R94, P1, R88, UR4, RZ ;  /* 0x00000004585e7c10 */ /* 0x000fe8000ff3e0ff */
[-C--:B---3--:R-:W-:Y:S01]  /*125a0*/  HMMA.16816.F32.BF16 R84, R112, R96.reuse, RZ ;  /* 0x000000607054723c */ /* 0x088fe200000418ff */
[----:B------:R1:W-:Y:S03]  /*125b0*/  LDGSTS.E.BYPASS.LTC128B.128 [R245+0x900], [R88.64], !P3 ;  /* 0x0090000058f57fae */ /* 0x0003e6000d901d46 */
[-C--:B------:R-:W-:Y:S02]  /*125c0*/  IADD3.X R95, R89, R104.reuse, RZ, P1, !PT ;  /* 0x00000068595f7210 */ /* 0x080fe40000ffe4ff */
[----:B------:R-:W-:Y:S03]  /*125d0*/  IADD3 R92, P0, R94, UR4, RZ ;  /* 0x000000045e5c7c10 */ /* 0x000fe6000ff1e0ff */
[----:B------:R2:W-:Y:S03]  /*125e0*/  LDGSTS.E.BYPASS.LTC128B.128 [R245+0x1100], [R94.64], !P3 ;  /* 0x011000005ef57fae */ /* 0x0005e6000d901d46 */
[-C--:B------:R-:W-:Y:S02]  /*125f0*/  IADD3.X R93, R95, R104.reuse, RZ, P0, !PT ;  /* 0x000000685f5d7210 */ /* 0x080fe400007fe4ff */
[----:B------:R-:W-:Y:S03]  /*12600*/  IADD3 R100, P1, R92, UR4, RZ ;  /* 0x000000045c647c10 */ /* 0x000fe6000ff3e0ff */
[----:B------:R2:W-:Y:S01]  /*12610*/  LDGSTS.E.BYPASS.LTC128B.128 [R245+0x1900], [R92.64], !P3 ;  /* 0x019000005cf57fae */ /* 0x0005e2000d901d46 */
[-C--:B------:R-:W-:Y:S02]  /*12620*/  IADD3.X R101, R93, R104.reuse, RZ, P1, !PT ;  /* 0x000000685d657210 */ /* 0x080fe40000ffe4ff */
[----:B------:R-:W-:Y:S04]  /*12630*/  IADD3 R102, P0, R100, UR4, RZ ;  /* 0x0000000464667c10 */ /* 0x000fe8000ff1e0ff */
[-C--:B------:R-:W-:Y:S01]  /*12640*/  IADD3.X R103, R101, R104.reuse, RZ, P0, !PT ;  /* 0x0000006865677210 */ /* 0x080fe200007fe4ff */
[----:B------:R3:W-:Y:S01]  /*12650*/  LDGSTS.E.BYPASS.LTC128B.128 [R245+0x2100], [R100.64], !P3 ;  /* 0x0210000064f57fae */ /* 0x0007e2000d901d46 */
[C---:B-1----:R-:W-:Y:S07]  /*12660*/  HMMA.16816.F32.BF16 R88, R108.reuse, R96, RZ ;  /* 0x000000606c58723c */ /* 0x042fee00000418ff */
[----:B------:R4:W-:Y:S01]  /*12670*/  LDGSTS.E.BYPASS.LTC128B.128 [R245+0x2900], [R102.64], !P3 ;  /* 0x0290000066f57fae */ /* 0x0009e2000d901d46 */
[-C--:B--2---:R-:W-:Y:S08]  /*12680*/  HMMA.16816.F32.BF16 R92, R108, R98.reuse, RZ ;  /* 0x000000626c5c723c */ /* 0x084ff000000418ff */
[C---:B------:R-:W-:Y:S04]  /*12690*/  HMMA.16816.F32.BF16 R96, R112.reuse, R98, RZ ;  /* 0x000000627060723c */ /* 0x040fe800000418ff */
[----:B---3--:R-:W-:Y:S04]  /*126a0*/  IADD3 R100, P0, R102, UR4, RZ ;  /* 0x0000000466647c10 */ /* 0x008fe8000ff1e0ff */
[----:B------:R-:W-:Y:S02]  /*126b0*/  IADD3.X R101, R103, R104, RZ, P0, !PT ;  /* 0x0000006867657210 */ /* 0x000fe400007fe4ff */
        /* <DEDUP_REMOVED lines=353> */
[----:B------:R-:W-:Y:S01]  /*13cd0*/  MOV R248, 0x5 ;  /* 0x0000000500f87802 */ /* 0x000fe20000000f00 */
        /* <DEDUP_REMOVED lines=21> */
[--C-:B------:R-:W-:Y:S01]  /*13e30*/  FFMA.FTZ R57, R57, c[0x0][0x2d0], -R138.reuse ;  /* 0x0000b40039397a23 */ /* 0x100fe2000001088a */
[----:B--2---:R-:W-:Y:S01]  /*13e40*/  @P0 SHF.L.U64.HI R12, R247, R248, c[0x0][0x1e4] ;  /* 0x00007900f70c0619 */ /* 0x004fe200000102f8 */
        /* <DEDUP_REMOVED lines=12> */
[C---:B------:R-:W-:Y:S01]  /*13f10*/  FMUL.FTZ R130, R0.reuse, R130 ;  /* 0x0000008200827220 */ /* 0x040fe20000410000 */
[----:B---3--:R-:W-:Y:S01]  /*13f20*/  @P0 IADD3 R10, P2, R13, R4, RZ ;  /* 0x000000040d0a0210 */ /* 0x008fe20007f5e0ff */
[----:B------:R-:W-:Y:S02]  /*13f30*/  FMUL.FTZ R131, R0, R131 ;  /* 0x0000008300837220 */ /* 0x000fe40000410000 */
[--C-:B------:R-:W-:Y:S01]  /*13f40*/  FFMA.FTZ R93, R93, c[0x0][0x2d0], -R138.reuse ;  /* 0x0000b4005d5d7a23 */ /* 0x100fe2000001088a */
[----:B------:R-:W-:Y:S01]  /*13f50*/  @P0 IADD3 R8, P1, R13, R10, RZ ;  /* 0x0000000a0d080210 */ /* 0x000fe20007f3e0ff */
[--C-:B------:R-:W-:Y:S01]  /*13f60*/  FFMA.FTZ R90, R90, c[0x0][0x2d0], -R3.reuse ;  /* 0x0000b4005a5a7a23 */ /* 0x100fe20000010803 */
[----:B------:R3:W3:Y:S01]  /*13f70*/  MUFU.EX2 R201, R15 ;  /* 0x0000000f00c97308 */ /* 0x0006e20000000800 */
[--C-:B------:R-:W-:Y:S02]  /*13f80*/  FFMA.FTZ R25, R25, c[0x0][0x2d0], -R138.reuse ;  /* 0x0000b40019197a23 */ /* 0x100fe4000001088a */
[--C-:B------:R-:W-:Y:S01]  /*13f90*/  FFMA.FTZ R26, R26, c[0x0][0x2d0], -R3.reuse ;  /* 0x0000b4001a1a7a23 */ /* 0x100fe20000010803 */
[----:B--2---:R-:W-:Y:S01]  /*13fa0*/  @P0 IADD3 R6, P4, R13, R8, RZ ;  /* 0x000000080d060210 */ /* 0x004fe20007f9e0ff */
[----:B----4-:R-:W-:Y:S02]  /*13fb0*/  FMUL.FTZ R14, R0, R150 ;  /* 0x00000096000e7220 */ /* 0x010fe40000410000 */
[--C-:B------:R-:W-:Y:S03]  /*13fc0*/  FFMA.FTZ R27, R27, c[0x0][0x2d0], -R3.reuse ;  /* 0x0000b4001b1b7a23 */ /* 0x100fe60000010803 */
[----:B------:R2:W-:Y:S01]  /*13fd0*/  MUFU.EX2 R202, R24 ;  /* 0x0000001800ca7308 */ /* 0x0005e20000000800 */
[--C-:B------:R-:W-:Y:S02]  /*13fe0*/  FFMA.FTZ R91, R91, c[0x0][0x2d0], -R3.reuse ;  /* 0x0000b4005b5b7a23 */ /* 0x100fe40000010803 */
[--C-:B------:R-:W-:Y:S01]  /*13ff0*/  FFMA.FTZ R94, R94, c[0x0][0x2d0], -R3.reuse ;  /* 0x0000b4005e5e7a23 */ /* 0x100fe20000010803 */
[C---:B-1----:R-:W-:Y:S01]  /*14000*/  @P0 IADD3.X R11, R12.reuse, R5, RZ, P2, !PT ;  /* 0x000000050c0b0210 */ /* 0x042fe200017fe4ff */
[--C-:B------:R-:W-:Y:S01]  /*14010*/  FFMA.FTZ R95, R95, c[0x0][0x2d0], -R3.reuse ;  /* 0x0000b4005f5f7a23 */ /* 0x100fe20000010803 */
[----:B------:R-:W-:Y:S01]  /*14020*/  @P0 IADD3 R4, P2, R13, R6, RZ ;  /* 0x000000060d040210 */ /* 0x000fe20007f5e0ff */
[--C-:B------:R-:W-:Y:S01]  /*14030*/  FFMA.FTZ R31, R31, c[0x0][0x2d0], -R3.reuse ;  /* 0x0000b4001f1f7a23 */ /* 0x100fe20000010803 */
[----:B------:R-:W-:Y:S01]  /*14040*/  @P0 IADD3.X R9, R12, R11, RZ, P1, !PT ;  /* 0x0000000b0c090210 */ /* 0x000fe20000ffe4ff */
[----:B------:R1:W-:Y:S01]  /*14050*/  @P0 LDGSTS.E.BYPASS.LTC128B.128 [R245+0x4900], [R10.64], !P3 ;  /* 0x049000000af50fae */ /* 0x0003e2000d901d46 */
[----:B------:R4:W-:Y:S01]  /*14060*/  MUFU.EX2 R203, R25 ;  /* 0x0000001900cb7308 */ /* 0x0009e20000000800 */
[--C-:B------:R-:W-:Y:S01]  /*14070*/  FFMA.FTZ R28, R28, c[0x0][0x2d0], -R138.reuse ;  /* 0x0000b4001c1c7a23 */ /* 0x100fe2000001088a */
[----:B------:R-:W-:Y:S01]  /*14080*/  @P0 IADD3.X R7, R12, R9, RZ, P4, !PT ;  /* 0x000000090c070210 */ /* 0x000fe200027fe4ff */
[--C-:B------:R-:W-:Y:S02]  /*14090*/  FFMA.FTZ R29, R29, c[0x0][0x2d0], -R138.reuse ;  /* 0x0000b4001d1d7a23 */ /* 0x100fe4000001088a */
[----:B---3--:R-:W-:Y:S01]  /*140a0*/  FMUL.FTZ R15, R0, R151 ;  /* 0x00000097000f7220 */ /* 0x008fe20000410000 */
[----:B------:R-:W-:Y:S01]  /*140b0*/  @P0 IADD3.X R5, R12, R7, RZ, P2, !PT ;  /* 0x000000070c050210 */ /* 0x000fe200017fe4ff */
[----:B------:R3:W-:Y:S01]  /*140c0*/  @P0 LDGSTS.E.BYPASS.LTC128B.128 [R245+0x5100], [R8.64], !P3 ;  /* 0x0510000008f50fae */ /* 0x0007e2000d901d46 */
[--C-:B------:R-:W-:Y:S02]  /*140d0*/  FFMA.FTZ R30, R30, c[0x0][0x2d0], -R3.reuse ;  /* 0x0000b4001e1e7a23 */ /* 0x100fe40000010803 */
        /* <DEDUP_REMOVED lines=9> */
[----:B----4-:R-:W-:Y:S01]  /*14170*/  FMUL.FTZ R25, R133, R161 ;  /* 0x000000a185197220 */ /* 0x010fe20000410000 */
[----:B-1----:R-:W-:Y:S01]  /*14180*/  @P0 IADD3 R10, P1, R13, R4, RZ ;  /* 0x000000040d0a0210 */ /* 0x002fe20007f3e0ff */
[C---:B------:R-:W-:Y:S02]  /*14190*/  FMUL.FTZ R13, R133.reuse, R149 ;  /* 0x00000095850d7220 */ /* 0x040fe40000410000 */
        /* <DEDUP_REMOVED lines=154> */
[----:B------:R-:W2:Y:S04]  /*14b40*/  LDL.LU R150, [R1+0x4] ;  /* 0x0000040001967983 */ /* 0x000ea80000300800 */
[----:B------:R-:W2:Y:S03]  /*14b50*/  LDL.LU R151, [R1+0x8] ;  /* 0x0000080001977983 */ /* 0x000ea60000300800 */
[-C--:B-1----:R-:W-:Y:S01]  /*14b60*/  HMMA.16816.F32.BF16 R20, R140, R152.reuse, R20 ;  /* 0x000000988c14723c */ /* 0x082fe20000041814 */
[----:B------:R-:W-:Y:S01]  /*14b70*/  MUFU.EX2 R205, R61 ;  /* 0x0000003d00cd7308 */ /* 0x000fe20000000800 */
[----:B---3--:R-:W-:Y:S06]  /*14b80*/  LDSM.16.MT88.4 R64, [R228+0x1100] ;  /* 0x00110000e440783b */ /* 0x008fec0000004200 */
[C---:B------:R-:W-:Y:S03]  /*14b90*/  HMMA.16816.F32.BF16 R24, R144.reuse, R152, R24 ;  /* 0x000000989018723c */ /* 0x040fe60000041818 */
[----:B------:R-:W-:Y:S01]  /*14ba0*/  MUFU.EX2 R181, R62 ;  /* 0x0000003e00b57308 */ /* 0x000fe20000000800 */
[----:B------:R-:W3:Y:S04]  /*14bb0*/  LDL.LU R153, [R1] ;  /* 0x0000000001997983 */ /* 0x000ee80000300800 */
        /* <DEDUP_REMOVED lines=316> */
[----:B------:R-:W-:Y:S01]  /*15f80*/  FADD.FTZ R3, R138, R3 ;  /* 0x000000038a037221 */ /* 0x000fe20000010000 */
[----:B------:R-:W-:Y:S01]  /*15f90*/  MOV R138, R2 ;  /* 0x00000002008a7202 */ /* 0x000fe20000000f00 */
[----:B------:R-:W-:Y:S02]  /*15fa0*/  FADD.FTZ R4, R193, R4 ;  /* 0x00000004c1047221 */ /* 0x000fe40000010000 */
[----:B------:R-:W-:Y:S03]  /*15fb0*/  FADD.FTZ R0, R67, R7 ;  /* 0x0000000743007221 */ /* 0x000fe60000010000 */
[----:B------:R-:W-:Y:S01]  /*15fc0*/  STL [R1+0x4], R4 ;  /* 0x0000040401007387 */ /* 0x000fe20000100800 */
[----:B------:R-:W-:Y:S03]  /*15fd0*/  FADD.FTZ R0, R66, R0 ;  /* 0x0000000042007221 */ /* 0x000fe60000010000 */
[----:B------:R1:W-:Y:S04]  /*15fe0*/  STL [R1+0x8], R3 ;  /* 0x0000080301007387 */ /* 0x0003e80000100800 */
[----:B------:R2:W-:Y:S01]  /*15ff0*/  STL [R1+0xc], R0 ;  /* 0x00000c0001007387 */ /* 0x0005e20000100800 */
[----:B-1----:R-:W-:Y:S02]  /*16000*/  MOV R3, R134 ;  /* 0x0000008600037202 */ /* 0x002fe40000000f00 */
[----:B--2---:R-:W-:Y:S01]  /*16010*/  MOV R0, R135 ;  /* 0x0000008700007202 */ /* 0x004fe20000000f00 */
[----:B------:R-:W-:-:S05]  /*16020*/  @P0 BRA `(.L_x_865) ;  /* 0xffffc17000000947 */ /* 0x000fca000383ffff */
.L_x_864:
[----:B----4-:R-:W2:Y:S04]  /*16030*/  LDL.LU R7, [R1] ;  /* 0x0000000001077983 */ /* 0x010ea80000300800 */
        /* <DEDUP_REMOVED lines=10> */
[----:B----4-:R-:W3:Y:S01]  /*160e0*/  SHFL.BFLY PT, R8, R9, 0x2, 0x1f ;  /* 0x0c401f0009087f89 */ /* 0x010ee200000e0000 */
[----:B-1----:R-:W-:-:S03]  /*160f0*/  FADD.FTZ R5, R5, R7 ;  /* 0x0000000705057221 */ /* 0x002fc60000010000 */
[----:B------:R-:W1:Y:S01]  /*16100*/  SHFL.BFLY PT, R7, R10, 0x2, 0x1f ;  /* 0x0c401f000a077f89 */ /* 0x000e6200000e0000 */
        /* <DEDUP_REMOVED lines=107> */
.L_x_834:
        /* <DEDUP_REMOVED lines=125> */
.L_x_867:
        /* <DEDUP_REMOVED lines=184> */
.L_x_866:
        /* <DEDUP_REMOVED lines=19> */
.L_x_868:
        /* <DEDUP_REMOVED lines=40> */
.L_x_870:
[----:B------:R-:W-:Y:S05]  /*17ec0*/  BSYNC B0 ;  /* 0x0000000000007941 */ /* 0x000fea0003800000 */
.L_x_869:
        /* <DEDUP_REMOVED lines=103> */
.L_x_871:
        /* <DEDUP_REMOVED lines=12> */
.L_x_1483:


//--------------------- .text._ZN7cutlass13device_kernelIN5flash19enable_sm80_to_sm89INS1_16FlashAttnFwdSm80INS1_25CollectiveMainloopFwdSm80ILi4ELi1ELb0EN4cute5tupleIJNS5_1CILi128EEENS7_ILi96EEENS7_ILi64EEEEEELi64ENS_10bfloat16_tEfNS_4arch4Sm80ELb0ELb1ELb0ELb0ELb0ELb0ELb1ELb0EEENS1_21CollectiveEpilogueFwdINS6_IJS8_SA_S9_EEENS6_IJNS7_ILi1EEESI_SI_EEESC_SE_Li128ELb0ELb1ELb0ELb0EEENS1_19SingleTileSchedulerILb0ELb0ELb1ELi128EEEEEEEEEvNT_6ParamsE --------------------------
	.section	.text._ZN7cutlass13device_kernelIN5flash19enable_sm80_to_sm89INS1_16FlashAttnFwdSm80INS1_25CollectiveMainloopFwdSm80ILi4ELi1ELb0EN4cute5tupleIJNS5_1CILi128EEENS7_ILi96EEENS7_ILi64EEEEEELi64ENS_10bfloat16_tEfNS_4arch4Sm80ELb0ELb1ELb0ELb0ELb0ELb0ELb1ELb0EEENS1_21CollectiveEpilogueFwdINS6_IJS8_SA_S9_EEENS6_IJNS7_ILi1EEESI_SI_EEESC_SE_Li128ELb0ELb1ELb0ELb0EEENS1_19SingleTileSchedulerILb0ELb0ELb1ELi128EEEEEEEEEvNT_6ParamsE,"ax",@progbits
	.sectioninfo	@"SHI_REGISTERS=255"
	.align	128
.text._ZN7cutlass13device_kernelIN5flash19enable_sm80_to_sm89INS1_16FlashAttnFwdSm80INS1_25CollectiveMainloopFwdSm80ILi4ELi1ELb0EN4cute5tupleIJNS5_1CILi128EEENS7_ILi96EEENS7_ILi64EEEEEELi64ENS_10bfloat16_tEfNS_4arch4Sm80ELb0ELb1ELb0ELb0ELb0ELb0ELb1ELb0EEENS1_21CollectiveEpilogueFwdINS6_IJS8_SA_S9_EEENS6_IJNS7_ILi1EEESI_SI_EEESC_SE_Li128ELb0ELb1ELb0ELb0EEENS1_19SingleTileSchedulerILb0ELb0ELb1ELi128EEEEEEEEEvNT_6ParamsE:
        .type           _ZN7cutlass13device_kernelIN5flash19enable_sm80_to_sm89INS1_16FlashAttnFwdSm80INS1_25CollectiveMainloopFwdSm80ILi4ELi1ELb0EN4cute5tupleIJNS5_1CILi128EEENS7_ILi96EEENS7_ILi64EEEEEELi64ENS_10bfloat16_tEfNS_4arch4Sm80ELb0ELb1ELb0ELb0ELb0ELb0ELb1ELb0EEENS1_21CollectiveEpilogueFwdINS6_IJS8_SA_S9_EEENS6_IJNS7_ILi1EEESI_SI_EEESC_SE_Li128ELb0ELb1ELb0ELb0EEENS1_19SingleTileSchedulerILb0ELb0ELb1ELi128EEEEEEEEEvNT_6ParamsE,@function
        .size           _ZN7cutlass13device_kernelIN5flash19enable_sm80_to_sm89INS1_16FlashAttnFwdSm80INS1_25CollectiveMainloopFwdSm80ILi4ELi1ELb0EN4cute5tupleIJNS5_1CILi128EEENS7_ILi96EEENS7_ILi64EEEEEELi64ENS_10bfloat16_tEfNS_4arch4Sm80ELb0ELb1ELb0ELb0ELb0ELb0ELb1ELb0EEENS1_21CollectiveEpilogueFwdINS6_IJS8_SA_S9_EEENS6_IJNS7_ILi1EEESI_SI_EEESC_SE_Li128ELb0ELb1ELb0ELb0EEENS1_19SingleTileSchedulerILb0ELb0ELb1ELi128EEEEEEEEEvNT_6ParamsE,(.L_x_1484 - _ZN7cutlass13device_kernelIN5flash19enable_sm80_to_sm89INS1_16FlashAttnFwdSm80INS1_25CollectiveMainloopFwdSm80ILi4ELi1ELb0EN4cute5tupleIJNS5_1CILi128EEENS7_ILi96EEENS7_ILi64EEEEEELi64ENS_10bfloat16_tEfNS_4arch4Sm80ELb0ELb1ELb0ELb0ELb0ELb0ELb1ELb0EEENS1_21CollectiveEpilogueFwdINS6_IJS8_SA_S9_EEENS6_IJNS7_ILi1EEESI_SI_EEESC_SE_Li128ELb0ELb1ELb0ELb0EEENS1_19SingleTileSchedulerILb0ELb0ELb1ELi128EEEEEEEEEvNT_6ParamsE)
        .other          _ZN7cutlass13device_kernelIN5flash19enable_sm80_to_sm89INS1_16FlashAttnFwdSm80INS1_25CollectiveMainloopFwdSm80ILi4ELi1ELb0EN4cute5tupleIJNS5_1CILi128EEENS7_ILi96EEENS7_ILi64EEEEEELi64ENS_10bfloat16_tEfNS_4arch4Sm80ELb0ELb1ELb0ELb0ELb0ELb0ELb1ELb0EEENS1_21CollectiveEpilogueFwdINS6_IJS8_SA_S9_EEENS6_IJNS7_ILi1EEESI_SI_EEESC_SE_Li128ELb0ELb1ELb0ELb0EEENS1_19SingleTileSchedulerILb0ELb0ELb1ELi128EEEEEEEEEvNT_6ParamsE,@"STO_CUDA_ENTRY STV_DEFAULT"
_ZN7cutlass13device_kernelIN5flash19enable_sm80_to_sm89INS1_16FlashAttnFwdSm80INS1_25CollectiveMainloopFwdSm80ILi4ELi1ELb0EN4cute5tupleIJNS5_1CILi128EEENS7_ILi96EEENS7_ILi64EEEEEELi64ENS_10bfloat16_tEfNS_4arch4Sm80ELb0ELb1ELb0ELb0ELb0ELb0ELb1ELb0EEENS1_21CollectiveEpilogueFwdINS6_IJS8_SA_S9_EEENS6_IJNS7_ILi1EEESI_SI_EEESC_SE_Li128ELb0ELb1ELb0ELb0EEENS1_19SingleTileSchedulerILb0ELb0ELb1ELi128EEEEEEEEEvNT_6ParamsE:
        /* <DEDUP_REMOVED lines=37> */
.L_x_873:
[----:B------:R-:W-:Y:S02]  /*0250*/  ULDC UR4, c[0x0][0x32c] ;  /* 0x0000cb0000047ab9 */ /* 0x000fe40000000800 */
[----:B------:R-:W-:-:S03]  /*0260*/  UISETP.NE.AND UP0, UPT, UR8, UR4, UPT ;  /* 0x000000040800728c */ /* 0x000fc6000bf05270 */
[----:B------:R-:W-:Y:S02]  /*0270*/  ULDC.64 UR4, c[0x0][0x330] ;  /* 0x0000cc0000047ab9 */ /* 0x000fe40000000a00 */
[----:B------:R-:W-:-:S06]  /*0280*/  UIMAD.WIDE.U32 UR10, UR6, UR4, URZ ;  /* 0x00000004060a72a5 */ /* 0x000fcc000f8e003f */
[----:B------:R-:W-:Y:S02]  /*0290*/  @UP0 USHF.R.U32.HI UR6, URZ, UR5, UR11 ;  /* 0x000000053f060299 */ /* 0x000fe4000801160b */
.L_x_874:
[----:B------:R-:W-:Y:S02]  /*02a0*/  ULDC UR4, c[0x0][0x32c] ;  /* 0x0000cb0000047ab9 */ /* 0x000fe40000000800 */
[----:B------:R-:W-:-:S06]  /*02b0*/  UIMAD UR4, UR6, UR4, UR4 ;  /* 0x00000004060472a4 */ /* 0x000fcc000f8e0204 */
[----:B------:R-:W-:-:S03]  /*02c0*/  IMNMX R0, R0, UR4, PT ;  /* 0x0000000400007c17 */ /* 0x000fc6000b800200 */
.L_x_872:
        /* <DEDUP_REMOVED lines=34> */
.L_x_876:
[----:B------:R-:W-:Y:S02]  /*04f0*/  ULDC UR4, c[0x0][0x32c] ;  /* 0x0000cb0000047ab9 */ /* 0x000fe40000000800 */
[----:B------:R-:W-:-:S03]  /*0500*/  UISETP.NE.AND UP0, UPT, UR4, 0x1, UPT ;  /* 0x000000010400788c */ /* 0x000fc6000bf05270 */
[----:B------:R-:W-:Y:S02]  /*0510*/  ULDC.64 UR4, c[0x0][0x330] ;  /* 0x0000cc0000047ab9 */ /* 0x000fe40000000a00 */
[----:B------:R-:W-:-:S06]  /*0520*/  UIMAD.WIDE.U32 UR12, UR10, UR4, URZ ;  /* 0x000000040a0c72a5 */ /* 0x000fcc000f8e003f */
[----:B------:R-:W-:Y:S02]  /*0530*/  @UP0 USHF.R.U32.HI UR10, URZ, UR5, UR13 ;  /* 0x000000053f0a0299 */ /* 0x000fe4000801160d */
.L_x_877:
[----:B------:R-:W-:Y:S02]  /*0540*/  ULDC UR4, c[0x0][0x32c] ;  /* 0x0000cb0000047ab9 */ /* 0x000fe40000000800 */
[----:B------:R-:W-:-:S04]  /*0550*/  UIMAD UR4, UR10, UR4, URZ ;  /* 0x000000040a0472a4 */ /* 0x000fc8000f8e023f */
[----:B------:R-:W-:-:S04]  /*0560*/  UISETP.LT.AND UP0, UPT, UR8, UR4, UPT ;  /* 0x000000040800728c */ /* 0x000fc8000bf01270 */
[----:B------:R-:W-:-:S04]  /*0570*/  USEL UR8, UR8, UR4, !UP0 ;  /* 0x0000000408087287 */ /* 0x000fc8000c000000 */
.L_x_875:
        /* <DEDUP_REMOVED lines=384> */
[----:B------:R-:W-:Y:S01]  /*1d80*/  HMMA.16816.F32.BF16 R96, R16, R50, R96 ;  /* 0x000000321060723c */ /* 0x000fe20000041860 */
[----:B------:R2:W-:Y:S01]  /*1d90*/  LDGSTS.E.BYPASS.LTC128B.128 [R231+0x1100], [R10.64], !P0 ;  /* 0x011000000ae77fae */ /* 0x0005e2000c101d4c */
[----:B------:R-:W-:-:S03]  /*1da0*/  IMAD.IADD R217, R0, 0x1, R223 ;  /* 0x0000000100d97824 */ /* 0x000fc600078e02df */
        /* <DEDUP_REMOVED lines=17> */
[----:B------:R-:W-:Y:S02]  /*1ec0*/  HMMA.16816.F32.BF16 R80, R16, R48, R80 ;  /* 0x000000301050723c */ /* 0x000fe40000041850 */
[----:B------:R-:W5:Y:S04]  /*1ed0*/  LDSM.16.M88.4 R72, [R218+0x5100] ;  /* 0x00510000da48783b */ /* 0x000f680000000200 */
[----:B------:R-:W-:Y:S02]  /*1ee0*/  LDSM.16.M88.4 R84, [R218+0x5900] ;  /* 0x00590000da54783b */ /* 0x000fe40000000200 */
[----:B------:R-:W-:Y:S02]  /*1ef0*/  HMMA.16816.F32.BF16 R68, R4, R70, R156 ;  /* 0x000000460444723c */ /* 0x000fe4000004189c */
[----:B------:R-:W-:Y:S04]  /*1f00*/  LDSM.16.M88.4 R64, [R218+0x3100] ;  /* 0x00310000da40783b */ /* 0x000fe80000000200 */
[----:B------:R-:W0:Y:S02]  /*1f10*/  LDGDEPBAR ;  /* 0x00000000000079af */ /* 0x000e240000000000 */
[C---:B-1----:R-:W-:Y:S02]  /*1f20*/  HMMA.16816.F32.BF16 R8, R16.reuse, R32, R60 ;  /* 0x000000201008723c */ /* 0x042fe4000004183c */
[----:B------:R-:W1:Y:S06]  /*1f30*/  LDSM.16.M88.4 R60, [R218+0x3900] ;  /* 0x00390000da3c783b */ /* 0x000e6c0000000200 */
[----:B------:R-:W-:Y:S08]  /*1f40*/  HMMA.16816.F32.BF16 R76, R16, R28, R76 ;  /* 0x0000001c104c723c */ /* 0x000ff0000004184c */
[----:B------:R-:W-:Y:S08]  /*1f50*/  HMMA.16816.F32.BF16 R176, R4, R48, R176 ;  /* 0x0000003004b0723c */ /* 0x000ff000000418b0 */
[----:B--2---:R-:W-:Y:S01]  /*1f60*/  HMMA.16816.F32.BF16 R132, R24, R52, R12 ;  /* 0x000000341884723c */ /* 0x004fe2000004180c */
[----:B------:R-:W2:Y:S07]  /*1f70*/  LDSM.16.M88.4 R12, [R220+0x6100] ;  /* 0x00610000dc0c783b */ /* 0x000eae0000000200 */
[C---:B------:R-:W-:Y:S08]  /*1f80*/  HMMA.16816.F32.BF16 R180, R4.reuse, R40, R180 ;  /* 0x0000002804b4723c */ /* 0x040ff000000418b4 */
[C---:B------:R-:W-:Y:S08]  /*1f90*/  HMMA.16816.F32.BF16 R48, R4.reuse, R50, R148 ;  /* 0x000000320430723c */ /* 0x040ff00000041894 */
[----:B------:R-:W-:Y:S01]  /*1fa0*/  HMMA.16816.F32.BF16 R140, R4, R42, R140 ;  /* 0x0000002a048c723c */ /* 0x000fe2000004188c */
[----:B------:R-:W-:Y:S07]  /*1fb0*/  LDSM.16.M88.4 R40, [R217+0x800] ;  /* 0x00080000d928783b */ /* 0x000fee0000000200 */
[C---:B------:R-:W-:Y:S08]  /*1fc0*/  HMMA.16816.F32.BF16 R124, R16.reuse, R38, R124 ;  /* 0x00000026107c723c */ /* 0x040ff0000004187c */
[----:B------:R-:W-:Y:S01]  /*1fd0*/  HMMA.16816.F32.BF16 R152, R16, R34, R116 ;  /* 0x000000221098723c */ /* 0x000fe20000041874 */
        /* <DEDUP_REMOVED lines=8> */
[----:B------:R-:W2:Y:S04]  /*2060*/  LDSM.16.M88.4 R4, [R221+0x8100] ;  /* 0x00810000dd04783b */ /* 0x000ea80000000200 */
[----:B------:R-:W-:Y:S03]  /*2070*/  LDSM.16.M88.4 R28, [R217+0x2000] ;  /* 0x00200000d91c783b */ /* 0x000fe60000000200 */
[C---:B---3--:R-:W-:Y:S01]  /*2080*/  HMMA.16816.F32.BF16 R148, R24.reuse, R56, R44 ;  /* 0x000000381894723c */ /* 0x048fe2000004182c */
[----:B------:R-:W-:Y:S07]  /*2090*/  LDSM.16.M88.4 R44, [R217] ;  /* 0x00000000d92c783b */ /* 0x000fee0000000200 */
[----:B-----5:R-:W-:Y:S01]  /*20a0*/  HMMA.16816.F32.BF16 R128, R24, R72, R8 ;  /* 0x000000481880723c */ /* 0x020fe20000041808 */
[----:B------:R-:W3:Y:S01]  /*20b0*/  LDSM.16.M88.4 R8, [R221+0x6100] ;  /* 0x00610000dd08783b */ /* 0x000ee20000000200 */
[----:B------:R-:W-:-:S06]  /*20c0*/  DEPBAR.LE SB0, 0x0 ;  /* 0x000080000000791a */ /* 0x000fcc0000000000 */
[C---:B-1----:R-:W-:Y:S08]  /*20d0*/  HMMA.16816.F32.BF16 R112, R24.reuse, R62, R96 ;  /* 0x0000003e1870723c */ /* 0x042ff00000041860 */
[C---:B------:R-:W-:Y:S08]  /*20e0*/  HMMA.16816.F32.BF16 R108, R24.reuse, R58, R92 ;  /* 0x0000003a186c723c */ /* 0x040ff0000004185c */
[C---:B------:R-:W-:Y:S08]  /*20f0*/  HMMA.16816.F32.BF16 R96, R24.reuse, R86, R136 ;  /* 0x000000561860723c */ /* 0x040ff00000041888 */
[----:B------:R-:W-:Y:S08]  /*2100*/  HMMA.16816.F32.BF16 R116, R24, R66, R88 ;  /* 0x000000421874723c */ /* 0x000ff00000041858 */
[----:B--2---:R-:W-:Y:S08]  /*2110*/  HMMA.16816.F32.BF16 R92, R12, R64, R144 ;  /* 0x000000400c5c723c */ /* 0x004ff00000041890 */
        /* <DEDUP_REMOVED lines=16> */
[----:B------:R-:W-:Y:S08]  /*2220*/  HMMA.16816.F32.BF16 R168, R4, R18, R96 ;  /* 0x0000001204a8723c */ /* 0x000ff00000041860 */
[C---:B---3--:R-:W-:Y:S08]  /*2230*/  HMMA.16816.F32.BF16 R96, R8.reuse, R44, R92 ;  /* 0x0000002c0860723c */ /* 0x048ff0000004185c */
[C---:B------:R-:W-:Y:S08]  /*2240*/  HMMA.16816.F32.BF16 R92, R8.reuse, R46, R88 ;  /* 0x0000002e085c723c */ /* 0x040ff00000041858 */
[C---:B------:R-:W-:Y:S08]  /*2250*/  HMMA.16816.F32.BF16 R88, R8.reuse, R40, R80 ;  /* 0x000000280858723c */ /* 0x040ff00000041850 */
[C---:B------:R-:W-:Y:S08]  /*2260*/  HMMA.16816.F32.BF16 R84, R8.reuse, R42, R76 ;  /* 0x0000002a0854723c */ /* 0x040ff0000004184c */
[----:B------:R-:W-:Y:S08]  /*2270*/  HMMA.16816.F32.BF16 R80, R8, R36, R68 ;  /* 0x000000240850723c */ /* 0x000ff00000041844 */
[----:B------:R-:W-:Y:S08]  /*2280*/  HMMA.16816.F32.BF16 R140, R4, R32, R132 ;  /* 0x00000020048c723c */ /* 0x000ff00000041884 */
        /* <DEDUP_REMOVED lines=48> */
.L_x_879:
[----:B----4-:R-:W-:Y:S01]  /*2590*/  LOP3.LUT R0, R199, 0xffffffe0, RZ, 0xc0, !PT ;  /* 0xffffffe0c7007812 */ /* 0x010fe200078ec0ff */
[----:B------:R-:W-:Y:S01]  /*25a0*/  ULDC UR11, c[0x0][0x324] ;  /* 0x0000c900000b7ab9 */ /* 0x000fe20000000800 */
[----:B--2---:R-:W-:Y:S01]  /*25b0*/  LEA.HI R5, R201, R202, RZ, 0x2 ;  /* 0x000000cac9057211 */ /* 0x004fe200078f10ff */
[----:B------:R-:W-:Y:S01]  /*25c0*/  ULOP3.LUT UR11, URZ, UR11, URZ, 0x33, !UPT ;  /* 0x0000000b3f0b7292 */ /* 0x000fe2000f8e333f */
[----:B------:R-:W-:Y:S01]  /*25d0*/  SHF.R.S32.HI R4, RZ, 0x1f, R198 ;  /* 0x0000001fff047819 */ /* 0x000fe200000114c6 */
[----:B------:R-:W-:Y:S01]  /*25e0*/  IMAD.IADD R0, R202, 0x1, -R0 ;  /* 0x00000001ca007824 */ /* 0x000fe200078e0a00 */
[----:B------:R-:W-:Y:S01]  /*25f0*/  LOP3.LUT R5, R5, 0xfffffffc, RZ, 0xc0, !PT ;  /* 0xfffffffc05057812 */ /* 0x000fe200078ec0ff */
[----:B------:R-:W0:Y:S01]  /*2600*/  LDGDEPBAR ;  /* 0x00000000000079af */ /* 0x000e220000000000 */
[----:B------:R-:W-:Y:S02]  /*2610*/  LEA.HI R4, R4, R198, RZ, 0x2 ;  /* 0x000000c604047211 */ /* 0x000fe400078f10ff */
[----:B------:R-:W-:Y:S01]  /*2620*/  SHF.R.S32.HI R7, RZ, 0x1f, R0 ;  /* 0x0000001fff077819 */ /* 0x000fe20000011400 */
[----:B------:R-:W-:Y:S01]  /*2630*/  IMAD.IADD R5, R202, 0x1, -R5 ;  /* 0x00000001ca057824 */ /* 0x000fe200078e0a05 */
[----:B------:R-:W-:-:S02]  /*2640*/  LOP3.LUT R6, R4, 0xffffffc, RZ, 0xc0, !PT ;  /* 0x0ffffffc04067812 */ /* 0x000fc400078ec0ff */
[----:B------:R-:W-:Y:S02]  /*2650*/  LEA.HI R7, R7, R0, RZ, 0x2 ;  /* 0x0000000007077211 */ /* 0x000fe400078f10ff */
[----:B------:R-:W-:Y:S01]  /*2660*/  LEA.HI R4, R5, R5, RZ, 0x1 ;  /* 0x0000000505047211 */ /* 0x000fe200078f08ff */
[----:B------:R-:W-:Y:S01]  /*2670*/  IMAD.IADD R8, R198, 0x1, -R6 ;  /* 0x00000001c6087824 */ /* 0x000fe200078e0a06 */
[----:B------:R-:W-:Y:S02]  /*2680*/  LEA.HI.SX32 R6, R7, UR7, 0x1e ;  /* 0x0000000707067c11 */ /* 0x000fe4000f8ff2ff */
[----:B------:R-:W-:Y:S01]  /*2690*/  PLOP3.LUT P1, PT, PT, PT, UP2, 0x80, 0x0 ;  /* 0x000000000000781c */ /* 0x000fe20003f2f028 */
[C---:B------:R-:W-:Y:S01]  /*26a0*/  IMAD.SHL.U32 R9, R4.reuse, 0x20, RZ ;  /* 0x0000002004097824 */ /* 0x040fe200078e00ff */
[----:B------:R-:W-:Y:S01]  /*26b0*/  LOP3.LUT R4, R4, 0x1ffffffe, RZ, 0xc0, !PT ;  /* 0x1ffffffe04047812 */ /* 0x000fe200078ec0ff */
[----:B------:R-:W-:Y:S01]  /*26c0*/  IMAD R8, R8, 0x10, R6 ;  /* 0x0000001008087824 */ /* 0x000fe200078e0206 */
[----:B------:R-:W-:-:S02]  /*26d0*/  PLOP3.LUT P0, PT, PT, PT, UP2, 0x80, 0x0 ;  /* 0x000000000000781c */ /* 0x000fc40003f0f028 */
[----:B------:R-:W-:Y:S01]  /*26e0*/  LOP3.LUT R6, R9, 0xffffffc0, RZ, 0xc0, !PT ;  /* 0xffffffc009067812 */ /* 0x000fe200078ec0ff */
[----:B------:R-:W-:-:S04]  /*26f0*/  IMAD.IADD R5, R5, 0x1, -R4 ;  /* 0x0000000105057824 */ /* 0x000fc800078e0a04 */
[----:B------:R-:W-:-:S04]  /*2700*/  IMAD.IADD R4, R6, 0x1, R8 ;  /* 0x0000000106047824 */ /* 0x000fc800078e0208 */
[----:B------:R-:W-:-:S04]  /*2710*/  IMAD R10, R5, 0x8, R4 ;  /* 0x00000008050a7824 */ /* 0x000fc800078e0204 */
[----:B------:R-:W-:Y:S01]  /*2720*/  @P1 IMAD.HI.U32 R4, R10, c[0x0][0x2c8], RZ ;  /* 0x0000b2000a041a27 */ /* 0x000fe200078e00ff */
[----:B------:R1:W-:Y:S03]  /*2730*/  STL [R1+0x20], R10 ;  /* 0x0000200a01007387 */ /* 0x0003e60000100800 */
[----:B------:R-:W-:Y:S01]  /*2740*/  IMAD.MOV.U32 R9, RZ, RZ, R10 ;  /* 0x000000ffff097224 */ /* 0x000fe200078e000a */
[----:B------:R-:W-:Y:S02]  /*2750*/  @P0 SHF.R.U32.HI R9, RZ, c[0x0][0x2cc], R4 ;  /* 0x0000b300ff090a19 */ /* 0x000fe40000011604 */
[----:B------:R-:W-:Y:S02]  /*2760*/  LOP3.LUT R4, R7, 0x7ffffffc, RZ, 0xc0, !PT ;  /* 0x7ffffffc07047812 */ /* 0x000fe400078ec0ff */
[----:B------:R-:W-:Y:S01]  /*2770*/  PLOP3.LUT P0, PT, PT, PT, UP1, 0x40, 0x0 ;  /* 0x000000000000781c */ /* 0x000fe20003f0e818 */
[----:B------:R-:W2:Y:S02]  /*2780*/  SHFL.IDX PT, R6, R9, RZ, 0x1c1f ;  /* 0x001c1fff09067589 */ /* 0x000ea400000e0000 */
[----:B------:R-:W-:Y:S01]  /*2790*/  IMAD.IADD R4, R0, 0x1, -R4 ;  /* 0x0000000100047824 */ /* 0x000fe200078e0a04 */
[----:B------:R-:W-:-:S03]  /*27a0*/  IADD3.X R0, R20, c[0x0][0x1d0], RZ, PT, !PT ;  /* 0x0000740014007a10 */ /* 0x000fc60003ffe4ff */
[----:B------:R-:W-:-:S04]  /*27b0*/  IMAD.SHL.U32 R8, R4, 0x2, RZ ;  /* 0x0000000204087824 */ /* 0x000fc800078e00ff */
[--C-:B------:R-:W-:Y:S01]  /*27c0*/  IMAD.IADD R13, R20, 0x1, -R8.reuse ;  /* 0x00000001140d7824 */ /* 0x100fe200078e0a08 */
[----:B------:R3:W-:Y:S01]  /*27d0*/  STL [R1+0x18], R8 ;  /* 0x0000180801007387 */ /* 0x0007e20000100800 */
[----:B------:R-:W-:Y:S02]  /*27e0*/  IADD3 R0, R0, -c[0x0][0x168], -R8 ;  /* 0x80005a0000007a10 */ /* 0x000fe40007ffe808 */
[----:B------:R-:W-:Y:S02]  /*27f0*/  IADD3 R11, -R8, c[0x0][0x1d0], R20 ;  /* 0x00007400080b7a10 */ /* 0x000fe40007ffe114 */
[C---:B-1----:R-:W-:Y:S02]  /*2800*/  IADD3 R10, R0.reuse, c[0x0][0x328], RZ ;  /* 0x0000ca00000a7a10 */ /* 0x042fe40007ffe0ff */
[----:B------:R-:W-:Y:S01]  /*2810*/  IADD3 R12, R0, UR11, RZ ;  /* 0x0000000b000c7c10 */ /* 0x000fe2000fffe0ff */
[----:B------:R-:W-:Y:S02]  /*2820*/  IMAD.IADD R0, R196, 0x1, R21 ;  /* 0x00000001c4007824 */ /* 0x000fe400078e0215 */
[----:B--2---:R-:W-:-:S02]  /*2830*/  IMAD.IADD R5, R10, 0x1, R6 ;  /* 0x000000010a057824 */ /* 0x004fc400078e0206 */
[----:B------:R-:W-:-:S03]  /*2840*/  IMAD.IADD R4, R12, 0x1, R6 ;  /* 0x000000010c047824 */ /* 0x000fc600078e0206 */
[----:B------:R-:W-:Y:S01]  /*2850*/  IMNMX R5, R5, R11, PT ;  /* 0x0000000b05057217 */ /* 0x000fe20003800200 */
[----:B------:R-:W-:Y:S05]  /*2860*/  @P0 BRA `(.L_x_880) ;  /* 0x0000015000000947 */ /* 0x000fea0003800000 */
[----:B------:R-:W-:Y:S01]  /*2870*/  IADD3 R6, R6, c[0x0][0x1d0], RZ ;  /* 0x0000740006067a10 */ /* 0x000fe20007ffe0ff */
        /* <DEDUP_REMOVED lines=11> */
.L_x_882:
[----:B------:R-:W-:-:S04]  /*2930*/  MOV R7, c[0x0][0x32c] ;  /* 0x0000cb0000077a02 */ /* 0x000fc80000000f00 */
[----:B------:R-:W-:-:S13]  /*2940*/  ISETP.NE.AND P0, PT, R7, 0x1, PT ;  /* 0x000000010700780c */ /* 0x000fda0003f05270 */
[----:B------:R-:W-:-:S05]  /*2950*/  @P0 IMAD.HI.U32 R7, R6, c[0x0][0x330], RZ ;  /* 0x0000cc0006070a27 */ /* 0x000fca00078e00ff */
[----:B------:R-:W-:Y:S02]  /*2960*/  @P0 SHF.R.U32.HI R6, RZ, c[0x0][0x334], R7 ;  /* 0x0000cd00ff060a19 */ /* 0x000fe40000011607 */
.L_x_883:
[----:B------:R-:W-:Y:S05]  /*2970*/  BSYNC B0 ;  /* 0x0000000000007941 */ /* 0x000fea0003800000 */
.L_x_881:
[----:B------:R-:W-:-:S05]  /*2980*/  IMAD R6, R6, c[0x0][0x32c], R13 ;  /* 0x0000cb0006067a24 */ /* 0x000fca00078e020d */
[----:B------:R-:W-:Y:S02]  /*2990*/  IADD3 R7, R6, c[0x0][0x32c], RZ ;  /* 0x0000cb0006077a10 */ /* 0x000fe40007ffe0ff */
[----:B------:R-:W-:Y:S02]  /*29a0*/  IMNMX R4, R4, R6, !PT ;  /* 0x0000000604047217 */ /* 0x000fe40007800200 */
[----:B------:R-:W-:Y:S02]  /*29b0*/  IMNMX R5, R5, R7, PT ;  /* 0x0000000705057217 */ /* 0x000fe40003800200 */
.L_x_880:
[----:B---3--:R-:W1:Y:S01]  /*29c0*/  SHFL.IDX PT, R8, R9, 0x1, 0x1c1f ;  /* 0x003c1f0009087f89 */ /* 0x008e6200000e0000 */
[----:B------:R-:W-:Y:S01]  /*29d0*/  PLOP3.LUT P0, PT, PT, PT, UP1, 0x40, 0x0 ;  /* 0x000000000000781c */ /* 0x000fe20003f0e818 */
[--C-:B-1----:R-:W-:Y:S02]  /*29e0*/  IMAD.IADD R7, R10, 0x1, R8.reuse ;  /* 0x000000010a077824 */ /* 0x102fe400078e0208 */
[----:B------:R-:W-:-:S03]  /*29f0*/  IMAD.IADD R6, R12, 0x1, R8 ;  /* 0x000000010c067824 */ /* 0x000fc600078e0208 */
[----:B------:R-:W-:-:S07]  /*2a00*/  IMNMX R7, R7, R11, PT ;  /* 0x0000000b07077217 */ /* 0x000fce0003800200 */
        /* <DEDUP_REMOVED lines=13> */
.L_x_886:
[----:B------:R-:W-:-:S04]  /*2ae0*/  MOV R14, c[0x0][0x32c] ;  /* 0x0000cb00000e7a02 */ /* 0x000fc80000000f00 */
[----:B------:R-:W-:-:S13]  /*2af0*/  ISETP.NE.AND P0, PT, R14, 0x1, PT ;  /* 0x000000010e00780c */ /* 0x000fda0003f05270 */
[----:B------:R-:W-:-:S05]  /*2b00*/  @P0 IMAD.HI.U32 R14, R8, c[0x0][0x330], RZ ;  /* 0x0000cc00080e0a27 */ /* 0x000fca00078e00ff */
[----:B------:R-:W-:Y:S02]  /*2b10*/  @P0 SHF.R.U32.HI R8, RZ, c[0x0][0x334], R14 ;  /* 0x0000cd00ff080a19 */ /* 0x000fe4000001160e */
.L_x_887:
[----:B------:R-:W-:Y:S05]  /*2b20*/  BSYNC B0 ;  /* 0x0000000000007941 */ /* 0x000fea0003800000 */
.L_x_885:
[----:B------:R-:W-:-:S05]  /*2b30*/  IMAD R8, R8, c[0x0][0x32c], R13 ;  /* 0x0000cb0008087a24 */ /* 0x000fca00078e020d */
[----:B------:R-:W-:Y:S02]  /*2b40*/  IADD3 R14, R8, c[0x0][0x32c], RZ ;  /* 0x0000cb00080e7a10 */ /* 0x000fe40007ffe0ff */
[----:B------:R-:W-:Y:S02]  /*2b50*/  IMNMX R6, R6, R8, !PT ;  /* 0x0000000806067217 */ /* 0x000fe40007800200 */
[----:B------:R-:W-:Y:S02]  /*2b60*/  IMNMX R7, R7, R14, PT ;  /* 0x0000000e07077217 */ /* 0x000fe40003800200 */
.L_x_884:
[C---:B------:R-:W-:Y:S01]  /*2b70*/  ISETP.GE.AND P0, PT, R20.reuse, 0x9, PT ;  /* 0x000000091400780c */ /* 0x040fe20003f06270 */
[----:B------:R-:W1:Y:S01]  /*2b80*/  SHFL.IDX PT, R8, R9, 0x2, 0x1c1f ;  /* 0x005c1f0009087f89 */ /* 0x000e6200000e0000 */
[----:B------:R-:W-:Y:S02]  /*2b90*/  ISETP.GE.AND P1, PT, R20, 0x2, PT ;  /* 0x000000021400780c */ /* 0x000fe40003f26270 */
[----:B------:R-:W-:Y:S02]  /*2ba0*/  P2R R31, PR, RZ, 0x1 ;  /* 0x00000001ff1f7803 */ /* 0x000fe40000000000 */
[----:B------:R-:W-:-:S02]  /*2bb0*/  ISETP.GT.AND P0, PT, R4, 0x8, !P0 ;  /* 0x000000080400780c */ /* 0x000fc40004704270 */
[----:B------:R-:W-:Y:S02]  /*2bc0*/  P2R R32, PR, RZ, 0x2 ;  /* 0x00000002ff207803 */ /* 0x000fe40000000000 */
[C---:B------:R-:W-:Y:S02]  /*2bd0*/  ISETP.LT.OR P0, PT, R5.reuse, 0x9, P0 ;  /* 0x000000090500780c */ /* 0x040fe40000701670 */
        /* <DEDUP_REMOVED lines=12> */
[----:B------:R-:W-:Y:S02]  /*2ca0*/  ISETP.LT.OR P1, PT, R5, 0xa, P1 ;  /* 0x0000000a0500780c */ /* 0x000fe40000f21670 */
        /* <DEDUP_REMOVED lines=41> */
[C---:B------:R-:W-:Y:S02]  /*2f40*/  ISETP.GE.AND P5, PT, R20.reuse, 0x39, PT ;  /* 0x000000391400780c */ /* 0x040fe40003fa6270 */
        /* <DEDUP_REMOVED lines=52> */
[----:B-1----:R-:W-:-:S03]  /*3290*/  IMAD.IADD R4, R12, 0x1, R8 ;  /* 0x000000010c047824 */ /* 0x002fc600078e0208 */
[----:B------:R-:W-:Y:S01]  /*32a0*/  ISETP.LT.OR P0, PT, R5, 0x5a, P0 ;  /* 0x0000005a0500780c */ /* 0x000fe20000701670 */
[----:B------:R-:W-:-:S03]  /*32b0*/  IMAD.IADD R5, R10, 0x1, R8 ;  /* 0x000000010a057824 */ /* 0x000fc600078e0208 */
[----:B------:R-:W-:Y:S02]  /*32c0*/  FSEL R233, R49, -INF , !P0 ;  /* 0xff80000031e97808 */ /* 0x000fe40004000000 */
[----:B------:R-:W-:Y:S02]  /*32d0*/  PLOP3.LUT P0, PT, PT, PT, UP1, 0x40, 0x0 ;  /* 0x000000000000781c */ /* 0x000fe40003f0e818 */
[----:B------:R-:W-:-:S11]  /*32e0*/  IMNMX R5, R5, R11, PT ;  /* 0x0000000b05057217 */ /* 0x000fd60003800200 */
        /* <DEDUP_REMOVED lines=13> */
.L_x_890:
[----:B------:R-:W-:-:S04]  /*33c0*/  MOV R33, c[0x0][0x32c] ;  /* 0x0000cb0000217a02 */ /* 0x000fc80000000f00 */
[----:B------:R-:W-:-:S13]  /*33d0*/  ISETP.NE.AND P0, PT, R33, 0x1, PT ;  /* 0x000000012100780c */ /* 0x000fda0003f05270 */
[----:B------:R-:W-:-:S05]  /*33e0*/  @P0 IMAD.HI.U32 R33, R8, c[0x0][0x330], RZ ;  /* 0x0000cc0008210a27 */ /* 0x000fca00078e00ff */
[----:B------:R-:W-:Y:S02]  /*33f0*/  @P0 SHF.R.U32.HI R8, RZ, c[0x0][0x334], R33 ;  /* 0x0000cd00ff080a19 */ /* 0x000fe40000011621 */
.L_x_891:
[----:B------:R-:W-:Y:S05]  /*3400*/  BSYNC B0 ;  /* 0x0000000000007941 */ /* 0x000fea0003800000 */
.L_x_889:
[----:B------:R-:W-:-:S05]  /*3410*/  IMAD R8, R8, c[0x0][0x32c], R13 ;  /* 0x0000cb0008087a24 */ /* 0x000fca00078e020d */
[----:B------:R-:W-:Y:S02]  /*3420*/  IADD3 R33, R8, c[0x0][0x32c], RZ ;  /* 0x0000cb0008217a10 */ /* 0x000fe40007ffe0ff */
[----:B------:R-:W-:Y:S02]  /*3430*/  IMNMX R4, R4, R8, !PT ;  /* 0x0000000804047217 */ /* 0x000fe40007800200 */
[----:B------:R-:W-:Y:S02]  /*3440*/  IMNMX R5, R5, R33, PT ;  /* 0x0000002105057217 */ /* 0x000fe40003800200 */
.L_x_888:
[----:B------:R-:W-:Y:S02]  /*3450*/  ISETP.NE.AND P0, PT, R31, RZ, PT ;  /* 0x000000ff1f00720c */ /* 0x000fe40003f05270 */
[----:B------:R-:W-:Y:S02]  /*3460*/  P2R R33, PR, RZ, 0x20 ;  /* 0x00000020ff217803 */ /* 0x000fe40000000000 */
[----:B------:R-:W-:Y:S02]  /*3470*/  ISETP.GT.AND P0, PT, R6, 0x8, !P0 ;  /* 0x000000080600780c */ /* 0x000fe40004704270 */
[----:B------:R-:W-:-:S02]  /*3480*/  P2R R8, PR, RZ, 0x40 ;  /* 0x00000040ff087803 */ /* 0x000fc40000000000 */
[----:B------:R-:W-:Y:S02]  /*3490*/  ISETP.LT.OR P0, PT, R7, 0x9, P0 ;  /* 0x000000090700780c */ /* 0x000fe40000701670 */
[----:B------:R-:W-:Y:S02]  /*34a0*/  ISETP.NE.AND P6, PT, R20, RZ, PT ;  /* 0x000000ff1400720c */ /* 0x000fe40003fc5270 */
        /* <DEDUP_REMOVED lines=45> */
[----:B------:R-:W-:Y:S02]  /*3780*/  ISETP.GT.AND P0, PT, R6, 0x38, !P5 ;  /* 0x000000380600780c */ /* 0x000fe40006f04270 */
[----:B------:R-:W-:Y:S02]  /*3790*/  ISETP.NE.AND P5, PT, R32, RZ, PT ;  /* 0x000000ff2000720c */ /* 0x000fe40003fa5270 */
        /* <DEDUP_REMOVED lines=34> */
[----:B------:R-:W-:-:S04]  /*39c0*/  ISETP.GT.AND P0, PT, R6, 0x58, !P0 ;  /* 0x000000580600780c */ /* 0x000fc80004704270 */
[----:B------:R-:W-:-:S04]  /*39d0*/  ISETP.LT.OR P0, PT, R7, 0x59, P0 ;  /* 0x000000590700780c */ /* 0x000fc80000701670 */
[----:B------:R-:W-:Y:S02]  /*39e0*/  FSEL R210, R50, -INF , !P0 ;  /* 0xff80000032d27808 */ /* 0x000fe40004000000 */
[----:B------:R-:W-:Y:S02]  /*39f0*/  ISETP.GT.AND P0, PT, R6, 0x59, !P6 ;  /* 0x000000590600780c */ /* 0x000fe40007704270 */
[----:B------:R-:W1:Y:S02]  /*3a00*/  SHFL.IDX PT, R6, R9, 0x3, 0x1c1f ;  /* 0x007c1f0009067f89 */ /* 0x000e6400000e0000 */
[----:B------:R-:W-:-:S04]  /*3a10*/  ISETP.LT.OR P0, PT, R7, 0x5a, P0 ;  /* 0x0000005a0700780c */ /* 0x000fc80000701670 */
[----:B------:R-:W-:Y:S02]  /*3a20*/  FSEL R229, R51, -INF , !P0 ;  /* 0xff80000033e57808 */ /* 0x000fe40004000000 */
[----:B------:R-:W-:-:S04]  /*3a30*/  ISETP.GT.AND P0, PT, R4, RZ, !P1 ;  /* 0x000000ff0400720c */ /* 0x000fc80004f04270 */
[----:B------:R-:W-:-:S04]  /*3a40*/  ISETP.LT.OR P0, PT, R5, 0x1, P0 ;  /* 0x000000010500780c */ /* 0x000fc80000701670 */
[----:B------:R-:W-:Y:S02]  /*3a50*/  FSEL R85, R160, -INF , !P0 ;  /* 0xff800000a0557808 */ /* 0x000fe40004000000 */
[----:B------:R-:W-:Y:S02]  /*3a60*/  ISETP.GT.AND P0, PT, R4, 0x1, !P5 ;  /* 0x000000010400780c */ /* 0x000fe40006f04270 */
[----:B------:R-:W-:Y:S02]  /*3a70*/  ISETP.NE.AND P5, PT, R33, RZ, PT ;  /* 0x000000ff2100720c */ /* 0x000fe40003fa5270 */
        /* <DEDUP_REMOVED lines=82> */
[----:B------:R-:W-:Y:S01]  /*3fa0*/  ISETP.GT.AND P0, PT, R4, 0x59, !P6 ;  /* 0x000000590400780c */ /* 0x000fe20007704270 */
[--C-:B-1----:R-:W-:Y:S01]  /*3fb0*/  IMAD.IADD R4, R12, 0x1, R6.reuse ;  /* 0x000000010c047824 */ /* 0x102fe200078e0206 */
[----:B------:R-:W-:Y:S02]  /*3fc0*/  ISETP.NE.AND P6, PT, R8, RZ, PT ;  /* 0x000000ff0800720c */ /* 0x000fe40003fc5270 */
        /* <DEDUP_REMOVED lines=18> */
.L_x_894:
[----:B------:R-:W-:-:S04]  /*40f0*/  MOV R7, c[0x0][0x32c] ;  /* 0x0000cb0000077a02 */ /* 0x000fc80000000f00 */
[----:B------:R-:W-:-:S13]  /*4100*/  ISETP.NE.AND P0, PT, R7, 0x1, PT ;  /* 0x000000010700780c */ /* 0x000fda0003f05270 */
[----:B------:R-:W-:-:S05]  /*4110*/  @P0 IMAD.HI.U32 R7, R6, c[0x0][0x330], RZ ;  /* 0x0000cc0006070a27 */ /* 0x000fca00078e00ff */
[----:B------:R-:W-:Y:S02]  /*4120*/  @P0 SHF.R.U32.HI R6, RZ, c[0x0][0x334], R7 ;  /* 0x0000cd00ff060a19 */ /* 0x000fe40000011607 */
.L_x_895:
[----:B------:R-:W-:Y:S05]  /*4130*/  BSYNC B0 ;  /* 0x0000000000007941 */ /* 0x000fea0003800000 */
.L_x_893:
[----:B------:R-:W-:-:S05]  /*4140*/  IMAD R6, R6, c[0x0][0x32c], R13 ;  /* 0x0000cb0006067a24 */ /* 0x000fca00078e020d */
[----:B------:R-:W-:Y:S02]  /*4150*/  IADD3 R7, R6, c[0x0][0x32c], RZ ;  /* 0x0000cb0006077a10 */ /* 0x000fe40007ffe0ff */
[----:B------:R-:W-:Y:S02]  /*4160*/  IMNMX R4, R4, R6, !PT ;  /* 0x0000000604047217 */ /* 0x000fe40007800200 */
[----:B------:R-:W-:Y:S02]  /*4170*/  IMNMX R5, R5, R7, PT ;  /* 0x0000000705057217 */ /* 0x000fe40003800200 */
.L_x_892:
[----:B------:R-:W-:Y:S01]  /*4180*/  ISETP.NE.AND P0, PT, R31, RZ, PT ;  /* 0x000000ff1f00720c */ /* 0x000fe20003f05270 */
[----:B------:R-:W-:Y:S01]  /*4190*/  IMAD.SHL.U32 R213, R0, 0x2, RZ ;  /* 0x0000000200d57824 */ /* 0x000fe200078e00ff */
[----:B------:R-:W-:Y:S01]  /*41a0*/  FMNMX.FTZ R130, R37, R39, !PT ;  /* 0x0000002725827209 */ /* 0x000fe20007810000 */
[----:B------:R-:W-:Y:S01]  /*41b0*/  STL [R1+0x60], R222 ;  /* 0x000060de01007387 */ /* 0x000fe20000100800 */
[----:B------:R-:W-:Y:S01]  /*41c0*/  ISETP.GT.AND P0, PT, R4, 0x8, !P0 ;  /* 0x000000080400780c */ /* 0x000fe20004704270 */
[--C-:B------:R-:W-:Y:S01]  /*41d0*/  IMAD R214, R3, 0x2, R213.reuse ;  /* 0x0000000203d67824 */ /* 0x100fe200078e02d5 */
[----:B------:R-:W-:Y:S01]  /*41e0*/  FMNMX.FTZ R130, R40, R130, !PT ;  /* 0x0000008228827209 */ /* 0x000fe20007810000 */
[----:B------:R-:W-:Y:S01]  /*41f0*/  STL [R1+0x5c], R221 ;  /* 0x00005cdd01007387 */ /* 0x000fe20000100800 */
[----:B------:R-:W-:Y:S01]  /*4200*/  ISETP.LT.OR P0, PT, R5, 0x9, P0 ;  /* 0x000000090500780c */ /* 0x000fe20000701670 */
[----:B------:R-:W-:Y:S01]  /*4210*/  IMAD R216, R2, 0x2, R213 ;  /* 0x0000000202d87824 */ /* 0x000fe200078e02d5 */
[----:B------:R-:W-:Y:S01]  /*4220*/  FMNMX.FTZ R130, R41, R130, !PT ;  /* 0x0000008229827209 */ /* 0x000fe20007810000 */
[----:B------:R-:W-:Y:S01]  /*4230*/  STL [R1+0x58], R220 ;  /* 0x000058dc01007387 */ /* 0x000fe20000100800 */
[----:B------:R-:W-:Y:S01]  /*4240*/  FSEL R116, R154, -INF , !P0 ;  /* 0xff8000009a747808 */ /* 0x000fe20004000000 */
[----:B------:R-:W-:Y:S01]  /*4250*/  ULDC.64 UR4, c[0x0][0x2c8] ;  /* 0x0000b20000047ab9 */ /* 0x000fe20000000a00 */
[----:B------:R-:W-:Y:S01]  /*4260*/  ISETP.NE.AND P0, PT, R30, RZ, PT ;  /* 0x000000ff1e00720c */ /* 0x000fe20003f05270 */
[----:B------:R-:W-:Y:S01]  /*4270*/  STL [R1+0x54], R219 ;  /* 0x000054db01007387 */ /* 0x000fe20000100800 */
[----:B------:R-:W-:-:S02]  /*4280*/  FMNMX.FTZ R130, R42, R130, !PT ;  /* 0x000000822a827209 */ /* 0x000fc40007810000 */
[----:B------:R-:W-:Y:S01]  /*4290*/  ISETP.GT.AND P0, PT, R4, 0x9, !P0 ;  /* 0x000000090400780c */ /* 0x000fe20004704270 */
[----:B------:R-:W-:Y:S01]  /*42a0*/  STL [R1+0x50], R218 ;  /* 0x000050da01007387 */ /* 0x000fe20000100800 */
[----:B------:R-:W-:Y:S02]  /*42b0*/  FMNMX.FTZ R130, R43, R130, !PT ;  /* 0x000000822b827209 */ /* 0x000fe40007810000 */
[----:B------:R-:W-:Y:S01]  /*42c0*/  ISETP.LT.OR P0, PT, R5, 0xa, P0 ;  /* 0x0000000a0500780c */ /* 0x000fe20000701670 */
[----:B------:R-:W-:Y:S01]  /*42d0*/  STL [R1+0x4c], R217 ;  /* 0x00004cd901007387 */ /* 0x000fe20000100800 */
[----:B------:R-:W-:Y:S02]  /*42e0*/  FMNMX.FTZ R130, R44, R130, !PT ;  /* 0x000000822c827209 */ /* 0x000fe40007810000 */
[----:B------:R-:W-:Y:S01]  /*42f0*/  FSEL R115, R155, -INF , !P0 ;  /* 0xff8000009b737808 */ /* 0x000fe20004000000 */
[----:B------:R-:W-:Y:S01]  /*4300*/  STL [R1+0x48], R212 ;  /* 0x000048d401007387 */ /* 0x000fe20000100800 */
[----:B------:R-:W-:-:S02]  /*4310*/  ISETP.NE.AND P0, PT, R29, RZ, PT ;  /* 0x000000ff1d00720c */ /* 0x000fc40003f05270 */
[----:B------:R-:W-:Y:S01]  /*4320*/  FMNMX.FTZ R130, R46, R130, !PT ;  /* 0x000000822e827209 */ /* 0x000fe20007810000 */
[----:B------:R-:W-:Y:S01]  /*4330*/  LDSM.16.MT88.4 R72, [R213+0x100] ;  /* 0x00010000d548783b */ /* 0x000fe20000004200 */
[----:B------:R-:W-:Y:S02]  /*4340*/  ISETP.GT.AND P0, PT, R4, 0x10, !P0 ;  /* 0x000000100400780c */ /* 0x000fe40004704270 */
[----:B------:R-:W-:Y:S01]  /*4350*/  FMNMX.FTZ R130, R56, R130, !PT ;  /* 0x0000008238827209 */ /* 0x000fe20007810000 */
[----:B------:R-:W-:Y:S01]  /*4360*/  LDSM.16.MT88.4 R76, [R216+0x100] ;  /* 0x00010000d84c783b */ /* 0x000fe20000004200 */
[----:B------:R-:W-:Y:S02]  /*4370*/  ISETP.LT.OR P0, PT, R5, 0x11, P0 ;  /* 0x000000110500780c */ /* 0x000fe40000701670 */
[----:B------:R-:W-:Y:S01]  /*4380*/  FMNMX.FTZ R130, R57, R130, !PT ;  /* 0x0000008239827209 */ /* 0x000fe20007810000 */
[----:B------:R-:W-:Y:S01]  /*4390*/  LDSM.16.MT88.4 R96, [R214+0x100] ;  /* 0x00010000d660783b */ /* 0x000fe20000004200 */
[----:B------:R-:W-:-:S02]  /*43a0*/  FSEL R119, R158, -INF , !P0 ;  /* 0xff8000009e777808 */ /* 0x000fc40004000000 */
[----:B------:R-:W-:Y:S01]  /*43b0*/  ISETP.NE.AND P0, PT, R28, RZ, PT ;  /* 0x000000ff1c00720c */ /* 0x000fe20003f05270 */
[----:B------:R-:W-:Y:S01]  /*43c0*/  LDSM.16.MT88.4 R88, [R216+0x900] ;  /* 0x00090000d858783b */ /* 0x000fe20000004200 */
[----:B------:R-:W-:Y:S02]  /*43d0*/  FMNMX.FTZ R130, R58, R130, !PT ;  /* 0x000000823a827209 */ /* 0x000fe40007810000 */
[----:B------:R-:W-:Y:S01]  /*43e0*/  ISETP.GT.AND P0, PT, R4, 0x11, !P0 ;  /* 0x000000110400780c */ /* 0x000fe20004704270 */
[----:B------:R-:W-:Y:S01]  /*43f0*/  LDSM.16.MT88.4 R80, [R214+0x900] ;  /* 0x00090000d650783b */ /* 0x000fe20000004200 */
[----:B------:R-:W-:Y:S02]  /*4400*/  FMNMX.FTZ R130, R68, R130, !PT ;  /* 0x0000008244827209 */ /* 0x000fe40007810000 */
[----:B------:R-:W-:Y:S01]  /*4410*/  ISETP.LT.OR P0, PT, R5, 0x12, P0 ;  /* 0x000000120500780c */ /* 0x000fe20000701670 */
[----:B------:R-:W-:Y:S01]  /*4420*/  LDSM.16.MT88.4 R64, [R216+0x1100] ;  /* 0x00110000d840783b */ /* 0x000fe20000004200 */
[----:B------:R-:W-:-:S02]  /*4430*/  FMNMX.FTZ R130, R69, R130, !PT ;  /* 0x0000008245827209 */ /* 0x000fc40007810000 */
[----:B------:R-:W-:Y:S02]  /*4440*/  FSEL R124, R159, -INF , !P0 ;  /* 0xff8000009f7c7808 */ /* 0x000fe40004000000 */
[----:B------:R-:W-:Y:S01]  /*4450*/  ISETP.NE.AND P0, PT, R27, RZ, PT ;  /* 0x000000ff1b00720c */ /* 0x000fe20003f05270 */
[----:B------:R-:W-:Y:S01]  /*4460*/  LDSM.16.MT88.4 R156, [R213+0x1900] ;  /* 0x00190000d59c783b */ /* 0x000fe20000004200 */
[----:B------:R-:W-:Y:S02]  /*4470*/  FMNMX.FTZ R130, R112, R130, !PT ;  /* 0x0000008270827209 */ /* 0x000fe40007810000 */
[----:B------:R-:W-:Y:S02]  /*4480*/  ISETP.GT.AND P0, PT, R4, 0x18, !P0 ;  /* 0x000000180400780c */ /* 0x000fe40004704270 */
[----:B------:R-:W-:Y:S02]  /*4490*/  FMNMX.FTZ R130, R117, R130, !PT ;  /* 0x0000008275827209 */ /* 0x000fe40007810000 */
[----:B------:R-:W-:-:S02]  /*44a0*/  FMNMX.FTZ R129, R34, R35, !PT ;  /* 0x0000002322817209 */ /* 0x000fc40007810000 */
[----:B------:R-:W-:Y:S02]  /*44b0*/  P2R R62, PR, RZ, 0x40 ;  /* 0x00000040ff3e7803 */ /* 0x000fe40000000000 */
[----:B------:R-:W-:Y:S02]  /*44c0*/  ISETP.LT.OR P0, PT, R5, 0x19, P0 ;  /* 0x000000190500780c */ /* 0x000fe40000701670 */
[----:B------:R-:W-:Y:S02]  /*44d0*/  ISETP.NE.AND P6, PT, R26, RZ, PT ;  /* 0x000000ff1a00720c */ /* 0x000fe40003fc5270 */
[----:B------:R-:W-:Y:S02]  /*44e0*/  FMNMX.FTZ R130, R120, R130, !PT ;  /* 0x0000008278827209 */ /* 0x000fe40007810000 */
[----:B------:R-:W-:Y:S02]  /*44f0*/  FMNMX.FTZ R129, R36, R129, !PT ;  /* 0x0000008124817209 */ /* 0x000fe40007810000 */
[----:B------:R-:W-:-:S02]  /*4500*/  FSEL R126, R138, -INF , !P0 ;  /* 0xff8000008a7e7808 */ /* 0x000fc40004000000 */
[----:B------:R-:W-:Y:S02]  /*4510*/  ISETP.GT.AND P0, PT, R4, 0x19, !P6 ;  /* 0x000000190400780c */ /* 0x000fe40007704270 */
[----:B------:R-:W-:Y:S02]  /*4520*/  FMNMX.FTZ R130, R193, R130, !PT ;  /* 0x00000082c1827209 */ /* 0x000fe40007810000 */
[----:B------:R-:W-:Y:S02]  /*4530*/  FMNMX.FTZ R129, R38, R129, !PT ;  /* 0x0000008126817209 */ /* 0x000fe40007810000 */
[----:B------:R-:W-:Y:S02]  /*4540*/  ISETP.LT.OR P0, PT, R5, 0x1a, P0 ;  /* 0x0000001a0500780c */ /* 0x000fe40000701670 */
[----:B------:R-:W-:Y:S02]  /*4550*/  FMNMX.FTZ R130, R197, R130, !PT ;  /* 0x00000082c5827209 */ /* 0x000fe40007810000 */
[----:B------:R-:W-:-:S02]  /*4560*/  FMNMX.FTZ R129, R45, R129, !PT ;  /* 0x000000812d817209 */ /* 0x000fc40007810000 */
[----:B------:R-:W-:Y:S02]  /*4570*/  FSEL R137, R139, -INF , !P0 ;  /* 0xff8000008b897808 */ /* 0x000fe40004000000 */
[----:B------:R-:W-:Y:S02]  /*4580*/  FMNMX.FTZ R130, R196, R130, !PT ;  /* 0x00000082c4827209 */ /* 0x000fe40007810000 */
        /* <DEDUP_REMOVED lines=10> */
[----:B------:R-:W-:Y:S02]  /*4630*/  ISETP.NE.AND P0, PT, R24, RZ, PT ;  /* 0x000000ff1800720c */ /* 0x000fe40003f05270 */
[----:B------:R-:W-:Y:S02]  /*4640*/  FMNMX.FTZ R129, R59, R129, !PT ;  /* 0x000000813b817209 */ /* 0x000fe40007810000 */
[----:B------:R-:W-:Y:S02]  /*4650*/  FMNMX.FTZ R130, R230, R130, !PT ;  /* 0x00000082e6827209 */ /* 0x000fe40007810000 */
[----:B------:R-:W-:Y:S02]  /*4660*/  ISETP.GT.AND P0, PT, R4, 0x21, !P0 ;  /* 0x000000210400780c */ /* 0x000fe40004704270 */
[----:B------:R-:W-:Y:S02]  /*4670*/  FMNMX.FTZ R129, R60, R129, !PT ;  /* 0x000000813c817209 */ /* 0x000fe40007810000 */
[----:B------:R-:W-:-:S02]  /*4680*/  FMNMX.FTZ R130, R233, R130, !PT ;  /* 0x00000082e9827209 */ /* 0x000fc40007810000 */
[----:B------:R-:W-:Y:S02]  /*4690*/  ISETP.LT.OR P0, PT, R5, 0x22, P0 ;  /* 0x000000220500780c */ /* 0x000fe40000701670 */
[----:B------:R-:W-:Y:S01]  /*46a0*/  FMNMX.FTZ R129, R61, R129, !PT ;  /* 0x000000813d817209 */ /* 0x000fe20007810000 */
[----:B------:R-:W1:Y:S01]  /*46b0*/  SHFL.BFLY PT, R6, R130, 0x2, 0x1f ;  /* 0x0c401f0082067f89 */ /* 0x000e6200000e0000 */
[----:B------:R-:W-:Y:S02]  /*46c0*/  FSEL R138, R151, -INF , !P0 ;  /* 0xff800000978a7808 */ /* 0x000fe40004000000 */
[----:B------:R-:W-:Y:S02]  /*46d0*/  FMNMX.FTZ R129, R84, R129, !PT ;  /* 0x0000008154817209 */ /* 0x000fe40007810000 */
        /* <DEDUP_REMOVED lines=12> */
[----:B-1----:R-:W-:Y:S02]  /*47a0*/  FMNMX.FTZ R130, R130, R6, !PT ;  /* 0x0000000682827209 */ /* 0x002fe40007810000 */
[----:B------:R-:W-:-:S02]  /*47b0*/  FMNMX.FTZ R129, R195, R129, !PT ;  /* 0x00000081c3817209 */ /* 0x000fc40007810000 */
[----:B------:R-:W-:Y:S01]  /*47c0*/  FSEL R147, R147, -INF , !P0 ;  /* 0xff80000093937808 */ /* 0x000fe20004000000 */
[----:B------:R-:W1:Y:S01]  /*47d0*/  SHFL.BFLY PT, R6, R130, 0x1, 0x1f ;  /* 0x0c201f0082067f89 */ /* 0x000e6200000e0000 */
        /* <DEDUP_REMOVED lines=14> */
[----:B-1----:R-:W-:Y:S02]  /*48c0*/  FMNMX.FTZ R130, R130, R6, !PT ;  /* 0x0000000682827209 */ /* 0x002fe40007810000 */
[----:B------:R-:W-:Y:S01]  /*48d0*/  ISETP.GT.AND P0, PT, R4, 0x38, !P5 ;  /* 0x000000380400780c */ /* 0x000fe20006f04270 */
[----:B------:R-:W1:Y:S01]  /*48e0*/  SHFL.BFLY PT, R6, R129, 0x2, 0x1f ;  /* 0x0c401f0081067f89 */ /* 0x000e6200000e0000 */
[----:B------:R-:W-:Y:S01]  /*48f0*/  ISETP.NE.AND P6, PT, R32, RZ, PT ;  /* 0x000000ff2000720c */ /* 0x000fe20003fc5270 */
[----:B------:R-:W-:Y:S01]  /*4900*/  FMUL.FTZ R7, R130, c[0x0][0x2d0] ;  /* 0x0000b40082077a20 */ /* 0x000fe20000410000 */
[----:B------:R-:W-:-:S02]  /*4910*/  ISETP.LT.OR P0, PT, R5, 0x39, P0 ;  /* 0x000000390500780c */ /* 0x000fc40000701670 */
[----:B------:R-:W-:Y:S02]  /*4920*/  LEA R215, R2, R214, 0x1 ;  /* 0x000000d602d77211 */ /* 0x000fe400078e08ff */
[----:B------:R-:W-:Y:S02]  /*4930*/  FSEL R204, R134, -INF , !P0 ;  /* 0xff80000086cc7808 */ /* 0x000fe40004000000 */
[----:B------:R-:W-:Y:S01]  /*4940*/  ISETP.GT.AND P0, PT, R4, 0x39, !P4 ;  /* 0x000000390400780c */ /* 0x000fe20006704270 */
[----:B------:R-:W-:Y:S01]  /*4950*/  LDSM.16.MT88.4 R92, [R215+0x100] ;  /* 0x00010000d75c783b */ /* 0x000fe20000004200 */
[----:B------:R-:W-:Y:S02]  /*4960*/  FMNMX.FTZ R2, R85, R109, !PT ;  /* 0x0000006d55027209 */ /* 0x000fe40007810000 */
[----:B------:R-:W-:Y:S01]  /*4970*/  ISETP.LT.OR P0, PT, R5, 0x3a, P0 ;  /* 0x0000003a0500780c */ /* 0x000fe20000701670 */
[----:B------:R-:W-:Y:S01]  /*4980*/  LDSM.16.MT88.4 R100, [R215+0x900] ;  /* 0x00090000d764783b */ /* 0x000fe20000004200 */
[----:B------:R-:W-:-:S02]  /*4990*/  FMNMX.FTZ R2, R114, R2, !PT ;  /* 0x0000000272027209 */ /* 0x000fc40007810000 */
[----:B------:R-:W-:Y:S02]  /*49a0*/  FSEL R206, R135, -INF , !P0 ;  /* 0xff80000087ce7808 */ /* 0x000fe40004000000 */
[----:B------:R-:W-:Y:S02]  /*49b0*/  ISETP.GT.AND P0, PT, R4, 0x40, !P3 ;  /* 0x000000400400780c */ /* 0x000fe40005f04270 */
[----:B------:R-:W-:Y:S02]  /*49c0*/  ISETP.NE.AND P4, PT, R15, RZ, PT ;  /* 0x000000ff0f00720c */ /* 0x000fe40003f85270 */
[----:B------:R-:W-:Y:S02]  /*49d0*/  ISETP.LT.OR P0, PT, R5, 0x41, P0 ;  /* 0x000000410500780c */ /* 0x000fe40000701670 */
[----:B-1----:R-:W-:Y:S02]  /*49e0*/  FMNMX.FTZ R129, R129, R6, !PT ;  /* 0x0000000681817209 */ /* 0x002fe40007810000 */
[----:B------:R-:W-:-:S02]  /*49f0*/  FSEL R234, R106, -INF , !P0 ;  /* 0xff8000006aea7808 */ /* 0x000fc40004000000 */
[----:B------:R-:W-:Y:S01]  /*4a00*/  ISETP.GT.AND P0, PT, R4, 0x41, !P2 ;  /* 0x000000410400780c */ /* 0x000fe20005704270 */
[----:B------:R-:W1:Y:S01]  /*4a10*/  SHFL.BFLY PT, R6, R129, 0x1, 0x1f ;  /* 0x0c201f0081067f89 */ /* 0x000e6200000e0000 */
[----:B------:R-:W-:Y:S02]  /*4a20*/  ISETP.NE.AND P5, PT, R14, RZ, PT ;  /* 0x000000ff0e00720c */ /* 0x000fe40003fa5270 */
[----:B------:R-:W-:Y:S02]  /*4a30*/  ISETP.LT.OR P0, PT, R5, 0x42, P0 ;  /* 0x000000420500780c */ /* 0x000fe40000701670 */
[----:B------:R-:W-:Y:S02]  /*4a40*/  ISETP.NE.AND P3, PT, R18, RZ, PT ;  /* 0x000000ff1200720c */ /* 0x000fe40003f65270 */
[----:B------:R-:W-:Y:S02]  /*4a50*/  FSEL R235, R107, -INF , !P0 ;  /* 0xff8000006beb7808 */ /* 0x000fe40004000000 */
[----:B------:R-:W-:Y:S01]  /*4a60*/  ISETP.GT.AND P0, PT, R4, 0x1, !P6 ;  /* 0x000000010400780c */ /* 0x000fe20007704270 */
[----:B------:R-:W2:Y:S01]  /*4a70*/  LDSM.16.MT88.4 R104, [R213+0x900] ;  /* 0x00090000d568783b */ /* 0x000ea20000004200 */
[----:B------:R-:W-:-:S02]  /*4a80*/  ISETP.NE.AND P6, PT, R20, RZ, PT ;  /* 0x000000ff1400720c */ /* 0x000fc40003fc5270 */
[----:B------:R-:W-:Y:S02]  /*4a90*/  ISETP.LT.OR P0, PT, R5, 0x2, P0 ;  /* 0x000000020500780c */ /* 0x000fe40000701670 */
[----:B------:R-:W-:Y:S02]  /*4aa0*/  ISETP.NE.AND P2, PT, R17, RZ, PT ;  /* 0x000000ff1100720c */ /* 0x000fe40003f45270 */
[----:B------:R-:W-:Y:S02]  /*4ab0*/  FSEL R108, R163, -INF , !P0 ;  /* 0xff800000a36c7808 */ /* 0x000fe40004000000 */
[----:B------:R-:W-:Y:S02]  /*4ac0*/  ISETP.GT.AND P0, PT, R4, RZ, !P1 ;  /* 0x000000ff0400720c */ /* 0x000fe40004f04270 */
[----:B------:R-:W-:Y:S02]  /*4ad0*/  ISETP.NE.AND P1, PT, R16, RZ, PT ;  /* 0x000000ff1000720c */ /* 0x000fe40003f25270 */
[----:B------:R-:W-:-:S02]  /*4ae0*/  ISETP.LT.OR P0, PT, R5, 0x1, P0 ;  /* 0x000000010500780c */ /* 0x000fc40000701670 */
[----:B-1----:R-:W-:Y:S02]  /*4af0*/  FMNMX.FTZ R129, R129, R6, !PT ;  /* 0x0000000681817209 */ /* 0x002fe40007810000 */
[----:B------:R-:W-:Y:S02]  /*4b00*/  FSEL R87, R162, -INF , !P0 ;  /* 0xff800000a2577808 */ /* 0x000fe40004000000 */
[----:B------:R-:W-:Y:S01]  /*4b10*/  FSETP.NEU.FTZ.AND P0, PT, R130, -INF , PT ;  /* 0xff8000008200780b */ /* 0x000fe20003f1d000 */
[----:B------:R-:W-:Y:S01]  /*4b20*/  FMUL.FTZ R6, R129, c[0x0][0x2d0] ;  /* 0x0000b40081067a20 */ /* 0x000fe20000410000 */
[----:B------:R-:W-:Y:S02]  /*4b30*/  FMNMX.FTZ R3, R87, R108, !PT ;  /* 0x0000006c57037209 */ /* 0x000fe40007810000 */
[----:B------:R-:W-:Y:S02]  /*4b40*/  FSEL R7, R7, RZ, P0 ;  /* 0x000000ff07077208 */ /* 0x000fe40000000000 */
[----:B------:R-:W-:-:S02]  /*4b50*/  FSETP.NEU.FTZ.AND P0, PT, R129, -INF , PT ;  /* 0xff8000008100780b */ /* 0x000fc40003f1d000 */
[----:B------:R-:W-:Y:S01]  /*4b60*/  ISETP.GT.AND P3, PT, R4, 0x48, !P3 ;  /* 0x000000480400780c */ /* 0x000fe20005f64270 */
[----:B------:R-:W-:Y:S01]  /*4b70*/  FFMA.FTZ R8, R37, c[0x0][0x2d0], -R7 ;  /* 0x0000b40025087a23 */ /* 0x000fe20000010807 */
[----:B------:R-:W-:Y:S02]  /*4b80*/  FSEL R6, R6, RZ, P0 ;  /* 0x000000ff06067208 */ /* 0x000fe40000000000 */
[C---:B------:R-:W-:Y:S01]  /*4b90*/  ISETP.GT.AND P0, PT, R4.reuse, 0x51, !P4 ;  /* 0x000000510400780c */ /* 0x040fe20006704270 */
[----:B------:R1:W-:Y:S01]  /*4ba0*/  MUFU.EX2 R245, R8 ;  /* 0x0000000800f57308 */ /* 0x0003e20000000800 */
[C---:B------:R-:W-:Y:S01]  /*4bb0*/  ISETP.GT.AND P4, PT, R4.reuse, 0x58, !P5 ;  /* 0x000000580400780c */ /* 0x040fe20006f84270 */
[----:B------:R-:W-:Y:S01]  /*4bc0*/  FFMA.FTZ R0, R35, c[0x0][0x2d0], -R6 ;  /* 0x0000b40023007a23 */ /* 0x000fe20000010806 */
[C---:B------:R-:W-:Y:S02]  /*4bd0*/  ISETP.GT.AND P5, PT, R4.reuse, 0x59, !P6 ;  /* 0x000000590400780c */ /* 0x040fe400077a4270 */
[----:B------:R-:W-:-:S02]  /*4be0*/  ISETP.GT.AND P2, PT, R4, 0x49, !P2 ;  /* 0x000000490400780c */ /* 0x000fc40005744270 */
[----:B------:R-:W-:Y:S01]  /*4bf0*/  ISETP.GT.AND P1, PT, R4, 0x50, !P1 ;  /* 0x000000500400780c */ /* 0x000fe20004f24270 */
[----:B------:R3:W-:Y:S01]  /*4c00*/  MUFU.EX2 R168, R0 ;  /* 0x0000000000a87308 */ /* 0x0007e20000000800 */
[----:B------:R-:W-:Y:S02]  /*4c10*/  P2R R4, PR, RZ, 0x20 ;  /* 0x00000020ff047803 */ /* 0x000fe40000000000 */
[C---:B------:R-:W-:Y:S02]  /*4c20*/  ISETP.LT.OR P5, PT, R5.reuse, 0x4a, P2 ;  /* 0x0000004a0500780c */ /* 0x040fe400017a1670 */
[----:B------:R-:W-:Y:S02]  /*4c30*/  ISETP.LT.OR P2, PT, R5, 0x52, P0 ;  /* 0x000000520500780c */ /* 0x000fe40000741670 */
[----:B------:R-:W-:Y:S01]  /*4c40*/  ISETP.NE.AND P0, PT, R4, RZ, PT ;  /* 0x000000ff0400720c */ /* 0x000fe20003f05270 */
[----:B-1----:R-:W-:Y:S01]  /*4c50*/  FFMA.FTZ R8, R39, c[0x0][0x2d0], -R7 ;  /* 0x0000b40027087a23 */ /* 0x002fe20000010807 */
[----:B------:R-:W-:-:S02]  /*4c60*/  ISETP.LT.OR P6, PT, R5, 0x49, P3 ;  /* 0x000000490500780c */ /* 0x000fc40001fc1670 */
[----:B------:R-:W-:Y:S01]  /*4c70*/  ISETP.LT.OR P3, PT, R5, 0x51, P1 ;  /* 0x000000510500780c */ /* 0x000fe20000f61670 */
[----:B------:R1:W4:Y:S01]  /*4c80*/  MUFU.EX2 R133, R8 ;  /* 0x0000000800857308 */ /* 0x0003220000000800 */
[----:B------:R-:W-:Y:S02]  /*4c90*/  FSEL R187, R166, -INF , !P6 ;  /* 0xff800000a6bb7808 */ /* 0x000fe40007000000 */
[----:B------:R-:W-:Y:S01]  /*4ca0*/  FSEL R186, R167, -INF , !P5 ;  /* 0xff800000a7ba7808 */ /* 0x000fe20006800000 */
[----:B---3--:R-:W-:Y:S01]  /*4cb0*/  FFMA.FTZ R0, R36, c[0x0][0x2d0], -R6 ;  /* 0x0000b40024007a23 */ /* 0x008fe20000010806 */
[----:B------:R-:W-:Y:S02]  /*4cc0*/  FSEL R190, R190, -INF , !P3 ;  /* 0xff800000bebe7808 */ /* 0x000fe40005800000 */
[----:B------:R-:W-:Y:S01]  /*4cd0*/  ISETP.LT.OR P1, PT, R5, 0x59, P4 ;  /* 0x000000590500780c */ /* 0x000fe20002721670 */
[----:B------:R3:W-:Y:S01]  /*4ce0*/  MUFU.EX2 R212, R0 ;  /* 0x0000000000d47308 */ /* 0x0007e20000000800 */
[----:B------:R-:W-:-:S02]  /*4cf0*/  FSEL R189, R191, -INF , !P2 ;  /* 0xff800000bfbd7808 */ /* 0x000fc40005000000 */
[----:B------:R-:W-:Y:S02]  /*4d00*/  ISETP.LT.OR P0, PT, R5, 0x5a, P0 ;  /* 0x0000005a0500780c */ /* 0x000fe40000701670 */
[----:B------:R-:W-:Y:S02]  /*4d10*/  FSEL R191, R170, -INF , !P1 ;  /* 0xff800000aabf7808 */ /* 0x000fe40004800000 */
[----:B------:R-:W-:Y:S01]  /*4d20*/  FSEL R188, R171, -INF , !P0 ;  /* 0xff800000abbc7808 */ /* 0x000fe20004000000 */
[----:B-1----:R-:W-:Y:S01]  /*4d30*/  FFMA.FTZ R8, R40, c[0x0][0x2d0], -R7 ;  /* 0x0000b40028087a23 */ /* 0x002fe20000010807 */
[----:B----4-:R-:W-:Y:S02]  /*4d40*/  F2FP.BF16.PACK_AB R12, R133, R245 ;  /* 0x000000f5850c723e */ /* 0x010fe400000010ff */
[----:B------:R-:W-:Y:S01]  /*4d50*/  ISETP.NE.AND P6, PT, R62, RZ, PT ;  /* 0x000000ff3e00720c */ /* 0x000fe20003fc5270 */
[----:B------:R1:W-:Y:S01]  /*4d60*/  MUFU.EX2 R217, R8 ;  /* 0x0000000800d97308 */ /* 0x0003e20000000800 */
[----:B---3--:R-:W-:-:S07]  /*4d70*/  FFMA.FTZ R0, R38, c[0x0][0x2d0], -R6 ;  /* 0x0000b40026007a23 */ /* 0x008fce0000010806 */
[----:B------:R3:W4:Y:S01]  /*4d80*/  MUFU.EX2 R165, R0 ;  /* 0x0000000000a57308 */ /* 0x0007220000000800 */
[----:B-1----:R-:W-:-:S07]  /*4d90*/  FFMA.FTZ R8, R41, c[0x0][0x2d0], -R7 ;  /* 0x0000b40029087a23 */ /* 0x002fce0000010807 */
[----:B------:R1:W1:Y:S01]  /*4da0*/  MUFU.EX2 R121, R8 ;  /* 0x0000000800797308 */ /* 0x0002620000000800 */
[----:B---3--:R-:W-:Y:S01]  /*4db0*/  FFMA.FTZ R0, R42, c[0x0][0x2d0], -R7 ;  /* 0x0000b4002a007a23 */ /* 0x008fe20000010807 */
[----:B----4-:R-:W-:-:S06]  /*4dc0*/  F2FP.BF16.PACK_AB R15, R165, R212 ;  /* 0x000000d4a50f723e */ /* 0x010fcc00000010ff */
[----:B------:R3:W-:Y:S01]  /*4dd0*/  MUFU.EX2 R142, R0 ;  /* 0x00000000008e7308 */ /* 0x0007e20000000800 */
[----:B-1----:R-:W-:Y:S01]  /*4de0*/  FFMA.FTZ R8, R34, c[0x0][0x2d0], -R6 ;  /* 0x0000b40022087a23 */ /* 0x002fe20000010806 */
[----:B------:R-:W-:-:S06]  /*4df0*/  F2FP.BF16.PACK_AB R14, R121, R217 ;  /* 0x000000d9790e723e */ /* 0x000fcc00000010ff */
[----:B------:R-:W1:Y:S01]  /*4e00*/  MUFU.EX2 R149, R8 ;  /* 0x0000000800957308 */ /* 0x000e620000000800 */
[----:B---3--:R-:W-:-:S07]  /*4e10*/  FFMA.FTZ R0, R43, c[0x0][0x2d0], -R7 ;  /* 0x0000b4002b007a23 */ /* 0x008fce0000010807 */
[----:B------:R3:W4:Y:S01]  /*4e20*/  MUFU.EX2 R143, R0 ;  /* 0x00000000008f7308 */ /* 0x0007220000000800 */
[----:B-1----:R-:W-:-:S07]  /*4e30*/  F2FP.BF16.PACK_AB R13, R168, R149 ;  /* 0x00000095a80d723e */ /* 0x002fce00000010ff */
[----:B------:R-:W-:Y:S01]  /*4e40*/  HMMA.16816.F32.BF16 R16, R12, R72, RZ ;  /* 0x000000480c10723c */ /* 0x000fe200000418ff */
[----:B---3--:R-:W-:Y:S01]  /*4e50*/  FFMA.FTZ R0, R44, c[0x0][0x2d0], -R7 ;  /* 0x0000b4002c007a23 */ /* 0x008fe20000010807 */
[----:B----4-:R-:W-:-:S03]  /*4e60*/  F2FP.BF16.PACK_AB R8, R143, R142 ;  /* 0x0000008e8f08723e */ /* 0x010fc600000010ff */
[----:B------:R1:W-:Y:S03]  /*4e70*/  MUFU.EX2 R220, R0 ;  /* 0x0000000000dc7308 */ /* 0x0003e60000000800 */
[C---:B------:R-:W-:Y:S08]  /*4e80*/  HMMA.16816.F32.BF16 R20, R12.reuse, R76, RZ ;  /* 0x0000004c0c14723c */ /* 0x040ff000000418ff */
[----:B------:R-:W-:Y:S01]  /*4e90*/  HMMA.16816.F32.BF16 R24, R12, R96, RZ ;  /* 0x000000600c18723c */ /* 0x000fe200000418ff */
[----:B-1----:R-:W-:Y:S01]  /*4ea0*/  FMNMX.FTZ R0, R118, R2, !PT ;  /* 0x0000000276007209 */ /* 0x002fe20007810000 */
[----:B------:R-:W-:-:S06]  /*4eb0*/  FFMA.FTZ R2, R46, c[0x0][0x2d0], -R7 ;  /* 0x0000b4002e027a23 */ /* 0x000fcc0000010807 */
[----:B------:R-:W-:Y:S01]  /*4ec0*/  HMMA.16816.F32.BF16 R32, R12, R92, RZ ;  /* 0x0000005c0c20723c */ /* 0x000fe200000418ff */
[----:B------:R-:W-:Y:S01]  /*4ed0*/  FMNMX.FTZ R0, R125, R0, !PT ;  /* 0x000000007d007209 */ /* 0x000fe20007810000 */
[----:B------:R1:W3:Y:S03]  /*4ee0*/  MUFU.EX2 R176, R2 ;  /* 0x0000000200b07308 */ /* 0x0002e60000000800 */
[----:B------:R-:W-:-:S03]  /*4ef0*/  FMNMX.FTZ R0, R127, R0, !PT ;  /* 0x000000007f007209 */ /* 0x000fc60007810000 */
[----:B------:R-:W-:Y:S01]  /*4f00*/  HMMA.16816.F32.BF16 R36, R12, R74, RZ ;  /* 0x0000004a0c24723c */ /* 0x000fe200000418ff */
[----:B------:R-:W-:-:S04]  /*4f10*/  FMNMX.FTZ R0, R131, R0, !PT ;  /* 0x0000000083007209 */ /* 0x000fc80007810000 */
[----:B------:R-:W-:-:S03]  /*4f20*/  FMNMX.FTZ R0, R136, R0, !PT ;  /* 0x0000000088007209 */ /* 0x000fc60007810000 */
[----:B------:R-:W-:Y:S01]  /*4f30*/  HMMA.16816.F32.BF16 R40, R12, R78, RZ ;  /* 0x0000004e0c28723c */ /* 0x000fe200000418ff */
[----:B------:R-:W-:Y:S01]  /*4f40*/  FMNMX.FTZ R0, R161, R0, !PT ;  /* 0x00000000a1007209 */ /* 0x000fe20007810000 */
[----:B-1----:R-:W-:Y:S01]  /*4f50*/  FFMA.FTZ R2, R45, c[0x0][0x2d0], -R6 ;  /* 0x0000b4002d027a23 */ /* 0x002fe20000010806 */
[----:B---3--:R-:W-:Y:S02]  /*4f60*/  F2FP.BF16.PACK_AB R10, R176, R220 ;  /* 0x000000dcb00a723e */ /* 0x008fe400000010ff */
[----:B------:R-:W-:Y:S01]  /*4f70*/  FMNMX.FTZ R0, R160, R0, !PT ;  /* 0x00000000a0007209 */ /* 0x000fe20007810000 */
[----:B------:R1:W-:Y:S03]  /*4f80*/  MUFU.EX2 R169, R2 ;  /* 0x0000000200a97308 */ /* 0x0003e60000000800 */
[----:B------:R-:W-:-:S04]  /*4f90*/  FMNMX.FTZ R0, R144, R0, !PT ;  /* 0x0000000090007209 */ /* 0x000fc80007810000 */
[----:B------:R-:W-:-:S04]  /*4fa0*/  FMNMX.FTZ R0, R145, R0, !PT ;  /* 0x0000000091007209 */ /* 0x000fc80007810000 */
[----:B------:R-:W-:-:S04]  /*4fb0*/  FMNMX.FTZ R0, R207, R0, !PT ;  /* 0x00000000cf007209 */ /* 0x000fc80007810000 */
[----:B------:R-:W-:Y:S01]  /*4fc0*/  FMNMX.FTZ R0, R208, R0, !PT ;  /* 0x00000000d0007209 */ /* 0x000fe20007810000 */
[----:B-1----:R-:W-:Y:S02]  /*4fd0*/  FFMA.FTZ R2, R47, c[0x0][0x2d0], -R6 ;  /* 0x0000b4002f027a23 */ /* 0x002fe40000010806 */
[----:B------:R-:W-:Y:S01]  /*4fe0*/  HMMA.16816.F32.BF16 R44, R12, R94, RZ ;  /* 0x0000005e0c2c723c */ /* 0x000fe200000418ff */
[----:B------:R-:W-:Y:S01]  /*4ff0*/  FMNMX.FTZ R0, R211, R0, !PT ;  /* 0x00000000d3007209 */ /* 0x000fe20007810000 */
[----:B------:R1:W3:Y:S03]  /*5000*/  MUFU.EX2 R123, R2 ;  /* 0x00000002007b7308 */ /* 0x0002e60000000800 */
[----:B------:R-:W-:-:S04]  /*5010*/  FMNMX.FTZ R0, R232, R0, !PT ;  /* 0x00000000e8007209 */ /* 0x000fc80007810000 */
[----:B------:R-:W-:Y:S02]  /*5020*/  FMNMX.FTZ R0, R236, R0, !PT ;  /* 0x00000000ec007209 */ /* 0x000fe40007810000 */
[----:B-1----:R-:W-:Y:S01]  /*5030*/  FMNMX.FTZ R2, R116, R3, !PT ;  /* 0x0000000374027209 */ /* 0x002fe20007810000 */
[----:B------:R-:W-:Y:S01]  /*5040*/  FFMA.FTZ R3, R48, c[0x0][0x2d0], -R6 ;  /* 0x0000b40030037a23 */ /* 0x000fe20000010806 */
[----:B---3--:R-:W-:Y:S02]  /*5050*/  F2FP.BF16.PACK_AB R9, R123, R169 ;  /* 0x000000a97b09723e */ /* 0x008fe400000010ff */
[----:B------:R-:W-:Y:S01]  /*5060*/  FMNMX.FTZ R2, R115, R2, !PT ;  /* 0x0000000273027209 */ /* 0x000fe20007810000 */
[----:B------:R1:W-:Y:S03]  /*5070*/  MUFU.EX2 R148, R3 ;  /* 0x0000000300947308 */ /* 0x0003e60000000800 */
[----:B------:R-:W-:-:S04]  /*5080*/  FMNMX.FTZ R2, R119, R2, !PT ;  /* 0x0000000277027209 */ /* 0x000fc80007810000 */
[----:B------:R-:W-:Y:S01]  /*5090*/  FMNMX.FTZ R2, R124, R2, !PT ;  /* 0x000000027c027209 */ /* 0x000fe20007810000 */
[----:B-1----:R-:W-:Y:S02]  /*50a0*/  FFMA.FTZ R3, R49, c[0x0][0x2d0], -R6 ;  /* 0x0000b40031037a23 */ /* 0x002fe40000010806 */
[----:B------:R-:W-:Y:S02]  /*50b0*/  HMMA.16816.F32.BF16 R48, R12, R98, RZ ;  /* 0x000000620c30723c */ /* 0x000fe400000418ff */
[----:B------:R1:W3:Y:S02]  /*50c0*/  MUFU.EX2 R222, R3 ;  /* 0x0000000300de7308 */ /* 0x0002e40000000800 */
[----:B-1----:R-:W-:Y:S01]  /*50d0*/  FMNMX.FTZ R3, R126, R2, !PT ;  /* 0x000000027e037209 */ /* 0x002fe20007810000 */
[----:B------:R-:W-:Y:S01]  /*50e0*/  FFMA.FTZ R2, R56, c[0x0][0x2d0], -R7 ;  /* 0x0000b40038027a23 */ /* 0x000fe20000010807 */
[----:B---3--:R-:W-:Y:S02]  /*50f0*/  F2FP.BF16.PACK_AB R11, R222, R148 ;  /* 0x00000094de0b723e */ /* 0x008fe400000010ff */
[----:B------:R-:W-:-:S02]  /*5100*/  FMNMX.FTZ R3, R137, R3, !PT ;  /* 0x0000000389037209 */ /* 0x000fc40007810000 */
[----:B------:R1:W-:Y:S02]  /*5110*/  MUFU.EX2 R132, R2 ;  /* 0x0000000200847308 */ /* 0x0003e40000000800 */
[----:B------:R-:W-:Y:S01]  /*5120*/  FMNMX.FTZ R3, R139, R3, !PT ;  /* 0x000000038b037209 */ /* 0x000fe20007810000 */
[----:B--2---:R-:W-:Y:S03]  /*5130*/  HMMA.16816.F32.BF16 R52, R8, R104, R16 ;  /* 0x000000680834723c */ /* 0x004fe60000041810 */
[----:B------:R-:W-:-:S05]  /*5140*/  FMNMX.FTZ R3, R138, R3, !PT ;  /* 0x000000038a037209 */ /* 0x000fca0007810000 */
[----:B------:R-:W-:Y:S01]  /*5150*/  HMMA.16816.F32.BF16 R28, R8, R88, R20 ;  /* 0x00000058081c723c */ /* 0x000fe20000041814 */
[----:B-1----:R-:W-:-:S04]  /*5160*/  FFMA.FTZ R2, R57, c[0x0][0x2d0], -R7 ;  /* 0x0000b40039027a23 */ /* 0x002fc80000010807 */
[----:B------:R1:W2:Y:S03]  /*5170*/  MUFU.EX2 R162, R2 ;  /* 0x0000000200a27308 */ /* 0x0002a60000000800 */
[C---:B------:R-:W-:Y:S08]  /*5180*/  HMMA.16816.F32.BF16 R20, R8.reuse, R80, R24 ;  /* 0x000000500814723c */ /* 0x040ff00000041818 */
[----:B------:R-:W-:Y:S01]  /*5190*/  HMMA.16816.F32.BF16 R12, R8, R100, R32 ;  /* 0x00000064080c723c */ /* 0x000fe20000041820 */
[----:B-1----:R-:W-:Y:S01]  /*51a0*/  FMNMX.FTZ R2, R237, R0, !PT ;  /* 0x00000000ed027209 */ /* 0x002fe20007810000 */
[----:B------:R-:W-:-:S06]  /*51b0*/  FFMA.FTZ R0, R58, c[0x0][0x2d0], -R7 ;  /* 0x0000b4003a007a23 */ /* 0x000fcc0000010807 */
[C---:B------:R-:W-:Y:S01]  /*51c0*/  HMMA.16816.F32.BF16 R16, R8.reuse, R106, R36 ;  /* 0x0000006a0810723c */ /* 0x040fe20000041824 */
        /* <DEDUP_REMOVED lines=9> */
[----:B------:R1:W3:Y:S01]  /*5260*/  MUFU.EX2 R164, R3 ;  /* 0x0000000300a47308 */ /* 0x0002e20000000800 */
[----:B------:R-:W-:Y:S02]  /*5270*/  FMNMX.FTZ R0, R240, R0, !PT ;  /* 0x00000000f0007209 */ /* 0x000fe40007810000 */
[----:B------:R-:W-:Y:S02]  /*5280*/  FMNMX.FTZ R2, R199, R2, !PT ;  /* 0x00000002c7027209 */ /* 0x000fe40007810000 */
[----:B------:R-:W-:Y:S02]  /*5290*/  FMNMX.FTZ R0, R241, R0, !PT ;  /* 0x00000000f1007209 */ /* 0x000fe40007810000 */
[----:B------:R-:W-:Y:S02]  /*52a0*/  FMNMX.FTZ R2, R203, R2, !PT ;  /* 0x00000002cb027209 */ /* 0x000fe40007810000 */
[----:B------:R-:W-:-:S02]  /*52b0*/  FMNMX.FTZ R0, R243, R0, !PT ;  /* 0x00000000f3007209 */ /* 0x000fc40007810000 */
[----:B--2---:R-:W-:Y:S02]  /*52c0*/  F2FP.BF16.PACK_AB R8, R162, R132 ;  /* 0x00000084a208723e */ /* 0x004fe400000010ff */
[----:B------:R-:W-:Y:S01]  /*52d0*/  FMNMX.FTZ R0, R242, R0, !PT ;  /* 0x00000000f2007209 */ /* 0x000fe20007810000 */
[----:B-1----:R-:W-:Y:S01]  /*52e0*/  FFMA.FTZ R3, R69, c[0x0][0x2d0], -R7 ;  /* 0x0000b40045037a23 */ /* 0x002fe20000010807 */
[----:B---3--:R-:W-:-:S03]  /*52f0*/  F2FP.BF16.PACK_AB R10, R164, R141 ;  /* 0x0000008da40a723e */ /* 0x008fc600000010ff */
[----:B------:R-:W1:Y:S01]  /*5300*/  SHFL.BFLY PT, R4, R0, 0x2, 0x1f ;  /* 0x0c401f0000047f89 */ /* 0x000e6200000e0000 */
[----:B------:R2:W-:Y:S03]  /*5310*/  MUFU.EX2 R152, R3 ;  /* 0x0000000300987308 */ /* 0x0005e60000000800 */
[----:B------:R-:W-:Y:S01]  /*5320*/  LDSM.16.MT88.4 R68, [R213+0x1100] ;  /* 0x00110000d544783b */ /* 0x000fe20000004200 */
[----:B--2---:R-:W-:Y:S01]  /*5330*/  FMNMX.FTZ R3, R204, R2, !PT ;  /* 0x00000002cc037209 */ /* 0x004fe20007810000 */
[----:B------:R-:W-:Y:S02]  /*5340*/  FFMA.FTZ R2, R59, c[0x0][0x2d0], -R6 ;  /* 0x0000b4003b027a23 */ /* 0x000fe40000010806 */
[----:B------:R-:W-:Y:S01]  /*5350*/  LDSM.16.MT88.4 R56, [R215+0x1100] ;  /* 0x00110000d738783b */ /* 0x000fe20000004200 */
[----:B------:R-:W-:Y:S01]  /*5360*/  FMNMX.FTZ R3, R206, R3, !PT ;  /* 0x00000003ce037209 */ /* 0x000fe20007810000 */
[----:B------:R2:W-:Y:S01]  /*5370*/  MUFU.EX2 R122, R2 ;  /* 0x00000002007a7308 */ /* 0x0005e20000000800 */
[----:B-1----:R-:W-:-:S02]  /*5380*/  FMNMX.FTZ R0, R0, R4, !PT ;  /* 0x0000000400007209 */ /* 0x002fc40007810000 */
[----:B------:R-:W-:-:S03]  /*5390*/  FMNMX.FTZ R3, R234, R3, !PT ;  /* 0x00000003ea037209 */ /* 0x000fc60007810000 */
[----:B------:R-:W-:Y:S01]  /*53a0*/  SHFL.BFLY PT, R5, R0, 0x1, 0x1f ;  /* 0x0c201f0000057f89 */ /* 0x000fe200000e0000 */
[----:B------:R-:W-:-:S04]  /*53b0*/  FMNMX.FTZ R3, R235, R3, !PT ;  /* 0x00000003eb037209 */ /* 0x000fc80007810000 */
[----:B------:R-:W-:-:S04]  /*53c0*/  FMNMX.FTZ R3, R187, R3, !PT ;  /* 0x00000003bb037209 */ /* 0x000fc80007810000 */
[----:B------:R-:W-:Y:S01]  /*53d0*/  FMNMX.FTZ R3, R186, R3, !PT ;  /* 0x00000003ba037209 */ /* 0x000fe20007810000 */
[----:B--2---:R-:W-:-:S03]  /*53e0*/  FFMA.FTZ R2, R60, c[0x0][0x2d0], -R6 ;  /* 0x0000b4003c027a23 */ /* 0x004fc60000010806 */
[----:B------:R-:W-:Y:S01]  /*53f0*/  FMNMX.FTZ R3, R190, R3, !PT ;  /* 0x00000003be037209 */ /* 0x000fe20007810000 */
[----:B------:R1:W2:Y:S03]  /*5400*/  MUFU.EX2 R128, R2 ;  /* 0x0000000200807308 */ /* 0x0002a60000000800 */
[----:B------:R-:W-:-:S04]  /*5410*/  FMNMX.FTZ R3, R189, R3, !PT ;  /* 0x00000003bd037209 */ /* 0x000fc80007810000 */
[----:B------:R-:W-:-:S04]  /*5420*/  FMNMX.FTZ R3, R191, R3, !PT ;  /* 0x00000003bf037209 */ /* 0x000fc80007810000 */
[----:B------:R-:W-:Y:S01]  /*5430*/  FMNMX.FTZ R3, R188, R3, !PT ;  /* 0x00000003bc037209 */ /* 0x000fe20007810000 */
[----:B-1----:R-:W-:-:S04]  /*5440*/  FFMA.FTZ R2, R61, c[0x0][0x2d0], -R6 ;  /* 0x0000b4003d027a23 */ /* 0x002fc80000010806 */
[----:B------:R-:W1:Y:S01]  /*5450*/  SHFL.BFLY PT, R4, R3, 0x2, 0x1f ;  /* 0x0c401f0003047f89 */ /* 0x000e6200000e0000 */
[----:B--2---:R-:W-:Y:S01]  /*5460*/  F2FP.BF16.PACK_AB R9, R128, R122 ;  /* 0x0000007a8009723e */ /* 0x004fe200000010ff */
[----:B------:R2:W-:Y:S02]  /*5470*/  MUFU.EX2 R163, R2 ;  /* 0x0000000200a37308 */ /* 0x0005e40000000800 */
[----:B------:R-:W-:Y:S01]  /*5480*/  LDSM.16.MT88.4 R60, [R214+0x1100] ;  /* 0x00110000d63c783b */ /* 0x000fe20000004200 */
[----:B--2---:R-:W-:-:S05]  /*5490*/  FFMA.FTZ R2, R84, c[0x0][0x2d0], -R6 ;  /* 0x0000b40054027a23 */ /* 0x004fca0000010806 */
[----:B------:R2:W3:Y:S01]  /*54a0*/  MUFU.EX2 R153, R2 ;  /* 0x0000000200997308 */ /* 0x0004e20000000800 */
[----:B-1----:R-:W-:-:S05]  /*54b0*/  FMNMX.FTZ R3, R3, R4, !PT ;  /* 0x0000000403037209 */ /* 0x002fca0007810000 */
[----:B------:R-:W1:Y:S01]  /*54c0*/  SHFL.BFLY PT, R4, R3, 0x1, 0x1f ;  /* 0x0c201f0003047f89 */ /* 0x000e6200000e0000 */
[----:B--2---:R-:W-:Y:S01]  /*54d0*/  FFMA.FTZ R2, R112, c[0x0][0x2d0], -R7 ;  /* 0x0000b40070027a23 */ /* 0x004fe20000010807 */
[----:B---3--:R-:W-:-:S03]  /*54e0*/  F2FP.BF16.PACK_AB R11, R153, R163 ;  /* 0x000000a3990b723e */ /* 0x008fc600000010ff */
[----:B------:R2:W3:Y:S04]  /*54f0*/  MUFU.EX2 R173, R2 ;  /* 0x0000000200ad7308 */ /* 0x0004e80000000800 */
[----:B------:R-:W-:Y:S01]  /*5500*/  HMMA.16816.F32.BF16 R48, R8, R68, R52 ;  /* 0x000000440830723c */ /* 0x000fe20000041834 */
[----:B-1----:R-:W-:-:S06]  /*5510*/  FMNMX.FTZ R3, R3, R4, !PT ;  /* 0x0000000403037209 */ /* 0x002fcc0007810000 */
[----:B------:R-:W-:Y:S01]  /*5520*/  IMAD.MOV.U32 R54, RZ, RZ, R128 ;  /* 0x000000ffff367224 */ /* 0x000fe200078e0080 */
[----:B------:R-:W-:Y:S01]  /*5530*/  FMNMX.FTZ R128, R0, R5, !PT ;  /* 0x0000000500807209 */ /* 0x000fe20007810000 */
[----:B------:R-:W-:Y:S01]  /*5540*/  FFMA.FTZ R0, R111, c[0x0][0x2d0], -R6 ;  /* 0x0000b4006f007a23 */ /* 0x000fe20000010806 */
[C---:B------:R-:W-:Y:S01]  /*5550*/  HMMA.16816.F32.BF16 R40, R8.reuse, R60, R20 ;  /* 0x0000003c0828723c */ /* 0x040fe20000041814 */
[----:B------:R-:W-:Y:S01]  /*5560*/  IMAD.MOV.U32 R5, RZ, RZ, R133 ;  /* 0x000000ffff057224 */ /* 0x000fe200078e0085 */
[----:B------:R-:W-:Y:S01]  /*5570*/  FSETP.NEU.FTZ.AND P0, PT, R128, -INF , PT ;  /* 0xff8000008000780b */ /* 0x000fe20003f1d000 */
[----:B--2---:R-:W-:Y:S01]  /*5580*/  FFMA.FTZ R2, R117, c[0x0][0x2d0], -R7 ;  /* 0x0000b40075027a23 */ /* 0x004fe20000010807 */
[----:B------:R-:W-:Y:S01]  /*5590*/  MOV R111, R132 ;  /* 0x00000084006f7202 */ /* 0x000fe20000000f00 */
[----:B------:R-:W-:Y:S01]  /*55a0*/  IMAD.MOV.U32 R55, RZ, RZ, R123 ;  /* 0x000000ffff377224 */ /* 0x000fe200078e007b */
[----:B------:R-:W1:Y:S01]  /*55b0*/  LDSM.16.MT88.4 R132, [R216+0x1900] ;  /* 0x00190000d884783b */ /* 0x000e620000004200 */
[----:B------:R2:W4:Y:S01]  /*55c0*/  MUFU.EX2 R140, R2 ;  /* 0x00000002008c7308 */ /* 0x0005220000000800 */
[----:B------:R-:W-:Y:S01]  /*55d0*/  HMMA.16816.F32.BF16 R20, R8, R66, R36 ;  /* 0x000000420814723c */ /* 0x000fe20000041824 */
[----:B------:R-:W-:-:S06]  /*55e0*/  MOV R117, R168 ;  /* 0x000000a800757202 */ /* 0x000fcc0000000f00 */
[----:B---3--:R-:W-:Y:S01]  /*55f0*/  IMAD.MOV.U32 R36, RZ, RZ, R173 ;  /* 0x000000ffff247224 */ /* 0x008fe200078e00ad */
[----:B------:R-:W-:Y:S01]  /*5600*/  MOV R38, R122 ;  /* 0x0000007a00267202 */ /* 0x000fe20000000f00 */
[----:B------:R-:W-:Y:S01]  /*5610*/  IMAD.MOV.U32 R37, RZ, RZ, R121 ;  /* 0x000000ffff257224 */ /* 0x000fe200078e0079 */
[C---:B------:R-:W-:Y:S01]  /*5620*/  HMMA.16816.F32.BF16 R44, R8.reuse, R64, R28 ;  /* 0x00000040082c723c */ /* 0x040fe2000004181c */
[----:B--2---:R-:W-:Y:S02]  /*5630*/  FFMA.FTZ R2, R120, c[0x0][0x2d0], -R7 ;  /* 0x0000b40078027a23 */ /* 0x004fe40000010807 */
[----:B----4-:R-:W-:Y:S01]  /*5640*/  IMAD.MOV.U32 R53, RZ, RZ, R140 ;  /* 0x000000ffff357224 */ /* 0x010fe200078e008c */
[----:B------:R-:W-:Y:S01]  /*5650*/  LDSM.16.MT88.4 R120, [R214+0x1900] ;  /* 0x00190000d678783b */ /* 0x000fe20000004200 */
[----:B------:R2:W3:Y:S03]  /*5660*/  MUFU.EX2 R172, R2 ;  /* 0x0000000200ac7308 */ /* 0x0004e60000000800 */
[C---:B------:R-:W-:Y:S05]  /*5670*/  HMMA.16816.F32.BF16 R16, R8.reuse, R70, R16 ;  /* 0x000000460810723c */ /* 0x040fea0000041810 */
[----:B------:R4:W-:Y:S03]  /*5680*/  MUFU.EX2 R140, R0 ;  /* 0x00000000008c7308 */ /* 0x0009e60000000800 */
[----:B------:R-:W-:Y:S01]  /*5690*/  HMMA.16816.F32.BF16 R28, R8, R56, R12 ;  /* 0x00000038081c723c */ /* 0x000fe2000004180c */
[----:B--2---:R-:W-:-:S07]  /*56a0*/  FFMA.FTZ R2, R86, c[0x0][0x2d0], -R6 ;  /* 0x0000b40056027a23 */ /* 0x004fce0000010806 */
[----:B------:R-:W-:Y:S01]  /*56b0*/  HMMA.16816.F32.BF16 R24, R8, R62, R24 ;  /* 0x0000003e0818723c */ /* 0x000fe20000041818 */
[----:B---3--:R-:W-:Y:S01]  /*56c0*/  IMAD.MOV.U32 R39, RZ, RZ, R172 ;  /* 0x000000ffff277224 */ /* 0x008fe200078e00ac */
[----:B------:R2:W-:Y:S01]  /*56d0*/  MUFU.EX2 R112, R2 ;  /* 0x0000000200707308 */ /* 0x0005e20000000800 */
[----:B------:R-:W3:Y:S01]  /*56e0*/  LDSM.16.MT88.4 R172, [R215+0x1900] ;  /* 0x00190000d7ac783b */ /* 0x000ee20000004200 */
[----:B----4-:R-:W-:-:S04]  /*56f0*/  FFMA.FTZ R0, R113, c[0x0][0x2d0], -R6 ;  /* 0x0000b40071007a23 */ /* 0x010fc80000010806 */
[----:B------:R-:W-:Y:S02]  /*5700*/  HMMA.16816.F32.BF16 R12, R8, R58, R32 ;  /* 0x0000003a080c723c */ /* 0x000fe40000041820 */
[----:B------:R-:W4:Y:S05]  /*5710*/  MUFU.EX2 R248, R0 ;  /* 0x0000000000f87308 */ /* 0x000f2a0000000800 */
[----:B------:R-:W-:Y:S02]  /*5720*/  F2FP.BF16.PACK_AB R8, R36, R152 ;  /* 0x000000982408723e */ /* 0x000fe400000010ff */
[----:B------:R-:W-:Y:S01]  /*5730*/  F2FP.BF16.PACK_AB R10, R39, R53 ;  /* 0x00000035270a723e */ /* 0x000fe200000010ff */
[----:B--2---:R-:W-:-:S04]  /*5740*/  FFMA.FTZ R2, R110, c[0x0][0x2d0], -R6 ;  /* 0x0000b4006e027a23 */ /* 0x004fc80000010806 */
[----:B------:R2:W1:Y:S01]  /*5750*/  MUFU.EX2 R84, R2 ;  /* 0x0000000200547308 */ /* 0x0004620000000800 */
[----:B----4-:R-:W-:Y:S01]  /*5760*/  F2FP.BF16.PACK_AB R11, R248, R140 ;  /* 0x0000008cf80b723e */ /* 0x010fe200000010ff */
[----:B--2---:R-:W-:Y:S01]  /*5770*/  FMUL.FTZ R2, R128, c[0x0][0x2d0] ;  /* 0x0000b40080027a20 */ /* 0x004fe20000410000 */
[----:B-1----:R-:W-:-:S04]  /*5780*/  F2FP.BF16.PACK_AB R9, R84, R112 ;  /* 0x000000705409723e */ /* 0x002fc800000010ff */
[----:B------:R-:W-:Y:S02]  /*5790*/  FSEL R2, R2, RZ, P0 ;  /* 0x000000ff02027208 */ /* 0x000fe40000000000 */
[----:B------:R-:W-:Y:S01]  /*57a0*/  FSETP.NEU.FTZ.AND P0, PT, R3, -INF , PT ;  /* 0xff8000000300780b */ /* 0x000fe20003f1d000 */
[----:B------:R-:W-:Y:S02]  /*57b0*/  HMMA.16816.F32.BF16 R180, R8, R156, R48 ;  /* 0x0000009c08b4723c */ /* 0x000fe40000041830 */
[--C-:B------:R-:W-:Y:S02]  /*57c0*/  FFMA.FTZ R0, R85, c[0x0][0x2d0], -R2.reuse ;  /* 0x0000b40055007a23 */ /* 0x100fe40000010802 */
[----:B------:R-:W-:Y:S02]  /*57d0*/  FFMA.FTZ R4, R127, c[0x0][0x2d0], -R2 ;  /* 0x0000b4007f047a23 */ /* 0x000fe40000010802 */
[----:B------:R1:W-:Y:S01]  /*57e0*/  MUFU.EX2 R218, R0 ;  /* 0x0000000000da7308 */ /* 0x0003e20000000800 */
[----:B------:R-:W-:-:S02]  /*57f0*/  IMAD.MOV.U32 R49, RZ, RZ, R149 ;  /* 0x000000ffff317224 */ /* 0x000fc400078e0095 */
[----:B------:R-:W-:Y:S02]  /*5800*/  IMAD.MOV.U32 R48, RZ, RZ, R148 ;  /* 0x000000ffff307224 */ /* 0x000fe400078e0094 */
[C---:B------:R-:W-:Y:S01]  /*5810*/  HMMA.16816.F32.BF16 R148, R8.reuse, R158, R16 ;  /* 0x0000009e0894723c */ /* 0x040fe20000041810 */
[----:B------:R-:W-:Y:S02]  /*5820*/  IMAD.MOV.U32 R51, RZ, RZ, R176 ;  /* 0x000000ffff337224 */ /* 0x000fe400078e00b0 */
[----:B------:R-:W-:Y:S01]  /*5830*/  MUFU.EX2 R221, R4 ;  /* 0x0000000400dd7308 */ /* 0x000fe20000000800 */
[----:B------:R-:W-:Y:S02]  /*5840*/  IMAD.MOV.U32 R50, RZ, RZ, R169 ;  /* 0x000000ffff327224 */ /* 0x000fe400078e00a9 */
[----:B------:R-:W-:Y:S01]  /*5850*/  IMAD.MOV.U32 R127, RZ, RZ, R153 ;  /* 0x000000ffff7f7224 */ /* 0x000fe200078e0099 */
[----:B------:R-:W-:Y:S01]  /*5860*/  MOV R19, R164 ;  /* 0x000000a400137202 */ /* 0x000fe20000000f00 */
[----:B------:R-:W-:Y:S01]  /*5870*/  IMAD.MOV.U32 R18, RZ, RZ, R112 ;  /* 0x000000ffff127224 */ /* 0x000fe200078e0070 */
[----:B------:R-:W-:Y:S01]  /*5880*/  HMMA.16816.F32.BF16 R168, R8, R134, R20 ;  /* 0x0000008608a8723c */ /* 0x000fe20000041814 */
[----:B------:R-:W-:-:S02]  /*5890*/  IMAD.MOV.U32 R17, RZ, RZ, R84 ;  /* 0x000000ffff117224 */ /* 0x000fc400078e0054 */
[----:B-1----:R-:W-:-:S04]  /*58a0*/  FFMA.FTZ R0, R109, c[0x0][0x2d0], -R2 ;  /* 0x0000b4006d007a23 */ /* 0x002fc80000010802 */
[----:B------:R1:W2:Y:S01]  /*58b0*/  MUFU.EX2 R219, R0 ;  /* 0x0000000000db7308 */ /* 0x0002a20000000800 */
[----:B---3--:R-:W-:Y:S01]  /*58c0*/  HMMA.16816.F32.BF16 R176, R8, R172, R28 ;  /* 0x000000ac08b0723c */ /* 0x008fe2000004181c */
[----:B-1----:R-:W-:-:S06]  /*58d0*/  FFMA.FTZ R0, R114, c[0x0][0x2d0], -R2 ;  /* 0x0000b40072007a23 */ /* 0x002fcc0000010802 */
[----:B------:R1:W-:Y:S02]  /*58e0*/  MUFU.EX2 R52, R0 ;  /* 0x0000000000347308 */ /* 0x0003e40000000800 */
[----:B-1----:R-:W-:Y:S02]  /*58f0*/  FFMA.FTZ R0, R118, c[0x0][0x2d0], -R2 ;  /* 0x0000b40076007a23 */ /* 0x002fe40000010802 */
[----:B------:R-:W-:-:S04]  /*5900*/  IMAD.MOV.U32 R118, RZ, RZ, R165 ;  /* 0x000000ffff767224 */ /* 0x000fc800078e00a5 */
[----:B------:R1:W3:Y:S01]  /*5910*/  MUFU.EX2 R109, R0 ;  /* 0x00000000006d7308 */ /* 0x0002e20000000800 */
[----:B------:R-:W-:Y:S01]  /*5920*/  HMMA.16816.F32.BF16 R164, R8, R120, R40 ;  /* 0x0000007808a4723c */ /* 0x000fe20000041828 */
[----:B-1----:R-:W-:Y:S01]  /*5930*/  FFMA.FTZ R0, R125, c[0x0][0x2d0], -R2 ;  /* 0x0000b4007d007a23 */ /* 0x002fe20000010802 */
[----:B------:R-:W-:-:S06]  /*5940*/  MOV R125, R152 ;  /* 0x00000098007d7202 */ /* 0x000fcc0000000f00 */
[----:B------:R-:W-:Y:S01]  /*5950*/  HMMA.16816.F32.BF16 R152, R8, R132, R44 ;  /* 0x000000840898723c */ /* 0x000fe2000004182c */
[----:B------:R1:W-:Y:S02]  /*5960*/  MUFU.EX2 R110, R0 ;  /* 0x00000000006e7308 */ /* 0x0003e40000000800 */
[----:B-1----:R-:W-:-:S05]  /*5970*/  FMUL.FTZ R0, R3, c[0x0][0x2d0] ;  /* 0x0000b40003007a20 */ /* 0x002fca0000410000 */
[----:B------:R-:W-:-:S05]  /*5980*/  FSEL R0, R0, RZ, P0 ;  /* 0x000000ff00007208 */ /* 0x000fca0000000000 */
[--C-:B------:R-:W-:Y:S02]  /*5990*/  FFMA.FTZ R4, R87, c[0x0][0x2d0], -R0.reuse ;  /* 0x0000b40057047a23 */ /* 0x100fe40000010800 */
[----:B------:R-:W-:Y:S02]  /*59a0*/  HMMA.16816.F32.BF16 R84, R8, R174, R12 ;  /* 0x000000ae0854723c */ /* 0x000fe4000004180c */
[----:B------:R1:W-:Y:S02]  /*59b0*/  MUFU.EX2 R185, R4 ;  /* 0x0000000400b97308 */ /* 0x0003e40000000800 */
[----:B-1----:R-:W-:Y:S02]  /*59c0*/  FFMA.FTZ R4, R108, c[0x0][0x2d0], -R0 ;  /* 0x0000b4006c047a23 */ /* 0x002fe40000010800 */
[----:B------:R-:W-:-:S04]  /*59d0*/  IMAD.MOV.U32 R108, RZ, RZ, R18 ;  /* 0x000000ffff6c7224 */ /* 0x000fc800078e0012 */
[----:B------:R1:W4:Y:S02]  /*59e0*/  MUFU.EX2 R184, R4 ;  /* 0x0000000400b87308 */ /* 0x0003240000000800 */
[----:B-1----:R-:W-:Y:S02]  /*59f0*/  FFMA.FTZ R4, R116, c[0x0][0x2d0], -R0 ;  /* 0x0000b40074047a23 */ /* 0x002fe40000010800 */
[----:B------:R-:W-:-:S04]  /*5a00*/  IMAD.MOV.U32 R116, RZ, RZ, R49 ;  /* 0x000000ffff747224 */ /* 0x000fc800078e0031 */
[----:B------:R1:W-:Y:S02]  /*5a10*/  MUFU.EX2 R252, R4 ;  /* 0x0000000400fc7308 */ /* 0x0003e40000000800 */
[----:B-1----:R-:W-:Y:S02]  /*5a20*/  FFMA.FTZ R4, R115, c[0x0][0x2d0], -R0 ;  /* 0x0000b40073047a23 */ /* 0x002fe40000010800 */
[----:B------:R-:W-:Y:S04]  /*5a30*/  HMMA.16816.F32.BF16 R112, R8, R122, R24 ;  /* 0x0000007a0870723c */ /* 0x000fe80000041818 */
[----:B------:R1:W1:Y:S03]  /*5a40*/  MUFU.EX2 R250, R4 ;  /* 0x0000000400fa7308 */ /* 0x0002660000000800 */
[----:B--2---:R-:W-:-:S02]  /*5a50*/  F2FP.BF16.PACK_AB R8, R219, R218 ;  /* 0x000000dadb08723e */ /* 0x004fc400000010ff */
[----:B---3--:R-:W-:Y:S02]  /*5a60*/  F2FP.BF16.PACK_AB R10, R109, R52 ;  /* 0x000000346d0a723e */ /* 0x008fe400000010ff */
[----:B----4-:R-:W-:Y:S01]  /*5a70*/  F2FP.BF16.PACK_AB R9, R184, R185 ;  /* 0x000000b9b809723e */ /* 0x010fe200000010ff */
[----:B-1----:R-:W-:Y:S01]  /*5a80*/  FFMA.FTZ R4, R131, c[0x0][0x2d0], -R2 ;  /* 0x0000b40083047a23 */ /* 0x002fe20000010802 */
[----:B------:R-:W-:-:S03]  /*5a90*/  F2FP.BF16.PACK_AB R11, R250, R252 ;  /* 0x000000fcfa0b723e */ /* 0x000fc600000010ff */
[----:B------:R1:W-:Y:S04]  /*5aa0*/  MUFU.EX2 R251, R4 ;  /* 0x0000000400fb7308 */ /* 0x0003e80000000800 */
[C---:B------:R-:W-:Y:S07]  /*5ab0*/  HMMA.16816.F32.BF16 R24, R8.reuse, R76, RZ ;  /* 0x0000004c0818723c */ /* 0x040fee00000418ff */
[----:B------:R-:W-:Y:S01]  /*5ac0*/  IMAD.MOV.U32 R76, RZ, RZ, R248 ;  /* 0x000000ffff4c7224 */ /* 0x000fe200078e00f8 */
[----:B------:R-:W-:Y:S01]  /*5ad0*/  HMMA.16816.F32.BF16 R32, R8, R72, RZ ;  /* 0x000000480820723c */ /* 0x000fe200000418ff */
[----:B------:R-:W-:-:S02]  /*5ae0*/  IMAD.MOV.U32 R77, RZ, RZ, R38 ;  /* 0x000000ffff4d7224 */ /* 0x000fc400078e0026 */
[----:B-1----:R-:W-:Y:S02]  /*5af0*/  FFMA.FTZ R4, R136, c[0x0][0x2d0], -R2 ;  /* 0x0000b40088047a23 */ /* 0x002fe40000010802 */
[----:B------:R-:W-:Y:S02]  /*5b00*/  IMAD.MOV.U32 R136, RZ, RZ, R19 ;  /* 0x000000ffff887224 */ /* 0x000fe400078e0013 */
[----:B------:R1:W2:Y:S01]  /*5b10*/  MUFU.EX2 R249, R4 ;  /* 0x0000000400f97308 */ /* 0x0002a20000000800 */
[----:B------:R-:W-:Y:S01]  /*5b20*/  HMMA.16816.F32.BF16 R20, R8, R78, RZ ;  /* 0x0000004e0814723c */ /* 0x000fe200000418ff */
[----:B------:R-:W-:-:S06]  /*5b30*/  IMAD.MOV.U32 R73, RZ, RZ, R50 ;  /* 0x000000ffff497224 */ /* 0x000fcc00078e0032 */
[----:B------:R-:W-:Y:S01]  /*5b40*/  MOV R79, R39 ;  /* 0x00000027004f7202 */ /* 0x000fe20000000f00 */
[----:B------:R-:W-:Y:S01]  /*5b50*/  HMMA.16816.F32.BF16 R28, R8, R74, RZ ;  /* 0x0000004a081c723c */ /* 0x000fe200000418ff */
[----:B------:R-:W-:Y:S01]  /*5b60*/  IMAD.MOV.U32 R78, RZ, RZ, R111 ;  /* 0x000000ffff4e7224 */ /* 0x000fe200078e006f */
[----:B------:R-:W-:Y:S01]  /*5b70*/  MOV R111, R141 ;  /* 0x0000008d006f7202 */ /* 0x000fe20000000f00 */
[----:B-1----:R-:W-:-:S04]  /*5b80*/  FFMA.FTZ R4, R119, c[0x0][0x2d0], -R0 ;  /* 0x0000b40077047a23 */ /* 0x002fc80000010800 */
[----:B------:R-:W-:Y:S01]  /*5b90*/  MOV R75, R36 ;  /* 0x00000024004b7202 */ /* 0x000fe20000000f00 */
[----:B------:R-:W-:Y:S01]  /*5ba0*/  IMAD.MOV.U32 R74, RZ, RZ, R17 ;  /* 0x000000ffff4a7224 */ /* 0x000fe200078e0011 */
[----:B------:R-:W-:Y:S01]  /*5bb0*/  HMMA.16816.F32.BF16 R12, R8, R92, RZ ;  /* 0x0000005c080c723c */ /* 0x000fe200000418ff */
[----:B------:R1:W-:Y:S01]  /*5bc0*/  MUFU.EX2 R247, R4 ;  /* 0x0000000400f77308 */ /* 0x0003e20000000800 */
[----:B------:R-:W-:-:S06]  /*5bd0*/  MOV R119, R48 ;  /* 0x0000003000777202 */ /* 0x000fcc0000000f00 */
[C---:B------:R-:W-:Y:S07]  /*5be0*/  HMMA.16816.F32.BF16 R16, R8.reuse, R96, RZ ;  /* 0x000000600810723c */ /* 0x040fee00000418ff */
[----:B------:R-:W-:Y:S01]  /*5bf0*/  IMAD.MOV.U32 R97, RZ, RZ, R52 ;  /* 0x000000ffff617224 */ /* 0x000fe200078e0034 */
[----:B------:R-:W-:Y:S01]  /*5c00*/  HMMA.16816.F32.BF16 R40, R8, R94, RZ ;  /* 0x0000005e0828723c */ /* 0x000fe200000418ff */
[----:B-1----:R-:W-:Y:S02]  /*5c10*/  FFMA.FTZ R4, R124, c[0x0][0x2d0], -R0 ;  /* 0x0000b4007c047a23 */ /* 0x002fe40000010800 */
[----:B------:R-:W-:-:S02]  /*5c20*/  IMAD.MOV.U32 R124, RZ, RZ, R51 ;  /* 0x000000ffff7c7224 */ /* 0x000fc400078e0033 */
[----:B------:R1:W3:Y:S01]  /*5c30*/  MUFU.EX2 R246, R4 ;  /* 0x0000000400f67308 */ /* 0x0002e20000000800 */
[----:B------:R-:W-:Y:S02]  /*5c40*/  IMAD.MOV.U32 R52, RZ, RZ, R142 ;  /* 0x000000ffff347224 */ /* 0x000fe400078e008e */
[----:B-1----:R-:W-:Y:S02]  /*5c50*/  FFMA.FTZ R4, R126, c[0x0][0x2d0], -R0 ;  /* 0x0000b4007e047a23 */ /* 0x002fe40000010800 */
[----:B------:R-:W-:-:S03]  /*5c60*/  IMAD.MOV.U32 R126, RZ, RZ, R37 ;  /* 0x000000ffff7e7224 */ /* 0x000fc600078e0025 */
[----:B------:R1:W-:Y:S01]  /*5c70*/  MUFU.EX2 R248, R4 ;  /* 0x0000000400f87308 */ /* 0x0003e20000000800 */
[----:B------:R-:W-:Y:S07]  /*5c80*/  HMMA.16816.F32.BF16 R36, R8, R98, RZ ;  /* 0x000000620824723c */ /* 0x000fee00000418ff */
[----:B--2---:R-:W-:Y:S02]  /*5c90*/  F2FP.BF16.PACK_AB R10, R249, R251 ;  /* 0x000000fbf90a723e */ /* 0x004fe400000010ff */
[----:B---3--:R-:W-:-:S02]  /*5ca0*/  F2FP.BF16.PACK_AB R9, R246, R247 ;  /* 0x000000f7f609723e */ /* 0x008fc400000010ff */
[----:B------:R-:W-:Y:S01]  /*5cb0*/  MOV R99, R53 ;  /* 0x0000003500637202 */ /* 0x000fe20000000f00 */
[----:B------:R-:W-:Y:S02]  /*5cc0*/  IMAD.MOV.U32 R53, RZ, RZ, R143 ;  /* 0x000000ffff357224 */ /* 0x000fe400078e008f */
[----:B-1----:R-:W-:Y:S02]  /*5cd0*/  FFMA.FTZ R4, R137, c[0x0][0x2d0], -R0 ;  /* 0x0000b40089047a23 */ /* 0x002fe40000010800 */
[----:B------:R-:W-:Y:S02]  /*5ce0*/  IMAD.MOV.U32 R137, RZ, RZ, R110 ;  /* 0x000000ffff897224 */ /* 0x000fe400078e006e */
[----:B------:R1:W2:Y:S01]  /*5cf0*/  MUFU.EX2 R72, R4 ;  /* 0x0000000400487308 */ /* 0x0002a20000000800 */
[----:B------:R-:W-:Y:S02]  /*5d00*/  IMAD.MOV.U32 R110, RZ, RZ, R245 ;  /* 0x000000ffff6e7224 */ /* 0x000fe400078e00f5 */
[----:B------:R-:W-:Y:S01]  /*5d10*/  F2FP.BF16.PACK_AB R8, R221, R137 ;  /* 0x00000089dd08723e */ /* 0x000fe200000010ff */
[----:B-1----:R-:W-:Y:S01]  /*5d20*/  FFMA.FTZ R4, R193, c[0x0][0x2d0], -R7 ;  /* 0x0000b400c1047a23 */ /* 0x002fe20000010807 */
[----:B--2---:R-:W-:-:S03]  /*5d30*/  F2FP.BF16.PACK_AB R11, R72, R248 ;  /* 0x000000f8480b723e */ /* 0x004fc600000010ff */
[----:B------:R1:W-:Y:S04]  /*5d40*/  MUFU.EX2 R245, R4 ;  /* 0x0000000400f57308 */ /* 0x0003e80000000800 */
[C---:B------:R-:W-:Y:S08]  /*5d50*/  HMMA.16816.F32.BF16 R20, R8.reuse, R90, R20 ;  /* 0x0000005a0814723c */ /* 0x040ff00000041814 */
[----:B------:R-:W-:Y:S01]  /*5d60*/  HMMA.16816.F32.BF16 R48, R8, R104, R32 ;  /* 0x000000680830723c */ /* 0x000fe20000041820 */
[----:B-1----:R-:W-:-:S06]  /*5d70*/  FFMA.FTZ R4, R161, c[0x0][0x2d0], -R2 ;  /* 0x0000b400a1047a23 */ /* 0x002fcc0000010802 */
[----:B------:R-:W-:Y:S01]  /*5d80*/  IMAD.MOV.U32 R105, RZ, RZ, R140 ;  /* 0x000000ffff697224 */ /* 0x000fe200078e008c */
[----:B------:R1:W-:Y:S01]  /*5d90*/  MUFU.EX2 R90, R4 ;  /* 0x00000004005a7308 */ /* 0x0003e20000000800 */
[C---:B------:R-:W-:Y:S08]  /*5da0*/  HMMA.16816.F32.BF16 R44, R8.reuse, R88, R24 ;  /* 0x00000058082c723c */ /* 0x040ff00000041818 */
[----:B------:R-:W-:Y:S01]  /*5db0*/  HMMA.16816.F32.BF16 R32, R8, R80, R16 ;  /* 0x000000500820723c */ /* 0x000fe20000041810 */
[----:B-1----:R-:W-:-:S07]  /*5dc0*/  FFMA.FTZ R4, R160, c[0x0][0x2d0], -R2 ;  /* 0x0000b400a0047a23 */ /* 0x002fce0000010802 */
[C---:B------:R-:W-:Y:S01]  /*5dd0*/  HMMA.16816.F32.BF16 R24, R8.reuse, R100, R12 ;  /* 0x000000640818723c */ /* 0x040fe2000004180c */
[----:B------:R1:W2:Y:S07]  /*5de0*/  MUFU.EX2 R92, R4 ;  /* 0x00000004005c7308 */ /* 0x0002ae0000000800 */
[C---:B------:R-:W-:Y:S08]  /*5df0*/  HMMA.16816.F32.BF16 R28, R8.reuse, R106, R28 ;  /* 0x0000006a081c723c */ /* 0x040ff0000004181c */
        /* <DEDUP_REMOVED lines=26> */
[C---:B------:R-:W-:Y:S07]  /*5fa0*/  HMMA.16816.F32.BF16 R140, R8.reuse, R68, R48 ;  /* 0x00000044088c723c */ /* 0x040fee0000041830 */
[----:B------:R-:W-:Y:S01]  /*5fb0*/  IMAD.MOV.U32 R50, RZ, RZ, R99 ;  /* 0x000000ffff327224 */ /* 0x000fe200078e0063 */
[----:B------:R-:W-:Y:S01]  /*5fc0*/  MOV R49, R97 ;  /* 0x0000006100317202 */ /* 0x000fe20000000f00 */
[----:B------:R-:W-:Y:S01]  /*5fd0*/  HMMA.16816.F32.BF16 R44, R8, R64, R44 ;  /* 0x00000040082c723c */ /* 0x000fe2000004182c */
[----:B------:R-:W-:Y:S01]  /*5fe0*/  IMAD.MOV.U32 R51, RZ, RZ, R105 ;  /* 0x000000ffff337224 */ /* 0x000fe200078e0069 */
[----:B------:R-:W-:Y:S01]  /*5ff0*/  MOV R68, R124 ;  /* 0x0000007c00447202 */ /* 0x000fe20000000f00 */
[----:B-1----:R-:W-:Y:S01]  /*6000*/  FFMA.FTZ R4, R196, c[0x0][0x2d0], -R7 ;  /* 0x0000b400c4047a23 */ /* 0x002fe20000010807 */
[----:B------:R-:W-:Y:S01]  /*6010*/  MOV R196, R76 ;  /* 0x0000004c00c47202 */ /* 0x000fe20000000f00 */
[----:B------:R-:W-:-:S02]  /*6020*/  IMAD.MOV.U32 R124, RZ, RZ, R108 ;  /* 0x000000ffff7c7224 */ /* 0x000fc400078e006c */
[----:B------:R1:W-:Y:S01]  /*6030*/  MUFU.EX2 R131, R4 ;  /* 0x0000000400837308 */ /* 0x0003e20000000800 */
[----:B------:R-:W-:Y:S01]  /*6040*/  MOV R64, R162 ;  /* 0x000000a200407202 */ /* 0x000fe20000000f00 */
[C---:B------:R-:W-:Y:S01]  /*6050*/  HMMA.16816.F32.BF16 R144, R8.reuse, R70, R28 ;  /* 0x000000460890723c */ /* 0x040fe2000004181c */
[----:B------:R-:W-:Y:S01]  /*6060*/  LDSM.16.MT88.4 R28, [R214+0x2100] ;  /* 0x00210000d61c783b */ /* 0x000fe20000004200 */
[----:B------:R-:W-:Y:S02]  /*6070*/  IMAD.MOV.U32 R65, RZ, RZ, R54 ;  /* 0x000000ffff417224 */ /* 0x000fe400078e0036 */
[----:B------:R-:W-:Y:S02]  /*6080*/  IMAD.MOV.U32 R69, RZ, RZ, R73 ;  /* 0x000000ffff457224 */ /* 0x000fe400078e0049 */
[----:B------:R-:W-:Y:S02]  /*6090*/  IMAD.MOV.U32 R48, RZ, RZ, R137 ;  /* 0x000000ffff307224 */ /* 0x000fe400078e0089 */
[----:B------:R-:W-:Y:S01]  /*60a0*/  HMMA.16816.F32.BF16 R104, R8, R60, R32 ;  /* 0x0000003c0868723c */ /* 0x000fe20000041820 */
[----:B------:R-:W4:Y:S01]  /*60b0*/  LDSM.16.MT88.4 R32, [R216+0x2100] ;  /* 0x00210000d820783b */ /* 0x000f220000004200 */
[----:B------:R-:W-:-:S02]  /*60c0*/  IMAD.MOV.U32 R70, RZ, RZ, R77 ;  /* 0x000000ffff467224 */ /* 0x000fc400078e004d */
[----:B------:R-:W-:Y:S02]  /*60d0*/  IMAD.MOV.U32 R71, RZ, RZ, R75 ;  /* 0x000000ffff477224 */ /* 0x000fe400078e004b */
[----:B-1----:R-:W-:Y:S02]  /*60e0*/  FFMA.FTZ R4, R200, c[0x0][0x2d0], -R7 ;  /* 0x0000b400c8047a23 */ /* 0x002fe40000010807 */
[----:B------:R-:W-:Y:S02]  /*60f0*/  IMAD.MOV.U32 R200, RZ, RZ, R79 ;  /* 0x000000ffffc87224 */ /* 0x000fe400078e004f */
[----:B------:R1:W1:Y:S01]  /*6100*/  MUFU.EX2 R193, R4 ;  /* 0x0000000400c17308 */ /* 0x0002620000000800 */
[----:B------:R-:W-:Y:S02]  /*6110*/  IMAD.MOV.U32 R73, RZ, RZ, R136 ;  /* 0x000000ffff497224 */ /* 0x000fe400078e0088 */
[----:B-1----:R-:W-:Y:S02]  /*6120*/  FFMA.FTZ R4, R201, c[0x0][0x2d0], -R7 ;  /* 0x0000b400c9047a23 */ /* 0x002fe40000010807 */
[----:B------:R-:W-:-:S03]  /*6130*/  IMAD.MOV.U32 R201, RZ, RZ, R78 ;  /* 0x000000ffffc97224 */ /* 0x000fc600078e004e */
[----:B------:R1:W-:Y:S02]  /*6140*/  MUFU.EX2 R99, R4 ;  /* 0x0000000400637308 */ /* 0x0003e40000000800 */
[----:B-1----:R-:W-:Y:S02]  /*6150*/  FFMA.FTZ R4, R202, c[0x0][0x2d0], -R7 ;  /* 0x0000b400ca047a23 */ /* 0x002fe40000010807 */
[----:B------:R-:W-:Y:S01]  /*6160*/  IMAD.MOV.U32 R202, RZ, RZ, R126 ;  /* 0x000000ffffca7224 */ /* 0x000fe200078e007e */
[----:B------:R-:W-:-:S03]  /*6170*/  MOV R126, R127 ;  /* 0x0000007f007e7202 */ /* 0x000fc60000000f00 */
[----:B------:R1:W-:Y:S01]  /*6180*/  MUFU.EX2 R97, R4 ;  /* 0x0000000400617308 */ /* 0x0003e20000000800 */
[----:B------:R-:W-:Y:S02]  /*6190*/  IMAD.MOV.U32 R127, RZ, RZ, R111 ;  /* 0x000000ffff7f7224 */ /* 0x000fe400078e006f */
[C---:B------:R-:W-:Y:S01]  /*61a0*/  HMMA.16816.F32.BF16 R108, R8.reuse, R62, R16 ;  /* 0x0000003e086c723c */ /* 0x040fe20000041810 */
[----:B------:R-:W-:Y:S01]  /*61b0*/  LDSM.16.MT88.4 R16, [R213+0x2900] ;  /* 0x00290000d510783b */ /* 0x000fe20000004200 */
[----:B-1----:R-:W-:Y:S02]  /*61c0*/  FFMA.FTZ R4, R192, c[0x0][0x2d0], -R6 ;  /* 0x0000b400c0047a23 */ /* 0x002fe40000010806 */
[----:B------:R-:W-:Y:S02]  /*61d0*/  IMAD.MOV.U32 R192, RZ, RZ, R163 ;  /* 0x000000ffffc07224 */ /* 0x000fe400078e00a3 */
[----:B------:R1:W-:Y:S02]  /*61e0*/  MUFU.EX2 R89, R4 ;  /* 0x0000000400597308 */ /* 0x0003e40000000800 */
[C---:B------:R-:W-:Y:S01]  /*61f0*/  HMMA.16816.F32.BF16 R160, R8.reuse, R66, R20 ;  /* 0x0000004208a0723c */ /* 0x040fe20000041814 */
[----:B------:R-:W3:Y:S06]  /*6200*/  LDSM.16.MT88.4 R20, [R215+0x2100] ;  /* 0x00210000d714783b */ /* 0x000eec0000004200 */
[----:B------:R-:W-:Y:S01]  /*6210*/  IMAD.MOV.U32 R67, RZ, RZ, R55 ;  /* 0x000000ffff437224 */ /* 0x000fe200078e0037 */
[----:B------:R-:W-:Y:S01]  /*6220*/  MOV R66, R70 ;  /* 0x0000004600427202 */ /* 0x000fe20000000f00 */
[----:B------:R-:W-:Y:S01]  /*6230*/  HMMA.16816.F32.BF16 R52, R8, R56, R24 ;  /* 0x000000380834723c */ /* 0x000fe20000041818 */
[----:B------:R-:W3:Y:S01]  /*6240*/  LDSM.16.MT88.4 R24, [R216+0x2900] ;  /* 0x00290000d818783b */ /* 0x000ee20000004200 */
[----:B------:R-:W-:-:S03]  /*6250*/  IMAD.MOV.U32 R70, RZ, RZ, R222 ;  /* 0x000000ffff467224 */ /* 0x000fc600078e00de */
[----:B------:R3:W5:Y:S01]  /*6260*/  LDL.LU R222, [R1+0x60] ;  /* 0x0000600001de7983 */ /* 0x0007620000300800 */
[----:B-1----:R-:W-:Y:S02]  /*6270*/  FFMA.FTZ R4, R195, c[0x0][0x2d0], -R6 ;  /* 0x0000b400c3047a23 */ /* 0x002fe40000010806 */
[----:B------:R-:W-:Y:S01]  /*6280*/  HMMA.16816.F32.BF16 R56, R8, R58, R12 ;  /* 0x0000003a0838723c */ /* 0x000fe2000004180c */
[----:B------:R-:W-:Y:S01]  /*6290*/  IMAD.MOV.U32 R195, RZ, RZ, R202 ;  /* 0x000000ffffc37224 */ /* 0x000fe200078e00ca */
[----:B------:R1:W1:Y:S01]  /*62a0*/  MUFU.EX2 R88, R4 ;  /* 0x0000000400587308 */ /* 0x0002620000000800 */
[----:B------:R-:W-:-:S04]  /*62b0*/  MOV R202, R50 ;  /* 0x0000003200ca7202 */ /* 0x000fc80000000f00 */
[----:B--2---:R-:W-:Y:S02]  /*62c0*/  F2FP.BF16.PACK_AB R8, R197, R245 ;  /* 0x000000f5c508723e */ /* 0x004fe400000010ff */
[----:B------:R-:W-:Y:S01]  /*62d0*/  F2FP.BF16.PACK_AB R10, R193, R131 ;  /* 0x00000083c10a723e */ /* 0x000fe200000010ff */
[----:B-1----:R-:W-:Y:S01]  /*62e0*/  FFMA.FTZ R4, R194, c[0x0][0x2d0], -R6 ;  /* 0x0000b400c2047a23 */ /* 0x002fe20000010806 */
[----:B------:R-:W-:-:S03]  /*62f0*/  F2FP.BF16.PACK_AB R9, R88, R89 ;  /* 0x000000595809723e */ /* 0x000fc600000010ff */
[----:B------:R1:W-:Y:S02]  /*6300*/  MUFU.EX2 R83, R4 ;  /* 0x0000000400537308 */ /* 0x0003e40000000800 */
[----:B-1----:R-:W-:-:S06]  /*6310*/  FFMA.FTZ R4, R198, c[0x0][0x2d0], -R6 ;  /* 0x0000b400c6047a23 */ /* 0x002fcc0000010806 */
[----:B------:R1:W2:Y:S02]  /*6320*/  MUFU.EX2 R81, R4 ;  /* 0x0000000400517308 */ /* 0x0002a40000000800 */
[----:B-1----:R-:W-:Y:S01]  /*6330*/  FFMA.FTZ R4, R230, c[0x0][0x2d0], -R7 ;  /* 0x0000b400e6047a23 */ /* 0x002fe20000010807 */
[----:B--2---:R-:W-:Y:S01]  /*6340*/  F2FP.BF16.PACK_AB R11, R81, R83 ;  /* 0x00000053510b723e */ /* 0x004fe200000010ff */
[----:B------:R-:W-:-:S04]  /*6350*/  IMAD.MOV.U32 R50, RZ, RZ, R43 ;  /* 0x000000ffff327224 */ /* 0x000fc800078e002b */
[----:B------:R1:W-:Y:S01]  /*6360*/  MUFU.EX2 R82, R4 ;  /* 0x0000000400527308 */ /* 0x0003e20000000800 */
[----:B------:R-:W-:Y:S01]  /*6370*/  FFMA.FTZ R7, R233, c[0x0][0x2d0], -R7 ;  /* 0x0000b400e9077a23 */ /* 0x000fe20000010807 */
[----:B---3--:R-:W-:Y:S01]  /*6380*/  HMMA.16816.F32.BF16 R136, R8, R36, R180 ;  /* 0x000000240888723c */ /* 0x008fe200000418b4 */
[----:B------:R-:W-:Y:S01]  /*6390*/  IMAD.MOV.U32 R43, RZ, RZ, R118 ;  /* 0x000000ffff2b7224 */ /* 0x000fe200078e0076 */
[----:B------:R-:W-:-:S04]  /*63a0*/  MOV R198, R50 ;  /* 0x0000003200c67202 */ /* 0x000fc80000000f00 */
[----:B------:R-:W-:Y:S01]  /*63b0*/  MUFU.EX2 R80, R7 ;  /* 0x0000000700507308 */ /* 0x000fe20000000800 */
[----:B------:R-:W-:Y:S01]  /*63c0*/  IMAD.MOV.U32 R182, RZ, RZ, R65 ;  /* 0x000000ffffb67224 */ /* 0x000fe200078e0041 */
[C---:B------:R-:W-:Y:S01]  /*63d0*/  HMMA.16816.F32.BF16 R148, R8.reuse, R38, R148 ;  /* 0x000000260894723c */ /* 0x040fe20000041894 */
[----:B------:R-:W-:Y:S02]  /*63e0*/  IMAD.MOV.U32 R65, RZ, RZ, R74 ;  /* 0x000000ffff417224 */ /* 0x000fe400078e004a */
[----:B------:R-:W-:Y:S02]  /*63f0*/  IMAD.MOV.U32 R181, RZ, RZ, R64 ;  /* 0x000000ffffb57224 */ /* 0x000fe400078e0040 */
[----:B-1----:R-:W-:Y:S01]  /*6400*/  FFMA.FTZ R4, R205, c[0x0][0x2d0], -R6 ;  /* 0x0000b400cd047a23 */ /* 0x002fe20000010806 */
[----:B------:R-:W-:Y:S01]  /*6410*/  MOV R205, R192 ;  /* 0x000000c000cd7202 */ /* 0x000fe20000000f00 */
[----:B------:R-:W-:Y:S01]  /*6420*/  IMAD.MOV.U32 R192, RZ, RZ, R48 ;  /* 0x000000ffffc07224 */ /* 0x000fe200078e0030 */
[----:B----4-:R-:W-:Y:S01]  /*6430*/  HMMA.16816.F32.BF16 R152, R8, R32, R152 ;  /* 0x000000200898723c */ /* 0x010fe20000041898 */
[----:B------:R1:W-:Y:S01]  /*6440*/  MUFU.EX2 R79, R4 ;  /* 0x00000004004f7308 */ /* 0x0003e20000000800 */
[----:B------:R-:W-:-:S06]  /*6450*/  IMAD.MOV.U32 R64, RZ, RZ, R49 ;  /* 0x000000ffff407224 */ /* 0x000fcc00078e0031 */
[C---:B------:R-:W-:Y:S08]  /*6460*/  HMMA.16816.F32.BF16 R100, R8.reuse, R34, R168 ;  /* 0x000000220864723c */ /* 0x040ff000000418a8 */
[----:B------:R-:W-:Y:S01]  /*6470*/  HMMA.16816.F32.BF16 R164, R8, R28, R164 ;  /* 0x0000001c08a4723c */ /* 0x000fe200000418a4 */
[----:B-1----:R-:W-:-:S04]  /*6480*/  FFMA.FTZ R4, R209, c[0x0][0x2d0], -R6 ;  /* 0x0000b400d1047a23 */ /* 0x002fc80000010806 */
[----:B------:R1:W2:Y:S02]  /*6490*/  MUFU.EX2 R78, R4 ;  /* 0x00000004004e7308 */ /* 0x0002a40000000800 */
[----:B-1----:R-:W-:Y:S02]  /*64a0*/  FFMA.FTZ R4, R210, c[0x0][0x2d0], -R6 ;  /* 0x0000b400d2047a23 */ /* 0x002fe40000010806 */
[----:B------:R-:W-:-:S04]  /*64b0*/  IMAD.MOV.U32 R48, RZ, RZ, R41 ;  /* 0x000000ffff307224 */ /* 0x000fc800078e0029 */
[----:B------:R1:W-:Y:S01]  /*64c0*/  MUFU.EX2 R77, R4 ;  /* 0x00000004004d7308 */ /* 0x0003e20000000800 */
[----:B------:R-:W-:Y:S02]  /*64d0*/  IMAD.MOV.U32 R41, RZ, RZ, R73 ;  /* 0x000000ffff297224 */ /* 0x000fe400078e0049 */
[----:B------:R-:W-:Y:S01]  /*64e0*/  IMAD.MOV.U32 R49, RZ, RZ, R42 ;  /* 0x000000ffff317224 */ /* 0x000fe200078e002a */
[----:B------:R-:W-:Y:S01]  /*64f0*/  HMMA.16816.F32.BF16 R112, R8, R30, R112 ;  /* 0x0000001e0870723c */ /* 0x000fe20000041870 */
[----:B------:R-:W-:Y:S02]  /*6500*/  FFMA.FTZ R6, R229, c[0x0][0x2d0], -R6 ;  /* 0x0000b400e5067a23 */ /* 0x000fe40000010806 */
[--C-:B-1----:R-:W-:Y:S01]  /*6510*/  FFMA.FTZ R4, R207, c[0x0][0x2d0], -R2.reuse ;  /* 0x0000b400cf047a23 */ /* 0x102fe20000010802 */
[----:B------:R-:W-:Y:S01]  /*6520*/  MOV R233, R41 ;  /* 0x0000002900e97202 */ /* 0x000fe20000000f00 */
[----:B------:R-:W-:Y:S01]  /*6530*/  IMAD.MOV.U32 R42, RZ, RZ, R119 ;  /* 0x000000ffff2a7224 */ /* 0x000fe200078e0077 */
[----:B------:R-:W1:Y:S08]  /*6540*/  MUFU.EX2 R76, R6 ;  /* 0x00000006004c7308 */ /* 0x000e700000000800 */
[----:B------:R3:W-:Y:S02]  /*6550*/  MUFU.EX2 R75, R4 ;  /* 0x00000004004b7308 */ /* 0x0007e40000000800 */
[----:B---3--:R-:W-:-:S02]  /*6560*/  FFMA.FTZ R4, R208, c[0x0][0x2d0], -R2 ;  /* 0x0000b400d0047a23 */ /* 0x008fc40000010802 */
[----:B------:R-:W-:-:S04]  /*6570*/  IMAD.MOV.U32 R208, RZ, RZ, R67 ;  /* 0x000000ffffd07224 */ /* 0x000fc800078e0043 */
[----:B------:R3:W4:Y:S01]  /*6580*/  MUFU.EX2 R74, R4 ;  /* 0x00000004004a7308 */ /* 0x0007220000000800 */
[----:B------:R-:W-:Y:S02]  /*6590*/  IMAD.MOV.U32 R67, RZ, RZ, R201 ;  /* 0x000000ffff437224 */ /* 0x000fe400078e00c9 */
[----:B------:R-:W-:Y:S01]  /*65a0*/  IMAD.MOV.U32 R201, RZ, RZ, R51 ;  /* 0x000000ffffc97224 */ /* 0x000fe200078e0033 */
[----:B------:R-:W-:Y:S01]  /*65b0*/  MOV R51, R126 ;  /* 0x0000007e00337202 */ /* 0x000fe20000000f00 */
[----:B------:R-:W-:Y:S02]  /*65c0*/  IMAD.MOV.U32 R126, RZ, RZ, R117 ;  /* 0x000000ffff7e7224 */ /* 0x000fe400078e0075 */
[----:B---3--:R-:W-:Y:S01]  /*65d0*/  FFMA.FTZ R4, R211, c[0x0][0x2d0], -R2 ;  /* 0x0000b400d3047a23 */ /* 0x008fe20000010802 */
[----:B------:R-:W-:Y:S01]  /*65e0*/  MOV R211, R40 ;  /* 0x0000002800d37202 */ /* 0x000fe20000000f00 */
[----:B------:R-:W-:Y:S01]  /*65f0*/  IMAD.MOV.U32 R40, RZ, RZ, R124 ;  /* 0x000000ffff287224 */ /* 0x000fe200078e007c */
[----:B------:R-:W-:Y:S01]  /*6600*/  MOV R124, R116 ;  /* 0x00000074007c7202 */ /* 0x000fe20000000f00 */
[----:B------:R3:W-:Y:S01]  /*6610*/  MUFU.EX2 R73, R4 ;  /* 0x0000000400497308 */ /* 0x0007e20000000800 */
[----:B------:R-:W-:Y:S01]  /*6620*/  HMMA.16816.F32.BF16 R116, R8, R20, R176 ;  /* 0x000000140874723c */ /* 0x000fe200000418b0 */
[----:B------:R-:W-:-:S02]  /*6630*/  IMAD.MOV.U32 R230, RZ, RZ, R51 ;  /* 0x000000ffffe67224 */ /* 0x000fc400078e0033 */
[----:B------:R-:W-:-:S04]  /*6640*/  IMAD.MOV.U32 R194, RZ, RZ, R40 ;  /* 0x000000ffffc27224 */ /* 0x000fc800078e0028 */
[----:B------:R-:W-:Y:S01]  /*6650*/  MOV R179, R195 ;  /* 0x000000c300b37202 */ /* 0x000fe20000000f00 */
[----:B------:R-:W-:Y:S01]  /*6660*/  IMAD.MOV.U32 R195, RZ, RZ, R71 ;  /* 0x000000ffffc37224 */ /* 0x000fe200078e0047 */
[----:B------:R-:W-:Y:S01]  /*6670*/  HMMA.16816.F32.BF16 R8, R8, R22, R84 ;  /* 0x000000160808723c */ /* 0x000fe20000041854 */
[----:B---3--:R-:W-:Y:S02]  /*6680*/  FFMA.FTZ R4, R232, c[0x0][0x2d0], -R2 ;  /* 0x0000b400e8047a23 */ /* 0x008fe40000010802 */
[----:B------:R-:W-:Y:S02]  /*6690*/  IMAD.MOV.U32 R232, RZ, RZ, R48 ;  /* 0x000000ffffe87224 */ /* 0x000fe400078e0030 */
[----:B------:R3:W1:Y:S01]  /*66a0*/  MUFU.EX2 R71, R4 ;  /* 0x0000000400477308 */ /* 0x0006620000000800 */
[----:B------:R-:W-:Y:S02]  /*66b0*/  IMAD.MOV.U32 R207, RZ, RZ, R42 ;  /* 0x000000ffffcf7224 */ /* 0x000fe400078e002a */
[----:B------:R-:W-:-:S02]  /*66c0*/  IMAD.MOV.U32 R87, RZ, RZ, R43 ;  /* 0x000000ffff577224 */ /* 0x000fc400078e002b */
[----:B------:R-:W4:Y:S01]  /*66d0*/  LDSM.16.MT88.4 R40, [R214+0x2900] ;  /* 0x00290000d628783b */ /* 0x000f220000004200 */
[----:B---3--:R-:W-:Y:S02]  /*66e0*/  FFMA.FTZ R4, R199, c[0x0][0x2d0], -R0 ;  /* 0x0000b400c7047a23 */ /* 0x008fe40000010800 */
[----:B------:R-:W-:Y:S02]  /*66f0*/  IMAD.MOV.U32 R199, RZ, RZ, R49 ;  /* 0x000000ffffc77224 */ /* 0x000fe400078e0031 */
[----:B------:R-:W3:Y:S01]  /*6700*/  LDSM.16.MT88.4 R48, [R215+0x2900] ;  /* 0x00290000d730783b */ /* 0x000ee20000004200 */
[----:B------:R-:W-:Y:S02]  /*6710*/  F2FP.BF16.PACK_AB R168, R97, R99 ;  /* 0x0000006361a8723e */ /* 0x000fe400000010ff */
[----:B--2---:R-:W-:Y:S02]  /*6720*/  F2FP.BF16.PACK_AB R169, R78, R79 ;  /* 0x0000004f4ea9723e */ /* 0x004fe400000010ff */
[----:B------:R-:W-:-:S02]  /*6730*/  F2FP.BF16.PACK_AB R170, R80, R82 ;  /* 0x0000005250aa723e */ /* 0x000fc400000010ff */
[----:B-1----:R-:W-:Y:S02]  /*6740*/  F2FP.BF16.PACK_AB R171, R76, R77 ;  /* 0x0000004d4cab723e */ /* 0x002fe400000010ff */
[----:B------:R-:W-:Y:S02]  /*6750*/  MOV R176, R69 ;  /* 0x0000004500b07202 */ /* 0x000fe40000000f00 */
[----:B------:R1:W-:Y:S01]  /*6760*/  MUFU.EX2 R69, R4 ;  /* 0x0000000400457308 */ /* 0x0003e20000000800 */
[----:B------:R-:W-:Y:S02]  /*6770*/  MOV R210, R70 ;  /* 0x0000004600d27202 */ /* 0x000fe40000000f00 */
[C---:B------:R-:W-:Y:S08]  /*6780*/  HMMA.16816.F32.BF16 R136, R168.reuse, R16, R136 ;  /* 0x00000010a888723c */ /* 0x040ff00000041888 */
[----:B------:R-:W-:Y:S01]  /*6790*/  HMMA.16816.F32.BF16 R148, R168, R18, R148 ;  /* 0x00000012a894723c */ /* 0x000fe20000041894 */
[----:B-1----:R-:W-:-:S07]  /*67a0*/  FFMA.FTZ R4, R203, c[0x0][0x2d0], -R0 ;  /* 0x0000b400cb047a23 */ /* 0x002fce0000010800 */
[C---:B------:R-:W-:Y:S01]  /*67b0*/  HMMA.16816.F32.BF16 R152, R168.reuse, R24, R152 ;  /* 0x00000018a898723c */ /* 0x040fe20000041898 */
[----:B------:R1:W2:Y:S07]  /*67c0*/  MUFU.EX2 R70, R4 ;  /* 0x0000000400467308 */ /* 0x0002ae0000000800 */
[C---:B------:R-:W-:Y:S08]  /*67d0*/  HMMA.16816.F32.BF16 R100, R168.reuse, R26, R100 ;  /* 0x0000001aa864723c */ /* 0x040ff00000041864 */
[----:B----4-:R-:W-:Y:S01]  /*67e0*/  HMMA.16816.F32.BF16 R164, R168, R40, R164 ;  /* 0x00000028a8a4723c */ /* 0x010fe200000418a4 */
[----:B-1----:R-:W-:-:S07]  /*67f0*/  FFMA.FTZ R4, R204, c[0x0][0x2d0], -R0 ;  /* 0x0000b400cc047a23 */ /* 0x002fce0000010800 */
[C---:B------:R-:W-:Y:S01]  /*6800*/  HMMA.16816.F32.BF16 R112, R168.reuse, R42, R112 ;  /* 0x0000002aa870723c */ /* 0x040fe20000041870 */
[----:B------:R1:W-:Y:S07]  /*6810*/  MUFU.EX2 R61, R4 ;  /* 0x00000004003d7308 */ /* 0x0003ee0000000800 */
[C---:B---3--:R-:W-:Y:S08]  /*6820*/  HMMA.16816.F32.BF16 R116, R168.reuse, R48, R116 ;  /* 0x00000030a874723c */ /* 0x048ff00000041874 */
[----:B------:R-:W-:Y:S01]  /*6830*/  HMMA.16816.F32.BF16 R168, R168, R50, R8 ;  /* 0x00000032a8a8723c */ /* 0x000fe20000041808 */
[----:B-1----:R-:W-:-:S06]  /*6840*/  FFMA.FTZ R4, R206, c[0x0][0x2d0], -R0 ;  /* 0x0000b400ce047a23 */ /* 0x002fcc0000010800 */
[----:B------:R-:W-:-:S04]  /*6850*/  FFMA.FTZ R8, R236, c[0x0][0x2d0], -R2 ;  /* 0x0000b400ec087a23 */ /* 0x000fc80000010802 */
[----:B------:R1:W-:Y:S01]  /*6860*/  MUFU.EX2 R62, R8 ;  /* 0x00000008003e7308 */ /* 0x0003e20000000800 */
[----:B------:R-:W-:Y:S01]  /*6870*/  MOV R178, R192 ;  /* 0x000000c000b27202 */ /* 0x000fe20000000f00 */
[----:B------:R-:W-:-:S06]  /*6880*/  IMAD.MOV.U32 R192, RZ, RZ, R65 ;  /* 0x000000ffffc07224 */ /* 0x000fcc00078e0041 */
[----:B------:R-:W3:Y:S01]  /*6890*/  MUFU.EX2 R60, R4 ;  /* 0x00000004003c7308 */ /* 0x000ee20000000800 */
[----:B-1----:R-:W-:-:S07]  /*68a0*/  FFMA.FTZ R8, R237, c[0x0][0x2d0], -R2 ;  /* 0x0000b400ed087a23 */ /* 0x002fce0000010802 */
[----:B------:R1:W4:Y:S01]  /*68b0*/  MUFU.EX2 R63, R8 ;  /* 0x00000008003f7308 */ /* 0x0003220000000800 */
[----:B------:R-:W-:Y:S02]  /*68c0*/  IMAD.MOV.U32 R180, RZ, RZ, R66 ;  /* 0x000000ffffb47224 */ /* 0x000fe400078e0042 */
[----:B------:R-:W-:Y:S02]  /*68d0*/  IMAD.MOV.U32 R209, RZ, RZ, R67 ;  /* 0x000000ffffd17224 */ /* 0x000fe400078e0043 */
[----:B-1----:R-:W-:-:S04]  /*68e0*/  FFMA.FTZ R8, R238, c[0x0][0x2d0], -R2 ;  /* 0x0000b400ee087a23 */ /* 0x002fc80000010802 */
[----:B------:R1:W-:Y:S01]  /*68f0*/  MUFU.EX2 R65, R8 ;  /* 0x0000000800417308 */ /* 0x0003e20000000800 */
[----:B------:R-:W-:Y:S01]  /*6900*/  IMAD.MOV.U32 R203, RZ, RZ, R5 ;  /* 0x000000ffffcb7224 */ /* 0x000fe200078e0005 */
[----:B------:R-:W-:Y:S02]  /*6910*/  F2FP.BF16.PACK_AB R4, R74, R75 ;  /* 0x0000004b4a04723e */ /* 0x000fe400000010ff */
[----:B------:R-:W-:Y:S02]  /*6920*/  F2FP.BF16.PACK_AB R6, R71, R73 ;  /* 0x000000494706723e */ /* 0x000fe400000010ff */
[----:B--2---:R-:W-:Y:S01]  /*6930*/  F2FP.BF16.PACK_AB R5, R70, R69 ;  /* 0x000000454605723e */ /* 0x004fe200000010ff */
[----:B-1----:R-:W-:-:S04]  /*6940*/  FFMA.FTZ R8, R239, c[0x0][0x2d0], -R2 ;  /* 0x0000b400ef087a23 */ /* 0x002fc80000010802 */
[----:B------:R1:W2:Y:S01]  /*6950*/  MUFU.EX2 R66, R8 ;  /* 0x0000000800427308 */ /* 0x0002a20000000800 */
[----:B---3--:R-:W-:Y:S01]  /*6960*/  F2FP.BF16.PACK_AB R7, R60, R61 ;  /* 0x0000003d3c07723e */ /* 0x008fe200000010ff */
[----:B------:R-:W-:Y:S02]  /*6970*/  IMAD.MOV.U32 R229, RZ, RZ, R68 ;  /* 0x000000ffffe57224 */ /* 0x000fe400078e0044 */
[----:B-1----:R-:W-:-:S04]  /*6980*/  FFMA.FTZ R8, R240, c[0x0][0x2d0], -R2 ;  /* 0x0000b400f0087a23 */ /* 0x002fc80000010802 */
[----:B------:R1:W-:Y:S01]  /*6990*/  MUFU.EX2 R67, R8 ;  /* 0x0000000800437308 */ /* 0x0003e20000000800 */
[C---:B------:R-:W-:Y:S08]  /*69a0*/  HMMA.16816.F32.BF16 R140, R4.reuse, R156, R140 ;  /* 0x0000009c048c723c */ /* 0x040ff0000004188c */
[----:B------:R-:W-:Y:S01]  /*69b0*/  HMMA.16816.F32.BF16 R144, R4, R158, R144 ;  /* 0x0000009e0490723c */ /* 0x000fe20000041890 */
[----:B-1----:R-:W-:-:S04]  /*69c0*/  FFMA.FTZ R8, R241, c[0x0][0x2d0], -R2 ;  /* 0x0000b400f1087a23 */ /* 0x002fc80000010802 */
[----:B------:R1:W-:Y:S03]  /*69d0*/  MUFU.EX2 R68, R8 ;  /* 0x0000000800447308 */ /* 0x0003e60000000800 */
[----:B------:R-:W-:Y:S01]  /*69e0*/  HMMA.16816.F32.BF16 R156, R4, R132, R44 ;  /* 0x00000084049c723c */ /* 0x000fe2000004182c */
[----:B------:R-:W-:Y:S02]  /*69f0*/  IMAD.MOV.U32 R177, RZ, RZ, R64 ;  /* 0x000000ffffb17224 */ /* 0x000fe400078e0040 */
[----:B-1----:R-:W-:-:S04]  /*6a00*/  FFMA.FTZ R8, R234, c[0x0][0x2d0], -R0 ;  /* 0x0000b400ea087a23 */ /* 0x002fc80000010800 */
[----:B------:R1:W-:Y:S02]  /*6a10*/  MUFU.EX2 R44, R8 ;  /* 0x00000008002c7308 */ /* 0x0003e40000000800 */
[----:B-1----:R-:W-:-:S06]  /*6a20*/  FFMA.FTZ R8, R235, c[0x0][0x2d0], -R0 ;  /* 0x0000b400eb087a23 */ /* 0x002fcc0000010800 */
[----:B------:R1:W3:Y:S02]  /*6a30*/  MUFU.EX2 R45, R8 ;  /* 0x00000008002d7308 */ /* 0x0002e40000000800 */
[----:B-1----:R-:W-:-:S06]  /*6a40*/  FFMA.FTZ R8, R187, c[0x0][0x2d0], -R0 ;  /* 0x0000b400bb087a23 */ /* 0x002fcc0000010800 */
[----:B------:R1:W-:Y:S02]  /*6a50*/  MUFU.EX2 R64, R8 ;  /* 0x0000000800407308 */ /* 0x0003e40000000800 */
[----:B-1----:R-:W-:-:S06]  /*6a60*/  FFMA.FTZ R8, R186, c[0x0][0x2d0], -R0 ;  /* 0x0000b400ba087a23 */ /* 0x002fcc0000010800 */
[----:B------:R1:W1:Y:S01]  /*6a70*/  MUFU.EX2 R47, R8 ;  /* 0x00000008002f7308 */ /* 0x0002620000000800 */
        /* <DEDUP_REMOVED lines=9> */
[----:B----4-:R-:W-:Y:S01]  /*6b10*/  F2FP.BF16.PACK_AB R4, R63, R62 ;  /* 0x0000003e3f04723e */ /* 0x010fe200000010ff */
[----:B--2---:R-:W-:Y:S01]  /*6b20*/  FFMA.FTZ R2, R190, c[0x0][0x2d0], -R0 ;  /* 0x0000b400be027a23 */ /* 0x004fe20000010800 */
[----:B------:R-:W-:-:S02]  /*6b30*/  F2FP.BF16.PACK_AB R6, R66, R65 ;  /* 0x000000414206723e */ /* 0x000fc400000010ff */
[----:B---3--:R-:W-:Y:S02]  /*6b40*/  F2FP.BF16.PACK_AB R5, R45, R44 ;  /* 0x0000002c2d05723e */ /* 0x008fe400000010ff */
[----:B------:R-:W-:Y:S01]  /*6b50*/  F2FP.BF16.PACK_AB R7, R47, R64 ;  /* 0x000000402f07723e */ /* 0x000fe200000010ff */
[----:B------:R1:W2:Y:S01]  /*6b60*/  MUFU.EX2 R46, R2 ;  /* 0x00000002002e7308 */ /* 0x0002a20000000800 */
[----:B------:R-:W-:-:S05]  /*6b70*/  MOV R84, R125 ;  /* 0x0000007d00547202 */ /* 0x000fca0000000f00 */
[----:B------:R-:W-:Y:S01]  /*6b80*/  HMMA.16816.F32.BF16 R140, R4, R36, R140 ;  /* 0x00000024048c723c */ /* 0x000fe2000004188c */
[----:B------:R-:W-:Y:S01]  /*6b90*/  MOV R86, R126 ;  /* 0x0000007e00567202 */ /* 0x000fe20000000f00 */
[----:B------:R-:W-:Y:S02]  /*6ba0*/  IMAD.MOV.U32 R85, RZ, RZ, R124 ;  /* 0x000000ffff557224 */ /* 0x000fe400078e007c */
[----:B-1----:R-:W-:-:S04]  /*6bb0*/  FFMA.FTZ R2, R189, c[0x0][0x2d0], -R0 ;  /* 0x0000b400bd027a23 */ /* 0x002fc80000010800 */
[----:B------:R1:W3:Y:S01]  /*6bc0*/  MUFU.EX2 R37, R2 ;  /* 0x0000000200257308 */ /* 0x0002e20000000800 */
[----:B------:R-:W-:Y:S01]  /*6bd0*/  HMMA.16816.F32.BF16 R156, R4, R32, R156 ;  /* 0x00000020049c723c */ /* 0x000fe2000004189c */
[--C-:B-1----:R-:W-:Y:S02]  /*6be0*/  FFMA.FTZ R2, R191, c[0x0][0x2d0], -R0.reuse ;  /* 0x0000b400bf027a23 */ /* 0x102fe40000010800 */
[----:B------:R-:W-:-:S04]  /*6bf0*/  FFMA.FTZ R0, R188, c[0x0][0x2d0], -R0 ;  /* 0x0000b400bc007a23 */ /* 0x000fc80000010800 */
[----:B------:R1:W4:Y:S01]  /*6c00*/  MUFU.EX2 R36, R2 ;  /* 0x0000000200247308 */ /* 0x0003220000000800 */
[----:B------:R-:W-:Y:S07]  /*6c10*/  HMMA.16816.F32.BF16 R144, R4, R38, R144 ;  /* 0x000000260490723c */ /* 0x000fee0000041890 */
[----:B------:R2:W2:Y:S01]  /*6c20*/  MUFU.EX2 R32, R0 ;  /* 0x0000000000207308 */ /* 0x0004a20000000800 */
[----:B-1----:R-:W-:Y:S01]  /*6c30*/  FADD.FTZ R2, R84, R203 ;  /* 0x000000cb54027221 */ /* 0x002fe20000010000 */
[----:B------:R-:W-:Y:S01]  /*6c40*/  MOV R203, R86 ;  /* 0x0000005600cb7202 */ /* 0x000fe20000000f00 */
[----:B------:R-:W-:Y:S01]  /*6c50*/  IMAD.MOV.U32 R84, RZ, RZ, R85 ;  /* 0x000000ffff547224 */ /* 0x000fe200078e0055 */
[----:B------:R-:W-:Y:S01]  /*6c60*/  MOV R86, R179 ;  /* 0x000000b300567202 */ /* 0x000fe20000000f00 */
[----:B------:R-:W-:-:S02]  /*6c70*/  FADD.FTZ R2, R217, R2 ;  /* 0x00000002d9027221 */ /* 0x000fc40000010000 */
[----:B--2---:R-:W-:Y:S01]  /*6c80*/  FADD.FTZ R0, R84, R203 ;  /* 0x000000cb54007221 */ /* 0x004fe20000010000 */
[----:B------:R-:W-:Y:S03]  /*6c90*/  HMMA.16816.F32.BF16 R160, R4, R34, R160 ;  /* 0x0000002204a0723c */ /* 0x000fe600000418a0 */
[----:B------:R-:W-:Y:S02]  /*6ca0*/  FADD.FTZ R0, R212, R0 ;  /* 0x00000000d4007221 */ /* 0x000fe40000010000 */
[----:B------:R-:W-:-:S03]  /*6cb0*/  IMAD.MOV.U32 R85, RZ, RZ, R177 ;  /* 0x000000ffff557224 */ /* 0x000fc600078e00b1 */
[----:B------:R-:W-:Y:S01]  /*6cc0*/  HMMA.16816.F32.BF16 R104, R4, R28, R104 ;  /* 0x0000001c0468723c */ /* 0x000fe20000041868 */
[----:B------:R-:W-:Y:S02]  /*6cd0*/  FADD.FTZ R2, R86, R2 ;  /* 0x0000000256027221 */ /* 0x000fe40000010000 */
[----:B------:R-:W-:-:S05]  /*6ce0*/  FADD.FTZ R0, R87, R0 ;  /* 0x0000000057007221 */ /* 0x000fca0000010000 */
[----:B------:R-:W-:Y:S01]  /*6cf0*/  HMMA.16816.F32.BF16 R108, R4, R30, R108 ;  /* 0x0000001e046c723c */ /* 0x000fe2000004186c */
[----:B------:R-:W-:-:S07]  /*6d00*/  IMAD.MOV.U32 R177, RZ, RZ, R178 ;  /* 0x000000ffffb17224 */ /* 0x000fce00078e00b2 */
[----:B------:R-:W-:Y:S01]  /*6d10*/  HMMA.16816.F32.BF16 R12, R4, R20, R12 ;  /* 0x00000014040c723c */ /* 0x000fe2000004180c */
[----:B------:R-:W-:-:S07]  /*6d20*/  IMAD.MOV.U32 R178, RZ, RZ, R211 ;  /* 0x000000ffffb27224 */ /* 0x000fce00078e00d3 */
[----:B------:R-:W-:Y:S01]  /*6d30*/  HMMA.16816.F32.BF16 R8, R4, R22, R8 ;  /* 0x000000160408723c */ /* 0x000fe20000041808 */
[----:B------:R-:W-:-:S06]  /*6d40*/  FADD.FTZ R2, R232, R2 ;  /* 0x00000002e8027221 */ /* 0x000fcc0000010000 */
[----:B------:R-:W-:Y:S02]  /*6d50*/  FADD.FTZ R6, R218, R219 ;  /* 0x000000dbda067221 */ /* 0x000fe40000010000 */
[----:B------:R-:W-:Y:S02]  /*6d60*/  FADD.FTZ R5, R176, R0 ;  /* 0x00000000b0057221 */ /* 0x000fe40000010000 */
[----:B------:R-:W-:Y:S02]  /*6d70*/  FADD.FTZ R6, R85, R6 ;  /* 0x0000000655067221 */ /* 0x000fe40000010000 */
[----:B------:R-:W-:Y:S02]  /*6d80*/  FADD.FTZ R0, R185, R184 ;  /* 0x000000b8b9007221 */ /* 0x000fe40000010000 */
[----:B------:R-:W-:Y:S02]  /*6d90*/  FADD.FTZ R6, R199, R6 ;  /* 0x00000006c7067221 */ /* 0x000fe40000010000 */
[----:B------:R-:W-:-:S02]  /*6da0*/  IMAD.MOV.U32 R179, RZ, RZ, R208 ;  /* 0x000000ffffb37224 */ /* 0x000fc400078e00d0 */
[----:B------:R-:W-:Y:S01]  /*6db0*/  FADD.FTZ R4, R178, R2 ;  /* 0x00000002b2047221 */ /* 0x000fe20000010000 */
[----:B------:R-:W-:Y:S01]  /*6dc0*/  MOV R211, R221 ;  /* 0x000000dd00d37202 */ /* 0x000fe20000000f00 */
[----:B------:R-:W-:Y:S01]  /*6dd0*/  FADD.FTZ R2, R252, R0 ;  /* 0x00000000fc027221 */ /* 0x000fe20000010000 */
[----:B------:R1:W5:Y:S01]  /*6de0*/  LDL.LU R221, [R1+0x5c] ;  /* 0x00005c0001dd7983 */ /* 0x0003620000300800 */
[----:B------:R-:W-:Y:S02]  /*6df0*/  FADD.FTZ R6, R177, R6 ;  /* 0x00000006b1067221 */ /* 0x000fe40000010000 */
[----:B------:R-:W-:Y:S02]  /*6e00*/  FADD.FTZ R0, R179, R5 ;  /* 0x00000005b3007221 */ /* 0x000fe40000010000 */
[----:B------:R-:W-:Y:S02]  /*6e10*/  FADD.FTZ R2, R250, R2 ;  /* 0x00000002fa027221 */ /* 0x000fe40000010000 */
[----:B------:R-:W-:-:S02]  /*6e20*/  IMAD.MOV.U32 R208, RZ, RZ, R220 ;  /* 0x000000ffffd07224 */ /* 0x000fc400078e00dc */
        /* <DEDUP_REMOVED lines=20> */
[----:B------:R-:W-:Y:S02]  /*6f70*/  IMAD.MOV.U32 R183, RZ, RZ, R127 ;  /* 0x000000ffffb77224 */ /* 0x000fe400078e007f */
        /* <DEDUP_REMOVED lines=51> */
[----:B---3--:R-:W-:Y:S02]  /*72b0*/  FADD.FTZ R0, R37, R0 ;  /* 0x0000000025007221 */ /* 0x008fe40000010000 */
[----:B------:R-:W-:Y:S02]  /*72c0*/  FADD.FTZ R5, R82, R4 ;  /* 0x0000000452057221 */ /* 0x000fe40000010000 */
[----:B------:R-:W-:Y:S02]  /*72d0*/  FADD.FTZ R4, R77, R7 ;  /* 0x000000074d047221 */ /* 0x000fe40000010000 */
[----:B------:R-:W-:Y:S02]  /*72e0*/  FADD.FTZ R2, R53, R6 ;  /* 0x0000000635027221 */ /* 0x000fe40000010000 */
[----:B----4-:R-:W-:-:S02]  /*72f0*/  FADD.FTZ R0, R36, R0 ;  /* 0x0000000024007221 */ /* 0x010fc40000010000 */
[----:B------:R-:W-:Y:S02]  /*7300*/  FADD.FTZ R5, R80, R5 ;  /* 0x0000000550057221 */ /* 0x000fe40000010000 */
[----:B------:R-:W-:Y:S02]  /*7310*/  FADD.FTZ R4, R76, R4 ;  /* 0x000000044c047221 */ /* 0x000fe40000010000 */
[----:B------:R-:W-:Y:S02]  /*7320*/  FADD.FTZ R2, R52, R2 ;  /* 0x0000000234027221 */ /* 0x000fe40000010000 */
        /* <DEDUP_REMOVED lines=37> */
.L_x_897:
[----:B------:R-:W-:Y:S02]  /*7580*/  UISETP.NE.AND UP0, UPT, UR6, 0x1, UPT ;  /* 0x000000010600788c */ /* 0x000fe4000bf05270 */
[----:B------:R-:W-:Y:S02]  /*7590*/  ULDC.64 UR4, c[0x0][0x330] ;  /* 0x0000cc0000047ab9 */ /* 0x000fe40000000a00 */
[----:B------:R-:W-:-:S07]  /*75a0*/  UIMAD.WIDE.U32 UR16, UR14, UR4, URZ ;  /* 0x000000040e1072a5 */ /* 0x000fce000f8e003f */
[----:B------:R-:W-:Y:S02]  /*75b0*/  @UP0 UMOV UR15, UR17 ;  /* 0x00000011000f0c82 */ /* 0x000fe40008000000 */
[----:B------:R-:W-:Y:S02]  /*75c0*/  @UP0 USHF.R.U32.HI UR14, URZ, UR5, UR15 ;  /* 0x000000053f0e0299 */ /* 0x000fe4000801160f */
.L_x_898:
[----:B------:R-:W-:Y:S02]  /*75d0*/  ULDC UR4, c[0x0][0x32c] ;  /* 0x0000cb0000047ab9 */ /* 0x000fe40000000800 */
[----:B------:R-:W-:-:S04]  /*75e0*/  UIMAD UR4, UR14, UR6, UR4 ;  /* 0x000000060e0472a4 */ /* 0x000fc8000f8e0204 */
[----:B------:R-:W-:-:S04]  /*75f0*/  UISETP.LT.AND UP0, UPT, UR7, UR4, UPT ;  /* 0x000000040700728c */ /* 0x000fc8000bf01270 */
[----:B------:R-:W-:-:S04]  /*7600*/  USEL UR7, UR7, UR4, UP0 ;  /* 0x0000000407077287 */ /* 0x000fc80008000000 */
.L_x_896:
        /* <DEDUP_REMOVED lines=16> */
[----:B------:R1:W-:Y:S02]  /*7710*/  @P0 STL [R1+0x1c], R0 ;  /* 0x00001c0001000387 */ /* 0x0003e40000100800 */
.L_x_916:
[----:B------:R-:W-:Y:S04]  /*7720*/  DEPBAR.LE SB0, 0x0 ;  /* 0x000080000000791a */ /* 0x000fe80000000000 */
[----:B------:R-:W-:Y:S01]  /*7730*/  BAR.SYNC.DEFER_BLOCKING 0x0 ;  /* 0x0000000000007b1d */ /* 0x000fe20000010000 */
[C---:B------:R-:W-:Y:S01]  /*7740*/  ISETP.LT.AND P0, PT, R229.reuse, UR8, PT ;  /* 0x00000008e5007c0c */ /* 0x040fe2000bf01270 */
[----:B------:R-:W-:Y:S11]  /*7750*/  IMAD.MOV.U32 R230, RZ, RZ, c[0x0][0x1e0] ;  /* 0x00007800ffe67624 */ /* 0x000ff600078e00ff */
[----:B------:R-:W-:Y:S01]  /*7760*/  @!UPT UIADD3 URZ, URZ, URZ, URZ ;  /* 0x0000003f3f3ff290 */ /* 0x000fe2000fffe03f */
[----:B-1----:R-:W-:Y:S01]  /*7770*/  @!P0 SHF.R.S32.HI R0, RZ, 0x1f, R229 ;  /* 0x0000001fff008819 */ /* 0x002fe200000114e5 */
[C---:B------:R-:W-:Y:S04]  /*7780*/  @!P0 IMAD.WIDE.U32 R2, R229.reuse, c[0x0][0x208], RZ ;  /* 0x00008200e5028a25 */ /* 0x040fe800078e00ff */
[----:B------:R-:W-:Y:S04]  /*7790*/  @!P0 IMAD R0, R0, c[0x0][0x208], RZ ;  /* 0x0000820000008a24 */ /* 0x000fe800078e02ff */
[----:B------:R-:W-:Y:S01]  /*77a0*/  @!P0 IMAD R0, R229, c[0x0][0x20c], R0 ;  /* 0x00008300e5008a24 */ /* 0x000fe200078e0200 */
[----:B-----5:R-:W-:Y:S03]  /*77b0*/  LDSM.16.M88.4 R96, [R219+0x6100] ;  /* 0x00610000db60783b */ /* 0x020fe60000000200 */
[----:B------:R-:W-:Y:S03]  /*77c0*/  @!P0 IMAD.IADD R0, R3, 0x1, R0 ;  /* 0x0000000103008824 */ /* 0x000fe600078e0200 */
[----:B------:R-:W1:Y:S01]  /*77d0*/  LDSM.16.M88.4 R16, [R212+0x3100] ;  /* 0x00310000d410783b */ /* 0x000e620000000200 */
[----:B------:R-:W-:Y:S05]  /*77e0*/  @!P0 IMAD R0, R0, 0x60, RZ ;  /* 0x0000006000008824 */ /* 0x000fea00078e02ff */
[----:B------:R-:W2:Y:S06]  /*77f0*/  LDSM.16.M88.4 R92, [R219+0x8100] ;  /* 0x00810000db5c783b */ /* 0x000eac0000000200 */
[----:B------:R-:W3:Y:S06]  /*7800*/  LDL.64 R192, [R1+0x30] ;  /* 0x0000300001c07983 */ /* 0x000eec0000100a00 */
[----:B------:R-:W3:Y:S06]  /*7810*/  LDL.64 R128, [R1+0x40] ;  /* 0x0000400001807983 */ /* 0x000eec0000100a00 */
[----:B------:R-:W4:Y:S06]  /*7820*/  LDSM.16.M88.4 R32, [R212+0x3900] ;  /* 0x00390000d420783b */ /* 0x000f2c0000000200 */
[----:B------:R-:W3:Y:S06]  /*7830*/  LDL.64 R234, [R1+0x28] ;  /* 0x0000280001ea7983 */ /* 0x000eec0000100a00 */
[----:B------:R-:W4:Y:S01]  /*7840*/  LDSM.16.M88.4 R48, [R212+0x4100] ;  /* 0x00410000d430783b */ /* 0x000f220000000200 */
[-C--:B-1----:R-:W-:Y:S05]  /*7850*/  HMMA.16816.F32.BF16 R4, R96, R16.reuse, RZ ;  /* 0x000000106004723c */ /* 0x082fea00000418ff */
[----:B------:R-:W3:Y:S03]  /*7860*/  LDL.64 R232, [R1+0x38] ;  /* 0x0000380001e87983 */ /* 0x000ee60000100a00 */
[C---:B--2---:R-:W-:Y:S03]  /*7870*/  HMMA.16816.F32.BF16 R8, R92.reuse, R16, RZ ;  /* 0x000000105c08723c */ /* 0x044fe600000418ff */
[----:B------:R-:W1:Y:S06]  /*7880*/  LDSM.16.M88.4 R64, [R212+0x4900] ;  /* 0x00490000d440783b */ /* 0x000e6c0000000200 */
[----:B------:R-:W2:Y:S01]  /*7890*/  LDL R135, [R1+0x1c] ;  /* 0x00001c0001877983 */ /* 0x000ea20000100800 */
[-C--:B------:R-:W-:Y:S05]  /*78a0*/  HMMA.16816.F32.BF16 R12, R92, R18.reuse, RZ ;  /* 0x000000125c0c723c */ /* 0x080fea00000418ff */
[----:B------:R-:W1:Y:S03]  /*78b0*/  LDSM.16.M88.4 R80, [R212+0x5100] ;  /* 0x00510000d450783b */ /* 0x000e660000000200 */
[C---:B------:R-:W-:Y:S03]  /*78c0*/  HMMA.16816.F32.BF16 R16, R96.reuse, R18, RZ ;  /* 0x000000126010723c */ /* 0x040fe600000418ff */
[----:B------:R-:W1:Y:S05]  /*78d0*/  LDSM.16.M88.4 R172, [R212+0x5900] ;  /* 0x00590000d4ac783b */ /* 0x000e6a0000000200 */
[-C--:B----4-:R-:W-:Y:S01]  /*78e0*/  HMMA.16816.F32.BF16 R20, R96, R32.reuse, RZ ;  /* 0x000000206014723c */ /* 0x090fe200000418ff */
[----:B------:R-:W-:Y:S06]  /*78f0*/  LDSM.16.M88.4 R176, [R222+0x6100] ;  /* 0x00610000deb0783b */ /* 0x000fec0000000200 */
[----:B------:R-:W4:Y:S01]  /*7900*/  LDSM.16.M88.4 R180, [R223] ;  /* 0x00000000dfb4783b */ /* 0x000f220000000200 */
[C---:B------:R-:W-:Y:S05]  /*7910*/  HMMA.16816.F32.BF16 R24, R92.reuse, R32, RZ ;  /* 0x000000205c18723c */ /* 0x040fea00000418ff */
[----:B------:R-:W1:Y:S03]  /*7920*/  LDSM.16.M88.4 R184, [R222+0x8100] ;  /* 0x00810000deb8783b */ /* 0x000e660000000200 */
[-C--:B------:R-:W-:Y:S03]  /*7930*/  HMMA.16816.F32.BF16 R28, R92, R34.reuse, RZ ;  /* 0x000000225c1c723c */ /* 0x080fe600000418ff */
[----:B------:R-:W1:Y:S05]  /*7940*/  LDSM.16.M88.4 R188, [R228] ;  /* 0x00000000e4bc783b */ /* 0x000e6a0000000200 */
[C---:B------:R-:W-:Y:S08]  /*7950*/  HMMA.16816.F32.BF16 R32, R96.reuse, R34, RZ ;  /* 0x000000226020723c */ /* 0x040ff000000418ff */
[-C--:B------:R-:W-:Y:S08]  /*7960*/  HMMA.16816.F32.BF16 R36, R96, R48.reuse, RZ ;  /* 0x000000306024723c */ /* 0x080ff000000418ff */
[C---:B------:R-:W-:Y:S08]  /*7970*/  HMMA.16816.F32.BF16 R40, R92.reuse, R48, RZ ;  /* 0x000000305c28723c */ /* 0x040ff000000418ff */
        /* <DEDUP_REMOVED lines=15> */
[-C--:B----4-:R-:W-:Y:S08]  /*7a70*/  HMMA.16816.F32.BF16 R4, R176, R180.reuse, R4 ;  /* 0x000000b4b004723c */ /* 0x090ff00000041804 */
[C---:B------:R-:W-:Y:S08]  /*7a80*/  HMMA.16816.F32.BF16 R8, R184.reuse, R180, R8 ;  /* 0x000000b4b808723c */ /* 0x040ff00000041808 */
[-C--:B------:R-:W-:Y:S08]  /*7a90*/  HMMA.16816.F32.BF16 R12, R184, R182.reuse, R12 ;  /* 0x000000b6b80c723c */ /* 0x080ff0000004180c */
[C---:B------:R-:W-:Y:S01]  /*7aa0*/  HMMA.16816.F32.BF16 R16, R176.reuse, R182, R16 ;  /* 0x000000b6b010723c */ /* 0x040fe20000041810 */
[----:B------:R-:W4:Y:S07]  /*7ab0*/  LDSM.16.M88.4 R180, [R226] ;  /* 0x00000000e2b4783b */ /* 0x000f2e0000000200 */
[-C--:B------:R-:W-:Y:S08]  /*7ac0*/  HMMA.16816.F32.BF16 R20, R176, R188.reuse, R20 ;  /* 0x000000bcb014723c */ /* 0x080ff00000041814 */
[C---:B------:R-:W-:Y:S08]  /*7ad0*/  HMMA.16816.F32.BF16 R24, R184.reuse, R188, R24 ;  /* 0x000000bcb818723c */ /* 0x040ff00000041818 */
[-C--:B------:R-:W-:Y:S08]  /*7ae0*/  HMMA.16816.F32.BF16 R28, R184, R190.reuse, R28 ;  /* 0x000000beb81c723c */ /* 0x080ff0000004181c */
[C---:B------:R-:W-:Y:S01]  /*7af0*/  HMMA.16816.F32.BF16 R32, R176.reuse, R190, R32 ;  /* 0x000000beb020723c */ /* 0x040fe20000041820 */
[----:B------:R-:W2:Y:S07]  /*7b00*/  LDSM.16.M88.4 R188, [R225] ;  /* 0x00000000e1bc783b */ /* 0x000eae0000000200 */
[-C--:B-1----:R-:W-:Y:S08]  /*7b10*/  HMMA.16816.F32.BF16 R36, R176, R172.reuse, R36 ;  /* 0x000000acb024723c */ /* 0x082ff00000041824 */
[C---:B------:R-:W-:Y:S08]  /*7b20*/  HMMA.16816.F32.BF16 R40, R184.reuse, R172, R40 ;  /* 0x000000acb828723c */ /* 0x040ff00000041828 */
[-C--:B------:R-:W-:Y:S04]  /*7b30*/  HMMA.16816.F32.BF16 R44, R184, R174.reuse, R44 ;  /* 0x000000aeb82c723c */ /* 0x080fe8000004182c */
[----:B---3--:R-:W-:Y:S04]  /*7b40*/  @!P0 IMAD.MOV.U32 R129, RZ, RZ, R193 ;  /* 0x000000ffff818224 */ /* 0x008fe800078e00c1 */
[C---:B------:R-:W-:Y:S01]  /*7b50*/  HMMA.16816.F32.BF16 R48, R176.reuse, R174, R48 ;  /* 0x000000aeb030723c */ /* 0x040fe20000041830 */
[----:B------:R-:W1:Y:S03]  /*7b60*/  LDSM.16.M88.4 R192, [R224] ;  /* 0x00000000e0c0783b */ /* 0x000e660000000200 */
[----:B------:R-:W-:Y:S04]  /*7b70*/  @!P0 IMAD.WIDE.U32 R128, R2, 0x60, R128 ;  /* 0x0000006002808825 */ /* 0x000fe800078e0080 */
[-C--:B----4-:R-:W-:Y:S04]  /*7b80*/  HMMA.16816.F32.BF16 R52, R176, R180.reuse, R52 ;  /* 0x000000b4b034723c */ /* 0x090fe80000041834 */
[----:B------:R-:W-:Y:S01]  /*7b90*/  @!P0 IMAD.IADD R0, R129, 0x1, R0 ;  /* 0x0000000181008824 */ /* 0x000fe200078e0200 */
[C---:B------:R-:W-:Y:S03]  /*7ba0*/  @!P0 LEA R2, P1, R128.reuse, c[0x0][0x1f8], 0x1 ;  /* 0x00007e0080028a11 */ /* 0x040fe600078208ff */
[C---:B------:R-:W-:Y:S04]  /*7bb0*/  HMMA.16816.F32.BF16 R56, R184.reuse, R180, R56 ;  /* 0x000000b4b838723c */ /* 0x040fe80000041838 */
[----:B------:R-:W-:Y:S02]  /*7bc0*/  @!P0 LEA.HI.X R3, R128, c[0x0][0x1fc], R0, 0x1, P1 ;  /* 0x00007f0080038a11 */ /* 0x000fe400008f0c00 */
[----:B------:R-:W-:Y:S02]  /*7bd0*/  @!P0 IADD3 R198, P2, R2, UR10, RZ ;  /* 0x0000000a02c68c10 */ /* 0x000fe4000ff5e0ff */
[-C--:B------:R-:W-:Y:S01]  /*7be0*/  HMMA.16816.F32.BF16 R60, R184, R182.reuse, R60 ;  /* 0x000000b6b83c723c */ /* 0x080fe2000004183c */
[----:B------:R-:W-:Y:S01]  /*7bf0*/  @!PT LDS RZ, [RZ] ;  /* 0x00000000fffff984 */ /* 0x000fe20000000800 */
[----:B------:R-:W-:Y:S01]  /*7c00*/  @!PT LDS RZ, [RZ] ;  /* 0x00000000fffff984 */ /* 0x000fe20000000800 */
[----:B------:R-:W-:Y:S01]  /*7c10*/  @!PT LDS RZ, [RZ] ;  /* 0x00000000fffff984 */ /* 0x000fe20000000800 */
[----:B------:R3:W-:Y:S03]  /*7c20*/  @!P0 LDGSTS.E.BYPASS.LTC128B.128 [R231+0x100], [R2.64], !P6 ;  /* 0x0010000002e78fae */ /* 0x0007e6000f101d4c */
[----:B------:R-:W-:Y:S02]  /*7c30*/  @!P0 IADD3.X R199, R3, UR9, RZ, P2, !PT ;  /* 0x0000000903c78c10 */ /* 0x000fe400097fe4ff */
[----:B------:R-:W-:Y:S02]  /*7c40*/  @!P0 IADD3 R196, P1, R198, UR10, RZ ;  /* 0x0000000ac6c48c10 */ /* 0x000fe4000ff3e0ff */
[C---:B------:R-:W-:Y:S01]  /*7c50*/  HMMA.16816.F32.BF16 R64, R176.reuse, R182, R64 ;  /* 0x000000b6b040723c */ /* 0x040fe20000041840 */
[----:B------:R4:W-:Y:S03]  /*7c60*/  @!P0 LDGSTS.E.BYPASS.LTC128B.128 [R231+0x900], [R198.64], !P6 ;  /* 0x00900000c6e78fae */ /* 0x0009e6000f101d4c */
[----:B------:R-:W-:Y:S02]  /*7c70*/  @!P0 IADD3.X R197, R199, UR9, RZ, P1, !PT ;  /* 0x00000009c7c58c10 */ /* 0x000fe40008ffe4ff */
[----:B------:R-:W-:Y:S02]  /*7c80*/  @!P0 IADD3 R128, P3, R196, UR10, RZ ;  /* 0x0000000ac4808c10 */ /* 0x000fe4000ff7e0ff */
[-C--:B--2---:R-:W-:Y:S01]  /*7c90*/  HMMA.16816.F32.BF16 R68, R176, R188.reuse, R68 ;  /* 0x000000bcb044723c */ /* 0x084fe20000041844 */
[----:B------:R4:W-:Y:S03]  /*7ca0*/  @!P0 LDGSTS.E.BYPASS.LTC128B.128 [R231+0x1100], [R196.64], !P6 ;  /* 0x01100000c4e78fae */ /* 0x0009e6000f101d4c */
[----:B------:R-:W-:Y:S02]  /*7cb0*/  @!P0 IADD3.X R129, R197, UR9, RZ, P3, !PT ;  /* 0x00000009c5818c10 */ /* 0x000fe40009ffe4ff */
[----:B------:R-:W-:Y:S02]  /*7cc0*/  PLOP3.LUT P3, PT, PT, PT, UP2, 0x80, 0x0 ;  /* 0x000000000000781c */ /* 0x000fe40003f6f028 */
[C---:B------:R-:W-:Y:S01]  /*7cd0*/  HMMA.16816.F32.BF16 R72, R184.reuse, R188, R72 ;  /* 0x000000bcb848723c */ /* 0x040fe20000041848 */
[----:B------:R2:W-:Y:S03]  /*7ce0*/  @!P0 LDGSTS.E.BYPASS.LTC128B.128 [R231+0x1900], [R128.64], !P6 ;  /* 0x0190000080e78fae */ /* 0x0005e6000f101d4c */
[----:B---3--:R-:W-:Y:S04]  /*7cf0*/  @!P0 IADD3 R2, P2, R128, UR10, RZ ;  /* 0x0000000a80028c10 */ /* 0x008fe8000ff5e0ff */
[-C--:B------:R-:W-:Y:S04]  /*7d00*/  HMMA.16816.F32.BF16 R76, R184, R190.reuse, R76 ;  /* 0x000000beb84c723c */ /* 0x080fe8000004184c */
[----:B------:R-:W-:Y:S02]  /*7d10*/  @!P0 IADD3.X R3, R129, UR9, RZ, P2, !PT ;  /* 0x0000000981038c10 */ /* 0x000fe400097fe4ff */
[----:B------:R-:W-:Y:S02]  /*7d20*/  @!P0 IADD3 R172, P1, R2, UR10, RZ ;  /* 0x0000000a02ac8c10 */ /* 0x000fe4000ff3e0ff */
[C---:B------:R-:W-:Y:S01]  /*7d30*/  HMMA.16816.F32.BF16 R80, R176.reuse, R190, R80 ;  /* 0x000000beb050723c */ /* 0x040fe20000041850 */
[----:B------:R3:W-:Y:S03]  /*7d40*/  @!P0 LDGSTS.E.BYPASS.LTC128B.128 [R231+0x2100], [R2.64], !P6 ;  /* 0x0210000002e78fae */ /* 0x0007e6000f101d4c */
[----:B------:R-:W-:Y:S04]  /*7d50*/  @!P0 IADD3.X R173, R3, UR9, RZ, P1, !PT ;  /* 0x0000000903ad8c10 */ /* 0x000fe80008ffe4ff */
[-C--:B-1----:R-:W-:Y:S01]  /*7d60*/  HMMA.16816.F32.BF16 R84, R176, R192.reuse, R84 ;  /* 0x000000c0b054723c */ /* 0x082fe20000041854 */
[----:B------:R1:W-:Y:S02]  /*7d70*/  @!P0 LDGSTS.E.BYPASS.LTC128B.128 [R231+0x2900], [R172.64], !P6 ;  /* 0x02900000ace78fae */ /* 0x0003e4000f101d4c */
[C---:B------:R-:W-:Y:S04]  /*7d80*/  ISETP.GT.AND P0, PT, R229.reuse, UR8, PT ;  /* 0x00000008e5007c0c */ /* 0x040fe8000bf04270 */
[----:B----4-:R-:W-:Y:S01]  /*7d90*/  LDSM.16.M88.4 R196, [R220+0x6100] ;  /* 0x00610000dcc4783b */ /* 0x010fe20000000200 */
[C---:B------:R-:W-:Y:S05]  /*7da0*/  HMMA.16816.F32.BF16 R88, R184.reuse, R192, R88 ;  /* 0x000000c0b858723c */ /* 0x040fea0000041858 */
[----:B------:R-:W4:Y:S03]  /*7db0*/  LDSM.16.M88.4 R200, [R218+0x3100] ;  /* 0x00310000dac8783b */ /* 0x000f260000000200 */
[-C--:B------:R-:W-:Y:S03]  /*7dc0*/  HMMA.16816.F32.BF16 R92, R184, R194.reuse, R92 ;  /* 0x000000c2b85c723c */ /* 0x080fe6000004185c */
[----:B------:R-:W4:Y:S01]  /*7dd0*/  LDSM.16.M88.4 R204, [R220+0x8100] ;  /* 0x00810000dccc783b */ /* 0x000f220000000200 */
[----:B------:R-:W-:Y:S01]  /*7de0*/  @P0 IMAD.SHL.U32 R130, R230, 0x20, RZ ;  /* 0x00000020e6820824 */ /* 0x000fe200078e00ff */
[----:B------:R-:W-:Y:S01]  /*7df0*/  @P0 IADD3 R0, R229, -0x1, RZ ;  /* 0xffffffffe5000810 */ /* 0x000fe20007ffe0ff */
[----:B---3--:R-:W-:Y:S02]  /*7e00*/  @P0 IMAD.MOV.U32 R3, RZ, RZ, R235 ;  /* 0x000000ffff030224 */ /* 0x008fe400078e00eb */
[----:B------:R-:W-:Y:S01]  /*7e10*/  HMMA.16816.F32.BF16 R96, R176, R194, R96 ;  /* 0x000000c2b060723c */ /* 0x000fe20000041860 */
[----:B------:R-:W0:Y:S03]  /*7e20*/  LDGDEPBAR ;  /* 0x00000000000079af */ /* 0x000e260000000000 */
[----:B--2---:R-:W-:Y:S01]  /*7e30*/  @P0 IMAD.WIDE.U32 R128, R0, c[0x0][0x1e0], RZ ;  /* 0x0000780000800a25 */ /* 0x004fe200078e00ff */
[----:B------:R-:W-:Y:S02]  /*7e40*/  @P0 SHF.R.S32.HI R2, RZ, 0x1f, R0 ;  /* 0x0000001fff020819 */ /* 0x000fe40000011400 */
[----:B-1----:R-:W1:Y:S05]  /*7e50*/  LDSM.16.M88.4 R172, [R218+0x3900] ;  /* 0x00390000daac783b */ /* 0x002e6a0000000200 */
[----:B------:R-:W-:Y:S01]  /*7e60*/  @P0 IMAD R2, R2, c[0x0][0x1e0], RZ ;  /* 0x0000780002020a24 */ /* 0x000fe200078e02ff */
[----:B------:R-:W2:Y:S03]  /*7e70*/  LDSM.16.M88.4 R180, [R218+0x4100] ;  /* 0x00410000dab4783b */ /* 0x000ea60000000200 */
[----:B------:R-:W-:Y:S03]  /*7e80*/  @P0 IMAD R2, R0, c[0x0][0x1e4], R2 ;  /* 0x0000790000020a24 */ /* 0x000fe600078e0202 */
[----:B------:R-:W3:Y:S01]  /*7e90*/  LDSM.16.M88.4 R184, [R218+0x4900] ;  /* 0x00490000dab8783b */ /* 0x000ee20000000200 */
[----:B------:R-:W-:Y:S02]  /*7ea0*/  @P0 IMAD.IADD R0, R129, 0x1, R2 ;  /* 0x0000000181000824 */ /* 0x000fe400078e0202 */
[----:B------:R-:W-:Y:S02]  /*7eb0*/  @P0 IMAD.MOV.U32 R2, RZ, RZ, R232 ;  /* 0x000000ffff020224 */ /* 0x000fe400078e00e8 */
[----:B------:R-:W-:Y:S01]  /*7ec0*/  @P0 IMAD R0, R0, 0x60, RZ ;  /* 0x0000006000000824 */ /* 0x000fe200078e02ff */
[----:B------:R-:W2:Y:S01]  /*7ed0*/  LDSM.16.M88.4 R176, [R218+0x5100] ;  /* 0x00510000dab0783b */ /* 0x000ea20000000200 */
[----:B------:R-:W-:Y:S01]  /*7ee0*/  @P0 IMAD.WIDE.U32 R2, R128, 0x60, R2 ;  /* 0x0000006080020825 */ /* 0x000fe200078e0002 */
[-C--:B----4-:R-:W-:Y:S03]  /*7ef0*/  HMMA.16816.F32.BF16 R4, R196, R200.reuse, R4 ;  /* 0x000000c8c404723c */ /* 0x090fe60000041804 */
[----:B------:R-:W-:Y:S01]  /*7f00*/  IMAD.MOV.U32 R232, RZ, RZ, c[0x0][0x1e4] ;  /* 0x00007900ffe87624 */ /* 0x000fe200078e00ff */
[----:B------:R-:W-:Y:S01]  /*7f10*/  LDSM.16.M88.4 R188, [R221+0x6100] ;  /* 0x00610000ddbc783b */ /* 0x000fe20000000200 */
[C---:B------:R-:W-:Y:S01]  /*7f20*/  @P0 LEA R128, P1, R2.reuse, c[0x0][0x1c8], 0x1 ;  /* 0x0000720002800a11 */ /* 0x040fe200078208ff */
[----:B------:R-:W-:Y:S02]  /*7f30*/  @P0 IMAD.IADD R0, R3, 0x1, R0 ;  /* 0x0000000103000824 */ /* 0x000fe400078e0200 */
[C---:B------:R-:W-:Y:S02]  /*7f40*/  HMMA.16816.F32.BF16 R8, R204.reuse, R200, R8 ;  /* 0x000000c8cc08723c */ /* 0x040fe40000041808 */
[----:B------:R-:W-:Y:S02]  /*7f50*/  LDSM.16.M88.4 R192, [R217] ;  /* 0x00000000d9c0783b */ /* 0x000fe40000000200 */
[----:B------:R-:W-:Y:S02]  /*7f60*/  @P0 LEA.HI.X R129, R2, c[0x0][0x1cc], R0, 0x1, P1 ;  /* 0x0000730002810a11 */ /* 0x000fe400008f0c00 */
[-C--:B------:R-:W-:Y:S02]  /*7f70*/  @P0 IADD3 R2, P1, R128, R130.reuse, RZ ;  /* 0x0000008280020210 */ /* 0x080fe40007f3e0ff */
[----:B------:R-:W-:Y:S01]  /*7f80*/  LDSM.16.M88.4 R208, [R217+0x1000] ;  /* 0x00100000d9d0783b */ /* 0x000fe20000000200 */
[-C--:B------:R-:W-:Y:S03]  /*7f90*/  HMMA.16816.F32.BF16 R12, R204, R202.reuse, R12 ;  /* 0x000000cacc0c723c */ /* 0x080fe6000004180c */
[----:B------:R-:W-:Y:S05]  /*7fa0*/  @P0 SHF.L.U64.HI R0, R230, 0x5, R232 ;  /* 0x00000005e6000819 */ /* 0x000fea00000102e8 */
[C---:B------:R-:W-:Y:S01]  /*7fb0*/  HMMA.16816.F32.BF16 R16, R196.reuse, R202, R16 ;  /* 0x000000cac410723c */ /* 0x040fe20000041810 */
[----:B------:R-:W-:Y:S03]  /*7fc0*/  LDSM.16.M88.4 R200, [R221+0x8100] ;  /* 0x00810000ddc8783b */ /* 0x000fe60000000200 */
[--C-:B------:R-:W-:Y:S04]  /*7fd0*/  @P0 IMAD.X R3, R129, 0x1, R0.reuse, P1 ;  /* 0x0000000181030824 */ /* 0x100fe800008e0600 */
[-C--:B-1----:R-:W-:Y:S08]  /*7fe0*/  HMMA.16816.F32.BF16 R20, R196, R172.reuse, R20 ;  /* 0x000000acc414723c */ /* 0x082ff00000041814 */
[C---:B------:R-:W-:Y:S08]  /*7ff0*/  HMMA.16816.F32.BF16 R24, R204.reuse, R172, R24 ;  /* 0x000000accc18723c */ /* 0x040ff00000041818 */
[-C--:B------:R-:W-:Y:S08]  /*8000*/  HMMA.16816.F32.BF16 R28, R204, R174.reuse, R28 ;  /* 0x000000aecc1c723c */ /* 0x080ff0000004181c */
[C---:B------:R-:W-:Y:S01]  /*8010*/  HMMA.16816.F32.BF16 R32, R196.reuse, R174, R32 ;  /* 0x000000aec420723c */ /* 0x040fe20000041820 */
[----:B------:R-:W1:Y:S07]  /*8020*/  LDSM.16.M88.4 R172, [R218+0x5900] ;  /* 0x00590000daac783b */ /* 0x000e6e0000000200 */
[-C--:B--2---:R-:W-:Y:S08]  /*8030*/  HMMA.16816.F32.BF16 R36, R196, R180.reuse, R36 ;  /* 0x000000b4c424723c */ /* 0x084ff00000041824 */
[C---:B------:R-:W-:Y:S08]  /*8040*/  HMMA.16816.F32.BF16 R40, R204.reuse, R180, R40 ;  /* 0x000000b4cc28723c */ /* 0x040ff00000041828 */
[-C--:B------:R-:W-:Y:S08]  /*8050*/  HMMA.16816.F32.BF16 R44, R204, R182.reuse, R44 ;  /* 0x000000b6cc2c723c */ /* 0x080ff0000004182c */
[C---:B------:R-:W-:Y:S01]  /*8060*/  HMMA.16816.F32.BF16 R48, R196.reuse, R182, R48 ;  /* 0x000000b6c430723c */ /* 0x040fe20000041830 */
[----:B------:R-:W2:Y:S07]  /*8070*/  LDSM.16.M88.4 R180, [R217+0x800] ;  /* 0x00080000d9b4783b */ /* 0x000eae0000000200 */
[-C--:B---3--:R-:W-:Y:S08]  /*8080*/  HMMA.16816.F32.BF16 R52, R196, R184.reuse, R52 ;  /* 0x000000b8c434723c */ /* 0x088ff00000041834 */
        /* <DEDUP_REMOVED lines=9> */
[-C--:B-1----:R-:W-:Y:S08]  /*8120*/  HMMA.16816.F32.BF16 R84, R196, R172.reuse, R84 ;  /* 0x000000acc454723c */ /* 0x082ff00000041854 */
[C---:B------:R-:W-:Y:S08]  /*8130*/  HMMA.16816.F32.BF16 R88, R204.reuse, R172, R88 ;  /* 0x000000accc58723c */ /* 0x040ff00000041858 */
[-C--:B------:R-:W-:Y:S08]  /*8140*/  HMMA.16816.F32.BF16 R92, R204, R174.reuse, R92 ;  /* 0x000000aecc5c723c */ /* 0x080ff0000004185c */
[----:B------:R-:W-:Y:S01]  /*8150*/  HMMA.16816.F32.BF16 R96, R196, R174, R96 ;  /* 0x000000aec460723c */ /* 0x000fe20000041860 */
[----:B------:R-:W1:Y:S01]  /*8160*/  LDSM.16.M88.4 R172, [R217+0x2000] ;  /* 0x00200000d9ac783b */ /* 0x000e620000000200 */
[----:B------:R-:W-:Y:S05]  /*8170*/  DEPBAR.LE SB0, 0x0 ;  /* 0x000080000000791a */ /* 0x000fea0000000000 */
[----:B------:R-:W-:Y:S01]  /*8180*/  BAR.SYNC.DEFER_BLOCKING 0x0 ;  /* 0x0000000000007b1d */ /* 0x000fe20000010000 */
[-C--:B------:R-:W-:Y:S08]  /*8190*/  HMMA.16816.F32.BF16 R4, R188, R192.reuse, R4 ;  /* 0x000000c0bc04723c */ /* 0x080ff00000041804 */
[C---:B------:R-:W-:Y:S08]  /*81a0*/  HMMA.16816.F32.BF16 R8, R200.reuse, R192, R8 ;  /* 0x000000c0c808723c */ /* 0x040ff00000041808 */
[-C--:B------:R-:W-:Y:S08]  /*81b0*/  HMMA.16816.F32.BF16 R12, R200, R194.reuse, R12 ;  /* 0x000000c2c80c723c */ /* 0x080ff0000004180c */
[C---:B------:R-:W-:Y:S08]  /*81c0*/  HMMA.16816.F32.BF16 R16, R188.reuse, R194, R16 ;  /* 0x000000c2bc10723c */ /* 0x040ff00000041810 */
[-C--:B--2---:R-:W-:Y:S08]  /*81d0*/  HMMA.16816.F32.BF16 R20, R188, R180.reuse, R20 ;  /* 0x000000b4bc14723c */ /* 0x084ff00000041814 */
[C---:B------:R-:W-:Y:S07]  /*81e0*/  HMMA.16816.F32.BF16 R24, R200.reuse, R180, R24 ;  /* 0x000000b4c818723c */ /* 0x040fee0000041818 */
[-C--:B------:R-:W-:Y:S01]  /*81f0*/  @P0 IADD3 R180, P2, R2, R130.reuse, RZ ;  /* 0x0000008202b40210 */ /* 0x080fe20007f5e0ff */
[-C--:B------:R-:W-:Y:S04]  /*8200*/  HMMA.16816.F32.BF16 R28, R200, R182.reuse, R28 ;  /* 0x000000b6c81c723c */ /* 0x080fe8000004181c */
[--C-:B------:R-:W-:Y:S04]  /*8210*/  @P0 IMAD.X R181, R3, 0x1, R0.reuse, P2 ;  /* 0x0000000103b50824 */ /* 0x100fe800010e0600 */
[C---:B------:R-:W-:Y:S01]  /*8220*/  HMMA.16816.F32.BF16 R32, R188.reuse, R182, R32 ;  /* 0x000000b6bc20723c */ /* 0x040fe20000041820 */
[----:B------:R-:W2:Y:S06]  /*8230*/  LDL R183, [R1+0x18] ;  /* 0x0000180001b77983 */ /* 0x000eac0000100800 */
[----:B------:R-:W-:Y:S01]  /*8240*/  @!PT LDS RZ, [RZ] ;  /* 0x00000000fffff984 */ /* 0x000fe20000000800 */
[----:B------:R-:W-:Y:S01]  /*8250*/  @!PT LDS RZ, [RZ] ;  /* 0x00000000fffff984 */ /* 0x000fe20000000800 */
[----:B------:R-:W-:Y:S01]  /*8260*/  @!PT LDS RZ, [RZ] ;  /* 0x00000000fffff984 */ /* 0x000fe20000000800 */
[----:B------:R4:W-:Y:S01]  /*8270*/  @P0 LDGSTS.E.BYPASS.LTC128B.128 [R231+0x3100], [R128.64], !P6 ;  /* 0x0310000080e70fae */ /* 0x0009e2000f101d4c */
[-C--:B------:R-:W-:Y:S05]  /*8280*/  HMMA.16816.F32.BF16 R36, R188, R208.reuse, R36 ;  /* 0x000000d0bc24723c */ /* 0x080fea0000041824 */
[----:B------:R1:W-:Y:S03]  /*8290*/  @P0 LDGSTS.E.BYPASS.LTC128B.128 [R231+0x3900], [R2.64], !P6 ;  /* 0x0390000002e70fae */ /* 0x0003e6000f101d4c */
[C---:B------:R-:W-:Y:S03]  /*82a0*/  HMMA.16816.F32.BF16 R40, R200.reuse, R208, R40 ;  /* 0x000000d0c828723c */ /* 0x040fe60000041828 */
[----:B------:R2:W-:Y:S05]  /*82b0*/  @P0 LDGSTS.E.BYPASS.LTC128B.128 [R231+0x4100], [R180.64], !P6 ;  /* 0x04100000b4e70fae */ /* 0x0005ea000f101d4c */
[-C--:B------:R-:W-:Y:S08]  /*82c0*/  HMMA.16816.F32.BF16 R44, R200, R210.reuse, R44 ;  /* 0x000000d2c82c723c */ /* 0x080ff0000004182c */
[C---:B------:R-:W-:Y:S08]  /*82d0*/  HMMA.16816.F32.BF16 R48, R188.reuse, R210, R48 ;  /* 0x000000d2bc30723c */ /* 0x040ff00000041830 */
[-C--:B---3--:R-:W-:Y:S04]  /*82e0*/  HMMA.16816.F32.BF16 R52, R188, R184.reuse, R52 ;  /* 0x000000b8bc34723c */ /* 0x088fe80000041834 */
[----:B-1----:R-:W-:Y:S04]  /*82f0*/  IMAD R2, R229, -0x60, RZ ;  /* 0xffffffa0e5027824 */ /* 0x002fe800078e02ff */
[C---:B------:R-:W-:Y:S08]  /*8300*/  HMMA.16816.F32.BF16 R56, R200.reuse, R184, R56 ;  /* 0x000000b8c838723c */ /* 0x040ff00000041838 */
[-C--:B------:R-:W-:Y:S08]  /*8310*/  HMMA.16816.F32.BF16 R60, R200, R186.reuse, R60 ;  /* 0x000000bac83c723c */ /* 0x080ff0000004183c */
[C---:B------:R-:W-:Y:S08]  /*8320*/  HMMA.16816.F32.BF16 R64, R188.reuse, R186, R64 ;  /* 0x000000babc40723c */ /* 0x040ff00000041840 */
[-C--:B------:R-:W-:Y:S08]  /*8330*/  HMMA.16816.F32.BF16 R68, R188, R172.reuse, R68 ;  /* 0x000000acbc44723c */ /* 0x080ff00000041844 */
[C---:B------:R-:W-:Y:S01]  /*8340*/  HMMA.16816.F32.BF16 R72, R200.reuse, R172, R72 ;  /* 0x000000acc848723c */ /* 0x040fe20000041848 */
[----:B------:R1:W3:Y:S07]  /*8350*/  LDL R173, [R1+0x20] ;  /* 0x0000200001ad7983 */ /* 0x0002ee0000100800 */
[-C--:B------:R-:W-:Y:S08]  /*8360*/  HMMA.16816.F32.BF16 R76, R200, R174.reuse, R76 ;  /* 0x000000aec84c723c */ /* 0x080ff0000004184c */
[C---:B------:R-:W-:Y:S07]  /*8370*/  HMMA.16816.F32.BF16 R80, R188.reuse, R174, R80 ;  /* 0x000000aebc50723c */ /* 0x040fee0000041850 */
[-C--:B------:R-:W-:Y:S01]  /*8380*/  @P0 IADD3 R174, P1, R180, R130.reuse, RZ ;  /* 0x00000082b4ae0210 */ /* 0x080fe20007f3e0ff */
[-C--:B------:R-:W-:Y:S04]  /*8390*/  HMMA.16816.F32.BF16 R84, R188, R176.reuse, R84 ;  /* 0x000000b0bc54723c */ /* 0x080fe80000041854 */
[--C-:B------:R-:W-:Y:S01]  /*83a0*/  @P0 IMAD.X R175, R181, 0x1, R0.reuse, P1 ;  /* 0x00000001b5af0824 */ /* 0x100fe200008e0600 */
[-C--:B----4-:R-:W-:Y:S03]  /*83b0*/  @P0 IADD3 R128, P2, R174, R130.reuse, RZ ;  /* 0x00000082ae800210 */ /* 0x090fe60007f5e0ff */
[C---:B------:R-:W-:Y:S01]  /*83c0*/  HMMA.16816.F32.BF16 R88, R200.reuse, R176, R88 ;  /* 0x000000b0c858723c */ /* 0x040fe20000041858 */
[----:B------:R4:W-:Y:S03]  /*83d0*/  @P0 LDGSTS.E.BYPASS.LTC128B.128 [R231+0x4900], [R174.64], !P6 ;  /* 0x04900000aee70fae */ /* 0x0009e6000f101d4c */
[--C-:B------:R-:W-:Y:S03]  /*83e0*/  @P0 IMAD.X R129, R175, 0x1, R0.reuse, P2 ;  /* 0x00000001af810824 */ /* 0x100fe600010e0600 */
[----:B------:R-:W-:Y:S01]  /*83f0*/  @P0 IADD3 R176, P1, R128, R130, RZ ;  /* 0x0000008280b00210 */ /* 0x000fe20007f3e0ff */
[-C--:B------:R-:W-:Y:S01]  /*8400*/  HMMA.16816.F32.BF16 R92, R200, R178.reuse, R92 ;  /* 0x000000b2c85c723c */ /* 0x080fe2000004185c */
[----:B------:R1:W-:Y:S03]  /*8410*/  @P0 LDGSTS.E.BYPASS.LTC128B.128 [R231+0x5100], [R128.64], !P6 ;  /* 0x0510000080e70fae */ /* 0x0003e6000f101d4c */
[----:B------:R-:W-:Y:S04]  /*8420*/  @P0 IMAD.X R177, R129, 0x1, R0, P1 ;  /* 0x0000000181b10824 */ /* 0x000fe800008e0600 */
[----:B------:R-:W-:Y:S01]  /*8430*/  HMMA.16816.F32.BF16 R96, R188, R178, R96 ;  /* 0x000000b2bc60723c */ /* 0x000fe20000041860 */
[----:B------:R1:W-:Y:S01]  /*8440*/  @P0 LDGSTS.E.BYPASS.LTC128B.128 [R231+0x5900], [R176.64], !P6 ;  /* 0x05900000b0e70fae */ /* 0x0003e2000f101d4c */
[----:B------:R-:W-:Y:S05]  /*8450*/  PLOP3.LUT P0, PT, PT, PT, UP1, 0x40, 0x0 ;  /* 0x000000000000781c */ /* 0x000fea0003f0e818 */
[----:B------:R-:W0:Y:S01]  /*8460*/  LDGDEPBAR ;  /* 0x00000000000079af */ /* 0x000e220000000000 */
[----:B--2---:R-:W-:Y:S04]  /*8470*/  IADD3 R182, -R183, 0x1, R2 ;  /* 0x00000001b7b67810 */ /* 0x004fe80007ffe102 */
[----:B-1----:R-:W-:Y:S04]  /*8480*/  IADD3 R176, R182, c[0x0][0x1d0], RZ ;  /* 0x00007400b6b07a10 */ /* 0x002fe80007ffe0ff */
[----:B------:R-:W-:Y:S04]  /*8490*/  IADD3 R176, R176, -c[0x0][0x168], RZ ;  /* 0x80005a00b0b07a10 */ /* 0x000fe80007ffe0ff */
[C---:B----4-:R-:W-:Y:S02]  /*84a0*/  IADD3 R174, R176.reuse, c[0x0][0x328], RZ ;  /* 0x0000ca00b0ae7a10 */ /* 0x050fe40007ffe0ff */
[----:B------:R-:W-:Y:S01]  /*84b0*/  IADD3 R175, R176, UR11, RZ ;  /* 0x0000000bb0af7c10 */ /* 0x000fe2000fffe0ff */
[----:B---3--:R-:W-:Y:S05]  /*84c0*/  @P3 IMAD.MOV.U32 R173, RZ, RZ, R135 ;  /* 0x000000ffffad3224 */ /* 0x008fea00078e0087 */
[----:B------:R-:W1:Y:S02]  /*84d0*/  SHFL.IDX PT, R3, R173, RZ, 0x1c1f ;  /* 0x001c1fffad037589 */ /* 0x000e6400000e0000 */
[----:B-1----:R-:W-:Y:S02]  /*84e0*/  IMAD.IADD R135, R174, 0x1, R3 ;  /* 0x00000001ae877824 */ /* 0x002fe400078e0203 */
[----:B------:R-:W-:Y:S01]  /*84f0*/  IMAD.IADD R0, R3, 0x1, R175 ;  /* 0x0000000103007824 */ /* 0x000fe200078e02af */
        /* <DEDUP_REMOVED lines=15> */
.L_x_902:
[----:B------:R-:W-:Y:S04]  /*85f0*/  MOV R128, c[0x0][0x32c] ;  /* 0x0000cb0000807a02 */ /* 0x000fe80000000f00 */
[----:B------:R-:W-:Y:S11]  /*8600*/  ISETP.NE.AND P0, PT, R128, 0x1, PT ;  /* 0x000000018000780c */ /* 0x000ff60003f05270 */
[----:B------:R-:W-:Y:S02]  /*8610*/  @!UPT UIADD3 URZ, URZ, URZ, URZ ;  /* 0x0000003f3f3ff290 */ /* 0x000fe4000fffe03f */
[----:B------:R-:W-:Y:S05]  /*8620*/  @P0 IMAD.HI.U32 R128, R3, c[0x0][0x330], RZ ;  /* 0x0000cc0003800a27 */ /* 0x000fea00078e00ff */
[----:B------:R-:W-:Y:S02]  /*8630*/  @P0 SHF.R.U32.HI R3, RZ, c[0x0][0x334], R128 ;  /* 0x0000cd00ff030a19 */ /* 0x000fe40000011680 */
.L_x_903:
[----:B------:R-:W-:Y:S05]  /*8640*/  BSYNC B0 ;  /* 0x0000000000007941 */ /* 0x000fea0003800000 */
.L_x_901:
[----:B------:R-:W-:Y:S04]  /*8650*/  IMAD.IADD R128, R2, 0x1, -R183 ;  /* 0x0000000102807824 */ /* 0x000fe800078e0ab7 */
[----:B------:R-:W-:Y:S05]  /*8660*/  IMAD R3, R3, c[0x0][0x32c], R128 ;  /* 0x0000cb0003037a24 */ /* 0x000fea00078e0280 */
[----:B------:R-:W-:Y:S02]  /*8670*/  IADD3 R128, R3, c[0x0][0x32c], RZ ;  /* 0x0000cb0003807a10 */ /* 0x000fe40007ffe0ff */
[----:B------:R-:W-:Y:S02]  /*8680*/  IMNMX R0, R0, R3, !PT ;  /* 0x0000000300007217 */ /* 0x000fe40007800200 */
[----:B------:R-:W-:Y:S02]  /*8690*/  IMNMX R135, R135, R128, PT ;  /* 0x0000008087877217 */ /* 0x000fe40003800200 */
.L_x_900:
[----:B------:R-:W-:Y:S01]  /*86a0*/  PLOP3.LUT P0, PT, PT, PT, UP1, 0x40, 0x0 ;  /* 0x000000000000781c */ /* 0x000fe20003f0e818 */
[----:B------:R-:W1:Y:S02]  /*86b0*/  SHFL.IDX PT, R3, R173, 0x1, 0x1c1f ;  /* 0x003c1f00ad037f89 */ /* 0x000e6400000e0000 */
[----:B-1----:R-:W-:Y:S01]  /*86c0*/  IADD3 R128, R175, R3, RZ ;  /* 0x00000003af807210 */ /* 0x002fe20007ffe0ff */
[----:B------:R-:W-:Y:S09]  /*86d0*/  IMAD.IADD R130, R174, 0x1, R3 ;  /* 0x00000001ae827824 */ /* 0x000ff200078e0203 */
        /* <DEDUP_REMOVED lines=15> */
.L_x_906:
[----:B------:R-:W-:Y:S04]  /*87d0*/  MOV R129, c[0x0][0x32c] ;  /* 0x0000cb0000817a02 */ /* 0x000fe80000000f00 */
[----:B------:R-:W-:Y:S11]  /*87e0*/  ISETP.NE.AND P0, PT, R129, 0x1, PT ;  /* 0x000000018100780c */ /* 0x000ff60003f05270 */
[----:B------:R-:W-:Y:S02]  /*87f0*/  @!UPT UIADD3 URZ, URZ, URZ, URZ ;  /* 0x0000003f3f3ff290 */ /* 0x000fe4000fffe03f */
[----:B------:R-:W-:Y:S05]  /*8800*/  @P0 IMAD.HI.U32 R129, R3, c[0x0][0x330], RZ ;  /* 0x0000cc0003810a27 */ /* 0x000fea00078e00ff */
[----:B------:R-:W-:Y:S02]  /*8810*/  @P0 SHF.R.U32.HI R3, RZ, c[0x0][0x334], R129 ;  /* 0x0000cd00ff030a19 */ /* 0x000fe40000011681 */
.L_x_907:
[----:B------:R-:W-:Y:S05]  /*8820*/  BSYNC B0 ;  /* 0x0000000000007941 */ /* 0x000fea0003800000 */
.L_x_905:
[----:B------:R-:W-:Y:S04]  /*8830*/  IMAD.IADD R129, R2, 0x1, -R183 ;  /* 0x0000000102817824 */ /* 0x000fe800078e0ab7 */
[----:B------:R-:W-:Y:S05]  /*8840*/  IMAD R3, R3, c[0x0][0x32c], R129 ;  /* 0x0000cb0003037a24 */ /* 0x000fea00078e0281 */
[----:B------:R-:W-:Y:S02]  /*8850*/  IADD3 R129, R3, c[0x0][0x32c], RZ ;  /* 0x0000cb0003817a10 */ /* 0x000fe40007ffe0ff */
[----:B------:R-:W-:Y:S02]  /*8860*/  IMNMX R128, R128, R3, !PT ;  /* 0x0000000380807217 */ /* 0x000fe40007800200 */
[----:B------:R-:W-:Y:S02]  /*8870*/  IMNMX R130, R130, R129, PT ;  /* 0x0000008182827217 */ /* 0x000fe40003800200 */
.L_x_904:
        /* <DEDUP_REMOVED lines=19> */
.L_x_910:
[----:B------:R-:W-:Y:S04]  /*89b0*/  MOV R177, c[0x0][0x32c] ;  /* 0x0000cb0000b17a02 */ /* 0x000fe80000000f00 */
[----:B------:R-:W-:Y:S11]  /*89c0*/  ISETP.NE.AND P0, PT, R177, 0x1, PT ;  /* 0x00000001b100780c */ /* 0x000ff60003f05270 */
[----:B------:R-:W-:Y:S02]  /*89d0*/  @!UPT UIADD3 URZ, URZ, URZ, URZ ;  /* 0x0000003f3f3ff290 */ /* 0x000fe4000fffe03f */
[----:B------:R-:W-:Y:S05]  /*89e0*/  @P0 IMAD.HI.U32 R177, R172, c[0x0][0x330], RZ ;  /* 0x0000cc00acb10a27 */ /* 0x000fea00078e00ff */
[----:B------:R-:W-:Y:S02]  /*89f0*/  @P0 SHF.R.U32.HI R172, RZ, c[0x0][0x334], R177 ;  /* 0x0000cd00ffac0a19 */ /* 0x000fe400000116b1 */
.L_x_911:
[----:B------:R-:W-:Y:S05]  /*8a00*/  BSYNC B0 ;  /* 0x0000000000007941 */ /* 0x000fea0003800000 */
.L_x_909:
[----:B------:R-:W-:Y:S04]  /*8a10*/  IMAD.IADD R177, R2, 0x1, -R183 ;  /* 0x0000000102b17824 */ /* 0x000fe800078e0ab7 */
[----:B------:R-:W-:Y:S05]  /*8a20*/  IMAD R172, R172, c[0x0][0x32c], R177 ;  /* 0x0000cb00acac7a24 */ /* 0x000fea00078e02b1 */
[----:B------:R-:W-:Y:S02]  /*8a30*/  IADD3 R177, R172, c[0x0][0x32c], RZ ;  /* 0x0000cb00acb17a10 */ /* 0x000fe40007ffe0ff */
[----:B------:R-:W-:Y:S02]  /*8a40*/  IMNMX R3, R3, R172, !PT ;  /* 0x000000ac03037217 */ /* 0x000fe40007800200 */
[----:B------:R-:W-:Y:S02]  /*8a50*/  IMNMX R129, R129, R177, PT ;  /* 0x000000b181817217 */ /* 0x000fe40003800200 */
.L_x_908:
[C---:B------:R-:W-:Y:S02]  /*8a60*/  ISETP.GE.AND P1, PT, R2.reuse, 0x9, PT ;  /* 0x000000090200780c */ /* 0x040fe40003f26270 */
[----:B------:R-:W-:Y:S02]  /*8a70*/  ISETP.GE.AND P3, PT, R2, 0xa, PT ;  /* 0x0000000a0200780c */ /* 0x000fe40003f66270 */
[C---:B------:R-:W-:Y:S02]  /*8a80*/  ISETP.GT.AND P0, PT, R0.reuse, 0x8, !P1 ;  /* 0x000000080000780c */ /* 0x040fe40004f04270 */
[----:B------:R-:W-:Y:S02]  /*8a90*/  P2R R180, PR, RZ, 0x8 ;  /* 0x00000008ffb47803 */ /* 0x000fe40000000000 */
[----:B------:R-:W-:Y:S02]  /*8aa0*/  ISETP.LT.OR P0, PT, R135, 0x9, P0 ;  /* 0x000000098700780c */ /* 0x000fe40000701670 */
[----:B------:R-:W-:Y:S02]  /*8ab0*/  ISETP.GT.AND P2, PT, R0, 0x9, !P3 ;  /* 0x000000090000780c */ /* 0x000fe40005f44270 */
[----:B------:R-:W-:Y:S02]  /*8ac0*/  FSEL R184, R16, -INF , !P0 ;  /* 0xff80000010b87808 */ /* 0x000fe40004000000 */
[----:B------:R-:W-:Y:S02]  /*8ad0*/  ISETP.GT.AND P0, PT, R128, 0x9, !P3 ;  /* 0x000000098000780c */ /* 0x000fe40005f04270 */
[----:B------:R-:W-:Y:S02]  /*8ae0*/  ISETP.GE.AND P3, PT, R2, 0x12, PT ;  /* 0x000000120200780c */ /* 0x000fe40003f66270 */
[----:B------:R-:W-:Y:S02]  /*8af0*/  ISETP.LT.OR P0, PT, R130, 0xa, P0 ;  /* 0x0000000a8200780c */ /* 0x000fe40000701670 */
[----:B------:R-:W-:Y:S02]  /*8b00*/  P2R R178, PR, RZ, 0x8 ;  /* 0x00000008ffb27803 */ /* 0x000fe40000000000 */
[----:B------:R-:W-:Y:S02]  /*8b10*/  FSEL R187, R19, -INF , !P0 ;  /* 0xff80000013bb7808 */ /* 0x000fe40004000000 */
[----:B------:R-:W-:Y:S02]  /*8b20*/  ISETP.GT.AND P0, PT, R0, 0x11, !P3 ;  /* 0x000000110000780c */ /* 0x000fe40005f04270 */
[C---:B------:R-:W-:Y:S02]  /*8b30*/  ISETP.LT.OR P2, PT, R135.reuse, 0xa, P2 ;  /* 0x0000000a8700780c */ /* 0x040fe40001741670 */
[----:B------:R-:W-:Y:S02]  /*8b40*/  ISETP.LT.OR P0, PT, R135, 0x12, P0 ;  /* 0x000000128700780c */ /* 0x000fe40000701670 */
[----:B------:R-:W-:Y:S02]  /*8b50*/  FSEL R185, R17, -INF , !P2 ;  /* 0xff80000011b97808 */ /* 0x000fe40005000000 */
[----:B------:R-:W-:Y:S02]  /*8b60*/  FSEL R190, R21, -INF , !P0 ;  /* 0xff80000015be7808 */ /* 0x000fe40004000000 */
[----:B------:R-:W-:Y:S02]  /*8b70*/  ISETP.GT.AND P0, PT, R128, 0x11, !P3 ;  /* 0x000000118000780c */ /* 0x000fe40005f04270 */
[----:B------:R-:W-:Y:S02]  /*8b80*/  ISETP.GE.AND P3, PT, R2, 0x19, PT ;  /* 0x000000190200780c */ /* 0x000fe40003f66270 */
[----:B------:R-:W-:Y:S02]  /*8b90*/  ISETP.LT.OR P0, PT, R130, 0x12, P0 ;  /* 0x000000128200780c */ /* 0x000fe40000701670 */
[----:B------:R-:W-:Y:S02]  /*8ba0*/  ISETP.GE.AND P2, PT, R2, 0x1a, PT ;  /* 0x0000001a0200780c */ /* 0x000fe40003f46270 */
[----:B------:R-:W-:Y:S02]  /*8bb0*/  FSEL R191, R23, -INF , !P0 ;  /* 0xff80000017bf7808 */ /* 0x000fe40004000000 */
[----:B------:R-:W-:Y:S02]  /*8bc0*/  ISETP.GT.AND P0, PT, R0, 0x18, !P3 ;  /* 0x000000180000780c */ /* 0x000fe40005f04270 */
[----:B------:R-:W-:Y:S02]  /*8bd0*/  P2R R181, PR, RZ, 0x2 ;  /* 0x00000002ffb57803 */ /* 0x000fe40000000000 */
[C---:B------:R-:W-:Y:S02]  /*8be0*/  ISETP.LT.OR P0, PT, R135.reuse, 0x19, P0 ;  /* 0x000000198700780c */ /* 0x040fe40000701670 */
[----:B------:R-:W-:Y:S02]  /*8bf0*/  ISETP.GT.AND P1, PT, R128, 0x8, !P1 ;  /* 0x000000088000780c */ /* 0x000fe40004f24270 */
[----:B------:R-:W-:Y:S02]  /*8c00*/  FSEL R192, R32, -INF , !P0 ;  /* 0xff80000020c07808 */ /* 0x000fe40004000000 */
[----:B------:R-:W-:Y:S02]  /*8c10*/  ISETP.GT.AND P0, PT, R0, 0x19, !P2 ;  /* 0x000000190000780c */ /* 0x000fe40005704270 */
[----:B------:R-:W-:Y:S02]  /*8c20*/  ISETP.GE.AND P4, PT, R2, 0x11, PT ;  /* 0x000000110200780c */ /* 0x000fe40003f86270 */
[----:B------:R-:W-:Y:S02]  /*8c30*/  ISETP.LT.OR P0, PT, R135, 0x1a, P0 ;  /* 0x0000001a8700780c */ /* 0x000fe40000701670 */
[----:B------:R-:W-:Y:S02]  /*8c40*/  ISETP.LT.OR P1, PT, R130, 0x9, P1 ;  /* 0x000000098200780c */ /* 0x000fe40000f21670 */
[----:B------:R-:W-:Y:S02]  /*8c50*/  FSEL R193, R33, -INF , !P0 ;  /* 0xff80000021c17808 */ /* 0x000fe40004000000 */
[----:B------:R-:W-:Y:S02]  /*8c60*/  ISETP.GT.AND P0, PT, R128, 0x18, !P3 ;  /* 0x000000188000780c */ /* 0x000fe40005f04270 */
[----:B------:R-:W-:Y:S02]  /*8c70*/  FSEL R186, R18, -INF , !P1 ;  /* 0xff80000012ba7808 */ /* 0x000fe40004800000 */
[----:B------:R-:W-:Y:S02]  /*8c80*/  ISETP.GT.AND P1, PT, R0, 0x10, !P4 ;  /* 0x000000100000780c */ /* 0x000fe40006724270 */
[----:B------:R-:W-:Y:S02]  /*8c90*/  ISETP.LT.OR P0, PT, R130, 0x19, P0 ;  /* 0x000000198200780c */ /* 0x000fe40000701670 */
[----:B------:R-:W-:Y:S02]  /*8ca0*/  ISETP.LT.OR P1, PT, R135, 0x11, P1 ;  /* 0x000000118700780c */ /* 0x000fe40000f21670 */
[----:B------:R-:W-:Y:S02]  /*8cb0*/  FSEL R194, R34, -INF , !P0 ;  /* 0xff80000022c27808 */ /* 0x000fe40004000000 */
[----:B------:R-:W-:Y:S02]  /*8cc0*/  ISETP.GT.AND P0, PT, R128, 0x19, !P2 ;  /* 0x000000198000780c */ /* 0x000fe40005704270 */
[----:B------:R-:W-:Y:S02]  /*8cd0*/  FSEL R188, R20, -INF , !P1 ;  /* 0xff80000014bc7808 */ /* 0x000fe40004800000 */
[----:B------:R-:W-:Y:S02]  /*8ce0*/  ISETP.GT.AND P1, PT, R128, 0x10, !P4 ;  /* 0x000000108000780c */ /* 0x000fe40006724270 */
[----:B------:R-:W-:Y:S02]  /*8cf0*/  P2R R172, PR, RZ, 0x4 ;  /* 0x00000004ffac7803 */ /* 0x000fe40000000000 */
[----:B------:R-:W-:Y:S02]  /*8d00*/  ISETP.LT.OR P0, PT, R130, 0x1a, P0 ;  /* 0x0000001a8200780c */ /* 0x000fe40000701670 */
        /* <DEDUP_REMOVED lines=66> */
[----:B------:R-:W-:Y:S04]  /*9130*/  ISETP.GT.AND P0, PT, R0, 0x39, !P1 ;  /* 0x000000390000780c */ /* 0x000fe80004f04270 */
[----:B------:R-:W-:Y:S04]  /*9140*/  ISETP.LT.OR P0, PT, R135, 0x3a, P0 ;  /* 0x0000003a8700780c */ /* 0x000fe80000701670 */
        /* <DEDUP_REMOVED lines=35> */
[----:B------:R-:W-:Y:S04]  /*9380*/  ISETP.LT.OR P0, PT, R130, 0x49, P0 ;  /* 0x000000498200780c */ /* 0x000fe80000701670 */
[----:B------:R-:W-:Y:S02]  /*9390*/  FSEL R248, R82, -INF , !P0 ;  /* 0xff80000052f87808 */ /* 0x000fe40004000000 */
[----:B------:R-:W-:Y:S02]  /*93a0*/  ISETP.GT.AND P0, PT, R128, 0x49, !P1 ;  /* 0x000000498000780c */ /* 0x000fe40004f04270 */
[----:B------:R-:W-:Y:S02]  /*93b0*/  ISETP.GE.AND P1, PT, R2, 0x1, PT ;  /* 0x000000010200780c */ /* 0x000fe40003f26270 */
[----:B------:R-:W-:Y:S04]  /*93c0*/  ISETP.LT.OR P0, PT, R130, 0x4a, P0 ;  /* 0x0000004a8200780c */ /* 0x000fe80000701670 */
[----:B------:R-:W-:Y:S02]  /*93d0*/  FSEL R249, R83, -INF , !P0 ;  /* 0xff80000053f97808 */ /* 0x000fe40004000000 */
[----:B------:R-:W-:Y:S04]  /*93e0*/  ISETP.GT.AND P0, PT, R0, 0x50, !P3 ;  /* 0x000000500000780c */ /* 0x000fe80005f04270 */
[C---:B------:R-:W-:Y:S04]  /*93f0*/  ISETP.LT.OR P0, PT, R135.reuse, 0x51, P0 ;  /* 0x000000518700780c */ /* 0x040fe80000701670 */
        /* <DEDUP_REMOVED lines=10> */
[C---:B------:R-:W-:Y:S04]  /*94a0*/  ISETP.GT.AND P0, PT, R0.reuse, 0x1, !P2 ;  /* 0x000000010000780c */ /* 0x040fe80005704270 */
[----:B------:R-:W-:Y:S04]  /*94b0*/  ISETP.LT.OR P0, PT, R135, 0x2, P0 ;  /* 0x000000028700780c */ /* 0x000fe80000701670 */
[----:B------:R-:W-:Y:S02]  /*94c0*/  FSEL R37, R5, -INF , !P0 ;  /* 0xff80000005257808 */ /* 0x000fe40004000000 */
[----:B------:R-:W-:Y:S04]  /*94d0*/  ISETP.GT.AND P0, PT, R0, RZ, !P1 ;  /* 0x000000ff0000720c */ /* 0x000fe80004f04270 */
        /* <DEDUP_REMOVED lines=107> */
[----:B------:R-:W-:Y:S02]  /*9b90*/  ISETP.GT.AND P0, PT, R3, 0x59, !P6 ;  /* 0x000000590300780c */ /* 0x000fe40007704270 */
[----:B------:R-:W1:Y:S01]  /*9ba0*/  SHFL.IDX PT, R3, R173, 0x3, 0x1c1f ;  /* 0x007c1f00ad037f89 */ /* 0x000e6200000e0000 */
[----:B------:R-:W-:Y:S02]  /*9bb0*/  ISETP.NE.AND P6, PT, R183, RZ, PT ;  /* 0x000000ffb700720c */ /* 0x000fe40003fc5270 */
[----:B------:R-:W-:Y:S04]  /*9bc0*/  ISETP.LT.OR P0, PT, R129, 0x5a, P0 ;  /* 0x0000005a8100780c */ /* 0x000fe80000701670 */
        /* <DEDUP_REMOVED lines=19> */
.L_x_914:
[----:B------:R-:W-:Y:S04]  /*9d00*/  MOV R2, c[0x0][0x32c] ;  /* 0x0000cb0000027a02 */ /* 0x000fe80000000f00 */
[----:B------:R-:W-:Y:S11]  /*9d10*/  ISETP.NE.AND P0, PT, R2, 0x1, PT ;  /* 0x000000010200780c */ /* 0x000ff60003f05270 */
[----:B------:R-:W-:Y:S02]  /*9d20*/  @!UPT UIADD3 URZ, URZ, URZ, URZ ;  /* 0x0000003f3f3ff290 */ /* 0x000fe4000fffe03f */
[----:B------:R-:W-:Y:S05]  /*9d30*/  @P0 IMAD.HI.U32 R2, R0, c[0x0][0x330], RZ ;  /* 0x0000cc0000020a27 */ /* 0x000fea00078e00ff */
[----:B------:R-:W-:Y:S02]  /*9d40*/  @P0 SHF.R.U32.HI R0, RZ, c[0x0][0x334], R2 ;  /* 0x0000cd00ff000a19 */ /* 0x000fe40000011602 */
.L_x_915:
[----:B------:R-:W-:Y:S05]  /*9d50*/  BSYNC B0 ;  /* 0x0000000000007941 */ /* 0x000fea0003800000 */
.L_x_913:
[----:B------:R-:W-:Y:S02]  /*9d60*/  IADD3 R2, R182, -0x1, RZ ;  /* 0xffffffffb6027810 */ /* 0x000fe40007ffe0ff */
[C-C-:B------:R-:W-:Y:S02]  /*9d70*/  IADD3 R4, R3.reuse, UR11, R176.reuse ;  /* 0x0000000b03047c10 */ /* 0x140fe4000fffe0b0 */
[----:B------:R-:W-:Y:S01]  /*9d80*/  IADD3 R3, R3, c[0x0][0x328], R176 ;  /* 0x0000ca0003037a10 */ /* 0x000fe20007ffe0b0 */
[----:B------:R-:W-:Y:S05]  /*9d90*/  IMAD R0, R0, c[0x0][0x32c], R2 ;  /* 0x0000cb0000007a24 */ /* 0x000fea00078e0202 */
[----:B------:R-:W-:Y:S02]  /*9da0*/  IADD3 R2, R0, c[0x0][0x32c], RZ ;  /* 0x0000cb0000027a10 */ /* 0x000fe40007ffe0ff */
[----:B------:R-:W-:Y:S02]  /*9db0*/  IMNMX R0, R4, R0, !PT ;  /* 0x0000000004007217 */ /* 0x000fe40007800200 */
[----:B------:R-:W-:Y:S02]  /*9dc0*/  IMNMX R2, R3, R2, PT ;  /* 0x0000000203027217 */ /* 0x000fe40003800200 */
.L_x_912:
[----:B------:R-:W-:Y:S02]  /*9dd0*/  ISETP.GT.AND P0, PT, R0, RZ, !P1 ;  /* 0x000000ff0000720c */ /* 0x000fe40004f04270 */
[----:B------:R-:W-:Y:S02]  /*9de0*/  FMNMX.FTZ R130, R36, R131, !PT ;  /* 0x0000008324827209 */ /* 0x000fe40007810000 */
[----:B------:R-:W-:Y:S02]  /*9df0*/  ISETP.LT.OR P0, PT, R2, 0x1, P0 ;  /* 0x000000010200780c */ /* 0x000fe40000701670 */
[----:B------:R-:W-:Y:S02]  /*9e00*/  FMNMX.FTZ R130, R37, R130, !PT ;  /* 0x0000008225827209 */ /* 0x000fe40007810000 */
[----:B------:R-:W-:Y:S02]  /*9e10*/  FSEL R10, R10, -INF , !P0 ;  /* 0xff8000000a0a7808 */ /* 0x000fe40004000000 */
[----:B------:R-:W-:Y:S02]  /*9e20*/  ISETP.GT.AND P0, PT, R0, 0x1, !P2 ;  /* 0x000000010000780c */ /* 0x000fe40005704270 */
[----:B------:R-:W-:Y:S02]  /*9e30*/  FMNMX.FTZ R130, R184, R130, !PT ;  /* 0x00000082b8827209 */ /* 0x000fe40007810000 */
[----:B------:R-:W-:Y:S02]  /*9e40*/  ISETP.LT.OR P0, PT, R2, 0x2, P0 ;  /* 0x000000020200780c */ /* 0x000fe40000701670 */
[----:B------:R-:W-:Y:S02]  /*9e50*/  ISETP.NE.AND P2, PT, R178, RZ, PT ;  /* 0x000000ffb200720c */ /* 0x000fe40003f45270 */
[----:B------:R-:W-:Y:S02]  /*9e60*/  FSEL R11, R11, -INF , !P0 ;  /* 0xff8000000b0b7808 */ /* 0x000fe40004000000 */
[----:B------:R-:W-:Y:S02]  /*9e70*/  ISETP.NE.AND P0, PT, R181, RZ, PT ;  /* 0x000000ffb500720c */ /* 0x000fe40003f05270 */
[----:B------:R-:W-:Y:S02]  /*9e80*/  FMNMX.FTZ R130, R185, R130, !PT ;  /* 0x00000082b9827209 */ /* 0x000fe40007810000 */
        /* <DEDUP_REMOVED lines=66> */
[----:B------:R-:W-:Y:S02]  /*a2b0*/  FMNMX.FTZ R130, R80, R130, !PT ;  /* 0x0000008250827209 */ /* 0x000fe40007810000 */
[----:B------:R-:W-:Y:S02]  /*a2c0*/  ISETP.LT.OR P0, PT, R2, 0x2a, P0 ;  /* 0x0000002a0200780c */ /* 0x000fe40000701670 */
[----:B------:R-:W-:Y:S02]  /*a2d0*/  FMNMX.FTZ R3, R206, R3, !PT ;  /* 0x00000003ce037209 */ /* 0x000fe40007810000 */
[----:B------:R-:W-:Y:S02]  /*a2e0*/  FMNMX.FTZ R4, R9, R4, !PT ;  /* 0x0000000409047209 */ /* 0x000fe40007810000 */
[----:B------:R-:W-:Y:S02]  /*a2f0*/  FMNMX.FTZ R130, R82, R130, !PT ;  /* 0x0000008252827209 */ /* 0x000fe40007810000 */
[----:B------:R-:W-:Y:S02]  /*a300*/  FSEL R99, R47, -INF , !P0 ;  /* 0xff8000002f637808 */ /* 0x000fe40004000000 */
[----:B------:R-:W-:Y:S01]  /*a310*/  ISETP.NE.AND P0, PT, R23, RZ, PT ;  /* 0x000000ff1700720c */ /* 0x000fe20003f05270 */
[----:B------:R-:W1:Y:S01]  /*a320*/  SHFL.BFLY PT, R5, R130, 0x2, 0x1f ;  /* 0x0c401f0082057f89 */ /* 0x000e6200000e0000 */
        /* <DEDUP_REMOVED lines=25> */
[----:B-1----:R-:W-:Y:S02]  /*a4c0*/  FMNMX.FTZ R130, R130, R5, !PT ;  /* 0x0000000582827209 */ /* 0x002fe40007810000 */
[----:B------:R-:W-:Y:S02]  /*a4d0*/  ISETP.LT.OR P0, PT, R2, 0x39, P0 ;  /* 0x000000390200780c */ /* 0x000fe40000701670 */
[----:B------:R-:W-:Y:S01]  /*a4e0*/  FMNMX.FTZ R3, R252, R3, !PT ;  /* 0x00000003fc037209 */ /* 0x000fe20007810000 */
[----:B------:R-:W1:Y:S01]  /*a4f0*/  SHFL.BFLY PT, R6, R130, 0x1, 0x1f ;  /* 0x0c201f0082067f89 */ /* 0x000e6200000e0000 */
[----:B------:R-:W-:Y:S02]  /*a500*/  FMNMX.FTZ R4, R200, R4, !PT ;  /* 0x00000004c8047209 */ /* 0x000fe40007810000 */
[----:B------:R-:W-:Y:S02]  /*a510*/  FMNMX.FTZ R3, R87, R3, !PT ;  /* 0x0000000357037209 */ /* 0x000fe40007810000 */
[----:B------:R-:W-:Y:S02]  /*a520*/  FSEL R174, R62, -INF , !P0 ;  /* 0xff8000003eae7808 */ /* 0x000fe40004000000 */
[----:B------:R-:W-:Y:S02]  /*a530*/  MOV R62, R53 ;  /* 0x00000035003e7202 */ /* 0x000fe40000000f00 */
[----:B------:R-:W-:Y:S02]  /*a540*/  ISETP.NE.AND P0, PT, R20, RZ, PT ;  /* 0x000000ff1400720c */ /* 0x000fe40003f05270 */
[----:B------:R-:W-:Y:S02]  /*a550*/  FMNMX.FTZ R4, R201, R4, !PT ;  /* 0x00000004c9047209 */ /* 0x000fe40007810000 */
[----:B------:R-:W-:Y:S02]  /*a560*/  ISETP.GT.AND P0, PT, R0, 0x39, !P0 ;  /* 0x000000390000780c */ /* 0x000fe40004704270 */
[----:B------:R-:W-:Y:S02]  /*a570*/  FMNMX.FTZ R3, R62, R3, !PT ;  /* 0x000000033e037209 */ /* 0x000fe40007810000 */
[----:B------:R-:W-:Y:S02]  /*a580*/  FMNMX.FTZ R4, R209, R4, !PT ;  /* 0x00000004d1047209 */ /* 0x000fe40007810000 */
[----:B------:R-:W-:Y:S02]  /*a590*/  FMNMX.FTZ R3, R85, R3, !PT ;  /* 0x0000000355037209 */ /* 0x000fe40007810000 */
[----:B------:R-:W-:Y:S02]  /*a5a0*/  ISETP.NE.AND P2, PT, R19, RZ, PT ;  /* 0x000000ff1300720c */ /* 0x000fe40003f45270 */
[----:B------:R-:W-:Y:S01]  /*a5b0*/  ISETP.LT.OR P0, PT, R2, 0x3a, P0 ;  /* 0x0000003a0200780c */ /* 0x000fe20000701670 */
[----:B------:R-:W2:Y:S01]  /*a5c0*/  SHFL.BFLY PT, R129, R3, 0x2, 0x1f ;  /* 0x0c401f0003817f89 */ /* 0x000ea200000e0000 */
[----:B------:R-:W-:Y:S02]  /*a5d0*/  FMNMX.FTZ R4, R211, R4, !PT ;  /* 0x00000004d3047209 */ /* 0x000fe40007810000 */
[----:B------:R-:W-:Y:S02]  /*a5e0*/  FSEL R175, R63, -INF , !P0 ;  /* 0xff8000003faf7808 */ /* 0x000fe40004000000 */
[----:B------:R-:W-:Y:S02]  /*a5f0*/  ISETP.GT.AND P0, PT, R0, 0x40, !P2 ;  /* 0x000000400000780c */ /* 0x000fe40005704270 */
[----:B------:R-:W-:Y:S02]  /*a600*/  FMNMX.FTZ R4, R230, R4, !PT ;  /* 0x00000004e6047209 */ /* 0x000fe40007810000 */
[----:B------:R-:W-:Y:S02]  /*a610*/  ISETP.NE.AND P1, PT, R18, RZ, PT ;  /* 0x000000ff1200720c */ /* 0x000fe40003f25270 */
[----:B------:R-:W-:Y:S02]  /*a620*/  ISETP.LT.OR P0, PT, R2, 0x41, P0 ;  /* 0x000000410200780c */ /* 0x000fe40000701670 */
[----:B------:R-:W-:Y:S02]  /*a630*/  FMNMX.FTZ R4, R233, R4, !PT ;  /* 0x00000004e9047209 */ /* 0x000fe40007810000 */
[----:B------:R-:W-:Y:S02]  /*a640*/  FSEL R181, R74, -INF , !P0 ;  /* 0xff8000004ab57808 */ /* 0x000fe40004000000 */
[----:B------:R-:W-:Y:S02]  /*a650*/  ISETP.GT.AND P0, PT, R0, 0x41, !P1 ;  /* 0x000000410000780c */ /* 0x000fe40004f04270 */
[----:B------:R-:W-:Y:S02]  /*a660*/  FMNMX.FTZ R4, R241, R4, !PT ;  /* 0x00000004f1047209 */ /* 0x000fe40007810000 */
[----:B-1----:R-:W-:Y:S02]  /*a670*/  FMNMX.FTZ R130, R130, R6, !PT ;  /* 0x0000000682827209 */ /* 0x002fe40007810000 */
[----:B------:R-:W-:Y:S02]  /*a680*/  ISETP.NE.AND P2, PT, R17, RZ, PT ;  /* 0x000000ff1100720c */ /* 0x000fe40003f45270 */
[----:B------:R-:W-:Y:S01]  /*a690*/  ISETP.LT.OR P0, PT, R2, 0x42, P0 ;  /* 0x000000420200780c */ /* 0x000fe20000701670 */
[----:B------:R-:W-:Y:S01]  /*a6a0*/  FMUL.FTZ R71, R130, c[0x0][0x2d0] ;  /* 0x0000b40082477a20 */ /* 0x000fe20000410000 */
[----:B------:R-:W-:Y:S02]  /*a6b0*/  FMNMX.FTZ R5, R10, R134, !PT ;  /* 0x000000860a057209 */ /* 0x000fe40007810000 */
        /* <DEDUP_REMOVED lines=8> */
[----:B------:R-:W-:Y:S02]  /*a740*/  FMNMX.FTZ R5, R14, R5, !PT ;  /* 0x000000050e057209 */ /* 0x000fe40007810000 */
[----:B--2---:R-:W-:Y:S02]  /*a750*/  FMNMX.FTZ R129, R3, R129, !PT ;  /* 0x0000008103817209 */ /* 0x004fe40007810000 */
[----:B------:R-:W-:Y:S01]  /*a760*/  FMNMX.FTZ R3, R88, R4, !PT ;  /* 0x0000000458037209 */ /* 0x000fe20007810000 */
[--C-:B------:R-:W-:Y:S01]  /*a770*/  FFMA.FTZ R4, R36, c[0x0][0x2d0], -R71.reuse ;  /* 0x0000b40024047a23 */ /* 0x100fe20000010847 */
[----:B------:R-:W-:Y:S01]  /*a780*/  FMNMX.FTZ R5, R15, R5, !PT ;  /* 0x000000050f057209 */ /* 0x000fe20007810000 */
[----:B------:R-:W1:Y:S01]  /*a790*/  SHFL.BFLY PT, R6, R129, 0x1, 0x1f ;  /* 0x0c201f0081067f89 */ /* 0x000e6200000e0000 */
[----:B------:R-:W-:Y:S01]  /*a7a0*/  FMNMX.FTZ R3, R89, R3, !PT ;  /* 0x0000000359037209 */ /* 0x000fe20007810000 */
[----:B------:R2:W-:Y:S01]  /*a7b0*/  MUFU.EX2 R63, R4 ;  /* 0x00000004003f7308 */ /* 0x0005e20000000800 */
[----:B------:R-:W-:Y:S02]  /*a7c0*/  FMNMX.FTZ R5, R56, R5, !PT ;  /* 0x0000000538057209 */ /* 0x000fe40007810000 */
[----:B------:R-:W-:Y:S02]  /*a7d0*/  FMNMX.FTZ R3, R81, R3, !PT ;  /* 0x0000000351037209 */ /* 0x000fe40007810000 */
[----:B------:R-:W-:Y:S02]  /*a7e0*/  FMNMX.FTZ R5, R57, R5, !PT ;  /* 0x0000000539057209 */ /* 0x000fe40007810000 */
[----:B------:R-:W-:Y:S02]  /*a7f0*/  FMNMX.FTZ R3, R183, R3, !PT ;  /* 0x00000003b7037209 */ /* 0x000fe40007810000 */
[----:B------:R-:W-:Y:S02]  /*a800*/  FMNMX.FTZ R5, R60, R5, !PT ;  /* 0x000000053c057209 */ /* 0x000fe40007810000 */
[----:B------:R-:W-:Y:S01]  /*a810*/  ISETP.LT.OR P0, PT, R2, 0x49, P0 ;  /* 0x000000490200780c */ /* 0x000fe20000701670 */
[----:B------:R-:W3:Y:S01]  /*a820*/  SHFL.BFLY PT, R7, R3, 0x2, 0x1f ;  /* 0x0c401f0003077f89 */ /* 0x000ee200000e0000 */
[----:B------:R-:W-:Y:S02]  /*a830*/  FMNMX.FTZ R5, R84, R5, !PT ;  /* 0x0000000554057209 */ /* 0x000fe40007810000 */
[----:B------:R-:W-:Y:S01]  /*a840*/  ISETP.NE.AND P1, PT, R16, RZ, PT ;  /* 0x000000ff1000720c */ /* 0x000fe20003f25270 */
[--C-:B------:R-:W-:Y:S01]  /*a850*/  FFMA.FTZ R16, R192, c[0x0][0x2d0], -R71.reuse ;  /* 0x0000b400c0107a23 */ /* 0x100fe20000010847 */
[----:B------:R-:W-:Y:S02]  /*a860*/  FMNMX.FTZ R5, R96, R5, !PT ;  /* 0x0000000560057209 */ /* 0x000fe40007810000 */
[----:B------:R-:W-:Y:S01]  /*a870*/  FSEL R177, R78, -INF , !P0 ;  /* 0xff8000004eb17808 */ /* 0x000fe20004000000 */
[----:B------:R-:W-:Y:S01]  /*a880*/  MUFU.EX2 R34, R16 ;  /* 0x0000001000227308 */ /* 0x000fe20000000800 */
[----:B------:R-:W-:Y:S02]  /*a890*/  FMNMX.FTZ R5, R97, R5, !PT ;  /* 0x0000000561057209 */ /* 0x000fe40007810000 */
[----:B-1----:R-:W-:Y:S02]  /*a8a0*/  FMNMX.FTZ R129, R129, R6, !PT ;  /* 0x0000000681817209 */ /* 0x002fe40007810000 */
[----:B--2---:R-:W-:Y:S01]  /*a8b0*/  FMNMX.FTZ R4, R98, R5, !PT ;  /* 0x0000000562047209 */ /* 0x004fe20007810000 */
[--C-:B------:R-:W-:Y:S01]  /*a8c0*/  FFMA.FTZ R5, R37, c[0x0][0x2d0], -R71.reuse ;  /* 0x0000b40025057a23 */ /* 0x100fe20000010847 */
[C---:B------:R-:W-:Y:S01]  /*a8d0*/  ISETP.GT.AND P0, PT, R0.reuse, 0x49, !P1 ;  /* 0x000000490000780c */ /* 0x040fe20004f04270 */
[----:B------:R-:W-:Y:S01]  /*a8e0*/  FMUL.FTZ R92, R129, c[0x0][0x2d0] ;  /* 0x0000b400815c7a20 */ /* 0x000fe20000410000 */
[----:B------:R-:W-:Y:S01]  /*a8f0*/  ISETP.GT.AND P3, PT, R0, 0x50, !P3 ;  /* 0x000000500000780c */ /* 0x000fe20005f64270 */
[----:B------:R1:W-:Y:S01]  /*a900*/  MUFU.EX2 R24, R5 ;  /* 0x0000000500187308 */ /* 0x0003e20000000800 */
[----:B------:R-:W-:Y:S02]  /*a910*/  FMNMX.FTZ R4, R99, R4, !PT ;  /* 0x0000000463047209 */ /* 0x000fe40007810000 */
[----:B------:R-:W-:Y:S02]  /*a920*/  FSETP.NEU.FTZ.AND P1, PT, R129, -INF , PT ;  /* 0xff8000008100780b */ /* 0x000fe40003f3d000 */
[----:B------:R-:W-:Y:S02]  /*a930*/  ISETP.LT.OR P0, PT, R2, 0x4a, P0 ;  /* 0x0000004a0200780c */ /* 0x000fe40000701670 */
[----:B---3--:R-:W-:Y:S02]  /*a940*/  FMNMX.FTZ R3, R3, R7, !PT ;  /* 0x0000000703037209 */ /* 0x008fe40007810000 */
[----:B------:R-:W-:Y:S02]  /*a950*/  FSEL R92, R92, RZ, P1 ;  /* 0x000000ff5c5c7208 */ /* 0x000fe40000800000 */
[----:B------:R-:W-:Y:S01]  /*a960*/  FSEL R176, R79, -INF , !P0 ;  /* 0xff8000004fb07808 */ /* 0x000fe20004000000 */
[----:B------:R-:W2:Y:S01]  /*a970*/  SHFL.BFLY PT, R128, R3, 0x1, 0x1f ;  /* 0x0c201f0003807f89 */ /* 0x000ea200000e0000 */
[----:B------:R-:W-:Y:S01]  /*a980*/  ISETP.GT.AND P0, PT, R0, 0x51, !P4 ;  /* 0x000000510000780c */ /* 0x000fe20006704270 */
[--C-:B------:R-:W-:Y:S01]  /*a990*/  FFMA.FTZ R28, R195, c[0x0][0x2d0], -R92.reuse ;  /* 0x0000b400c31c7a23 */ /* 0x100fe2000001085c */
[----:B------:R-:W-:Y:S02]  /*a9a0*/  ISETP.NE.AND P4, PT, R52, RZ, PT ;  /* 0x000000ff3400720c */ /* 0x000fe40003f85270 */
[----:B------:R-:W-:Y:S02]  /*a9b0*/  ISETP.LT.OR P0, PT, R2, 0x52, P0 ;  /* 0x000000520200780c */ /* 0x000fe40000701670 */
[----:B------:R-:W-:Y:S01]  /*a9c0*/  ISETP.GT.AND P4, PT, R0, 0x59, !P4 ;  /* 0x000000590000780c */ /* 0x000fe20006784270 */
[----:B------:R-:W-:Y:S01]  /*a9d0*/  LDSM.16.MT88.4 R52, [R214+0x100] ;  /* 0x00010000d634783b */ /* 0x000fe20000004200 */
[----:B------:R-:W-:Y:S02]  /*a9e0*/  FSEL R179, R91, -INF , !P0 ;  /* 0xff8000005bb37808 */ /* 0x000fe40004000000 */
[----:B------:R-:W-:Y:S02]  /*a9f0*/  ISETP.LT.OR P0, PT, R2, 0x5a, P4 ;  /* 0x0000005a0200780c */ /* 0x000fe40002701670 */
[----:B-1----:R-:W-:Y:S01]  /*aa00*/  FMNMX.FTZ R5, R172, R4, !PT ;  /* 0x00000004ac057209 */ /* 0x002fe20007810000 */
[----:B------:R-:W-:Y:S01]  /*aa10*/  FFMA.FTZ R4, R184, c[0x0][0x2d0], -R71 ;  /* 0x0000b400b8047a23 */ /* 0x000fe20000010847 */
[----:B------:R-:W-:Y:S01]  /*aa20*/  FSEL R70, R95, -INF , !P0 ;  /* 0xff8000005f467808 */ /* 0x000fe20004000000 */
[----:B------:R-:W-:Y:S01]  /*aa30*/  LDSM.16.MT88.4 R76, [R215+0x100] ;  /* 0x00010000d74c783b */ /* 0x000fe20000004200 */
[----:B------:R-:W-:Y:S01]  /*aa40*/  MUFU.EX2 R95, R28 ;  /* 0x0000001c005f7308 */ /* 0x000fe20000000800 */
[----:B------:R-:W-:Y:S02]  /*aa50*/  FMNMX.FTZ R5, R173, R5, !PT ;  /* 0x00000005ad057209 */ /* 0x000fe40007810000 */
[----:B------:R-:W-:Y:S01]  /*aa60*/  ISETP.GT.AND P5, PT, R0, 0x58, !P5 ;  /* 0x000000580000780c */ /* 0x000fe20006fa4270 */
[--C-:B------:R-:W-:Y:S01]  /*aa70*/  FFMA.FTZ R0, R39, c[0x0][0x2d0], -R92.reuse ;  /* 0x0000b40027007a23 */ /* 0x100fe2000001085c */
[----:B------:R-:W-:Y:S02]  /*aa80*/  ISETP.LT.OR P3, PT, R2, 0x51, P3 ;  /* 0x000000510200780c */ /* 0x000fe40001f61670 */
[----:B--2---:R-:W-:Y:S01]  /*aa90*/  FMNMX.FTZ R128, R3, R128, !PT ;  /* 0x0000008003807209 */ /* 0x004fe20007810000 */
[--C-:B------:R-:W-:Y:S01]  /*aaa0*/  FFMA.FTZ R3, R187, c[0x0][0x2d0], -R92.reuse ;  /* 0x0000b400bb037a23 */ /* 0x100fe2000001085c */
[----:B------:R-:W-:Y:S01]  /*aab0*/  MOV R187, R82 ;  /* 0x0000005200bb7202 */ /* 0x000fe20000000f00 */
[----:B------:R1:W-:Y:S01]  /*aac0*/  MUFU.EX2 R86, R4 ;  /* 0x0000000400567308 */ /* 0x0003e20000000800 */
[----:B------:R-:W-:Y:S01]  /*aad0*/  FSEL R178, R90, -INF , !P3 ;  /* 0xff8000005ab27808 */ /* 0x000fe20005800000 */
[C---:B------:R-:W-:Y:S01]  /*aae0*/  FMUL.FTZ R93, R128.reuse, c[0x0][0x2d0] ;  /* 0x0000b400805d7a20 */ /* 0x040fe20000410000 */
[----:B------:R-:W-:Y:S02]  /*aaf0*/  FSETP.NEU.FTZ.AND P0, PT, R128, -INF , PT ;  /* 0xff8000008000780b */ /* 0x000fe40003f1d000 */
[----:B------:R-:W-:Y:S01]  /*ab00*/  ISETP.LT.OR P3, PT, R2, 0x59, P5 ;  /* 0x000000590200780c */ /* 0x000fe20002f61670 */
[--C-:B------:R-:W-:Y:S01]  /*ab10*/  FFMA.FTZ R2, R186, c[0x0][0x2d0], -R92.reuse ;  /* 0x0000b400ba027a23 */ /* 0x100fe2000001085c */
[----:B------:R-:W-:Y:S01]  /*ab20*/  FSEL R93, R93, RZ, P0 ;  /* 0x000000ff5d5d7208 */ /* 0x000fe20000000000 */
[----:B------:R-:W-:Y:S01]  /*ab30*/  IMAD.MOV.U32 R186, RZ, RZ, R81 ;  /* 0x000000ffffba7224 */ /* 0x000fe200078e0051 */
[----:B------:R-:W-:Y:S01]  /*ab40*/  FSEL R180, R94, -INF , !P3 ;  /* 0xff8000005eb47808 */ /* 0x000fe20005800000 */
[----:B------:R2:W3:Y:S01]  /*ab50*/  MUFU.EX2 R19, R3 ;  /* 0x0000000300137308 */ /* 0x0004e20000000800 */
[----:B------:R-:W-:Y:S01]  /*ab60*/  FMNMX.FTZ R5, R174, R5, !PT ;  /* 0x00000005ae057209 */ /* 0x000fe20007810000 */
[----:B------:R-:W-:Y:S02]  /*ab70*/  FFMA.FTZ R32, R48, c[0x0][0x2d0], -R93 ;  /* 0x0000b40030207a23 */ /* 0x000fe4000001085d */
[----:B------:R-:W-:Y:S01]  /*ab80*/  FFMA.FTZ R48, R196, c[0x0][0x2d0], -R71 ;  /* 0x0000b400c4307a23 */ /* 0x000fe20000010847 */
[----:B------:R-:W-:Y:S01]  /*ab90*/  FMNMX.FTZ R5, R175, R5, !PT ;  /* 0x00000005af057209 */ /* 0x000fe20007810000 */
[--C-:B------:R-:W-:Y:S02]  /*aba0*/  FFMA.FTZ R40, R50, c[0x0][0x2d0], -R93.reuse ;  /* 0x0000b40032287a23 */ /* 0x100fe4000001085d */
[----:B------:R-:W-:Y:S01]  /*abb0*/  FFMA.FTZ R44, R51, c[0x0][0x2d0], -R93 ;  /* 0x0000b400332c7a23 */ /* 0x000fe2000001085d */
[----:B------:R-:W-:Y:S01]  /*abc0*/  FMNMX.FTZ R5, R181, R5, !PT ;  /* 0x00000005b5057209 */ /* 0x000fe20007810000 */
[----:B------:R-:W-:Y:S03]  /*abd0*/  MUFU.EX2 R21, R0 ;  /* 0x0000000000157308 */ /* 0x000fe60000000800 */
[----:B------:R-:W-:Y:S01]  /*abe0*/  FMNMX.FTZ R5, R182, R5, !PT ;  /* 0x00000005b6057209 */ /* 0x000fe20007810000 */
[----:B-1----:R-:W-:Y:S06]  /*abf0*/  FFMA.FTZ R4, R185, c[0x0][0x2d0], -R71 ;  /* 0x0000b400b9047a23 */ /* 0x002fec0000010847 */
[----:B------:R1:W4:Y:S01]  /*ac00*/  MUFU.EX2 R83, R4 ;  /* 0x0000000400537308 */ /* 0x0003220000000800 */
[--C-:B--2---:R-:W-:Y:S02]  /*ac10*/  FFMA.FTZ R3, R8, c[0x0][0x2d0], -R93.reuse ;  /* 0x0000b40008037a23 */ /* 0x104fe4000001085d */
[--C-:B------:R-:W-:Y:S01]  /*ac20*/  FFMA.FTZ R8, R189, c[0x0][0x2d0], -R92.reuse ;  /* 0x0000b400bd087a23 */ /* 0x100fe2000001085c */
[----:B---3--:R-:W-:Y:S06]  /*ac30*/  MOV R189, R19 ;  /* 0x0000001300bd7202 */ /* 0x008fec0000000f00 */
[----:B------:R2:W-:Y:S10]  /*ac40*/  MUFU.EX2 R185, R3 ;  /* 0x0000000300b97308 */ /* 0x0005f40000000800 */
[----:B------:R-:W-:Y:S01]  /*ac50*/  MUFU.EX2 R25, R2 ;  /* 0x0000000200197308 */ /* 0x000fe20000000800 */
[--C-:B-1----:R-:W-:Y:S01]  /*ac60*/  FFMA.FTZ R4, R38, c[0x0][0x2d0], -R92.reuse ;  /* 0x0000b40026047a23 */ /* 0x102fe2000001085c */
[----:B----4-:R-:W-:Y:S01]  /*ac70*/  F2FP.BF16.PACK_AB R74, R83, R86 ;  /* 0x00000056534a723e */ /* 0x010fe200000010ff */
[----:B------:R-:W-:Y:S07]  /*ac80*/  LDSM.16.MT88.4 R36, [R216+0x100] ;  /* 0x00010000d824783b */ /* 0x000fee0000004200 */
[----:B------:R1:W3:Y:S01]  /*ac90*/  MUFU.EX2 R184, R4 ;  /* 0x0000000400b87308 */ /* 0x0002e20000000800 */
[--C-:B--2---:R-:W-:Y:S09]  /*aca0*/  FFMA.FTZ R3, R9, c[0x0][0x2d0], -R93.reuse ;  /* 0x0000b40009037a23 */ /* 0x104ff2000001085d */
[----:B------:R2:W4:Y:S10]  /*acb0*/  MUFU.EX2 R59, R3 ;  /* 0x00000003003b7308 */ /* 0x0005340000000800 */
[----:B------:R-:W-:Y:S01]  /*acc0*/  MUFU.EX2 R33, R8 ;  /* 0x0000000800217308 */ /* 0x000fe20000000800 */
[----:B-1----:R-:W-:Y:S02]  /*acd0*/  FMNMX.FTZ R4, R177, R5, !PT ;  /* 0x00000005b1047209 */ /* 0x002fe40007810000 */
[----:B---3--:R-:W-:Y:S02]  /*ace0*/  MOV R192, R184 ;  /* 0x000000b800c07202 */ /* 0x008fe40000000f00 */
[----:B------:R-:W-:Y:S04]  /*acf0*/  FMNMX.FTZ R4, R176, R4, !PT ;  /* 0x00000004b0047209 */ /* 0x000fe80007810000 */
[----:B------:R-:W-:Y:S01]  /*ad00*/  FMNMX.FTZ R4, R178, R4, !PT ;  /* 0x00000004b2047209 */ /* 0x000fe20007810000 */
[--C-:B--2---:R-:W-:Y:S01]  /*ad10*/  FFMA.FTZ R3, R12, c[0x0][0x2d0], -R93.reuse ;  /* 0x0000b4000c037a23 */ /* 0x104fe2000001085d */
[----:B----4-:R-:W-:Y:S01]  /*ad20*/  F2FP.BF16.PACK_AB R64, R59, R185 ;  /* 0x000000b93b40723e */ /* 0x010fe200000010ff */
[----:B------:R-:W-:Y:S01]  /*ad30*/  FFMA.FTZ R12, R191, c[0x0][0x2d0], -R92 ;  /* 0x0000b400bf0c7a23 */ /* 0x000fe2000001085c */
[----:B------:R-:W-:Y:S01]  /*ad40*/  FMNMX.FTZ R0, R179, R4, !PT ;  /* 0x00000004b3007209 */ /* 0x000fe20007810000 */
[----:B------:R1:W-:Y:S01]  /*ad50*/  MUFU.EX2 R61, R3 ;  /* 0x00000003003d7308 */ /* 0x0003e20000000800 */
[----:B------:R-:W-:Y:S02]  /*ad60*/  FFMA.FTZ R4, R13, c[0x0][0x2d0], -R93 ;  /* 0x0000b4000d047a23 */ /* 0x000fe4000001085d */
[----:B------:R-:W-:Y:S01]  /*ad70*/  FMNMX.FTZ R0, R180, R0, !PT ;  /* 0x00000000b4007209 */ /* 0x000fe20007810000 */
[----:B------:R-:W-:Y:S02]  /*ad80*/  IMAD.MOV.U32 R191, RZ, RZ, R185 ;  /* 0x000000ffffbf7224 */ /* 0x000fe400078e00b9 */
[----:B------:R-:W-:Y:S01]  /*ad90*/  IMAD.MOV.U32 R185, RZ, RZ, R89 ;  /* 0x000000ffffb97224 */ /* 0x000fe200078e0059 */
[----:B------:R-:W-:Y:S03]  /*ada0*/  FMNMX.FTZ R0, R70, R0, !PT ;  /* 0x0000000046007209 */ /* 0x000fe60007810000 */
[----:B------:R2:W-:Y:S02]  /*adb0*/  MUFU.EX2 R18, R4 ;  /* 0x0000000400127308 */ /* 0x0005e40000000800 */
[----:B------:R-:W1:Y:S02]  /*adc0*/  SHFL.BFLY PT, R2, R0, 0x2, 0x1f ;  /* 0x0c401f0000027f89 */ /* 0x000e6400000e0000 */
[----:B-1----:R-:W-:Y:S01]  /*add0*/  FMNMX.FTZ R3, R0, R2, !PT ;  /* 0x0000000200037209 */ /* 0x002fe20007810000 */
[----:B------:R-:W-:Y:S01]  /*ade0*/  FFMA.FTZ R2, R188, c[0x0][0x2d0], -R71 ;  /* 0x0000b400bc027a23 */ /* 0x000fe20000010847 */
[----:B------:R-:W-:Y:S01]  /*adf0*/  FSEL R0, R130, RZ, P2 ;  /* 0x000000ff82007208 */ /* 0x000fe20001000000 */
[----:B------:R-:W-:Y:S03]  /*ae00*/  IMAD.MOV.U32 R188, RZ, RZ, R21 ;  /* 0x000000ffffbc7224 */ /* 0x000fe600078e0015 */
[----:B------:R1:W-:Y:S01]  /*ae10*/  MUFU.EX2 R31, R2 ;  /* 0x00000002001f7308 */ /* 0x0003e20000000800 */
[----:B--2---:R-:W2:Y:S01]  /*ae20*/  SHFL.BFLY PT, R4, R3, 0x1, 0x1f ;  /* 0x0c201f0003047f89 */ /* 0x004ea200000e0000 */
[----:B------:R-:W-:Y:S01]  /*ae30*/  FADD.FTZ R0, -R0, R131 ;  /* 0x0000008300007221 */ /* 0x000fe20000010100 */
[----:B------:R-:W-:Y:S02]  /*ae40*/  F2FP.BF16.PACK_AB R73, R188, R184 ;  /* 0x000000b8bc49723e */ /* 0x000fe400000010ff */
[----:B------:R-:W-:Y:S01]  /*ae50*/  MOV R184, R87 ;  /* 0x0000005700b87202 */ /* 0x000fe20000000f00 */
[----:B------:R-:W-:Y:S03]  /*ae60*/  FMUL.FTZ R0, R0, c[0x0][0x2d0] ;  /* 0x0000b40000007a20 */ /* 0x000fe60000410000 */
        /* <DEDUP_REMOVED lines=9> */
[----:B------:R-:W-:Y:S01]  /*af00*/  MOV R149, R192 ;  /* 0x000000c000957202 */ /* 0x000fe20000000f00 */
[----:B------:R-:W1:Y:S01]  /*af10*/  MUFU.EX2 R68, R2 ;  /* 0x0000000200447308 */ /* 0x000e620000000800 */
[----:B------:R-:W-:Y:S01]  /*af20*/  FSETP.NEU.FTZ.AND P0, PT, R3, -INF , PT ;  /* 0xff8000000300780b */ /* 0x000fe20003f1d000 */
[----:B------:R-:W-:Y:S02]  /*af30*/  FADD.FTZ R0, -R0, R133 ;  /* 0x0000008500007221 */ /* 0x000fe40000010100 */
[----:B------:R-:W-:Y:S01]  /*af40*/  FMUL.FTZ R16, R69, R148 ;  /* 0x0000009445107220 */ /* 0x000fe20000410000 */
[----:B------:R-:W-:Y:S01]  /*af50*/  FSEL R94, R94, RZ, P0 ;  /* 0x000000ff5e5e7208 */ /* 0x000fe20000000000 */
[----:B------:R-:W-:Y:S01]  /*af60*/  FMUL.FTZ R0, R0, c[0x0][0x2d0] ;  /* 0x0000b40000007a20 */ /* 0x000fe20000410000 */
[----:B------:R-:W-:Y:S01]  /*af70*/  MOV R148, R88 ;  /* 0x0000005800947202 */ /* 0x000fe20000000f00 */
[----:B------:R-:W-:Y:S02]  /*af80*/  FFMA.FTZ R88, R202, c[0x0][0x2d0], -R92 ;  /* 0x0000b400ca587a23 */ /* 0x000fe4000001085c */
[----:B------:R2:W4:Y:S01]  /*af90*/  MUFU.EX2 R2, R0 ;  /* 0x0000000000027308 */ /* 0x0005220000000800 */
[--C-:B------:R-:W-:Y:S09]  /*afa0*/  FFMA.FTZ R4, R14, c[0x0][0x2d0], -R94.reuse ;  /* 0x0000b4000e047a23 */ /* 0x100ff2000001085e */
[----:B------:R5:W-:Y:S01]  /*afb0*/  MUFU.EX2 R5, R4 ;  /* 0x0000000400057308 */ /* 0x000be20000000800 */
[C---:B-1----:R-:W-:Y:S02]  /*afc0*/  FMUL.FTZ R6, R68.reuse, R138 ;  /* 0x0000008a44067220 */ /* 0x042fe40000410000 */
[C---:B------:R-:W-:Y:S01]  /*afd0*/  FMUL.FTZ R7, R68.reuse, R139 ;  /* 0x0000008b44077220 */ /* 0x040fe20000410000 */
[----:B------:R-:W-:Y:S01]  /*afe0*/  MOV R139, R18 ;  /* 0x00000012008b7202 */ /* 0x000fe20000000f00 */
[C---:B------:R-:W-:Y:S05]  /*aff0*/  FMUL.FTZ R18, R68.reuse, R150 ;  /* 0x0000009644127220 */ /* 0x040fea0000410000 */
[----:B------:R1:W-:Y:S01]  /*b000*/  MUFU.EX2 R138, R12 ;  /* 0x0000000c008a7308 */ /* 0x0003e20000000800 */
[----:B------:R-:W-:Y:S01]  /*b010*/  F2FP.BF16.PACK_AB R66, R139, R61 ;  /* 0x0000003d8b42723e */ /* 0x000fe200000010ff */
[----:B------:R-:W-:Y:S02]  /*b020*/  FMUL.FTZ R19, R68, R151 ;  /* 0x0000009744137220 */ /* 0x000fe40000410000 */
[--C-:B--2---:R-:W-:Y:S02]  /*b030*/  FFMA.FTZ R0, R10, c[0x0][0x2d0], -R94.reuse ;  /* 0x0000b4000a007a23 */ /* 0x104fe4000001085e */
[----:B------:R-:W-:Y:S02]  /*b040*/  IMAD.MOV.U32 R150, RZ, RZ, R191 ;  /* 0x000000ffff967224 */ /* 0x000fe400078e00bf */
[C---:B----4-:R-:W-:Y:S02]  /*b050*/  FMUL.FTZ R8, R2.reuse, R140 ;  /* 0x0000008c02087220 */ /* 0x050fe40000410000 */
[----:B------:R2:W-:Y:S01]  /*b060*/  MUFU.EX2 R131, R0 ;  /* 0x0000000000837308 */ /* 0x0005e20000000800 */
[C---:B------:R-:W-:Y:S02]  /*b070*/  FMUL.FTZ R9, R2.reuse, R141 ;  /* 0x0000008d02097220 */ /* 0x040fe40000410000 */
[C---:B------:R-:W-:Y:S01]  /*b080*/  FMUL.FTZ R13, R2.reuse, R145 ;  /* 0x00000091020d7220 */ /* 0x040fe20000410000 */
[----:B------:R-:W-:Y:S01]  /*b090*/  MOV R145, R86 ;  /* 0x0000005600917202 */ /* 0x000fe20000000f00 */
[--C-:B-----5:R-:W-:Y:S02]  /*b0a0*/  FFMA.FTZ R4, R15, c[0x0][0x2d0], -R94.reuse ;  /* 0x0000b4000f047a23 */ /* 0x120fe4000001085e */
[----:B------:R-:W-:Y:S02]  /*b0b0*/  IMAD.MOV.U32 R140, RZ, RZ, R83 ;  /* 0x000000ffff8c7224 */ /* 0x000fe400078e0053 */
[C---:B------:R-:W-:Y:S01]  /*b0c0*/  FMUL.FTZ R41, R2.reuse, R105 ;  /* 0x0000006902297220 */ /* 0x040fe20000410000 */
[----:B------:R4:W-:Y:S01]  /*b0d0*/  MUFU.EX2 R58, R4 ;  /* 0x00000004003a7308 */ /* 0x0009e20000000800 */
[C---:B------:R-:W-:Y:S02]  /*b0e0*/  FMUL.FTZ R28, R2.reuse, R160 ;  /* 0x000000a0021c7220 */ /* 0x040fe40000410000 */
[C---:B------:R-:W-:Y:S02]  /*b0f0*/  FMUL.FTZ R29, R2.reuse, R161 ;  /* 0x000000a1021d7220 */ /* 0x040fe40000410000 */
[----:B-1----:R-:W-:Y:S02]  /*b100*/  FMUL.FTZ R12, R2, R144 ;  /* 0x00000090020c7220 */ /* 0x002fe40000410000 */
[----:B------:R-:W-:Y:S02]  /*b110*/  FMUL.FTZ R35, R68, R103 ;  /* 0x0000006744237220 */ /* 0x000fe40000410000 */
[----:B------:R-:W-:Y:S01]  /*b120*/  FMUL.FTZ R45, R2, R109 ;  /* 0x0000006d022d7220 */ /* 0x000fe20000410000 */
[----:B------:R1:W-:Y:S01]  /*b130*/  MUFU.EX2 R133, R44 ;  /* 0x0000002c00857308 */ /* 0x0003e20000000800 */
[C---:B------:R-:W-:Y:S01]  /*b140*/  FMUL.FTZ R50, R68.reuse, R114 ;  /* 0x0000007244327220 */ /* 0x040fe20000410000 */
[----:B------:R-:W-:Y:S01]  /*b150*/  MOV R114, R95 ;  /* 0x0000005f00727202 */ /* 0x000fe20000000f00 */
[----:B------:R-:W-:Y:S01]  /*b160*/  FMUL.FTZ R51, R68, R115 ;  /* 0x0000007344337220 */ /* 0x000fe20000410000 */
[----:B------:R-:W-:Y:S01]  /*b170*/  MOV R95, R80 ;  /* 0x00000050005f7202 */ /* 0x000fe20000000f00 */
[----:B--2---:R-:W-:Y:S01]  /*b180*/  FFMA.FTZ R0, R11, c[0x0][0x2d0], -R94 ;  /* 0x0000b4000b007a23 */ /* 0x004fe2000001085e */
[----:B------:R-:W2:Y:S01]  /*b190*/  LDSM.16.MT88.4 R80, [R213+0x900] ;  /* 0x00090000d550783b */ /* 0x000ea20000004200 */
[----:B------:R-:W-:Y:S03]  /*b1a0*/  IMAD.MOV.U32 R144, RZ, RZ, R63 ;  /* 0x000000ffff907224 */ /* 0x000fe600078e003f */
[----:B------:R5:W3:Y:S01]  /*b1b0*/  MUFU.EX2 R132, R0 ;  /* 0x0000000000847308 */ /* 0x000ae20000000800 */
[----:B----4-:R-:W-:Y:S02]  /*b1c0*/  FFMA.FTZ R4, R190, c[0x0][0x2d0], -R71 ;  /* 0x0000b400be047a23 */ /* 0x010fe40000010847 */
[----:B------:R-:W-:Y:S02]  /*b1d0*/  IMAD.MOV.U32 R190, RZ, RZ, R24 ;  /* 0x000000ffffbe7224 */ /* 0x000fe400078e0018 */
[----:B------:R-:W-:Y:S05]  /*b1e0*/  FFMA.FTZ R24, R194, c[0x0][0x2d0], -R92 ;  /* 0x0000b400c2187a23 */ /* 0x000fea000001085c */
[----:B------:R4:W2:Y:S01]  /*b1f0*/  MUFU.EX2 R90, R4 ;  /* 0x00000004005a7308 */ /* 0x0008a20000000800 */
[----:B------:R-:W-:Y:S02]  /*b200*/  F2FP.BF16.PACK_AB R72, R190, R63 ;  /* 0x0000003fbe48723e */ /* 0x000fe400000010ff */
[----:B------:R-:W-:Y:S01]  /*b210*/  MOV R151, R190 ;  /* 0x000000be00977202 */ /* 0x000fe20000000f00 */
[----:B-1----:R-:W-:Y:S06]  /*b220*/  FMUL.FTZ R44, R2, R108 ;  /* 0x0000006c022c7220 */ /* 0x002fec0000410000 */
[----:B------:R-:W1:Y:S01]  /*b230*/  MUFU.EX2 R30, R24 ;  /* 0x00000018001e7308 */ /* 0x000e620000000800 */
[----:B-----5:R-:W-:Y:S02]  /*b240*/  FSEL R0, R3, RZ, P0 ;  /* 0x000000ff03007208 */ /* 0x020fe40000000000 */
[----:B---3--:R-:W-:Y:S02]  /*b250*/  F2FP.BF16.PACK_AB R65, R132, R131 ;  /* 0x000000838441723e */ /* 0x008fe400000010ff */
[C---:B------:R-:W-:Y:S01]  /*b260*/  ISETP.GT.AND P0, PT, R229.reuse, UR4, PT ;  /* 0x00000004e5007c0c */ /* 0x040fe2000bf04270 */
[----:B------:R-:W-:Y:S01]  /*b270*/  FADD.FTZ R0, -R0, R134 ;  /* 0x0000008600007221 */ /* 0x000fe20000010100 */
[----:B------:R-:W-:Y:S01]  /*b280*/  MOV R134, R25 ;  /* 0x0000001900867202 */ /* 0x000fe20000000f00 */
[----:B------:R-:W-:Y:S01]  /*b290*/  FMUL.FTZ R25, R2, R157 ;  /* 0x0000009d02197220 */ /* 0x000fe20000410000 */
[----:B------:R-:W-:Y:S01]  /*b2a0*/  IADD3 R229, R229, -0x1, RZ ;  /* 0xffffffffe5e57810 */ /* 0x000fe20007ffe0ff */
[----:B------:R-:W-:Y:S01]  /*b2b0*/  FMUL.FTZ R0, R0, c[0x0][0x2d0] ;  /* 0x0000b40000007a20 */ /* 0x000fe20000410000 */
[----:B------:R-:W-:Y:S01]  /*b2c0*/  F2FP.BF16.PACK_AB R75, R189, R134 ;  /* 0x00000086bd4b723e */ /* 0x000fe200000010ff */
[C---:B----4-:R-:W-:Y:S02]  /*b2d0*/  FMUL.FTZ R4, R69.reuse, R136 ;  /* 0x0000008845047220 */ /* 0x050fe40000410000 */
[----:B------:R-:W-:Y:S02]  /*b2e0*/  IMAD.MOV.U32 R136, RZ, RZ, R5 ;  /* 0x000000ffff887224 */ /* 0x000fe400078e0005 */
[----:B------:R-:W3:Y:S01]  /*b2f0*/  MUFU.EX2 R0, R0 ;  /* 0x0000000000007308 */ /* 0x000ee20000000800 */
[C---:B------:R-:W-:Y:S01]  /*b300*/  FMUL.FTZ R5, R69.reuse, R137 ;  /* 0x0000008945057220 */ /* 0x040fe20000410000 */
[----:B--2---:R-:W-:Y:S01]  /*b310*/  MOV R137, R90 ;  /* 0x0000005a00897202 */ /* 0x004fe20000000f00 */
[----:B------:R-:W-:Y:S01]  /*b320*/  IMAD.MOV.U32 R157, RZ, RZ, R33 ;  /* 0x000000ffff9d7224 */ /* 0x000fe200078e0021 */
[----:B------:R-:W-:Y:S01]  /*b330*/  F2FP.BF16.PACK_AB R67, R58, R136 ;  /* 0x000000883a43723e */ /* 0x000fe200000010ff */
[----:B-1----:R-:W-:Y:S02]  /*b340*/  IMAD.MOV.U32 R161, RZ, RZ, R30 ;  /* 0x000000ffffa17224 */ /* 0x002fe400078e001e */
[----:B------:R-:W-:Y:S01]  /*b350*/  FMUL.FTZ R24, R2, R156 ;  /* 0x0000009c02187220 */ /* 0x000fe20000410000 */
[-C--:B------:R-:W-:Y:S01]  /*b360*/  HMMA.16816.F32.BF16 R4, R72, R20.reuse, R4 ;  /* 0x000000144804723c */ /* 0x080fe20000041804 */
[----:B------:R-:W-:Y:S01]  /*b370*/  FMUL.FTZ R33, R69, R101 ;  /* 0x0000006545217220 */ /* 0x000fe20000410000 */
[----:B------:R1:W-:Y:S01]  /*b380*/  MUFU.EX2 R156, R32 ;  /* 0x00000020009c7308 */ /* 0x0003e20000000800 */
[C---:B---3--:R-:W-:Y:S01]  /*b390*/  FMUL.FTZ R10, R0.reuse, R142 ;  /* 0x0000008e000a7220 */ /* 0x048fe20000410000 */
[----:B------:R-:W-:Y:S01]  /*b3a0*/  MOV R142, R58 ;  /* 0x0000003a008e7202 */ /* 0x000fe20000000f00 */
[----:B------:R-:W-:Y:S02]  /*b3b0*/  FMUL.FTZ R11, R0, R143 ;  /* 0x0000008f000b7220 */ /* 0x000fe40000410000 */
[--C-:B------:R-:W-:Y:S02]  /*b3c0*/  FFMA.FTZ R58, R57, c[0x0][0x2d0], -R94.reuse ;  /* 0x0000b400393a7a23 */ /* 0x100fe4000001085e */
[----:B------:R-:W-:Y:S03]  /*b3d0*/  IMAD.MOV.U32 R143, RZ, RZ, R61 ;  /* 0x000000ffff8f7224 */ /* 0x000fe600078e003d */
[----:B------:R-:W-:Y:S01]  /*b3e0*/  FMUL.FTZ R61, R2, R125 ;  /* 0x0000007d023d7220 */ /* 0x000fe20000410000 */
[C---:B------:R-:W-:Y:S01]  /*b3f0*/  HMMA.16816.F32.BF16 R8, R64.reuse, R20, R8 ;  /* 0x000000144008723c */ /* 0x040fe20000041808 */
[C---:B------:R-:W-:Y:S01]  /*b400*/  FMUL.FTZ R14, R0.reuse, R146 ;  /* 0x00000092000e7220 */ /* 0x040fe20000410000 */
[----:B------:R-:W2:Y:S01]  /*b410*/  LDL.LU R125, [R1+0x8] ;  /* 0x00000800017d7983 */ /* 0x000ea20000300800 */
[----:B------:R-:W-:Y:S01]  /*b420*/  FMUL.FTZ R15, R0, R147 ;  /* 0x00000093000f7220 */ /* 0x000fe20000410000 */
[----:B------:R-:W-:Y:S01]  /*b430*/  MOV R147, R62 ;  /* 0x0000003e00937202 */ /* 0x000fe20000000f00 */
[----:B-1----:R-:W-:Y:S02]  /*b440*/  FMUL.FTZ R32, R69, R100 ;  /* 0x0000006445207220 */ /* 0x002fe40000410000 */
[----:B------:R-:W-:Y:S02]  /*b450*/  FFMA.FTZ R20, R193, c[0x0][0x2d0], -R71 ;  /* 0x0000b400c1147a23 */ /* 0x000fe40000010847 */
[----:B------:R-:W-:Y:S01]  /*b460*/  FFMA.FTZ R62, R60, c[0x0][0x2d0], -R94 ;  /* 0x0000b4003c3e7a23 */ /* 0x000fe2000001085e */
[-C--:B------:R-:W-:Y:S01]  /*b470*/  HMMA.16816.F32.BF16 R12, R64, R22.reuse, R12 ;  /* 0x00000016400c723c */ /* 0x080fe2000004180c */
[----:B------:R1:W3:Y:S01]  /*b480*/  MUFU.EX2 R91, R20 ;  /* 0x00000014005b7308 */ /* 0x0002e20000000800 */
[----:B------:R-:W-:Y:S02]  /*b490*/  FMUL.FTZ R60, R2, R124 ;  /* 0x0000007c023c7220 */ /* 0x000fe40000410000 */
[----:B------:R-:W4:Y:S01]  /*b4a0*/  LDL.LU R124, [R1+0xc] ;  /* 0x00000c00017c7983 */ /* 0x000f220000300800 */
[C---:B------:R-:W-:Y:S02]  /*b4b0*/  FMUL.FTZ R21, R69.reuse, R153 ;  /* 0x0000009945157220 */ /* 0x040fe40000410000 */
[C---:B------:R-:W-:Y:S01]  /*b4c0*/  FMUL.FTZ R26, R0.reuse, R158 ;  /* 0x0000009e001a7220 */ /* 0x040fe20000410000 */
[C---:B------:R-:W-:Y:S01]  /*b4d0*/  HMMA.16816.F32.BF16 R16, R72.reuse, R22, R16 ;  /* 0x000000164810723c */ /* 0x040fe20000041810 */
[C---:B------:R-:W-:Y:S02]  /*b4e0*/  FMUL.FTZ R27, R0.reuse, R159 ;  /* 0x0000009f001b7220 */ /* 0x040fe40000410000 */
[----:B------:R5:W-:Y:S01]  /*b4f0*/  MUFU.EX2 R153, R48 ;  /* 0x0000003000997308 */ /* 0x000be20000000800 */
[C---:B------:R-:W-:Y:S01]  /*b500*/  FMUL.FTZ R30, R0.reuse, R162 ;  /* 0x000000a2001e7220 */ /* 0x040fe20000410000 */
[----:B------:R-:W-:Y:S01]  /*b510*/  MOV R158, R31 ;  /* 0x0000001f009e7202 */ /* 0x000fe20000000f00 */
[----:B------:R-:W-:Y:S01]  /*b520*/  FMUL.FTZ R31, R0, R163 ;  /* 0x000000a3001f7220 */ /* 0x000fe20000410000 */
[----:B------:R-:W-:Y:S01]  /*b530*/  MOV R162, R34 ;  /* 0x0000002200a27202 */ /* 0x000fe20000000f00 */
[C---:B------:R-:W-:Y:S01]  /*b540*/  FMUL.FTZ R22, R68.reuse, R154 ;  /* 0x0000009a44167220 */ /* 0x040fe20000410000 */
[----:B------:R-:W-:Y:S03]  /*b550*/  MOV R163, R148 ;  /* 0x0000009400a37202 */ /* 0x000fe60000000f00 */
[C---:B------:R-:W-:Y:S01]  /*b560*/  FMUL.FTZ R23, R68.reuse, R155 ;  /* 0x0000009b44177220 */ /* 0x040fe20000410000 */
[----:B------:R5:W-:Y:S01]  /*b570*/  MUFU.EX2 R154, R40 ;  /* 0x00000028009a7308 */ /* 0x000be20000000800 */
[----:B------:R-:W-:Y:S02]  /*b580*/  FMUL.FTZ R34, R68, R102 ;  /* 0x0000006644227220 */ /* 0x000fe40000410000 */
[C---:B------:R-:W-:Y:S02]  /*b590*/  FMUL.FTZ R42, R0.reuse, R106 ;  /* 0x0000006a002a7220 */ /* 0x040fe40000410000 */
[C---:B-1----:R-:W-:Y:S02]  /*b5a0*/  FMUL.FTZ R20, R69.reuse, R152 ;  /* 0x0000009845147220 */ /* 0x042fe40000410000 */
[----:B---3--:R-:W-:Y:S02]  /*b5b0*/  IMAD.MOV.U32 R115, RZ, RZ, R91 ;  /* 0x000000ffff737224 */ /* 0x008fe400078e005b */
[----:B------:R-:W-:Y:S01]  /*b5c0*/  IMAD.MOV.U32 R148, RZ, RZ, R144 ;  /* 0x000000ffff947224 */ /* 0x000fe200078e0090 */
[----:B------:R-:W-:Y:S01]  /*b5d0*/  MOV R144, R143 ;  /* 0x0000008f00907202 */ /* 0x000fe20000000f00 */
[----:B------:R-:W-:Y:S01]  /*b5e0*/  IMAD.MOV.U32 R152, RZ, RZ, R188 ;  /* 0x000000ffff987224 */ /* 0x000fe200078e00bc */
[-C--:B------:R-:W-:Y:S01]  /*b5f0*/  HMMA.16816.F32.BF16 R20, R72, R36.reuse, R20 ;  /* 0x000000244814723c */ /* 0x080fe20000041814 */
[C---:B------:R-:W-:Y:S02]  /*b600*/  FMUL.FTZ R43, R0.reuse, R107 ;  /* 0x0000006b002b7220 */ /* 0x040fe40000410000 */
[----:B-----5:R-:W-:Y:S02]  /*b610*/  FMUL.FTZ R48, R69, R112 ;  /* 0x0000007045307220 */ /* 0x020fe40000410000 */
[----:B------:R1:W-:Y:S01]  /*b620*/  MUFU.EX2 R112, R58 ;  /* 0x0000003a00707308 */ /* 0x0003e20000000800 */
[C---:B------:R-:W-:Y:S02]  /*b630*/  FMUL.FTZ R46, R0.reuse, R110 ;  /* 0x0000006e002e7220 */ /* 0x040fe40000410000 */
[C---:B------:R-:W-:Y:S01]  /*b640*/  HMMA.16816.F32.BF16 R24, R64.reuse, R36, R24 ;  /* 0x000000244018723c */ /* 0x040fe20000041818 */
[----:B------:R-:W-:Y:S03]  /*b650*/  FMUL.FTZ R47, R0, R111 ;  /* 0x0000006f002f7220 */ /* 0x000fe60000410000 */
[C---:B------:R-:W-:Y:S02]  /*b660*/  FMUL.FTZ R40, R2.reuse, R104 ;  /* 0x0000006802287220 */ /* 0x040fe40000410000 */
[----:B------:R-:W-:Y:S01]  /*b670*/  FMUL.FTZ R57, R2, R121 ;  /* 0x0000007902397220 */ /* 0x000fe20000410000 */
[----:B------:R3:W-:Y:S01]  /*b680*/  MUFU.EX2 R104, R62 ;  /* 0x0000003e00687308 */ /* 0x0007e20000000800 */
[-C--:B------:R-:W-:Y:S01]  /*b690*/  HMMA.16816.F32.BF16 R28, R64, R38.reuse, R28 ;  /* 0x00000026401c723c */ /* 0x080fe2000004181c */
[----:B------:R-:W-:Y:S03]  /*b6a0*/  FFMA.FTZ R36, R49, c[0x0][0x2d0], -R93 ;  /* 0x0000b40031247a23 */ /* 0x000fe6000001085d */
[C---:B------:R-:W-:Y:S02]  /*b6b0*/  FMUL.FTZ R37, R69.reuse, R165 ;  /* 0x000000a545257220 */ /* 0x040fe40000410000 */
[C---:B------:R-:W-:Y:S02]  /*b6c0*/  FMUL.FTZ R49, R69.reuse, R113 ;  /* 0x0000007145317220 */ /* 0x040fe40000410000 */
[C---:B------:R-:W-:Y:S01]  /*b6d0*/  HMMA.16816.F32.BF16 R32, R72.reuse, R38, R32 ;  /* 0x000000264820723c */ /* 0x040fe20000041820 */
[----:B------:R5:W-:Y:S03]  /*b6e0*/  MUFU.EX2 R160, R36 ;  /* 0x0000002400a07308 */ /* 0x000be60000000800 */
[----:B------:R-:W-:Y:S02]  /*b6f0*/  IMAD.MOV.U32 R146, RZ, RZ, R59 ;  /* 0x000000ffff927224 */ /* 0x000fe400078e003b */
[----:B-1----:R-:W-:Y:S02]  /*b700*/  FMUL.FTZ R58, R0, R122 ;  /* 0x0000007a003a7220 */ /* 0x002fe40000410000 */
[C---:B------:R-:W-:Y:S03]  /*b710*/  FMUL.FTZ R38, R68.reuse, R166 ;  /* 0x000000a644267220 */ /* 0x040fe60000410000 */
[----:B------:R1:W-:Y:S01]  /*b720*/  MUFU.EX2 R166, R88 ;  /* 0x0000005800a67308 */ /* 0x0003e20000000800 */
[----:B------:R-:W-:Y:S02]  /*b730*/  FMUL.FTZ R39, R68, R167 ;  /* 0x000000a744277220 */ /* 0x000fe40000410000 */
[C---:B------:R-:W-:Y:S02]  /*b740*/  FMUL.FTZ R59, R0.reuse, R123 ;  /* 0x0000007b003b7220 */ /* 0x040fe40000410000 */
[C---:B---3--:R-:W-:Y:S02]  /*b750*/  FMUL.FTZ R62, R0.reuse, R126 ;  /* 0x0000007e003e7220 */ /* 0x048fe40000410000 */
[----:B------:R-:W-:Y:S02]  /*b760*/  FMUL.FTZ R63, R0, R127 ;  /* 0x0000007f003f7220 */ /* 0x000fe40000410000 */
[----:B------:R-:W-:Y:S02]  /*b770*/  IMAD.MOV.U32 R113, RZ, RZ, R133 ;  /* 0x000000ffff717224 */ /* 0x000fe400078e0085 */
[----:B------:R-:W-:Y:S02]  /*b780*/  IMAD.MOV.U32 R133, RZ, RZ, R85 ;  /* 0x000000ffff857224 */ /* 0x000fe400078e0055 */
[----:B------:R-:W-:Y:S01]  /*b790*/  IMAD.MOV.U32 R143, RZ, RZ, R142 ;  /* 0x000000ffff8f7224 */ /* 0x000fe200078e008e */
[----:B------:R-:W-:Y:S01]  /*b7a0*/  MOV R142, R140 ;  /* 0x0000008c008e7202 */ /* 0x000fe20000000f00 */
[C---:B-----5:R-:W-:Y:S02]  /*b7b0*/  FMUL.FTZ R36, R69.reuse, R164 ;  /* 0x000000a445247220 */ /* 0x060fe40000410000 */
[----:B------:R-:W-:Y:S02]  /*b7c0*/  IMAD.MOV.U32 R140, RZ, RZ, R189 ;  /* 0x000000ffff8c7224 */ /* 0x000fe400078e00bd */
[----:B------:R-:W-:Y:S02]  /*b7d0*/  IMAD.MOV.U32 R155, RZ, RZ, R186 ;  /* 0x000000ffff9b7224 */ /* 0x000fe400078e00ba */
[----:B------:R-:W-:Y:S01]  /*b7e0*/  IMAD.MOV.U32 R159, RZ, RZ, R185 ;  /* 0x000000ffff9f7224 */ /* 0x000fe200078e00b9 */
[-C--:B------:R-:W-:Y:S01]  /*b7f0*/  HMMA.16816.F32.BF16 R36, R72, R52.reuse, R36 ;  /* 0x000000344824723c */ /* 0x080fe20000041824 */
[----:B-1----:R-:W-:Y:S07]  /*b800*/  LDSM.16.MT88.4 R88, [R214+0x900] ;  /* 0x00090000d658783b */ /* 0x002fee0000004200 */
[C---:B------:R-:W-:Y:S07]  /*b810*/  HMMA.16816.F32.BF16 R40, R64.reuse, R52, R40 ;  /* 0x000000344028723c */ /* 0x040fee0000041828 */
        /* <DEDUP_REMOVED lines=8> */
[C---:B-1----:R-:W-:Y:S07]  /*b8a0*/  FMUL.FTZ R52, R69.reuse, R116 ;  /* 0x0000007445347220 */ /* 0x042fee0000410000 */
[-C--:B------:R-:W-:Y:S08]  /*b8b0*/  HMMA.16816.F32.BF16 R52, R72, R76.reuse, R52 ;  /* 0x0000004c4834723c */ /* 0x080ff00000041834 */
[C---:B------:R-:W-:Y:S07]  /*b8c0*/  HMMA.16816.F32.BF16 R56, R64.reuse, R76, R56 ;  /* 0x0000004c4038723c */ /* 0x040fee0000041838 */
[----:B------:R-:W-:Y:S01]  /*b8d0*/  FFMA.FTZ R76, R84, c[0x0][0x2d0], -R94 ;  /* 0x0000b400544c7a23 */ /* 0x000fe2000001085e */
[-C--:B------:R-:W-:Y:S01]  /*b8e0*/  HMMA.16816.F32.BF16 R60, R64, R78.reuse, R60 ;  /* 0x0000004e403c723c */ /* 0x080fe2000004183c */
[----:B---3--:R-:W-:Y:S01]  /*b8f0*/  F2FP.BF16.PACK_AB R77, R112, R100 ;  /* 0x00000064704d723e */ /* 0x008fe200000010ff */
[----:B------:R-:W1:Y:S01]  /*b900*/  LDSM.16.MT88.4 R84, [R216+0x900] ;  /* 0x00090000d854783b */ /* 0x000e620000004200 */
[----:B------:R3:W5:Y:S04]  /*b910*/  MUFU.EX2 R141, R76 ;  /* 0x0000004c008d7308 */ /* 0x0007680000000800 */
[C---:B------:R-:W-:Y:S02]  /*b920*/  FMUL.FTZ R64, R69.reuse, R168 ;  /* 0x000000a845407220 */ /* 0x040fe40000410000 */
[----:B------:R-:W-:Y:S03]  /*b930*/  FMUL.FTZ R65, R69, R169 ;  /* 0x000000a945417220 */ /* 0x000fe60000410000 */
[C---:B------:R-:W-:Y:S02]  /*b940*/  FMUL.FTZ R66, R68.reuse, R170 ;  /* 0x000000aa44427220 */ /* 0x040fe40000410000 */
[----:B------:R-:W-:Y:S07]  /*b950*/  FMUL.FTZ R67, R68, R171 ;  /* 0x000000ab44437220 */ /* 0x000fee0000410000 */
[----:B------:R-:W-:Y:S01]  /*b960*/  HMMA.16816.F32.BF16 R64, R72, R78, R64 ;  /* 0x0000004e4840723c */ /* 0x000fe20000041840 */
[--C-:B---3--:R-:W-:Y:S06]  /*b970*/  FFMA.FTZ R76, R197, c[0x0][0x2d0], -R71.reuse ;  /* 0x0000b400c54c7a23 */ /* 0x108fec0000010847 */
[----:B------:R-:W-:Y:S02]  /*b980*/  F2FP.BF16.PACK_AB R74, R115, R162 ;  /* 0x000000a2734a723e */ /* 0x000fe400000010ff */
[----:B------:R-:W-:Y:S01]  /*b990*/  F2FP.BF16.PACK_AB R75, R114, R161 ;  /* 0x000000a1724b723e */ /* 0x000fe200000010ff */
[----:B------:R3:W-:Y:S02]  /*b9a0*/  MUFU.EX2 R101, R76 ;  /* 0x0000004c00657308 */ /* 0x0007e40000000800 */
[----:B------:R-:W-:Y:S02]  /*b9b0*/  F2FP.BF16.PACK_AB R72, R137, R158 ;  /* 0x0000009e8948723e */ /* 0x000fe400000010ff */
[----:B------:R-:W-:Y:S02]  /*b9c0*/  F2FP.BF16.PACK_AB R73, R138, R157 ;  /* 0x0000009d8a49723e */ /* 0x000fe400000010ff */
[----:B------:R-:W-:Y:S02]  /*b9d0*/  F2FP.BF16.PACK_AB R78, R113, R154 ;  /* 0x0000009a714e723e */ /* 0x000fe400000010ff */
[----:B-----5:R-:W-:Y:S03]  /*b9e0*/  F2FP.BF16.PACK_AB R79, R141, R104 ;  /* 0x000000688d4f723e */ /* 0x020fe600000010ff */
[-C--:B------:R-:W-:Y:S01]  /*b9f0*/  HMMA.16816.F32.BF16 R4, R72, R80.reuse, R4 ;  /* 0x000000504804723c */ /* 0x080fe20000041804 */
[--C-:B---3--:R-:W-:Y:S04]  /*ba00*/  FFMA.FTZ R76, R198, c[0x0][0x2d0], -R92.reuse ;  /* 0x0000b400c64c7a23 */ /* 0x108fe8000001085c */
        /* <DEDUP_REMOVED lines=12> */
[----:B------:R1:W3:Y:S07]  /*bad0*/  MUFU.EX2 R103, R80 ;  /* 0x0000005000677308 */ /* 0x0002ee0000000800 */
        /* <DEDUP_REMOVED lines=8> */
[----:B-----5:R-:W-:Y:S06]  /*bb60*/  FFMA.FTZ R84, R200, c[0x0][0x2d0], -R93 ;  /* 0x0000b400c8547a23 */ /* 0x020fec000001085d */
[----:B------:R5:W-:Y:S01]  /*bb70*/  MUFU.EX2 R202, R88 ;  /* 0x0000005800ca7308 */ /* 0x000be20000000800 */
[C---:B------:R-:W-:Y:S09]  /*bb80*/  HMMA.16816.F32.BF16 R48, R72.reuse, R90, R48 ;  /* 0x0000005a4830723c */ /* 0x040ff20000041830 */
[----:B------:R2:W-:Y:S03]  /*bb90*/  MUFU.EX2 R107, R84 ;  /* 0x00000054006b7308 */ /* 0x0005e60000000800 */
[----:B-1----:R-:W-:Y:S02]  /*bba0*/  FFMA.FTZ R80, R206, c[0x0][0x2d0], -R92 ;  /* 0x0000b400ce507a23 */ /* 0x002fe4000001085c */
[----:B---3--:R-:W-:Y:S01]  /*bbb0*/  IMAD.MOV.U32 R206, RZ, RZ, R103 ;  /* 0x000000ffffce7224 */ /* 0x008fe200078e0067 */
[----:B------:R-:W-:Y:S04]  /*bbc0*/  MOV R103, R184 ;  /* 0x000000b800677202 */ /* 0x000fe80000000f00 */
[----:B------:R1:W-:Y:S01]  /*bbd0*/  MUFU.EX2 R204, R80 ;  /* 0x0000005000cc7308 */ /* 0x0003e20000000800 */
[----:B-----5:R-:W-:Y:S02]  /*bbe0*/  FFMA.FTZ R88, R98, c[0x0][0x2d0], -R94 ;  /* 0x0000b40062587a23 */ /* 0x020fe4000001085e */
[--C-:B--2---:R-:W-:Y:S07]  /*bbf0*/  FFMA.FTZ R84, R201, c[0x0][0x2d0], -R93.reuse ;  /* 0x0000b400c9547a23 */ /* 0x104fee000001085d */
[----:B------:R2:W-:Y:S01]  /*bc00*/  MUFU.EX2 R201, R88 ;  /* 0x0000005800c97308 */ /* 0x0005e20000000800 */
[----:B-1----:R-:W-:Y:S09]  /*bc10*/  FFMA.FTZ R80, R135, c[0x0][0x2d0], -R93 ;  /* 0x0000b40087507a23 */ /* 0x002ff2000001085d */
[----:B------:R1:W3:Y:S10]  /*bc20*/  MUFU.EX2 R106, R84 ;  /* 0x00000054006a7308 */ /* 0x0002f40000000800 */
[----:B------:R5:W-:Y:S01]  /*bc30*/  MUFU.EX2 R165, R80 ;  /* 0x0000005000a57308 */ /* 0x000be20000000800 */
[----:B--2---:R-:W-:Y:S01]  /*bc40*/  FFMA.FTZ R88, R232, c[0x0][0x2d0], -R92 ;  /* 0x0000b400e8587a23 */ /* 0x004fe2000001085c */
[----:B------:R-:W-:Y:S08]  /*bc50*/  MOV R232, R153 ;  /* 0x0000009900e87202 */ /* 0x000ff00000000f00 */
[----:B------:R2:W-:Y:S01]  /*bc60*/  MUFU.EX2 R109, R88 ;  /* 0x00000058006d7308 */ /* 0x0005e20000000800 */
[--C-:B-1----:R-:W-:Y:S01]  /*bc70*/  FFMA.FTZ R84, R207, c[0x0][0x2d0], -R71.reuse ;  /* 0x0000b400cf547a23 */ /* 0x102fe20000010847 */
[----:B------:R-:W-:Y:S02]  /*bc80*/  MOV R207, R102 ;  /* 0x0000006600cf7202 */ /* 0x000fe40000000f00 */
[----:B------:R-:W-:Y:S06]  /*bc90*/  MOV R102, R95 ;  /* 0x0000005f00667202 */ /* 0x000fec0000000f00 */
[----:B------:R1:W-:Y:S01]  /*bca0*/  MUFU.EX2 R203, R84 ;  /* 0x0000005400cb7308 */ /* 0x0003e20000000800 */
[----:B-----5:R-:W5:Y:S08]  /*bcb0*/  LDSM.16.MT88.4 R80, [R215+0x900] ;  /* 0x00090000d750783b */ /* 0x020f700000004200 */
[----:B--2---:R-:W-:Y:S01]  /*bcc0*/  LDSM.16.MT88.4 R88, [R214+0x1100] ;  /* 0x00110000d658783b */ /* 0x004fe20000004200 */
[--C-:B-1----:R-:W-:Y:S04]  /*bcd0*/  FFMA.FTZ R84, R96, c[0x0][0x2d0], -R94.reuse ;  /* 0x0000b40060547a23 */ /* 0x102fe8000001085e */
[----:B------:R1:W2:Y:S01]  /*bce0*/  MUFU.EX2 R105, R84 ;  /* 0x0000005400697308 */ /* 0x0002a20000000800 */
[-C--:B-----5:R-:W-:Y:S08]  /*bcf0*/  HMMA.16816.F32.BF16 R52, R72, R80.reuse, R52 ;  /* 0x000000504834723c */ /* 0x0a0ff00000041834 */
[C---:B------:R-:W-:Y:S01]  /*bd00*/  HMMA.16816.F32.BF16 R56, R76.reuse, R80, R56 ;  /* 0x000000504c38723c */ /* 0x040fe20000041838 */
[----:B-1----:R-:W1:Y:S06]  /*bd10*/  LDSM.16.MT88.4 R84, [R213+0x1100] ;  /* 0x00110000d554783b */ /* 0x002e6c0000004200 */
[----:B------:R-:W-:Y:S01]  /*bd20*/  FFMA.FTZ R80, R99, c[0x0][0x2d0], -R94 ;  /* 0x0000b40063507a23 */ /* 0x000fe2000001085e */
[-C--:B------:R-:W-:Y:S03]  /*bd30*/  HMMA.16816.F32.BF16 R60, R76, R82.reuse, R60 ;  /* 0x000000524c3c723c */ /* 0x080fe6000004183c */
[----:B------:R5:W4:Y:S04]  /*bd40*/  MUFU.EX2 R200, R80 ;  /* 0x0000005000c87308 */ /* 0x000b280000000800 */
[----:B------:R-:W-:Y:S01]  /*bd50*/  FFMA.FTZ R76, R208, c[0x0][0x2d0], -R71 ;  /* 0x0000b400d04c7a23 */ /* 0x000fe20000010847 */
[----:B------:R-:W-:Y:S01]  /*bd60*/  HMMA.16816.F32.BF16 R64, R72, R82, R64 ;  /* 0x000000524840723c */ /* 0x000fe20000041840 */
[----:B---3--:R-:W-:Y:S03]  /*bd70*/  F2FP.BF16.PACK_AB R78, R106, R107 ;  /* 0x0000006b6a4e723e */ /* 0x008fe600000010ff */
[----:B--2---:R-:W-:Y:S01]  /*bd80*/  F2FP.BF16.PACK_AB R77, R202, R105 ;  /* 0x00000069ca4d723e */ /* 0x004fe200000010ff */
[----:B------:R2:W-:Y:S01]  /*bd90*/  MUFU.EX2 R111, R76 ;  /* 0x0000004c006f7308 */ /* 0x0005e20000000800 */
[----:B------:R-:W-:Y:S02]  /*bda0*/  MOV R208, R141 ;  /* 0x0000008d00d07202 */ /* 0x000fe40000000f00 */
[----:B------:R-:W-:Y:S04]  /*bdb0*/  F2FP.BF16.PACK_AB R73, R166, R167 ;  /* 0x000000a7a649723e */ /* 0x000fe800000010ff */
[----:B------:R-:W-:Y:S02]  /*bdc0*/  F2FP.BF16.PACK_AB R74, R206, R207 ;  /* 0x000000cfce4a723e */ /* 0x000fe400000010ff */
[----:B------:R-:W-:Y:S01]  /*bdd0*/  F2FP.BF16.PACK_AB R75, R204, R205 ;  /* 0x000000cdcc4b723e */ /* 0x000fe200000010ff */
[----:B-----5:R-:W3:Y:S01]  /*bde0*/  LDSM.16.MT88.4 R80, [R216+0x1100] ;  /* 0x00110000d850783b */ /* 0x020ee20000004200 */
[----:B----4-:R-:W-:Y:S01]  /*bdf0*/  F2FP.BF16.PACK_AB R79, R200, R201 ;  /* 0x000000c9c84f723e */ /* 0x010fe200000010ff */
[----:B--2---:R-:W-:Y:S02]  /*be00*/  FFMA.FTZ R76, R210, c[0x0][0x2d0], -R92 ;  /* 0x0000b400d24c7a23 */ /* 0x004fe4000001085c */
[----:B------:R-:W-:Y:S01]  /*be10*/  IMAD.MOV.U32 R210, RZ, RZ, R101 ;  /* 0x000000ffffd27224 */ /* 0x000fe200078e0065 */
[----:B------:R-:W-:Y:S01]  /*be20*/  MOV R101, R187 ;  /* 0x000000bb00657202 */ /* 0x000fe20000000f00 */
[----:B------:R2:W-:Y:S03]  /*be30*/  MUFU.EX2 R110, R76 ;  /* 0x0000004c006e7308 */ /* 0x0005e60000000800 */
[----:B------:R-:W-:Y:S01]  /*be40*/  F2FP.BF16.PACK_AB R72, R210, R153 ;  /* 0x00000099d248723e */ /* 0x000fe200000010ff */
[----:B------:R-:W-:Y:S04]  /*be50*/  IMAD.MOV.U32 R153, RZ, RZ, R149 ;  /* 0x000000ffff997224 */ /* 0x000fe800078e0095 */
[----:B------:R-:W-:Y:S02]  /*be60*/  FFMA.FTZ R68, R68, R124, R153 ;  /* 0x0000007c44447223 */ /* 0x000fe40000010099 */
[-C--:B-1----:R-:W-:Y:S01]  /*be70*/  HMMA.16816.F32.BF16 R4, R72, R84.reuse, R4 ;  /* 0x000000544804723c */ /* 0x082fe20000041804 */
[----:B--2---:R-:W-:Y:S07]  /*be80*/  F2FP.BF16.PACK_AB R76, R164, R165 ;  /* 0x000000a5a44c723e */ /* 0x004fee00000010ff */
[C---:B------:R-:W-:Y:S07]  /*be90*/  HMMA.16816.F32.BF16 R8, R76.reuse, R84, R8 ;  /* 0x000000544c08723c */ /* 0x040fee0000041808 */
[--C-:B------:R-:W-:Y:S01]  /*bea0*/  FFMA.FTZ R84, R234, c[0x0][0x2d0], -R71.reuse ;  /* 0x0000b400ea547a23 */ /* 0x100fe20000010847 */
[-C--:B------:R-:W-:Y:S01]  /*beb0*/  HMMA.16816.F32.BF16 R12, R76, R86.reuse, R12 ;  /* 0x000000564c0c723c */ /* 0x080fe2000004180c */
[----:B------:R-:W-:Y:S02]  /*bec0*/  IMAD.MOV.U32 R234, RZ, RZ, R100 ;  /* 0x000000ffffea7224 */ /* 0x000fe400078e0064 */
[----:B------:R1:W-:Y:S05]  /*bed0*/  MUFU.EX2 R199, R84 ;  /* 0x0000005400c77308 */ /* 0x0003ea0000000800 */
[C---:B------:R-:W-:Y:S08]  /*bee0*/  HMMA.16816.F32.BF16 R16, R72.reuse, R86, R16 ;  /* 0x000000564810723c */ /* 0x040ff00000041810 */
[-C--:B---3--:R-:W-:Y:S08]  /*bef0*/  HMMA.16816.F32.BF16 R20, R72, R80.reuse, R20 ;  /* 0x000000504814723c */ /* 0x088ff00000041814 */
[C---:B------:R-:W-:Y:S01]  /*bf00*/  HMMA.16816.F32.BF16 R24, R76.reuse, R80, R24 ;  /* 0x000000504c18723c */ /* 0x040fe20000041818 */
[----:B-1----:R-:W-:Y:S03]  /*bf10*/  FFMA.FTZ R84, R235, c[0x0][0x2d0], -R71 ;  /* 0x0000b400eb547a23 */ /* 0x002fe60000010847 */
[----:B------:R-:W-:Y:S03]  /*bf20*/  MOV R235, R154 ;  /* 0x0000009a00eb7202 */ /* 0x000fe60000000f00 */
[--C-:B------:R-:W-:Y:S01]  /*bf30*/  FFMA.FTZ R80, R209, c[0x0][0x2d0], -R93.reuse ;  /* 0x0000b400d1507a23 */ /* 0x100fe2000001085d */
[-C--:B------:R-:W-:Y:S01]  /*bf40*/  HMMA.16816.F32.BF16 R28, R76, R82.reuse, R28 ;  /* 0x000000524c1c723c */ /* 0x080fe2000004181c */
[----:B------:R1:W-:Y:S03]  /*bf50*/  MUFU.EX2 R198, R84 ;  /* 0x0000005400c67308 */ /* 0x0003e60000000800 */
[----:B------:R-:W-:Y:S01]  /*bf60*/  MOV R154, R148 ;  /* 0x00000094009a7202 */ /* 0x000fe20000000f00 */
[----:B------:R-:W-:Y:S01]  /*bf70*/  IMAD.MOV.U32 R209, RZ, RZ, R234 ;  /* 0x000000ffffd17224 */ /* 0x000fe200078e00ea */
[----:B------:R-:W-:Y:S02]  /*bf80*/  MOV R234, R112 ;  /* 0x0000007000ea7202 */ /* 0x000fe40000000f00 */
[C---:B------:R-:W-:Y:S01]  /*bf90*/  HMMA.16816.F32.BF16 R32, R72.reuse, R82, R32 ;  /* 0x000000524820723c */ /* 0x040fe20000041820 */
[----:B------:R-:W-:Y:S02]  /*bfa0*/  FFMA.FTZ R69, R69, R125, R154 ;  /* 0x0000007d45457223 */ /* 0x000fe4000001009a */
[----:B------:R2:W-:Y:S05]  /*bfb0*/  MUFU.EX2 R108, R80 ;  /* 0x00000050006c7308 */ /* 0x0005ea0000000800 */
[-C--:B------:R-:W-:Y:S08]  /*bfc0*/  HMMA.16816.F32.BF16 R36, R72, R88.reuse, R36 ;  /* 0x000000584824723c */ /* 0x080ff00000041824 */
[C---:B------:R-:W-:Y:S01]  /*bfd0*/  HMMA.16816.F32.BF16 R40, R76.reuse, R88, R40 ;  /* 0x000000584c28723c */ /* 0x040fe20000041828 */
[----:B-1----:R-:W-:Y:S03]  /*bfe0*/  FFMA.FTZ R84, R236, c[0x0][0x2d0], -R92 ;  /* 0x0000b400ec547a23 */ /* 0x002fe6000001085c */
[----:B------:R-:W-:Y:S01]  /*bff0*/  IMAD.MOV.U32 R236, RZ, RZ, R152 ;  /* 0x000000ffffec7224 */ /* 0x000fe200078e0098 */
[----:B------:R1:W-:Y:S01]  /*c000*/  MUFU.EX2 R196, R84 ;  /* 0x0000005400c47308 */ /* 0x0003e20000000800 */
[----:B------:R-:W-:Y:S01]  /*c010*/  MOV R152, R150 ;  /* 0x0000009600987202 */ /* 0x000fe20000000f00 */
[----:B------:R-:W-:Y:S01]  /*c020*/  FFMA.FTZ R88, R173, c[0x0][0x2d0], -R94 ;  /* 0x0000b400ad587a23 */ /* 0x000fe2000001085e */
[-C--:B------:R-:W-:Y:S01]  /*c030*/  HMMA.16816.F32.BF16 R44, R76, R90.reuse, R44 ;  /* 0x0000005a4c2c723c */ /* 0x080fe2000004182c */
[----:B--2---:R-:W-:Y:S03]  /*c040*/  FFMA.FTZ R80, R211, c[0x0][0x2d0], -R93 ;  /* 0x0000b400d3507a23 */ /* 0x004fe6000001085d */
[----:B------:R-:W-:Y:S01]  /*c050*/  MOV R211, R235 ;  /* 0x000000eb00d37202 */ /* 0x000fe20000000f00 */
[----:B------:R-:W-:Y:S02]  /*c060*/  IMAD.MOV.U32 R235, RZ, RZ, R113 ;  /* 0x000000ffffeb7224 */ /* 0x000fe400078e0071 */
[----:B------:R2:W-:Y:S01]  /*c070*/  MUFU.EX2 R119, R88 ;  /* 0x0000005800777308 */ /* 0x0005e20000000800 */
[C---:B------:R-:W-:Y:S09]  /*c080*/  HMMA.16816.F32.BF16 R48, R72.reuse, R90, R48 ;  /* 0x0000005a4830723c */ /* 0x040ff20000041830 */
[----:B------:R3:W-:Y:S03]  /*c090*/  MUFU.EX2 R195, R80 ;  /* 0x0000005000c37308 */ /* 0x0007e60000000800 */
[----:B-1----:R-:W-:Y:S01]  /*c0a0*/  FFMA.FTZ R84, R237, c[0x0][0x2d0], -R92 ;  /* 0x0000b400ed547a23 */ /* 0x002fe2000001085c */
[----:B------:R-:W-:Y:S02]  /*c0b0*/  MOV R237, R151 ;  /* 0x0000009700ed7202 */ /* 0x000fe40000000f00 */
[----:B------:R-:W-:Y:S04]  /*c0c0*/  LDSM.16.MT88.4 R148, [R213+0x2900] ;  /* 0x00290000d594783b */ /* 0x000fe80000004200 */
[----:B------:R1:W-:Y:S01]  /*c0d0*/  MUFU.EX2 R197, R84 ;  /* 0x0000005400c57308 */ /* 0x0003e20000000800 */
[----:B--2---:R-:W-:Y:S09]  /*c0e0*/  FFMA.FTZ R88, R174, c[0x0][0x2d0], -R94 ;  /* 0x0000b400ae587a23 */ /* 0x004ff2000001085e */
[----:B------:R2:W-:Y:S01]  /*c0f0*/  MUFU.EX2 R118, R88 ;  /* 0x0000005800767308 */ /* 0x0005e20000000800 */
[--C-:B---3--:R-:W-:Y:S01]  /*c100*/  FFMA.FTZ R80, R230, c[0x0][0x2d0], -R93.reuse ;  /* 0x0000b400e6507a23 */ /* 0x108fe2000001085d */
[----:B------:R-:W-:Y:S08]  /*c110*/  MOV R230, R138 ;  /* 0x0000008a00e67202 */ /* 0x000ff00000000f00 */
[----:B------:R3:W-:Y:S01]  /*c120*/  MUFU.EX2 R193, R80 ;  /* 0x0000005000c17308 */ /* 0x0007e20000000800 */
[----:B-1----:R-:W1:Y:S01]  /*c130*/  LDSM.16.MT88.4 R84, [R215+0x1100] ;  /* 0x00110000d754783b */ /* 0x002e620000004200 */
[----:B--2---:R-:W-:Y:S08]  /*c140*/  FFMA.FTZ R88, R243, c[0x0][0x2d0], -R92 ;  /* 0x0000b400f3587a23 */ /* 0x004ff0000001085c */
[----:B------:R2:W-:Y:S01]  /*c150*/  MUFU.EX2 R189, R88 ;  /* 0x0000005800bd7308 */ /* 0x0005e20000000800 */
[----:B---3--:R-:W-:Y:S02]  /*c160*/  FFMA.FTZ R80, R233, c[0x0][0x2d0], -R93 ;  /* 0x0000b400e9507a23 */ /* 0x008fe4000001085d */
[----:B------:R-:W-:Y:S07]  /*c170*/  IMAD.MOV.U32 R233, RZ, RZ, R137 ;  /* 0x000000ffffe97224 */ /* 0x000fee00078e0089 */
[----:B------:R3:W4:Y:S01]  /*c180*/  MUFU.EX2 R194, R80 ;  /* 0x0000005000c27308 */ /* 0x0007220000000800 */
[----:B--2---:R-:W-:Y:S01]  /*c190*/  LDSM.16.MT88.4 R88, [R214+0x1900] ;  /* 0x00190000d658783b */ /* 0x004fe20000004200 */
[-C--:B-1----:R-:W-:Y:S08]  /*c1a0*/  HMMA.16816.F32.BF16 R52, R72, R84.reuse, R52 ;  /* 0x000000544834723c */ /* 0x082ff00000041834 */
[C---:B------:R-:W-:Y:S01]  /*c1b0*/  HMMA.16816.F32.BF16 R56, R76.reuse, R84, R56 ;  /* 0x000000544c38723c */ /* 0x040fe20000041838 */
[--C-:B---3--:R-:W-:Y:S03]  /*c1c0*/  FFMA.FTZ R80, R238, c[0x0][0x2d0], -R71.reuse ;  /* 0x0000b400ee507a23 */ /* 0x108fe60000010847 */
[----:B------:R-:W-:Y:S01]  /*c1d0*/  MOV R238, R136 ;  /* 0x0000008800ee7202 */ /* 0x000fe20000000f00 */
[----:B------:R1:W-:Y:S02]  /*c1e0*/  MUFU.EX2 R192, R80 ;  /* 0x0000005000c07308 */ /* 0x0003e40000000800 */
[----:B------:R-:W-:Y:S01]  /*c1f0*/  FFMA.FTZ R84, R175, c[0x0][0x2d0], -R94 ;  /* 0x0000b400af547a23 */ /* 0x000fe2000001085e */
[-C--:B------:R-:W-:Y:S07]  /*c200*/  HMMA.16816.F32.BF16 R60, R76, R86.reuse, R60 ;  /* 0x000000564c3c723c */ /* 0x080fee000004183c */
[--C-:B------:R-:W-:Y:S01]  /*c210*/  FFMA.FTZ R76, R239, c[0x0][0x2d0], -R71.reuse ;  /* 0x0000b400ef4c7a23 */ /* 0x100fe20000010847 */
[----:B------:R-:W-:Y:S01]  /*c220*/  HMMA.16816.F32.BF16 R64, R72, R86, R64 ;  /* 0x000000564840723c */ /* 0x000fe20000041840 */
[----:B------:R-:W2:Y:S03]  /*c230*/  MUFU.EX2 R98, R84 ;  /* 0x0000005400627308 */ /* 0x000ea60000000800 */
[----:B----4-:R-:W-:Y:S01]  /*c240*/  F2FP.BF16.PACK_AB R78, R194, R193 ;  /* 0x000000c1c24e723e */ /* 0x010fe200000010ff */
[----:B------:R-:W-:Y:S02]  /*c250*/  IMAD.MOV.U32 R239, RZ, RZ, R140 ;  /* 0x000000ffffef7224 */ /* 0x000fe400078e008c */
[----:B------:R-:W-:Y:S02]  /*c260*/  F2FP.BF16.PACK_AB R72, R111, R203 ;  /* 0x000000cb6f48723e */ /* 0x000fe400000010ff */
[----:B------:R-:W-:Y:S02]  /*c270*/  F2FP.BF16.PACK_AB R73, R109, R110 ;  /* 0x0000006e6d49723e */ /* 0x000fe400000010ff */
[----:B------:R3:W-:Y:S01]  /*c280*/  MUFU.EX2 R190, R76 ;  /* 0x0000004c00be7308 */ /* 0x0007e20000000800 */
[----:B------:R-:W-:Y:S01]  /*c290*/  F2FP.BF16.PACK_AB R74, R198, R199 ;  /* 0x000000c7c64a723e */ /* 0x000fe200000010ff */
[----:B-1----:R-:W-:Y:S01]  /*c2a0*/  FFMA.FTZ R80, R172, c[0x0][0x2d0], -R94 ;  /* 0x0000b400ac507a23 */ /* 0x002fe2000001085e */
[----:B------:R-:W-:Y:S07]  /*c2b0*/  F2FP.BF16.PACK_AB R75, R197, R196 ;  /* 0x000000c4c54b723e */ /* 0x000fee00000010ff */
        /* <DEDUP_REMOVED lines=11> */
[--C-:B------:R-:W-:Y:S01]  /*c370*/  FFMA.FTZ R80, R245, c[0x0][0x2d0], -R71.reuse ;  /* 0x0000b400f5507a23 */ /* 0x100fe20000010847 */
[-C--:B------:R-:W-:Y:S03]  /*c380*/  HMMA.16816.F32.BF16 R12, R76, R82.reuse, R12 ;  /* 0x000000524c0c723c */ /* 0x080fe6000004180c */
[----:B------:R1:W-:Y:S05]  /*c390*/  MUFU.EX2 R123, R80 ;  /* 0x00000050007b7308 */ /* 0x0003ea0000000800 */
[C---:B------:R-:W-:Y:S08]  /*c3a0*/  HMMA.16816.F32.BF16 R16, R72.reuse, R82, R16 ;  /* 0x000000524810723c */ /* 0x040ff00000041810 */
[-C--:B------:R-:W-:Y:S08]  /*c3b0*/  HMMA.16816.F32.BF16 R20, R72, R84.reuse, R20 ;  /* 0x000000544814723c */ /* 0x080ff00000041814 */
[C---:B------:R-:W-:Y:S01]  /*c3c0*/  HMMA.16816.F32.BF16 R24, R76.reuse, R84, R24 ;  /* 0x000000544c18723c */ /* 0x040fe20000041818 */
[----:B-1----:R-:W-:Y:S06]  /*c3d0*/  FFMA.FTZ R80, R247, c[0x0][0x2d0], -R71 ;  /* 0x0000b400f7507a23 */ /* 0x002fec0000010847 */
        /* <DEDUP_REMOVED lines=41> */
[----:B------:R3:W4:Y:S02]  /*c670*/  MUFU.EX2 R175, R76 ;  /* 0x0000004c00af7308 */ /* 0x0007240000000800 */
[----:B------:R-:W-:Y:S02]  /*c680*/  F2FP.BF16.PACK_AB R72, R190, R192 ;  /* 0x000000c0be48723e */ /* 0x000fe400000010ff */
[----:B------:R-:W-:Y:S03]  /*c690*/  F2FP.BF16.PACK_AB R73, R189, R117 ;  /* 0x00000075bd49723e */ /* 0x000fe600000010ff */
[----:B------:R-:W-:Y:S02]  /*c6a0*/  F2FP.BF16.PACK_AB R74, R188, R123 ;  /* 0x0000007bbc4a723e */ /* 0x000fe400000010ff */
[----:B------:R-:W-:Y:S01]  /*c6b0*/  F2FP.BF16.PACK_AB R75, R187, R122 ;  /* 0x0000007abb4b723e */ /* 0x000fe200000010ff */
[----:B--2---:R-:W2:Y:S01]  /*c6c0*/  LDSM.16.MT88.4 R80, [R216+0x2100] ;  /* 0x00210000d850783b */ /* 0x004ea20000004200 */
[----:B-----5:R-:W-:Y:S05]  /*c6d0*/  F2FP.BF16.PACK_AB R79, R95, R96 ;  /* 0x000000605f4f723e */ /* 0x020fea00000010ff */
[-C--:B-1----:R-:W-:Y:S01]  /*c6e0*/  HMMA.16816.F32.BF16 R4, R72, R84.reuse, R4 ;  /* 0x000000544804723c */ /* 0x082fe20000041804 */
[--C-:B---3--:R-:W-:Y:S01]  /*c6f0*/  FFMA.FTZ R76, R252, c[0x0][0x2d0], -R92.reuse ;  /* 0x0000b400fc4c7a23 */ /* 0x108fe2000001085c */
[----:B----4-:R-:W-:Y:S03]  /*c700*/  F2FP.BF16.PACK_AB R168, R175, R184 ;  /* 0x000000b8afa8723e */ /* 0x010fe600000010ff */
[----:B------:R1:W3:Y:S02]  /*c710*/  MUFU.EX2 R174, R76 ;  /* 0x0000004c00ae7308 */ /* 0x0002e40000000800 */
[----:B-1----:R-:W-:Y:S02]  /*c720*/  F2FP.BF16.PACK_AB R76, R121, R116 ;  /* 0x00000074794c723e */ /* 0x002fe400000010ff */
[----:B---3--:R-:W-:Y:S05]  /*c730*/  F2FP.BF16.PACK_AB R169, R172, R174 ;  /* 0x000000aeaca9723e */ /* 0x008fea00000010ff */
[C---:B------:R-:W-:Y:S07]  /*c740*/  HMMA.16816.F32.BF16 R8, R76.reuse, R84, R8 ;  /* 0x000000544c08723c */ /* 0x040fee0000041808 */
[--C-:B------:R-:W-:Y:S01]  /*c750*/  FFMA.FTZ R84, R102, c[0x0][0x2d0], -R71.reuse ;  /* 0x0000b40066547a23 */ /* 0x100fe20000010847 */
[-C--:B------:R-:W-:Y:S01]  /*c760*/  HMMA.16816.F32.BF16 R12, R76, R86.reuse, R12 ;  /* 0x000000564c0c723c */ /* 0x080fe2000004180c */
[----:B------:R-:W-:Y:S02]  /*c770*/  FFMA.FTZ R71, R101, c[0x0][0x2d0], -R71 ;  /* 0x0000b40065477a23 */ /* 0x000fe40000010847 */
[----:B------:R-:W-:Y:S01]  /*c780*/  LDSM.16.MT88.4 R100, [R216+0x2900] ;  /* 0x00290000d864783b */ /* 0x000fe20000004200 */
[----:B------:R1:W-:Y:S04]  /*c790*/  MUFU.EX2 R173, R84 ;  /* 0x0000005400ad7308 */ /* 0x0003e80000000800 */
[C---:B------:R-:W-:Y:S06]  /*c7a0*/  HMMA.16816.F32.BF16 R16, R72.reuse, R86, R16 ;  /* 0x000000564810723c */ /* 0x040fec0000041810 */
[----:B------:R3:W4:Y:S02]  /*c7b0*/  MUFU.EX2 R135, R71 ;  /* 0x0000004700877308 */ /* 0x0007240000000800 */
[-C--:B--2---:R-:W-:Y:S08]  /*c7c0*/  HMMA.16816.F32.BF16 R20, R72, R80.reuse, R20 ;  /* 0x000000504814723c */ /* 0x084ff00000041814 */
[C---:B------:R-:W-:Y:S01]  /*c7d0*/  HMMA.16816.F32.BF16 R24, R76.reuse, R80, R24 ;  /* 0x000000504c18723c */ /* 0x040fe20000041818 */
[----:B-1----:R-:W1:Y:S07]  /*c7e0*/  LDSM.16.MT88.4 R84, [R215+0x2100] ;  /* 0x00210000d754783b */ /* 0x002e6e0000004200 */
[-C--:B------:R-:W-:Y:S01]  /*c7f0*/  HMMA.16816.F32.BF16 R28, R76, R82.reuse, R28 ;  /* 0x000000524c1c723c */ /* 0x080fe2000004181c */
[----:B---3--:R-:W-:Y:S03]  /*c800*/  FFMA.FTZ R71, R147, c[0x0][0x2d0], -R92 ;  /* 0x0000b40093477a23 */ /* 0x008fe6000001085c */
[----:B----4-:R-:W-:Y:S01]  /*c810*/  F2FP.BF16.PACK_AB R170, R135, R173 ;  /* 0x000000ad87aa723e */ /* 0x010fe200000010ff */
[----:B------:R-:W-:Y:S01]  /*c820*/  IMAD.MOV.U32 R147, RZ, RZ, R146 ;  /* 0x000000ffff937224 */ /* 0x000fe200078e0092 */
[----:B------:R-:W-:Y:S02]  /*c830*/  MOV R146, R145 ;  /* 0x0000009100927202 */ /* 0x000fe40000000f00 */
[C---:B------:R-:W-:Y:S01]  /*c840*/  HMMA.16816.F32.BF16 R32, R72.reuse, R82, R32 ;  /* 0x000000524820723c */ /* 0x040fe20000041820 */
[----:B------:R-:W2:Y:S03]  /*c850*/  LDL.LU R83, [R1+0x10] ;  /* 0x0000100001537983 */ /* 0x000ea60000300800 */
[----:B------:R-:W-:Y:S01]  /*c860*/  FFMA.FTZ R92, R133, c[0x0][0x2d0], -R92 ;  /* 0x0000b400855c7a23 */ /* 0x000fe2000001085c */
[----:B------:R-:W-:Y:S01]  /*c870*/  MOV R145, R134 ;  /* 0x0000008600917202 */ /* 0x000fe20000000f00 */
[----:B------:R-:W-:Y:S01]  /*c880*/  IMAD.MOV.U32 R154, RZ, RZ, R146 ;  /* 0x000000ffff9a7224 */ /* 0x000fe200078e0092 */
[----:B------:R3:W-:Y:S02]  /*c890*/  MUFU.EX2 R134, R71 ;  /* 0x0000004700867308 */ /* 0x0007e40000000800 */
[----:B------:R-:W-:Y:S01]  /*c8a0*/  MOV R153, R145 ;  /* 0x0000009100997202 */ /* 0x000fe20000000f00 */
[-C--:B------:R-:W-:Y:S07]  /*c8b0*/  HMMA.16816.F32.BF16 R36, R72, R88.reuse, R36 ;  /* 0x000000584824723c */ /* 0x080fee0000041824 */
[----:B------:R-:W4:Y:S01]  /*c8c0*/  MUFU.EX2 R133, R92 ;  /* 0x0000005c00857308 */ /* 0x000f220000000800 */
[C---:B------:R-:W-:Y:S08]  /*c8d0*/  HMMA.16816.F32.BF16 R40, R76.reuse, R88, R40 ;  /* 0x000000584c28723c */ /* 0x040ff00000041828 */
[-C--:B------:R-:W-:Y:S01]  /*c8e0*/  HMMA.16816.F32.BF16 R44, R76, R90.reuse, R44 ;  /* 0x0000005a4c2c723c */ /* 0x080fe2000004182c */
[----:B---3--:R-:W-:Y:S03]  /*c8f0*/  FFMA.FTZ R71, R163, c[0x0][0x2d0], -R93 ;  /* 0x0000b400a3477a23 */ /* 0x008fe6000001085d */
[----:B------:R-:W-:Y:S04]  /*c900*/  IMAD.MOV.U32 R163, RZ, RZ, R143 ;  /* 0x000000ffffa37224 */ /* 0x000fe800078e008f */
[C---:B------:R-:W-:Y:S01]  /*c910*/  HMMA.16816.F32.BF16 R48, R72.reuse, R90, R48 ;  /* 0x0000005a4830723c */ /* 0x040fe20000041830 */
[----:B------:R3:W-:Y:S03]  /*c920*/  MUFU.EX2 R99, R71 ;  /* 0x0000004700637308 */ /* 0x0007e60000000800 */
[----:B----4-:R-:W-:Y:S04]  /*c930*/  F2FP.BF16.PACK_AB R171, R133, R134 ;  /* 0x0000008685ab723e */ /* 0x010fe800000010ff */
[-C--:B-1----:R-:W-:Y:S08]  /*c940*/  HMMA.16816.F32.BF16 R52, R72, R84.reuse, R52 ;  /* 0x000000544834723c */ /* 0x082ff00000041834 */
[C---:B------:R-:W-:Y:S08]  /*c950*/  HMMA.16816.F32.BF16 R56, R76.reuse, R84, R56 ;  /* 0x000000544c38723c */ /* 0x040ff00000041838 */
[-C--:B------:R-:W-:Y:S01]  /*c960*/  HMMA.16816.F32.BF16 R60, R76, R86.reuse, R60 ;  /* 0x000000564c3c723c */ /* 0x080fe2000004183c */
[----:B---3--:R-:W-:Y:S03]  /*c970*/  FFMA.FTZ R71, R159, c[0x0][0x2d0], -R93 ;  /* 0x0000b4009f477a23 */ /* 0x008fe6000001085d */
[----:B------:R-:W-:Y:S01]  /*c980*/  MOV R159, R139 ;  /* 0x0000008b009f7202 */ /* 0x000fe20000000f00 */
[----:B------:R1:W3:Y:S03]  /*c990*/  MUFU.EX2 R92, R71 ;  /* 0x00000047005c7308 */ /* 0x0002e60000000800 */
[----:B------:R-:W-:Y:S08]  /*c9a0*/  HMMA.16816.F32.BF16 R64, R72, R86, R64 ;  /* 0x000000564840723c */ /* 0x000ff00000041840 */
[-C--:B------:R-:W-:Y:S07]  /*c9b0*/  HMMA.16816.F32.BF16 R136, R168, R148.reuse, R4 ;  /* 0x00000094a888723c */ /* 0x080fee0000041804 */
[----:B------:R-:W-:Y:S01]  /*c9c0*/  FADD.FTZ R4, R237, R69 ;  /* 0x00000045ed047221 */ /* 0x000fe20000010000 */
[----:B------:R-:W-:Y:S01]  /*c9d0*/  MOV R237, R115 ;  /* 0x0000007300ed7202 */ /* 0x000fe20000000f00 */
[----:B------:R-:W-:Y:S03]  /*c9e0*/  FADD.FTZ R6, R236, R68 ;  /* 0x00000044ec067221 */ /* 0x000fe60000010000 */
[----:B------:R-:W-:Y:S01]  /*c9f0*/  FADD.FTZ R4, R154, R4 ;  /* 0x000000049a047221 */ /* 0x000fe20000010000 */
[----:B------:R-:W-:Y:S01]  /*ca00*/  MOV R236, R114 ;  /* 0x0000007200ec7202 */ /* 0x000fe20000000f00 */
[--C-:B-1----:R-:W-:Y:S01]  /*ca10*/  FFMA.FTZ R71, R155, c[0x0][0x2d0], -R93.reuse ;  /* 0x0000b4009b477a23 */ /* 0x102fe2000001085d */
[----:B------:R-:W1:Y:S01]  /*ca20*/  LDSM.16.MT88.4 R112, [R214+0x2900] ;  /* 0x00290000d670783b */ /* 0x000e620000004200 */
[----:B------:R-:W-:Y:S01]  /*ca30*/  FFMA.FTZ R93, R183, c[0x0][0x2d0], -R93 ;  /* 0x0000b400b75d7a23 */ /* 0x000fe2000001085d */
[----:B---3--:R-:W-:Y:S01]  /*ca40*/  F2FP.BF16.PACK_AB R124, R92, R99 ;  /* 0x000000635c7c723e */ /* 0x008fe200000010ff */
[----:B------:R-:W-:Y:S01]  /*ca50*/  FADD.FTZ R6, R153, R6 ;  /* 0x0000000699067221 */ /* 0x000fe20000010000 */
[----:B------:R3:W-:Y:S01]  /*ca60*/  MUFU.EX2 R82, R71 ;  /* 0x0000004700527308 */ /* 0x0007e20000000800 */
[----:B------:R-:W-:Y:S01]  /*ca70*/  FADD.FTZ R4, R240, R4 ;  /* 0x00000004f0047221 */ /* 0x000fe20000010000 */
[----:B------:R-:W-:Y:S08]  /*ca80*/  MOV R155, R147 ;  /* 0x00000093009b7202 */ /* 0x000ff00000000f00 */
[----:B------:R-:W4:Y:S01]  /*ca90*/  MUFU.EX2 R93, R93 ;  /* 0x0000005d005d7308 */ /* 0x000f220000000800 */
[--C-:B---3--:R-:W-:Y:S09]  /*caa0*/  FFMA.FTZ R71, R178, c[0x0][0x2d0], -R94.reuse ;  /* 0x0000b400b2477a23 */ /* 0x108ff2000001085e */
[----:B------:R3:W-:Y:S01]  /*cab0*/  MUFU.EX2 R80, R71 ;  /* 0x0000004700507308 */ /* 0x0007e20000000800 */
[----:B----4-:R-:W-:Y:S01]  /*cac0*/  F2FP.BF16.PACK_AB R126, R93, R82 ;  /* 0x000000525d7e723e */ /* 0x010fe200000010ff */
[--C-:B---3--:R-:W-:Y:S08]  /*cad0*/  FFMA.FTZ R71, R179, c[0x0][0x2d0], -R94.reuse ;  /* 0x0000b400b3477a23 */ /* 0x108ff0000001085e */
[----:B------:R3:W4:Y:S02]  /*cae0*/  MUFU.EX2 R81, R71 ;  /* 0x0000004700517308 */ /* 0x0007240000000800 */
[--C-:B---3--:R-:W-:Y:S01]  /*caf0*/  FFMA.FTZ R71, R180, c[0x0][0x2d0], -R94.reuse ;  /* 0x0000b400b4477a23 */ /* 0x108fe2000001085e */
[----:B----4-:R-:W-:Y:S01]  /*cb00*/  F2FP.BF16.PACK_AB R125, R81, R80 ;  /* 0x00000050517d723e */ /* 0x010fe200000010ff */
[----:B------:R-:W-:Y:S02]  /*cb10*/  FFMA.FTZ R94, R70, c[0x0][0x2d0], -R94 ;  /* 0x0000b400465e7a23 */ /* 0x000fe4000001085e */
[----:B------:R-:W3:Y:S04]  /*cb20*/  LDL.LU R70, [R1+0x14] ;  /* 0x0000140001467983 */ /* 0x000ee80000300800 */
[----:B------:R-:W-:Y:S10]  /*cb30*/  MUFU.EX2 R71, R71 ;  /* 0x0000004700477308 */ /* 0x000ff40000000800 */
[----:B------:R-:W4:Y:S02]  /*cb40*/  MUFU.EX2 R94, R94 ;  /* 0x0000005e005e7308 */ /* 0x000f240000000800 */
[----:B----4-:R-:W-:Y:S07]  /*cb50*/  F2FP.BF16.PACK_AB R127, R94, R71 ;  /* 0x000000475e7f723e */ /* 0x010fee00000010ff */
[C---:B------:R-:W-:Y:S01]  /*cb60*/  HMMA.16816.F32.BF16 R140, R124.reuse, R148, R8 ;  /* 0x000000947c8c723c */ /* 0x040fe20000041808 */
[----:B--2---:R-:W-:Y:S01]  /*cb70*/  FFMA.FTZ R2, R2, R83, R152 ;  /* 0x0000005302027223 */ /* 0x004fe20000010098 */
[----:B------:R-:W-:Y:S06]  /*cb80*/  MOV R152, R144 ;  /* 0x0000009000987202 */ /* 0x000fec0000000f00 */
[-C--:B------:R-:W-:Y:S01]  /*cb90*/  HMMA.16816.F32.BF16 R144, R124, R150.reuse, R12 ;  /* 0x000000967c90723c */ /* 0x080fe2000004180c */
[----:B------:R-:W-:Y:S04]  /*cba0*/  FADD.FTZ R2, R155, R2 ;  /* 0x000000029b027221 */ /* 0x000fe80000010000 */
[----:B------:R-:W-:Y:S02]  /*cbb0*/  FADD.FTZ R5, R152, R2 ;  /* 0x0000000298057221 */ /* 0x000fe40000010000 */
[----:B------:R-:W-:Y:S01]  /*cbc0*/  FADD.FTZ R2, R239, R6 ;  /* 0x00000006ef027221 */ /* 0x000fe20000010000 */
[C---:B------:R-:W-:Y:S01]  /*cbd0*/  HMMA.16816.F32.BF16 R148, R168.reuse, R150, R16 ;  /* 0x00000096a894723c */ /* 0x040fe20000041810 */
[----:B------:R-:W-:Y:S07]  /*cbe0*/  FADD.FTZ R6, R158, R4 ;  /* 0x000000049e067221 */ /* 0x000fee0000010000 */
[-C--:B------:R-:W-:Y:S01]  /*cbf0*/  HMMA.16816.F32.BF16 R152, R168, R100.reuse, R20 ;  /* 0x00000064a898723c */ /* 0x080fe20000041814 */
[----:B---3--:R-:W-:Y:S03]  /*cc00*/  FFMA.FTZ R8, R0, R70, R131 ;  /* 0x0000004600087223 */ /* 0x008fe60000010083 */
[----:B------:R-:W-:Y:S02]  /*cc10*/  FADD.FTZ R0, R159, R5 ;  /* 0x000000059f007221 */ /* 0x000fe40000010000 */
[----:B------:R-:W-:Y:S01]  /*cc20*/  FADD.FTZ R8, R132, R8 ;  /* 0x0000000884087221 */ /* 0x000fe20000010000 */
[----:B------:R-:W-:Y:S01]  /*cc30*/  MOV R132, R129 ;  /* 0x0000008100847202 */ /* 0x000fe20000000f00 */
        /* <DEDUP_REMOVED lines=18> */
[----:B------:R-:W2:Y:S02]  /*cd60*/  LDSM.16.MT88.4 R4, [R215+0x2900] ;  /* 0x00290000d704783b */ /* 0x000ea40000004200 */
        /* <DEDUP_REMOVED lines=41> */
[-C--:B--2---:R-:W-:Y:S01]  /*d000*/  HMMA.16816.F32.BF16 R116, R168, R4.reuse, R52 ;  /* 0x00000004a874723c */ /* 0x084fe20000041834 */
        /* <DEDUP_REMOVED lines=8> */
[----:B------:R-:W-:Y:S02]  /*d090*/  FADD.FTZ R0, R188, R11 ;  /* 0x0000000bbc007221 */ /* 0x000fe40000010000 */
[----:B------:R-:W-:Y:S04]  /*d0a0*/  IMAD.MOV.U32 R131, RZ, RZ, R130 ;  /* 0x000000ffff837224 */ /* 0x000fe800078e0082 */
        /* <DEDUP_REMOVED lines=17> */
[----:B------:R-:W-:Y:S02]  /*d1c0*/  FADD.FTZ R6, R135, R0 ;  /* 0x0000000087067221 */ /* 0x000fe40000010000 */
        /* <DEDUP_REMOVED lines=8> */
[----:B------:R-:W-:Y:S03]  /*d250*/  FADD.FTZ R0, R94, R0 ;  /* 0x000000005e007221 */ /* 0x000fe60000010000 */
[----:B------:R1:W-:Y:S04]  /*d260*/  STL [R1+0x10], R2 ;  /* 0x0000100201007387 */ /* 0x0003e80000100800 */
[----:B------:R1:W-:Y:S01]  /*d270*/  STL [R1+0x14], R0 ;  /* 0x0000140001007387 */ /* 0x0003e20000100800 */
[----:B------:R-:W-:-:S05]  /*d280*/  @P0 BRA `(.L_x_916) ;  /* 0xffffa49000000947 */ /* 0x000fca000383ffff */
.L_x_899:
        /* <DEDUP_REMOVED lines=24> */
.L_x_918:
[----:B------:R-:W-:Y:S02]  /*d410*/  ULDC UR4, c[0x0][0x32c] ;  /* 0x0000cb0000047ab9 */ /* 0x000fe40000000800 */
[----:B------:R-:W-:-:S03]  /*d420*/  UISETP.NE.AND UP0, UPT, UR4, 0x1, UPT ;  /* 0x000000010400788c */ /* 0x000fc6000bf05270 */
[----:B------:R-:W-:Y:S02]  /*d430*/  ULDC.64 UR4, c[0x0][0x330] ;  /* 0x0000cc0000047ab9 */ /* 0x000fe40000000a00 */
[----:B------:R-:W-:-:S06]  /*d440*/  UIMAD.WIDE.U32 UR14, UR7, UR4, URZ ;  /* 0x00000004070e72a5 */ /* 0x000fcc000f8e003f */
[----:B------:R-:W-:Y:S02]  /*d450*/  @UP0 USHF.R.U32.HI UR7, URZ, UR5, UR15 ;  /* 0x000000053f070299 */ /* 0x000fe4000801160f */
.L_x_919:
[----:B------:R-:W-:Y:S02]  /*d460*/  ULDC UR4, c[0x0][0x32c] ;  /* 0x0000cb0000047ab9 */ /* 0x000fe40000000800 */
[----:B------:R-:W-:-:S04]  /*d470*/  UIMAD UR4, UR7, UR4, URZ ;  /* 0x00000004070472a4 */ /* 0x000fc8000f8e023f */
[----:B------:R-:W-:-:S04]  /*d480*/  UISETP.LT.AND UP0, UPT, UR6, UR4, UPT ;  /* 0x000000040600728c */ /* 0x000fc8000bf01270 */
[----:B------:R-:W-:-:S04]  /*d490*/  USEL UR6, UR6, UR4, !UP0 ;  /* 0x0000000406067287 */ /* 0x000fc8000c000000 */
.L_x_917:
        /* <DEDUP_REMOVED lines=12> */
[----:B------:R-:W-:Y:S01]  /*d560*/  MOV R134, R128 ;  /* 0x0000008000867202 */ /* 0x000fe20000000f00 */
[----:B------:R-:W-:Y:S01]  /*d570*/  IMAD.MOV.U32 R250, RZ, RZ, c[0x0][0x1e4] ;  /* 0x00007900fffa7624 */ /* 0x000fe200078e00ff */
[----:B------:R-:W-:Y:S02]  /*d580*/  MOV R249, c[0x0][0x1e0] ;  /* 0x0000780000f97a02 */ /* 0x000fe40000000f00 */
.L_x_921:
[----:B------:R-:W-:Y:S04]  /*d590*/  DEPBAR.LE SB0, 0x0 ;  /* 0x000080000000791a */ /* 0x000fe80000000000 */
[----:B------:R-:W-:Y:S01]  /*d5a0*/  BAR.SYNC.DEFER_BLOCKING 0x0 ;  /* 0x0000000000007b1d */ /* 0x000fe20000010000 */
[C---:B------:R-:W-:Y:S02]  /*d5b0*/  ISETP.LT.AND P0, PT, R230.reuse, UR8, PT ;  /* 0x00000008e6007c0c */ /* 0x040fe4000bf01270 */
[C---:B------:R-:W-:Y:S11]  /*d5c0*/  IADD3 R229, R230.reuse, -0x1, RZ ;  /* 0xffffffffe6e57810 */ /* 0x040ff60007ffe0ff */
[----:B------:R-:W-:Y:S01]  /*d5d0*/  @!P0 SHF.R.S32.HI R2, RZ, 0x1f, R230 ;  /* 0x0000001fff028819 */ /* 0x000fe200000114e6 */
[----:B------:R-:W-:Y:S04]  /*d5e0*/  @!P0 IMAD.WIDE.U32 R128, R230, c[0x0][0x208], RZ ;  /* 0x00008200e6808a25 */ /* 0x000fe800078e00ff */
[----:B------:R-:W-:Y:S04]  /*d5f0*/  @!P0 IMAD R2, R2, c[0x0][0x208], RZ ;  /* 0x0000820002028a24 */ /* 0x000fe800078e02ff */
[----:B------:R-:W-:Y:S01]  /*d600*/  @!P0 IMAD R2, R230, c[0x0][0x20c], R2 ;  /* 0x00008300e6028a24 */ /* 0x000fe200078e0202 */
[----:B------:R-:W2:Y:S04]  /*d610*/  LDL.64 R202, [R1+0x30] ;  /* 0x0000300001ca7983 */ /* 0x000ea80000100a00 */
[----:B------:R-:W-:Y:S02]  /*d620*/  @!P0 IADD3 R129, R129, R2, RZ ;  /* 0x0000000281818210 */ /* 0x000fe40007ffe0ff */
[----:B------:R-:W3:Y:S06]  /*d630*/  LDL.64 R200, [R1+0x40] ;  /* 0x0000400001c87983 */ /* 0x000eec0000100a00 */
[----:B-----5:R-:W-:Y:S08]  /*d640*/  LDSM.16.M88.4 R96, [R219+0x6100] ;  /* 0x00610000db60783b */ /* 0x020ff00000000200 */
[----:B------:R-:W1:Y:S08]  /*d650*/  LDSM.16.M88.4 R16, [R212+0x3100] ;  /* 0x00310000d410783b */ /* 0x000e700000000200 */
[----:B------:R-:W4:Y:S08]  /*d660*/  LDSM.16.M88.4 R92, [R219+0x8100] ;  /* 0x00810000db5c783b */ /* 0x000f300000000200 */
[----:B------:R-:W4:Y:S08]  /*d670*/  LDSM.16.M88.4 R32, [R212+0x3900] ;  /* 0x00390000d420783b */ /* 0x000f300000000200 */
[----:B------:R-:W3:Y:S06]  /*d680*/  LDL.64 R232, [R1+0x38] ;  /* 0x0000380001e87983 */ /* 0x000eec0000100a00 */
[----:B------:R-:W4:Y:S08]  /*d690*/  LDSM.16.M88.4 R48, [R212+0x4100] ;  /* 0x00410000d430783b */ /* 0x000f300000000200 */
[----:B------:R-:W4:Y:S01]  /*d6a0*/  LDSM.16.M88.4 R64, [R212+0x4900] ;  /* 0x00490000d440783b */ /* 0x000f220000000200 */
[-C--:B-1----:R-:W-:Y:S07]  /*d6b0*/  HMMA.16816.F32.BF16 R4, R96, R16.reuse, RZ ;  /* 0x000000106004723c */ /* 0x082fee00000418ff */
[----:B------:R-:W1:Y:S01]  /*d6c0*/  LDSM.16.M88.4 R80, [R212+0x5100] ;  /* 0x00510000d450783b */ /* 0x000e620000000200 */
[C---:B----4-:R-:W-:Y:S07]  /*d6d0*/  HMMA.16816.F32.BF16 R8, R92.reuse, R16, RZ ;  /* 0x000000105c08723c */ /* 0x050fee00000418ff */
[----:B------:R-:W4:Y:S01]  /*d6e0*/  LDSM.16.M88.4 R172, [R212+0x5900] ;  /* 0x00590000d4ac783b */ /* 0x000f220000000200 */
[-C--:B------:R-:W-:Y:S07]  /*d6f0*/  HMMA.16816.F32.BF16 R12, R92, R18.reuse, RZ ;  /* 0x000000125c0c723c */ /* 0x080fee00000418ff */
[----:B------:R-:W-:Y:S01]  /*d700*/  LDSM.16.M88.4 R176, [R222+0x6100] ;  /* 0x00610000deb0783b */ /* 0x000fe20000000200 */
[C---:B------:R-:W-:Y:S07]  /*d710*/  HMMA.16816.F32.BF16 R16, R96.reuse, R18, RZ ;  /* 0x000000126010723c */ /* 0x040fee00000418ff */
[----:B------:R-:W1:Y:S01]  /*d720*/  LDSM.16.M88.4 R180, [R223] ;  /* 0x00000000dfb4783b */ /* 0x000e620000000200 */
[-C--:B------:R-:W-:Y:S07]  /*d730*/  HMMA.16816.F32.BF16 R20, R96, R32.reuse, RZ ;  /* 0x000000206014723c */ /* 0x080fee00000418ff */
[----:B------:R-:W1:Y:S01]  /*d740*/  LDSM.16.M88.4 R184, [R222+0x8100] ;  /* 0x00810000deb8783b */ /* 0x000e620000000200 */
[C---:B------:R-:W-:Y:S07]  /*d750*/  HMMA.16816.F32.BF16 R24, R92.reuse, R32, RZ ;  /* 0x000000205c18723c */ /* 0x040fee00000418ff */
[----:B------:R-:W1:Y:S01]  /*d760*/  LDSM.16.M88.4 R188, [R228] ;  /* 0x00000000e4bc783b */ /* 0x000e620000000200 */
[-C--:B------:R-:W-:Y:S07]  /*d770*/  HMMA.16816.F32.BF16 R28, R92, R34.reuse, RZ ;  /* 0x000000225c1c723c */ /* 0x080fee00000418ff */
[----:B------:R-:W1:Y:S01]  /*d780*/  LDSM.16.M88.4 R192, [R227] ;  /* 0x00000000e3c0783b */ /* 0x000e620000000200 */
[C---:B------:R-:W-:Y:S07]  /*d790*/  HMMA.16816.F32.BF16 R32, R96.reuse, R34, RZ ;  /* 0x000000226020723c */ /* 0x040fee00000418ff */
[----:B------:R-:W3:Y:S01]  /*d7a0*/  LDL.64 R234, [R1+0x28] ;  /* 0x0000280001ea7983 */ /* 0x000ee20000100a00 */
[-C--:B------:R-:W-:Y:S05]  /*d7b0*/  HMMA.16816.F32.BF16 R36, R96, R48.reuse, RZ ;  /* 0x000000306024723c */ /* 0x080fea00000418ff */
[----:B------:R-:W3:Y:S03]  /*d7c0*/  LDL.LU R252, [R1+0x10] ;  /* 0x0000100001fc7983 */ /* 0x000ee60000300800 */
[C---:B------:R-:W-:Y:S01]  /*d7d0*/  HMMA.16816.F32.BF16 R40, R92.reuse, R48, RZ ;  /* 0x000000305c28723c */ /* 0x040fe200000418ff */
[----:B------:R-:W3:Y:S07]  /*d7e0*/  LDL.LU R251, [R1+0x14] ;  /* 0x0000140001fb7983 */ /* 0x000eee0000300800 */
        /* <DEDUP_REMOVED lines=10> */
[-C--:B----4-:R-:W-:Y:S08]  /*d890*/  HMMA.16816.F32.BF16 R84, R96, R172.reuse, RZ ;  /* 0x000000ac6054723c */ /* 0x090ff000000418ff */
        /* <DEDUP_REMOVED lines=8> */
[----:B------:R-:W4:Y:S07]  /*d920*/  LDSM.16.M88.4 R180, [R225] ;  /* 0x00000000e1b4783b */ /* 0x000f2e0000000200 */
[-C--:B------:R-:W-:Y:S08]  /*d930*/  HMMA.16816.F32.BF16 R20, R176, R188.reuse, R20 ;  /* 0x000000bcb014723c */ /* 0x080ff00000041814 */
[C---:B------:R-:W-:Y:S08]  /*d940*/  HMMA.16816.F32.BF16 R24, R184.reuse, R188, R24 ;  /* 0x000000bcb818723c */ /* 0x040ff00000041818 */
[-C--:B------:R-:W-:Y:S04]  /*d950*/  HMMA.16816.F32.BF16 R28, R184, R190.reuse, R28 ;  /* 0x000000beb81c723c */ /* 0x080fe8000004181c */
[----:B--2---:R-:W-:Y:S02]  /*d960*/  @!P0 MOV R3, R203 ;  /* 0x000000cb00038202 */ /* 0x004fe40000000f00 */
[----:B---3--:R-:W-:Y:S02]  /*d970*/  @!P0 MOV R2, R200 ;  /* 0x000000c800028202 */ /* 0x008fe40000000f00 */
[C---:B------:R-:W-:Y:S01]  /*d980*/  HMMA.16816.F32.BF16 R32, R176.reuse, R190, R32 ;  /* 0x000000beb020723c */ /* 0x040fe20000041820 */
[----:B------:R-:W2:Y:S03]  /*d990*/  LDSM.16.M88.4 R188, [R224] ;  /* 0x00000000e0bc783b */ /* 0x000ea60000000200 */
[----:B------:R-:W-:Y:S04]  /*d9a0*/  @!P0 IMAD.WIDE.U32 R2, R128, 0x60, R2 ;  /* 0x0000006080028825 */ /* 0x000fe800078e0002 */
[-C--:B------:R-:W-:Y:S04]  /*d9b0*/  HMMA.16816.F32.BF16 R36, R176, R192.reuse, R36 ;  /* 0x000000c0b024723c */ /* 0x080fe80000041824 */
[----:B------:R-:W-:Y:S01]  /*d9c0*/  @!P0 IMAD R128, R129, 0x60, RZ ;  /* 0x0000006081808824 */ /* 0x000fe200078e02ff */
[----:B------:R-:W-:Y:S03]  /*d9d0*/  @!P0 LEA R198, P1, R2, c[0x0][0x1f8], 0x1 ;  /* 0x00007e0002c68a11 */ /* 0x000fe600078208ff */
[C---:B------:R-:W-:Y:S04]  /*d9e0*/  HMMA.16816.F32.BF16 R40, R184.reuse, R192, R40 ;  /* 0x000000c0b828723c */ /* 0x040fe80000041828 */
[----:B------:R-:W-:Y:S02]  /*d9f0*/  @!P0 IADD3 R3, R3, R128, RZ ;  /* 0x0000008003038210 */ /* 0x000fe40007ffe0ff */
[----:B------:R-:W-:Y:S02]  /*da00*/  @!P0 IADD3 R196, P2, R198, UR10, RZ ;  /* 0x0000000ac6c48c10 */ /* 0x000fe4000ff5e0ff */
[-C--:B------:R-:W-:Y:S04]  /*da10*/  HMMA.16816.F32.BF16 R44, R184, R194.reuse, R44 ;  /* 0x000000c2b82c723c */ /* 0x080fe8000004182c */
[----:B------:R-:W-:Y:S02]  /*da20*/  @!P0 LEA.HI.X R199, R2, c[0x0][0x1fc], R3, 0x1, P1 ;  /* 0x00007f0002c78a11 */ /* 0x000fe400008f0c03 */
[----:B------:R-:W-:Y:S02]  /*da30*/  @!P0 IADD3 R132, P1, R196, UR10, RZ ;  /* 0x0000000ac4848c10 */ /* 0x000fe4000ff3e0ff */
[C---:B------:R-:W-:Y:S01]  /*da40*/  HMMA.16816.F32.BF16 R48, R176.reuse, R194, R48 ;  /* 0x000000c2b030723c */ /* 0x040fe20000041830 */
[----:B------:R-:W-:Y:S01]  /*da50*/  @!PT LDS RZ, [RZ] ;  /* 0x00000000fffff984 */ /* 0x000fe20000000800 */
[----:B------:R-:W-:Y:S01]  /*da60*/  @!PT LDS RZ, [RZ] ;  /* 0x00000000fffff984 */ /* 0x000fe20000000800 */
[----:B------:R-:W-:Y:S01]  /*da70*/  @!PT LDS RZ, [RZ] ;  /* 0x00000000fffff984 */ /* 0x000fe20000000800 */
[----:B------:R3:W-:Y:S03]  /*da80*/  @!P0 LDGSTS.E.BYPASS.LTC128B.128 [R231+0x100], [R198.64], !P6 ;  /* 0x00100000c6e78fae */ /* 0x0007e6000f101d4c */
[----:B------:R-:W-:Y:S02]  /*da90*/  @!P0 IADD3.X R197, R199, UR9, RZ, P2, !PT ;  /* 0x00000009c7c58c10 */ /* 0x000fe400097fe4ff */
[----:B------:R-:W-:Y:S02]  /*daa0*/  @!P0 IADD3 R128, P3, R132, UR10, RZ ;  /* 0x0000000a84808c10 */ /* 0x000fe4000ff7e0ff */
[-C--:B-1----:R-:W-:Y:S01]  /*dab0*/  HMMA.16816.F32.BF16 R52, R176, R172.reuse, R52 ;  /* 0x000000acb034723c */ /* 0x082fe20000041834 */
[----:B------:R3:W-:Y:S03]  /*dac0*/  @!P0 LDGSTS.E.BYPASS.LTC128B.128 [R231+0x900], [R196.64], !P6 ;  /* 0x00900000c4e78fae */ /* 0x0007e6000f101d4c */
[----:B------:R-:W-:Y:S02]  /*dad0*/  @!P0 IADD3.X R133, R197, UR9, RZ, P1, !PT ;  /* 0x00000009c5858c10 */ /* 0x000fe40008ffe4ff */
[----:B------:R-:W-:Y:S02]  /*dae0*/  @!P0 IADD3 R2, P2, R128, UR10, RZ ;  /* 0x0000000a80028c10 */ /* 0x000fe4000ff5e0ff */
[C---:B------:R-:W-:Y:S01]  /*daf0*/  HMMA.16816.F32.BF16 R56, R184.reuse, R172, R56 ;  /* 0x000000acb838723c */ /* 0x040fe20000041838 */
[----:B------:R1:W-:Y:S03]  /*db00*/  @!P0 LDGSTS.E.BYPASS.LTC128B.128 [R231+0x1100], [R132.64], !P6 ;  /* 0x0110000084e78fae */ /* 0x0003e6000f101d4c */
[----:B------:R-:W-:Y:S02]  /*db10*/  @!P0 IADD3.X R129, R133, UR9, RZ, P3, !PT ;  /* 0x0000000985818c10 */ /* 0x000fe40009ffe4ff */
[----:B------:R-:W-:Y:S02]  /*db20*/  @!P0 IADD3 R192, P1, R2, UR10, RZ ;  /* 0x0000000a02c08c10 */ /* 0x000fe4000ff3e0ff */
[-C--:B------:R-:W-:Y:S01]  /*db30*/  HMMA.16816.F32.BF16 R60, R184, R174.reuse, R60 ;  /* 0x000000aeb83c723c */ /* 0x080fe2000004183c */
[----:B------:R1:W-:Y:S03]  /*db40*/  @!P0 LDGSTS.E.BYPASS.LTC128B.128 [R231+0x1900], [R128.64], !P6 ;  /* 0x0190000080e78fae */ /* 0x0003e6000f101d4c */
[----:B------:R-:W-:Y:S04]  /*db50*/  @!P0 IADD3.X R3, R129, UR9, RZ, P2, !PT ;  /* 0x0000000981038c10 */ /* 0x000fe800097fe4ff */
[C---:B------:R-:W-:Y:S01]  /*db60*/  HMMA.16816.F32.BF16 R64, R176.reuse, R174, R64 ;  /* 0x000000aeb040723c */ /* 0x040fe20000041840 */
[----:B------:R1:W-:Y:S03]  /*db70*/  @!P0 LDGSTS.E.BYPASS.LTC128B.128 [R231+0x2100], [R2.64], !P6 ;  /* 0x0210000002e78fae */ /* 0x0003e6000f101d4c */
[----:B------:R-:W-:Y:S04]  /*db80*/  @!P0 IADD3.X R193, R3, UR9, RZ, P1, !PT ;  /* 0x0000000903c18c10 */ /* 0x000fe80008ffe4ff */
[-C--:B----4-:R-:W-:Y:S01]  /*db90*/  HMMA.16816.F32.BF16 R68, R176, R180.reuse, R68 ;  /* 0x000000b4b044723c */ /* 0x090fe20000041844 */
[----:B------:R4:W-:Y:S02]  /*dba0*/  @!P0 LDGSTS.E.BYPASS.LTC128B.128 [R231+0x2900], [R192.64], !P6 ;  /* 0x02900000c0e78fae */ /* 0x0009e4000f101d4c */
[----:B------:R-:W-:Y:S05]  /*dbb0*/  ISETP.GT.AND P0, PT, R230, UR8, PT ;  /* 0x00000008e6007c0c */ /* 0x000fea000bf04270 */
[C---:B------:R-:W-:Y:S01]  /*dbc0*/  HMMA.16816.F32.BF16 R72, R184.reuse, R180, R72 ;  /* 0x000000b4b848723c */ /* 0x040fe20000041848 */
[----:B---3--:R-:W-:Y:S07]  /*dbd0*/  LDSM.16.M88.4 R196, [R218+0x3100] ;  /* 0x00310000dac4783b */ /* 0x008fee0000000200 */
[-C--:B------:R-:W-:Y:S01]  /*dbe0*/  HMMA.16816.F32.BF16 R76, R184, R182.reuse, R76 ;  /* 0x000000b6b84c723c */ /* 0x080fe2000004184c */
[----:B------:R-:W0:Y:S07]  /*dbf0*/  LDGDEPBAR ;  /* 0x00000000000079af */ /* 0x000e2e0000000000 */
[C---:B------:R-:W-:Y:S01]  /*dc00*/  HMMA.16816.F32.BF16 R80, R176.reuse, R182, R80 ;  /* 0x000000b6b050723c */ /* 0x040fe20000041850 */
[----:B------:R-:W-:Y:S07]  /*dc10*/  LDSM.16.M88.4 R200, [R220+0x8100] ;  /* 0x00810000dcc8783b */ /* 0x000fee0000000200 */
[-C--:B--2---:R-:W-:Y:S01]  /*dc20*/  HMMA.16816.F32.BF16 R84, R176, R188.reuse, R84 ;  /* 0x000000bcb054723c */ /* 0x084fe20000041854 */
[----:B----4-:R-:W2:Y:S07]  /*dc30*/  LDSM.16.M88.4 R192, [R220+0x6100] ;  /* 0x00610000dcc0783b */ /* 0x010eae0000000200 */
[C---:B------:R-:W-:Y:S01]  /*dc40*/  HMMA.16816.F32.BF16 R88, R184.reuse, R188, R88 ;  /* 0x000000bcb858723c */ /* 0x040fe20000041858 */
[----:B------:R-:W3:Y:S07]  /*dc50*/  LDSM.16.M88.4 R204, [R218+0x3900] ;  /* 0x00390000dacc783b */ /* 0x000eee0000000200 */
[-C--:B------:R-:W-:Y:S01]  /*dc60*/  HMMA.16816.F32.BF16 R92, R184, R190.reuse, R92 ;  /* 0x000000beb85c723c */ /* 0x080fe2000004185c */
[----:B------:R-:W4:Y:S07]  /*dc70*/  LDSM.16.M88.4 R208, [R218+0x4100] ;  /* 0x00410000dad0783b */ /* 0x000f2e0000000200 */
[----:B------:R-:W-:Y:S01]  /*dc80*/  HMMA.16816.F32.BF16 R96, R176, R190, R96 ;  /* 0x000000beb060723c */ /* 0x000fe20000041860 */
[----:B------:R-:W1:Y:S08]  /*dc90*/  LDSM.16.M88.4 R172, [R218+0x4900] ;  /* 0x00490000daac783b */ /* 0x000e700000000200 */
[----:B------:R-:W1:Y:S01]  /*dca0*/  LDSM.16.M88.4 R176, [R218+0x5100] ;  /* 0x00510000dab0783b */ /* 0x000e620000000200 */
[-C--:B--2---:R-:W-:Y:S07]  /*dcb0*/  HMMA.16816.F32.BF16 R4, R192, R196.reuse, R4 ;  /* 0x000000c4c004723c */ /* 0x084fee0000041804 */
[----:B------:R-:W2:Y:S01]  /*dcc0*/  LDSM.16.M88.4 R180, [R218+0x5900] ;  /* 0x00590000dab4783b */ /* 0x000ea20000000200 */
[C---:B------:R-:W-:Y:S07]  /*dcd0*/  HMMA.16816.F32.BF16 R8, R200.reuse, R196, R8 ;  /* 0x000000c4c808723c */ /* 0x040fee0000041808 */
[----:B------:R-:W-:Y:S01]  /*dce0*/  LDSM.16.M88.4 R184, [R221+0x6100] ;  /* 0x00610000ddb8783b */ /* 0x000fe20000000200 */
[-C--:B------:R-:W-:Y:S07]  /*dcf0*/  HMMA.16816.F32.BF16 R12, R200, R198.reuse, R12 ;  /* 0x000000c6c80c723c */ /* 0x080fee000004180c */
[----:B------:R-:W1:Y:S01]  /*dd00*/  LDSM.16.M88.4 R188, [R217] ;  /* 0x00000000d9bc783b */ /* 0x000e620000000200 */
[C---:B------:R-:W-:Y:S07]  /*dd10*/  HMMA.16816.F32.BF16 R16, R192.reuse, R198, R16 ;  /* 0x000000c6c010723c */ /* 0x040fee0000041810 */
[----:B------:R-:W-:Y:S01]  /*dd20*/  LDSM.16.M88.4 R196, [R217+0x800] ;  /* 0x00080000d9c4783b */ /* 0x000fe20000000200 */
        /* <DEDUP_REMOVED lines=10> */
[-C--:B-1----:R-:W-:Y:S08]  /*ddd0*/  HMMA.16816.F32.BF16 R52, R192, R172.reuse, R52 ;  /* 0x000000acc034723c */ /* 0x082ff00000041834 */
        /* <DEDUP_REMOVED lines=8> */
[----:B------:R-:W3:Y:S07]  /*de60*/  LDSM.16.M88.4 R176, [R217+0x2000] ;  /* 0x00200000d9b0783b */ /* 0x000eee0000000200 */
[-C--:B--2---:R-:W-:Y:S08]  /*de70*/  HMMA.16816.F32.BF16 R84, R192, R180.reuse, R84 ;  /* 0x000000b4c054723c */ /* 0x084ff00000041854 */
[C---:B------:R-:W-:Y:S08]  /*de80*/  HMMA.16816.F32.BF16 R88, R200.reuse, R180, R88 ;  /* 0x000000b4c858723c */ /* 0x040ff00000041858 */
[-C--:B------:R-:W-:Y:S08]  /*de90*/  HMMA.16816.F32.BF16 R92, R200, R182.reuse, R92 ;  /* 0x000000b6c85c723c */ /* 0x080ff0000004185c */
[----:B------:R-:W-:Y:S01]  /*dea0*/  HMMA.16816.F32.BF16 R96, R192, R182, R96 ;  /* 0x000000b6c060723c */ /* 0x000fe20000041860 */
[----:B------:R-:W2:Y:S01]  /*deb0*/  LDSM.16.M88.4 R180, [R217+0x2800] ;  /* 0x00280000d9b4783b */ /* 0x000ea20000000200 */
[----:B------:R-:W-:Y:S06]  /*dec0*/  DEPBAR.LE SB0, 0x0 ;  /* 0x000080000000791a */ /* 0x000fec0000000000 */
[-C--:B------:R-:W-:Y:S01]  /*ded0*/  HMMA.16816.F32.BF16 R4, R184, R188.reuse, R4 ;  /* 0x000000bcb804723c */ /* 0x080fe20000041804 */
[----:B------:R-:W-:Y:S07]  /*dee0*/  BAR.SYNC.DEFER_BLOCKING 0x0 ;  /* 0x0000000000007b1d */ /* 0x000fee0000010000 */
[C---:B-1----:R-:W-:Y:S08]  /*def0*/  HMMA.16816.F32.BF16 R8, R172.reuse, R188, R8 ;  /* 0x000000bcac08723c */ /* 0x042ff00000041808 */
[-C--:B------:R-:W-:Y:S08]  /*df00*/  HMMA.16816.F32.BF16 R12, R172, R190.reuse, R12 ;  /* 0x000000beac0c723c */ /* 0x080ff0000004180c */
[C---:B------:R-:W-:Y:S04]  /*df10*/  HMMA.16816.F32.BF16 R16, R184.reuse, R190, R16 ;  /* 0x000000beb810723c */ /* 0x040fe80000041810 */
[----:B------:R-:W-:Y:S02]  /*df20*/  FMNMX.FTZ R2, R4, R0, !PT ;  /* 0x0000000004027209 */ /* 0x000fe40007810000 */
[----:B------:R-:W-:Y:S02]  /*df30*/  FMNMX.FTZ R3, R6, R131, !PT ;  /* 0x0000008306037209 */ /* 0x000fe40007810000 */
[-C--:B------:R-:W-:Y:S04]  /*df40*/  HMMA.16816.F32.BF16 R20, R184, R196.reuse, R20 ;  /* 0x000000c4b814723c */ /* 0x080fe80000041814 */
[----:B------:R-:W-:Y:S02]  /*df50*/  FMNMX.FTZ R2, R5, R2, !PT ;  /* 0x0000000205027209 */ /* 0x000fe40007810000 */
[----:B------:R-:W-:Y:S02]  /*df60*/  FMNMX.FTZ R3, R7, R3, !PT ;  /* 0x0000000307037209 */ /* 0x000fe40007810000 */
[C---:B------:R-:W-:Y:S04]  /*df70*/  HMMA.16816.F32.BF16 R24, R172.reuse, R196, R24 ;  /* 0x000000c4ac18723c */ /* 0x040fe80000041818 */
[----:B------:R-:W-:Y:S04]  /*df80*/  FMNMX.FTZ R128, R8, R134, !PT ;  /* 0x0000008608807209 */ /* 0x000fe80007810000 */
        /* <DEDUP_REMOVED lines=106> */
[----:B------:R-:W-:Y:S01]  /*e630*/  FMUL.FTZ R180, R130, c[0x0][0x2d0] ;  /* 0x0000b40082b47a20 */ /* 0x000fe20000410000 */
[----:B--2---:R-:W-:Y:S03]  /*e640*/  FMNMX.FTZ R3, R3, R129, !PT ;  /* 0x0000008103037209 */ /* 0x004fe60007810000 */
[--C-:B------:R-:W-:Y:S01]  /*e650*/  FFMA.FTZ R52, R52, c[0x0][0x2d0], -R180.reuse ;  /* 0x0000b40034347a23 */ /* 0x100fe200000108b4 */
[----:B------:R-:W-:Y:S01]  /*e660*/  FMNMX.FTZ R128, R58, R128, !PT ;  /* 0x000000803a807209 */ /* 0x000fe20007810000 */
[--C-:B------:R-:W-:Y:S02]  /*e670*/  FFMA.FTZ R53, R53, c[0x0][0x2d0], -R180.reuse ;  /* 0x0000b40035357a23 */ /* 0x100fe400000108b4 */
[----:B------:R-:W-:Y:S01]  /*e680*/  MUFU.EX2 R194, R52 ;  /* 0x0000003400c27308 */ /* 0x000fe20000000800 */
[----:B------:R-:W-:Y:S01]  /*e690*/  FMNMX.FTZ R128, R59, R128, !PT ;  /* 0x000000803b807209 */ /* 0x000fe20007810000 */
        /* <DEDUP_REMOVED lines=8> */
[----:B------:R-:W-:Y:S02]  /*e720*/  FMUL.FTZ R181, R129, c[0x0][0x2d0] ;  /* 0x0000b40081b57a20 */ /* 0x000fe40000410000 */
[----:B------:R-:W-:Y:S01]  /*e730*/  FMNMX.FTZ R128, R74, R128, !PT ;  /* 0x000000804a807209 */ /* 0x000fe20007810000 */
[--C-:B------:R-:W-:Y:S02]  /*e740*/  FFMA.FTZ R16, R16, c[0x0][0x2d0], -R180.reuse ;  /* 0x0000b40010107a23 */ /* 0x100fe400000108b4 */
[--C-:B------:R-:W-:Y:S01]  /*e750*/  FFMA.FTZ R54, R54, c[0x0][0x2d0], -R181.reuse ;  /* 0x0000b40036367a23 */ /* 0x100fe200000108b5 */
[----:B------:R-:W-:Y:S01]  /*e760*/  FMNMX.FTZ R128, R75, R128, !PT ;  /* 0x000000804b807209 */ /* 0x000fe20007810000 */
[--C-:B------:R-:W-:Y:S02]  /*e770*/  FFMA.FTZ R55, R55, c[0x0][0x2d0], -R181.reuse ;  /* 0x0000b40037377a23 */ /* 0x100fe400000108b5 */
[----:B------:R3:W-:Y:S01]  /*e780*/  MUFU.EX2 R246, R16 ;  /* 0x0000001000f67308 */ /* 0x0007e20000000800 */
[----:B------:R-:W-:Y:S01]  /*e790*/  FMNMX.FTZ R128, R78, R128, !PT ;  /* 0x000000804e807209 */ /* 0x000fe20007810000 */
[--C-:B------:R-:W-:Y:S02]  /*e7a0*/  FFMA.FTZ R6, R6, c[0x0][0x2d0], -R181.reuse ;  /* 0x0000b40006067a23 */ /* 0x100fe400000108b5 */
[--C-:B------:R-:W-:Y:S01]  /*e7b0*/  FFMA.FTZ R66, R66, c[0x0][0x2d0], -R181.reuse ;  /* 0x0000b40042427a23 */ /* 0x100fe200000108b5 */
[----:B------:R-:W-:Y:S01]  /*e7c0*/  FMNMX.FTZ R128, R79, R128, !PT ;  /* 0x000000804f807209 */ /* 0x000fe20007810000 */
[----:B------:R-:W-:Y:S02]  /*e7d0*/  FFMA.FTZ R67, R67, c[0x0][0x2d0], -R181 ;  /* 0x0000b40043437a23 */ /* 0x000fe400000108b5 */
[--C-:B------:R-:W-:Y:S01]  /*e7e0*/  FFMA.FTZ R17, R17, c[0x0][0x2d0], -R180.reuse ;  /* 0x0000b40011117a23 */ /* 0x100fe200000108b4 */
[----:B------:R-:W-:Y:S01]  /*e7f0*/  FMNMX.FTZ R128, R90, R128, !PT ;  /* 0x000000805a807209 */ /* 0x000fe20007810000 */
[----:B------:R4:W-:Y:S01]  /*e800*/  MUFU.EX2 R240, R6 ;  /* 0x0000000600f07308 */ /* 0x0009e20000000800 */
[--C-:B------:R-:W-:Y:S02]  /*e810*/  FFMA.FTZ R4, R4, c[0x0][0x2d0], -R180.reuse ;  /* 0x0000b40004047a23 */ /* 0x100fe400000108b4 */
[----:B------:R-:W-:Y:S01]  /*e820*/  FMNMX.FTZ R0, R91, R128, !PT ;  /* 0x000000805b007209 */ /* 0x000fe20007810000 */
[----:B--2---:R-:W-:Y:S01]  /*e830*/  FADD.FTZ R2, -R129, R131 ;  /* 0x0000008381027221 */ /* 0x004fe20000010100 */
[----:B-1----:R-:W-:Y:S01]  /*e840*/  FMNMX.FTZ R128, R3, R172, !PT ;  /* 0x000000ac03807209 */ /* 0x002fe20007810000 */
[--C-:B------:R-:W-:Y:S01]  /*e850*/  FFMA.FTZ R5, R5, c[0x0][0x2d0], -R180.reuse ;  /* 0x0000b40005057a23 */ /* 0x100fe200000108b4 */
[----:B------:R-:W-:Y:S01]  /*e860*/  FMNMX.FTZ R0, R94, R0, !PT ;  /* 0x000000005e007209 */ /* 0x000fe20007810000 */
[----:B------:R-:W-:Y:S02]  /*e870*/  FMUL.FTZ R2, R2, c[0x0][0x2d0] ;  /* 0x0000b40002027a20 */ /* 0x000fe40000410000 */
[----:B------:R-:W-:Y:S01]  /*e880*/  MUFU.EX2 R242, R4 ;  /* 0x0000000400f27308 */ /* 0x000fe20000000800 */
[--C-:B------:R-:W-:Y:S01]  /*e890*/  FFMA.FTZ R18, R18, c[0x0][0x2d0], -R181.reuse ;  /* 0x0000b40012127a23 */ /* 0x100fe200000108b5 */
[----:B------:R-:W-:Y:S01]  /*e8a0*/  FMNMX.FTZ R0, R95, R0, !PT ;  /* 0x000000005f007209 */ /* 0x000fe20007810000 */
[----:B------:R-:W-:Y:S02]  /*e8b0*/  FFMA.FTZ R19, R19, c[0x0][0x2d0], -R181 ;  /* 0x0000b40013137a23 */ /* 0x000fe400000108b5 */
[----:B---3--:R-:W-:Y:S02]  /*e8c0*/  FMUL.FTZ R16, R133, R148 ;  /* 0x0000009485107220 */ /* 0x008fe40000410000 */
[--C-:B------:R-:W-:Y:S01]  /*e8d0*/  FFMA.FTZ R20, R20, c[0x0][0x2d0], -R180.reuse ;  /* 0x0000b40014147a23 */ /* 0x100fe200000108b4 */
[----:B------:R-:W1:Y:S01]  /*e8e0*/  SHFL.BFLY PT, R3, R0, 0x2, 0x1f ;  /* 0x0c401f0000037f89 */ /* 0x000e6200000e0000 */
[--C-:B------:R-:W-:Y:S01]  /*e8f0*/  FFMA.FTZ R21, R21, c[0x0][0x2d0], -R180.reuse ;  /* 0x0000b40015157a23 */ /* 0x100fe200000108b4 */
[----:B------:R2:W3:Y:S01]  /*e900*/  MUFU.EX2 R132, R2 ;  /* 0x0000000200847308 */ /* 0x0004e20000000800 */
[C---:B------:R-:W-:Y:S02]  /*e910*/  FMUL.FTZ R112, R133.reuse, R112 ;  /* 0x0000007085707220 */ /* 0x040fe40000410000 */
[C---:B------:R-:W-:Y:S01]  /*e920*/  FMUL.FTZ R113, R133.reuse, R113 ;  /* 0x0000007185717220 */ /* 0x040fe20000410000 */
[----:B----4-:R-:W-:Y:S01]  /*e930*/  @P0 SHF.R.S32.HI R6, RZ, 0x1f, R229 ;  /* 0x0000001fff060819 */ /* 0x010fe200000114e5 */
[C---:B------:R-:W-:Y:S02]  /*e940*/  FMUL.FTZ R116, R133.reuse, R116 ;  /* 0x0000007485747220 */ /* 0x040fe40000410000 */
[----:B------:R-:W-:Y:S02]  /*e950*/  FMUL.FTZ R117, R133, R117 ;  /* 0x0000007585757220 */ /* 0x000fe40000410000 */
[--C-:B------:R-:W-:Y:S01]  /*e960*/  FFMA.FTZ R23, R23, c[0x0][0x2d0], -R181.reuse ;  /* 0x0000b40017177a23 */ /* 0x100fe200000108b5 */
[----:B------:R4:W-:Y:S01]  /*e970*/  MUFU.EX2 R247, R5 ;  /* 0x0000000500f77308 */ /* 0x0009e20000000800 */
[--C-:B------:R-:W-:Y:S02]  /*e980*/  FFMA.FTZ R7, R7, c[0x0][0x2d0], -R181.reuse ;  /* 0x0000b40007077a23 */ /* 0x100fe400000108b5 */
[--C-:B------:R-:W-:Y:S02]  /*e990*/  FFMA.FTZ R32, R32, c[0x0][0x2d0], -R180.reuse ;  /* 0x0000b40020207a23 */ /* 0x100fe400000108b4 */
[----:B------:R-:W-:Y:S02]  /*e9a0*/  FFMA.FTZ R33, R33, c[0x0][0x2d0], -R180 ;  /* 0x0000b40021217a23 */ /* 0x000fe400000108b4 */
[--C-:B------:R-:W-:Y:S02]  /*e9b0*/  FFMA.FTZ R34, R34, c[0x0][0x2d0], -R181.reuse ;  /* 0x0000b40022227a23 */ /* 0x100fe400000108b5 */
[----:B------:R-:W-:Y:S01]  /*e9c0*/  FFMA.FTZ R35, R35, c[0x0][0x2d0], -R181 ;  /* 0x0000b40023237a23 */ /* 0x000fe200000108b5 */
[----:B------:R4:W-:Y:S01]  /*e9d0*/  MUFU.EX2 R243, R7 ;  /* 0x0000000700f37308 */ /* 0x0009e20000000800 */
[----:B------:R-:W-:Y:S01]  /*e9e0*/  @P0 IMAD R6, R6, c[0x0][0x1e0], RZ ;  /* 0x0000780006060a24 */ /* 0x000fe200078e02ff */
[----:B-1----:R-:W-:Y:S01]  /*e9f0*/  FMNMX.FTZ R0, R0, R3, !PT ;  /* 0x0000000300007209 */ /* 0x002fe20007810000 */
[----:B------:R-:W-:Y:S02]  /*ea00*/  FMUL.FTZ R100, R133, R100 ;  /* 0x0000006485647220 */ /* 0x000fe40000410000 */
[----:B--2---:R-:W-:Y:S02]  /*ea10*/  FADD.FTZ R2, -R128, R134 ;  /* 0x0000008680027221 */ /* 0x004fe40000010100 */
[C---:B------:R-:W-:Y:S02]  /*ea20*/  @P0 IMAD R6, R229.reuse, c[0x0][0x1e4], R6 ;  /* 0x00007900e5060a24 */ /* 0x040fe400078e0206 */
[----:B------:R-:W-:Y:S01]  /*ea30*/  FMUL.FTZ R2, R2, c[0x0][0x2d0] ;  /* 0x0000b40002027a20 */ /* 0x000fe20000410000 */
[----:B------:R1:W-:Y:S01]  /*ea40*/  MUFU.EX2 R248, R17 ;  /* 0x0000001100f87308 */ /* 0x0003e20000000800 */
[C---:B---3--:R-:W-:Y:S02]  /*ea50*/  FMUL.FTZ R114, R132.reuse, R114 ;  /* 0x0000007284727220 */ /* 0x048fe40000410000 */
[C---:B------:R-:W-:Y:S02]  /*ea60*/  FMUL.FTZ R115, R132.reuse, R115 ;  /* 0x0000007384737220 */ /* 0x040fe40000410000 */
[----:B----4-:R-:W-:Y:S04]  /*ea70*/  @P0 IMAD.WIDE.U32 R4, R229, c[0x0][0x1e0], RZ ;  /* 0x00007800e5040a25 */ /* 0x010fe800078e00ff */
[C---:B------:R-:W-:Y:S01]  /*ea80*/  FMUL.FTZ R118, R132.reuse, R118 ;  /* 0x0000007684767220 */ /* 0x040fe20000410000 */
[----:B------:R2:W3:Y:S01]  /*ea90*/  MUFU.EX2 R131, R2 ;  /* 0x0000000200837308 */ /* 0x0004e20000000800 */
[----:B------:R-:W-:Y:S01]  /*eaa0*/  @P0 IADD3 R5, R5, R6, RZ ;  /* 0x0000000605050210 */ /* 0x000fe20007ffe0ff */
[C---:B------:R-:W-:Y:S01]  /*eab0*/  FMUL.FTZ R119, R132.reuse, R119 ;  /* 0x0000007784777220 */ /* 0x040fe20000410000 */
[----:B------:R-:W-:Y:S01]  /*eac0*/  @P0 MOV R6, R232 ;  /* 0x000000e800060202 */ /* 0x000fe20000000f00 */
[----:B------:R-:W-:Y:S01]  /*ead0*/  FMUL.FTZ R101, R133, R101 ;  /* 0x0000006585657220 */ /* 0x000fe20000410000 */
[----:B------:R-:W-:Y:S01]  /*eae0*/  @P0 MOV R7, R235 ;  /* 0x000000eb00070202 */ /* 0x000fe20000000f00 */
[----:B------:R-:W-:Y:S02]  /*eaf0*/  @P0 IMAD R5, R5, 0x60, RZ ;  /* 0x0000006005050824 */ /* 0x000fe400078e02ff */
[----:B------:R-:W-:Y:S02]  /*eb00*/  FMUL.FTZ R102, R132, R102 ;  /* 0x0000006684667220 */ /* 0x000fe40000410000 */
[----:B------:R4:W-:Y:S01]  /*eb10*/  MUFU.EX2 R245, R18 ;  /* 0x0000001200f57308 */ /* 0x0009e20000000800 */
[----:B------:R-:W-:Y:S04]  /*eb20*/  @P0 IMAD.WIDE.U32 R6, R4, 0x60, R6 ;  /* 0x0000006004060825 */ /* 0x000fe800078e0006 */
[----:B-1----:R-:W-:Y:S01]  /*eb30*/  FMUL.FTZ R17, R133, R149 ;  /* 0x0000009585117220 */ /* 0x002fe20000410000 */
[----:B------:R-:W-:Y:S01]  /*eb40*/  @P0 LEA R4, P1, R6, c[0x0][0x1c8], 0x1 ;  /* 0x0000720006040a11 */ /* 0x000fe200078208ff */
[----:B------:R-:W-:Y:S01]  /*eb50*/  FMUL.FTZ R103, R132, R103 ;  /* 0x0000006784677220 */ /* 0x000fe20000410000 */
[----:B------:R-:W-:Y:S01]  /*eb60*/  @P0 IADD3 R5, R7, R5, RZ ;  /* 0x0000000507050210 */ /* 0x000fe20007ffe0ff */
[--C-:B------:R-:W-:Y:S01]  /*eb70*/  FFMA.FTZ R36, R36, c[0x0][0x2d0], -R180.reuse ;  /* 0x0000b40024247a23 */ /* 0x100fe200000108b4 */
[----:B------:R1:W-:Y:S01]  /*eb80*/  MUFU.EX2 R244, R19 ;  /* 0x0000001300f47308 */ /* 0x0003e20000000800 */
[--C-:B------:R-:W-:Y:S01]  /*eb90*/  FFMA.FTZ R37, R37, c[0x0][0x2d0], -R180.reuse ;  /* 0x0000b40025257a23 */ /* 0x100fe200000108b4 */
[----:B------:R-:W-:Y:S01]  /*eba0*/  @P0 LEA.HI.X R5, R6, c[0x0][0x1cc], R5, 0x1, P1 ;  /* 0x0000730006050a11 */ /* 0x000fe200008f0c05 */
[--C-:B------:R-:W-:Y:S01]  /*ebb0*/  FFMA.FTZ R38, R38, c[0x0][0x2d0], -R181.reuse ;  /* 0x0000b40026267a23 */ /* 0x100fe200000108b5 */
[----:B--2---:R-:W2:Y:S01]  /*ebc0*/  SHFL.BFLY PT, R2, R0, 0x1, 0x1f ;  /* 0x0c201f0000027f89 */ /* 0x004ea200000e0000 */
[C---:B---3--:R-:W-:Y:S02]  /*ebd0*/  FMUL.FTZ R104, R131.reuse, R104 ;  /* 0x0000006883687220 */ /* 0x048fe40000410000 */
[C---:B------:R-:W-:Y:S02]  /*ebe0*/  FMUL.FTZ R105, R131.reuse, R105 ;  /* 0x0000006983697220 */ /* 0x040fe40000410000 */
[C---:B------:R-:W-:Y:S01]  /*ebf0*/  FMUL.FTZ R108, R131.reuse, R108 ;  /* 0x0000006c836c7220 */ /* 0x040fe20000410000 */
[----:B------:R3:W-:Y:S01]  /*ec00*/  MUFU.EX2 R236, R20 ;  /* 0x0000001400ec7308 */ /* 0x0007e20000000800 */
[C---:B------:R-:W-:Y:S01]  /*ec10*/  FMUL.FTZ R109, R131.reuse, R109 ;  /* 0x0000006d836d7220 */ /* 0x040fe20000410000 */
[----:B------:R3:W-:Y:S01]  /*ec20*/  @P0 LDGSTS.E.BYPASS.LTC128B.128 [R231+0x3100], [R4.64], !P6 ;  /* 0x0310000004e70fae */ /* 0x0007e2000f101d4c */
[C---:B------:R-:W-:Y:S02]  /*ec30*/  FMUL.FTZ R120, R131.reuse, R120 ;  /* 0x0000007883787220 */ /* 0x040fe40000410000 */
[C---:B----4-:R-:W-:Y:S02]  /*ec40*/  FMUL.FTZ R18, R132.reuse, R150 ;  /* 0x0000009684127220 */ /* 0x050fe40000410000 */
[C---:B------:R-:W-:Y:S02]  /*ec50*/  FMUL.FTZ R121, R131.reuse, R121 ;  /* 0x0000007983797220 */ /* 0x040fe40000410000 */
[C---:B------:R-:W-:Y:S01]  /*ec60*/  FMUL.FTZ R124, R131.reuse, R124 ;  /* 0x0000007c837c7220 */ /* 0x040fe20000410000 */
[----:B------:R4:W-:Y:S01]  /*ec70*/  MUFU.EX2 R235, R21 ;  /* 0x0000001500eb7308 */ /* 0x0009e20000000800 */
[----:B------:R-:W-:Y:S02]  /*ec80*/  FMUL.FTZ R125, R131, R125 ;  /* 0x0000007d837d7220 */ /* 0x000fe40000410000 */
[--C-:B------:R-:W-:Y:S02]  /*ec90*/  FFMA.FTZ R39, R39, c[0x0][0x2d0], -R181.reuse ;  /* 0x0000b40027277a23 */ /* 0x100fe400000108b5 */
[----:B-1----:R-:W-:Y:S02]  /*eca0*/  FMUL.FTZ R19, R132, R151 ;  /* 0x0000009784137220 */ /* 0x002fe40000410000 */
[--C-:B------:R-:W-:Y:S01]  /*ecb0*/  FFMA.FTZ R48, R48, c[0x0][0x2d0], -R180.reuse ;  /* 0x0000b40030307a23 */ /* 0x100fe200000108b4 */
[----:B--2---:R-:W-:Y:S01]  /*ecc0*/  FMNMX.FTZ R3, R0, R2, !PT ;  /* 0x0000000200037209 */ /* 0x004fe20007810000 */
[----:B------:R-:W-:Y:S01]  /*ecd0*/  FFMA.FTZ R49, R49, c[0x0][0x2d0], -R180 ;  /* 0x0000b40031317a23 */ /* 0x000fe200000108b4 */
[----:B------:R-:W-:Y:S01]  /*ece0*/  MUFU.EX2 R210, R23 ;  /* 0x0000001700d27308 */ /* 0x000fe20000000800 */
[----:B------:R-:W-:Y:S02]  /*ecf0*/  FFMA.FTZ R50, R50, c[0x0][0x2d0], -R181 ;  /* 0x0000b40032327a23 */ /* 0x000fe400000108b5 */
[C---:B------:R-:W-:Y:S02]  /*ed00*/  FADD.FTZ R0, -R3.reuse, R135 ;  /* 0x0000008703007221 */ /* 0x040fe40000010100 */
[----:B------:R-:W-:Y:S02]  /*ed10*/  FMUL.FTZ R135, R128, c[0x0][0x2d0] ;  /* 0x0000b40080877a20 */ /* 0x000fe40000410000 */
[----:B------:R-:W-:Y:S02]  /*ed20*/  FMUL.FTZ R2, R3, c[0x0][0x2d0] ;  /* 0x0000b40003027a20 */ /* 0x000fe40000410000 */
[--C-:B------:R-:W-:Y:S01]  /*ed30*/  FFMA.FTZ R13, R13, c[0x0][0x2d0], -R135.reuse ;  /* 0x0000b4000d0d7a23 */ /* 0x100fe20000010887 */
[----:B------:R-:W-:Y:S01]  /*ed40*/  MUFU.EX2 R234, R32 ;  /* 0x0000002000ea7308 */ /* 0x000fe20000000800 */
[C---:B---3--:R-:W-:Y:S02]  /*ed50*/  FMUL.FTZ R20, R133.reuse, R152 ;  /* 0x0000009885147220 */ /* 0x048fe40000410000 */
[----:B------:R-:W2:Y:S01]  /*ed60*/  LDL.LU R152, [R1+0xc] ;  /* 0x00000c0001987983 */ /* 0x000ea20000300800 */
[----:B----4-:R-:W-:Y:S02]  /*ed70*/  FMUL.FTZ R21, R133, R153 ;  /* 0x0000009985157220 */ /* 0x010fe40000410000 */
[--C-:B------:R-:W-:Y:S01]  /*ed80*/  FFMA.FTZ R44, R44, c[0x0][0x2d0], -R135.reuse ;  /* 0x0000b4002c2c7a23 */ /* 0x100fe20000010887 */
[----:B------:R-:W3:Y:S01]  /*ed90*/  LDL.LU R153, [R1+0x8] ;  /* 0x0000080001997983 */ /* 0x000ee20000300800 */
[--C-:B------:R-:W-:Y:S02]  /*eda0*/  FFMA.FTZ R45, R45, c[0x0][0x2d0], -R135.reuse ;  /* 0x0000b4002d2d7a23 */ /* 0x100fe40000010887 */
        /* <DEDUP_REMOVED lines=15> */
[----:B-1----:R-:W-:Y:S01]  /*eea0*/  @P0 SHF.L.U32 R13, R249, 0x5, RZ ;  /* 0x00000005f90d0819 */ /* 0x002fe200000006ff */
[--C-:B------:R-:W-:Y:S02]  /*eeb0*/  FFMA.FTZ R9, R9, c[0x0][0x2d0], -R135.reuse ;  /* 0x0000b40009097a23 */ /* 0x100fe40000010887 */
[----:B------:R-:W-:Y:S02]  /*eec0*/  FMUL.FTZ R32, R131, R156 ;  /* 0x0000009c83207220 */ /* 0x000fe40000410000 */
[--C-:B------:R-:W-:Y:S01]  /*eed0*/  FFMA.FTZ R60, R60, c[0x0][0x2d0], -R135.reuse ;  /* 0x0000b4003c3c7a23 */ /* 0x100fe20000010887 */
[----:B------:R1:W-:Y:S01]  /*eee0*/  MUFU.EX2 R186, R11 ;  /* 0x0000000b00ba7308 */ /* 0x0003e20000000800 */
[--C-:B------:R-:W-:Y:S02]  /*eef0*/  FFMA.FTZ R61, R61, c[0x0][0x2d0], -R135.reuse ;  /* 0x0000b4003d3d7a23 */ /* 0x100fe40000010887 */
[----:B------:R-:W-:Y:S01]  /*ef00*/  FMUL.FTZ R0, R0, c[0x0][0x2d0] ;  /* 0x0000b40000007a20 */ /* 0x000fe20000410000 */
[----:B----4-:R-:W-:Y:S01]  /*ef10*/  @P0 IADD3 R10, P2, R4, R13, RZ ;  /* 0x0000000d040a0210 */ /* 0x010fe20007f5e0ff */
[--C-:B------:R-:W-:Y:S02]  /*ef20*/  FFMA.FTZ R28, R28, c[0x0][0x2d0], -R135.reuse ;  /* 0x0000b4001c1c7a23 */ /* 0x100fe40000010887 */
[--C-:B------:R-:W-:Y:S02]  /*ef30*/  FFMA.FTZ R24, R24, c[0x0][0x2d0], -R135.reuse ;  /* 0x0000b40018187a23 */ /* 0x100fe40000010887 */
[--C-:B------:R-:W-:Y:S01]  /*ef40*/  FFMA.FTZ R25, R25, c[0x0][0x2d0], -R135.reuse ;  /* 0x0000b40019197a23 */ /* 0x100fe20000010887 */
[----:B------:R-:W4:Y:S01]  /*ef50*/  MUFU.EX2 R0, R0 ;  /* 0x0000000000007308 */ /* 0x000f220000000800 */
[----:B------:R-:W-:Y:S02]  /*ef60*/  FFMA.FTZ R26, R26, c[0x0][0x2d0], -R2 ;  /* 0x0000b4001a1a7a23 */ /* 0x000fe40000010802 */
[----:B------:R-:W-:Y:S01]  /*ef70*/  FMUL.FTZ R23, R132, R155 ;  /* 0x0000009b84177220 */ /* 0x000fe20000410000 */
[----:B------:R-:W-:Y:S01]  /*ef80*/  @P0 SHF.L.U64.HI R12, R249, 0x5, R250 ;  /* 0x00000005f90c0819 */ /* 0x000fe200000102fa */
[--C-:B------:R-:W-:Y:S02]  /*ef90*/  FFMA.FTZ R29, R29, c[0x0][0x2d0], -R135.reuse ;  /* 0x0000b4001d1d7a23 */ /* 0x100fe40000010887 */
[--C-:B------:R-:W-:Y:S02]  /*efa0*/  FFMA.FTZ R30, R30, c[0x0][0x2d0], -R2.reuse ;  /* 0x0000b4001e1e7a23 */ /* 0x100fe40000010802 */
[--C-:B------:R-:W-:Y:S01]  /*efb0*/  FFMA.FTZ R134, R31, c[0x0][0x2d0], -R2.reuse ;  /* 0x0000b4001f867a23 */ /* 0x100fe20000010802 */
[----:B------:R4:W-:Y:S01]  /*efc0*/  MUFU.EX2 R237, R8 ;  /* 0x0000000800ed7308 */ /* 0x0009e20000000800 */
[----:B------:R-:W-:Y:S02]  /*efd0*/  FMUL.FTZ R31, R132, R167 ;  /* 0x000000a7841f7220 */ /* 0x000fe40000410000 */
[--C-:B------:R-:W-:Y:S01]  /*efe0*/  FFMA.FTZ R40, R40, c[0x0][0x2d0], -R135.reuse ;  /* 0x0000b40028287a23 */ /* 0x100fe20000010887 */
[----:B-1----:R-:W-:Y:S01]  /*eff0*/  @P0 IADD3.X R11, R5, R12, RZ, P2, !PT ;  /* 0x0000000c050b0210 */ /* 0x002fe200017fe4ff */
[----:B------:R-:W-:Y:S02]  /*f000*/  FFMA.FTZ R41, R41, c[0x0][0x2d0], -R135 ;  /* 0x0000b40029297a23 */ /* 0x000fe40000010887 */
[--C-:B------:R-:W-:Y:S02]  /*f010*/  FFMA.FTZ R42, R42, c[0x0][0x2d0], -R2.reuse ;  /* 0x0000b4002a2a7a23 */ /* 0x100fe40000010802 */
[----:B------:R1:W-:Y:S01]  /*f020*/  @P0 LDGSTS.E.BYPASS.LTC128B.128 [R231+0x3900], [R10.64], !P6 ;  /* 0x039000000ae70fae */ /* 0x0003e2000f101d4c */
[----:B------:R1:W-:Y:S01]  /*f030*/  MUFU.EX2 R185, R14 ;  /* 0x0000000e00b97308 */ /* 0x0003e20000000800 */
[----:B------:R-:W-:Y:S02]  /*f040*/  FFMA.FTZ R43, R43, c[0x0][0x2d0], -R2 ;  /* 0x0000b4002b2b7a23 */ /* 0x000fe40000010802 */
[----:B------:R-:W-:Y:S02]  /*f050*/  FFMA.FTZ R97, R97, c[0x0][0x2d0], -R180 ;  /* 0x0000b40061617a23 */ /* 0x000fe400000108b4 */
[C---:B----4-:R-:W-:Y:S02]  /*f060*/  FMUL.FTZ R106, R0.reuse, R106 ;  /* 0x0000006a006a7220 */ /* 0x050fe40000410000 */
[C---:B------:R-:W-:Y:S02]  /*f070*/  FMUL.FTZ R107, R0.reuse, R107 ;  /* 0x0000006b006b7220 */ /* 0x040fe40000410000 */
[----:B------:R-:W-:Y:S01]  /*f080*/  FMUL.FTZ R110, R0, R110 ;  /* 0x0000006e006e7220 */ /* 0x000fe20000410000 */
[----:B------:R4:W4:Y:S01]  /*f090*/  MUFU.EX2 R238, R9 ;  /* 0x0000000900ee7308 */ /* 0x0009220000000800 */
[--C-:B------:R-:W-:Y:S02]  /*f0a0*/  FFMA.FTZ R22, R22, c[0x0][0x2d0], -R181.reuse ;  /* 0x0000b40016167a23 */ /* 0x100fe400000108b5 */
[----:B------:R-:W-:Y:S01]  /*f0b0*/  FMUL.FTZ R111, R0, R111 ;  /* 0x0000006f006f7220 */ /* 0x000fe20000410000 */
[----:B------:R-:W-:Y:S01]  /*f0c0*/  @P0 IADD3 R8, P1, R10, R13, RZ ;  /* 0x0000000d0a080210 */ /* 0x000fe20007f3e0ff */
[C---:B------:R-:W-:Y:S02]  /*f0d0*/  FMUL.FTZ R122, R0.reuse, R122 ;  /* 0x0000007a007a7220 */ /* 0x040fe40000410000 */
[----:B------:R-:W-:Y:S01]  /*f0e0*/  FMUL.FTZ R123, R0, R123 ;  /* 0x0000007b007b7220 */ /* 0x000fe20000410000 */
[----:B------:R-:W-:Y:S01]  /*f0f0*/  @P0 IADD3 R6, P3, R8, R13, RZ ;  /* 0x0000000d08060210 */ /* 0x000fe20007f7e0ff */
[C---:B------:R-:W-:Y:S01]  /*f100*/  FMUL.FTZ R126, R0.reuse, R126 ;  /* 0x0000007e007e7220 */ /* 0x040fe20000410000 */
[----:B------:R4:W4:Y:S01]  /*f110*/  MUFU.EX2 R183, R15 ;  /* 0x0000000f00b77308 */ /* 0x0009220000000800 */
[----:B------:R-:W-:Y:S01]  /*f120*/  FMUL.FTZ R127, R0, R127 ;  /* 0x0000007f007f7220 */ /* 0x000fe20000410000 */
[-C--:B------:R-:W-:Y:S01]  /*f130*/  @P0 IADD3 R4, P2, R6, R13.reuse, RZ ;  /* 0x0000000d06040210 */ /* 0x080fe20007f5e0ff */
[----:B------:R-:W-:Y:S02]  /*f140*/  FFMA.FTZ R99, R99, c[0x0][0x2d0], -R181 ;  /* 0x0000b40063637a23 */ /* 0x000fe400000108b5 */
[----:B-1----:R-:W-:Y:S02]  /*f150*/  FMUL.FTZ R14, R0, R146 ;  /* 0x00000092000e7220 */ /* 0x002fe40000410000 */
[----:B------:R-:W-:Y:S02]  /*f160*/  FFMA.FTZ R93, R93, c[0x0][0x2d0], -R135 ;  /* 0x0000b4005d5d7a23 */ /* 0x000fe40000010887 */
[--C-:B------:R-:W-:Y:S01]  /*f170*/  FFMA.FTZ R62, R62, c[0x0][0x2d0], -R2.reuse ;  /* 0x0000b4003e3e7a23 */ /* 0x100fe20000010802 */
[----:B------:R1:W-:Y:S01]  /*f180*/  MUFU.EX2 R209, R22 ;  /* 0x0000001600d17308 */ /* 0x0003e20000000800 */
[----:B------:R-:W-:Y:S02]  /*f190*/  FFMA.FTZ R63, R63, c[0x0][0x2d0], -R2 ;  /* 0x0000b4003f3f7a23 */ /* 0x000fe40000010802 */
[--C-:B------:R-:W-:Y:S01]  /*f1a0*/  FFMA.FTZ R68, R68, c[0x0][0x2d0], -R180.reuse ;  /* 0x0000b40044447a23 */ /* 0x100fe200000108b4 */
[-C--:B----4-:R-:W-:Y:S01]  /*f1b0*/  @P0 IADD3.X R9, R11, R12.reuse, RZ, P1, !PT ;  /* 0x0000000c0b090210 */ /* 0x090fe20000ffe4ff */
[--C-:B------:R-:W-:Y:S01]  /*f1c0*/  FFMA.FTZ R69, R69, c[0x0][0x2d0], -R180.reuse ;  /* 0x0000b40045457a23 */ /* 0x100fe200000108b4 */
[----:B------:R-:W-:Y:S01]  /*f1d0*/  @P0 IADD3 R10, P1, R4, R13, RZ ;  /* 0x0000000d040a0210 */ /* 0x000fe20007f3e0ff */
[----:B------:R-:W-:Y:S01]  /*f1e0*/  FMUL.FTZ R13, R131, R145 ;  /* 0x00000091830d7220 */ /* 0x000fe20000410000 */
[-C--:B------:R-:W-:Y:S01]  /*f1f0*/  @P0 IADD3.X R7, R9, R12.reuse, RZ, P3, !PT ;  /* 0x0000000c09070210 */ /* 0x080fe20001ffe4ff */
[----:B------:R4:W-:Y:S01]  /*f200*/  @P0 LDGSTS.E.BYPASS.LTC128B.128 [R231+0x4100], [R8.64], !P6 ;  /* 0x0410000008e70fae */ /* 0x0009e2000f101d4c */
[----:B------:R4:W-:Y:S01]  /*f210*/  MUFU.EX2 R206, R28 ;  /* 0x0000001c00ce7308 */ /* 0x0009e20000000800 */
[--C-:B------:R-:W-:Y:S01]  /*f220*/  FFMA.FTZ R80, R80, c[0x0][0x2d0], -R180.reuse ;  /* 0x0000b40050507a23 */ /* 0x100fe200000108b4 */
[-C--:B------:R-:W-:Y:S01]  /*f230*/  @P0 IADD3.X R5, R7, R12.reuse, RZ, P2, !PT ;  /* 0x0000000c07050210 */ /* 0x080fe200017fe4ff */
[----:B------:R-:W-:Y:S02]  /*f240*/  FFMA.FTZ R81, R81, c[0x0][0x2d0], -R180 ;  /* 0x0000b40051517a23 */ /* 0x000fe400000108b4 */
[----:B------:R-:W-:Y:S01]  /*f250*/  FMUL.FTZ R15, R0, R147 ;  /* 0x00000093000f7220 */ /* 0x000fe20000410000 */
[----:B------:R-:W-:Y:S01]  /*f260*/  @P0 IADD3.X R11, R5, R12, RZ, P1, !PT ;  /* 0x0000000c050b0210 */ /* 0x000fe20000ffe4ff */
[----:B------:R4:W-:Y:S01]  /*f270*/  @P0 LDGSTS.E.BYPASS.LTC128B.128 [R231+0x4900], [R6.64], !P6 ;  /* 0x0490000006e70fae */ /* 0x0009e2000f101d4c */
[----:B------:R-:W-:Y:S02]  /*f280*/  FMUL.FTZ R12, R131, R144 ;  /* 0x00000090830c7220 */ /* 0x000fe40000410000 */
[----:B------:R4:W-:Y:S01]  /*f290*/  MUFU.EX2 R211, R34 ;  /* 0x0000002200d37308 */ /* 0x0009e20000000800 */
[--C-:B------:R-:W-:Y:S02]  /*f2a0*/  FFMA.FTZ R70, R70, c[0x0][0x2d0], -R181.reuse ;  /* 0x0000b40046467a23 */ /* 0x100fe400000108b5 */
[--C-:B------:R-:W-:Y:S02]  /*f2b0*/  FFMA.FTZ R71, R71, c[0x0][0x2d0], -R181.reuse ;  /* 0x0000b40047477a23 */ /* 0x100fe400000108b5 */
[----:B------:R4:W-:Y:S01]  /*f2c0*/  @P0 LDGSTS.E.BYPASS.LTC128B.128 [R231+0x5100], [R4.64], !P6 ;  /* 0x0510000004e70fae */ /* 0x0009e2000f101d4c */
[----:B-1----:R-:W-:Y:S02]  /*f2d0*/  FMUL.FTZ R22, R132, R154 ;  /* 0x0000009a84167220 */ /* 0x002fe40000410000 */
[--C-:B------:R-:W-:Y:S02]  /*f2e0*/  FFMA.FTZ R82, R82, c[0x0][0x2d0], -R181.reuse ;  /* 0x0000b40052527a23 */ /* 0x100fe400000108b5 */
[----:B------:R1:W-:Y:S01]  /*f2f0*/  MUFU.EX2 R233, R33 ;  /* 0x0000002100e97308 */ /* 0x0003e20000000800 */
[----:B------:R-:W-:Y:S02]  /*f300*/  FFMA.FTZ R83, R83, c[0x0][0x2d0], -R181 ;  /* 0x0000b40053537a23 */ /* 0x000fe400000108b5 */
[----:B------:R1:W-:Y:S01]  /*f310*/  @P0 LDGSTS.E.BYPASS.LTC128B.128 [R231+0x5900], [R10.64], !P6 ;  /* 0x059000000ae70fae */ /* 0x0003e2000f101d4c */
[--C-:B----4-:R-:W-:Y:S01]  /*f320*/  FFMA.FTZ R28, R27, c[0x0][0x2d0], -R2.reuse ;  /* 0x0000b4001b1c7a23 */ /* 0x110fe20000010802 */
[----:B------:R-:W-:Y:S01]  /*f330*/  ISETP.GT.AND P0, PT, R230, UR4, PT ;  /* 0x00000004e6007c0c */ /* 0x000fe2000bf04270 */
[C---:B------:R-:W-:Y:S01]  /*f340*/  FMUL.FTZ R8, R131.reuse, R140 ;  /* 0x0000008c83087220 */ /* 0x040fe20000410000 */
[----:B------:R-:W-:Y:S01]  /*f350*/  F2FP.BF16.PACK_AB R140, R238, R237 ;  /* 0x000000edee8c723e */ /* 0x000fe200000010ff */
[----:B------:R-:W-:Y:S01]  /*f360*/  FMUL.FTZ R9, R131, R141 ;  /* 0x0000008d83097220 */ /* 0x000fe20000410000 */
[----:B------:R-:W-:Y:S01]  /*f370*/  F2FP.BF16.PACK_AB R141, R186, R184 ;  /* 0x000000b8ba8d723e */ /* 0x000fe200000010ff */
[----:B------:R4:W2:Y:S01]  /*f380*/  MUFU.EX2 R232, R35 ;  /* 0x0000002300e87308 */ /* 0x0008a20000000800 */
[----:B------:R-:W4:Y:S01]  /*f390*/  LDSM.16.MT88.4 R172, [R213+0x100] ;  /* 0x00010000d5ac783b */ /* 0x000f220000004200 */
[----:B------:R-:W-:Y:S01]  /*f3a0*/  FMUL.FTZ R27, R0, R163 ;  /* 0x000000a3001b7220 */ /* 0x000fe20000410000 */
[----:B------:R-:W-:Y:S01]  /*f3b0*/  MOV R230, R229 ;  /* 0x000000e500e67202 */ /* 0x000fe20000000f00 */
[----:B------:R-:W-:Y:S01]  /*f3c0*/  FMUL.FTZ R6, R132, R138 ;  /* 0x0000008a84067220 */ /* 0x000fe20000410000 */
[----:B------:R-:W-:Y:S01]  /*f3d0*/  F2FP.BF16.PACK_AB R138, R248, R246 ;  /* 0x000000f6f88a723e */ /* 0x000fe200000010ff */
[----:B------:R-:W-:Y:S01]  /*f3e0*/  FMUL.FTZ R7, R132, R139 ;  /* 0x0000008b84077220 */ /* 0x000fe20000410000 */
[----:B------:R-:W-:Y:S01]  /*f3f0*/  F2FP.BF16.PACK_AB R139, R244, R245 ;  /* 0x000000f5f48b723e */ /* 0x000fe200000010ff */
[----:B------:R-:W-:Y:S01]  /*f400*/  FMUL.FTZ R34, R0, R158 ;  /* 0x0000009e00227220 */ /* 0x000fe20000410000 */
[----:B------:R-:W4:Y:S01]  /*f410*/  LDSM.16.MT88.4 R176, [R216+0x100] ;  /* 0x00010000d8b0783b */ /* 0x000f220000004200 */
[----:B------:R4:W-:Y:S01]  /*f420*/  MUFU.EX2 R207, R25 ;  /* 0x0000001900cf7308 */ /* 0x0009e20000000800 */
[--C-:B------:R-:W-:Y:S02]  /*f430*/  FFMA.FTZ R72, R72, c[0x0][0x2d0], -R135.reuse ;  /* 0x0000b40048487a23 */ /* 0x100fe40000010887 */
[----:B------:R-:W-:Y:S01]  /*f440*/  FMUL.FTZ R4, R133, R136 ;  /* 0x0000008885047220 */ /* 0x000fe20000410000 */
[----:B------:R-:W-:Y:S01]  /*f450*/  F2FP.BF16.PACK_AB R136, R247, R242 ;  /* 0x000000f2f788723e */ /* 0x000fe200000010ff */
[----:B------:R-:W-:Y:S01]  /*f460*/  FMUL.FTZ R5, R133, R137 ;  /* 0x0000008985057220 */ /* 0x000fe20000410000 */
[----:B------:R-:W-:Y:S01]  /*f470*/  F2FP.BF16.PACK_AB R137, R243, R240 ;  /* 0x000000f0f389723e */ /* 0x000fe200000010ff */
[----:B------:R-:W4:Y:S01]  /*f480*/  LDSM.16.MT88.4 R144, [R214+0x100] ;  /* 0x00010000d690783b */ /* 0x000f220000004200 */
[----:B-1----:R-:W-:Y:S02]  /*f490*/  FMUL.FTZ R33, R131, R157 ;  /* 0x0000009d83217220 */ /* 0x002fe40000410000 */
[----:B------:R-:W-:Y:S01]  /*f4a0*/  MUFU.EX2 R196, R44 ;  /* 0x0000002c00c47308 */ /* 0x000fe20000000800 */
[C---:B------:R-:W-:Y:S01]  /*f4b0*/  FMUL.FTZ R10, R0.reuse, R142 ;  /* 0x0000008e000a7220 */ /* 0x040fe20000410000 */
[----:B------:R-:W-:Y:S01]  /*f4c0*/  F2FP.BF16.PACK_AB R142, R241, R239 ;  /* 0x000000eff18e723e */ /* 0x000fe200000010ff */
[C---:B------:R-:W-:Y:S01]  /*f4d0*/  FMUL.FTZ R11, R0.reuse, R143 ;  /* 0x0000008f000b7220 */ /* 0x040fe20000410000 */
[----:B------:R-:W-:Y:S01]  /*f4e0*/  F2FP.BF16.PACK_AB R143, R183, R185 ;  /* 0x000000b9b78f723e */ /* 0x000fe200000010ff */
[----:B------:R-:W1:Y:S01]  /*f4f0*/  LDSM.16.MT88.4 R148, [R215+0x100] ;  /* 0x00010000d794783b */ /* 0x000e620000004200 */
[----:B----4-:R-:W-:Y:S02]  /*f500*/  FMUL.FTZ R35, R0, R159 ;  /* 0x0000009f00237220 */ /* 0x010fe40000410000 */
[--C-:B------:R-:W-:Y:S02]  /*f510*/  FFMA.FTZ R73, R73, c[0x0][0x2d0], -R135.reuse ;  /* 0x0000b40049497a23 */ /* 0x100fe40000010887 */
[----:B------:R-:W-:Y:S01]  /*f520*/  MUFU.EX2 R195, R45 ;  /* 0x0000002d00c37308 */ /* 0x000fe20000000800 */
[--C-:B------:R-:W-:Y:S02]  /*f530*/  FFMA.FTZ R76, R76, c[0x0][0x2d0], -R135.reuse ;  /* 0x0000b4004c4c7a23 */ /* 0x100fe40000010887 */
[----:B------:R-:W0:Y:S01]  /*f540*/  LDGDEPBAR ;  /* 0x00000000000079af */ /* 0x000e220000000000 */
[----:B------:R-:W-:Y:S02]  /*f550*/  FMUL.FTZ R25, R131, R161 ;  /* 0x000000a183197220 */ /* 0x000fe40000410000 */
[----:B------:R-:W-:Y:S02]  /*f560*/  FFMA.FTZ R77, R77, c[0x0][0x2d0], -R135 ;  /* 0x0000b4004d4d7a23 */ /* 0x000fe40000010887 */
[--C-:B------:R-:W-:Y:S02]  /*f570*/  FFMA.FTZ R74, R74, c[0x0][0x2d0], -R2.reuse ;  /* 0x0000b4004a4a7a23 */ /* 0x100fe40000010802 */
[----:B------:R-:W-:Y:S01]  /*f580*/  MUFU.EX2 R193, R53 ;  /* 0x0000003500c17308 */ /* 0x000fe20000000800 */
[-C--:B------:R-:W-:Y:S05]  /*f590*/  HMMA.16816.F32.BF16 R4, R136, R172.reuse, R4 ;  /* 0x000000ac8804723c */ /* 0x080fea0000041804 */
[--C-:B------:R-:W-:Y:S02]  /*f5a0*/  FFMA.FTZ R75, R75, c[0x0][0x2d0], -R2.reuse ;  /* 0x0000b4004b4b7a23 */ /* 0x100fe40000010802 */
[--C-:B------:R-:W-:Y:S01]  /*f5b0*/  FFMA.FTZ R78, R78, c[0x0][0x2d0], -R2.reuse ;  /* 0x0000b4004e4e7a23 */ /* 0x100fe20000010802 */
[C---:B------:R-:W-:Y:S01]  /*f5c0*/  HMMA.16816.F32.BF16 R8, R140.reuse, R172, R8 ;  /* 0x000000ac8c08723c */ /* 0x040fe20000041808 */
[----:B------:R-:W-:Y:S03]  /*f5d0*/  MUFU.EX2 R172, R46 ;  /* 0x0000002e00ac7308 */ /* 0x000fe60000000800 */
[----:B------:R-:W-:Y:S02]  /*f5e0*/  FFMA.FTZ R79, R79, c[0x0][0x2d0], -R2 ;  /* 0x0000b4004f4f7a23 */ /* 0x000fe40000010802 */
[--C-:B------:R-:W-:Y:S02]  /*f5f0*/  FFMA.FTZ R84, R84, c[0x0][0x2d0], -R180.reuse ;  /* 0x0000b40054547a23 */ /* 0x100fe400000108b4 */
[-C--:B------:R-:W-:Y:S03]  /*f600*/  HMMA.16816.F32.BF16 R12, R140, R174.reuse, R12 ;  /* 0x000000ae8c0c723c */ /* 0x080fe6000004180c */
[----:B------:R4:W1:Y:S01]  /*f610*/  MUFU.EX2 R208, R24 ;  /* 0x0000001800d07308 */ /* 0x0008620000000800 */
[--C-:B------:R-:W-:Y:S02]  /*f620*/  FFMA.FTZ R85, R85, c[0x0][0x2d0], -R180.reuse ;  /* 0x0000b40055557a23 */ /* 0x100fe400000108b4 */
[----:B------:R-:W-:Y:S02]  /*f630*/  FFMA.FTZ R96, R96, c[0x0][0x2d0], -R180 ;  /* 0x0000b40060607a23 */ /* 0x000fe400000108b4 */
[C---:B------:R-:W-:Y:S04]  /*f640*/  HMMA.16816.F32.BF16 R16, R136.reuse, R174, R16 ;  /* 0x000000ae8810723c */ /* 0x040fe80000041810 */
[--C-:B------:R-:W-:Y:S01]  /*f650*/  FFMA.FTZ R86, R86, c[0x0][0x2d0], -R181.reuse ;  /* 0x0000b40056567a23 */ /* 0x100fe200000108b5 */
[----:B------:R1:W-:Y:S01]  /*f660*/  MUFU.EX2 R182, R26 ;  /* 0x0000001a00b67308 */ /* 0x0003e20000000800 */
[--C-:B------:R-:W-:Y:S02]  /*f670*/  FFMA.FTZ R87, R87, c[0x0][0x2d0], -R181.reuse ;  /* 0x0000b40057577a23 */ /* 0x100fe400000108b5 */
[-C--:B------:R-:W-:Y:S04]  /*f680*/  HMMA.16816.F32.BF16 R20, R136, R176.reuse, R20 ;  /* 0x000000b08814723c */ /* 0x080fe80000041814 */
[----:B------:R-:W-:Y:S02]  /*f690*/  FFMA.FTZ R98, R98, c[0x0][0x2d0], -R181 ;  /* 0x0000b40062627a23 */ /* 0x000fe400000108b5 */
[--C-:B------:R-:W-:Y:S01]  /*f6a0*/  FFMA.FTZ R92, R92, c[0x0][0x2d0], -R135.reuse ;  /* 0x0000b4005c5c7a23 */ /* 0x100fe20000010887 */
[----:B------:R1:W-:Y:S01]  /*f6b0*/  MUFU.EX2 R175, R28 ;  /* 0x0000001c00af7308 */ /* 0x0003e20000000800 */
[C---:B------:R-:W-:Y:S04]  /*f6c0*/  HMMA.16816.F32.BF16 R32, R140.reuse, R176, R32 ;  /* 0x000000b08c20723c */ /* 0x040fe80000041820 */
[----:B----4-:R-:W-:Y:S02]  /*f6d0*/  FMUL.FTZ R24, R131, R160 ;  /* 0x000000a083187220 */ /* 0x010fe40000410000 */
[--C-:B------:R-:W-:Y:S02]  /*f6e0*/  FFMA.FTZ R90, R90, c[0x0][0x2d0], -R2.reuse ;  /* 0x0000b4005a5a7a23 */ /* 0x100fe40000010802 */
[--C-:B------:R-:W-:Y:S01]  /*f6f0*/  FFMA.FTZ R91, R91, c[0x0][0x2d0], -R2.reuse ;  /* 0x0000b4005b5b7a23 */ /* 0x100fe20000010802 */
[----:B------:R4:W-:Y:S03]  /*f700*/  MUFU.EX2 R174, R30 ;  /* 0x0000001e00ae7308 */ /* 0x0009e60000000800 */
[--C-:B------:R-:W-:Y:S02]  /*f710*/  FFMA.FTZ R94, R94, c[0x0][0x2d0], -R2.reuse ;  /* 0x0000b4005e5e7a23 */ /* 0x100fe40000010802 */
[----:B-1----:R-:W-:Y:S02]  /*f720*/  FMUL.FTZ R26, R0, R162 ;  /* 0x000000a2001a7220 */ /* 0x002fe40000410000 */
[----:B------:R-:W-:Y:S02]  /*f730*/  FFMA.FTZ R2, R95, c[0x0][0x2d0], -R2 ;  /* 0x0000b4005f027a23 */ /* 0x000fe40000010802 */
[--C-:B------:R-:W-:Y:S01]  /*f740*/  FFMA.FTZ R88, R88, c[0x0][0x2d0], -R135.reuse ;  /* 0x0000b40058587a23 */ /* 0x100fe20000010887 */
[----:B------:R1:W1:Y:S01]  /*f750*/  MUFU.EX2 R205, R29 ;  /* 0x0000001d00cd7308 */ /* 0x0002620000000800 */
[----:B------:R-:W-:Y:S01]  /*f760*/  FFMA.FTZ R89, R89, c[0x0][0x2d0], -R135 ;  /* 0x0000b40059597a23 */ /* 0x000fe20000010887 */
[-C--:B------:R-:W-:Y:S03]  /*f770*/  HMMA.16816.F32.BF16 R24, R140, R178.reuse, R24 ;  /* 0x000000b28c18723c */ /* 0x080fe60000041818 */
[----:B------:R-:W-:Y:S01]  /*f780*/  FMUL.FTZ R28, R133, R164 ;  /* 0x000000a4851c7220 */ /* 0x000fe20000410000 */
[----:B------:R-:W-:Y:S01]  /*f790*/  MOV R135, R3 ;  /* 0x0000000300877202 */ /* 0x000fe20000000f00 */
[----:B------:R-:W-:Y:S02]  /*f7a0*/  FFMA.FTZ R131, R131, R252, R237 ;  /* 0x000000fc83837223 */ /* 0x000fe400000100ed */
[----:B------:R-:W-:Y:S01]  /*f7b0*/  FFMA.FTZ R0, R0, R251, R184 ;  /* 0x000000fb00007223 */ /* 0x000fe200000100b8 */
[C---:B------:R-:W-:Y:S01]  /*f7c0*/  HMMA.16816.F32.BF16 R100, R136.reuse, R178, R100 ;  /* 0x000000b28864723c */ /* 0x040fe20000041864 */
[----:B------:R1:W-:Y:S03]  /*f7d0*/  MUFU.EX2 R204, R36 ;  /* 0x0000002400cc7308 */ /* 0x0003e60000000800 */
[----:B----4-:R-:W-:Y:S02]  /*f7e0*/  FMUL.FTZ R30, R132, R166 ;  /* 0x000000a6841e7220 */ /* 0x010fe40000410000 */
[----:B------:R-:W-:Y:S05]  /*f7f0*/  FADD.FTZ R0, R186, R0 ;  /* 0x00000000ba007221 */ /* 0x000fea0000010000 */
[----:B------:R4:W-:Y:S01]  /*f800*/  MUFU.EX2 R203, R37 ;  /* 0x0000002500cb7308 */ /* 0x0009e20000000800 */
[----:B------:R-:W-:Y:S02]  /*f810*/  FADD.FTZ R0, R185, R0 ;  /* 0x00000000b9007221 */ /* 0x000fe40000010000 */
[C---:B-1----:R-:W-:Y:S07]  /*f820*/  FMUL.FTZ R29, R133.reuse, R165 ;  /* 0x000000a5851d7220 */ /* 0x042fee0000410000 */
[-C--:B------:R-:W-:Y:S01]  /*f830*/  HMMA.16816.F32.BF16 R28, R136, R144.reuse, R28 ;  /* 0x00000090881c723c */ /* 0x080fe2000004181c */
[----:B------:R-:W-:Y:S02]  /*f840*/  MUFU.EX2 R190, R54 ;  /* 0x0000003600be7308 */ /* 0x000fe40000000800 */
[C---:B------:R-:W-:Y:S05]  /*f850*/  FMUL.FTZ R36, R133.reuse, R168 ;  /* 0x000000a885247220 */ /* 0x040fea0000410000 */
[C---:B------:R-:W-:Y:S03]  /*f860*/  HMMA.16816.F32.BF16 R104, R140.reuse, R144, R104 ;  /* 0x000000908c68723c */ /* 0x040fe60000041868 */
[----:B------:R1:W-:Y:S01]  /*f870*/  MUFU.EX2 R189, R55 ;  /* 0x0000003700bd7308 */ /* 0x0003e20000000800 */
[C---:B----4-:R-:W-:Y:S04]  /*f880*/  FMUL.FTZ R37, R133.reuse, R169 ;  /* 0x000000a985257220 */ /* 0x050fe80000410000 */
[-C--:B------:R-:W-:Y:S05]  /*f890*/  HMMA.16816.F32.BF16 R108, R140, R146.reuse, R108 ;  /* 0x000000928c6c723c */ /* 0x080fea000004186c */
[----:B------:R-:W-:Y:S03]  /*f8a0*/  MUFU.EX2 R191, R64 ;  /* 0x0000004000bf7308 */ /* 0x000fe60000000800 */
[C---:B------:R-:W-:Y:S01]  /*f8b0*/  HMMA.16816.F32.BF16 R112, R136.reuse, R146, R112 ;  /* 0x000000928870723c */ /* 0x040fe20000041870 */
[----:B------:R-:W4:Y:S06]  /*f8c0*/  LDSM.16.MT88.4 R144, [R213+0x900] ;  /* 0x00090000d590783b */ /* 0x000f2c0000004200 */
[----:B------:R2:W-:Y:S01]  /*f8d0*/  MUFU.EX2 R167, R38 ;  /* 0x0000002600a77308 */ /* 0x0005e20000000800 */
[-C--:B------:R-:W-:Y:S01]  /*f8e0*/  HMMA.16816.F32.BF16 R116, R136, R148.reuse, R116 ;  /* 0x000000948874723c */ /* 0x080fe20000041874 */
[----:B-1----:R-:W-:Y:S03]  /*f8f0*/  LDSM.16.MT88.4 R52, [R216+0x1100] ;  /* 0x00110000d834783b */ /* 0x002fe60000004200 */
[----:B---3--:R-:W-:Y:S04]  /*f900*/  FFMA.FTZ R133, R133, R153, R242 ;  /* 0x0000009985857223 */ /* 0x008fe800000100f2 */
[C---:B------:R-:W-:Y:S01]  /*f910*/  HMMA.16816.F32.BF16 R120, R140.reuse, R148, R120 ;  /* 0x000000948c78723c */ /* 0x040fe20000041878 */
[----:B------:R1:W-:Y:S07]  /*f920*/  MUFU.EX2 R200, R39 ;  /* 0x0000002700c87308 */ /* 0x0003ee0000000800 */
[-C--:B------:R-:W-:Y:S01]  /*f930*/  HMMA.16816.F32.BF16 R124, R140, R150.reuse, R124 ;  /* 0x000000968c7c723c */ /* 0x080fe2000004187c */
[----:B------:R-:W3:Y:S02]  /*f940*/  LDSM.16.MT88.4 R140, [R216+0x900] ;  /* 0x00090000d88c783b */ /* 0x000ee40000004200 */
[----:B------:R4:W3:Y:S01]  /*f950*/  MUFU.EX2 R165, R134 ;  /* 0x0000008600a57308 */ /* 0x0008e20000000800 */
[C---:B--2---:R-:W-:Y:S09]  /*f960*/  FMUL.FTZ R38, R132.reuse, R170 ;  /* 0x000000aa84267220 */ /* 0x044ff20000410000 */
[----:B------:R2:W-:Y:S01]  /*f970*/  MUFU.EX2 R202, R48 ;  /* 0x0000003000ca7308 */ /* 0x0005e20000000800 */
[C---:B-1----:R-:W-:Y:S02]  /*f980*/  FMUL.FTZ R39, R132.reuse, R171 ;  /* 0x000000ab84277220 */ /* 0x042fe40000410000 */
[----:B------:R-:W-:Y:S07]  /*f990*/  FFMA.FTZ R132, R132, R152, R240 ;  /* 0x0000009884847223 */ /* 0x000fee00000100f0 */
[----:B------:R1:W1:Y:S01]  /*f9a0*/  MUFU.EX2 R201, R49 ;  /* 0x0000003100c97308 */ /* 0x0002620000000800 */
[----:B------:R-:W-:Y:S01]  /*f9b0*/  HMMA.16816.F32.BF16 R36, R136, R150, R36 ;  /* 0x000000968824723c */ /* 0x000fe20000041824 */
[----:B------:R-:W1:Y:S03]  /*f9c0*/  LDSM.16.MT88.4 R148, [R214+0x900] ;  /* 0x00090000d694783b */ /* 0x000e660000004200 */
[----:B----4-:R-:W-:Y:S01]  /*f9d0*/  FFMA.FTZ R134, R51, c[0x0][0x2d0], -R181 ;  /* 0x0000b40033867a23 */ /* 0x010fe200000108b5 */
[----:B------:R-:W-:Y:S02]  /*f9e0*/  F2FP.BF16.PACK_AB R51, R232, R211 ;  /* 0x000000d3e833723e */ /* 0x000fe400000010ff */
[----:B------:R-:W-:Y:S02]  /*f9f0*/  F2FP.BF16.PACK_AB R136, R207, R208 ;  /* 0x000000d0cf88723e */ /* 0x000fe400000010ff */
[----:B------:R4:W-:Y:S03]  /*fa00*/  MUFU.EX2 R199, R50 ;  /* 0x0000003200c77308 */ /* 0x0009e60000000800 */
[----:B------:R-:W-:Y:S02]  /*fa10*/  F2FP.BF16.PACK_AB R138, R205, R206 ;  /* 0x000000cecd8a723e */ /* 0x000fe400000010ff */
[----:B--2---:R-:W-:Y:S02]  /*fa20*/  F2FP.BF16.PACK_AB R48, R235, R236 ;  /* 0x000000eceb30723e */ /* 0x004fe400000010ff */
[----:B------:R-:W-:Y:S02]  /*fa30*/  F2FP.BF16.PACK_AB R137, R175, R182 ;  /* 0x000000b6af89723e */ /* 0x000fe400000010ff */
[----:B---3--:R-:W-:Y:S01]  /*fa40*/  F2FP.BF16.PACK_AB R139, R165, R174 ;  /* 0x000000aea58b723e */ /* 0x008fe200000010ff */
[----:B------:R-:W-:Y:S01]  /*fa50*/  MUFU.EX2 R192, R65 ;  /* 0x0000004100c07308 */ /* 0x000fe20000000800 */
[----:B-1----:R-:W-:Y:S09]  /*fa60*/  F2FP.BF16.PACK_AB R49, R210, R209 ;  /* 0x000000d1d231723e */ /* 0x002ff200000010ff */
[----:B------:R-:W-:Y:S01]  /*fa70*/  MUFU.EX2 R187, R66 ;  /* 0x0000004200bb7308 */ /* 0x000fe20000000800 */
[----:B----4-:R-:W-:Y:S09]  /*fa80*/  F2FP.BF16.PACK_AB R50, R233, R234 ;  /* 0x000000eae932723e */ /* 0x010ff200000010ff */
[----:B------:R1:W-:Y:S01]  /*fa90*/  MUFU.EX2 R188, R67 ;  /* 0x0000004300bc7308 */ /* 0x0003e20000000800 */
[-C--:B------:R-:W-:Y:S08]  /*faa0*/  HMMA.16816.F32.BF16 R4, R48, R144.reuse, R4 ;  /* 0x000000903004723c */ /* 0x080ff00000041804 */
[C---:B------:R-:W-:Y:S01]  /*fab0*/  HMMA.16816.F32.BF16 R8, R136.reuse, R144, R8 ;  /* 0x000000908808723c */ /* 0x040fe20000041808 */
[----:B------:R-:W-:Y:S07]  /*fac0*/  MUFU.EX2 R177, R56 ;  /* 0x0000003800b17308 */ /* 0x000fee0000000800 */
[-C--:B------:R-:W-:Y:S03]  /*fad0*/  HMMA.16816.F32.BF16 R12, R136, R146.reuse, R12 ;  /* 0x00000092880c723c */ /* 0x080fe6000004180c */
[----:B------:R-:W-:Y:S01]  /*fae0*/  MUFU.EX2 R179, R57 ;  /* 0x0000003900b37308 */ /* 0x000fe20000000800 */
[----:B-1----:R-:W-:Y:S04]  /*faf0*/  LDSM.16.MT88.4 R64, [R214+0x1100] ;  /* 0x00110000d640783b */ /* 0x002fe80000004200 */
[C---:B------:R-:W-:Y:S05]  /*fb00*/  HMMA.16816.F32.BF16 R16, R48.reuse, R146, R16 ;  /* 0x000000923010723c */ /* 0x040fea0000041810 */
[----:B------:R-:W1:Y:S01]  /*fb10*/  MUFU.EX2 R198, R134 ;  /* 0x0000008600c67308 */ /* 0x000e620000000800 */
[----:B------:R-:W2:Y:S02]  /*fb20*/  LDSM.16.MT88.4 R144, [R215+0x900] ;  /* 0x00090000d790783b */ /* 0x000ea40000004200 */
[-C--:B------:R-:W-:Y:S07]  /*fb30*/  HMMA.16816.F32.BF16 R20, R48, R140.reuse, R20 ;  /* 0x0000008c3014723c */ /* 0x080fee0000041814 */
[----:B------:R3:W-:Y:S01]  /*fb40*/  MUFU.EX2 R134, R47 ;  /* 0x0000002f00867308 */ /* 0x0007e20000000800 */
[C---:B------:R-:W-:Y:S08]  /*fb50*/  HMMA.16816.F32.BF16 R32, R136.reuse, R140, R32 ;  /* 0x0000008c8820723c */ /* 0x040ff00000041820 */
[-C--:B------:R-:W-:Y:S01]  /*fb60*/  HMMA.16816.F32.BF16 R24, R136, R142.reuse, R24 ;  /* 0x0000008e8818723c */ /* 0x080fe20000041818 */
[----:B------:R4:W-:Y:S07]  /*fb70*/  MUFU.EX2 R166, R40 ;  /* 0x0000002800a67308 */ /* 0x0009ee0000000800 */
[C---:B------:R-:W-:Y:S03]  /*fb80*/  HMMA.16816.F32.BF16 R100, R48.reuse, R142, R100 ;  /* 0x0000008e3064723c */ /* 0x040fe60000041864 */
[----:B------:R1:W1:Y:S01]  /*fb90*/  MUFU.EX2 R197, R41 ;  /* 0x0000002900c57308 */ /* 0x0002620000000800 */
[----:B---3--:R-:W3:Y:S04]  /*fba0*/  LDSM.16.MT88.4 R44, [R213+0x1100] ;  /* 0x00110000d52c783b */ /* 0x008ee80000004200 */
[-C--:B------:R-:W-:Y:S05]  /*fbb0*/  HMMA.16816.F32.BF16 R28, R48, R148.reuse, R28 ;  /* 0x00000094301c723c */ /* 0x080fea000004181c */
[----:B------:R2:W-:Y:S03]  /*fbc0*/  MUFU.EX2 R164, R42 ;  /* 0x0000002a00a47308 */ /* 0x0005e60000000800 */
[C---:B------:R-:W-:Y:S04]  /*fbd0*/  HMMA.16816.F32.BF16 R104, R136.reuse, R148, R104 ;  /* 0x000000948868723c */ /* 0x040fe80000041868 */
[----:B----4-:R-:W-:Y:S03]  /*fbe0*/  F2FP.BF16.PACK_AB R40, R203, R204 ;  /* 0x000000cccb28723e */ /* 0x010fe600000010ff */
[----:B------:R4:W3:Y:S01]  /*fbf0*/  MUFU.EX2 R173, R43 ;  /* 0x0000002b00ad7308 */ /* 0x0008e20000000800 */
[-C--:B------:R-:W-:Y:S04]  /*fc00*/  HMMA.16816.F32.BF16 R108, R136, R150.reuse, R108 ;  /* 0x00000096886c723c */ /* 0x080fe8000004186c */
[----:B-1----:R-:W-:Y:S04]  /*fc10*/  F2FP.BF16.PACK_AB R41, R200, R167 ;  /* 0x000000a7c829723e */ /* 0x002fe800000010ff */
[C---:B------:R-:W-:Y:S01]  /*fc20*/  HMMA.16816.F32.BF16 R112, R48.reuse, R150, R112 ;  /* 0x000000963070723c */ /* 0x040fe20000041870 */
[----:B------:R-:W-:Y:S01]  /*fc30*/  LDSM.16.MT88.4 R148, [R213+0x2900] ;  /* 0x00290000d594783b */ /* 0x000fe20000004200 */
[----:B------:R-:W-:Y:S02]  /*fc40*/  MUFU.EX2 R178, R60 ;  /* 0x0000003c00b27308 */ /* 0x000fe40000000800 */
[----:B--2---:R-:W-:Y:S04]  /*fc50*/  F2FP.BF16.PACK_AB R42, R201, R202 ;  /* 0x000000cac92a723e */ /* 0x004fe800000010ff */
[-C--:B------:R-:W-:Y:S04]  /*fc60*/  HMMA.16816.F32.BF16 R116, R48, R144.reuse, R116 ;  /* 0x000000903074723c */ /* 0x080fe80000041874 */
[----:B------:R-:W-:Y:S01]  /*fc70*/  MUFU.EX2 R60, R59 ;  /* 0x0000003b003c7308 */ /* 0x000fe20000000800 */
[----:B----4-:R-:W-:Y:S03]  /*fc80*/  F2FP.BF16.PACK_AB R43, R198, R199 ;  /* 0x000000c7c62b723e */ /* 0x010fe600000010ff */
[C---:B------:R-:W-:Y:S06]  /*fc90*/  HMMA.16816.F32.BF16 R120, R136.reuse, R144, R120 ;  /* 0x000000908878723c */ /* 0x040fec0000041878 */
[----:B------:R-:W-:Y:S02]  /*fca0*/  MUFU.EX2 R176, R61 ;  /* 0x0000003d00b07308 */ /* 0x000fe40000000800 */
[-C--:B------:R-:W-:Y:S08]  /*fcb0*/  HMMA.16816.F32.BF16 R124, R136, R146.reuse, R124 ;  /* 0x00000092887c723c */ /* 0x080ff0000004187c */
[----:B------:R-:W-:Y:S01]  /*fcc0*/  HMMA.16816.F32.BF16 R36, R48, R146, R36 ;  /* 0x000000923024723c */ /* 0x000fe20000041824 */
[----:B------:R1:W2:Y:S06]  /*fcd0*/  MUFU.EX2 R61, R58 ;  /* 0x0000003a003d7308 */ /* 0x0002ac0000000800 */
[----:B------:R-:W-:Y:S01]  /*fce0*/  F2FP.BF16.PACK_AB R48, R197, R166 ;  /* 0x000000a6c530723e */ /* 0x000fe200000010ff */
[-C--:B---3--:R-:W-:Y:S03]  /*fcf0*/  HMMA.16816.F32.BF16 R4, R40, R44.reuse, R4 ;  /* 0x0000002c2804723c */ /* 0x088fe60000041804 */
[----:B------:R-:W-:Y:S02]  /*fd00*/  MUFU.EX2 R97, R97 ;  /* 0x0000006100617308 */ /* 0x000fe40000000800 */
[----:B------:R-:W-:Y:S02]  /*fd10*/  F2FP.BF16.PACK_AB R50, R195, R196 ;  /* 0x000000c4c332723e */ /* 0x000fe400000010ff */
[----:B------:R-:W-:Y:S02]  /*fd20*/  F2FP.BF16.PACK_AB R49, R173, R164 ;  /* 0x000000a4ad31723e */ /* 0x000fe400000010ff */
[----:B------:R-:W-:Y:S04]  /*fd30*/  F2FP.BF16.PACK_AB R51, R134, R172 ;  /* 0x000000ac8633723e */ /* 0x000fe800000010ff */
[----:B------:R-:W-:Y:S03]  /*fd40*/  MUFU.EX2 R99, R99 ;  /* 0x0000006300637308 */ /* 0x000fe60000000800 */
[C---:B------:R-:W-:Y:S01]  /*fd50*/  HMMA.16816.F32.BF16 R8, R48.reuse, R44, R8 ;  /* 0x0000002c3008723c */ /* 0x040fe20000041808 */
[----:B-1----:R-:W-:Y:S06]  /*fd60*/  LDSM.16.MT88.4 R56, [R214+0x1900] ;  /* 0x00190000d638783b */ /* 0x002fec0000004200 */
[----:B------:R-:W-:Y:S01]  /*fd70*/  MUFU.EX2 R93, R93 ;  /* 0x0000005d005d7308 */ /* 0x000fe20000000800 */
[-C--:B------:R-:W-:Y:S08]  /*fd80*/  HMMA.16816.F32.BF16 R12, R48, R46.reuse, R12 ;  /* 0x0000002e300c723c */ /* 0x080ff0000004180c */
[C---:B------:R-:W-:Y:S01]  /*fd90*/  HMMA.16816.F32.BF16 R16, R40.reuse, R46, R16 ;  /* 0x0000002e2810723c */ /* 0x040fe20000041810 */
[----:B------:R-:W1:Y:S01]  /*fda0*/  LDSM.16.MT88.4 R44, [R215+0x1100] ;  /* 0x00110000d72c783b */ /* 0x000e620000004200 */
[----:B------:R-:W-:Y:S06]  /*fdb0*/  MUFU.EX2 R62, R62 ;  /* 0x0000003e003e7308 */ /* 0x000fec0000000800 */
[-C--:B------:R-:W-:Y:S04]  /*fdc0*/  HMMA.16816.F32.BF16 R20, R40, R52.reuse, R20 ;  /* 0x000000342814723c */ /* 0x080fe80000041814 */
[----:B------:R-:W3:Y:S04]  /*fdd0*/  MUFU.EX2 R63, R63 ;  /* 0x0000003f003f7308 */ /* 0x000ee80000000800 */
[C---:B------:R-:W-:Y:S06]  /*fde0*/  HMMA.16816.F32.BF16 R32, R48.reuse, R52, R32 ;  /* 0x000000343020723c */ /* 0x040fec0000041820 */
[----:B------:R-:W-:Y:S02]  /*fdf0*/  MUFU.EX2 R68, R68 ;  /* 0x0000004400447308 */ /* 0x000fe40000000800 */
[-C--:B------:R-:W-:Y:S08]  /*fe00*/  HMMA.16816.F32.BF16 R24, R48, R54.reuse, R24 ;  /* 0x000000363018723c */ /* 0x080ff00000041818 */
[C---:B------:R-:W-:Y:S01]  /*fe10*/  HMMA.16816.F32.BF16 R100, R40.reuse, R54, R100 ;  /* 0x000000362864723c */ /* 0x040fe20000041864 */
[----:B------:R-:W4:Y:S01]  /*fe20*/  LDSM.16.MT88.4 R52, [R213+0x1900] ;  /* 0x00190000d534783b */ /* 0x000f220000004200 */
        /* <DEDUP_REMOVED lines=8> */
[-C--:B-1----:R-:W-:Y:S03]  /*feb0*/  HMMA.16816.F32.BF16 R116, R40, R44.reuse, R116 ;  /* 0x0000002c2874723c */ /* 0x082fe60000041874 */
[----:B------:R-:W-:Y:S05]  /*fec0*/  MUFU.EX2 R71, R71 ;  /* 0x0000004700477308 */ /* 0x000fea0000000800 */
[C---:B------:R-:W-:Y:S05]  /*fed0*/  HMMA.16816.F32.BF16 R120, R48.reuse, R44, R120 ;  /* 0x0000002c3078723c */ /* 0x040fea0000041878 */
[----:B------:R-:W-:Y:S02]  /*fee0*/  MUFU.EX2 R82, R82 ;  /* 0x0000005200527308 */ /* 0x000fe40000000800 */
[----:B------:R-:W-:Y:S01]  /*fef0*/  F2FP.BF16.PACK_AB R44, R179, R177 ;  /* 0x000000b1b32c723e */ /* 0x000fe200000010ff */
[-C--:B------:R-:W-:Y:S01]  /*ff00*/  HMMA.16816.F32.BF16 R124, R48, R46.reuse, R124 ;  /* 0x0000002e307c723c */ /* 0x080fe2000004187c */
[----:B------:R-:W1:Y:S03]  /*ff10*/  LDSM.16.MT88.4 R48, [R216+0x1900] ;  /* 0x00190000d830783b */ /* 0x000e660000004200 */
[----:B--2---:R-:W-:Y:S03]  /*ff20*/  F2FP.BF16.PACK_AB R45, R60, R61 ;  /* 0x0000003d3c2d723e */ /* 0x004fe600000010ff */
[----:B------:R-:W-:Y:S01]  /*ff30*/  MUFU.EX2 R83, R83 ;  /* 0x0000005300537308 */ /* 0x000fe20000000800 */
[----:B------:R-:W-:Y:S07]  /*ff40*/  HMMA.16816.F32.BF16 R36, R40, R46, R36 ;  /* 0x0000002e2824723c */ /* 0x000fee0000041824 */
[----:B------:R-:W-:Y:S02]  /*ff50*/  F2FP.BF16.PACK_AB R40, R193, R194 ;  /* 0x000000c2c128723e */ /* 0x000fe400000010ff */
[----:B------:R-:W-:Y:S01]  /*ff60*/  F2FP.BF16.PACK_AB R42, R192, R191 ;  /* 0x000000bfc02a723e */ /* 0x000fe200000010ff */
[----:B------:R-:W-:Y:S02]  /*ff70*/  MUFU.EX2 R72, R72 ;  /* 0x0000004800487308 */ /* 0x000fe40000000800 */
[----:B------:R-:W-:Y:S02]  /*ff80*/  F2FP.BF16.PACK_AB R41, R189, R190 ;  /* 0x000000bebd29723e */ /* 0x000fe400000010ff */
[----:B------:R-:W-:Y:S02]  /*ff90*/  F2FP.BF16.PACK_AB R43, R188, R187 ;  /* 0x000000bbbc2b723e */ /* 0x000fe400000010ff */
[----:B------:R-:W-:Y:S02]  /*ffa0*/  F2FP.BF16.PACK_AB R46, R176, R178 ;  /* 0x000000b2b02e723e */ /* 0x000fe400000010ff */
[----:B---3--:R-:W-:Y:S02]  /*ffb0*/  F2FP.BF16.PACK_AB R47, R63, R62 ;  /* 0x0000003e3f2f723e */ /* 0x008fe400000010ff */
[----:B------:R-:W-:Y:S01]  /*ffc0*/  MUFU.EX2 R73, R73 ;  /* 0x0000004900497308 */ /* 0x000fe20000000800 */
[-C--:B----4-:R-:W-:Y:S08]  /*ffd0*/  HMMA.16816.F32.BF16 R4, R40, R52.reuse, R4 ;  /* 0x000000342804723c */ /* 0x090ff00000041804 */
[C---:B------:R-:W-:Y:S01]  /*ffe0*/  HMMA.16816.F32.BF16 R8, R44.reuse, R52, R8 ;  /* 0x000000342c08723c */ /* 0x040fe20000041808 */
[----:B------:R-:W-:Y:S07]  /*fff0*/  MUFU.EX2 R76, R76 ;  /* 0x0000004c004c7308 */ /* 0x000fee0000000800 */
[-C--:B------:R-:W-:Y:S03]  /*10000*/  HMMA.16816.F32.BF16 R12, R44, R54.reuse, R12 ;  /* 0x000000362c0c723c */ /* 0x080fe6000004180c */
[----:B------:R-:W-:Y:S05]  /*10010*/  MUFU.EX2 R77, R77 ;  /* 0x0000004d004d7308 */ /* 0x000fea0000000800 */
[C---:B------:R-:W-:Y:S01]  /*10020*/  HMMA.16816.F32.BF16 R16, R40.reuse, R54, R16 ;  /* 0x000000362810723c */ /* 0x040fe20000041810 */
[----:B------:R-:W2:Y:S04]  /*10030*/  LDSM.16.MT88.4 R52, [R215+0x1900] ;  /* 0x00190000d734783b */ /* 0x000ea80000004200 */
[----:B------:R-:W-:Y:S03]  /*10040*/  MUFU.EX2 R74, R74 ;  /* 0x0000004a004a7308 */ /* 0x000fe60000000800 */
[-C--:B-1----:R-:W-:Y:S07]  /*10050*/  HMMA.16816.F32.BF16 R20, R40, R48.reuse, R20 ;  /* 0x000000302814723c */ /* 0x082fee0000041814 */
[----:B------:R-:W-:Y:S01]  /*10060*/  MUFU.EX2 R75, R75 ;  /* 0x0000004b004b7308 */ /* 0x000fe20000000800 */
[C---:B------:R-:W-:Y:S08]  /*10070*/  HMMA.16816.F32.BF16 R32, R44.reuse, R48, R32 ;  /* 0x000000302c20723c */ /* 0x040ff00000041820 */
[-C--:B------:R-:W-:Y:S01]  /*10080*/  HMMA.16816.F32.BF16 R24, R44, R50.reuse, R24 ;  /* 0x000000322c18723c */ /* 0x080fe20000041818 */
[----:B------:R-:W-:Y:S07]  /*10090*/  MUFU.EX2 R78, R78 ;  /* 0x0000004e004e7308 */ /* 0x000fee0000000800 */
[C---:B------:R-:W-:Y:S01]  /*100a0*/  HMMA.16816.F32.BF16 R100, R40.reuse, R50, R100 ;  /* 0x000000322864723c */ /* 0x040fe20000041864 */
[----:B------:R-:W1:Y:S02]  /*100b0*/  LDSM.16.MT88.4 R48, [R213+0x2100] ;  /* 0x00210000d530783b */ /* 0x000e640000004200 */
[----:B------:R-:W-:Y:S05]  /*100c0*/  MUFU.EX2 R79, R79 ;  /* 0x0000004f004f7308 */ /* 0x000fea0000000800 */
[-C--:B------:R-:W-:Y:S05]  /*100d0*/  HMMA.16816.F32.BF16 R28, R40, R56.reuse, R28 ;  /* 0x00000038281c723c */ /* 0x080fea000004181c */
[----:B------:R-:W-:Y:S03]  /*100e0*/  MUFU.EX2 R84, R84 ;  /* 0x0000005400547308 */ /* 0x000fe60000000800 */
[C---:B------:R-:W-:Y:S07]  /*100f0*/  HMMA.16816.F32.BF16 R104, R44.reuse, R56, R104 ;  /* 0x000000382c68723c */ /* 0x040fee0000041868 */
[----:B------:R-:W3:Y:S01]  /*10100*/  MUFU.EX2 R85, R85 ;  /* 0x0000005500557308 */ /* 0x000ee20000000800 */
[-C--:B------:R-:W-:Y:S08]  /*10110*/  HMMA.16816.F32.BF16 R108, R44, R58.reuse, R108 ;  /* 0x0000003a2c6c723c */ /* 0x080ff0000004186c */
[C---:B------:R-:W-:Y:S01]  /*10120*/  HMMA.16816.F32.BF16 R112, R40.reuse, R58, R112 ;  /* 0x0000003a2870723c */ /* 0x040fe20000041870 */
[----:B------:R-:W-:Y:S01]  /*10130*/  LDSM.16.MT88.4 R56, [R214+0x2100] ;  /* 0x00210000d638783b */ /* 0x000fe20000004200 */
[----:B------:R-:W4:Y:S06]  /*10140*/  MUFU.EX2 R96, R96 ;  /* 0x0000006000607308 */ /* 0x000f2c0000000800 */
[-C--:B--2---:R-:W-:Y:S04]  /*10150*/  HMMA.16816.F32.BF16 R116, R40, R52.reuse, R116 ;  /* 0x000000342874723c */ /* 0x084fe80000041874 */
[----:B------:R-:W-:Y:S01]  /*10160*/  MUFU.EX2 R86, R86 ;  /* 0x0000005600567308 */ /* 0x000fe20000000800 */
[----:B---3--:R-:W-:Y:S03]  /*10170*/  F2FP.BF16.PACK_AB R168, R85, R84 ;  /* 0x0000005455a8723e */ /* 0x008fe600000010ff */
[C---:B------:R-:W-:Y:S06]  /*10180*/  HMMA.16816.F32.BF16 R120, R44.reuse, R52, R120 ;  /* 0x000000342c78723c */ /* 0x040fec0000041878 */
[----:B------:R-:W2:Y:S02]  /*10190*/  MUFU.EX2 R87, R87 ;  /* 0x0000005700577308 */ /* 0x000ea40000000800 */
[-C--:B------:R-:W-:Y:S04]  /*101a0*/  HMMA.16816.F32.BF16 R124, R44, R54.reuse, R124 ;  /* 0x000000362c7c723c */ /* 0x080fe8000004187c */
[----:B----4-:R-:W-:Y:S03]  /*101b0*/  F2FP.BF16.PACK_AB R170, R97, R96 ;  /* 0x0000006061aa723e */ /* 0x010fe600000010ff */
[----:B------:R-:W-:Y:S01]  /*101c0*/  F2FP.BF16.PACK_AB R44, R73, R72 ;  /* 0x00000048492c723e */ /* 0x000fe200000010ff */
[----:B------:R-:W-:Y:S01]  /*101d0*/  HMMA.16816.F32.BF16 R36, R40, R54, R36 ;  /* 0x000000362824723c */ /* 0x000fe20000041824 */
[----:B------:R-:W3:Y:S01]  /*101e0*/  LDSM.16.MT88.4 R52, [R216+0x2100] ;  /* 0x00210000d834783b */ /* 0x000ee20000004200 */
        /* <DEDUP_REMOVED lines=8> */
[----:B------:R-:W-:Y:S02]  /*10270*/  F2FP.BF16.PACK_AB R47, R79, R78 ;  /* 0x0000004e4f2f723e */ /* 0x000fe400000010ff */
[----:B--2---:R-:W-:Y:S03]  /*10280*/  F2FP.BF16.PACK_AB R169, R87, R86 ;  /* 0x0000005657a9723e */ /* 0x004fe600000010ff */
[-C--:B-1----:R-:W-:Y:S01]  /*10290*/  HMMA.16816.F32.BF16 R4, R40, R48.reuse, R4 ;  /* 0x000000302804723c */ /* 0x082fe20000041804 */
[----:B------:R-:W-:Y:S02]  /*102a0*/  MUFU.EX2 R91, R91 ;  /* 0x0000005b005b7308 */ /* 0x000fe40000000800 */
[----:B----4-:R-:W-:Y:S05]  /*102b0*/  F2FP.BF16.PACK_AB R171, R99, R98 ;  /* 0x0000006263ab723e */ /* 0x010fea00000010ff */
[C---:B------:R-:W-:Y:S03]  /*102c0*/  HMMA.16816.F32.BF16 R8, R44.reuse, R48, R8 ;  /* 0x000000302c08723c */ /* 0x040fe60000041808 */
[----:B------:R-:W-:Y:S05]  /*102d0*/  MUFU.EX2 R94, R94 ;  /* 0x0000005e005e7308 */ /* 0x000fea0000000800 */
[-C--:B------:R-:W-:Y:S05]  /*102e0*/  HMMA.16816.F32.BF16 R12, R44, R50.reuse, R12 ;  /* 0x000000322c0c723c */ /* 0x080fea000004180c */
[----:B------:R-:W-:Y:S03]  /*102f0*/  MUFU.EX2 R88, R88 ;  /* 0x0000005800587308 */ /* 0x000fe60000000800 */
[C---:B------:R-:W-:Y:S01]  /*10300*/  HMMA.16816.F32.BF16 R16, R40.reuse, R50, R16 ;  /* 0x000000322810723c */ /* 0x040fe20000041810 */
[----:B------:R-:W1:Y:S06]  /*10310*/  LDSM.16.MT88.4 R48, [R215+0x2100] ;  /* 0x00210000d730783b */ /* 0x000e6c0000004200 */
[----:B------:R-:W2:Y:S01]  /*10320*/  MUFU.EX2 R89, R89 ;  /* 0x0000005900597308 */ /* 0x000ea20000000800 */
[-C--:B---3--:R-:W-:Y:S08]  /*10330*/  HMMA.16816.F32.BF16 R20, R40, R52.reuse, R20 ;  /* 0x000000342814723c */ /* 0x088ff00000041814 */
[C---:B------:R-:W-:Y:S01]  /*10340*/  HMMA.16816.F32.BF16 R32, R44.reuse, R52, R32 ;  /* 0x000000342c20723c */ /* 0x040fe20000041820 */
[----:B------:R-:W3:Y:S07]  /*10350*/  MUFU.EX2 R90, R90 ;  /* 0x0000005a005a7308 */ /* 0x000eee0000000800 */
[-C--:B------:R-:W-:Y:S08]  /*10360*/  HMMA.16816.F32.BF16 R24, R44, R54.reuse, R24 ;  /* 0x000000362c18723c */ /* 0x080ff00000041818 */
[C---:B------:R-:W-:Y:S01]  /*10370*/  HMMA.16816.F32.BF16 R100, R40.reuse, R54, R100 ;  /* 0x000000362864723c */ /* 0x040fe20000041864 */
[----:B------:R-:W4:Y:S07]  /*10380*/  LDSM.16.MT88.4 R52, [R216+0x2900] ;  /* 0x00290000d834783b */ /* 0x000f2e0000004200 */
[-C--:B------:R-:W-:Y:S08]  /*10390*/  HMMA.16816.F32.BF16 R28, R40, R56.reuse, R28 ;  /* 0x00000038281c723c */ /* 0x080ff0000004181c */
[C---:B------:R-:W-:Y:S01]  /*103a0*/  HMMA.16816.F32.BF16 R104, R44.reuse, R56, R104 ;  /* 0x000000382c68723c */ /* 0x040fe20000041868 */
[----:B------:R2:W2:Y:S07]  /*103b0*/  MUFU.EX2 R56, R2 ;  /* 0x0000000200387308 */ /* 0x0004ae0000000800 */
[-C--:B------:R-:W-:Y:S08]  /*103c0*/  HMMA.16816.F32.BF16 R108, R44, R58.reuse, R108 ;  /* 0x0000003a2c6c723c */ /* 0x080ff0000004186c */
[C---:B------:R-:W-:Y:S08]  /*103d0*/  HMMA.16816.F32.BF16 R112, R40.reuse, R58, R112 ;  /* 0x0000003a2870723c */ /* 0x040ff00000041870 */
[-C--:B-1----:R-:W-:Y:S04]  /*103e0*/  HMMA.16816.F32.BF16 R116, R40, R48.reuse, R116 ;  /* 0x000000302874723c */ /* 0x082fe80000041874 */
[----:B--2---:R-:W-:Y:S01]  /*103f0*/  FADD.FTZ R2, R238, R131 ;  /* 0x00000083ee027221 */ /* 0x004fe20000010000 */
[----:B------:R-:W-:Y:S03]  /*10400*/  MOV R131, R129 ;  /* 0x0000008100837202 */ /* 0x000fe60000000f00 */
[----:B------:R-:W-:Y:S01]  /*10410*/  FADD.FTZ R2, R239, R2 ;  /* 0x00000002ef027221 */ /* 0x000fe20000010000 */
[C---:B------:R-:W-:Y:S08]  /*10420*/  HMMA.16816.F32.BF16 R120, R44.reuse, R48, R120 ;  /* 0x000000302c78723c */ /* 0x040ff00000041878 */
[-C--:B------:R-:W-:Y:S08]  /*10430*/  HMMA.16816.F32.BF16 R124, R44, R50.reuse, R124 ;  /* 0x000000322c7c723c */ /* 0x080ff0000004187c */
[----:B------:R-:W-:Y:S07]  /*10440*/  HMMA.16816.F32.BF16 R36, R40, R50, R36 ;  /* 0x000000322824723c */ /* 0x000fee0000041824 */
[----:B------:R-:W-:Y:S01]  /*10450*/  F2FP.BF16.PACK_AB R40, R89, R88 ;  /* 0x000000585928723e */ /* 0x000fe200000010ff */
[-C--:B------:R-:W-:Y:S01]  /*10460*/  HMMA.16816.F32.BF16 R136, R168, R148.reuse, R4 ;  /* 0x00000094a888723c */ /* 0x080fe20000041804 */
[----:B------:R-:W1:Y:S04]  /*10470*/  LDSM.16.MT88.4 R4, [R214+0x2900] ;  /* 0x00290000d604783b */ /* 0x000e680000004200 */
[----:B------:R-:W-:Y:S02]  /*10480*/  F2FP.BF16.PACK_AB R42, R93, R92 ;  /* 0x0000005c5d2a723e */ /* 0x000fe400000010ff */
[----:B---3--:R-:W-:Y:S02]  /*10490*/  F2FP.BF16.PACK_AB R41, R91, R90 ;  /* 0x0000005a5b29723e */ /* 0x008fe400000010ff */
[----:B------:R-:W-:Y:S07]  /*104a0*/  F2FP.BF16.PACK_AB R43, R56, R94 ;  /* 0x0000005e382b723e */ /* 0x000fee00000010ff */
        /* <DEDUP_REMOVED lines=10> */
[-C--:B----4-:R-:W-:Y:S03]  /*10550*/  HMMA.16816.F32.BF16 R152, R168, R52.reuse, R20 ;  /* 0x00000034a898723c */ /* 0x090fe60000041814 */
        /* <DEDUP_REMOVED lines=16> */
[----:B------:R-:W-:Y:S01]  /*10660*/  FADD.FTZ R14, R233, R2 ;  /* 0x00000002e90e7221 */ /* 0x000fe20000010000 */
[----:B------:R-:W2:Y:S01]  /*10670*/  LDSM.16.MT88.4 R8, [R215+0x2900] ;  /* 0x00290000d708783b */ /* 0x000ea20000004200 */
        /* <DEDUP_REMOVED lines=24> */
[-C--:B--2---:R-:W-:Y:S03]  /*10800*/  HMMA.16816.F32.BF16 R116, R168, R8.reuse, R116 ;  /* 0x00000008a874723c */ /* 0x084fe60000041874 */
        /* <DEDUP_REMOVED lines=52> */
[----:B------:R-:W-:Y:S04]  /*10b50*/  STL [R1+0xc], R4 ;  /* 0x00000c0401007387 */ /* 0x000fe80000100800 */
[----:B------:R-:W-:Y:S04]  /*10b60*/  STL [R1+0x10], R2 ;  /* 0x0000100201007387 */ /* 0x000fe80000100800 */
[----:B------:R1:W-:Y:S02]  /*10b70*/  STL [R1+0x14], R0 ;  /* 0x0000140001007387 */ /* 0x0003e40000100800 */
[----:B-1----:R-:W-:Y:S01]  /*10b80*/  MOV R0, R130 ;  /* 0x0000008200007202 */ /* 0x002fe20000000f00 */
[----:B------:R-:W-:-:S05]  /*10b90*/  @P0 BRA `(.L_x_921) ;  /* 0xffffc9f000000947 */ /* 0x000fca000383ffff */
.L_x_920:
[----:B------:R-:W-:-:S13]  /*10ba0*/  ISETP.GE.AND P0, PT, R229, UR8, PT ;  /* 0x00000008e5007c0c */ /* 0x000fda000bf06270 */
[----:B------:R-:W-:Y:S05]  /*10bb0*/  @!P0 BRA `(.L_x_922) ;  /* 0x00005a9000008947 */ /* 0x000fea0003800000 */
[----:B-1----:R-:W2:Y:S01]  /*10bc0*/  LDL.LU.64 R6, [R1+0x30] ;  /* 0x0000300001067983 */ /* 0x002ea20000300a00 */
[----:B------:R-:W-:Y:S01]  /*10bd0*/  MOV R134, R3 ;  /* 0x0000000300867202 */ /* 0x000fe20000000f00 */
[----:B------:R-:W-:Y:S01]  /*10be0*/  UMOV UR14, 0x60 ;  /* 0x00000060000e7882 */ /* 0x000fe20000000000 */
[----:B------:R-:W-:Y:S01]  /*10bf0*/  IMAD.MOV.U32 R132, RZ, RZ, R129 ;  /* 0x000000ffff847224 */ /* 0x000fe200078e0081 */
[----:B------:R-:W3:Y:S01]  /*10c00*/  LDL.LU.64 R4, [R1+0x40] ;  /* 0x0000400001047983 */ /* 0x000ee20000300a00 */
        /* <DEDUP_REMOVED lines=9> */
[----:B--2---:R-:W-:Y:S02]  /*10ca0*/  MOV R3, R7 ;  /* 0x0000000700037202 */ /* 0x004fe40000000f00 */
[----:B---3--:R-:W-:-:S05]  /*10cb0*/  MOV R2, R4 ;  /* 0x0000000400027202 */ /* 0x008fca0000000f00 */
[----:B------:R1:W-:Y:S04]  /*10cc0*/  STL.64 [R1], R2 ;  /* 0x0000000201007387 */ /* 0x0003e80000100a00 */
.L_x_939:
[----:B------:R-:W-:Y:S04]  /*10cd0*/  DEPBAR.LE SB0, 0x0 ;  /* 0x000080000000791a */ /* 0x000fe80000000000 */
[----:B------:R-:W-:Y:S01]  /*10ce0*/  BAR.SYNC.DEFER_BLOCKING 0x0 ;  /* 0x0000000000007b1d */ /* 0x000fe20000010000 */
[----:B------:R-:W-:Y:S01]  /*10cf0*/  SHF.R.S32.HI R128, RZ, 0x1f, R229 ;  /* 0x0000001fff807819 */ /* 0x000fe200000114e5 */
[C---:B------:R-:W-:Y:S01]  /*10d00*/  IMAD R0, R229.reuse, UR5, RZ ;  /* 0x00000005e5007c24 */ /* 0x040fe2000f8e02ff */
[----:B------:R-:W-:Y:S03]  /*10d10*/  PLOP3.LUT P3, PT, PT, PT, UP2, 0x80, 0x0 ;  /* 0x000000000000781c */ /* 0x000fe60003f6f028 */
[----:B------:R-:W-:Y:S01]  /*10d20*/  IMAD R0, R128, UR16, R0 ;  /* 0x0000001080007c24 */ /* 0x000fe2000f8e0200 */
[----:B-----5:R-:W-:Y:S06]  /*10d30*/  LDSM.16.M88.4 R96, [R219+0x6100] ;  /* 0x00610000db60783b */ /* 0x020fec0000000200 */
[----:B--2---:R-:W2:Y:S06]  /*10d40*/  LDSM.16.M88.4 R16, [R212+0x3100] ;  /* 0x00310000d410783b */ /* 0x004eac0000000200 */
[----:B------:R-:W3:Y:S06]  /*10d50*/  LDSM.16.M88.4 R92, [R219+0x8100] ;  /* 0x00810000db5c783b */ /* 0x000eec0000000200 */
[----:B-1----:R-:W4:Y:S06]  /*10d60*/  LDL.64 R2, [R1] ;  /* 0x0000000001027983 */ /* 0x002f2c0000100a00 */
[----:B------:R-:W1:Y:S06]  /*10d70*/  LDSM.16.M88.4 R32, [R212+0x3900] ;  /* 0x00390000d420783b */ /* 0x000e6c0000000200 */
[----:B------:R-:W4:Y:S06]  /*10d80*/  LDL.64 R234, [R1+0x28] ;  /* 0x0000280001ea7983 */ /* 0x000f2c0000100a00 */
[----:B------:R-:W1:Y:S06]  /*10d90*/  LDSM.16.M88.4 R48, [R212+0x4100] ;  /* 0x00410000d430783b */ /* 0x000e6c0000000200 */
[----:B------:R-:W4:Y:S01]  /*10da0*/  LDL.64 R232, [R1+0x38] ;  /* 0x0000380001e87983 */ /* 0x000f220000100a00 */
[-C--:B--2---:R-:W-:Y:S05]  /*10db0*/  HMMA.16816.F32.BF16 R4, R96, R16.reuse, RZ ;  /* 0x000000106004723c */ /* 0x084fea00000418ff */
[----:B------:R-:W2:Y:S03]  /*10dc0*/  LDSM.16.M88.4 R64, [R212+0x4900] ;  /* 0x00490000d440783b */ /* 0x000ea60000000200 */
[C---:B---3--:R-:W-:Y:S03]  /*10dd0*/  HMMA.16816.F32.BF16 R8, R92.reuse, R16, RZ ;  /* 0x000000105c08723c */ /* 0x048fe600000418ff */
[----:B------:R-:W3:Y:S06]  /*10de0*/  LDL R135, [R1+0x20] ;  /* 0x0000200001877983 */ /* 0x000eec0000100800 */
[----:B------:R-:W2:Y:S01]  /*10df0*/  LDSM.16.M88.4 R80, [R212+0x5100] ;  /* 0x00510000d450783b */ /* 0x000ea20000000200 */
[-C--:B------:R-:W-:Y:S05]  /*10e00*/  HMMA.16816.F32.BF16 R12, R92, R18.reuse, RZ ;  /* 0x000000125c0c723c */ /* 0x080fea00000418ff */
[----:B------:R-:W3:Y:S03]  /*10e10*/  LDL R130, [R1+0x18] ;  /* 0x0000180001827983 */ /* 0x000ee60000100800 */
[C---:B------:R-:W-:Y:S03]  /*10e20*/  HMMA.16816.F32.BF16 R16, R96.reuse, R18, RZ ;  /* 0x000000126010723c */ /* 0x040fe600000418ff */
[----:B------:R-:W2:Y:S05]  /*10e30*/  LDSM.16.M88.4 R172, [R212+0x5900] ;  /* 0x00590000d4ac783b */ /* 0x000eaa0000000200 */
[-C--:B-1----:R-:W-:Y:S01]  /*10e40*/  HMMA.16816.F32.BF16 R20, R96, R32.reuse, RZ ;  /* 0x000000206014723c */ /* 0x082fe200000418ff */
[----:B------:R-:W-:Y:S06]  /*10e50*/  LDSM.16.M88.4 R176, [R222+0x6100] ;  /* 0x00610000deb0783b */ /* 0x000fec0000000200 */
[----:B------:R-:W1:Y:S01]  /*10e60*/  LDSM.16.M88.4 R180, [R223] ;  /* 0x00000000dfb4783b */ /* 0x000e620000000200 */
[C---:B------:R-:W-:Y:S05]  /*10e70*/  HMMA.16816.F32.BF16 R24, R92.reuse, R32, RZ ;  /* 0x000000205c18723c */ /* 0x040fea00000418ff */
[----:B------:R-:W1:Y:S03]  /*10e80*/  LDSM.16.M88.4 R184, [R222+0x8100] ;  /* 0x00810000deb8783b */ /* 0x000e660000000200 */
[-C--:B------:R-:W-:Y:S03]  /*10e90*/  HMMA.16816.F32.BF16 R28, R92, R34.reuse, RZ ;  /* 0x000000225c1c723c */ /* 0x080fe600000418ff */
[----:B------:R-:W1:Y:S05]  /*10ea0*/  LDSM.16.M88.4 R188, [R228] ;  /* 0x00000000e4bc783b */ /* 0x000e6a0000000200 */
[C---:B------:R-:W-:Y:S01]  /*10eb0*/  HMMA.16816.F32.BF16 R32, R96.reuse, R34, RZ ;  /* 0x000000226020723c */ /* 0x040fe200000418ff */
[----:B------:R-:W-:Y:S06]  /*10ec0*/  LDSM.16.M88.4 R192, [R225] ;  /* 0x00000000e1c0783b */ /* 0x000fec0000000200 */
[----:B------:R-:W-:Y:S01]  /*10ed0*/  LDSM.16.M88.4 R196, [R224] ;  /* 0x00000000e0c4783b */ /* 0x000fe20000000200 */
[-C--:B------:R-:W-:Y:S08]  /*10ee0*/  HMMA.16816.F32.BF16 R36, R96, R48.reuse, RZ ;  /* 0x000000306024723c */ /* 0x080ff000000418ff */
[C---:B------:R-:W-:Y:S08]  /*10ef0*/  HMMA.16816.F32.BF16 R40, R92.reuse, R48, RZ ;  /* 0x000000305c28723c */ /* 0x040ff000000418ff */
[-C--:B------:R-:W-:Y:S08]  /*10f00*/  HMMA.16816.F32.BF16 R44, R92, R50.reuse, RZ ;  /* 0x000000325c2c723c */ /* 0x080ff000000418ff */
[C---:B------:R-:W-:Y:S08]  /*10f10*/  HMMA.16816.F32.BF16 R48, R96.reuse, R50, RZ ;  /* 0x000000326030723c */ /* 0x040ff000000418ff */
[-C--:B--2---:R-:W-:Y:S08]  /*10f20*/  HMMA.16816.F32.BF16 R52, R96, R64.reuse, RZ ;  /* 0x000000406034723c */ /* 0x084ff000000418ff */
        /* <DEDUP_REMOVED lines=11> */
[----:B------:R-:W2:Y:S07]  /*10fe0*/  LDSM.16.M88.4 R172, [R227] ;  /* 0x00000000e3ac783b */ /* 0x000eae0000000200 */
[-C--:B-1----:R-:W-:Y:S08]  /*10ff0*/  HMMA.16816.F32.BF16 R4, R176, R180.reuse, R4 ;  /* 0x000000b4b004723c */ /* 0x082ff00000041804 */
[C---:B------:R-:W-:Y:S08]  /*11000*/  HMMA.16816.F32.BF16 R8, R184.reuse, R180, R8 ;  /* 0x000000b4b808723c */ /* 0x040ff00000041808 */
[-C--:B------:R-:W-:Y:S08]  /*11010*/  HMMA.16816.F32.BF16 R12, R184, R182.reuse, R12 ;  /* 0x000000b6b80c723c */ /* 0x080ff0000004180c */
[C---:B------:R-:W-:Y:S01]  /*11020*/  HMMA.16816.F32.BF16 R16, R176.reuse, R182, R16 ;  /* 0x000000b6b010723c */ /* 0x040fe20000041810 */
[----:B------:R-:W1:Y:S07]  /*11030*/  LDSM.16.M88.4 R180, [R226] ;  /* 0x00000000e2b4783b */ /* 0x000e6e0000000200 */
[-C--:B------:R-:W-:Y:S08]  /*11040*/  HMMA.16816.F32.BF16 R20, R176, R188.reuse, R20 ;  /* 0x000000bcb014723c */ /* 0x080ff00000041814 */
[C---:B------:R-:W-:Y:S08]  /*11050*/  HMMA.16816.F32.BF16 R24, R184.reuse, R188, R24 ;  /* 0x000000bcb818723c */ /* 0x040ff00000041818 */
[-C--:B------:R-:W-:Y:S08]  /*11060*/  HMMA.16816.F32.BF16 R28, R184, R190.reuse, R28 ;  /* 0x000000beb81c723c */ /* 0x080ff0000004181c */
[C---:B------:R-:W-:Y:S08]  /*11070*/  HMMA.16816.F32.BF16 R32, R176.reuse, R190, R32 ;  /* 0x000000beb020723c */ /* 0x040ff00000041820 */
[-C--:B--2---:R-:W-:Y:S08]  /*11080*/  HMMA.16816.F32.BF16 R36, R176, R172.reuse, R36 ;  /* 0x000000acb024723c */ /* 0x084ff00000041824 */
[C---:B------:R-:W-:Y:S08]  /*11090*/  HMMA.16816.F32.BF16 R40, R184.reuse, R172, R40 ;  /* 0x000000acb828723c */ /* 0x040ff00000041828 */
[-C--:B------:R-:W-:Y:S04]  /*110a0*/  HMMA.16816.F32.BF16 R44, R184, R174.reuse, R44 ;  /* 0x000000aeb82c723c */ /* 0x080fe8000004182c */
[----:B----4-:R-:W-:Y:S04]  /*110b0*/  IMAD.WIDE.U32 R2, R229, UR16, R2 ;  /* 0x00000010e5027c25 */ /* 0x010fe8000f8e0002 */
[C---:B------:R-:W-:Y:S04]  /*110c0*/  HMMA.16816.F32.BF16 R48, R176.reuse, R174, R48 ;  /* 0x000000aeb030723c */ /* 0x040fe80000041830 */
[----:B------:R-:W-:Y:S01]  /*110d0*/  IMAD.IADD R0, R3, 0x1, R0 ;  /* 0x0000000103007824 */ /* 0x000fe200078e0200 */
[C---:B------:R-:W-:Y:S03]  /*110e0*/  LEA R202, P0, R2.reuse, c[0x0][0x1f8], 0x1 ;  /* 0x00007e0002ca7a11 */ /* 0x040fe600078008ff */
[-C--:B-1----:R-:W-:Y:S04]  /*110f0*/  HMMA.16816.F32.BF16 R52, R176, R180.reuse, R52 ;  /* 0x000000b4b034723c */ /* 0x082fe80000041834 */
[----:B------:R-:W-:Y:S02]  /*11100*/  LEA.HI.X R203, R2, c[0x0][0x1fc], R0, 0x1, P0 ;  /* 0x00007f0002cb7a11 */ /* 0x000fe400000f0c00 */
[----:B------:R-:W-:Y:S02]  /*11110*/  IADD3 R128, P0, R202, UR10, RZ ;  /* 0x0000000aca807c10 */ /* 0x000fe4000ff1e0ff */
[C---:B------:R-:W-:Y:S01]  /*11120*/  HMMA.16816.F32.BF16 R56, R184.reuse, R180, R56 ;  /* 0x000000b4b838723c */ /* 0x040fe20000041838 */
[----:B------:R-:W-:Y:S01]  /*11130*/  @!PT LDS RZ, [RZ] ;  /* 0x00000000fffff984 */ /* 0x000fe20000000800 */
[----:B------:R-:W-:Y:S01]  /*11140*/  @!PT LDS RZ, [RZ] ;  /* 0x00000000fffff984 */ /* 0x000fe20000000800 */
[----:B------:R-:W-:Y:S01]  /*11150*/  @!PT LDS RZ, [RZ] ;  /* 0x00000000fffff984 */ /* 0x000fe20000000800 */
[----:B------:R1:W-:Y:S03]  /*11160*/  LDGSTS.E.BYPASS.LTC128B.128 [R231+0x100], [R202.64], !P6 ;  /* 0x00100000cae77fae */ /* 0x0003e6000f101d4c */
[----:B------:R-:W-:Y:S02]  /*11170*/  IADD3.X R129, R203, UR9, RZ, P0, !PT ;  /* 0x00000009cb817c10 */ /* 0x000fe400087fe4ff */
[----:B------:R-:W-:Y:S02]  /*11180*/  IADD3 R200, P1, R128, UR10, RZ ;  /* 0x0000000a80c87c10 */ /* 0x000fe4000ff3e0ff */
[-C--:B------:R-:W-:Y:S01]  /*11190*/  HMMA.16816.F32.BF16 R60, R184, R182.reuse, R60 ;  /* 0x000000b6b83c723c */ /* 0x080fe2000004183c */
[----:B------:R2:W-:Y:S03]  /*111a0*/  LDGSTS.E.BYPASS.LTC128B.128 [R231+0x900], [R128.64], !P6 ;  /* 0x0090000080e77fae */ /* 0x0005e6000f101d4c */
        /* <DEDUP_REMOVED lines=9> */
[----:B------:R-:W-:Y:S02]  /*11240*/  PLOP3.LUT P1, PT, PT, PT, UP2, 0x80, 0x0 ;  /* 0x000000000000781c */ /* 0x000fe40003f2f028 */
[C---:B------:R-:W-:Y:S01]  /*11250*/  HMMA.16816.F32.BF16 R72, R184.reuse, R192, R72 ;  /* 0x000000c0b848723c */ /* 0x040fe20000041848 */
[----:B------:R3:W-:Y:S03]  /*11260*/  LDGSTS.E.BYPASS.LTC128B.128 [R231+0x2100], [R188.64], !P6 ;  /* 0x02100000bce77fae */ /* 0x0007e6000f101d4c */
[----:B--2---:R-:W-:Y:S04]  /*11270*/  IADD3 R128, P0, R188, UR10, RZ ;  /* 0x0000000abc807c10 */ /* 0x004fe8000ff1e0ff */
[-C--:B------:R-:W-:Y:S04]  /*11280*/  HMMA.16816.F32.BF16 R76, R184, R194.reuse, R76 ;  /* 0x000000c2b84c723c */ /* 0x080fe8000004184c */
[----:B------:R-:W-:Y:S02]  /*11290*/  IADD3.X R129, R189, UR9, RZ, P0, !PT ;  /* 0x00000009bd817c10 */ /* 0x000fe400087fe4ff */
[C---:B------:R-:W-:Y:S02]  /*112a0*/  ISETP.GT.AND P0, PT, R229.reuse, UR8, PT ;  /* 0x00000008e5007c0c */ /* 0x040fe4000bf04270 */
[C---:B------:R-:W-:Y:S01]  /*112b0*/  HMMA.16816.F32.BF16 R80, R176.reuse, R194, R80 ;  /* 0x000000c2b050723c */ /* 0x040fe20000041850 */
[----:B------:R2:W-:Y:S06]  /*112c0*/  LDGSTS.E.BYPASS.LTC128B.128 [R231+0x2900], [R128.64], !P6 ;  /* 0x0290000080e77fae */ /* 0x0005ec000f101d4c */
[----:B-1----:R-:W-:Y:S01]  /*112d0*/  LDSM.16.M88.4 R200, [R218+0x3100] ;  /* 0x00310000dac8783b */ /* 0x002fe20000000200 */
[-C--:B------:R-:W-:Y:S04]  /*112e0*/  HMMA.16816.F32.BF16 R84, R176, R196.reuse, R84 ;  /* 0x000000c4b054723c */ /* 0x080fe80000041854 */
[----:B------:R-:W-:Y:S01]  /*112f0*/  @P0 IADD3 R0, R229, -0x1, RZ ;  /* 0xffffffffe5000810 */ /* 0x000fe20007ffe0ff */
[----:B---3--:R-:W1:Y:S01]  /*11300*/  LDSM.16.M88.4 R188, [R220+0x6100] ;  /* 0x00610000dcbc783b */ /* 0x008e620000000200 */
[----:B----4-:R-:W-:Y:S02]  /*11310*/  @P0 IMAD.MOV.U32 R3, RZ, RZ, R235 ;  /* 0x000000ffff030224 */ /* 0x010fe400078e00eb */
[C---:B------:R-:W-:Y:S03]  /*11320*/  HMMA.16816.F32.BF16 R88, R184.reuse, R196, R88 ;  /* 0x000000c4b858723c */ /* 0x040fe60000041858 */
[----:B------:R-:W3:Y:S01]  /*11330*/  LDSM.16.M88.4 R204, [R220+0x8100] ;  /* 0x00810000dccc783b */ /* 0x000ee20000000200 */
[----:B------:R-:W-:Y:S04]  /*11340*/  @P0 SHF.R.S32.HI R2, RZ, 0x1f, R0 ;  /* 0x0000001fff020819 */ /* 0x000fe80000011400 */
[-C--:B------:R-:W-:Y:S01]  /*11350*/  HMMA.16816.F32.BF16 R92, R184, R198.reuse, R92 ;  /* 0x000000c6b85c723c */ /* 0x080fe2000004185c */
[----:B------:R-:W0:Y:S03]  /*11360*/  LDGDEPBAR ;  /* 0x00000000000079af */ /* 0x000e260000000000 */
[----:B--2---:R-:W-:Y:S03]  /*11370*/  @P0 IMAD.WIDE.U32 R128, R0, c[0x0][0x1e0], RZ ;  /* 0x0000780000800a25 */ /* 0x004fe600078e00ff */
[----:B------:R-:W2:Y:S01]  /*11380*/  LDSM.16.M88.4 R208, [R218+0x3900] ;  /* 0x00390000dad0783b */ /* 0x000ea20000000200 */
[----:B------:R-:W-:Y:S04]  /*11390*/  HMMA.16816.F32.BF16 R96, R176, R198, R96 ;  /* 0x000000c6b060723c */ /* 0x000fe80000041860 */
[----:B------:R-:W-:Y:S01]  /*113a0*/  @P0 IMAD R2, R2, c[0x0][0x1e0], RZ ;  /* 0x0000780002020a24 */ /* 0x000fe200078e02ff */
[----:B------:R-:W4:Y:S03]  /*113b0*/  LDSM.16.M88.4 R172, [R218+0x4100] ;  /* 0x00410000daac783b */ /* 0x000f260000000200 */
[----:B------:R-:W-:Y:S03]  /*113c0*/  @P0 IMAD R2, R0, c[0x0][0x1e4], R2 ;  /* 0x0000790000020a24 */ /* 0x000fe600078e0202 */
[----:B------:R-:W2:Y:S01]  /*113d0*/  LDSM.16.M88.4 R180, [R218+0x4900] ;  /* 0x00490000dab4783b */ /* 0x000ea20000000200 */
[----:B------:R-:W-:Y:S02]  /*113e0*/  @P0 IMAD.IADD R0, R129, 0x1, R2 ;  /* 0x0000000181000824 */ /* 0x000fe400078e0202 */
[----:B------:R-:W-:Y:S02]  /*113f0*/  @P0 IMAD.MOV.U32 R2, RZ, RZ, R232 ;  /* 0x000000ffff020224 */ /* 0x000fe400078e00e8 */
[----:B------:R-:W-:Y:S01]  /*11400*/  @P0 IMAD R0, R0, 0x60, RZ ;  /* 0x0000006000000824 */ /* 0x000fe200078e02ff */
[----:B------:R-:W4:Y:S01]  /*11410*/  LDSM.16.M88.4 R176, [R218+0x5100] ;  /* 0x00510000dab0783b */ /* 0x000f220000000200 */
[----:B------:R-:W-:Y:S01]  /*11420*/  @P0 IMAD.WIDE.U32 R2, R128, 0x60, R2 ;  /* 0x0000006080020825 */ /* 0x000fe200078e0002 */
[-C--:B-1----:R-:W-:Y:S04]  /*11430*/  HMMA.16816.F32.BF16 R4, R188, R200.reuse, R4 ;  /* 0x000000c8bc04723c */ /* 0x082fe80000041804 */
[----:B------:R-:W1:Y:S01]  /*11440*/  LDSM.16.M88.4 R184, [R218+0x5900] ;  /* 0x00590000dab8783b */ /* 0x000e620000000200 */
[C---:B------:R-:W-:Y:S01]  /*11450*/  @P0 LEA R128, P2, R2.reuse, c[0x0][0x1c8], 0x1 ;  /* 0x0000720002800a11 */ /* 0x040fe200078408ff */
[----:B------:R-:W-:Y:S02]  /*11460*/  @P0 IMAD.IADD R0, R3, 0x1, R0 ;  /* 0x0000000103000824 */ /* 0x000fe400078e0200 */
[C---:B---3--:R-:W-:Y:S02]  /*11470*/  HMMA.16816.F32.BF16 R8, R204.reuse, R200, R8 ;  /* 0x000000c8cc08723c */ /* 0x048fe40000041808 */
[----:B------:R-:W-:Y:S02]  /*11480*/  LDSM.16.M88.4 R192, [R217] ;  /* 0x00000000d9c0783b */ /* 0x000fe40000000200 */
[----:B------:R-:W-:Y:S01]  /*11490*/  @P0 LEA.HI.X R129, R2, c[0x0][0x1cc], R0, 0x1, P2 ;  /* 0x0000730002810a11 */ /* 0x000fe200010f0c00 */
[----:B------:R-:W-:Y:S01]  /*114a0*/  @P1 IMAD.HI.U32 R0, R135, c[0x0][0x2c8], RZ ;  /* 0x0000b20087001a27 */ /* 0x000fe200078e00ff */
[----:B------:R-:W-:Y:S02]  /*114b0*/  @P0 IADD3 R2, P1, R128, UR6, RZ ;  /* 0x0000000680020c10 */ /* 0x000fe4000ff3e0ff */
[----:B------:R-:W-:Y:S01]  /*114c0*/  LDSM.16.M88.4 R196, [R221+0x8100] ;  /* 0x00810000ddc4783b */ /* 0x000fe20000000200 */
[-C--:B------:R-:W-:Y:S03]  /*114d0*/  HMMA.16816.F32.BF16 R12, R204, R202.reuse, R12 ;  /* 0x000000cacc0c723c */ /* 0x080fe6000004180c */
[----:B------:R-:W-:Y:S02]  /*114e0*/  @P0 IADD3.X R3, R129, UR7, RZ, P1, !PT ;  /* 0x0000000781030c10 */ /* 0x000fe40008ffe4ff */
[----:B------:R-:W-:Y:S03]  /*114f0*/  @P3 SHF.R.U32.HI R135, RZ, c[0x0][0x2cc], R0 ;  /* 0x0000b300ff873a19 */ /* 0x000fe60000011600 */
[C---:B------:R-:W-:Y:S01]  /*11500*/  HMMA.16816.F32.BF16 R16, R188.reuse, R202, R16 ;  /* 0x000000cabc10723c */ /* 0x040fe20000041810 */
[----:B------:R-:W-:Y:S07]  /*11510*/  LDSM.16.M88.4 R200, [R217+0x800] ;  /* 0x00080000d9c8783b */ /* 0x000fee0000000200 */
[-C--:B--2---:R-:W-:Y:S08]  /*11520*/  HMMA.16816.F32.BF16 R20, R188, R208.reuse, R20 ;  /* 0x000000d0bc14723c */ /* 0x084ff00000041814 */
[C---:B------:R-:W-:Y:S08]  /*11530*/  HMMA.16816.F32.BF16 R24, R204.reuse, R208, R24 ;  /* 0x000000d0cc18723c */ /* 0x040ff00000041818 */
[-C--:B------:R-:W-:Y:S08]  /*11540*/  HMMA.16816.F32.BF16 R28, R204, R210.reuse, R28 ;  /* 0x000000d2cc1c723c */ /* 0x080ff0000004181c */
[C---:B------:R-:W-:Y:S08]  /*11550*/  HMMA.16816.F32.BF16 R32, R188.reuse, R210, R32 ;  /* 0x000000d2bc20723c */ /* 0x040ff00000041820 */
[-C--:B----4-:R-:W-:Y:S08]  /*11560*/  HMMA.16816.F32.BF16 R36, R188, R172.reuse, R36 ;  /* 0x000000acbc24723c */ /* 0x090ff00000041824 */
        /* <DEDUP_REMOVED lines=14> */
[-C--:B-1----:R-:W-:Y:S08]  /*11650*/  HMMA.16816.F32.BF16 R84, R188, R184.reuse, R84 ;  /* 0x000000b8bc54723c */ /* 0x082ff00000041854 */
[C---:B------:R-:W-:Y:S08]  /*11660*/  HMMA.16816.F32.BF16 R88, R204.reuse, R184, R88 ;  /* 0x000000b8cc58723c */ /* 0x040ff00000041858 */
[-C--:B------:R-:W-:Y:S08]  /*11670*/  HMMA.16816.F32.BF16 R92, R204, R186.reuse, R92 ;  /* 0x000000bacc5c723c */ /* 0x080ff0000004185c */
[----:B------:R-:W-:Y:S01]  /*11680*/  HMMA.16816.F32.BF16 R96, R188, R186, R96 ;  /* 0x000000babc60723c */ /* 0x000fe20000041860 */
[----:B------:R-:W1:Y:S07]  /*11690*/  LDSM.16.M88.4 R184, [R217+0x2000] ;  /* 0x00200000d9b8783b */ /* 0x000e6e0000000200 */
[-C--:B--2---:R-:W-:Y:S08]  /*116a0*/  HMMA.16816.F32.BF16 R4, R172, R192.reuse, R4 ;  /* 0x000000c0ac04723c */ /* 0x084ff00000041804 */
[C---:B------:R-:W-:Y:S08]  /*116b0*/  HMMA.16816.F32.BF16 R8, R196.reuse, R192, R8 ;  /* 0x000000c0c408723c */ /* 0x040ff00000041808 */
[-C--:B------:R-:W-:Y:S08]  /*116c0*/  HMMA.16816.F32.BF16 R12, R196, R194.reuse, R12 ;  /* 0x000000c2c40c723c */ /* 0x080ff0000004180c */
[C---:B------:R-:W-:Y:S08]  /*116d0*/  HMMA.16816.F32.BF16 R16, R172.reuse, R194, R16 ;  /* 0x000000c2ac10723c */ /* 0x040ff00000041810 */
[-C--:B------:R-:W-:Y:S08]  /*116e0*/  HMMA.16816.F32.BF16 R20, R172, R200.reuse, R20 ;  /* 0x000000c8ac14723c */ /* 0x080ff00000041814 */
[C---:B------:R-:W-:Y:S08]  /*116f0*/  HMMA.16816.F32.BF16 R24, R196.reuse, R200, R24 ;  /* 0x000000c8c418723c */ /* 0x040ff00000041818 */
[-C--:B------:R-:W-:Y:S08]  /*11700*/  HMMA.16816.F32.BF16 R28, R196, R202.reuse, R28 ;  /* 0x000000cac41c723c */ /* 0x080ff0000004181c */
[C---:B------:R-:W-:Y:S08]  /*11710*/  HMMA.16816.F32.BF16 R32, R172.reuse, R202, R32 ;  /* 0x000000caac20723c */ /* 0x040ff00000041820 */
[-C--:B---3--:R-:W-:Y:S08]  /*11720*/  HMMA.16816.F32.BF16 R36, R172, R180.reuse, R36 ;  /* 0x000000b4ac24723c */ /* 0x088ff00000041824 */
[C---:B------:R-:W-:Y:S07]  /*11730*/  HMMA.16816.F32.BF16 R40, R196.reuse, R180, R40 ;  /* 0x000000b4c428723c */ /* 0x040fee0000041828 */
[----:B------:R-:W-:Y:S01]  /*11740*/  @P0 IADD3 R180, P2, R2, UR6, RZ ;  /* 0x0000000602b40c10 */ /* 0x000fe2000ff5e0ff */
[-C--:B------:R-:W-:Y:S04]  /*11750*/  HMMA.16816.F32.BF16 R44, R196, R182.reuse, R44 ;  /* 0x000000b6c42c723c */ /* 0x080fe8000004182c */
[----:B------:R-:W-:Y:S04]  /*11760*/  @P0 IADD3.X R181, R3, UR7, RZ, P2, !PT ;  /* 0x0000000703b50c10 */ /* 0x000fe800097fe4ff */
[C---:B------:R-:W-:Y:S08]  /*11770*/  HMMA.16816.F32.BF16 R48, R172.reuse, R182, R48 ;  /* 0x000000b6ac30723c */ /* 0x040ff00000041830 */
[-C--:B----4-:R-:W-:Y:S08]  /*11780*/  HMMA.16816.F32.BF16 R52, R172, R176.reuse, R52 ;  /* 0x000000b0ac34723c */ /* 0x090ff00000041834 */
[C---:B------:R-:W-:Y:S08]  /*11790*/  HMMA.16816.F32.BF16 R56, R196.reuse, R176, R56 ;  /* 0x000000b0c438723c */ /* 0x040ff00000041838 */
[-C--:B------:R-:W-:Y:S08]  /*117a0*/  HMMA.16816.F32.BF16 R60, R196, R178.reuse, R60 ;  /* 0x000000b2c43c723c */ /* 0x080ff0000004183c */
[C---:B------:R-:W-:Y:S01]  /*117b0*/  HMMA.16816.F32.BF16 R64, R172.reuse, R178, R64 ;  /* 0x000000b2ac40723c */ /* 0x040fe20000041840 */
[----:B------:R-:W2:Y:S01]  /*117c0*/  LDSM.16.M88.4 R176, [R217+0x2800] ;  /* 0x00280000d9b0783b */ /* 0x000ea20000000200 */
[----:B------:R-:W-:Y:S05]  /*117d0*/  DEPBAR.LE SB0, 0x0 ;  /* 0x000080000000791a */ /* 0x000fea0000000000 */
[----:B------:R-:W-:Y:S01]  /*117e0*/  BAR.SYNC.DEFER_BLOCKING 0x0 ;  /* 0x0000000000007b1d */ /* 0x000fe20000010000 */
[-C--:B-1----:R-:W-:Y:S08]  /*117f0*/  HMMA.16816.F32.BF16 R68, R172, R184.reuse, R68 ;  /* 0x000000b8ac44723c */ /* 0x082ff00000041844 */
[C---:B------:R-:W-:Y:S08]  /*11800*/  HMMA.16816.F32.BF16 R72, R196.reuse, R184, R72 ;  /* 0x000000b8c448723c */ /* 0x040ff00000041848 */
[-C--:B------:R-:W-:Y:S01]  /*11810*/  HMMA.16816.F32.BF16 R76, R196, R186.reuse, R76 ;  /* 0x000000bac44c723c */ /* 0x080fe2000004184c */
[----:B------:R-:W-:Y:S01]  /*11820*/  @!PT LDS RZ, [RZ] ;  /* 0x00000000fffff984 */ /* 0x000fe20000000800 */
[----:B------:R-:W-:Y:S01]  /*11830*/  @!PT LDS RZ, [RZ] ;  /* 0x00000000fffff984 */ /* 0x000fe20000000800 */
[----:B------:R-:W-:Y:S01]  /*11840*/  @!PT LDS RZ, [RZ] ;  /* 0x00000000fffff984 */ /* 0x000fe20000000800 */
[----:B------:R1:W-:Y:S07]  /*11850*/  @P0 LDGSTS.E.BYPASS.LTC128B.128 [R231+0x3100], [R128.64], !P6 ;  /* 0x0310000080e70fae */ /* 0x0003ee000f101d4c */
[C---:B------:R-:W-:Y:S01]  /*11860*/  HMMA.16816.F32.BF16 R80, R172.reuse, R186, R80 ;  /* 0x000000baac50723c */ /* 0x040fe20000041850 */
[----:B------:R3:W-:Y:S07]  /*11870*/  @P0 LDGSTS.E.BYPASS.LTC128B.128 [R231+0x3900], [R2.64], !P6 ;  /* 0x0390000002e70fae */ /* 0x0007ee000f101d4c */
[-C--:B--2---:R-:W-:Y:S01]  /*11880*/  HMMA.16816.F32.BF16 R84, R172, R176.reuse, R84 ;  /* 0x000000b0ac54723c */ /* 0x084fe20000041854 */
[----:B------:R2:W-:Y:S07]  /*11890*/  @P0 LDGSTS.E.BYPASS.LTC128B.128 [R231+0x4100], [R180.64], !P6 ;  /* 0x04100000b4e70fae */ /* 0x0005ee000f101d4c */
[C---:B------:R-:W-:Y:S08]  /*118a0*/  HMMA.16816.F32.BF16 R88, R196.reuse, R176, R88 ;  /* 0x000000b0c458723c */ /* 0x040ff00000041858 */
[-C--:B------:R-:W-:Y:S04]  /*118b0*/  HMMA.16816.F32.BF16 R92, R196, R178.reuse, R92 ;  /* 0x000000b2c45c723c */ /* 0x080fe8000004185c */
[----:B-1----:R-:W-:Y:S04]  /*118c0*/  @P0 IADD3 R128, P1, R180, UR6, RZ ;  /* 0x00000006b4800c10 */ /* 0x002fe8000ff3e0ff */
[----:B------:R-:W-:Y:S01]  /*118d0*/  @P0 IADD3.X R129, R181, UR7, RZ, P1, !PT ;  /* 0x00000007b5810c10 */ /* 0x000fe20008ffe4ff */
[----:B------:R-:W-:Y:S04]  /*118e0*/  HMMA.16816.F32.BF16 R96, R172, R178, R96 ;  /* 0x000000b2ac60723c */ /* 0x000fe80000041860 */
[----:B------:R1:W-:Y:S01]  /*118f0*/  @P0 LDGSTS.E.BYPASS.LTC128B.128 [R231+0x4900], [R128.64], !P6 ;  /* 0x0490000080e70fae */ /* 0x0003e2000f101d4c */
[----:B---3--:R-:W-:Y:S04]  /*11900*/  @P0 IADD3 R2, P2, R128, UR6, RZ ;  /* 0x0000000680020c10 */ /* 0x008fe8000ff5e0ff */
[----:B------:R-:W-:Y:S03]  /*11910*/  @P0 IADD3.X R3, R129, UR7, RZ, P2, !PT ;  /* 0x0000000781030c10 */ /* 0x000fe600097fe4ff */
[----:B------:R-:W-:Y:S02]  /*11920*/  @P0 IADD3 R176, P1, R2, UR6, RZ ;  /* 0x0000000602b00c10 */ /* 0x000fe4000ff3e0ff */
[----:B------:R3:W-:Y:S02]  /*11930*/  @P0 LDGSTS.E.BYPASS.LTC128B.128 [R231+0x5100], [R2.64], !P6 ;  /* 0x0510000002e70fae */ /* 0x0007e4000f101d4c */
[----:B------:R-:W-:Y:S05]  /*11940*/  @P0 IADD3.X R177, R3, UR7, RZ, P1, !PT ;  /* 0x0000000703b10c10 */ /* 0x000fea0008ffe4ff */
[----:B------:R2:W-:Y:S01]  /*11950*/  @P0 LDGSTS.E.BYPASS.LTC128B.128 [R231+0x5900], [R176.64], !P6 ;  /* 0x05900000b0e70fae */ /* 0x0005e2000f101d4c */
[----:B------:R-:W-:Y:S05]  /*11960*/  PLOP3.LUT P0, PT, PT, PT, UP1, 0x40, 0x0 ;  /* 0x000000000000781c */ /* 0x000fea0003f0e818 */
[----:B------:R-:W0:Y:S01]  /*11970*/  LDGDEPBAR ;  /* 0x00000000000079af */ /* 0x000e220000000000 */
[----:B-1----:R-:W-:Y:S05]  /*11980*/  IMAD R129, R229, -0x60, RZ ;  /* 0xffffffa0e5817824 */ /* 0x002fea00078e02ff */
[----:B------:R-:W3:Y:S01]  /*11990*/  SHFL.IDX PT, R128, R135, RZ, 0x1c1f ;  /* 0x001c1fff87807589 */ /* 0x000ee200000e0000 */
[----:B------:R-:W-:Y:S01]  /*119a0*/  IMAD.IADD R174, R129, 0x1, -R130 ;  /* 0x0000000181ae7824 */ /* 0x000fe200078e0a82 */
[----:B------:R-:W-:Y:S04]  /*119b0*/  IADD3 R173, -R130, 0x1, R129 ;  /* 0x0000000182ad7810 */ /* 0x000fe80007ffe181 */
[----:B------:R-:W-:Y:S04]  /*119c0*/  IADD3 R173, R173, c[0x0][0x1d0], RZ ;  /* 0x00007400adad7a10 */ /* 0x000fe80007ffe0ff */
[----:B------:R-:W-:Y:S04]  /*119d0*/  IADD3 R173, R173, -c[0x0][0x168], RZ ;  /* 0x80005a00adad7a10 */ /* 0x000fe80007ffe0ff */
[C---:B------:R-:W-:Y:S02]  /*119e0*/  IADD3 R172, R173.reuse, c[0x0][0x328], RZ ;  /* 0x0000ca00adac7a10 */ /* 0x040fe40007ffe0ff */
[----:B------:R-:W-:Y:S03]  /*119f0*/  IADD3 R173, R173, UR11, RZ ;  /* 0x0000000badad7c10 */ /* 0x000fe6000fffe0ff */
[--C-:B---3--:R-:W-:Y:S02]  /*11a00*/  IMAD.IADD R2, R172, 0x1, R128.reuse ;  /* 0x00000001ac027824 */ /* 0x108fe400078e0280 */
[----:B------:R-:W-:Y:S01]  /*11a10*/  IMAD.IADD R0, R173, 0x1, R128 ;  /* 0x00000001ad007824 */ /* 0x000fe200078e0280 */
[----:B------:R-:W-:-:S05]  /*11a20*/  @P0 BRA `(.L_x_923) ;  /* 0x0000018000000947 */ /* 0x000fca0003800000 */
[----:B--2---:R-:W-:Y:S01]  /*11a30*/  IADD3 R3, R128, c[0x0][0x1d0], RZ ;  /* 0x0000740080037a10 */ /* 0x004fe20007ffe0ff */
        /* <DEDUP_REMOVED lines=13> */
.L_x_925:
[----:B------:R-:W-:Y:S04]  /*11b10*/  MOV R128, c[0x0][0x32c] ;  /* 0x0000cb0000807a02 */ /* 0x000fe80000000f00 */
[----:B------:R-:W-:Y:S11]  /*11b20*/  ISETP.NE.AND P0, PT, R128, 0x1, PT ;  /* 0x000000018000780c */ /* 0x000ff60003f05270 */
[----:B------:R-:W-:Y:S02]  /*11b30*/  @!UPT UIADD3 URZ, URZ, URZ, URZ ;  /* 0x0000003f3f3ff290 */ /* 0x000fe4000fffe03f */
[----:B------:R-:W-:Y:S05]  /*11b40*/  @P0 IMAD.HI.U32 R128, R3, c[0x0][0x330], RZ ;  /* 0x0000cc0003800a27 */ /* 0x000fea00078e00ff */
[----:B------:R-:W-:Y:S02]  /*11b50*/  @P0 SHF.R.U32.HI R3, RZ, c[0x0][0x334], R128 ;  /* 0x0000cd00ff030a19 */ /* 0x000fe40000011680 */
.L_x_926:
[----:B------:R-:W-:Y:S05]  /*11b60*/  BSYNC B0 ;  /* 0x0000000000007941 */ /* 0x000fea0003800000 */
.L_x_924:
[----:B------:R-:W-:Y:S05]  /*11b70*/  IMAD R3, R3, c[0x0][0x32c], R174 ;  /* 0x0000cb0003037a24 */ /* 0x000fea00078e02ae */
[----:B------:R-:W-:Y:S02]  /*11b80*/  IADD3 R128, R3, c[0x0][0x32c], RZ ;  /* 0x0000cb0003807a10 */ /* 0x000fe40007ffe0ff */
[----:B------:R-:W-:Y:S02]  /*11b90*/  IMNMX R0, R0, R3, !PT ;  /* 0x0000000300007217 */ /* 0x000fe40007800200 */
[----:B------:R-:W-:Y:S02]  /*11ba0*/  IMNMX R2, R2, R128, PT ;  /* 0x0000008002027217 */ /* 0x000fe40003800200 */
.L_x_923:
[----:B--2---:R-:W-:Y:S01]  /*11bb0*/  PLOP3.LUT P0, PT, PT, PT, UP1, 0x40, 0x0 ;  /* 0x000000000000781c */ /* 0x004fe20003f0e818 */
        /* <DEDUP_REMOVED lines=18> */
.L_x_929:
[----:B------:R-:W-:Y:S04]  /*11ce0*/  MOV R175, c[0x0][0x32c] ;  /* 0x0000cb0000af7a02 */ /* 0x000fe80000000f00 */
[----:B------:R-:W-:Y:S11]  /*11cf0*/  ISETP.NE.AND P0, PT, R175, 0x1, PT ;  /* 0x00000001af00780c */ /* 0x000ff60003f05270 */
[----:B------:R-:W-:Y:S02]  /*11d00*/  @!UPT UIADD3 URZ, URZ, URZ, URZ ;  /* 0x0000003f3f3ff290 */ /* 0x000fe4000fffe03f */
[----:B------:R-:W-:Y:S05]  /*11d10*/  @P0 IMAD.HI.U32 R175, R130, c[0x0][0x330], RZ ;  /* 0x0000cc0082af0a27 */ /* 0x000fea00078e00ff */
[----:B------:R-:W-:Y:S02]  /*11d20*/  @P0 SHF.R.U32.HI R130, RZ, c[0x0][0x334], R175 ;  /* 0x0000cd00ff820a19 */ /* 0x000fe400000116af */
.L_x_930:
[----:B------:R-:W-:Y:S05]  /*11d30*/  BSYNC B0 ;  /* 0x0000000000007941 */ /* 0x000fea0003800000 */
.L_x_928:
[----:B------:R-:W-:Y:S05]  /*11d40*/  IMAD R130, R130, c[0x0][0x32c], R174 ;  /* 0x0000cb0082827a24 */ /* 0x000fea00078e02ae */
[----:B------:R-:W-:Y:S02]  /*11d50*/  IADD3 R175, R130, c[0x0][0x32c], RZ ;  /* 0x0000cb0082af7a10 */ /* 0x000fe40007ffe0ff */
[----:B------:R-:W-:Y:S02]  /*11d60*/  IMNMX R3, R3, R130, !PT ;  /* 0x0000008203037217 */ /* 0x000fe40007800200 */
[----:B------:R-:W-:Y:S02]  /*11d70*/  IMNMX R128, R128, R175, PT ;  /* 0x000000af80807217 */ /* 0x000fe40003800200 */
.L_x_927:
[C---:B------:R-:W-:Y:S02]  /*11d80*/  ISETP.GE.AND P0, PT, R129.reuse, 0x9, PT ;  /* 0x000000098100780c */ /* 0x040fe40003f06270 */
[C---:B------:R-:W-:Y:S02]  /*11d90*/  ISETP.GE.AND P1, PT, R129.reuse, 0x2, PT ;  /* 0x000000028100780c */ /* 0x040fe40003f26270 */
[----:B------:R-:W-:Y:S02]  /*11da0*/  P2R R181, PR, RZ, 0x1 ;  /* 0x00000001ffb57803 */ /* 0x000fe40000000000 */
[C---:B------:R-:W-:Y:S02]  /*11db0*/  ISETP.GT.AND P0, PT, R0.reuse, 0x8, !P0 ;  /* 0x000000080000780c */ /* 0x040fe40004704270 */
[----:B------:R-:W-:Y:S02]  /*11dc0*/  P2R R182, PR, RZ, 0x2 ;  /* 0x00000002ffb67803 */ /* 0x000fe40000000000 */
[----:B------:R-:W-:Y:S02]  /*11dd0*/  ISETP.GT.AND P1, PT, R0, 0x1, !P1 ;  /* 0x000000010000780c */ /* 0x000fe40004f24270 */
[C---:B------:R-:W-:Y:S02]  /*11de0*/  ISETP.GE.AND P2, PT, R129.reuse, 0x11, PT ;  /* 0x000000118100780c */ /* 0x040fe40003f46270 */
[C---:B------:R-:W-:Y:S02]  /*11df0*/  ISETP.LT.OR P0, PT, R2.reuse, 0x9, P0 ;  /* 0x000000090200780c */ /* 0x040fe40000701670 */
[----:B------:R-:W-:Y:S02]  /*11e00*/  ISETP.LT.OR P1, PT, R2, 0x2, P1 ;  /* 0x000000020200780c */ /* 0x000fe40000f21670 */
[----:B------:R-:W-:Y:S02]  /*11e10*/  ISETP.GE.AND P3, PT, R129, 0xa, PT ;  /* 0x0000000a8100780c */ /* 0x000fe40003f66270 */
[----:B------:R-:W-:Y:S02]  /*11e20*/  FSEL R184, R16, -INF , !P0 ;  /* 0xff80000010b87808 */ /* 0x000fe40004000000 */
[C---:B------:R-:W-:Y:S02]  /*11e30*/  ISETP.GT.AND P0, PT, R0.reuse, 0x10, !P2 ;  /* 0x000000100000780c */ /* 0x040fe40005704270 */
        /* <DEDUP_REMOVED lines=15> */
[C---:B------:R-:W-:Y:S02]  /*11f30*/  ISETP.GE.AND P1, PT, R129.reuse, 0x1a, PT ;  /* 0x0000001a8100780c */ /* 0x040fe40003f26270 */
        /* <DEDUP_REMOVED lines=76> */
[----:B------:R-:W-:Y:S04]  /*12400*/  ISETP.GT.AND P0, PT, R0, 0x58, !P5 ;  /* 0x000000580000780c */ /* 0x000fe80006f04270 */
[----:B------:R-:W-:Y:S04]  /*12410*/  ISETP.LT.OR P0, PT, R2, 0x59, P0 ;  /* 0x000000590200780c */ /* 0x000fe80000701670 */
[----:B------:R-:W-:Y:S02]  /*12420*/  FSEL R246, R96, -INF , !P0 ;  /* 0xff80000060f67808 */ /* 0x000fe40004000000 */
[----:B------:R-:W-:Y:S04]  /*12430*/  ISETP.GT.AND P0, PT, R0, RZ, !P1 ;  /* 0x000000ff0000720c */ /* 0x000fe80004f04270 */
[----:B------:R-:W-:Y:S04]  /*12440*/  ISETP.LT.OR P0, PT, R2, 0x1, P0 ;  /* 0x000000010200780c */ /* 0x000fe80000701670 */
[----:B------:R-:W-:Y:S02]  /*12450*/  FSEL R52, R4, -INF , !P0 ;  /* 0xff80000004347808 */ /* 0x000fe40004000000 */
[----:B------:R-:W-:Y:S01]  /*12460*/  ISETP.GE.AND P0, PT, R129, 0x5a, PT ;  /* 0x0000005a8100780c */ /* 0x000fe20003f06270 */
[----:B------:R-:W1:Y:S03]  /*12470*/  SHFL.IDX PT, R4, R135, 0x2, 0x1c1f ;  /* 0x005c1f0087047f89 */ /* 0x000e6600000e0000 */
[----:B------:R-:W-:Y:S02]  /*12480*/  P2R R37, PR, RZ, 0x1 ;  /* 0x00000001ff257803 */ /* 0x000fe40000000000 */
[----:B------:R-:W-:Y:S04]  /*12490*/  ISETP.GT.AND P0, PT, R0, 0x59, !P0 ;  /* 0x000000590000780c */ /* 0x000fe80004704270 */
        /* <DEDUP_REMOVED lines=20> */
.L_x_933:
[----:B------:R-:W-:Y:S04]  /*125e0*/  MOV R49, c[0x0][0x32c] ;  /* 0x0000cb0000317a02 */ /* 0x000fe80000000f00 */
[----:B------:R-:W-:Y:S11]  /*125f0*/  ISETP.NE.AND P0, PT, R49, 0x1, PT ;  /* 0x000000013100780c */ /* 0x000ff60003f05270 */
[----:B------:R-:W-:Y:S02]  /*12600*/  @!UPT UIADD3 URZ, URZ, URZ, URZ ;  /* 0x0000003f3f3ff290 */ /* 0x000fe4000fffe03f */
[----:B------:R-:W-:Y:S05]  /*12610*/  @P0 IMAD.HI.U32 R49, R4, c[0x0][0x330], RZ ;  /* 0x0000cc0004310a27 */ /* 0x000fea00078e00ff */
[----:B------:R-:W-:Y:S02]  /*12620*/  @P0 SHF.R.U32.HI R4, RZ, c[0x0][0x334], R49 ;  /* 0x0000cd00ff040a19 */ /* 0x000fe40000011631 */
.L_x_934:
[----:B------:R-:W-:Y:S05]  /*12630*/  BSYNC B0 ;  /* 0x0000000000007941 */ /* 0x000fea0003800000 */
.L_x_932:
[----:B------:R-:W-:Y:S05]  /*12640*/  IMAD R4, R4, c[0x0][0x32c], R174 ;  /* 0x0000cb0004047a24 */ /* 0x000fea00078e02ae */
[----:B------:R-:W-:Y:S02]  /*12650*/  IADD3 R49, R4, c[0x0][0x32c], RZ ;  /* 0x0000cb0004317a10 */ /* 0x000fe40007ffe0ff */
[----:B------:R-:W-:Y:S02]  /*12660*/  IMNMX R0, R0, R4, !PT ;  /* 0x0000000400007217 */ /* 0x000fe40007800200 */
[----:B------:R-:W-:Y:S02]  /*12670*/  IMNMX R2, R2, R49, PT ;  /* 0x0000003102027217 */ /* 0x000fe40003800200 */
.L_x_931:
[----:B------:R-:W-:Y:S02]  /*12680*/  ISETP.NE.AND P0, PT, R181, RZ, PT ;  /* 0x000000ffb500720c */ /* 0x000fe40003f05270 */
[----:B------:R-:W-:Y:S02]  /*12690*/  P2R R4, PR, RZ, 0x10 ;  /* 0x00000010ff047803 */ /* 0x000fe40000000000 */
[----:B------:R-:W-:Y:S02]  /*126a0*/  ISETP.GT.AND P0, PT, R3, 0x8, !P0 ;  /* 0x000000080300780c */ /* 0x000fe40004704270 */
[----:B------:R-:W-:Y:S02]  /*126b0*/  P2R R49, PR, RZ, 0x40 ;  /* 0x00000040ff317803 */ /* 0x000fe40000000000 */
[----:B------:R-:W-:Y:S02]  /*126c0*/  ISETP.LT.OR P0, PT, R128, 0x9, P0 ;  /* 0x000000098000780c */ /* 0x000fe40000701670 */
[----:B------:R-:W-:Y:S02]  /*126d0*/  ISETP.NE.AND P6, PT, R37, RZ, PT ;  /* 0x000000ff2500720c */ /* 0x000fe40003fc5270 */
[----:B------:R-:W-:Y:S02]  /*126e0*/  FSEL R53, R18, -INF , !P0 ;  /* 0xff80000012357808 */ /* 0x000fe40004000000 */
[----:B------:R-:W-:Y:S04]  /*126f0*/  ISETP.NE.AND P0, PT, R180, RZ, PT ;  /* 0x000000ffb400720c */ /* 0x000fe80003f05270 */
[----:B------:R-:W-:Y:S04]  /*12700*/  ISETP.GT.AND P0, PT, R3, 0x9, !P0 ;  /* 0x000000090300780c */ /* 0x000fe80004704270 */
[C---:B------:R-:W-:Y:S04]  /*12710*/  ISETP.LT.OR P0, PT, R128.reuse, 0xa, P0 ;  /* 0x0000000a8000780c */ /* 0x040fe80000701670 */
[----:B------:R-:W-:Y:S02]  /*12720*/  FSEL R68, R19, -INF , !P0 ;  /* 0xff80000013447808 */ /* 0x000fe40004000000 */
[----:B------:R-:W-:Y:S04]  /*12730*/  ISETP.NE.AND P0, PT, R179, RZ, PT ;  /* 0x000000ffb300720c */ /* 0x000fe80003f05270 */
[C---:B------:R-:W-:Y:S04]  /*12740*/  ISETP.GT.AND P0, PT, R3.reuse, 0x10, !P0 ;  /* 0x000000100300780c */ /* 0x040fe80004704270 */
[----:B------:R-:W-:Y:S04]  /*12750*/  ISETP.LT.OR P0, PT, R128, 0x11, P0 ;  /* 0x000000118000780c */ /* 0x000fe80000701670 */
        /* <DEDUP_REMOVED lines=45> */
[C---:B------:R-:W-:Y:S02]  /*12a30*/  ISETP.GT.AND P0, PT, R3.reuse, 0x40, !P4 ;  /* 0x000000400300780c */ /* 0x040fe40006704270 */
[----:B------:R-:W-:Y:S02]  /*12a40*/  ISETP.NE.AND P4, PT, R182, RZ, PT ;  /* 0x000000ffb600720c */ /* 0x000fe40003f85270 */
[----:B------:R-:W-:Y:S04]  /*12a50*/  ISETP.LT.OR P0, PT, R128, 0x41, P0 ;  /* 0x000000418000780c */ /* 0x000fe80000701670 */
[----:B------:R-:W-:Y:S02]  /*12a60*/  FSEL R206, R70, -INF , !P0 ;  /* 0xff80000046ce7808 */ /* 0x000fe40004000000 */
[----:B------:R-:W-:Y:S04]  /*12a70*/  ISETP.GT.AND P0, PT, R3, 0x41, !P3 ;  /* 0x000000410300780c */ /* 0x000fe80005f04270 */
[C---:B------:R-:W-:Y:S04]  /*12a80*/  ISETP.LT.OR P0, PT, R128.reuse, 0x42, P0 ;  /* 0x000000428000780c */ /* 0x040fe80000701670 */
[----:B------:R-:W-:Y:S02]  /*12a90*/  FSEL R207, R71, -INF , !P0 ;  /* 0xff80000047cf7808 */ /* 0x000fe40004000000 */
        /* <DEDUP_REMOVED lines=15> */
[----:B------:R-:W-:Y:S04]  /*12b90*/  ISETP.GT.AND P0, PT, R3, 0x1, !P4 ;  /* 0x000000010300780c */ /* 0x000fe80006704270 */
[C---:B------:R-:W-:Y:S04]  /*12ba0*/  ISETP.LT.OR P0, PT, R128.reuse, 0x2, P0 ;  /* 0x000000028000780c */ /* 0x040fe80000701670 */
[----:B------:R-:W-:Y:S02]  /*12bb0*/  FSEL R19, R7, -INF , !P0 ;  /* 0xff80000007137808 */ /* 0x000fe40004000000 */
[C---:B------:R-:W-:Y:S04]  /*12bc0*/  ISETP.GT.AND P0, PT, R3.reuse, RZ, !P1 ;  /* 0x000000ff0300720c */ /* 0x040fe80004f04270 */
[----:B------:R-:W-:Y:S04]  /*12bd0*/  ISETP.LT.OR P0, PT, R128, 0x1, P0 ;  /* 0x000000018000780c */ /* 0x000fe80000701670 */
[----:B------:R-:W-:Y:S02]  /*12be0*/  FSEL R18, R6, -INF , !P0 ;  /* 0xff80000006127808 */ /* 0x000fe40004000000 */
[C---:B------:R-:W-:Y:S04]  /*12bf0*/  ISETP.GT.AND P0, PT, R3.reuse, 0x58, !P5 ;  /* 0x000000580300780c */ /* 0x040fe80006f04270 */
[----:B------:R-:W-:Y:S04]  /*12c00*/  ISETP.LT.OR P0, PT, R128, 0x59, P0 ;  /* 0x000000598000780c */ /* 0x000fe80000701670 */
[----:B------:R-:W-:Y:S02]  /*12c10*/  FSEL R242, R98, -INF , !P0 ;  /* 0xff80000062f27808 */ /* 0x000fe40004000000 */
[----:B------:R-:W-:Y:S02]  /*12c20*/  ISETP.GT.AND P0, PT, R3, 0x59, !P6 ;  /* 0x000000590300780c */ /* 0x000fe40007704270 */
[----:B------:R-:W1:Y:S02]  /*12c30*/  SHFL.IDX PT, R3, R135, 0x3, 0x1c1f ;  /* 0x007c1f0087037f89 */ /* 0x000e6400000e0000 */
[----:B------:R-:W-:Y:S04]  /*12c40*/  ISETP.LT.OR P0, PT, R128, 0x5a, P0 ;  /* 0x0000005a8000780c */ /* 0x000fe80000701670 */
[----:B------:R-:W-:Y:S02]  /*12c50*/  FSEL R245, R99, -INF , !P0 ;  /* 0xff80000063f57808 */ /* 0x000fe40004000000 */
[----:B------:R-:W-:Y:S04]  /*12c60*/  ISETP.GT.AND P0, PT, R0, RZ, !P1 ;  /* 0x000000ff0000720c */ /* 0x000fe80004f04270 */
[----:B------:R-:W-:Y:S04]  /*12c70*/  ISETP.LT.OR P0, PT, R2, 0x1, P0 ;  /* 0x000000010200780c */ /* 0x000fe80000701670 */
[----:B------:R-:W-:Y:S02]  /*12c80*/  FSEL R8, R8, -INF , !P0 ;  /* 0xff80000008087808 */ /* 0x000fe40004000000 */
[----:B------:R-:W-:Y:S02]  /*12c90*/  ISETP.GT.AND P0, PT, R0, 0x1, !P4 ;  /* 0x000000010000780c */ /* 0x000fe40006704270 */
[----:B------:R-:W-:Y:S02]  /*12ca0*/  ISETP.NE.AND P4, PT, R4, RZ, PT ;  /* 0x000000ff0400720c */ /* 0x000fe40003f85270 */
        /* <DEDUP_REMOVED lines=82> */
[----:B------:R-:W-:Y:S01]  /*131d0*/  ISETP.GT.AND P0, PT, R0, 0x59, !P6 ;  /* 0x000000590000780c */ /* 0x000fe20007704270 */
[--C-:B-1----:R-:W-:Y:S01]  /*131e0*/  IMAD.IADD R0, R173, 0x1, R3.reuse ;  /* 0x00000001ad007824 */ /* 0x102fe200078e0203 */
[----:B------:R-:W-:Y:S02]  /*131f0*/  ISETP.NE.AND P6, PT, R49, RZ, PT ;  /* 0x000000ff3100720c */ /* 0x000fe40003fc5270 */
        /* <DEDUP_REMOVED lines=20> */
.L_x_937:
[----:B------:R-:W-:Y:S04]  /*13340*/  MOV R4, c[0x0][0x32c] ;  /* 0x0000cb0000047a02 */ /* 0x000fe80000000f00 */
[----:B------:R-:W-:Y:S11]  /*13350*/  ISETP.NE.AND P0, PT, R4, 0x1, PT ;  /* 0x000000010400780c */ /* 0x000ff60003f05270 */
[----:B------:R-:W-:Y:S02]  /*13360*/  @!UPT UIADD3 URZ, URZ, URZ, URZ ;  /* 0x0000003f3f3ff290 */ /* 0x000fe4000fffe03f */
[----:B------:R-:W-:Y:S05]  /*13370*/  @P0 IMAD.HI.U32 R4, R3, c[0x0][0x330], RZ ;  /* 0x0000cc0003040a27 */ /* 0x000fea00078e00ff */
[----:B------:R-:W-:Y:S02]  /*13380*/  @P0 SHF.R.U32.HI R3, RZ, c[0x0][0x334], R4 ;  /* 0x0000cd00ff030a19 */ /* 0x000fe40000011604 */
.L_x_938:
[----:B------:R-:W-:Y:S05]  /*13390*/  BSYNC B0 ;  /* 0x0000000000007941 */ /* 0x000fea0003800000 */
.L_x_936:
[----:B------:R-:W-:Y:S05]  /*133a0*/  IMAD R3, R3, c[0x0][0x32c], R174 ;  /* 0x0000cb0003037a24 */ /* 0x000fea00078e02ae */
[----:B------:R-:W-:Y:S02]  /*133b0*/  IADD3 R4, R3, c[0x0][0x32c], RZ ;  /* 0x0000cb0003047a10 */ /* 0x000fe40007ffe0ff */
[----:B------:R-:W-:Y:S02]  /*133c0*/  IMNMX R0, R0, R3, !PT ;  /* 0x0000000300007217 */ /* 0x000fe40007800200 */
[----:B------:R-:W-:Y:S02]  /*133d0*/  IMNMX R2, R2, R4, PT ;  /* 0x0000000402027217 */ /* 0x000fe40003800200 */
.L_x_935:
        /* <DEDUP_REMOVED lines=115> */
[----:B------:R-:W-:Y:S02]  /*13b10*/  ISETP.NE.AND P3, PT, R5, RZ, PT ;  /* 0x000000ff0500720c */ /* 0x000fe40003f65270 */
[----:B------:R-:W1:Y:S01]  /*13b20*/  SHFL.BFLY PT, R5, R130, 0x2, 0x1f ;  /* 0x0c401f0082057f89 */ /* 0x000e6200000e0000 */
        /* <DEDUP_REMOVED lines=17> */
[----:B------:R-:W-:Y:S02]  /*13c40*/  ISETP.LT.OR P0, PT, R2, 0x42, P0 ;  /* 0x000000420200780c */ /* 0x000fe40000701670 */
[----:B------:R-:W-:Y:S02]  /*13c50*/  FMNMX.FTZ R4, R199, R4, !PT ;  /* 0x00000004c7047209 */ /* 0x000fe40007810000 */
[----:B------:R-:W-:Y:S01]  /*13c60*/  FMNMX.FTZ R5, R10, R134, !PT ;  /* 0x000000860a057209 */ /* 0x000fe20007810000 */
[----:B------:R-:W2:Y:S01]  /*13c70*/  SHFL.BFLY PT, R129, R3, 0x2, 0x1f ;  /* 0x0c401f0003817f89 */ /* 0x000ea200000e0000 */
[----:B------:R-:W-:Y:S02]  /*13c80*/  FMNMX.FTZ R4, R200, R4, !PT ;  /* 0x00000004c8047209 */ /* 0x000fe40007810000 */
[----:B------:R-:W-:Y:S02]  /*13c90*/  FSEL R172, R75, -INF , !P0 ;  /* 0xff8000004bac7808 */ /* 0x000fe40004000000 */
[----:B------:R-:W-:Y:S02]  /*13ca0*/  FMNMX.FTZ R4, R208, R4, !PT ;  /* 0x00000004d0047209 */ /* 0x000fe40007810000 */
[----:B------:R-:W-:Y:S02]  /*13cb0*/  ISETP.GT.AND P0, PT, R0, 0x48, !P2 ;  /* 0x000000480000780c */ /* 0x000fe40005704270 */
        /* <DEDUP_REMOVED lines=9> */
[----:B--2---:R-:W-:Y:S02]  /*13d50*/  FMNMX.FTZ R129, R3, R129, !PT ;  /* 0x0000008103817209 */ /* 0x004fe40007810000 */
[----:B------:R-:W-:Y:S02]  /*13d60*/  FSEL R43, R43, RZ, P2 ;  /* 0x000000ff2b2b7208 */ /* 0x000fe40001000000 */
[----:B------:R-:W-:Y:S01]  /*13d70*/  FMNMX.FTZ R3, R239, R4, !PT ;  /* 0x00000004ef037209 */ /* 0x000fe20007810000 */
[----:B------:R-:W1:Y:S01]  /*13d80*/  SHFL.BFLY PT, R6, R129, 0x1, 0x1f ;  /* 0x0c201f0081067f89 */ /* 0x000e6200000e0000 */
[----:B------:R-:W-:Y:S01]  /*13d90*/  FMNMX.FTZ R5, R57, R5, !PT ;  /* 0x0000000539057209 */ /* 0x000fe20007810000 */
[--C-:B------:R-:W-:Y:S01]  /*13da0*/  FFMA.FTZ R4, R52, c[0x0][0x2d0], -R43.reuse ;  /* 0x0000b40034047a23 */ /* 0x100fe2000001082b */
[----:B------:R-:W-:Y:S01]  /*13db0*/  ISETP.NE.AND P1, PT, R16, RZ, PT ;  /* 0x000000ff1000720c */ /* 0x000fe20003f25270 */
[--C-:B------:R-:W-:Y:S01]  /*13dc0*/  FFMA.FTZ R16, R188, c[0x0][0x2d0], -R43.reuse ;  /* 0x0000b400bc107a23 */ /* 0x100fe2000001082b */
[----:B------:R-:W-:Y:S01]  /*13dd0*/  FMNMX.FTZ R5, R60, R5, !PT ;  /* 0x000000053c057209 */ /* 0x000fe20007810000 */
[----:B------:R2:W3:Y:S01]  /*13de0*/  MUFU.EX2 R24, R4 ;  /* 0x0000000400187308 */ /* 0x0004e20000000800 */
[----:B------:R-:W-:Y:S02]  /*13df0*/  FMNMX.FTZ R3, R241, R3, !PT ;  /* 0x00000003f1037209 */ /* 0x000fe40007810000 */
[----:B------:R-:W-:Y:S02]  /*13e00*/  FMNMX.FTZ R5, R61, R5, !PT ;  /* 0x000000053d057209 */ /* 0x000fe40007810000 */
[----:B------:R-:W-:Y:S02]  /*13e10*/  FMNMX.FTZ R3, R243, R3, !PT ;  /* 0x00000003f3037209 */ /* 0x000fe40007810000 */
[----:B------:R-:W-:Y:S02]  /*13e20*/  FMNMX.FTZ R5, R71, R5, !PT ;  /* 0x0000000547057209 */ /* 0x000fe40007810000 */
[----:B------:R-:W-:Y:S01]  /*13e30*/  FMNMX.FTZ R3, R244, R3, !PT ;  /* 0x00000003f4037209 */ /* 0x000fe20007810000 */
[----:B------:R-:W-:Y:S01]  /*13e40*/  MUFU.EX2 R63, R16 ;  /* 0x00000010003f7308 */ /* 0x000fe20000000800 */
[----:B------:R-:W-:Y:S02]  /*13e50*/  FMNMX.FTZ R5, R72, R5, !PT ;  /* 0x0000000548057209 */ /* 0x000fe40007810000 */
[----:B------:R-:W-:Y:S01]  /*13e60*/  ISETP.LT.OR P0, PT, R2, 0x49, P0 ;  /* 0x000000490200780c */ /* 0x000fe20000701670 */
[----:B------:R-:W4:Y:S01]  /*13e70*/  SHFL.BFLY PT, R7, R3, 0x2, 0x1f ;  /* 0x0c401f0003077f89 */ /* 0x000f2200000e0000 */
[----:B------:R-:W-:Y:S02]  /*13e80*/  FMNMX.FTZ R5, R73, R5, !PT ;  /* 0x0000000549057209 */ /* 0x000fe40007810000 */
[----:B------:R-:W-:Y:S02]  /*13e90*/  FSEL R78, R78, -INF , !P0 ;  /* 0xff8000004e4e7808 */ /* 0x000fe40004000000 */
[----:B-1----:R-:W-:Y:S02]  /*13ea0*/  FMNMX.FTZ R129, R129, R6, !PT ;  /* 0x0000000681817209 */ /* 0x002fe40007810000 */
[----:B------:R-:W-:Y:S02]  /*13eb0*/  ISETP.GT.AND P0, PT, R0, 0x49, !P1 ;  /* 0x000000490000780c */ /* 0x000fe40004f04270 */
[C---:B------:R-:W-:Y:S01]  /*13ec0*/  FSETP.NEU.FTZ.AND P1, PT, R129.reuse, -INF , PT ;  /* 0xff8000008100780b */ /* 0x040fe20003f3d000 */
[----:B------:R-:W-:Y:S01]  /*13ed0*/  FMUL.FTZ R64, R129, c[0x0][0x2d0] ;  /* 0x0000b40081407a20 */ /* 0x000fe20000410000 */
[----:B--2---:R-:W-:Y:S01]  /*13ee0*/  FMNMX.FTZ R4, R76, R5, !PT ;  /* 0x000000054c047209 */ /* 0x004fe20007810000 */
[--C-:B------:R-:W-:Y:S01]  /*13ef0*/  FFMA.FTZ R5, R183, c[0x0][0x2d0], -R43.reuse ;  /* 0x0000b400b7057a23 */ /* 0x100fe2000001082b */
[----:B------:R-:W-:Y:S02]  /*13f00*/  ISETP.LT.OR P0, PT, R2, 0x4a, P0 ;  /* 0x0000004a0200780c */ /* 0x000fe40000701670 */
[----:B------:R-:W-:Y:S01]  /*13f10*/  FSEL R64, R64, RZ, P1 ;  /* 0x000000ff40407208 */ /* 0x000fe20000800000 */
[----:B------:R1:W2:Y:S01]  /*13f20*/  MUFU.EX2 R56, R5 ;  /* 0x0000000500387308 */ /* 0x0002a20000000800 */
[----:B------:R-:W-:Y:S02]  /*13f30*/  FMNMX.FTZ R4, R77, R4, !PT ;  /* 0x000000044d047209 */ /* 0x000fe40007810000 */
[----:B------:R-:W-:Y:S01]  /*13f40*/  FSEL R79, R79, -INF , !P0 ;  /* 0xff8000004f4f7808 */ /* 0x000fe20004000000 */
[--C-:B------:R-:W-:Y:S01]  /*13f50*/  FFMA.FTZ R28, R84, c[0x0][0x2d0], -R64.reuse ;  /* 0x0000b400541c7a23 */ /* 0x100fe20000010840 */
[----:B------:R-:W-:Y:S02]  /*13f60*/  ISETP.NE.AND P0, PT, R48, RZ, PT ;  /* 0x000000ff3000720c */ /* 0x000fe40003f05270 */
[----:B------:R-:W-:Y:S01]  /*13f70*/  ISETP.NE.AND P4, PT, R37, RZ, PT ;  /* 0x000000ff2500720c */ /* 0x000fe20003f85270 */
[----:B------:R-:W-:Y:S01]  /*13f80*/  LDSM.16.MT88.4 R48, [R214+0x100] ;  /* 0x00010000d630783b */ /* 0x000fe20000004200 */
[----:B----4-:R-:W-:Y:S02]  /*13f90*/  FMNMX.FTZ R3, R3, R7, !PT ;  /* 0x0000000703037209 */ /* 0x010fe40007810000 */
[C---:B------:R-:W-:Y:S02]  /*13fa0*/  ISETP.GT.AND P0, PT, R0.reuse, 0x51, !P0 ;  /* 0x000000510000780c */ /* 0x040fe40004704270 */
[----:B------:R-:W-:Y:S02]  /*13fb0*/  ISETP.GT.AND P4, PT, R0, 0x59, !P4 ;  /* 0x000000590000780c */ /* 0x000fe40006784270 */
[----:B------:R-:W-:Y:S01]  /*13fc0*/  ISETP.LT.OR P0, PT, R2, 0x52, P0 ;  /* 0x000000520200780c */ /* 0x000fe20000701670 */
[----:B------:R-:W4:Y:S01]  /*13fd0*/  SHFL.BFLY PT, R128, R3, 0x1, 0x1f ;  /* 0x0c201f0003807f89 */ /* 0x000f2200000e0000 */
[----:B------:R-:W-:Y:S02]  /*13fe0*/  ISETP.GT.AND P3, PT, R0, 0x50, !P3 ;  /* 0x000000500000780c */ /* 0x000fe40005f64270 */
[----:B------:R-:W-:Y:S02]  /*13ff0*/  FSEL R91, R91, -INF , !P0 ;  /* 0xff8000005b5b7808 */ /* 0x000fe40004000000 */
[----:B------:R-:W-:Y:S02]  /*14000*/  ISETP.LT.OR P0, PT, R2, 0x5a, P4 ;  /* 0x0000005a0200780c */ /* 0x000fe40002701670 */
[----:B------:R-:W-:Y:S02]  /*14010*/  ISETP.GT.AND P5, PT, R0, 0x58, !P5 ;  /* 0x000000580000780c */ /* 0x000fe40006fa4270 */
[----:B-1----:R-:W-:Y:S01]  /*14020*/  FMNMX.FTZ R5, R88, R4, !PT ;  /* 0x0000000458057209 */ /* 0x002fe20007810000 */
[--C-:B------:R-:W-:Y:S01]  /*14030*/  FFMA.FTZ R4, R184, c[0x0][0x2d0], -R43.reuse ;  /* 0x0000b400b8047a23 */ /* 0x100fe2000001082b */
[----:B------:R-:W-:Y:S02]  /*14040*/  FSEL R42, R95, -INF , !P0 ;  /* 0xff8000005f2a7808 */ /* 0x000fe40004000000 */
[----:B---3--:R-:W-:Y:S01]  /*14050*/  MOV R95, R24 ;  /* 0x00000018005f7202 */ /* 0x008fe20000000f00 */
[----:B------:R1:W-:Y:S01]  /*14060*/  MUFU.EX2 R174, R4 ;  /* 0x0000000400ae7308 */ /* 0x0003e20000000800 */
[----:B------:R-:W-:Y:S01]  /*14070*/  FMNMX.FTZ R5, R89, R5, !PT ;  /* 0x0000000559057209 */ /* 0x000fe20007810000 */
[--C-:B------:R-:W-:Y:S01]  /*14080*/  FFMA.FTZ R24, R81, c[0x0][0x2d0], -R64.reuse ;  /* 0x0000b40051187a23 */ /* 0x100fe20000010840 */
[----:B------:R-:W-:Y:S02]  /*14090*/  ISETP.LT.OR P3, PT, R2, 0x51, P3 ;  /* 0x000000510200780c */ /* 0x000fe40001f61670 */
[----:B------:R-:W-:Y:S02]  /*140a0*/  FMNMX.FTZ R5, R92, R5, !PT ;  /* 0x000000055c057209 */ /* 0x000fe40007810000 */
[----:B------:R-:W-:Y:S02]  /*140b0*/  FSEL R90, R90, -INF , !P3 ;  /* 0xff8000005a5a7808 */ /* 0x000fe40005800000 */
[----:B------:R-:W-:Y:S01]  /*140c0*/  FMNMX.FTZ R5, R93, R5, !PT ;  /* 0x000000055d057209 */ /* 0x000fe20007810000 */
[----:B------:R-:W-:Y:S01]  /*140d0*/  MUFU.EX2 R30, R24 ;  /* 0x00000018001e7308 */ /* 0x000fe20000000800 */
[----:B----4-:R-:W-:Y:S01]  /*140e0*/  FMNMX.FTZ R128, R3, R128, !PT ;  /* 0x0000008003807209 */ /* 0x010fe20007810000 */
[--C-:B------:R-:W-:Y:S01]  /*140f0*/  FFMA.FTZ R3, R68, c[0x0][0x2d0], -R64.reuse ;  /* 0x0000b40044037a23 */ /* 0x100fe20000010840 */
[----:B--2---:R-:W-:Y:S02]  /*14100*/  F2FP.BF16.PACK_AB R44, R56, R95 ;  /* 0x0000005f382c723e */ /* 0x004fe400000010ff */
[C---:B------:R-:W-:Y:S01]  /*14110*/  FSETP.NEU.FTZ.AND P0, PT, R128.reuse, -INF , PT ;  /* 0xff8000008000780b */ /* 0x040fe20003f1d000 */
[----:B------:R-:W-:Y:S01]  /*14120*/  FMUL.FTZ R65, R128, c[0x0][0x2d0] ;  /* 0x0000b40080417a20 */ /* 0x000fe20000410000 */
[----:B------:R-:W-:Y:S01]  /*14130*/  ISETP.LT.OR P3, PT, R2, 0x59, P5 ;  /* 0x000000590200780c */ /* 0x000fe20002f61670 */
[--C-:B------:R-:W-:Y:S01]  /*14140*/  FFMA.FTZ R2, R53, c[0x0][0x2d0], -R64.reuse ;  /* 0x0000b40035027a23 */ /* 0x100fe20000010840 */
[----:B------:R-:W-:Y:S01]  /*14150*/  FMNMX.FTZ R5, R135, R5, !PT ;  /* 0x0000000587057209 */ /* 0x000fe20007810000 */
[----:B------:R2:W3:Y:S01]  /*14160*/  MUFU.EX2 R6, R3 ;  /* 0x0000000300067308 */ /* 0x0004e20000000800 */
[----:B------:R-:W-:Y:S02]  /*14170*/  FSEL R65, R65, RZ, P0 ;  /* 0x000000ff41417208 */ /* 0x000fe40000000000 */
[----:B------:R-:W-:Y:S01]  /*14180*/  FMNMX.FTZ R5, R172, R5, !PT ;  /* 0x00000005ac057209 */ /* 0x000fe20007810000 */
[----:B-1----:R-:W-:Y:S01]  /*14190*/  FFMA.FTZ R4, R185, c[0x0][0x2d0], -R43 ;  /* 0x0000b400b9047a23 */ /* 0x002fe2000001082b */
[----:B------:R-:W-:Y:S05]  /*141a0*/  FSEL R94, R94, -INF , !P3 ;  /* 0xff8000005e5e7808 */ /* 0x000fea0005800000 */
[----:B------:R1:W4:Y:S10]  /*141b0*/  MUFU.EX2 R23, R4 ;  /* 0x0000000400177308 */ /* 0x0003340000000800 */
[----:B------:R-:W5:Y:S01]  /*141c0*/  MUFU.EX2 R58, R2 ;  /* 0x00000002003a7308 */ /* 0x000f620000000800 */
[----:B--2---:R-:W-:Y:S02]  /*141d0*/  FFMA.FTZ R3, R8, c[0x0][0x2d0], -R65 ;  /* 0x0000b40008037a23 */ /* 0x004fe40000010841 */
[----:B------:R-:W-:Y:S02]  /*141e0*/  FFMA.FTZ R8, R69, c[0x0][0x2d0], -R64 ;  /* 0x0000b40045087a23 */ /* 0x000fe40000010840 */
[----:B---3--:R-:W-:Y:S05]  /*141f0*/  IMAD.MOV.U32 R69, RZ, RZ, R6 ;  /* 0x000000ffff457224 */ /* 0x008fea00078e0006 */
[----:B------:R-:W-:Y:S01]  /*14200*/  MUFU.EX2 R62, R8 ;  /* 0x00000008003e7308 */ /* 0x000fe20000000800 */
[--C-:B-1----:R-:W-:Y:S02]  /*14210*/  FFMA.FTZ R4, R18, c[0x0][0x2d0], -R64.reuse ;  /* 0x0000b40012047a23 */ /* 0x102fe40000010840 */
[----:B----4-:R-:W-:Y:S07]  /*14220*/  IMAD.MOV.U32 R68, RZ, RZ, R23 ;  /* 0x000000ffff447224 */ /* 0x010fee00078e0017 */
[----:B------:R1:W-:Y:S01]  /*14230*/  MUFU.EX2 R22, R4 ;  /* 0x0000000400167308 */ /* 0x0003e20000000800 */
[----:B------:R-:W-:Y:S02]  /*14240*/  F2FP.BF16.PACK_AB R46, R68, R174 ;  /* 0x000000ae442e723e */ /* 0x000fe400000010ff */
[----:B-----5:R-:W-:Y:S02]  /*14250*/  F2FP.BF16.PACK_AB R47, R69, R58 ;  /* 0x0000003a452f723e */ /* 0x020fe400000010ff */
[----:B-1----:R-:W-:Y:S05]  /*14260*/  FMNMX.FTZ R4, R78, R5, !PT ;  /* 0x000000054e047209 */ /* 0x002fea0007810000 */
[----:B------:R1:W2:Y:S01]  /*14270*/  MUFU.EX2 R5, R3 ;  /* 0x0000000300057308 */ /* 0x0002a20000000800 */
[----:B------:R-:W-:Y:S01]  /*14280*/  FMNMX.FTZ R0, R79, R4, !PT ;  /* 0x000000044f007209 */ /* 0x000fe20007810000 */
[----:B------:R-:W-:Y:S03]  /*14290*/  FFMA.FTZ R4, R19, c[0x0][0x2d0], -R64 ;  /* 0x0000b40013047a23 */ /* 0x000fe60000010840 */
[----:B------:R-:W-:Y:S05]  /*142a0*/  FMNMX.FTZ R0, R90, R0, !PT ;  /* 0x000000005a007209 */ /* 0x000fea0007810000 */
[----:B------:R3:W-:Y:S01]  /*142b0*/  MUFU.EX2 R173, R4 ;  /* 0x0000000400ad7308 */ /* 0x0007e20000000800 */
[----:B------:R-:W-:Y:S04]  /*142c0*/  FMNMX.FTZ R0, R91, R0, !PT ;  /* 0x000000005b007209 */ /* 0x000fe80007810000 */
[----:B------:R-:W-:Y:S04]  /*142d0*/  FMNMX.FTZ R0, R94, R0, !PT ;  /* 0x000000005e007209 */ /* 0x000fe80007810000 */
[----:B------:R-:W-:Y:S01]  /*142e0*/  FMNMX.FTZ R0, R42, R0, !PT ;  /* 0x000000002a007209 */ /* 0x000fe20007810000 */
[--C-:B-1----:R-:W-:Y:S04]  /*142f0*/  FFMA.FTZ R3, R9, c[0x0][0x2d0], -R65.reuse ;  /* 0x0000b40009037a23 */ /* 0x102fe80000010841 */
[----:B------:R-:W1:Y:S01]  /*14300*/  SHFL.BFLY PT, R2, R0, 0x2, 0x1f ;  /* 0x0c401f0000027f89 */ /* 0x000e6200000e0000 */
[----:B------:R4:W5:Y:S01]  /*14310*/  MUFU.EX2 R52, R3 ;  /* 0x0000000300347308 */ /* 0x0009620000000800 */
[--C-:B---3--:R-:W-:Y:S09]  /*14320*/  FFMA.FTZ R4, R13, c[0x0][0x2d0], -R65.reuse ;  /* 0x0000b4000d047a23 */ /* 0x108ff20000010841 */
[----:B------:R-:W-:Y:S01]  /*14330*/  MUFU.EX2 R7, R4 ;  /* 0x0000000400077308 */ /* 0x000fe20000000800 */
[----:B----4-:R-:W-:Y:S09]  /*14340*/  FFMA.FTZ R3, R12, c[0x0][0x2d0], -R65 ;  /* 0x0000b4000c037a23 */ /* 0x010ff20000010841 */
[----:B------:R1:W-:Y:S02]  /*14350*/  MUFU.EX2 R53, R3 ;  /* 0x0000000300357308 */ /* 0x0003e40000000800 */
[----:B-1----:R-:W-:Y:S01]  /*14360*/  FMNMX.FTZ R3, R0, R2, !PT ;  /* 0x0000000200037209 */ /* 0x002fe20007810000 */
[----:B------:R-:W-:Y:S01]  /*14370*/  FFMA.FTZ R2, R186, c[0x0][0x2d0], -R43 ;  /* 0x0000b400ba027a23 */ /* 0x000fe2000001082b */
[----:B------:R-:W-:Y:S06]  /*14380*/  FSEL R0, R130, RZ, P2 ;  /* 0x000000ff82007208 */ /* 0x000fec0001000000 */
[----:B------:R1:W-:Y:S01]  /*14390*/  MUFU.EX2 R59, R2 ;  /* 0x00000002003b7308 */ /* 0x0003e20000000800 */
[----:B------:R-:W3:Y:S01]  /*143a0*/  SHFL.BFLY PT, R4, R3, 0x1, 0x1f ;  /* 0x0c201f0003047f89 */ /* 0x000ee200000e0000 */
[----:B------:R-:W-:Y:S01]  /*143b0*/  FADD.FTZ R0, -R0, R131 ;  /* 0x0000008300007221 */ /* 0x000fe20000010100 */
[----:B--2---:R-:W-:Y:S03]  /*143c0*/  MOV R131, R5 ;  /* 0x0000000500837202 */ /* 0x004fe60000000f00 */
[----:B------:R-:W-:Y:S01]  /*143d0*/  FMUL.FTZ R0, R0, c[0x0][0x2d0] ;  /* 0x0000b40000007a20 */ /* 0x000fe20000410000 */
[----:B-----5:R-:W-:Y:S03]  /*143e0*/  F2FP.BF16.PACK_AB R36, R52, R131 ;  /* 0x000000833424723e */ /* 0x020fe600000010ff */
[----:B------:R2:W4:Y:S01]  /*143f0*/  MUFU.EX2 R41, R0 ;  /* 0x0000000000297308 */ /* 0x0005220000000800 */
[----:B-1----:R-:W-:Y:S02]  /*14400*/  FSEL R2, R129, RZ, P1 ;  /* 0x000000ff81027208 */ /* 0x002fe40000800000 */
[----:B---3--:R-:W-:Y:S03]  /*14410*/  FMNMX.FTZ R3, R3, R4, !PT ;  /* 0x0000000403037209 */ /* 0x008fe60007810000 */
[----:B------:R-:W-:Y:S02]  /*14420*/  FADD.FTZ R2, -R2, R132 ;  /* 0x0000008402027221 */ /* 0x000fe40000010100 */
[C---:B------:R-:W-:Y:S02]  /*14430*/  FMUL.FTZ R66, R3.reuse, c[0x0][0x2d0] ;  /* 0x0000b40003427a20 */ /* 0x040fe40000410000 */
[----:B------:R-:W-:Y:S01]  /*14440*/  FMUL.FTZ R2, R2, c[0x0][0x2d0] ;  /* 0x0000b40002027a20 */ /* 0x000fe20000410000 */
[----:B--2---:R-:W-:Y:S01]  /*14450*/  FSEL R0, R128, RZ, P0 ;  /* 0x000000ff80007208 */ /* 0x004fe20000000000 */
[----:B------:R-:W-:Y:S01]  /*14460*/  IMAD.MOV.U32 R132, RZ, RZ, R22 ;  /* 0x000000ffff847224 */ /* 0x000fe200078e0016 */
[----:B------:R-:W-:Y:S01]  /*14470*/  FSETP.NEU.FTZ.AND P0, PT, R3, -INF , PT ;  /* 0xff8000000300780b */ /* 0x000fe20003f1d000 */
[----:B------:R-:W1:Y:S01]  /*14480*/  MUFU.EX2 R40, R2 ;  /* 0x0000000200287308 */ /* 0x000e620000000800 */
[----:B------:R-:W2:Y:S01]  /*14490*/  LDSM.16.MT88.4 R20, [R213+0x100] ;  /* 0x00010000d514783b */ /* 0x000ea20000004200 */
[----:B------:R-:W-:Y:S01]  /*144a0*/  FADD.FTZ R0, -R0, R133 ;  /* 0x0000008500007221 */ /* 0x000fe20000010100 */
[----:B------:R-:W-:Y:S01]  /*144b0*/  FSEL R66, R66, RZ, P0 ;  /* 0x000000ff42427208 */ /* 0x000fe20000000000 */
[----:B----4-:R-:W-:Y:S01]  /*144c0*/  FMUL.FTZ R16, R41, R148 ;  /* 0x0000009429107220 */ /* 0x010fe20000410000 */
[----:B------:R-:W-:Y:S01]  /*144d0*/  F2FP.BF16.PACK_AB R45, R173, R132 ;  /* 0x00000084ad2d723e */ /* 0x000fe200000010ff */
[----:B------:R-:W-:Y:S02]  /*144e0*/  FMUL.FTZ R0, R0, c[0x0][0x2d0] ;  /* 0x0000b40000007a20 */ /* 0x000fe40000410000 */
[C---:B------:R-:W-:Y:S02]  /*144f0*/  FMUL.FTZ R17, R41.reuse, R149 ;  /* 0x0000009529117220 */ /* 0x040fe40000410000 */
[----:B------:R3:W4:Y:S01]  /*14500*/  MUFU.EX2 R2, R0 ;  /* 0x0000000000027308 */ /* 0x0007220000000800 */
[--C-:B------:R-:W-:Y:S02]  /*14510*/  FFMA.FTZ R4, R14, c[0x0][0x2d0], -R66.reuse ;  /* 0x0000b4000e047a23 */ /* 0x100fe40000010842 */
[C---:B------:R-:W-:Y:S02]  /*14520*/  FMUL.FTZ R112, R41.reuse, R112 ;  /* 0x0000007029707220 */ /* 0x040fe40000410000 */
[C---:B------:R-:W-:Y:S02]  /*14530*/  FMUL.FTZ R113, R41.reuse, R113 ;  /* 0x0000007129717220 */ /* 0x040fe40000410000 */
[C---:B------:R-:W-:Y:S02]  /*14540*/  FMUL.FTZ R100, R41.reuse, R100 ;  /* 0x0000006429647220 */ /* 0x040fe40000410000 */
[C---:B------:R-:W-:Y:S01]  /*14550*/  FMUL.FTZ R101, R41.reuse, R101 ;  /* 0x0000006529657220 */ /* 0x040fe20000410000 */
[----:B------:R5:W-:Y:S01]  /*14560*/  MUFU.EX2 R5, R4 ;  /* 0x0000000400057308 */ /* 0x000be20000000800 */
[C---:B------:R-:W-:Y:S02]  /*14570*/  FMUL.FTZ R116, R41.reuse, R116 ;  /* 0x0000007429747220 */ /* 0x040fe40000410000 */
[----:B------:R-:W-:Y:S02]  /*14580*/  FMUL.FTZ R117, R41, R117 ;  /* 0x0000007529757220 */ /* 0x000fe40000410000 */
[C---:B-1----:R-:W-:Y:S02]  /*14590*/  FMUL.FTZ R6, R40.reuse, R138 ;  /* 0x0000008a28067220 */ /* 0x042fe40000410000 */
[C---:B------:R-:W-:Y:S02]  /*145a0*/  FMUL.FTZ R18, R40.reuse, R150 ;  /* 0x0000009628127220 */ /* 0x040fe40000410000 */
[C---:B------:R-:W-:Y:S02]  /*145b0*/  FMUL.FTZ R19, R40.reuse, R151 ;  /* 0x0000009728137220 */ /* 0x040fe40000410000 */
[C---:B------:R-:W-:Y:S01]  /*145c0*/  FMUL.FTZ R102, R40.reuse, R102 ;  /* 0x0000006628667220 */ /* 0x040fe20000410000 */
[----:B------:R-:W-:Y:S01]  /*145d0*/  LDSM.16.MT88.4 R148, [R213+0x2900] ;  /* 0x00290000d594783b */ /* 0x000fe20000004200 */
[----:B------:R-:W-:Y:S02]  /*145e0*/  FMUL.FTZ R103, R40, R103 ;  /* 0x0000006728677220 */ /* 0x000fe40000410000 */
[--C-:B---3--:R-:W-:Y:S02]  /*145f0*/  FFMA.FTZ R0, R10, c[0x0][0x2d0], -R66.reuse ;  /* 0x0000b4000a007a23 */ /* 0x108fe40000010842 */
[C---:B----4-:R-:W-:Y:S02]  /*14600*/  FMUL.FTZ R25, R2.reuse, R157 ;  /* 0x0000009d02197220 */ /* 0x050fe40000410000 */
[----:B------:R1:W-:Y:S01]  /*14610*/  MUFU.EX2 R75, R0 ;  /* 0x00000000004b7308 */ /* 0x0003e20000000800 */
[C---:B------:R-:W-:Y:S02]  /*14620*/  FMUL.FTZ R8, R2.reuse, R140 ;  /* 0x0000008c02087220 */ /* 0x040fe40000410000 */
[C---:B------:R-:W-:Y:S01]  /*14630*/  FMUL.FTZ R13, R2.reuse, R145 ;  /* 0x00000091020d7220 */ /* 0x040fe20000410000 */
[----:B------:R-:W-:Y:S01]  /*14640*/  MOV R145, R95 ;  /* 0x0000005f00917202 */ /* 0x000fe20000000f00 */
[----:B-----5:R-:W-:Y:S02]  /*14650*/  FFMA.FTZ R4, R15, c[0x0][0x2d0], -R66 ;  /* 0x0000b4000f047a23 */ /* 0x020fe40000010842 */
[----:B------:R-:W-:Y:S02]  /*14660*/  IMAD.MOV.U32 R157, RZ, RZ, R62 ;  /* 0x000000ffff9d7224 */ /* 0x000fe400078e003e */
[C---:B------:R-:W-:Y:S01]  /*14670*/  FMUL.FTZ R104, R2.reuse, R104 ;  /* 0x0000006802687220 */ /* 0x040fe20000410000 */
[----:B------:R3:W-:Y:S01]  /*14680*/  MUFU.EX2 R12, R4 ;  /* 0x00000004000c7308 */ /* 0x0007e20000000800 */
[C---:B------:R-:W-:Y:S02]  /*14690*/  FMUL.FTZ R24, R2.reuse, R156 ;  /* 0x0000009c02187220 */ /* 0x040fe40000410000 */
[C---:B------:R-:W-:Y:S02]  /*146a0*/  FMUL.FTZ R29, R2.reuse, R161 ;  /* 0x000000a1021d7220 */ /* 0x040fe40000410000 */
[----:B------:R-:W-:Y:S02]  /*146b0*/  IMAD.MOV.U32 R161, RZ, RZ, R30 ;  /* 0x000000ffffa17224 */ /* 0x000fe400078e001e */
[C---:B------:R-:W-:Y:S02]  /*146c0*/  FMUL.FTZ R105, R2.reuse, R105 ;  /* 0x0000006902697220 */ /* 0x040fe40000410000 */
[C---:B------:R-:W-:Y:S02]  /*146d0*/  FMUL.FTZ R108, R2.reuse, R108 ;  /* 0x0000006c026c7220 */ /* 0x040fe40000410000 */
[----:B------:R-:W-:Y:S02]  /*146e0*/  FMUL.FTZ R109, R2, R109 ;  /* 0x0000006d026d7220 */ /* 0x000fe40000410000 */
[C---:B------:R-:W-:Y:S02]  /*146f0*/  FMUL.FTZ R114, R40.reuse, R114 ;  /* 0x0000007228727220 */ /* 0x040fe40000410000 */
[----:B-1----:R-:W-:Y:S02]  /*14700*/  FFMA.FTZ R0, R11, c[0x0][0x2d0], -R66 ;  /* 0x0000b4000b007a23 */ /* 0x002fe40000010842 */
[C---:B------:R-:W-:Y:S02]  /*14710*/  FMUL.FTZ R115, R40.reuse, R115 ;  /* 0x0000007328737220 */ /* 0x040fe40000410000 */
[----:B------:R1:W4:Y:S01]  /*14720*/  MUFU.EX2 R9, R0 ;  /* 0x0000000000097308 */ /* 0x0003220000000800 */
[C---:B------:R-:W-:Y:S02]  /*14730*/  FMUL.FTZ R118, R40.reuse, R118 ;  /* 0x0000007628767220 */ /* 0x040fe40000410000 */
[----:B------:R-:W-:Y:S02]  /*14740*/  FMUL.FTZ R119, R40, R119 ;  /* 0x0000007728777220 */ /* 0x000fe40000410000 */
[--C-:B---3--:R-:W-:Y:S02]  /*14750*/  FFMA.FTZ R4, R187, c[0x0][0x2d0], -R43.reuse ;  /* 0x0000b400bb047a23 */ /* 0x108fe4000001082b */
[C---:B------:R-:W-:Y:S02]  /*14760*/  FMUL.FTZ R120, R2.reuse, R120 ;  /* 0x0000007802787220 */ /* 0x040fe40000410000 */
[C---:B------:R-:W-:Y:S01]  /*14770*/  FMUL.FTZ R121, R2.reuse, R121 ;  /* 0x0000007902797220 */ /* 0x040fe20000410000 */
[----:B------:R3:W5:Y:S01]  /*14780*/  MUFU.EX2 R31, R4 ;  /* 0x00000004001f7308 */ /* 0x0007620000000800 */
[C---:B------:R-:W-:Y:S02]  /*14790*/  FMUL.FTZ R124, R2.reuse, R124 ;  /* 0x0000007c027c7220 */ /* 0x040fe40000410000 */
[C---:B------:R-:W-:Y:S01]  /*147a0*/  FMUL.FTZ R125, R2.reuse, R125 ;  /* 0x0000007d027d7220 */ /* 0x040fe20000410000 */
[----:B-1----:R-:W-:Y:S02]  /*147b0*/  FSEL R0, R3, RZ, P0 ;  /* 0x000000ff03007208 */ /* 0x002fe40000000000 */
[----:B----4-:R-:W-:Y:S01]  /*147c0*/  MOV R140, R9 ;  /* 0x00000009008c7202 */ /* 0x010fe20000000f00 */
[----:B------:R-:W-:Y:S01]  /*147d0*/  FMUL.FTZ R9, R2, R141 ;  /* 0x0000008d02097220 */ /* 0x000fe20000410000 */
[----:B------:R-:W-:Y:S01]  /*147e0*/  ISETP.GT.AND P0, PT, R229, UR8, PT ;  /* 0x00000008e5007c0c */ /* 0x000fe2000bf04270 */
[----:B------:R-:W-:Y:S01]  /*147f0*/  FADD.FTZ R0, -R0, R134 ;  /* 0x0000008600007221 */ /* 0x000fe20000010100 */
[----:B------:R-:W-:Y:S01]  /*14800*/  MOV R134, R7 ;  /* 0x0000000700867202 */ /* 0x000fe20000000f00 */
[----:B------:R-:W-:Y:S01]  /*14810*/  FMUL.FTZ R7, R40, R139 ;  /* 0x0000008b28077220 */ /* 0x000fe20000410000 */
[----:B------:R-:W-:Y:S01]  /*14820*/  F2FP.BF16.PACK_AB R37, R140, R75 ;  /* 0x0000004b8c25723e */ /* 0x000fe200000010ff */
[----:B------:R-:W-:Y:S01]  /*14830*/  FMUL.FTZ R0, R0, c[0x0][0x2d0] ;  /* 0x0000b40000007a20 */ /* 0x000fe20000410000 */
[----:B------:R-:W-:Y:S01]  /*14840*/  F2FP.BF16.PACK_AB R38, R134, R53 ;  /* 0x000000358626723e */ /* 0x000fe200000010ff */
[----:B------:R-:W-:Y:S02]  /*14850*/  IMAD.MOV.U32 R139, RZ, RZ, R12 ;  /* 0x000000ffff8b7224 */ /* 0x000fe400078e000c */
[----:B------:R-:W-:Y:S02]  /*14860*/  FFMA.FTZ R12, R80, c[0x0][0x2d0], -R64 ;  /* 0x0000b400500c7a23 */ /* 0x000fe40000010840 */
[----:B------:R-:W1:Y:S01]  /*14870*/  MUFU.EX2 R0, R0 ;  /* 0x0000000000007308 */ /* 0x000e620000000800 */
[C---:B---3--:R-:W-:Y:S01]  /*14880*/  FMUL.FTZ R4, R41.reuse, R136 ;  /* 0x0000008829047220 */ /* 0x048fe20000410000 */
[----:B------:R-:W-:Y:S01]  /*14890*/  MOV R136, R5 ;  /* 0x0000000500887202 */ /* 0x000fe20000000f00 */
[----:B------:R-:W-:Y:S01]  /*148a0*/  FMUL.FTZ R5, R41, R137 ;  /* 0x0000008929057220 */ /* 0x000fe20000410000 */
[----:B-----5:R-:W-:Y:S02]  /*148b0*/  MOV R137, R31 ;  /* 0x0000001f00897202 */ /* 0x020fe40000000f00 */
[----:B------:R-:W-:Y:S04]  /*148c0*/  F2FP.BF16.PACK_AB R39, R139, R136 ;  /* 0x000000888b27723e */ /* 0x000fe800000010ff */
[-C--:B--2---:R-:W-:Y:S01]  /*148d0*/  HMMA.16816.F32.BF16 R4, R44, R20.reuse, R4 ;  /* 0x000000142c04723c */ /* 0x084fe20000041804 */
[----:B------:R2:W-:Y:S04]  /*148e0*/  MUFU.EX2 R138, R12 ;  /* 0x0000000c008a7308 */ /* 0x0005e80000000800 */
[C---:B-1----:R-:W-:Y:S02]  /*148f0*/  FMUL.FTZ R10, R0.reuse, R142 ;  /* 0x0000008e000a7220 */ /* 0x042fe40000410000 */
[C---:B------:R-:W-:Y:S04]  /*14900*/  FMUL.FTZ R11, R0.reuse, R143 ;  /* 0x0000008f000b7220 */ /* 0x040fe80000410000 */
[----:B------:R1:W-:Y:S01]  /*14910*/  MUFU.EX2 R142, R28 ;  /* 0x0000001c008e7308 */ /* 0x0003e20000000800 */
[C---:B------:R-:W-:Y:S01]  /*14920*/  FMUL.FTZ R26, R0.reuse, R158 ;  /* 0x0000009e001a7220 */ /* 0x040fe20000410000 */
[----:B------:R-:W-:Y:S01]  /*14930*/  MOV R158, R59 ;  /* 0x0000003b009e7202 */ /* 0x000fe20000000f00 */
[C---:B------:R-:W-:Y:S01]  /*14940*/  FMUL.FTZ R30, R0.reuse, R162 ;  /* 0x000000a2001e7220 */ /* 0x040fe20000410000 */
[----:B------:R-:W-:Y:S01]  /*14950*/  MOV R162, R63 ;  /* 0x0000003f00a27202 */ /* 0x000fe20000000f00 */
[----:B------:R-:W-:Y:S01]  /*14960*/  FMUL.FTZ R106, R0, R106 ;  /* 0x0000006a006a7220 */ /* 0x000fe20000410000 */
[C---:B------:R-:W-:Y:S04]  /*14970*/  HMMA.16816.F32.BF16 R8, R36.reuse, R20, R8 ;  /* 0x000000142408723c */ /* 0x040fe80000041808 */
[----:B--2---:R-:W-:Y:S02]  /*14980*/  FMUL.FTZ R12, R2, R144 ;  /* 0x00000090020c7220 */ /* 0x004fe40000410000 */
[C---:B------:R-:W-:Y:S02]  /*14990*/  FMUL.FTZ R14, R0.reuse, R146 ;  /* 0x00000092000e7220 */ /* 0x040fe40000410000 */
[----:B------:R-:W-:Y:S04]  /*149a0*/  FFMA.FTZ R20, R189, c[0x0][0x2d0], -R43 ;  /* 0x0000b400bd147a23 */ /* 0x000fe8000001082b */
[----:B------:R2:W-:Y:S01]  /*149b0*/  MUFU.EX2 R141, R20 ;  /* 0x00000014008d7308 */ /* 0x0005e20000000800 */
[C---:B------:R-:W-:Y:S02]  /*149c0*/  FMUL.FTZ R15, R0.reuse, R147 ;  /* 0x00000093000f7220 */ /* 0x040fe40000410000 */
[C---:B------:R-:W-:Y:S01]  /*149d0*/  FMUL.FTZ R21, R41.reuse, R153 ;  /* 0x0000009929157220 */ /* 0x040fe20000410000 */
[----:B------:R-:W-:Y:S01]  /*149e0*/  MOV R153, R58 ;  /* 0x0000003a00997202 */ /* 0x000fe20000000f00 */
[C---:B------:R-:W-:Y:S02]  /*149f0*/  FMUL.FTZ R107, R0.reuse, R107 ;  /* 0x0000006b006b7220 */ /* 0x040fe40000410000 */
[C---:B------:R-:W-:Y:S01]  /*14a00*/  FMUL.FTZ R110, R0.reuse, R110 ;  /* 0x0000006e006e7220 */ /* 0x040fe20000410000 */
[-C--:B------:R-:W-:Y:S03]  /*14a10*/  HMMA.16816.F32.BF16 R12, R36, R22.reuse, R12 ;  /* 0x00000016240c723c */ /* 0x080fe6000004180c */
[C---:B------:R-:W-:Y:S02]  /*14a20*/  FMUL.FTZ R111, R0.reuse, R111 ;  /* 0x0000006f006f7220 */ /* 0x040fe40000410000 */
[----:B------:R-:W-:Y:S01]  /*14a30*/  FMUL.FTZ R27, R0, R159 ;  /* 0x0000009f001b7220 */ /* 0x000fe20000410000 */
[----:B------:R-:W-:Y:S01]  /*14a40*/  MOV R159, R140 ;  /* 0x0000008c009f7202 */ /* 0x000fe20000000f00 */
[----:B-1----:R-:W-:Y:S01]  /*14a50*/  FMUL.FTZ R28, R2, R160 ;  /* 0x000000a0021c7220 */ /* 0x002fe20000410000 */
[C---:B------:R-:W-:Y:S04]  /*14a60*/  HMMA.16816.F32.BF16 R16, R44.reuse, R22, R16 ;  /* 0x000000162c10723c */ /* 0x040fe80000041810 */
[C---:B------:R-:W-:Y:S02]  /*14a70*/  FMUL.FTZ R31, R0.reuse, R163 ;  /* 0x000000a3001f7220 */ /* 0x040fe40000410000 */
[----:B------:R-:W-:Y:S02]  /*14a80*/  FMUL.FTZ R122, R0, R122 ;  /* 0x0000007a007a7220 */ /* 0x000fe40000410000 */
[----:B--2---:R-:W-:Y:S04]  /*14a90*/  FMUL.FTZ R20, R41, R152 ;  /* 0x0000009829147220 */ /* 0x004fe80000410000 */
[C---:B------:R-:W-:Y:S01]  /*14aa0*/  FMUL.FTZ R23, R40.reuse, R155 ;  /* 0x0000009b28177220 */ /* 0x040fe20000410000 */
[----:B------:R-:W-:Y:S01]  /*14ab0*/  MOV R155, R52 ;  /* 0x00000034009b7202 */ /* 0x000fe20000000f00 */
[----:B------:R-:W-:Y:S02]  /*14ac0*/  FMUL.FTZ R22, R40, R154 ;  /* 0x0000009a28167220 */ /* 0x000fe40000410000 */
[----:B------:R-:W-:Y:S02]  /*14ad0*/  IMAD.MOV.U32 R152, RZ, RZ, R53 ;  /* 0x000000ffff987224 */ /* 0x000fe400078e0035 */
[----:B------:R-:W-:Y:S02]  /*14ae0*/  IMAD.MOV.U32 R163, RZ, RZ, R139 ;  /* 0x000000ffffa37224 */ /* 0x000fe400078e008b */
[C---:B------:R-:W-:Y:S01]  /*14af0*/  FMUL.FTZ R123, R0.reuse, R123 ;  /* 0x0000007b007b7220 */ /* 0x040fe20000410000 */
[-C--:B------:R-:W-:Y:S03]  /*14b00*/  HMMA.16816.F32.BF16 R20, R44, R32.reuse, R20 ;  /* 0x000000202c14723c */ /* 0x080fe60000041814 */
[----:B------:R-:W-:Y:S02]  /*14b10*/  IMAD.MOV.U32 R143, RZ, RZ, R56 ;  /* 0x000000ffff8f7224 */ /* 0x000fe400078e0038 */
[--C-:B------:R-:W-:Y:S02]  /*14b20*/  FFMA.FTZ R56, R67, c[0x0][0x2d0], -R65.reuse ;  /* 0x0000b40043387a23 */ /* 0x100fe40000010841 */
[C---:B------:R-:W-:Y:S01]  /*14b30*/  FMUL.FTZ R126, R0.reuse, R126 ;  /* 0x0000007e007e7220 */ /* 0x040fe20000410000 */
[C---:B------:R-:W-:Y:S01]  /*14b40*/  HMMA.16816.F32.BF16 R24, R36.reuse, R32, R24 ;  /* 0x000000202418723c */ /* 0x040fe20000041818 */
[----:B------:R1:W-:Y:S03]  /*14b50*/  MUFU.EX2 R80, R56 ;  /* 0x0000003800507308 */ /* 0x0003e60000000800 */
[----:B------:R-:W-:Y:S02]  /*14b60*/  FMUL.FTZ R127, R0, R127 ;  /* 0x0000007f007f7220 */ /* 0x000fe40000410000 */
[----:B------:R-:W-:Y:S02]  /*14b70*/  IMAD.MOV.U32 R154, RZ, RZ, R174 ;  /* 0x000000ffff9a7224 */ /* 0x000fe400078e00ae */
[-C--:B------:R-:W-:Y:S04]  /*14b80*/  HMMA.16816.F32.BF16 R28, R36, R34.reuse, R28 ;  /* 0x00000022241c723c */ /* 0x080fe8000004181c */
[--C-:B------:R-:W-:Y:S02]  /*14b90*/  FFMA.FTZ R32, R54, c[0x0][0x2d0], -R65.reuse ;  /* 0x0000b40036207a23 */ /* 0x100fe40000010841 */
[----:B------:R-:W-:Y:S02]  /*14ba0*/  FMUL.FTZ R33, R41, R165 ;  /* 0x000000a529217220 */ /* 0x000fe40000410000 */
[C---:B------:R-:W-:Y:S01]  /*14bb0*/  HMMA.16816.F32.BF16 R100, R44.reuse, R34, R100 ;  /* 0x000000222c64723c */ /* 0x040fe20000041864 */
[----:B------:R2:W-:Y:S06]  /*14bc0*/  MUFU.EX2 R156, R32 ;  /* 0x00000020009c7308 */ /* 0x0005ec0000000800 */
[C---:B------:R-:W-:Y:S02]  /*14bd0*/  FMUL.FTZ R34, R40.reuse, R166 ;  /* 0x000000a628227220 */ /* 0x040fe40000410000 */
[----:B------:R-:W-:Y:S03]  /*14be0*/  FMUL.FTZ R35, R40, R167 ;  /* 0x000000a728237220 */ /* 0x000fe60000410000 */
[--C-:B-1----:R-:W-:Y:S04]  /*14bf0*/  FFMA.FTZ R56, R70, c[0x0][0x2d0], -R65.reuse ;  /* 0x0000b40046387a23 */ /* 0x102fe80000010841 */
[----:B------:R1:W3:Y:S01]  /*14c00*/  MUFU.EX2 R81, R56 ;  /* 0x0000003800517308 */ /* 0x0002e20000000800 */
[----:B--2---:R-:W-:Y:S02]  /*14c10*/  FFMA.FTZ R32, R55, c[0x0][0x2d0], -R65 ;  /* 0x0000b40037207a23 */ /* 0x004fe40000010841 */
[----:B------:R-:W2:Y:S07]  /*14c20*/  LDSM.16.MT88.4 R52, [R215+0x100] ;  /* 0x00010000d734783b */ /* 0x000eae0000004200 */
[----:B------:R4:W-:Y:S01]  /*14c30*/  MUFU.EX2 R160, R32 ;  /* 0x0000002000a07308 */ /* 0x0009e20000000800 */
[--C-:B-1----:R-:W-:Y:S09]  /*14c40*/  FFMA.FTZ R56, R61, c[0x0][0x2d0], -R66.reuse ;  /* 0x0000b4003d387a23 */ /* 0x102ff20000010842 */
[----:B------:R-:W-:Y:S01]  /*14c50*/  MUFU.EX2 R250, R56 ;  /* 0x0000003800fa7308 */ /* 0x000fe20000000800 */
[----:B----4-:R-:W-:Y:S07]  /*14c60*/  FMUL.FTZ R32, R41, R164 ;  /* 0x000000a429207220 */ /* 0x010fee0000410000 */
[-C--:B------:R-:W-:Y:S08]  /*14c70*/  HMMA.16816.F32.BF16 R32, R44, R48.reuse, R32 ;  /* 0x000000302c20723c */ /* 0x080ff00000041820 */
[C---:B------:R-:W-:Y:S07]  /*14c80*/  HMMA.16816.F32.BF16 R104, R36.reuse, R48, R104 ;  /* 0x000000302468723c */ /* 0x040fee0000041868 */
[--C-:B------:R-:W-:Y:S01]  /*14c90*/  FFMA.FTZ R48, R190, c[0x0][0x2d0], -R43.reuse ;  /* 0x0000b400be307a23 */ /* 0x100fe2000001082b */
[-C--:B------:R-:W-:Y:S03]  /*14ca0*/  HMMA.16816.F32.BF16 R108, R36, R50.reuse, R108 ;  /* 0x00000032246c723c */ /* 0x080fe6000004186c */
[----:B------:R1:W-:Y:S05]  /*14cb0*/  MUFU.EX2 R252, R48 ;  /* 0x0000003000fc7308 */ /* 0x0003ea0000000800 */
[C---:B------:R-:W-:Y:S08]  /*14cc0*/  HMMA.16816.F32.BF16 R112, R44.reuse, R50, R112 ;  /* 0x000000322c70723c */ /* 0x040ff00000041870 */
[-C--:B--2---:R-:W-:Y:S08]  /*14cd0*/  HMMA.16816.F32.BF16 R116, R44, R52.reuse, R116 ;  /* 0x000000342c74723c */ /* 0x084ff00000041874 */
[C---:B------:R-:W-:Y:S04]  /*14ce0*/  HMMA.16816.F32.BF16 R120, R36.reuse, R52, R120 ;  /* 0x000000342478723c */ /* 0x040fe80000041878 */
[--C-:B-1----:R-:W-:Y:S02]  /*14cf0*/  FFMA.FTZ R48, R57, c[0x0][0x2d0], -R66.reuse ;  /* 0x0000b40039307a23 */ /* 0x102fe40000010842 */
[----:B------:R-:W-:Y:S01]  /*14d00*/  LDSM.16.MT88.4 R56, [R216+0x900] ;  /* 0x00090000d838783b */ /* 0x000fe20000004200 */
[--C-:B------:R-:W-:Y:S01]  /*14d10*/  FFMA.FTZ R52, R71, c[0x0][0x2d0], -R66.reuse ;  /* 0x0000b40047347a23 */ /* 0x100fe20000010842 */
[----:B------:R1:W-:Y:S01]  /*14d20*/  MUFU.EX2 R74, R48 ;  /* 0x00000030004a7308 */ /* 0x0003e20000000800 */
[-C--:B------:R-:W-:Y:S07]  /*14d30*/  HMMA.16816.F32.BF16 R124, R36, R54.reuse, R124 ;  /* 0x00000036247c723c */ /* 0x080fee000004187c */
[C---:B------:R-:W-:Y:S02]  /*14d40*/  FMUL.FTZ R36, R41.reuse, R168 ;  /* 0x000000a829247220 */ /* 0x040fe40000410000 */
[----:B------:R2:W4:Y:S03]  /*14d50*/  MUFU.EX2 R249, R52 ;  /* 0x0000003400f97308 */ /* 0x0005260000000800 */
[----:B------:R-:W-:Y:S02]  /*14d60*/  FMUL.FTZ R37, R41, R169 ;  /* 0x000000a929257220 */ /* 0x000fe40000410000 */
[C---:B------:R-:W-:Y:S02]  /*14d70*/  FMUL.FTZ R38, R40.reuse, R170 ;  /* 0x000000aa28267220 */ /* 0x040fe40000410000 */
[----:B------:R-:W-:Y:S07]  /*14d80*/  FMUL.FTZ R39, R40, R171 ;  /* 0x000000ab28277220 */ /* 0x000fee0000410000 */
[----:B------:R-:W-:Y:S04]  /*14d90*/  HMMA.16816.F32.BF16 R36, R44, R54, R36 ;  /* 0x000000362c24723c */ /* 0x000fe80000041824 */
[----:B-1----:R-:W-:Y:S02]  /*14da0*/  FFMA.FTZ R48, R60, c[0x0][0x2d0], -R66 ;  /* 0x0000b4003c307a23 */ /* 0x002fe40000010842 */
[--C-:B------:R-:W-:Y:S01]  /*14db0*/  FFMA.FTZ R60, R96, c[0x0][0x2d0], -R64.reuse ;  /* 0x0000b400603c7a23 */ /* 0x100fe20000010840 */
[----:B---3--:R-:W-:Y:S01]  /*14dc0*/  F2FP.BF16.PACK_AB R54, R81, R80 ;  /* 0x000000505136723e */ /* 0x008fe200000010ff */
[----:B------:R1:W3:Y:S01]  /*14dd0*/  MUFU.EX2 R251, R48 ;  /* 0x0000003000fb7308 */ /* 0x0002e20000000800 */
[----:B------:R-:W-:Y:S03]  /*14de0*/  F2FP.BF16.PACK_AB R44, R137, R158 ;  /* 0x0000009e892c723e */ /* 0x000fe600000010ff */
[--C-:B--2---:R-:W-:Y:S01]  /*14df0*/  FFMA.FTZ R52, R191, c[0x0][0x2d0], -R43.reuse ;  /* 0x0000b400bf347a23 */ /* 0x104fe2000001082b */
[----:B------:R-:W-:Y:S02]  /*14e00*/  F2FP.BF16.PACK_AB R45, R138, R157 ;  /* 0x0000009d8a2d723e */ /* 0x000fe400000010ff */
[----:B------:R-:W-:Y:S02]  /*14e10*/  F2FP.BF16.PACK_AB R46, R141, R162 ;  /* 0x000000a28d2e723e */ /* 0x000fe400000010ff */
[----:B------:R-:W-:Y:S01]  /*14e20*/  F2FP.BF16.PACK_AB R47, R142, R161 ;  /* 0x000000a18e2f723e */ /* 0x000fe200000010ff */
[----:B------:R2:W-:Y:S01]  /*14e30*/  MUFU.EX2 R248, R52 ;  /* 0x0000003400f87308 */ /* 0x0005e20000000800 */
[----:B----4-:R-:W-:Y:S09]  /*14e40*/  F2FP.BF16.PACK_AB R55, R249, R250 ;  /* 0x000000faf937723e */ /* 0x010ff200000010ff */
[----:B------:R4:W-:Y:S01]  /*14e50*/  MUFU.EX2 R166, R60 ;  /* 0x0000003c00a67308 */ /* 0x0009e20000000800 */
[----:B-1----:R-:W1:Y:S01]  /*14e60*/  LDSM.16.MT88.4 R48, [R213+0x900] ;  /* 0x00090000d530783b */ /* 0x002e620000004200 */
[----:B---3--:R-:W-:Y:S01]  /*14e70*/  F2FP.BF16.PACK_AB R53, R251, R74 ;  /* 0x0000004afb35723e */ /* 0x008fe200000010ff */
[--C-:B--2---:R-:W-:Y:S07]  /*14e80*/  FFMA.FTZ R52, R85, c[0x0][0x2d0], -R64.reuse ;  /* 0x0000b40055347a23 */ /* 0x104fee0000010840 */
[----:B------:R2:W-:Y:S01]  /*14e90*/  MUFU.EX2 R167, R52 ;  /* 0x0000003400a77308 */ /* 0x0005e20000000800 */
[----:B----4-:R-:W3:Y:S01]  /*14ea0*/  LDSM.16.MT88.4 R60, [R214+0x900] ;  /* 0x00090000d63c783b */ /* 0x010ee20000004200 */
[----:B--2---:R-:W-:Y:S01]  /*14eb0*/  F2FP.BF16.PACK_AB R52, R160, R156 ;  /* 0x0000009ca034723e */ /* 0x004fe200000010ff */
[-C--:B-1----:R-:W-:Y:S08]  /*14ec0*/  HMMA.16816.F32.BF16 R4, R44, R48.reuse, R4 ;  /* 0x000000302c04723c */ /* 0x082ff00000041804 */
[C---:B------:R-:W-:Y:S07]  /*14ed0*/  HMMA.16816.F32.BF16 R8, R52.reuse, R48, R8 ;  /* 0x000000303408723c */ /* 0x040fee0000041808 */
[----:B------:R-:W-:Y:S01]  /*14ee0*/  FFMA.FTZ R48, R193, c[0x0][0x2d0], -R43 ;  /* 0x0000b400c1307a23 */ /* 0x000fe2000001082b */
[-C--:B------:R-:W-:Y:S03]  /*14ef0*/  HMMA.16816.F32.BF16 R12, R52, R50.reuse, R12 ;  /* 0x00000032340c723c */ /* 0x080fe6000004180c */
[----:B------:R1:W-:Y:S01]  /*14f00*/  MUFU.EX2 R191, R48 ;  /* 0x0000003000bf7308 */ /* 0x0003e20000000800 */
[----:B------:R-:W-:Y:S04]  /*14f10*/  IMAD.MOV.U32 R193, RZ, RZ, R81 ;  /* 0x000000ffffc17224 */ /* 0x000fe800078e0051 */
        /* <DEDUP_REMOVED lines=8> */
[----:B------:R-:W-:Y:S04]  /*14fa0*/  MOV R142, R132 ;  /* 0x00000084008e7202 */ /* 0x000fe80000000f00 */
[C---:B------:R-:W-:Y:S03]  /*14fb0*/  HMMA.16816.F32.BF16 R100, R44.reuse, R58, R100 ;  /* 0x0000003a2c64723c */ /* 0x040fe60000041864 */
[----:B------:R2:W-:Y:S05]  /*14fc0*/  MUFU.EX2 R164, R56 ;  /* 0x0000003800a47308 */ /* 0x0005ea0000000800 */
[-C--:B---3--:R-:W-:Y:S08]  /*14fd0*/  HMMA.16816.F32.BF16 R32, R44, R60.reuse, R32 ;  /* 0x0000003c2c20723c */ /* 0x088ff00000041820 */
[C---:B------:R-:W-:Y:S04]  /*14fe0*/  HMMA.16816.F32.BF16 R104, R52.reuse, R60, R104 ;  /* 0x0000003c3468723c */ /* 0x040fe80000041868 */
[----:B-1----:R-:W-:Y:S03]  /*14ff0*/  FFMA.FTZ R48, R97, c[0x0][0x2d0], -R64 ;  /* 0x0000b40061307a23 */ /* 0x002fe60000010840 */
[----:B------:R-:W-:Y:S01]  /*15000*/  FFMA.FTZ R60, R73, c[0x0][0x2d0], -R66 ;  /* 0x0000b400493c7a23 */ /* 0x000fe20000010842 */
[----:B------:R1:W-:Y:S01]  /*15010*/  MUFU.EX2 R189, R48 ;  /* 0x0000003000bd7308 */ /* 0x0003e20000000800 */
[-C--:B------:R-:W-:Y:S03]  /*15020*/  HMMA.16816.F32.BF16 R108, R52, R62.reuse, R108 ;  /* 0x0000003e346c723c */ /* 0x080fe6000004186c */
[--C-:B--2---:R-:W-:Y:S05]  /*15030*/  FFMA.FTZ R56, R86, c[0x0][0x2d0], -R65.reuse ;  /* 0x0000b40056387a23 */ /* 0x104fea0000010841 */
[C---:B------:R-:W-:Y:S01]  /*15040*/  HMMA.16816.F32.BF16 R112, R44.reuse, R62, R112 ;  /* 0x0000003e2c70723c */ /* 0x040fe20000041870 */
[----:B------:R2:W-:Y:S10]  /*15050*/  MUFU.EX2 R187, R56 ;  /* 0x0000003800bb7308 */ /* 0x0005f40000000800 */
[----:B------:R3:W-:Y:S01]  /*15060*/  MUFU.EX2 R183, R60 ;  /* 0x0000003c00b77308 */ /* 0x0007e20000000800 */
[----:B-1----:R-:W-:Y:S01]  /*15070*/  FFMA.FTZ R48, R192, c[0x0][0x2d0], -R64 ;  /* 0x0000b400c0307a23 */ /* 0x002fe20000010840 */
[----:B------:R-:W-:Y:S01]  /*15080*/  MOV R192, R141 ;  /* 0x0000008d00c07202 */ /* 0x000fe20000000f00 */
[----:B------:R-:W-:Y:S07]  /*15090*/  IMAD.MOV.U32 R141, RZ, RZ, R134 ;  /* 0x000000ffff8d7224 */ /* 0x000fee00078e0086 */
[----:B------:R1:W-:Y:S01]  /*150a0*/  MUFU.EX2 R188, R48 ;  /* 0x0000003000bc7308 */ /* 0x0003e20000000800 */
[--C-:B--2---:R-:W-:Y:S09]  /*150b0*/  FFMA.FTZ R56, R87, c[0x0][0x2d0], -R65.reuse ;  /* 0x0000b40057387a23 */ /* 0x104ff20000010841 */
[----:B------:R2:W-:Y:S01]  /*150c0*/  MUFU.EX2 R186, R56 ;  /* 0x0000003800ba7308 */ /* 0x0005e20000000800 */
[----:B---3--:R-:W-:Y:S09]  /*150d0*/  FFMA.FTZ R60, R76, c[0x0][0x2d0], -R66 ;  /* 0x0000b4004c3c7a23 */ /* 0x008ff20000010842 */
[----:B------:R3:W-:Y:S01]  /*150e0*/  MUFU.EX2 R182, R60 ;  /* 0x0000003c00b67308 */ /* 0x0007e20000000800 */
[----:B-1----:R-:W-:Y:S09]  /*150f0*/  FFMA.FTZ R48, R82, c[0x0][0x2d0], -R65 ;  /* 0x0000b40052307a23 */ /* 0x002ff20000010841 */
[----:B------:R1:W-:Y:S01]  /*15100*/  MUFU.EX2 R165, R48 ;  /* 0x0000003000a57308 */ /* 0x0003e20000000800 */
[--C-:B--2---:R-:W-:Y:S02]  /*15110*/  FFMA.FTZ R56, R195, c[0x0][0x2d0], -R43.reuse ;  /* 0x0000b400c3387a23 */ /* 0x104fe4000001082b */
[----:B------:R-:W-:Y:S07]  /*15120*/  IMAD.MOV.U32 R195, RZ, RZ, R80 ;  /* 0x000000ffffc37224 */ /* 0x000fee00078e0050 */
[----:B------:R2:W-:Y:S01]  /*15130*/  MUFU.EX2 R185, R56 ;  /* 0x0000003800b97308 */ /* 0x0005e20000000800 */
[----:B---3--:R-:W-:Y:S02]  /*15140*/  FFMA.FTZ R60, R197, c[0x0][0x2d0], -R64 ;  /* 0x0000b400c53c7a23 */ /* 0x008fe40000010840 */
[----:B------:R-:W-:Y:S07]  /*15150*/  IMAD.MOV.U32 R197, RZ, RZ, R136 ;  /* 0x000000ffffc57224 */ /* 0x000fee00078e0088 */
        /* <DEDUP_REMOVED lines=9> */
[-C--:B------:R-:W-:Y:S01]  /*151f0*/  HMMA.16816.F32.BF16 R124, R52, R50.reuse, R124 ;  /* 0x00000032347c723c */ /* 0x080fe2000004187c */
[----:B------:R-:W1:Y:S02]  /*15200*/  LDSM.16.MT88.4 R52, [R216+0x1100] ;  /* 0x00110000d834783b */ /* 0x000e640000004200 */
[----:B------:R3:W5:Y:S01]  /*15210*/  MUFU.EX2 R181, R48 ;  /* 0x0000003000b57308 */ /* 0x0007620000000800 */
[----:B----4-:R-:W-:Y:S04]  /*15220*/  F2FP.BF16.PACK_AB R49, R183, R184 ;  /* 0x000000b8b731723e */ /* 0x010fe800000010ff */
[----:B------:R-:W-:Y:S07]  /*15230*/  HMMA.16816.F32.BF16 R36, R44, R50, R36 ;  /* 0x000000322c24723c */ /* 0x000fee0000041824 */
[----:B------:R-:W-:Y:S02]  /*15240*/  F2FP.BF16.PACK_AB R44, R248, R252 ;  /* 0x000000fcf82c723e */ /* 0x000fe400000010ff */
[----:B------:R-:W-:Y:S03]  /*15250*/  F2FP.BF16.PACK_AB R45, R166, R167 ;  /* 0x000000a7a62d723e */ /* 0x000fe600000010ff */
[----:B------:R-:W-:Y:S02]  /*15260*/  F2FP.BF16.PACK_AB R46, R190, R191 ;  /* 0x000000bfbe2e723e */ /* 0x000fe400000010ff */
[----:B------:R-:W-:Y:S02]  /*15270*/  F2FP.BF16.PACK_AB R47, R188, R189 ;  /* 0x000000bdbc2f723e */ /* 0x000fe400000010ff */
[----:B------:R-:W-:Y:S01]  /*15280*/  F2FP.BF16.PACK_AB R50, R186, R187 ;  /* 0x000000bbba32723e */ /* 0x000fe200000010ff */
[--C-:B---3--:R-:W-:Y:S01]  /*15290*/  FFMA.FTZ R48, R198, c[0x0][0x2d0], -R43.reuse ;  /* 0x0000b400c6307a23 */ /* 0x108fe2000001082b */
[----:B-----5:R-:W-:Y:S03]  /*152a0*/  F2FP.BF16.PACK_AB R51, R181, R182 ;  /* 0x000000b6b533723e */ /* 0x020fe600000010ff */
[-C--:B--2---:R-:W-:Y:S01]  /*152b0*/  HMMA.16816.F32.BF16 R4, R44, R56.reuse, R4 ;  /* 0x000000382c04723c */ /* 0x084fe20000041804 */
[----:B------:R2:W-:Y:S02]  /*152c0*/  MUFU.EX2 R180, R48 ;  /* 0x0000003000b47308 */ /* 0x0005e40000000800 */
[----:B------:R-:W-:Y:S01]  /*152d0*/  MOV R198, R138 ;  /* 0x0000008a00c67202 */ /* 0x000fe20000000f00 */
[--C-:B--2---:R-:W-:Y:S01]  /*152e0*/  FFMA.FTZ R48, R196, c[0x0][0x2d0], -R64.reuse ;  /* 0x0000b400c4307a23 */ /* 0x104fe20000010840 */
[----:B------:R-:W-:Y:S06]  /*152f0*/  MOV R196, R137 ;  /* 0x0000008900c47202 */ /* 0x000fec0000000f00 */
[----:B------:R2:W-:Y:S02]  /*15300*/  MUFU.EX2 R179, R48 ;  /* 0x0000003000b37308 */ /* 0x0005e40000000800 */
[----:B--2---:R-:W-:Y:S07]  /*15310*/  F2FP.BF16.PACK_AB R48, R164, R165 ;  /* 0x000000a5a430723e */ /* 0x004fee00000010ff */
[C---:B------:R-:W-:Y:S07]  /*15320*/  HMMA.16816.F32.BF16 R8, R48.reuse, R56, R8 ;  /* 0x000000383008723c */ /* 0x040fee0000041808 */
[--C-:B------:R-:W-:Y:S01]  /*15330*/  FFMA.FTZ R56, R203, c[0x0][0x2d0], -R43.reuse ;  /* 0x0000b400cb387a23 */ /* 0x100fe2000001082b */
[-C--:B------:R-:W-:Y:S03]  /*15340*/  HMMA.16816.F32.BF16 R12, R48, R58.reuse, R12 ;  /* 0x0000003a300c723c */ /* 0x080fe6000004180c */
[----:B------:R2:W-:Y:S01]  /*15350*/  MUFU.EX2 R177, R56 ;  /* 0x0000003800b17308 */ /* 0x0005e20000000800 */
[----:B------:R-:W-:Y:S04]  /*15360*/  MOV R203, R141 ;  /* 0x0000008d00cb7202 */ /* 0x000fe80000000f00 */
        /* <DEDUP_REMOVED lines=17> */
[----:B------:R2:W-:Y:S01]  /*15480*/  MUFU.EX2 R98, R60 ;  /* 0x0000003c00627308 */ /* 0x0005e20000000800 */
[----:B-1----:R-:W-:Y:S01]  /*15490*/  FFMA.FTZ R56, R202, c[0x0][0x2d0], -R64 ;  /* 0x0000b400ca387a23 */ /* 0x002fe20000010840 */
[----:B------:R-:W-:Y:S08]  /*154a0*/  MOV R202, R173 ;  /* 0x000000ad00ca7202 */ /* 0x000ff00000000f00 */
[----:B------:R1:W-:Y:S01]  /*154b0*/  MUFU.EX2 R173, R52 ;  /* 0x0000003400ad7308 */ /* 0x0003e20000000800 */
[----:B--2---:R-:W-:Y:S09]  /*154c0*/  FFMA.FTZ R60, R92, c[0x0][0x2d0], -R66 ;  /* 0x0000b4005c3c7a23 */ /* 0x004ff20000010842 */
[----:B------:R2:W-:Y:S10]  /*154d0*/  MUFU.EX2 R175, R56 ;  /* 0x0000003800af7308 */ /* 0x0005f40000000800 */
[----:B------:R3:W-:Y:S01]  /*154e0*/  MUFU.EX2 R97, R60 ;  /* 0x0000003c00617308 */ /* 0x0007e20000000800 */
[--C-:B-1----:R-:W-:Y:S01]  /*154f0*/  FFMA.FTZ R52, R199, c[0x0][0x2d0], -R65.reuse ;  /* 0x0000b400c7347a23 */ /* 0x102fe20000010841 */
[----:B------:R-:W-:Y:S01]  /*15500*/  MOV R199, R143 ;  /* 0x0000008f00c77202 */ /* 0x000fe20000000f00 */
[----:B------:R-:W-:Y:S07]  /*15510*/  IMAD.MOV.U32 R143, RZ, RZ, R68 ;  /* 0x000000ffff8f7224 */ /* 0x000fee00078e0044 */
[----:B------:R1:W-:Y:S01]  /*15520*/  MUFU.EX2 R132, R52 ;  /* 0x0000003400847308 */ /* 0x0003e20000000800 */
[----:B------:R-:W-:Y:S01]  /*15530*/  MOV R201, R143 ;  /* 0x0000008f00c97202 */ /* 0x000fe20000000f00 */
[----:B--2---:R-:W2:Y:S01]  /*15540*/  LDSM.16.MT88.4 R56, [R215+0x1100] ;  /* 0x00110000d738783b */ /* 0x004ea20000004200 */
[----:B---3--:R-:W-:Y:S07]  /*15550*/  FFMA.FTZ R60, R207, c[0x0][0x2d0], -R64 ;  /* 0x0000b400cf3c7a23 */ /* 0x008fee0000010840 */
[----:B------:R3:W-:Y:S01]  /*15560*/  MUFU.EX2 R95, R60 ;  /* 0x0000003c005f7308 */ /* 0x0007e20000000800 */
[----:B-1----:R-:W-:Y:S02]  /*15570*/  FFMA.FTZ R52, R200, c[0x0][0x2d0], -R65 ;  /* 0x0000b400c8347a23 */ /* 0x002fe40000010841 */
[----:B------:R-:W4:Y:S07]  /*15580*/  LDL.LU R200, [R1+0x10] ;  /* 0x0000100001c87983 */ /* 0x000f2e0000300800 */
[----:B------:R1:W5:Y:S01]  /*15590*/  MUFU.EX2 R134, R52 ;  /* 0x0000003400867308 */ /* 0x0003620000000800 */
[----:B---3--:R-:W-:Y:S01]  /*155a0*/  LDSM.16.MT88.4 R60, [R214+0x1900] ;  /* 0x00190000d63c783b */ /* 0x008fe20000004200 */
[-C--:B--2---:R-:W-:Y:S08]  /*155b0*/  HMMA.16816.F32.BF16 R116, R44, R56.reuse, R116 ;  /* 0x000000382c74723c */ /* 0x084ff00000041874 */
[C---:B------:R-:W-:Y:S04]  /*155c0*/  HMMA.16816.F32.BF16 R120, R48.reuse, R56, R120 ;  /* 0x000000383078723c */ /* 0x040fe80000041878 */
[--C-:B-1----:R-:W-:Y:S01]  /*155d0*/  FFMA.FTZ R52, R205, c[0x0][0x2d0], -R43.reuse ;  /* 0x0000b400cd347a23 */ /* 0x102fe2000001082b */
[----:B------:R-:W-:Y:S02]  /*155e0*/  MOV R205, R131 ;  /* 0x0000008300cd7202 */ /* 0x000fe40000000f00 */
[--C-:B------:R-:W-:Y:S01]  /*155f0*/  FFMA.FTZ R56, R93, c[0x0][0x2d0], -R66.reuse ;  /* 0x0000b4005d387a23 */ /* 0x100fe20000010842 */
[-C--:B------:R-:W-:Y:S01]  /*15600*/  HMMA.16816.F32.BF16 R124, R48, R58.reuse, R124 ;  /* 0x0000003a307c723c */ /* 0x080fe2000004187c */
[----:B------:R1:W-:Y:S06]  /*15610*/  MUFU.EX2 R131, R52 ;  /* 0x0000003400837308 */ /* 0x0003ec0000000800 */
[--C-:B------:R-:W-:Y:S01]  /*15620*/  FFMA.FTZ R48, R210, c[0x0][0x2d0], -R43.reuse ;  /* 0x0000b400d2307a23 */ /* 0x100fe2000001082b */
[----:B------:R-:W-:Y:S01]  /*15630*/  HMMA.16816.F32.BF16 R36, R44, R58, R36 ;  /* 0x0000003a2c24723c */ /* 0x000fe20000041824 */
[----:B------:R-:W2:Y:S02]  /*15640*/  LDL.LU R210, [R1+0xc] ;  /* 0x00000c0001d27983 */ /* 0x000ea40000300800 */
[----:B------:R3:W-:Y:S01]  /*15650*/  MUFU.EX2 R96, R48 ;  /* 0x0000003000607308 */ /* 0x0007e20000000800 */
[----:B-----5:R-:W-:Y:S01]  /*15660*/  F2FP.BF16.PACK_AB R50, R134, R132 ;  /* 0x000000848632723e */ /* 0x020fe200000010ff */
[----:B------:R-:W5:Y:S02]  /*15670*/  LDL.LU R144, [R1+0x8] ;  /* 0x0000080001907983 */ /* 0x000f640000300800 */
[----:B------:R-:W-:Y:S02]  /*15680*/  F2FP.BF16.PACK_AB R44, R180, R185 ;  /* 0x000000b9b42c723e */ /* 0x000fe400000010ff */
[----:B------:R-:W-:Y:S03]  /*15690*/  F2FP.BF16.PACK_AB R45, R178, R179 ;  /* 0x000000b3b22d723e */ /* 0x000fe600000010ff */
[----:B------:R-:W-:Y:S01]  /*156a0*/  F2FP.BF16.PACK_AB R46, R176, R177 ;  /* 0x000000b1b02e723e */ /* 0x000fe200000010ff */
[----:B------:R-:W3:Y:S01]  /*156b0*/  MUFU.EX2 R71, R56 ;  /* 0x0000003800477308 */ /* 0x000ee20000000800 */
[----:B------:R-:W-:Y:S01]  /*156c0*/  F2FP.BF16.PACK_AB R47, R175, R174 ;  /* 0x000000aeaf2f723e */ /* 0x000fe200000010ff */
[----:B-1----:R-:W-:Y:S08]  /*156d0*/  FFMA.FTZ R52, R88, c[0x0][0x2d0], -R66 ;  /* 0x0000b40058347a23 */ /* 0x002ff00000010842 */
[----:B------:R1:W1:Y:S01]  /*156e0*/  MUFU.EX2 R99, R52 ;  /* 0x0000003400637308 */ /* 0x0002620000000800 */
[----:B---3--:R-:W-:Y:S01]  /*156f0*/  FFMA.FTZ R48, R206, c[0x0][0x2d0], -R64 ;  /* 0x0000b400ce307a23 */ /* 0x008fe20000010840 */
[----:B------:R-:W-:Y:S02]  /*15700*/  MOV R206, R142 ;  /* 0x0000008e00ce7202 */ /* 0x000fe40000000f00 */
[----:B------:R-:W-:Y:S06]  /*15710*/  MOV R142, R69 ;  /* 0x00000045008e7202 */ /* 0x000fec0000000f00 */
[----:B------:R3:W-:Y:S01]  /*15720*/  MUFU.EX2 R92, R48 ;  /* 0x00000030005c7308 */ /* 0x0007e20000000800 */
[----:B------:R-:W-:Y:S01]  /*15730*/  IMAD.MOV.U32 R204, RZ, RZ, R142 ;  /* 0x000000ffffcc7224 */ /* 0x000fe200078e008e */
[----:B------:R-:W-:Y:S01]  /*15740*/  F2FP.BF16.PACK_AB R51, R71, R97 ;  /* 0x000000614733723e */ /* 0x000fe200000010ff */
[----:B------:R-:W-:Y:S08]  /*15750*/  LDSM.16.MT88.4 R56, [R216+0x1900] ;  /* 0x00190000d838783b */ /* 0x000ff00000004200 */
[----:B-1----:R-:W1:Y:S01]  /*15760*/  LDSM.16.MT88.4 R52, [R213+0x1900] ;  /* 0x00190000d534783b */ /* 0x002e620000004200 */
[----:B------:R-:W-:Y:S02]  /*15770*/  F2FP.BF16.PACK_AB R49, R98, R99 ;  /* 0x000000636231723e */ /* 0x000fe400000010ff */
[----:B---3--:R-:W-:Y:S01]  /*15780*/  F2FP.BF16.PACK_AB R48, R173, R133 ;  /* 0x00000085ad30723e */ /* 0x008fe200000010ff */
[-C--:B-1----:R-:W-:Y:S08]  /*15790*/  HMMA.16816.F32.BF16 R4, R44, R52.reuse, R4 ;  /* 0x000000342c04723c */ /* 0x082ff00000041804 */
[C---:B------:R-:W-:Y:S07]  /*157a0*/  HMMA.16816.F32.BF16 R8, R48.reuse, R52, R8 ;  /* 0x000000343008723c */ /* 0x040fee0000041808 */
[--C-:B------:R-:W-:Y:S01]  /*157b0*/  FFMA.FTZ R52, R234, c[0x0][0x2d0], -R43.reuse ;  /* 0x0000b400ea347a23 */ /* 0x100fe2000001082b */
[-C--:B------:R-:W-:Y:S03]  /*157c0*/  HMMA.16816.F32.BF16 R12, R48, R54.reuse, R12 ;  /* 0x00000036300c723c */ /* 0x080fe6000004180c */
[----:B------:R1:W-:Y:S05]  /*157d0*/  MUFU.EX2 R89, R52 ;  /* 0x0000003400597308 */ /* 0x0003ea0000000800 */
[C---:B------:R-:W-:Y:S08]  /*157e0*/  HMMA.16816.F32.BF16 R16, R44.reuse, R54, R16 ;  /* 0x000000362c10723c */ /* 0x040ff00000041810 */
[-C--:B------:R-:W-:Y:S08]  /*157f0*/  HMMA.16816.F32.BF16 R20, R44, R56.reuse, R20 ;  /* 0x000000382c14723c */ /* 0x080ff00000041814 */
[C---:B------:R-:W-:Y:S04]  /*15800*/  HMMA.16816.F32.BF16 R24, R48.reuse, R56, R24 ;  /* 0x000000383018723c */ /* 0x040fe80000041818 */
[----:B-1----:R-:W-:Y:S03]  /*15810*/  FFMA.FTZ R52, R235, c[0x0][0x2d0], -R43 ;  /* 0x0000b400eb347a23 */ /* 0x002fe6000001082b */
        /* <DEDUP_REMOVED lines=16> */
[----:B------:R1:W-:Y:S01]  /*15920*/  MUFU.EX2 R88, R52 ;  /* 0x0000003400587308 */ /* 0x0003e20000000800 */
[--C-:B---3--:R-:W-:Y:S09]  /*15930*/  FFMA.FTZ R56, R230, c[0x0][0x2d0], -R65.reuse ;  /* 0x0000b400e6387a23 */ /* 0x108ff20000010841 */
[----:B------:R3:W2:Y:S01]  /*15940*/  MUFU.EX2 R83, R56 ;  /* 0x0000003800537308 */ /* 0x0006a20000000800 */
[----:B------:R-:W-:Y:S09]  /*15950*/  FFMA.FTZ R60, R78, c[0x0][0x2d0], -R66 ;  /* 0x0000b4004e3c7a23 */ /* 0x000ff20000010842 */
[----:B------:R3:W-:Y:S01]  /*15960*/  MUFU.EX2 R68, R60 ;  /* 0x0000003c00447308 */ /* 0x0007e20000000800 */
[----:B-1----:R-:W-:Y:S09]  /*15970*/  FFMA.FTZ R52, R208, c[0x0][0x2d0], -R65 ;  /* 0x0000b400d0347a23 */ /* 0x002ff20000010841 */
[----:B------:R1:W-:Y:S01]  /*15980*/  MUFU.EX2 R84, R52 ;  /* 0x0000003400547308 */ /* 0x0003e20000000800 */
[----:B---3--:R-:W-:Y:S09]  /*15990*/  FFMA.FTZ R56, R236, c[0x0][0x2d0], -R43 ;  /* 0x0000b400ec387a23 */ /* 0x008ff2000001082b */
[----:B------:R3:W-:Y:S01]  /*159a0*/  MUFU.EX2 R82, R56 ;  /* 0x0000003800527308 */ /* 0x0007e20000000800 */
[----:B------:R-:W-:Y:S09]  /*159b0*/  FFMA.FTZ R60, R238, c[0x0][0x2d0], -R64 ;  /* 0x0000b400ee3c7a23 */ /* 0x000ff20000010840 */
[----:B------:R3:W-:Y:S01]  /*159c0*/  MUFU.EX2 R78, R60 ;  /* 0x0000003c004e7308 */ /* 0x0007e20000000800 */
[----:B-1----:R-:W1:Y:S01]  /*159d0*/  LDSM.16.MT88.4 R52, [R215+0x1900] ;  /* 0x00190000d734783b */ /* 0x002e620000004200 */
[----:B----4-:R-:W-:Y:S02]  /*159e0*/  FFMA.FTZ R2, R2, R200, R205 ;  /* 0x000000c802027223 */ /* 0x010fe400000100cd */
[----:B---3--:R-:W-:Y:S02]  /*159f0*/  FFMA.FTZ R56, R135, c[0x0][0x2d0], -R66 ;  /* 0x0000b40087387a23 */ /* 0x008fe40000010842 */
[----:B------:R-:W-:Y:S04]  /*15a00*/  FADD.FTZ R2, R155, R2 ;  /* 0x000000029b027221 */ /* 0x000fe80000010000 */
[----:B------:R3:W4:Y:S01]  /*15a10*/  MUFU.EX2 R70, R56 ;  /* 0x0000003800467308 */ /* 0x0007220000000800 */
[----:B------:R-:W-:Y:S08]  /*15a20*/  LDSM.16.MT88.4 R60, [R214+0x2100] ;  /* 0x00210000d63c783b */ /* 0x000ff00000004200 */
[----:B---3--:R-:W3:Y:S01]  /*15a30*/  LDSM.16.MT88.4 R56, [R213+0x2100] ;  /* 0x00210000d538783b */ /* 0x008ee20000004200 */
[-C--:B-1----:R-:W-:Y:S08]  /*15a40*/  HMMA.16816.F32.BF16 R116, R44, R52.reuse, R116 ;  /* 0x000000342c74723c */ /* 0x082ff00000041874 */
[C---:B------:R-:W-:Y:S04]  /*15a50*/  HMMA.16816.F32.BF16 R120, R48.reuse, R52, R120 ;  /* 0x000000343078723c */ /* 0x040fe80000041878 */
[----:B--2---:R-:W-:Y:S02]  /*15a60*/  FFMA.FTZ R40, R40, R210, R206 ;  /* 0x000000d228287223 */ /* 0x004fe400000100ce */
[----:B-----5:R-:W-:Y:S02]  /*15a70*/  FFMA.FTZ R41, R41, R144, R145 ;  /* 0x0000009029297223 */ /* 0x020fe40000010091 */
[-C--:B------:R-:W-:Y:S04]  /*15a80*/  HMMA.16816.F32.BF16 R124, R48, R54.reuse, R124 ;  /* 0x00000036307c723c */ /* 0x080fe8000004187c */
[----:B------:R-:W-:Y:S03]  /*15a90*/  FFMA.FTZ R52, R79, c[0x0][0x2d0], -R66 ;  /* 0x0000b4004f347a23 */ /* 0x000fe60000010842 */
[--C-:B------:R-:W-:Y:S01]  /*15aa0*/  FFMA.FTZ R48, R240, c[0x0][0x2d0], -R43.reuse ;  /* 0x0000b400f0307a23 */ /* 0x100fe2000001082b */
[----:B------:R-:W-:Y:S01]  /*15ab0*/  HMMA.16816.F32.BF16 R36, R44, R54, R36 ;  /* 0x000000362c24723c */ /* 0x000fe20000041824 */
[----:B------:R1:W2:Y:S03]  /*15ac0*/  MUFU.EX2 R67, R52 ;  /* 0x0000003400437308 */ /* 0x0002a60000000800 */
[----:B------:R-:W-:Y:S02]  /*15ad0*/  F2FP.BF16.PACK_AB R50, R83, R85 ;  /* 0x000000555332723e */ /* 0x000fe400000010ff */
[----:B----4-:R-:W-:Y:S02]  /*15ae0*/  F2FP.BF16.PACK_AB R49, R69, R70 ;  /* 0x000000464531723e */ /* 0x010fe400000010ff */
[----:B------:R-:W-:Y:S03]  /*15af0*/  F2FP.BF16.PACK_AB R44, R96, R131 ;  /* 0x00000083602c723e */ /* 0x000fe600000010ff */
[----:B------:R4:W5:Y:S01]  /*15b00*/  MUFU.EX2 R81, R48 ;  /* 0x0000003000517308 */ /* 0x0009620000000800 */
[----:B------:R-:W-:Y:S02]  /*15b10*/  F2FP.BF16.PACK_AB R45, R95, R92 ;  /* 0x0000005c5f2d723e */ /* 0x000fe400000010ff */
[----:B------:R-:W-:Y:S02]  /*15b20*/  F2FP.BF16.PACK_AB R46, R93, R89 ;  /* 0x000000595d2e723e */ /* 0x000fe400000010ff */
[----:B------:R-:W-:Y:S07]  /*15b30*/  F2FP.BF16.PACK_AB R47, R88, R87 ;  /* 0x00000057582f723e */ /* 0x000fee00000010ff */
[-C--:B---3--:R-:W-:Y:S01]  /*15b40*/  HMMA.16816.F32.BF16 R4, R44, R56.reuse, R4 ;  /* 0x000000382c04723c */ /* 0x088fe20000041804 */
[----:B-1----:R-:W1:Y:S02]  /*15b50*/  LDSM.16.MT88.4 R52, [R216+0x2100] ;  /* 0x00210000d834783b */ /* 0x002e640000004200 */
[----:B--2---:R-:W-:Y:S01]  /*15b60*/  F2FP.BF16.PACK_AB R51, R67, R68 ;  /* 0x000000444333723e */ /* 0x004fe200000010ff */
[--C-:B----4-:R-:W-:Y:S01]  /*15b70*/  FFMA.FTZ R48, R237, c[0x0][0x2d0], -R64.reuse ;  /* 0x0000b400ed307a23 */ /* 0x110fe20000010840 */
[----:B-----5:R-:W-:Y:S03]  /*15b80*/  F2FP.BF16.PACK_AB R168, R81, R82 ;  /* 0x0000005251a8723e */ /* 0x020fe600000010ff */
[----:B------:R2:W3:Y:S04]  /*15b90*/  MUFU.EX2 R80, R48 ;  /* 0x0000003000507308 */ /* 0x0004e80000000800 */
[----:B--2---:R-:W-:Y:S02]  /*15ba0*/  F2FP.BF16.PACK_AB R48, R86, R84 ;  /* 0x000000545630723e */ /* 0x004fe400000010ff */
[----:B---3--:R-:W-:Y:S05]  /*15bb0*/  F2FP.BF16.PACK_AB R169, R78, R80 ;  /* 0x000000504ea9723e */ /* 0x008fea00000010ff */
        /* <DEDUP_REMOVED lines=26> */
[--C-:B--2---:R-:W-:Y:S04]  /*15d60*/  FFMA.FTZ R43, R241, c[0x0][0x2d0], -R65.reuse ;  /* 0x0000b400f12b7a23 */ /* 0x104fe80000010841 */
[-C--:B------:R-:W-:Y:S01]  /*15d70*/  HMMA.16816.F32.BF16 R124, R48, R58.reuse, R124 ;  /* 0x0000003a307c723c */ /* 0x080fe2000004187c */
[----:B------:R-:W1:Y:S01]  /*15d80*/  LDSM.16.MT88.4 R48, [R216+0x2900] ;  /* 0x00290000d830783b */ /* 0x000e620000004200 */
[----:B------:R2:W3:Y:S06]  /*15d90*/  MUFU.EX2 R64, R43 ;  /* 0x0000002b00407308 */ /* 0x0004ec0000000800 */
[----:B------:R-:W-:Y:S08]  /*15da0*/  HMMA.16816.F32.BF16 R36, R44, R58, R36 ;  /* 0x0000003a2c24723c */ /* 0x000ff00000041824 */
[-C--:B------:R-:W-:Y:S01]  /*15db0*/  HMMA.16816.F32.BF16 R136, R168, R148.reuse, R4 ;  /* 0x00000094a888723c */ /* 0x080fe20000041804 */
[----:B------:R-:W4:Y:S04]  /*15dc0*/  LDSM.16.MT88.4 R4, [R214+0x2900] ;  /* 0x00290000d604783b */ /* 0x000f280000004200 */
[--C-:B--2---:R-:W-:Y:S01]  /*15dd0*/  FFMA.FTZ R43, R243, c[0x0][0x2d0], -R65.reuse ;  /* 0x0000b400f32b7a23 */ /* 0x104fe20000010841 */
[----:B---3--:R-:W-:Y:S01]  /*15de0*/  F2FP.BF16.PACK_AB R44, R64, R72 ;  /* 0x00000048402c723e */ /* 0x008fe200000010ff */
[----:B------:R-:W-:Y:S02]  /*15df0*/  FFMA.FTZ R65, R244, c[0x0][0x2d0], -R65 ;  /* 0x0000b400f4417a23 */ /* 0x000fe40000010841 */
[----:B------:R2:W-:Y:S10]  /*15e00*/  MUFU.EX2 R54, R43 ;  /* 0x0000002b00367308 */ /* 0x0005f40000000800 */
[----:B------:R-:W3:Y:S01]  /*15e10*/  MUFU.EX2 R65, R65 ;  /* 0x0000004100417308 */ /* 0x000ee20000000800 */
[--C-:B--2---:R-:W-:Y:S09]  /*15e20*/  FFMA.FTZ R43, R90, c[0x0][0x2d0], -R66.reuse ;  /* 0x0000b4005a2b7a23 */ /* 0x104ff20000010842 */
[----:B------:R2:W-:Y:S01]  /*15e30*/  MUFU.EX2 R52, R43 ;  /* 0x0000002b00347308 */ /* 0x0005e20000000800 */
[----:B---3--:R-:W-:Y:S01]  /*15e40*/  F2FP.BF16.PACK_AB R46, R65, R54 ;  /* 0x00000036412e723e */ /* 0x008fe200000010ff */
[--C-:B--2---:R-:W-:Y:S08]  /*15e50*/  FFMA.FTZ R43, R91, c[0x0][0x2d0], -R66.reuse ;  /* 0x0000b4005b2b7a23 */ /* 0x104ff00000010842 */
[----:B------:R2:W3:Y:S02]  /*15e60*/  MUFU.EX2 R53, R43 ;  /* 0x0000002b00357308 */ /* 0x0004e40000000800 */
[--C-:B--2---:R-:W-:Y:S01]  /*15e70*/  FFMA.FTZ R43, R94, c[0x0][0x2d0], -R66.reuse ;  /* 0x0000b4005e2b7a23 */ /* 0x104fe20000010842 */
[----:B---3--:R-:W-:Y:S01]  /*15e80*/  F2FP.BF16.PACK_AB R45, R53, R52 ;  /* 0x00000034352d723e */ /* 0x008fe200000010ff */
[----:B------:R-:W-:Y:S02]  /*15e90*/  FFMA.FTZ R66, R42, c[0x0][0x2d0], -R66 ;  /* 0x0000b4002a427a23 */ /* 0x000fe40000010842 */
[----:B------:R-:W2:Y:S04]  /*15ea0*/  LDL.LU R42, [R1+0x14] ;  /* 0x00001400012a7983 */ /* 0x000ea80000300800 */
[----:B------:R-:W-:Y:S10]  /*15eb0*/  MUFU.EX2 R43, R43 ;  /* 0x0000002b002b7308 */ /* 0x000ff40000000800 */
[----:B------:R-:W3:Y:S02]  /*15ec0*/  MUFU.EX2 R66, R66 ;  /* 0x0000004200427308 */ /* 0x000ee40000000800 */
[----:B---3--:R-:W-:Y:S07]  /*15ed0*/  F2FP.BF16.PACK_AB R47, R66, R43 ;  /* 0x0000002b422f723e */ /* 0x008fee00000010ff */
        /* <DEDUP_REMOVED lines=12> */
[----:B--2---:R-:W-:Y:S02]  /*15fa0*/  FFMA.FTZ R12, R0, R42, R75 ;  /* 0x0000002a000c7223 */ /* 0x004fe4000001004b */
        /* <DEDUP_REMOVED lines=45> */
[----:B------:R-:W-:Y:S01]  /*16280*/  FADD.FTZ R13, R133, R13 ;  /* 0x0000000d850d7221 */ /* 0x000fe20000010000 */
[----:B------:R-:W-:Y:S01]  /*16290*/  MOV R133, R128 ;  /* 0x0000008000857202 */ /* 0x000fe20000000f00 */
        /* <DEDUP_REMOVED lines=10> */
[----:B------:R-:W-:Y:S01]  /*16340*/  FADD.FTZ R13, R132, R2 ;  /* 0x00000002840d7221 */ /* 0x000fe20000010000 */
[----:B------:R-:W-:Y:S01]  /*16350*/  MOV R132, R129 ;  /* 0x0000008100847202 */ /* 0x000fe20000000f00 */
        /* <DEDUP_REMOVED lines=47> */
.L_x_922:
[----:B-1----:R-:W3:Y:S04]  /*16650*/  LDL.LU R0, [R1+0x8] ;  /* 0x0000080001007983 */ /* 0x002ee80000300800 */
[----:B------:R-:W4:Y:S04]  /*16660*/  LDL.LU R9, [R1+0xc] ;  /* 0x00000c0001097983 */ /* 0x000f280000300800 */
[----:B--2---:R-:W2:Y:S04]  /*16670*/  LDL.LU R8, [R1+0x10] ;  /* 0x0000100001087983 */ /* 0x004ea80000300800 */
[----:B------:R-:W2:Y:S01]  /*16680*/  LDL.LU R4, [R1+0x14] ;  /* 0x0000140001047983 */ /* 0x000ea20000300800 */
[----:B------:R-:W-:-:S02]  /*16690*/  MOV R24, 0xff800000 ;  /* 0xff80000000187802 */ /* 0x000fc40000000f00 */
[----:B------:R-:W-:Y:S02]  /*166a0*/  MOV R25, 0xff800000 ;  /* 0xff80000000197802 */ /* 0x000fe40000000f00 */
[----:B------:R-:W-:Y:S02]  /*166b0*/  MOV R26, 0xff800000 ;  /* 0xff800000001a7802 */ /* 0x000fe40000000f00 */
[----:B------:R-:W-:Y:S02]  /*166c0*/  MOV R27, 0xff800000 ;  /* 0xff800000001b7802 */ /* 0x000fe40000000f00 */
[----:B------:R-:W-:Y:S01]  /*166d0*/  PLOP3.LUT P4, PT, PT, PT, PT, 0x8, 0x0 ;  /* 0x000000000000781c */ /* 0x000fe20003f8e170 */
[----:B---3--:R-:W1:Y:S04]  /*166e0*/  SHFL.BFLY PT, R5, R0, 0x2, 0x1f ;  /* 0x0c401f0000057f89 */ /* 0x008e6800000e0000 */
[----:B----4-:R-:W3:Y:S04]  /*166f0*/  SHFL.BFLY PT, R6, R9, 0x2, 0x1f ;  /* 0x0c401f0009067f89 */ /* 0x010ee800000e0000 */
[----:B--2---:R-:W2:Y:S04]  /*16700*/  SHFL.BFLY PT, R7, R8, 0x2, 0x1f ;  /* 0x0c401f0008077f89 */ /* 0x004ea800000e0000 */
[----:B------:R-:W4:Y:S01]  /*16710*/  SHFL.BFLY PT, R2, R4, 0x2, 0x1f ;  /* 0x0c401f0004027f89 */ /* 0x000f2200000e0000 */
[----:B-1----:R-:W-:-:S02]  /*16720*/  FADD.FTZ R5, R5, R0 ;  /* 0x0000000005057221 */ /* 0x002fc40000010000 */
[----:B---3--:R-:W-:-:S03]  /*16730*/  FADD.FTZ R6, R6, R9 ;  /* 0x0000000906067221 */ /* 0x008fc60000010000 */
[----:B------:R-:W1:Y:S01]  /*16740*/  SHFL.BFLY PT, R0, R5, 0x1, 0x1f ;  /* 0x0c201f0005007f89 */ /* 0x000e6200000e0000 */
[----:B--2---:R-:W-:-:S03]  /*16750*/  FADD.FTZ R7, R7, R8 ;  /* 0x0000000807077221 */ /* 0x004fc60000010000 */
        /* <DEDUP_REMOVED lines=104> */
.L_x_878:
        /* <DEDUP_REMOVED lines=288> */
.L_x_940:
        /* <DEDUP_REMOVED lines=40> */
.L_x_942:
[----:B------:R-:W-:Y:S05]  /*18260*/  BSYNC B0 ;  /* 0x0000000000007941 */ /* 0x000fea0003800000 */
.L_x_941:
        /* <DEDUP_REMOVED lines=102> */
.L_x_943:
        /* <DEDUP_REMOVED lines=11> */
.L_x_1484:


//--------------------- .text._ZN7cutlass13device_kernelIN5flash19enable_sm80_to_sm89INS1_16FlashAttnFwdSm80INS1_25CollectiveMainloopFwdSm80ILi4ELi1ELb0EN4cute5tupleIJNS5_1CILi128EEENS7_ILi96EEENS7_ILi64EEEEEELi64ENS_10bfloat16_tEfNS_4arch4Sm80ELb0ELb1ELb0ELb1ELb0ELb0ELb1ELb0EEENS1_21CollectiveEpilogueFwdINS6_IJS8_SA_S9_EEENS6_IJNS7_ILi1EEESI_SI_EEESC_SE_Li128ELb1ELb1ELb0ELb0EEENS1_19SingleTileSchedulerILb1ELb0ELb1ELi128EEEEEEEEEvNT_6ParamsE --------------------------
	.section	.text._ZN7cutlass13device_kernelIN5flash19enable_sm80_to_sm89INS1_16FlashAttnFwdSm80INS1_25CollectiveMainloopFwdSm80ILi4ELi1ELb0EN4cute5tupleIJNS5_1CILi128EEENS7_ILi96EEENS7_ILi64EEEEEELi64ENS_10bfloat16_tEfNS_4arch4Sm80ELb0ELb1ELb0ELb1ELb0ELb0ELb1ELb0EEENS1_21CollectiveEpilogueFwdINS6_IJS8_SA_S9_EEENS6_IJNS7_ILi1EEESI_SI_EEESC_SE_Li128ELb1ELb1ELb0ELb0EEENS1_19SingleTileSchedulerILb1ELb0ELb1ELi128EEEEEEEEEvNT_6ParamsE,"ax",@progbits
	.sectioninfo	@"SHI_REGISTERS=255"
	.align	128
.text._ZN7cutlass13device_kernelIN5flash19enable_sm80_to_sm89INS1_16FlashAttnFwdSm80INS1_25CollectiveMainloopFwdSm80ILi4ELi1ELb0EN4cute5tupleIJNS5_1CILi128EEENS7_ILi96EEENS7_ILi64EEEEEELi64ENS_10bfloat16_tEfNS_4arch4Sm80ELb0ELb1ELb0ELb1ELb0ELb0ELb1ELb0EEENS1_21CollectiveEpilogueFwdINS6_IJS8_SA_S9_EEENS6_IJNS7_ILi1EEESI_SI_EEESC_SE_Li128ELb1ELb1ELb0ELb0EEENS1_19SingleTileSchedulerILb1ELb0ELb1ELi128EEEEEEEEEvNT_6ParamsE:
        .type           _ZN7cutlass13device_kernelIN5flash19enable_sm80_to_sm89INS1_16FlashAttnFwdSm80INS1_25CollectiveMainloopFwdSm80ILi4ELi1ELb0EN4cute5tupleIJNS5_1CILi128EEENS7_ILi96EEENS7_ILi64EEEEEELi64ENS_10bfloat16_tEfNS_4arch4Sm80ELb0ELb1ELb0ELb1ELb0ELb0ELb1ELb0EEENS1_21CollectiveEpilogueFwdINS6_IJS8_SA_S9_EEENS6_IJNS7_ILi1EEESI_SI_EEESC_SE_Li128ELb1ELb1ELb0ELb0EEENS1_19SingleTileSchedulerILb1ELb0ELb1ELi128EEEEEEEEEvNT_6ParamsE,@function
        .size           _ZN7cutlass13device_kernelIN5flash19enable_sm80_to_sm89INS1_16FlashAttnFwdSm80INS1_25CollectiveMainloopFwdSm80ILi4ELi1ELb0EN4cute5tupleIJNS5_1CILi128EEENS7_ILi96EEENS7_ILi64EEEEEELi64ENS_10bfloat16_tEfNS_4arch4Sm80ELb0ELb1ELb0ELb1ELb0ELb0ELb1ELb0EEENS1_21CollectiveEpilogueFwdINS6_IJS8_SA_S9_EEENS6_IJNS7_ILi1EEESI_SI_EEESC_SE_Li128ELb1ELb1ELb0ELb0EEENS1_19SingleTileSchedulerILb1ELb0ELb1ELi128EEEEEEEEEvNT_6ParamsE,(.L_x_1485 - _ZN7cutlass13device_kernelIN5flash19enable_sm80_to_sm89INS1_16FlashAttnFwdSm80INS1_25CollectiveMainloopFwdSm80ILi4ELi1ELb0EN4cute5tupleIJNS5_1CILi128EEENS7_ILi96EEENS7_ILi64EEEEEELi64ENS_10bfloat16_tEfNS_4arch4Sm80ELb0ELb1ELb0ELb1ELb0ELb0ELb1ELb0EEENS1_21CollectiveEpilogueFwdINS6_IJS8_SA_S9_EEENS6_IJNS7_ILi1EEESI_SI_EEESC_SE_Li128ELb1ELb1ELb0ELb0EEENS1_19SingleTileSchedulerILb1ELb0ELb1ELi128EEEEEEEEEvNT_6ParamsE)
        .other          _ZN7cutlass13device_kernelIN5flash19enable_sm80_to_sm89INS1_16FlashAttnFwdSm80INS1_25CollectiveMainloopFwdSm80ILi4ELi1ELb0EN4cute5tupleIJNS5_1CILi128EEENS7_ILi96EEENS7_ILi64EEEEEELi64ENS_10bfloat16_tEfNS_4arch4Sm80ELb0ELb1ELb0ELb1ELb0ELb0ELb1ELb0EEENS1_21CollectiveEpilogueFwdINS6_IJS8_SA_S9_EEENS6_IJNS7_ILi1EEESI_SI_EEESC_SE_Li128ELb1ELb1ELb0ELb0EEENS1_19SingleTileSchedulerILb1ELb0ELb1ELi128EEEEEEEEEvNT_6ParamsE,@"STO_CUDA_ENTRY STV_DEFAULT"
_ZN7cutlass13device_kernelIN5flash19enable_sm80_to_sm89INS1_16FlashAttnFwdSm80INS1_25CollectiveMainloopFwdSm80ILi4ELi1ELb0EN4cute5tupleIJNS5_1CILi128EEENS7_ILi96EEENS7_ILi64EEEEEELi64ENS_10bfloat16_tEfNS_4arch4Sm80ELb0ELb1ELb0ELb1ELb0ELb0ELb1ELb0EEENS1_21CollectiveEpilogueFwdINS6_IJS8_SA_S9_EEENS6_IJNS7_ILi1EEESI_SI_EEESC_SE_Li128ELb1ELb1ELb0ELb0EEENS1_19SingleTileSchedulerILb1ELb0ELb1ELi128EEEEEEEEEvNT_6ParamsE:
        /* <DEDUP_REMOVED lines=17> */
.L_x_945:
        /* <DEDUP_REMOVED lines=8> */
.L_x_947:
[----:B------:R-:W-:-:S04]  /*0190*/  MOV R0, c[0x0][0x54c] ;  /* 0x0001530000007a02 */ /* 0x000fc80000000f00 */
.L_x_946:
[----:B------:R-:W-:Y:S01]  /*01a0*/  USHF.L.U32 UR4, UR4, 0x7, URZ ;  /* 0x0000000704047899 */ /* 0x000fe2000800063f */
[----:B-----5:R-:W-:-:S05]  /*01b0*/  IMAD R0, R0, c[0x0][0x548], RZ ;  /* 0x0001520000007a24 */ /* 0x020fca00078e02ff */
[----:B------:R-:W-:-:S04]  /*01c0*/  MOV R6, UR4 ;  /* 0x0000000400067c02 */ /* 0x000fc80008000f00 */
[----:B------:R-:W-:-:S04]  /*01d0*/  ISETP.GE.AND P0, PT, R6, R0, PT ;  /* 0x000000000600720c */ /* 0x000fc80003f06270 */
[----:B------:R-:W-:-:S05]  /*01e0*/  SEL R0, R5, 0xffffffff, !P0 ;  /* 0xffffffff05007807 */ /* 0x000fca0004000000 */
[----:B------:R2:W-:Y:S01]  /*01f0*/  STL [R1+0x2c], R0 ;  /* 0x00002c0001007387 */ /* 0x0005e20000100800 */
[----:B------:R-:W-:Y:S05]  /*0200*/  BRA `(.L_x_948) ;  /* 0x0000014000007947 */ /* 0x000fea0003800000 */
.L_x_944:
[----:B------:R-:W-:-:S04]  /*0210*/  ISETP.NE.U32.AND P0, PT, RZ, c[0x0][0x568], PT ;  /* 0x00015a00ff007a0c */ /* 0x000fc80003f05070 */
[----:B------:R-:W-:-:S13]  /*0220*/  ISETP.NE.AND.EX P0, PT, RZ, c[0x0][0x56c], PT, P0 ;  /* 0x00015b00ff007a0c */ /* 0x000fda0003f05300 */
[----:B------:R-:W-:Y:S05]  /*0230*/  @!P0 BRA `(.L_x_949) ;  /* 0x0000002000008947 */ /* 0x000fea0003800000 */
[----:B------:R1:W5:Y:S01]  /*0240*/  LDG.E R0, [R2.64] ;  /* 0x0000002c02007981 */ /* 0x000362000c1e1900 */
[----:B------:R-:W-:Y:S05]  /*0250*/  BRA `(.L_x_950) ;  /* 0x0000009000007947 */ /* 0x000fea0003800000 */
.L_x_949:
        /* <DEDUP_REMOVED lines=8> */
.L_x_951:
[----:B------:R-:W-:-:S04]  /*02e0*/  MOV R0, c[0x0][0x54c] ;  /* 0x0001530000007a02 */ /* 0x000fc80000000f00 */
.L_x_950:
[----:B------:R-:W-:Y:S01]  /*02f0*/  USHF.L.U32 UR4, UR4, 0x7, URZ ;  /* 0x0000000704047899 */ /* 0x000fe2000800063f */
[----:B-----5:R-:W-:-:S05]  /*0300*/  IMAD R0, R0, c[0x0][0x548], RZ ;  /* 0x0001520000007a24 */ /* 0x020fca00078e02ff */
[----:B------:R-:W-:-:S04]  /*0310*/  MOV R6, UR4 ;  /* 0x0000000400067c02 */ /* 0x000fc80008000f00 */
[----:B------:R-:W-:-:S04]  /*0320*/  ISETP.GE.AND P0, PT, R6, R0, PT ;  /* 0x000000000600720c */ /* 0x000fc80003f06270 */
[----:B------:R-:W-:-:S05]  /*0330*/  SEL R0, R5, 0xffffffff, !P0 ;  /* 0xffffffff05007807 */ /* 0x000fca0004000000 */
[----:B------:R2:W-:Y:S04]  /*0340*/  STL [R1+0x2c], R0 ;  /* 0x00002c0001007387 */ /* 0x0005e80000100800 */
.L_x_948:
        /* <DEDUP_REMOVED lines=33> */
.L_x_952:
[----:B------:R-:W-:-:S04]  /*0560*/  ISETP.NE.U32.AND P2, PT, RZ, c[0x0][0x368], PT ;  /* 0x0000da00ff007a0c */ /* 0x000fc80003f45070 */
[----:B------:R-:W-:-:S13]  /*0570*/  ISETP.NE.AND.EX P2, PT, RZ, c[0x0][0x36c], PT, P2 ;  /* 0x0000db00ff007a0c */ /* 0x000fda0003f45320 */
[----:B------:R-:W-:Y:S05]  /*0580*/  @!P2 BRA `(.L_x_953) ;  /* 0x000000400000a947 */ /* 0x000fea0003800000 */
[----:B------:R-:W-:-:S05]  /*0590*/  IMAD.WIDE R2, R35, R10, c[0x0][0x368] ;  /* 0x0000da0023027625 */ /* 0x000fca00078e020a */
[----:B------:R-:W2:Y:S02]  /*05a0*/  LDG.E R0, [R2.64] ;  /* 0x0000002c02007981 */ /* 0x000ea4000c1e1900 */
[----:B--2---:R1:W2:Y:S02]  /*05b0*/  R2UR UR7, R0 ;  /* 0x00000000000773c2 */ /* 0x0042a400000e0000 */
[----:B-12---:R-:W-:Y:S05]  /*05c0*/  BRA `(.L_x_954) ;  /* 0x0000006000007947 */ /* 0x006fea0003800000 */
.L_x_953:
[----:B------:R-:W-:Y:S05]  /*05d0*/  @!P0 BRA `(.L_x_954) ;  /* 0x0000005000008947 */ /* 0x000fea0003800000 */
[----:B------:R1:W2:Y:S04]  /*05e0*/  LDG.E R0, [R2.64] ;  /* 0x0000002c02007981 */ /* 0x0002a8000c1e1900 */
[----:B-1----:R-:W4:Y:S01]  /*05f0*/  LDG.E R2, [R2.64+0x4] ;  /* 0x0000042c02027981 */ /* 0x002f22000c1e1900 */
[----:B--2---:R-:W1:Y:S08]  /*0600*/  R2UR UR7, R0 ;  /* 0x00000000000773c2 */ /* 0x004e7000000e0000 */
[----:B----4-:R-:W1:Y:S02]  /*0610*/  R2UR UR4, R2 ;  /* 0x00000000020473c2 */ /* 0x010e6400000e0000 */
[----:B-1----:R-:W-:-:S06]  /*0620*/  UIADD3 UR7, -UR7, UR4, URZ ;  /* 0x0000000407077290 */ /* 0x002fcc000fffe13f */
.L_x_954:
        /* <DEDUP_REMOVED lines=30> */
.L_x_956:
[----:B------:R-:W-:Y:S02]  /*0810*/  UISETP.NE.AND UP2, UPT, UR9, 0x1, UPT ;  /* 0x000000010900788c */ /* 0x000fe4000bf45270 */
[----:B------:R-:W-:Y:S02]  /*0820*/  ULDC.64 UR4, c[0x0][0x330] ;  /* 0x0000cc0000047ab9 */ /* 0x000fe40000000a00 */
[----:B------:R-:W-:-:S07]  /*0830*/  UIMAD.WIDE.U32 UR14, UR6, UR4, URZ ;  /* 0x00000004060e72a5 */ /* 0x000fce000f8e003f */
[----:B------:R-:W-:Y:S02]  /*0840*/  @UP2 UMOV UR13, UR15 ;  /* 0x0000000f000d2c82 */ /* 0x000fe40008000000 */
[----:B------:R-:W-:Y:S02]  /*0850*/  @UP2 USHF.R.U32.HI UR6, URZ, UR5, UR13 ;  /* 0x000000053f062299 */ /* 0x000fe4000801160d */
.L_x_957:
[----:B------:R-:W-:Y:S02]  /*0860*/  ULDC UR4, c[0x0][0x32c] ;  /* 0x0000cb0000047ab9 */ /* 0x000fe40000000800 */
[----:B------:R-:W-:-:S04]  /*0870*/  UIMAD UR4, UR6, UR9, UR4 ;  /* 0x00000009060472a4 */ /* 0x000fc8000f8e0204 */
[----:B------:R-:W-:-:S04]  /*0880*/  UISETP.LT.AND UP2, UPT, UR8, UR4, UPT ;  /* 0x000000040800728c */ /* 0x000fc8000bf41270 */
[----:B------:R-:W-:-:S03]  /*0890*/  USEL UR8, UR8, UR4, UP2 ;  /* 0x0000000408087287 */ /* 0x000fc60009000000 */
.L_x_955:
        /* <DEDUP_REMOVED lines=34> */
.L_x_959:
[----:B------:R-:W-:-:S03]  /*0ac0*/  UISETP.NE.AND UP2, UPT, UR9, 0x1, UPT ;  /* 0x000000010900788c */ /* 0x000fc6000bf45270 */
[----:B------:R-:W-:Y:S02]  /*0ad0*/  ULDC.64 UR8, c[0x0][0x330] ;  /* 0x0000cc0000087ab9 */ /* 0x000fe40000000a00 */
[----:B------:R-:W-:-:S07]  /*0ae0*/  UIMAD.WIDE.U32 UR14, UR10, UR8, URZ ;  /* 0x000000080a0e72a5 */ /* 0x000fce000f8e003f */
[----:B------:R-:W-:Y:S02]  /*0af0*/  @UP2 UMOV UR13, UR15 ;  /* 0x0000000f000d2c82 */ /* 0x000fe40008000000 */
[----:B------:R-:W-:Y:S02]  /*0b00*/  @UP2 USHF.R.U32.HI UR10, URZ, UR9, UR13 ;  /* 0x000000093f0a2299 */ /* 0x000fe4000801160d */
.L_x_960:
[----:B------:R-:W-:Y:S02]  /*0b10*/  ULDC UR8, c[0x0][0x32c] ;  /* 0x0000cb0000087ab9 */ /* 0x000fe40000000800 */
[----:B------:R-:W-:-:S04]  /*0b20*/  UIMAD UR8, UR10, UR8, URZ ;  /* 0x000000080a0872a4 */ /* 0x000fc8000f8e023f */
[----:B------:R-:W-:-:S04]  /*0b30*/  UISETP.LT.AND UP2, UPT, UR4, UR8, UPT ;  /* 0x000000080400728c */ /* 0x000fc8000bf41270 */
[----:B------:R-:W-:-:S04]  /*0b40*/  USEL UR4, UR4, UR8, !UP2 ;  /* 0x0000000804047287 */ /* 0x000fc8000d000000 */
.L_x_958:
        /* <DEDUP_REMOVED lines=177> */
.L_x_963:
[----:B--23--:R-:W-:Y:S05]  /*1660*/  BSYNC B0 ;  /* 0x0000000000007941 */ /* 0x00cfea0003800000 */
.L_x_962:
        /* <DEDUP_REMOVED lines=11> */
.L_x_965:
[----:B------:R-:W-:Y:S05]  /*1720*/  BSYNC B0 ;  /* 0x0000000000007941 */ /* 0x000fea0003800000 */
.L_x_964:
        /* <DEDUP_REMOVED lines=11> */
.L_x_967:
[----:B------:R-:W-:Y:S05]  /*17e0*/  BSYNC B0 ;  /* 0x0000000000007941 */ /* 0x000fea0003800000 */
.L_x_966:
        /* <DEDUP_REMOVED lines=11> */
.L_x_969:
[----:B------:R-:W-:Y:S05]  /*18a0*/  BSYNC B0 ;  /* 0x0000000000007941 */ /* 0x000fea0003800000 */
.L_x_968:
        /* <DEDUP_REMOVED lines=11> */
.L_x_971:
[----:B------:R-:W-:Y:S05]  /*1960*/  BSYNC B0 ;  /* 0x0000000000007941 */ /* 0x000fea0003800000 */
.L_x_970:
        /* <DEDUP_REMOVED lines=11> */
.L_x_973:
[----:B------:R-:W-:Y:S05]  /*1a20*/  BSYNC B0 ;  /* 0x0000000000007941 */ /* 0x000fea0003800000 */
.L_x_972:
        /* <DEDUP_REMOVED lines=11> */
.L_x_975:
[----:B------:R-:W-:Y:S05]  /*1ae0*/  BSYNC B0 ;  /* 0x0000000000007941 */ /* 0x000fea0003800000 */
.L_x_974:
        /* <DEDUP_REMOVED lines=206> */
[----:B------:R-:W-:-:S07]  /*27d0*/  IMAD.IADD R217, R0, 0x1, R223 ;  /* 0x0000000100d97824 */ /* 0x000fce00078e02df */
        /* <DEDUP_REMOVED lines=13> */
[----:B------:R-:W-:Y:S01]  /*28b0*/  LDSM.16.M88.4 R60, [R218+0x3100] ;  /* 0x00310000da3c783b */ /* 0x000fe20000000200 */
[C---:B------:R-:W-:Y:S03]  /*28c0*/  HMMA.16816.F32.BF16 R188, R16.reuse, R30, R116 ;  /* 0x0000001e10bc723c */ /* 0x040fe60000041874 */
[----:B------:R-:W-:Y:S04]  /*28d0*/  LDSM.16.M88.4 R52, [R218+0x4100] ;  /* 0x00410000da34783b */ /* 0x000fe80000000200 */
[----:B------:R-:W-:Y:S01]  /*28e0*/  LDSM.16.M88.4 R84, [R218+0x5900] ;  /* 0x00590000da54783b */ /* 0x000fe20000000200 */
[C---:B------:R-:W-:Y:S03]  /*28f0*/  HMMA.16816.F32.BF16 R172, R16.reuse, R26, R108 ;  /* 0x0000001a10ac723c */ /* 0x040fe6000004186c */
[----:B------:R-:W-:Y:S04]  /*2900*/  LDSM.16.M88.4 R48, [R218+0x4900] ;  /* 0x00490000da30783b */ /* 0x000fe80000000200 */
[----:B------:R-:W0:Y:S01]  /*2910*/  LDGDEPBAR ;  /* 0x00000000000079af */ /* 0x000e220000000000 */
[----:B-1----:R-:W-:Y:S03]  /*2920*/  HMMA.16816.F32.BF16 R12, R16, R28, R56 ;  /* 0x0000001c100c723c */ /* 0x002fe60000041838 */
[----:B------:R-:W1:Y:S04]  /*2930*/  LDSM.16.M88.4 R56, [R218+0x3900] ;  /* 0x00390000da38783b */ /* 0x000e680000000200 */
[----:B------:R-:W4:Y:S01]  /*2940*/  LDSM.16.M88.4 R16, [R220+0x6100] ;  /* 0x00610000dc10783b */ /* 0x000f220000000200 */
        /* <DEDUP_REMOVED lines=17> */
[----:B------:R-:W5:Y:S04]  /*2a60*/  LDSM.16.M88.4 R8, [R221+0x8100] ;  /* 0x00810000dd08783b */ /* 0x000f680000000200 */
[----:B------:R-:W-:Y:S03]  /*2a70*/  LDSM.16.M88.4 R24, [R217+0x2800] ;  /* 0x00280000d918783b */ /* 0x000fe60000000200 */
        /* <DEDUP_REMOVED lines=26> */
[C---:B-----5:R-:W-:Y:S08]  /*2c20*/  HMMA.16816.F32.BF16 R140, R8.reuse, R34, R104 ;  /* 0x00000022088c723c */ /* 0x060ff00000041868 */
[C---:B------:R-:W-:Y:S08]  /*2c30*/  HMMA.16816.F32.BF16 R136, R8.reuse, R32, R136 ;  /* 0x000000200888723c */ /* 0x040ff00000041888 */
[C---:B------:R-:W-:Y:S08]  /*2c40*/  HMMA.16816.F32.BF16 R104, R8.reuse, R28, R128 ;  /* 0x0000001c0868723c */ /* 0x040ff00000041880 */
[----:B------:R-:W-:Y:S08]  /*2c50*/  HMMA.16816.F32.BF16 R176, R8, R30, R100 ;  /* 0x0000001e08b0723c */ /* 0x000ff00000041864 */
[C---:B---3--:R-:W-:Y:S08]  /*2c60*/  HMMA.16816.F32.BF16 R60, R12.reuse, R32, R60 ;  /* 0x000000200c3c723c */ /* 0x048ff0000004183c */
        /* <DEDUP_REMOVED lines=21> */
[----:B--2---:R-:W-:Y:S01]  /*2dc0*/  UIADD3 UR13, UR6, -0x2, URZ ;  /* 0xfffffffe060d7890 */ /* 0x004fe2000fffe03f */
[C---:B------:R-:W-:Y:S01]  /*2dd0*/  IMAD.SHL.U32 R5, R210.reuse, 0x20, RZ ;  /* 0x00000020d2057824 */ /* 0x040fe200078e00ff */
[----:B------:R-:W-:-:S02]  /*2de0*/  SHF.L.U64.HI R3, R210, 0x5, R211 ;  /* 0x00000005d2037819 */ /* 0x000fc400000102d3 */
[----:B------:R-:W-:Y:S02]  /*2df0*/  USHF.R.S32.HI UR10, URZ, 0x1f, UR13 ;  /* 0x0000001f3f0a7899 */ /* 0x000fe4000801140d */
[----:B------:R-:W-:Y:S01]  /*2e00*/  IMAD.U32 R0, RZ, RZ, UR13 ;  /* 0x0000000dff007e24 */ /* 0x000fe2000f8e00ff */
[----:B------:R-:W-:-:S03]  /*2e10*/  UIMAD UR13, UR16, UR13, URZ ;  /* 0x0000000d100d72a4 */ /* 0x000fc6000f8e023f */
[----:B------:R-:W-:Y:S01]  /*2e20*/  IMAD.WIDE.U32 R6, R0, UR18, R214 ;  /* 0x0000001200067c25 */ /* 0x000fe2000f8e00d6 */
[----:B------:R-:W-:-:S04]  /*2e30*/  UIMAD UR10, UR10, UR18, UR13 ;  /* 0x000000120a0a72a4 */ /* 0x000fc8000f8e020d */
[C---:B------:R-:W-:Y:S02]  /*2e40*/  LEA R14, P1, R6.reuse, c[0x0][0x1c8], 0x1 ;  /* 0x00007200060e7a11 */ /* 0x040fe400078208ff */
        /* <DEDUP_REMOVED lines=21> */
.L_x_976:
[----:B--2---:R-:W-:Y:S01]  /*2fa0*/  LOP3.LUT R0, R207, 0xffffffe0, RZ, 0xc0, !PT ;  /* 0xffffffe0cf007812 */ /* 0x004fe200078ec0ff */
[----:B------:R-:W-:Y:S01]  /*2fb0*/  UIADD3 UR10, UR7, 0x1, UR32 ;  /* 0x00000001070a7890 */ /* 0x000fe2000fffe020 */
[----:B------:R-:W-:Y:S01]  /*2fc0*/  LEA.HI R3, R208, R209, RZ, 0x2 ;  /* 0x000000d1d0037211 */ /* 0x000fe200078f10ff */
[----:B------:R-:W0:Y:S01]  /*2fd0*/  LDGDEPBAR ;  /* 0x00000000000079af */ /* 0x000e220000000000 */
[----:B------:R-:W-:Y:S01]  /*2fe0*/  SHF.R.S32.HI R6, RZ, 0x1f, R206 ;  /* 0x0000001fff067819 */ /* 0x000fe200000114ce */
[----:B------:R-:W-:Y:S01]  /*2ff0*/  IMAD.IADD R0, R209, 0x1, -R0 ;  /* 0x00000001d1007824 */ /* 0x000fe200078e0a00 */
[----:B------:R-:W-:Y:S02]  /*3000*/  LOP3.LUT R3, R3, 0xfffffffc, RZ, 0xc0, !PT ;  /* 0xfffffffc03037812 */ /* 0x000fe400078ec0ff */
        /* <DEDUP_REMOVED lines=24> */
[----:B------:R-:W-:-:S02]  /*3190*/  IMAD.IADD R3, R0, 0x1, -R3 ;  /* 0x0000000100037824 */ /* 0x000fc400078e0a03 */
[----:B------:R-:W-:Y:S01]  /*31a0*/  IMAD.U32 R0, RZ, RZ, UR10 ;  /* 0x0000000aff007e24 */ /* 0x000fe2000f8e00ff */
[----:B------:R-:W-:Y:S01]  /*31b0*/  ULDC UR10, c[0x0][0x324] ;  /* 0x0000c900000a7ab9 */ /* 0x000fe20000000800 */
[----:B------:R-:W-:Y:S01]  /*31c0*/  IMAD.SHL.U32 R8, R3, 0x2, RZ ;  /* 0x0000000203087824 */ /* 0x000fe200078e00ff */
[----:B------:R-:W-:Y:S01]  /*31d0*/  ULOP3.LUT UR10, URZ, UR10, URZ, 0x33, !UPT ;  /* 0x0000000a3f0a7292 */ /* 0x000fe2000f8e333f */
[----:B------:R-:W-:-:S03]  /*31e0*/  IMAD.U32 R3, RZ, RZ, UR32 ;  /* 0x00000020ff037e24 */ /* 0x000fc6000f8e00ff */
[----:B------:R3:W-:Y:S01]  /*31f0*/  STL [R1+0x18], R8 ;  /* 0x0000180801007387 */ /* 0x0007e20000100800 */
[----:B------:R-:W-:Y:S02]  /*3200*/  IADD3 R0, R0, -UR12, -R8 ;  /* 0x8000000c00007c10 */ /* 0x000fe4000fffe808 */
[----:B------:R-:W-:Y:S02]  /*3210*/  IADD3 R11, -R8, UR7, R3 ;  /* 0x00000007080b7c10 */ /* 0x000fe4000fffe103 */
[C---:B-1----:R-:W-:Y:S02]  /*3220*/  IADD3 R10, R0.reuse, c[0x0][0x328], RZ ;  /* 0x0000ca00000a7a10 */ /* 0x042fe40007ffe0ff */
[----:B------:R-:W-:Y:S01]  /*3230*/  IADD3 R12, R0, UR10, RZ ;  /* 0x0000000a000c7c10 */ /* 0x000fe2000fffe0ff */
[----:B------:R-:W-:Y:S01]  /*3240*/  IMAD.IADD R0, R205, 0x1, R204 ;  /* 0x00000001cd007824 */ /* 0x000fe200078e02cc */
[----:B------:R-:W-:Y:S01]  /*3250*/  IADD3 R13, -R8, UR32, RZ ;  /* 0x00000020080d7c10 */ /* 0x000fe2000fffe1ff */
[----:B--2---:R-:W-:-:S02]  /*3260*/  IMAD.IADD R5, R10, 0x1, R6 ;  /* 0x000000010a057824 */ /* 0x004fc400078e0206 */
[----:B------:R-:W-:-:S03]  /*3270*/  IMAD.IADD R3, R12, 0x1, R6 ;  /* 0x000000010c037824 */ /* 0x000fc600078e0206 */
[----:B------:R-:W-:Y:S01]  /*3280*/  IMNMX R5, R5, R11, PT ;  /* 0x0000000b05057217 */ /* 0x000fe20003800200 */
[----:B------:R-:W-:Y:S05]  /*3290*/  @P0 BRA `(.L_x_977) ;  /* 0x0000015000000947 */ /* 0x000fea0003800000 */
[----:B------:R-:W-:Y:S01]  /*32a0*/  IMAD.U32 R7, RZ, RZ, UR12 ;  /* 0x0000000cff077e24 */ /* 0x000fe2000f8e00ff */
        /* <DEDUP_REMOVED lines=11> */
.L_x_979:
[----:B------:R-:W-:-:S04]  /*3360*/  MOV R7, c[0x0][0x32c] ;  /* 0x0000cb0000077a02 */ /* 0x000fc80000000f00 */
[----:B------:R-:W-:-:S13]  /*3370*/  ISETP.NE.AND P0, PT, R7, 0x1, PT ;  /* 0x000000010700780c */ /* 0x000fda0003f05270 */
[----:B------:R-:W-:-:S05]  /*3380*/  @P0 IMAD.HI.U32 R7, R6, c[0x0][0x330], RZ ;  /* 0x0000cc0006070a27 */ /* 0x000fca00078e00ff */
[----:B------:R-:W-:Y:S02]  /*3390*/  @P0 SHF.R.U32.HI R6, RZ, c[0x0][0x334], R7 ;  /* 0x0000cd00ff060a19 */ /* 0x000fe40000011607 */
.L_x_980:
[----:B------:R-:W-:Y:S05]  /*33a0*/  BSYNC B0 ;  /* 0x0000000000007941 */ /* 0x000fea0003800000 */
.L_x_978:
[----:B------:R-:W-:-:S05]  /*33b0*/  IMAD R6, R6, c[0x0][0x32c], R13 ;  /* 0x0000cb0006067a24 */ /* 0x000fca00078e020d */
[----:B------:R-:W-:Y:S02]  /*33c0*/  IADD3 R7, R6, c[0x0][0x32c], RZ ;  /* 0x0000cb0006077a10 */ /* 0x000fe40007ffe0ff */
[----:B------:R-:W-:Y:S02]  /*33d0*/  IMNMX R3, R3, R6, !PT ;  /* 0x0000000603037217 */ /* 0x000fe40007800200 */
[----:B------:R-:W-:Y:S02]  /*33e0*/  IMNMX R5, R5, R7, PT ;  /* 0x0000000705057217 */ /* 0x000fe40003800200 */
.L_x_977:
[----:B---3--:R-:W1:Y:S01]  /*33f0*/  SHFL.IDX PT, R8, R9, 0x1, 0x1c1f ;  /* 0x003c1f0009087f89 */ /* 0x008e6200000e0000 */
[----:B------:R-:W-:Y:S01]  /*3400*/  PLOP3.LUT P0, PT, PT, PT, UP0, 0x40, 0x0 ;  /* 0x000000000000781c */ /* 0x000fe20003f0e808 */
[--C-:B-1----:R-:W-:Y:S02]  /*3410*/  IMAD.IADD R7, R10, 0x1, R8.reuse ;  /* 0x000000010a077824 */ /* 0x102fe400078e0208 */
[----:B------:R-:W-:-:S03]  /*3420*/  IMAD.IADD R6, R12, 0x1, R8 ;  /* 0x000000010c067824 */ /* 0x000fc600078e0208 */
[----:B------:R-:W-:-:S07]  /*3430*/  IMNMX R7, R7, R11, PT ;  /* 0x0000000b07077217 */ /* 0x000fce0003800200 */
        /* <DEDUP_REMOVED lines=13> */
.L_x_983:
[----:B------:R-:W-:-:S04]  /*3510*/  MOV R14, c[0x0][0x32c] ;  /* 0x0000cb00000e7a02 */ /* 0x000fc80000000f00 */
[----:B------:R-:W-:-:S13]  /*3520*/  ISETP.NE.AND P0, PT, R14, 0x1, PT ;  /* 0x000000010e00780c */ /* 0x000fda0003f05270 */
[----:B------:R-:W-:-:S05]  /*3530*/  @P0 IMAD.HI.U32 R14, R8, c[0x0][0x330], RZ ;  /* 0x0000cc00080e0a27 */ /* 0x000fca00078e00ff */
[----:B------:R-:W-:Y:S02]  /*3540*/  @P0 SHF.R.U32.HI R8, RZ, c[0x0][0x334], R14 ;  /* 0x0000cd00ff080a19 */ /* 0x000fe4000001160e */
.L_x_984:
[----:B------:R-:W-:Y:S05]  /*3550*/  BSYNC B0 ;  /* 0x0000000000007941 */ /* 0x000fea0003800000 */
.L_x_982:
[----:B------:R-:W-:-:S05]  /*3560*/  IMAD R8, R8, c[0x0][0x32c], R13 ;  /* 0x0000cb0008087a24 */ /* 0x000fca00078e020d */
[----:B------:R-:W-:Y:S02]  /*3570*/  IADD3 R14, R8, c[0x0][0x32c], RZ ;  /* 0x0000cb00080e7a10 */ /* 0x000fe40007ffe0ff */
[----:B------:R-:W-:Y:S02]  /*3580*/  IMNMX R6, R6, R8, !PT ;  /* 0x0000000806067217 */ /* 0x000fe40007800200 */
[----:B------:R-:W-:Y:S02]  /*3590*/  IMNMX R7, R7, R14, PT ;  /* 0x0000000e07077217 */ /* 0x000fe40003800200 */
.L_x_981:
[----:B------:R-:W-:Y:S01]  /*35a0*/  UISETP.GE.AND UP2, UPT, UR32, 0x11, UPT ;  /* 0x000000112000788c */ /* 0x000fe2000bf46270 */
[----:B------:R-:W1:Y:S01]  /*35b0*/  SHFL.IDX PT, R8, R9, 0x2, 0x1c1f ;  /* 0x005c1f0009087f89 */ /* 0x000e6200000e0000 */
[----:B------:R-:W-:Y:S02]  /*35c0*/  UISETP.GE.AND UP6, UPT, UR32, 0x1, UPT ;  /* 0x000000012000788c */ /* 0x000fe4000bfc6270 */
[----:B------:R-:W-:Y:S02]  /*35d0*/  UP2UR UR27, UPR, URZ, 0x4 ;  /* 0x000000043f1b7883 */ /* 0x000fe40008000000 */
        /* <DEDUP_REMOVED lines=13> */
[----:B------:R-:W-:Y:S01]  /*36b0*/  UP2UR UR25, UPR, URZ, 0x4 ;  /* 0x000000043f197883 */ /* 0x000fe20008000000 */
[----:B------:R-:W-:Y:S01]  /*36c0*/  ISETP.GT.AND P6, PT, R3, 0x1, P6 ;  /* 0x000000010300780c */ /* 0x000fe200037c4270 */
[----:B------:R-:W-:Y:S01]  /*36d0*/  UP2UR UR31, UPR, URZ, 0x40 ;  /* 0x000000403f1f7883 */ /* 0x000fe20008000000 */
[----:B------:R-:W-:Y:S01]  /*36e0*/  FSEL R17, R92, -INF , !P0 ;  /* 0xff8000005c117808 */ /* 0x000fe20004000000 */
[----:B------:R-:W-:Y:S01]  /*36f0*/  UP2UR UR30, UPR, URZ, 0x20 ;  /* 0x000000203f1e7883 */ /* 0x000fe20008000000 */
[----:B------:R-:W-:Y:S01]  /*3700*/  PLOP3.LUT P0, PT, PT, PT, UP2, 0x40, 0x0 ;  /* 0x000000000000781c */ /* 0x000fe20003f0e828 */
[----:B------:R-:W-:Y:S01]  /*3710*/  UISETP.GE.AND UP2, UPT, UR32, 0x1a, UPT ;  /* 0x0000001a2000788c */ /* 0x000fe2000bf46270 */
[----:B------:R-:W-:Y:S01]  /*3720*/  PLOP3.LUT P5, PT, PT, PT, UP4, 0x40, 0x0 ;  /* 0x000000000000781c */ /* 0x000fe20003fae848 */
[----:B------:R-:W-:Y:S01]  /*3730*/  UP2UR UR29, UPR, URZ, 0x10 ;  /* 0x000000103f1d7883 */ /* 0x000fe20008000000 */
[----:B------:R-:W-:Y:S01]  /*3740*/  ISETP.LT.OR P6, PT, R5, 0x2, P6 ;  /* 0x000000020500780c */ /* 0x000fe200037c1670 */
[----:B------:R-:W-:Y:S01]  /*3750*/  UP2UR UR24, UPR, URZ, 0x4 ;  /* 0x000000043f187883 */ /* 0x000fe20008000000 */
[----:B------:R-:W-:Y:S01]  /*3760*/  ISETP.GT.AND P5, PT, R3, 0x8, P5 ;  /* 0x000000080300780c */ /* 0x000fe20002fa4270 */
[----:B------:R-:W-:Y:S01]  /*3770*/  UP2UR UR28, UPR, URZ, 0x8 ;  /* 0x000000083f1c7883 */ /* 0x000fe20008000000 */
[----:B------:R-:W-:Y:S01]  /*3780*/  FSEL R18, R93, -INF , !P6 ;  /* 0xff8000005d127808 */ /* 0x000fe20007000000 */
        /* <DEDUP_REMOVED lines=8> */
[----:B------:R-:W-:Y:S01]  /*3810*/  UISETP.GE.AND UP4, UPT, UR32, 0x52, UPT ;  /* 0x000000522000788c */ /* 0x000fe2000bf86270 */
[----:B------:R-:W-:Y:S01]  /*3820*/  FSEL R20, R88, -INF , !P5 ;  /* 0xff80000058147808 */ /* 0x000fe20006800000 */
[----:B------:R-:W-:Y:S01]  /*3830*/  UISETP.GE.AND UP3, UPT, UR32, 0x59, UPT ;  /* 0x000000592000788c */ /* 0x000fe2000bf66270 */
[----:B------:R-:W-:Y:S01]  /*3840*/  PLOP3.LUT P5, PT, PT, PT, UP2, 0x40, 0x0 ;  /* 0x000000000000781c */ /* 0x000fe20003fae828 */
[----:B------:R-:W-:Y:S01]  /*3850*/  UISETP.GE.AND UP2, UPT, UR32, 0x22, UPT ;  /* 0x000000222000788c */ /* 0x000fe2000bf46270 */
[----:B------:R-:W-:-:S02]  /*3860*/  ISETP.LT.OR P4, PT, R5, 0xa, P4 ;  /* 0x0000000a0500780c */ /* 0x000fc40002781670 */
[----:B------:R-:W-:Y:S01]  /*3870*/  ISETP.LT.OR P2, PT, R5, 0x11, P2 ;  /* 0x000000110500780c */ /* 0x000fe20001741670 */
[----:B------:R-:W-:Y:S01]  /*3880*/  UP2UR UR22, UPR, URZ, 0x4 ;  /* 0x000000043f167883 */ /* 0x000fe20008000000 */
[----:B------:R-:W-:Y:S02]  /*3890*/  FSEL R21, R89, -INF , !P4 ;  /* 0xff80000059157808 */ /* 0x000fe40006000000 */
[----:B------:R-:W-:Y:S01]  /*38a0*/  PLOP3.LUT P4, PT, PT, PT, UP2, 0x40, 0x0 ;  /* 0x000000000000781c */ /* 0x000fe20003f8e828 */
[----:B------:R-:W-:Y:S01]  /*38b0*/  UISETP.GE.AND UP2, UPT, UR32, 0x29, UPT ;  /* 0x000000292000788c */ /* 0x000fe2000bf46270 */
[----:B------:R-:W-:Y:S02]  /*38c0*/  ISETP.GT.AND P1, PT, R3, 0x11, P1 ;  /* 0x000000110300780c */ /* 0x000fe40000f24270 */
[----:B------:R-:W-:Y:S01]  /*38d0*/  FSEL R22, R80, -INF , !P2 ;  /* 0xff80000050167808 */ /* 0x000fe20005000000 */
[----:B------:R-:W-:Y:S01]  /*38e0*/  UP2UR UR21, UPR, URZ, 0x4 ;  /* 0x000000043f157883 */ /* 0x000fe20008000000 */
[----:B------:R-:W-:-:S02]  /*38f0*/  ISETP.LT.OR P1, PT, R5, 0x12, P1 ;  /* 0x000000120500780c */ /* 0x000fc40000f21670 */
[----:B------:R-:W-:Y:S01]  /*3900*/  PLOP3.LUT P2, PT, PT, PT, UP2, 0x40, 0x0 ;  /* 0x000000000000781c */ /* 0x000fe20003f4e828 */
[----:B------:R-:W-:Y:S01]  /*3910*/  UISETP.GE.AND UP2, UPT, UR32, 0x2a, UPT ;  /* 0x0000002a2000788c */ /* 0x000fe2000bf46270 */
[----:B------:R-:W-:Y:S02]  /*3920*/  ISETP.GT.AND P0, PT, R3, 0x18, P0 ;  /* 0x000000180300780c */ /* 0x000fe40000704270 */
[----:B------:R-:W-:Y:S01]  /*3930*/  FSEL R23, R81, -INF , !P1 ;  /* 0xff80000051177808 */ /* 0x000fe20004800000 */
[----:B------:R-:W-:Y:S01]  /*3940*/  UP2UR UR20, UPR, URZ, 0x4 ;  /* 0x000000043f147883 */ /* 0x000fe20008000000 */
[----:B------:R-:W-:Y:S02]  /*3950*/  ISETP.LT.OR P0, PT, R5, 0x19, P0 ;  /* 0x000000190500780c */ /* 0x000fe40000701670 */
[----:B------:R-:W-:Y:S01]  /*3960*/  PLOP3.LUT P1, PT, PT, PT, UP2, 0x40, 0x0 ;  /* 0x000000000000781c */ /* 0x000fe20003f2e828 */
[----:B------:R-:W-:Y:S01]  /*3970*/  UISETP.GE.AND UP2, UPT, UR32, 0x31, UPT ;  /* 0x000000312000788c */ /* 0x000fe2000bf46270 */
[----:B------:R-:W-:-:S02]  /*3980*/  ISETP.GT.AND P6, PT, R3, 0x19, P6 ;  /* 0x000000190300780c */ /* 0x000fc400037c4270 */
[----:B------:R-:W-:Y:S01]  /*3990*/  FSEL R24, R72, -INF , !P0 ;  /* 0xff80000048187808 */ /* 0x000fe20004000000 */
[----:B------:R-:W-:Y:S01]  /*39a0*/  UP2UR UR19, UPR, URZ, 0x4 ;  /* 0x000000043f137883 */ /* 0x000fe20008000000 */
[----:B------:R-:W-:Y:S02]  /*39b0*/  ISETP.LT.OR P6, PT, R5, 0x1a, P6 ;  /* 0x0000001a0500780c */ /* 0x000fe400037c1670 */
        /* <DEDUP_REMOVED lines=32> */
[----:B------:R-:W-:-:S02]  /*3bc0*/  FSEL R43, R60, -INF , !P0 ;  /* 0xff8000003c2b7808 */ /* 0x000fc40004000000 */
[C---:B------:R-:W-:Y:S01]  /*3bd0*/  ISETP.GT.AND P6, PT, R3.reuse, 0x31, P6 ;  /* 0x000000310300780c */ /* 0x040fe200037c4270 */
[----:B------:R-:W-:Y:S01]  /*3be0*/  UP2UR UR13, UPR, URZ, 0x4 ;  /* 0x000000043f0d7883 */ /* 0x000fe20008000000 */
[C---:B------:R-:W-:Y:S02]  /*3bf0*/  ISETP.GT.AND P5, PT, R3.reuse, 0x38, P5 ;  /* 0x000000380300780c */ /* 0x040fe40002fa4270 */
[----:B------:R-:W-:Y:S01]  /*3c00*/  PLOP3.LUT P0, PT, PT, PT, UP2, 0x40, 0x0 ;  /* 0x000000000000781c */ /* 0x000fe20003f0e828 */
[----:B------:R-:W-:Y:S01]  /*3c10*/  UISETP.GE.AND UP2, UPT, UR32, 0x5a, UPT ;  /* 0x0000005a2000788c */ /* 0x000fe2000bf46270 */
[C---:B------:R-:W-:Y:S02]  /*3c20*/  ISETP.GT.AND P4, PT, R3.reuse, 0x39, P4 ;  /* 0x000000390300780c */ /* 0x040fe40002784270 */
[C---:B------:R-:W-:Y:S02]  /*3c30*/  ISETP.GT.AND P0, PT, R3.reuse, 0x48, P0 ;  /* 0x000000480300780c */ /* 0x040fe40000704270 */
[----:B------:R-:W-:-:S02]  /*3c40*/  ISETP.GT.AND P2, PT, R3, 0x40, P2 ;  /* 0x000000400300780c */ /* 0x000fc40001744270 */
[----:B------:R-:W-:Y:S02]  /*3c50*/  ISETP.GT.AND P1, PT, R3, 0x41, P1 ;  /* 0x000000410300780c */ /* 0x000fe40000f24270 */
[C---:B------:R-:W-:Y:S02]  /*3c60*/  ISETP.LT.OR P0, PT, R5.reuse, 0x49, P0 ;  /* 0x000000490500780c */ /* 0x040fe40000701670 */
[C---:B------:R-:W-:Y:S02]  /*3c70*/  ISETP.LT.OR P6, PT, R5.reuse, 0x32, P6 ;  /* 0x000000320500780c */ /* 0x040fe400037c1670 */
[C---:B------:R-:W-:Y:S02]  /*3c80*/  ISETP.LT.OR P5, PT, R5.reuse, 0x39, P5 ;  /* 0x000000390500780c */ /* 0x040fe40002fa1670 */
[C---:B------:R-:W-:Y:S02]  /*3c90*/  ISETP.LT.OR P4, PT, R5.reuse, 0x3a, P4 ;  /* 0x0000003a0500780c */ /* 0x040fe40002781670 */
[----:B------:R-:W-:-:S02]  /*3ca0*/  ISETP.LT.OR P2, PT, R5, 0x41, P2 ;  /* 0x000000410500780c */ /* 0x000fc40001741670 */
[----:B------:R-:W-:Y:S02]  /*3cb0*/  ISETP.LT.OR P1, PT, R5, 0x42, P1 ;  /* 0x000000420500780c */ /* 0x000fe40000f21670 */
[----:B------:R-:W-:Y:S02]  /*3cc0*/  FSEL R190, R48, -INF , !P0 ;  /* 0xff80000030be7808 */ /* 0x000fe40004000000 */
[----:B------:R-:W-:Y:S02]  /*3cd0*/  FSEL R110, R61, -INF , !P6 ;  /* 0xff8000003d6e7808 */ /* 0x000fe40007000000 */
[----:B------:R-:W-:Y:S02]  /*3ce0*/  FSEL R113, R56, -INF , !P5 ;  /* 0xff80000038717808 */ /* 0x000fe40006800000 */
[----:B------:R-:W-:Y:S02]  /*3cf0*/  FSEL R119, R57, -INF , !P4 ;  /* 0xff80000039777808 */ /* 0x000fe40006000000 */
[----:B------:R-:W-:-:S02]  /*3d00*/  FSEL R162, R52, -INF , !P2 ;  /* 0xff80000034a27808 */ /* 0x000fc40005000000 */
[----:B------:R-:W-:Y:S02]  /*3d10*/  FSEL R192, R53, -INF , !P1 ;  /* 0xff80000035c07808 */ /* 0x000fe40004800000 */
[----:B------:R-:W-:Y:S02]  /*3d20*/  PLOP3.LUT P0, PT, PT, PT, UP0, 0x40, 0x0 ;  /* 0x000000000000781c */ /* 0x000fe40003f0e808 */
[----:B------:R-:W-:Y:S02]  /*3d30*/  PLOP3.LUT P6, PT, PT, PT, UP6, 0x40, 0x0 ;  /* 0x000000000000781c */ /* 0x000fe40003fce868 */
[----:B------:R-:W-:Y:S02]  /*3d40*/  PLOP3.LUT P5, PT, PT, PT, UP5, 0x40, 0x0 ;  /* 0x000000000000781c */ /* 0x000fe40003fae858 */
[----:B------:R-:W-:Y:S02]  /*3d50*/  PLOP3.LUT P4, PT, PT, PT, UP4, 0x40, 0x0 ;  /* 0x000000000000781c */ /* 0x000fe40003f8e848 */
[----:B------:R-:W-:-:S02]  /*3d60*/  PLOP3.LUT P2, PT, PT, PT, UP3, 0x40, 0x0 ;  /* 0x000000000000781c */ /* 0x000fc40003f4e838 */
[----:B------:R-:W-:Y:S02]  /*3d70*/  PLOP3.LUT P1, PT, PT, PT, UP2, 0x40, 0x0 ;  /* 0x000000000000781c */ /* 0x000fe40003f2e828 */
[C---:B------:R-:W-:Y:S02]  /*3d80*/  ISETP.GT.AND P6, PT, R3.reuse, 0x49, P6 ;  /* 0x000000490300780c */ /* 0x040fe400037c4270 */
[C---:B------:R-:W-:Y:S02]  /*3d90*/  ISETP.GT.AND P5, PT, R3.reuse, 0x50, P5 ;  /* 0x000000500300780c */ /* 0x040fe40002fa4270 */
[C---:B------:R-:W-:Y:S02]  /*3da0*/  ISETP.GT.AND P4, PT, R3.reuse, 0x51, P4 ;  /* 0x000000510300780c */ /* 0x040fe40002784270 */
[C---:B------:R-:W-:Y:S02]  /*3db0*/  ISETP.GT.AND P2, PT, R3.reuse, 0x58, P2 ;  /* 0x000000580300780c */ /* 0x040fe40001744270 */
[----:B------:R-:W-:Y:S01]  /*3dc0*/  ISETP.GT.AND P1, PT, R3, 0x59, P1 ;  /* 0x000000590300780c */ /* 0x000fe20000f24270 */
[----:B-1----:R-:W-:Y:S01]  /*3dd0*/  IMAD.IADD R3, R12, 0x1, R8 ;  /* 0x000000010c037824 */ /* 0x002fe200078e0208 */
[----:B------:R-:W-:-:S02]  /*3de0*/  ISETP.LT.OR P6, PT, R5, 0x4a, P6 ;  /* 0x0000004a0500780c */ /* 0x000fc400037c1670 */
[C---:B------:R-:W-:Y:S02]  /*3df0*/  ISETP.LT.OR P5, PT, R5.reuse, 0x51, P5 ;  /* 0x000000510500780c */ /* 0x040fe40002fa1670 */
[C---:B------:R-:W-:Y:S02]  /*3e00*/  ISETP.LT.OR P4, PT, R5.reuse, 0x52, P4 ;  /* 0x000000520500780c */ /* 0x040fe40002781670 */
[C---:B------:R-:W-:Y:S02]  /*3e10*/  ISETP.LT.OR P2, PT, R5.reuse, 0x59, P2 ;  /* 0x000000590500780c */ /* 0x040fe40001741670 */
[----:B------:R-:W-:Y:S01]  /*3e20*/  ISETP.LT.OR P1, PT, R5, 0x5a, P1 ;  /* 0x0000005a0500780c */ /* 0x000fe20000f21670 */
[----:B------:R-:W-:Y:S01]  /*3e30*/  IMAD.IADD R5, R10, 0x1, R8 ;  /* 0x000000010a057824 */ /* 0x000fe200078e0208 */
[----:B------:R-:W-:Y:S02]  /*3e40*/  FSEL R194, R49, -INF , !P6 ;  /* 0xff80000031c27808 */ /* 0x000fe40007000000 */
[----:B------:R-:W-:-:S02]  /*3e50*/  FSEL R195, R32, -INF , !P5 ;  /* 0xff80000020c37808 */ /* 0x000fc40006800000 */
[----:B------:R-:W-:Y:S02]  /*3e60*/  IMNMX R5, R5, R11, PT ;  /* 0x0000000b05057217 */ /* 0x000fe40003800200 */
[----:B------:R-:W-:Y:S02]  /*3e70*/  FSEL R196, R33, -INF , !P4 ;  /* 0xff80000021c47808 */ /* 0x000fe40006000000 */
[----:B------:R-:W-:Y:S02]  /*3e80*/  FSEL R204, R28, -INF , !P2 ;  /* 0xff8000001ccc7808 */ /* 0x000fe40005000000 */
[----:B------:R-:W-:Y:S01]  /*3e90*/  FSEL R207, R29, -INF , !P1 ;  /* 0xff8000001dcf7808 */ /* 0x000fe20004800000 */
        /* <DEDUP_REMOVED lines=13> */
.L_x_987:
[----:B------:R-:W-:-:S04]  /*3f70*/  MOV R14, c[0x0][0x32c] ;  /* 0x0000cb00000e7a02 */ /* 0x000fc80000000f00 */
[----:B------:R-:W-:-:S13]  /*3f80*/  ISETP.NE.AND P0, PT, R14, 0x1, PT ;  /* 0x000000010e00780c */ /* 0x000fda0003f05270 */
[----:B------:R-:W-:-:S05]  /*3f90*/  @P0 IMAD.HI.U32 R14, R8, c[0x0][0x330], RZ ;  /* 0x0000cc00080e0a27 */ /* 0x000fca00078e00ff */
[----:B------:R-:W-:Y:S02]  /*3fa0*/  @P0 SHF.R.U32.HI R8, RZ, c[0x0][0x334], R14 ;  /* 0x0000cd00ff080a19 */ /* 0x000fe4000001160e */
.L_x_988:
[----:B------:R-:W-:Y:S05]  /*3fb0*/  BSYNC B0 ;  /* 0x0000000000007941 */ /* 0x000fea0003800000 */
.L_x_986:
[----:B------:R-:W-:-:S05]  /*3fc0*/  IMAD R8, R8, c[0x0][0x32c], R13 ;  /* 0x0000cb0008087a24 */ /* 0x000fca00078e020d */
[----:B------:R-:W-:Y:S02]  /*3fd0*/  IADD3 R14, R8, c[0x0][0x32c], RZ ;  /* 0x0000cb00080e7a10 */ /* 0x000fe40007ffe0ff */
[----:B------:R-:W-:Y:S02]  /*3fe0*/  IMNMX R3, R3, R8, !PT ;  /* 0x0000000803037217 */ /* 0x000fe40007800200 */
[----:B------:R-:W-:Y:S02]  /*3ff0*/  IMNMX R5, R5, R14, PT ;  /* 0x0000000e05057217 */ /* 0x000fe40003800200 */
.L_x_985:
[----:B------:R-:W-:Y:S02]  /*4000*/  UP2UR UR38, UPR, URZ, 0x40 ;  /* 0x000000403f267883 */ /* 0x000fe40008000000 */
[----:B------:R-:W-:Y:S02]  /*4010*/  UISETP.NE.AND UP6, UPT, UR26, URZ, UPT ;  /* 0x0000003f1a00728c */ /* 0x000fe4000bfc5270 */
[----:B------:R-:W-:Y:S02]  /*4020*/  UP2UR UR34, UPR, URZ, 0x4 ;  /* 0x000000043f227883 */ /* 0x000fe40008000000 */
[----:B------:R-:W-:-:S02]  /*4030*/  UP2UR UR39, UPR, URZ, 0x40 ;  /* 0x000000403f277883 */ /* 0x000fc40008000000 */
[----:B------:R-:W-:Y:S02]  /*4040*/  UISETP.NE.AND UP2, UPT, UR30, URZ, UPT ;  /* 0x0000003f1e00728c */ /* 0x000fe4000bf45270 */
[----:B------:R-:W-:Y:S02]  /*4050*/  UISETP.NE.AND UP6, UPT, UR31, URZ, UPT ;  /* 0x0000003f1f00728c */ /* 0x000fe4000bfc5270 */
[----:B------:R-:W-:Y:S02]  /*4060*/  UP2UR UR36, UPR, URZ, 0x10 ;  /* 0x000000103f247883 */ /* 0x000fe40008000000 */
[----:B------:R-:W-:Y:S01]  /*4070*/  PLOP3.LUT P0, PT, PT, PT, UP2, 0x40, 0x0 ;  /* 0x000000000000781c */ /* 0x000fe20003f0e828 */
[----:B------:R-:W-:Y:S01]  /*4080*/  UISETP.NE.AND UP4, UPT, UR28, URZ, UPT ;  /* 0x0000003f1c00728c */ /* 0x000fe2000bf85270 */
[----:B------:R-:W-:Y:S01]  /*4090*/  PLOP3.LUT P1, PT, PT, PT, UP6, 0x40, 0x0 ;  /* 0x000000000000781c */ /* 0x000fe20003f2e868 */
[----:B------:R-:W-:Y:S01]  /*40a0*/  UP2UR UR35, UPR, URZ, 0x8 ;  /* 0x000000083f237883 */ /* 0x000fe20008000000 */
[C---:B------:R-:W-:Y:S01]  /*40b0*/  ISETP.GT.AND P0, PT, R6.reuse, 0x1, P0 ;  /* 0x000000010600780c */ /* 0x040fe20000704270 */
[----:B------:R-:W-:Y:S01]  /*40c0*/  UISETP.NE.AND UP3, UPT, UR29, URZ, UPT ;  /* 0x0000003f1d00728c */ /* 0x000fe2000bf65270 */
[C---:B------:R-:W-:Y:S01]  /*40d0*/  ISETP.GT.AND P1, PT, R6.reuse, RZ, P1 ;  /* 0x000000ff0600720c */ /* 0x040fe20000f24270 */
[----:B------:R-:W-:Y:S01]  /*40e0*/  UP2UR UR37, UPR, URZ, 0x20 ;  /* 0x000000203f257883 */ /* 0x000fe20008000000 */
[C---:B------:R-:W-:Y:S01]  /*40f0*/  ISETP.LT.OR P0, PT, R7.reuse, 0x2, P0 ;  /* 0x000000020700780c */ /* 0x040fe20000701670 */
[----:B------:R-:W-:Y:S01]  /*4100*/  UISETP.NE.AND UP6, UPT, UR39, URZ, UPT ;  /* 0x0000003f2700728c */ /* 0x000fe2000bfc5270 */
[----:B------:R-:W-:Y:S01]  /*4110*/  PLOP3.LUT P2, PT, PT, PT, UP4, 0x40, 0x0 ;  /* 0x000000000000781c */ /* 0x000fe20003f4e848 */
[----:B------:R-:W-:Y:S01]  /*4120*/  UISETP.NE.AND UP5, UPT, UR27, URZ, UPT ;  /* 0x0000003f1b00728c */ /* 0x000fe2000bfa5270 */
[----:B------:R-:W-:Y:S01]  /*4130*/  ISETP.LT.OR P1, PT, R7, 0x1, P1 ;  /* 0x000000010700780c */ /* 0x000fe20000f21670 */
[----:B------:R-:W-:Y:S01]  /*4140*/  UISETP.NE.AND UP4, UPT, UR22, URZ, UPT ;  /* 0x0000003f1600728c */ /* 0x000fe2000bf85270 */
[----:B------:R-:W-:Y:S01]  /*4150*/  PLOP3.LUT P4, PT, PT, PT, UP3, 0x40, 0x0 ;  /* 0x000000000000781c */ /* 0x000fe20003f8e838 */
[----:B------:R-:W-:Y:S01]  /*4160*/  UISETP.NE.AND UP3, UPT, UR24, URZ, UPT ;  /* 0x0000003f1800728c */ /* 0x000fe2000bf65270 */
[----:B------:R-:W-:Y:S01]  /*4170*/  FSEL R15, R95, -INF , !P0 ;  /* 0xff8000005f0f7808 */ /* 0x000fe20004000000 */
[----:B------:R-:W-:Y:S01]  /*4180*/  UISETP.NE.AND UP2, UPT, UR23, URZ, UPT ;  /* 0x0000003f1700728c */ /* 0x000fe2000bf45270 */
[----:B------:R-:W-:Y:S01]  /*4190*/  ISETP.GT.AND P2, PT, R6, 0x9, P2 ;  /* 0x000000090600780c */ /* 0x000fe20001744270 */
[----:B------:R-:W-:Y:S01]  /*41a0*/  UP2UR UR33, UPR, URZ, 0x1 ;  /* 0x000000013f217883 */ /* 0x000fe20008000000 */
[----:B------:R-:W-:Y:S01]  /*41b0*/  FSEL R14, R94, -INF , !P1 ;  /* 0xff8000005e0e7808 */ /* 0x000fe20004800000 */
[----:B------:R-:W-:Y:S01]  /*41c0*/  UISETP.NE.AND UP0, UPT, UR14, URZ, UPT ;  /* 0x0000003f0e00728c */ /* 0x000fe2000bf05270 */
[----:B------:R-:W-:Y:S01]  /*41d0*/  PLOP3.LUT P0, PT, PT, PT, UP6, 0x40, 0x0 ;  /* 0x000000000000781c */ /* 0x000fe20003f0e868 */
[----:B------:R-:W-:Y:S01]  /*41e0*/  UISETP.NE.AND UP6, UPT, UR19, URZ, UPT ;  /* 0x0000003f1300728c */ /* 0x000fe2000bfc5270 */
[----:B------:R-:W-:Y:S01]  /*41f0*/  PLOP3.LUT P1, PT, PT, PT, UP5, 0x40, 0x0 ;  /* 0x000000000000781c */ /* 0x000fe20003f2e858 */
[----:B------:R-:W-:Y:S01]  /*4200*/  UISETP.NE.AND UP5, UPT, UR25, URZ, UPT ;  /* 0x0000003f1900728c */ /* 0x000fe2000bfa5270 */
[C---:B------:R-:W-:Y:S01]  /*4210*/  ISETP.GT.AND P4, PT, R6.reuse, 0x8, P4 ;  /* 0x000000080600780c */ /* 0x040fe20002784270 */
[----:B------:R-:W-:Y:S01]  /*4220*/  UP2UR UR32, UPR, URZ, 0x2 ;  /* 0x000000023f207883 */ /* 0x000fe20008000000 */
[----:B------:R-:W-:Y:S01]  /*4230*/  ISETP.LT.OR P2, PT, R7, 0xa, P2 ;  /* 0x0000000a0700780c */ /* 0x000fe20001741670 */
[----:B------:R-:W-:Y:S01]  /*4240*/  UISETP.NE.AND UP1, UPT, UR13, URZ, UPT ;  /* 0x0000003f0d00728c */ /* 0x000fe2000bf25270 */
[----:B------:R-:W-:-:S02]  /*4250*/  ISETP.GT.AND P0, PT, R6, 0x11, P0 ;  /* 0x000000110600780c */ /* 0x000fc40000704270 */
[----:B------:R-:W-:Y:S02]  /*4260*/  ISETP.GT.AND P1, PT, R6, 0x10, P1 ;  /* 0x000000100600780c */ /* 0x000fe40000f24270 */
[----:B------:R-:W-:Y:S02]  /*4270*/  ISETP.LT.OR P4, PT, R7, 0x9, P4 ;  /* 0x000000090700780c */ /* 0x000fe40002781670 */
[----:B------:R-:W-:Y:S02]  /*4280*/  FSEL R19, R91, -INF , !P2 ;  /* 0xff8000005b137808 */ /* 0x000fe40005000000 */
[C---:B------:R-:W-:Y:S02]  /*4290*/  ISETP.LT.OR P0, PT, R7.reuse, 0x12, P0 ;  /* 0x000000120700780c */ /* 0x040fe40000701670 */
[----:B------:R-:W-:Y:S01]  /*42a0*/  PLOP3.LUT P2, PT, PT, PT, UP3, 0x40, 0x0 ;  /* 0x000000000000781c */ /* 0x000fe20003f4e838 */
[----:B------:R-:W-:Y:S01]  /*42b0*/  UISETP.NE.AND UP3, UPT, UR21, URZ, UPT ;  /* 0x0000003f1500728c */ /* 0x000fe2000bf65270 */
[----:B------:R-:W-:-:S02]  /*42c0*/  ISETP.LT.OR P1, PT, R7, 0x11, P1 ;  /* 0x000000110700780c */ /* 0x000fc40000f21670 */
[----:B------:R-:W-:Y:S02]  /*42d0*/  FSEL R16, R90, -INF , !P4 ;  /* 0xff8000005a107808 */ /* 0x000fe40006000000 */
[----:B------:R-:W-:Y:S01]  /*42e0*/  PLOP3.LUT P4, PT, PT, PT, UP5, 0x40, 0x0 ;  /* 0x000000000000781c */ /* 0x000fe20003f8e858 */
[----:B------:R-:W-:Y:S01]  /*42f0*/  UISETP.NE.AND UP5, UPT, UR18, URZ, UPT ;  /* 0x0000003f1200728c */ /* 0x000fe2000bfa5270 */
[----:B------:R-:W-:Y:S02]  /*4300*/  FSEL R27, R83, -INF , !P0 ;  /* 0xff800000531b7808 */ /* 0x000fe40004000000 */
[----:B------:R-:W-:Y:S02]  /*4310*/  ISETP.GT.AND P2, PT, R6, 0x19, P2 ;  /* 0x000000190600780c */ /* 0x000fe40001744270 */
[----:B------:R-:W-:Y:S02]  /*4320*/  FSEL R25, R82, -INF , !P1 ;  /* 0xff80000052197808 */ /* 0x000fe40004800000 */
[----:B------:R-:W-:Y:S01]  /*4330*/  PLOP3.LUT P0, PT, PT, PT, UP4, 0x40, 0x0 ;  /* 0x000000000000781c */ /* 0x000fe20003f0e848 */
[----:B------:R-:W-:Y:S01]  /*4340*/  UISETP.NE.AND UP4, UPT, UR17, URZ, UPT ;  /* 0x0000003f1100728c */ /* 0x000fe2000bf85270 */
[----:B------:R-:W-:Y:S01]  /*4350*/  PLOP3.LUT P1, PT, PT, PT, UP2, 0x40, 0x0 ;  /* 0x000000000000781c */ /* 0x000fe20003f2e828 */
[----:B------:R-:W-:Y:S01]  /*4360*/  UISETP.NE.AND UP2, UPT, UR20, URZ, UPT ;  /* 0x0000003f1400728c */ /* 0x000fe2000bf45270 */
[----:B------:R-:W-:-:S02]  /*4370*/  ISETP.GT.AND P4, PT, R6, 0x18, P4 ;  /* 0x000000180600780c */ /* 0x000fc40002784270 */
[C---:B------:R-:W-:Y:S02]  /*4380*/  ISETP.LT.OR P2, PT, R7.reuse, 0x1a, P2 ;  /* 0x0000001a0700780c */ /* 0x040fe40001741670 */
[C---:B------:R-:W-:Y:S02]  /*4390*/  ISETP.GT.AND P0, PT, R6.reuse, 0x21, P0 ;  /* 0x000000210600780c */ /* 0x040fe40000704270 */
[----:B------:R-:W-:Y:S02]  /*43a0*/  ISETP.GT.AND P1, PT, R6, 0x20, P1 ;  /* 0x000000200600780c */ /* 0x000fe40000f24270 */
[----:B------:R-:W-:Y:S02]  /*43b0*/  ISETP.LT.OR P4, PT, R7, 0x19, P4 ;  /* 0x000000190700780c */ /* 0x000fe40002781670 */
[----:B------:R-:W-:Y:S02]  /*43c0*/  FSEL R32, R75, -INF , !P2 ;  /* 0xff8000004b207808 */ /* 0x000fe40005000000 */
[----:B------:R-:W-:-:S02]  /*43d0*/  ISETP.LT.OR P0, PT, R7, 0x22, P0 ;  /* 0x000000220700780c */ /* 0x000fc40000701670 */
[----:B------:R-:W-:Y:S01]  /*43e0*/  PLOP3.LUT P2, PT, PT, PT, UP2, 0x40, 0x0 ;  /* 0x000000000000781c */ /* 0x000fe20003f4e828 */
[----:B------:R-:W-:Y:S01]  /*43f0*/  UISETP.NE.AND UP2, UPT, UR15, URZ, UPT ;  /* 0x0000003f0f00728c */ /* 0x000fe2000bf45270 */
[----:B------:R-:W-:Y:S02]  /*4400*/  ISETP.LT.OR P1, PT, R7, 0x21, P1 ;  /* 0x000000210700780c */ /* 0x000fe40000f21670 */
[----:B------:R-:W-:Y:S02]  /*4410*/  FSEL R28, R74, -INF , !P4 ;  /* 0xff8000004a1c7808 */ /* 0x000fe40006000000 */
[----:B------:R-:W-:Y:S01]  /*4420*/  PLOP3.LUT P4, PT, PT, PT, UP3, 0x40, 0x0 ;  /* 0x000000000000781c */ /* 0x000fe20003f8e838 */
[----:B------:R-:W-:Y:S01]  /*4430*/  UISETP.NE.AND UP3, UPT, UR16, URZ, UPT ;  /* 0x0000003f1000728c */ /* 0x000fe2000bf65270 */
[----:B------:R-:W-:Y:S02]  /*4440*/  FSEL R57, R71, -INF , !P0 ;  /* 0xff80000047397808 */ /* 0x000fe40004000000 */
[----:B------:R-:W-:-:S02]  /*4450*/  ISETP.GT.AND P2, PT, R6, 0x29, P2 ;  /* 0x000000290600780c */ /* 0x000fc40001744270 */
[----:B------:R-:W-:Y:S01]  /*4460*/  PLOP3.LUT P0, PT, PT, PT, UP5, 0x40, 0x0 ;  /* 0x000000000000781c */ /* 0x000fe20003f0e858 */
[----:B------:R-:W-:Y:S01]  /*4470*/  UISETP.NE.AND UP5, UPT, UR37, URZ, UPT ;  /* 0x0000003f2500728c */ /* 0x000fe2000bfa5270 */
[----:B------:R-:W-:Y:S02]  /*4480*/  FSEL R56, R70, -INF , !P1 ;  /* 0xff80000046387808 */ /* 0x000fe40004800000 */
[----:B------:R-:W-:Y:S01]  /*4490*/  PLOP3.LUT P1, PT, PT, PT, UP6, 0x40, 0x0 ;  /* 0x000000000000781c */ /* 0x000fe20003f2e868 */
[----:B------:R-:W-:Y:S01]  /*44a0*/  UISETP.NE.AND UP6, UPT, UR38, URZ, UPT ;  /* 0x0000003f2600728c */ /* 0x000fe2000bfc5270 */
[C---:B------:R-:W-:Y:S01]  /*44b0*/  ISETP.GT.AND P4, PT, R6.reuse, 0x28, P4 ;  /* 0x000000280600780c */ /* 0x040fe20002784270 */
[----:B------:R-:W-:Y:S01]  /*44c0*/  UP2UR UR37, UPR, URZ, 0x20 ;  /* 0x000000203f257883 */ /* 0x000fe20008000000 */
[----:B------:R-:W-:Y:S02]  /*44d0*/  ISETP.LT.OR P2, PT, R7, 0x2a, P2 ;  /* 0x0000002a0700780c */ /* 0x000fe40001741670 */
[----:B------:R-:W-:-:S02]  /*44e0*/  ISETP.GT.AND P0, PT, R6, 0x31, P0 ;  /* 0x000000310600780c */ /* 0x000fc40000704270 */
[----:B------:R-:W-:Y:S02]  /*44f0*/  ISETP.GT.AND P1, PT, R6, 0x30, P1 ;  /* 0x000000300600780c */ /* 0x000fe40000f24270 */
[----:B------:R-:W-:Y:S02]  /*4500*/  ISETP.LT.OR P4, PT, R7, 0x29, P4 ;  /* 0x000000290700780c */ /* 0x000fe40002781670 */
[----:B------:R-:W-:Y:S02]  /*4510*/  FSEL R72, R67, -INF , !P2 ;  /* 0xff80000043487808 */ /* 0x000fe40005000000 */
[C---:B------:R-:W-:Y:S02]  /*4520*/  ISETP.LT.OR P0, PT, R7.reuse, 0x32, P0 ;  /* 0x000000320700780c */ /* 0x040fe40000701670 */
[----:B------:R-:W-:Y:S01]  /*4530*/  PLOP3.LUT P2, PT, PT, PT, UP3, 0x40, 0x0 ;  /* 0x000000000000781c */ /* 0x000fe20003f4e838 */
[----:B------:R-:W-:Y:S01]  /*4540*/  UISETP.NE.AND UP3, UPT, UR35, URZ, UPT ;  /* 0x0000003f2300728c */ /* 0x000fe2000bf65270 */
[----:B------:R-:W-:Y:S01]  /*4550*/  ISETP.LT.OR P1, PT, R7, 0x31, P1 ;  /* 0x000000310700780c */ /* 0x000fe20000f21670 */
[----:B------:R-:W-:Y:S01]  /*4560*/  UP2UR UR35, UPR, URZ, 0x2 ;  /* 0x000000023f237883 */ /* 0x000fe20008000000 */
[----:B------:R-:W-:Y:S01]  /*4570*/  FSEL R64, R66, -INF , !P4 ;  /* 0xff80000042407808 */ /* 0x000fe20006000000 */
[----:B------:R-:W-:Y:S01]  /*4580*/  UP2UR UR39, UPR, URZ, 0x8 ;  /* 0x000000083f277883 */ /* 0x000fe20008000000 */
[----:B------:R-:W-:Y:S01]  /*4590*/  PLOP3.LUT P4, PT, PT, PT, UP4, 0x40, 0x0 ;  /* 0x000000000000781c */ /* 0x000fe20003f8e848 */
[----:B------:R-:W-:Y:S01]  /*45a0*/  UISETP.NE.AND UP4, UPT, UR36, URZ, UPT ;  /* 0x0000003f2400728c */ /* 0x000fe2000bf85270 */
[----:B------:R-:W-:Y:S01]  /*45b0*/  FSEL R75, R63, -INF , !P0 ;  /* 0xff8000003f4b7808 */ /* 0x000fe20004000000 */
[----:B------:R-:W-:Y:S01]  /*45c0*/  UP2UR UR36, UPR, URZ, 0x40 ;  /* 0x000000403f247883 */ /* 0x000fe20008000000 */
[----:B------:R-:W-:Y:S01]  /*45d0*/  ISETP.GT.AND P2, PT, R6, 0x39, P2 ;  /* 0x000000390600780c */ /* 0x000fe20001744270 */
[----:B------:R-:W-:Y:S01]  /*45e0*/  UP2UR UR38, UPR, URZ, 0x10 ;  /* 0x000000103f267883 */ /* 0x000fe20008000000 */
[----:B------:R-:W-:-:S02]  /*45f0*/  PLOP3.LUT P0, PT, PT, PT, UP0, 0x40, 0x0 ;  /* 0x000000000000781c */ /* 0x000fc40003f0e808 */
[----:B------:R-:W-:Y:S02]  /*4600*/  FSEL R73, R62, -INF , !P1 ;  /* 0xff8000003e497808 */ /* 0x000fe40004800000 */
[----:B------:R-:W-:Y:S01]  /*4610*/  PLOP3.LUT P1, PT, PT, PT, UP2, 0x40, 0x0 ;  /* 0x000000000000781c */ /* 0x000fe20003f2e828 */
[----:B------:R-:W-:Y:S01]  /*4620*/  UISETP.NE.AND UP2, UPT, UR34, URZ, UPT ;  /* 0x0000003f2200728c */ /* 0x000fe2000bf45270 */
[C---:B------:R-:W-:Y:S01]  /*4630*/  ISETP.GT.AND P4, PT, R6.reuse, 0x38, P4 ;  /* 0x000000380600780c */ /* 0x040fe20002784270 */
[----:B------:R-:W-:Y:S01]  /*4640*/  UP2UR UR34, UPR, URZ, 0x1 ;  /* 0x000000013f227883 */ /* 0x000fe20008000000 */
[C---:B------:R-:W-:Y:S01]  /*4650*/  ISETP.LT.OR P2, PT, R7.reuse, 0x3a, P2 ;  /* 0x0000003a0700780c */ /* 0x040fe20001741670 */
[----:B------:R-:W-:Y:S01]  /*4660*/  UISETP.NE.AND UP0, UPT, UR23, URZ, UPT ;  /* 0x0000003f1700728c */ /* 0x000fe2000bf05270 */
[C---:B------:R-:W-:Y:S01]  /*4670*/  ISETP.GT.AND P0, PT, R6.reuse, 0x41, P0 ;  /* 0x000000410600780c */ /* 0x040fe20000704270 */
[----:B------:R-:W-:Y:S01]  /*4680*/  UP2UR UR40, UPR, URZ, 0x4 ;  /* 0x000000043f287883 */ /* 0x000fe20008000000 */
[----:B------:R-:W-:Y:S01]  /*4690*/  ISETP.LT.OR P4, PT, R7, 0x39, P4 ;  /* 0x000000390700780c */ /* 0x000fe20002781670 */
[----:B------:R-:W-:Y:S01]  /*46a0*/  UP2UR UR41, UPR, URZ, 0x1 ;  /* 0x000000013f297883 */ /* 0x000fe20008000000 */
[----:B------:R-:W-:Y:S01]  /*46b0*/  FSEL R111, R59, -INF , !P2 ;  /* 0xff8000003b6f7808 */ /* 0x000fe20005000000 */
[----:B------:R-:W-:Y:S01]  /*46c0*/  UISETP.NE.AND UP0, UPT, UR30, URZ, UPT ;  /* 0x0000003f1e00728c */ /* 0x000fe2000bf05270 */
[----:B------:R-:W-:-:S02]  /*46d0*/  ISETP.GT.AND P1, PT, R6, 0x40, P1 ;  /* 0x000000400600780c */ /* 0x000fc40000f24270 */
[C---:B------:R-:W-:Y:S01]  /*46e0*/  ISETP.LT.OR P0, PT, R7.reuse, 0x42, P0 ;  /* 0x000000420700780c */ /* 0x040fe20000701670 */
[----:B------:R-:W-:Y:S01]  /*46f0*/  UP2UR UR42, UPR, URZ, 0x1 ;  /* 0x000000013f2a7883 */ /* 0x000fe20008000000 */
[----:B------:R-:W-:Y:S01]  /*4700*/  PLOP3.LUT P2, PT, PT, PT, UP4, 0x40, 0x0 ;  /* 0x000000000000781c */ /* 0x000fe20003f4e848 */
[----:B------:R-:W-:Y:S01]  /*4710*/  UISETP.NE.AND UP0, UPT, UR31, URZ, UPT ;  /* 0x0000003f1f00728c */ /* 0x000fe2000bf05270 */
[----:B------:R-:W-:Y:S01]  /*4720*/  FSEL R108, R58, -INF , !P4 ;  /* 0xff8000003a6c7808 */ /* 0x000fe20006000000 */
[----:B------:R-:W-:Y:S01]  /*4730*/  UISETP.NE.AND UP4, UPT, UR27, URZ, UPT ;  /* 0x0000003f1b00728c */ /* 0x000fe2000bf85270 */
[----:B------:R-:W-:Y:S01]  /*4740*/  PLOP3.LUT P4, PT, PT, PT, UP5, 0x40, 0x0 ;  /* 0x000000000000781c */ /* 0x000fe20003f8e858 */
[----:B------:R-:W-:Y:S01]  /*4750*/  UISETP.NE.AND UP5, UPT, UR26, URZ, UPT ;  /* 0x0000003f1a00728c */ /* 0x000fe2000bfa5270 */
[----:B------:R-:W-:Y:S02]  /*4760*/  ISETP.LT.OR P1, PT, R7, 0x41, P1 ;  /* 0x000000410700780c */ /* 0x000fe40000f21670 */
[----:B------:R-:W-:-:S02]  /*4770*/  FSEL R191, R55, -INF , !P0 ;  /* 0xff80000037bf7808 */ /* 0x000fc40004000000 */
[----:B------:R-:W-:Y:S01]  /*4780*/  PLOP3.LUT P5, PT, PT, PT, UP6, 0x40, 0x0 ;  /* 0x000000000000781c */ /* 0x000fe20003fae868 */
[----:B------:R-:W-:Y:S01]  /*4790*/  UISETP.NE.AND UP6, UPT, UR25, URZ, UPT ;  /* 0x0000003f1900728c */ /* 0x000fe2000bfc5270 */
[C---:B------:R-:W-:Y:S02]  /*47a0*/  ISETP.GT.AND P2, PT, R6.reuse, 0x51, P2 ;  /* 0x000000510600780c */ /* 0x040fe40001744270 */
[----:B------:R-:W-:Y:S01]  /*47b0*/  PLOP3.LUT P0, PT, PT, PT, UP2, 0x40, 0x0 ;  /* 0x000000000000781c */ /* 0x000fe20003f0e828 */
[----:B------:R-:W-:Y:S01]  /*47c0*/  UISETP.NE.AND UP2, UPT, UR29, URZ, UPT ;  /* 0x0000003f1d00728c */ /* 0x000fe2000bf45270 */
[----:B------:R-:W-:Y:S01]  /*47d0*/  PLOP3.LUT P6, PT, PT, PT, UP1, 0x40, 0x0 ;  /* 0x000000000000781c */ /* 0x000fe20003fce818 */
[----:B------:R-:W-:Y:S01]  /*47e0*/  UISETP.NE.AND UP1, UPT, UR24, URZ, UPT ;  /* 0x0000003f1800728c */ /* 0x000fe2000bf25270 */
[----:B------:R-:W-:Y:S02]  /*47f0*/  ISETP.GT.AND P4, PT, R6, 0x50, P4 ;  /* 0x000000500600780c */ /* 0x000fe40002784270 */
[----:B------:R-:W-:-:S02]  /*4800*/  FSEL R163, R54, -INF , !P1 ;  /* 0xff80000036a37808 */ /* 0x000fc40004800000 */
[C---:B------:R-:W-:Y:S02]  /*4810*/  ISETP.GT.AND P5, PT, R6.reuse, 0x49, P5 ;  /* 0x000000490600780c */ /* 0x040fe40002fa4270 */
[C---:B------:R-:W-:Y:S02]  /*4820*/  ISETP.LT.OR P2, PT, R7.reuse, 0x52, P2 ;  /* 0x000000520700780c */ /* 0x040fe40001741670 */
[----:B------:R-:W-:Y:S01]  /*4830*/  PLOP3.LUT P1, PT, PT, PT, UP3, 0x40, 0x0 ;  /* 0x000000000000781c */ /* 0x000fe20003f2e838 */
[----:B------:R-:W-:Y:S01]  /*4840*/  UISETP.NE.AND UP3, UPT, UR28, URZ, UPT ;  /* 0x0000003f1c00728c */ /* 0x000fe2000bf65270 */
[C---:B------:R-:W-:Y:S02]  /*4850*/  ISETP.GT.AND P0, PT, R6.reuse, 0x59, P0 ;  /* 0x000000590600780c */ /* 0x040fe40000704270 */
[----:B------:R-:W-:Y:S02]  /*4860*/  ISETP.GT.AND P6, PT, R6, 0x48, P6 ;  /* 0x000000480600780c */ /* 0x000fe400037c4270 */
[----:B------:R-:W-:-:S02]  /*4870*/  ISETP.LT.OR P4, PT, R7, 0x51, P4 ;  /* 0x000000510700780c */ /* 0x000fc40002781670 */
[----:B------:R-:W-:Y:S02]  /*4880*/  ISETP.LT.OR P5, PT, R7, 0x4a, P5 ;  /* 0x0000004a0700780c */ /* 0x000fe40002fa1670 */
[----:B------:R-:W-:Y:S02]  /*4890*/  FSEL R199, R35, -INF , !P2 ;  /* 0xff80000023c77808 */ /* 0x000fe40005000000 */
[C---:B------:R-:W-:Y:S02]  /*48a0*/  ISETP.LT.OR P0, PT, R7.reuse, 0x5a, P0 ;  /* 0x0000005a0700780c */ /* 0x040fe40000701670 */
[----:B------:R-:W-:Y:S01]  /*48b0*/  PLOP3.LUT P2, PT, PT, PT, UP0, 0x40, 0x0 ;  /* 0x000000000000781c */ /* 0x000fe20003f4e808 */
[----:B------:R-:W-:Y:S01]  /*48c0*/  UISETP.NE.AND UP0, UPT, UR42, URZ, UPT ;  /* 0x0000003f2a00728c */ /* 0x000fe2000bf05270 */
[----:B------:R-:W-:Y:S02]  /*48d0*/  ISETP.LT.OR P6, PT, R7, 0x49, P6 ;  /* 0x000000490700780c */ /* 0x000fe400037c1670 */
[----:B------:R-:W-:-:S02]  /*48e0*/  FSEL R197, R34, -INF , !P4 ;  /* 0xff80000022c57808 */ /* 0x000fc40006000000 */
[----:B------:R-:W-:Y:S02]  /*48f0*/  FSEL R193, R51, -INF , !P5 ;  /* 0xff80000033c17808 */ /* 0x000fe40006800000 */
[----:B------:R-:W-:Y:S01]  /*4900*/  PLOP3.LUT P4, PT, PT, PT, UP3, 0x40, 0x0 ;  /* 0x000000000000781c */ /* 0x000fe20003f8e838 */
[----:B------:R-:W-:Y:S01]  /*4910*/  UISETP.NE.AND UP3, UPT, UR20, URZ, UPT ;  /* 0x0000003f1400728c */ /* 0x000fe2000bf65270 */
[----:B------:R-:W-:Y:S02]  /*4920*/  FSEL R206, R31, -INF , !P0 ;  /* 0xff8000001fce7808 */ /* 0x000fe40004000000 */
[----:B------:R-:W-:Y:S01]  /*4930*/  PLOP3.LUT P5, PT, PT, PT, UP2, 0x40, 0x0 ;  /* 0x000000000000781c */ /* 0x000fe20003fae828 */
[----:B------:R-:W-:Y:S01]  /*4940*/  UISETP.NE.AND UP2, UPT, UR21, URZ, UPT ;  /* 0x0000003f1500728c */ /* 0x000fe2000bf45270 */
[----:B------:R-:W-:Y:S02]  /*4950*/  ISETP.GT.AND P0, PT, R3, RZ, P2 ;  /* 0x000000ff0300720c */ /* 0x000fe40001704270 */
[----:B------:R-:W-:-:S02]  /*4960*/  FSEL R189, R50, -INF , !P6 ;  /* 0xff80000032bd7808 */ /* 0x000fc40007000000 */
[----:B------:R-:W-:Y:S01]  /*4970*/  PLOP3.LUT P6, PT, PT, PT, UP0, 0x40, 0x0 ;  /* 0x000000000000781c */ /* 0x000fe20003fce808 */
[----:B------:R-:W-:Y:S01]  /*4980*/  UISETP.NE.AND UP0, UPT, UR41, URZ, UPT ;  /* 0x0000003f2900728c */ /* 0x000fe2000bf05270 */
[----:B------:R-:W-:Y:S01]  /*4990*/  ISETP.GT.AND P4, PT, R3, 0x9, P4 ;  /* 0x000000090300780c */ /* 0x000fe20002784270 */
[----:B------:R-:W-:Y:S01]  /*49a0*/  UP2UR UR41, UPR, URZ, 0x4 ;  /* 0x000000043f297883 */ /* 0x000fe20008000000 */
[----:B------:R-:W-:Y:S01]  /*49b0*/  ISETP.GT.AND P1, PT, R6, 0x58, P1 ;  /* 0x000000580600780c */ /* 0x000fe20000f24270 */
[----:B------:R-:W-:Y:S01]  /*49c0*/  UISETP.NE.AND UP2, UPT, UR22, URZ, UPT ;  /* 0x0000003f1600728c */ /* 0x000fe2000bf45270 */
[C---:B------:R-:W-:Y:S01]  /*49d0*/  ISETP.LT.OR P0, PT, R5.reuse, 0x1, P0 ;  /* 0x000000010500780c */ /* 0x040fe20000701670 */
[----:B------:R-:W1:Y:S01]  /*49e0*/  SHFL.IDX PT, R6, R9, 0x3, 0x1c1f ;  /* 0x007c1f0009067f89 */ /* 0x000e6200000e0000 */
[----:B------:R-:W-:Y:S01]  /*49f0*/  PLOP3.LUT P2, PT, PT, PT, UP4, 0x40, 0x0 ;  /* 0x000000000000781c */ /* 0x000fe20003f4e848 */
[----:B------:R-:W-:Y:S01]  /*4a00*/  UISETP.NE.AND UP4, UPT, UR19, URZ, UPT ;  /* 0x0000003f1300728c */ /* 0x000fe2000bf85270 */
[----:B------:R-:W-:-:S02]  /*4a10*/  ISETP.LT.OR P4, PT, R5, 0xa, P4 ;  /* 0x0000000a0500780c */ /* 0x000fc40002781670 */
[----:B------:R-:W-:Y:S02]  /*4a20*/  ISETP.LT.OR P1, PT, R7, 0x59, P1 ;  /* 0x000000590700780c */ /* 0x000fe40000f21670 */
[----:B------:R-:W-:Y:S02]  /*4a30*/  FSEL R74, R156, -INF , !P0 ;  /* 0xff8000009c4a7808 */ /* 0x000fe40004000000 */
[----:B------:R-:W-:Y:S01]  /*4a40*/  PLOP3.LUT P0, PT, PT, PT, UP6, 0x40, 0x0 ;  /* 0x000000000000781c */ /* 0x000fe20003f0e868 */
[----:B------:R-:W-:Y:S01]  /*4a50*/  UISETP.NE.AND UP6, UPT, UR17, URZ, UPT ;  /* 0x0000003f1100728c */ /* 0x000fe2000bfc5270 */
[----:B------:R-:W-:Y:S02]  /*4a60*/  ISETP.GT.AND P2, PT, R3, 0x10, P2 ;  /* 0x000000100300780c */ /* 0x000fe40001744270 */
[----:B------:R-:W-:Y:S02]  /*4a70*/  FSEL R116, R133, -INF , !P4 ;  /* 0xff80000085747808 */ /* 0x000fe40006000000 */
[----:B------:R-:W-:-:S02]  /*4a80*/  FSEL R203, R30, -INF , !P1 ;  /* 0xff8000001ecb7808 */ /* 0x000fc40004800000 */
[----:B------:R-:W-:Y:S01]  /*4a90*/  PLOP3.LUT P4, PT, PT, PT, UP2, 0x40, 0x0 ;  /* 0x000000000000781c */ /* 0x000fe20003f8e828 */
[----:B------:R-:W-:Y:S01]  /*4aa0*/  UISETP.NE.AND UP2, UPT, UR41, URZ, UPT ;  /* 0x0000003f2900728c */ /* 0x000fe2000bf45270 */
[----:B------:R-:W-:Y:S02]  /*4ab0*/  ISETP.GT.AND P6, PT, R3, 0x1, P6 ;  /* 0x000000010300780c */ /* 0x000fe400037c4270 */
[----:B------:R-:W-:Y:S01]  /*4ac0*/  PLOP3.LUT P1, PT, PT, PT, UP5, 0x40, 0x0 ;  /* 0x000000000000781c */ /* 0x000fe20003f2e858 */
[----:B------:R-:W-:Y:S01]  /*4ad0*/  UISETP.NE.AND UP5, UPT, UR18, URZ, UPT ;  /* 0x0000003f1200728c */ /* 0x000fe2000bfa5270 */
[----:B------:R-:W-:Y:S02]  /*4ae0*/  ISETP.LT.OR P2, PT, R5, 0x11, P2 ;  /* 0x000000110500780c */ /* 0x000fe40001741670 */
[C---:B------:R-:W-:Y:S02]  /*4af0*/  ISETP.GT.AND P0, PT, R3.reuse, 0x18, P0 ;  /* 0x000000180300780c */ /* 0x040fe40000704270 */
[----:B------:R-:W-:-:S02]  /*4b00*/  ISETP.GT.AND P5, PT, R3, 0x8, P5 ;  /* 0x000000080300780c */ /* 0x000fc40002fa4270 */
[----:B------:R-:W-:Y:S02]  /*4b10*/  ISETP.LT.OR P6, PT, R5, 0x2, P6 ;  /* 0x000000020500780c */ /* 0x000fe400037c1670 */
[----:B------:R-:W-:Y:S02]  /*4b20*/  ISETP.GT.AND P1, PT, R3, 0x11, P1 ;  /* 0x000000110300780c */ /* 0x000fe40000f24270 */
[----:B------:R-:W-:Y:S02]  /*4b30*/  FSEL R121, R148, -INF , !P2 ;  /* 0xff80000094797808 */ /* 0x000fe40005000000 */
[C---:B------:R-:W-:Y:S02]  /*4b40*/  ISETP.LT.OR P0, PT, R5.reuse, 0x19, P0 ;  /* 0x000000190500780c */ /* 0x040fe40000701670 */
[----:B------:R-:W-:Y:S01]  /*4b50*/  PLOP3.LUT P2, PT, PT, PT, UP2, 0x40, 0x0 ;  /* 0x000000000000781c */ /* 0x000fe20003f4e828 */
[----:B------:R-:W-:Y:S01]  /*4b60*/  UISETP.NE.AND UP2, UPT, UR40, URZ, UPT ;  /* 0x0000003f2800728c */ /* 0x000fe2000bf45270 */
[----:B------:R-:W-:-:S02]  /*4b70*/  ISETP.LT.OR P5, PT, R5, 0x9, P5 ;  /* 0x000000090500780c */ /* 0x000fc40002fa1670 */
[----:B------:R-:W-:Y:S02]  /*4b80*/  ISETP.GT.AND P4, PT, R3, 0x21, P4 ;  /* 0x000000210300780c */ /* 0x000fe40002784270 */
[----:B------:R-:W-:Y:S02]  /*4b90*/  FSEL R109, R157, -INF , !P6 ;  /* 0xff8000009d6d7808 */ /* 0x000fe40007000000 */
[----:B------:R-:W-:Y:S02]  /*4ba0*/  ISETP.LT.OR P1, PT, R5, 0x12, P1 ;  /* 0x000000120500780c */ /* 0x000fe40000f21670 */
[----:B------:R-:W-:Y:S01]  /*4bb0*/  PLOP3.LUT P6, PT, PT, PT, UP1, 0x40, 0x0 ;  /* 0x000000000000781c */ /* 0x000fe20003fce818 */
[----:B------:R-:W-:Y:S01]  /*4bc0*/  UISETP.NE.AND UP1, UPT, UR16, URZ, UPT ;  /* 0x0000003f1000728c */ /* 0x000fe2000bf25270 */
[----:B------:R-:W-:Y:S02]  /*4bd0*/  FSEL R124, R84, -INF , !P0 ;  /* 0xff800000547c7808 */ /* 0x000fe40004000000 */
[----:B------:R-:W-:Y:S01]  /*4be0*/  PLOP3.LUT P0, PT, PT, PT, UP4, 0x40, 0x0 ;  /* 0x000000000000781c */ /* 0x000fe20003f0e848 */
[----:B------:R-:W-:Y:S01]  /*4bf0*/  UISETP.NE.AND UP4, UPT, UR38, URZ, UPT ;  /* 0x0000003f2600728c */ /* 0x000fe2000bf85270 */
[----:B------:R-:W-:-:S02]  /*4c00*/  ISETP.GT.AND P2, PT, R3, 0x28, P2 ;  /* 0x000000280300780c */ /* 0x000fc40001744270 */
[----:B------:R-:W-:Y:S02]  /*4c10*/  FSEL R112, R132, -INF , !P5 ;  /* 0xff80000084707808 */ /* 0x000fe40006800000 */
[----:B------:R-:W-:Y:S02]  /*4c20*/  ISETP.LT.OR P4, PT, R5, 0x22, P4 ;  /* 0x000000220500780c */ /* 0x000fe40002781670 */
[----:B------:R-:W-:Y:S01]  /*4c30*/  PLOP3.LUT P5, PT, PT, PT, UP0, 0x40, 0x0 ;  /* 0x000000000000781c */ /* 0x000fe20003fae808 */
[----:B------:R-:W-:Y:S01]  /*4c40*/  UISETP.NE.AND UP0, UPT, UR15, URZ, UPT ;  /* 0x0000003f0f00728c */ /* 0x000fe2000bf05270 */
[----:B------:R-:W-:Y:S02]  /*4c50*/  FSEL R122, R149, -INF , !P1 ;  /* 0xff800000957a7808 */ /* 0x000fe40004800000 */
[----:B------:R-:W-:Y:S01]  /*4c60*/  PLOP3.LUT P1, PT, PT, PT, UP3, 0x40, 0x0 ;  /* 0x000000000000781c */ /* 0x000fe20003f2e838 */
[----:B------:R-:W-:Y:S01]  /*4c70*/  UISETP.NE.AND UP3, UPT, UR39, URZ, UPT ;  /* 0x0000003f2700728c */ /* 0x000fe2000bf65270 */
[----:B------:R-:W-:-:S02]  /*4c80*/  ISETP.LT.OR P2, PT, R5, 0x29, P2 ;  /* 0x000000290500780c */ /* 0x000fc40001741670 */
[----:B------:R-:W-:Y:S02]  /*4c90*/  ISETP.GT.AND P0, PT, R3, 0x30, P0 ;  /* 0x000000300300780c */ /* 0x000fe40000704270 */
[----:B------:R-:W-:Y:S02]  /*4ca0*/  FSEL R160, R145, -INF , !P4 ;  /* 0xff80000091a07808 */ /* 0x000fe40006000000 */
[C---:B------:R-:W-:Y:S02]  /*4cb0*/  ISETP.GT.AND P5, PT, R3.reuse, 0x20, P5 ;  /* 0x000000200300780c */ /* 0x040fe40002fa4270 */
[----:B------:R-:W-:Y:S01]  /*4cc0*/  PLOP3.LUT P4, PT, PT, PT, UP1, 0x40, 0x0 ;  /* 0x000000000000781c */ /* 0x000fe20003f8e818 */
[----:B------:R-:W-:Y:S01]  /*4cd0*/  UISETP.NE.AND UP1, UPT, UR35, URZ, UPT ;  /* 0x0000003f2300728c */ /* 0x000fe2000bf25270 */
[C---:B------:R-:W-:Y:S02]  /*4ce0*/  ISETP.GT.AND P6, PT, R3.reuse, 0x19, P6 ;  /* 0x000000190300780c */ /* 0x040fe400037c4270 */
[----:B------:R-:W-:-:S02]  /*4cf0*/  ISETP.GT.AND P1, PT, R3, 0x29, P1 ;  /* 0x000000290300780c */ /* 0x000fc40000f24270 */
[----:B------:R-:W-:Y:S02]  /*4d00*/  FSEL R145, R76, -INF , !P2 ;  /* 0xff8000004c917808 */ /* 0x000fe40005000000 */
[C---:B------:R-:W-:Y:S02]  /*4d10*/  ISETP.LT.OR P0, PT, R5.reuse, 0x31, P0 ;  /* 0x000000310500780c */ /* 0x040fe40000701670 */
[----:B------:R-:W-:Y:S01]  /*4d20*/  PLOP3.LUT P2, PT, PT, PT, UP0, 0x40, 0x0 ;  /* 0x000000000000781c */ /* 0x000fe20003f4e808 */
[----:B------:R-:W-:Y:S01]  /*4d30*/  UISETP.NE.AND UP0, UPT, UR34, URZ, UPT ;  /* 0x0000003f2200728c */ /* 0x000fe2000bf05270 */
[C---:B------:R-:W-:Y:S02]  /*4d40*/  ISETP.LT.OR P5, PT, R5.reuse, 0x21, P5 ;  /* 0x000000210500780c */ /* 0x040fe40002fa1670 */
[C---:B------:R-:W-:Y:S02]  /*4d50*/  ISETP.LT.OR P6, PT, R5.reuse, 0x1a, P6 ;  /* 0x0000001a0500780c */ /* 0x040fe400037c1670 */
[----:B------:R-:W-:-:S02]  /*4d60*/  ISETP.LT.OR P1, PT, R5, 0x2a, P1 ;  /* 0x0000002a0500780c */ /* 0x000fc40000f21670 */
[----:B------:R-:W-:Y:S02]  /*4d70*/  FSEL R198, R136, -INF , !P0 ;  /* 0xff80000088c67808 */ /* 0x000fe40004000000 */
[----:B------:R-:W-:Y:S01]  /*4d80*/  PLOP3.LUT P0, PT, PT, PT, UP1, 0x40, 0x0 ;  /* 0x000000000000781c */ /* 0x000fe20003f0e818 */
[----:B------:R-:W-:Y:S01]  /*4d90*/  UISETP.NE.AND UP1, UPT, UR32, URZ, UPT ;  /* 0x0000003f2000728c */ /* 0x000fe2000bf25270 */
[----:B------:R-:W-:Y:S02]  /*4da0*/  FSEL R161, R144, -INF , !P5 ;  /* 0xff80000090a17808 */ /* 0x000fe40006800000 */
[----:B------:R-:W-:Y:S02]  /*4db0*/  FSEL R126, R85, -INF , !P6 ;  /* 0xff800000557e7808 */ /* 0x000fe40007000000 */
[----:B------:R-:W-:Y:S02]  /*4dc0*/  FSEL R144, R77, -INF , !P1 ;  /* 0xff8000004d907808 */ /* 0x000fe40004800000 */
[----:B------:R-:W-:Y:S01]  /*4dd0*/  PLOP3.LUT P6, PT, PT, PT, UP5, 0x40, 0x0 ;  /* 0x000000000000781c */ /* 0x000fe20003fce858 */
[----:B------:R-:W-:Y:S01]  /*4de0*/  UISETP.NE.AND UP5, UPT, UR37, URZ, UPT ;  /* 0x0000003f2500728c */ /* 0x000fe2000bfa5270 */
[----:B------:R-:W-:Y:S01]  /*4df0*/  PLOP3.LUT P5, PT, PT, PT, UP6, 0x40, 0x0 ;  /* 0x000000000000781c */ /* 0x000fe20003fae868 */
[----:B------:R-:W-:Y:S01]  /*4e00*/  UISETP.NE.AND UP6, UPT, UR36, URZ, UPT ;  /* 0x0000003f2400728c */ /* 0x000fe2000bfc5270 */
[----:B------:R-:W-:Y:S01]  /*4e10*/  PLOP3.LUT P1, PT, PT, PT, UP0, 0x40, 0x0 ;  /* 0x000000000000781c */ /* 0x000fe20003f2e808 */
[----:B------:R-:W-:Y:S01]  /*4e20*/  UISETP.NE.AND UP0, UPT, UR33, URZ, UPT ;  /* 0x0000003f2100728c */ /* 0x000fe2000bf05270 */
[----:B------:R-:W-:-:S02]  /*4e30*/  ISETP.GT.AND P0, PT, R3, 0x48, P0 ;  /* 0x000000480300780c */ /* 0x000fc40000704270 */
[C---:B------:R-:W-:Y:S02]  /*4e40*/  ISETP.GT.AND P6, PT, R3.reuse, 0x31, P6 ;  /* 0x000000310300780c */ /* 0x040fe400037c4270 */
[C---:B------:R-:W-:Y:S02]  /*4e50*/  ISETP.GT.AND P5, PT, R3.reuse, 0x38, P5 ;  /* 0x000000380300780c */ /* 0x040fe40002fa4270 */
[C---:B------:R-:W-:Y:S02]  /*4e60*/  ISETP.GT.AND P4, PT, R3.reuse, 0x39, P4 ;  /* 0x000000390300780c */ /* 0x040fe40002784270 */
[C---:B------:R-:W-:Y:S02]  /*4e70*/  ISETP.GT.AND P2, PT, R3.reuse, 0x40, P2 ;  /* 0x000000400300780c */ /* 0x040fe40001744270 */
[----:B------:R-:W-:Y:S02]  /*4e80*/  ISETP.GT.AND P1, PT, R3, 0x41, P1 ;  /* 0x000000410300780c */ /* 0x000fe40000f24270 */
[----:B------:R-:W-:-:S02]  /*4e90*/  ISETP.LT.OR P0, PT, R5, 0x49, P0 ;  /* 0x000000490500780c */ /* 0x000fc40000701670 */
[C---:B------:R-:W-:Y:S02]  /*4ea0*/  ISETP.LT.OR P6, PT, R5.reuse, 0x32, P6 ;  /* 0x000000320500780c */ /* 0x040fe400037c1670 */
[C---:B------:R-:W-:Y:S02]  /*4eb0*/  ISETP.LT.OR P5, PT, R5.reuse, 0x39, P5 ;  /* 0x000000390500780c */ /* 0x040fe40002fa1670 */
[C---:B------:R-:W-:Y:S02]  /*4ec0*/  ISETP.LT.OR P4, PT, R5.reuse, 0x3a, P4 ;  /* 0x0000003a0500780c */ /* 0x040fe40002781670 */
[C---:B------:R-:W-:Y:S02]  /*4ed0*/  ISETP.LT.OR P2, PT, R5.reuse, 0x41, P2 ;  /* 0x000000410500780c */ /* 0x040fe40001741670 */
[----:B------:R-:W-:Y:S02]  /*4ee0*/  ISETP.LT.OR P1, PT, R5, 0x42, P1 ;  /* 0x000000420500780c */ /* 0x000fe40000f21670 */
[----:B------:R-:W-:-:S02]  /*4ef0*/  FSEL R210, R176, -INF , !P0 ;  /* 0xff800000b0d27808 */ /* 0x000fc40004000000 */
[----:B------:R-:W-:Y:S02]  /*4f00*/  PLOP3.LUT P0, PT, PT, PT, UP0, 0x40, 0x0 ;  /* 0x000000000000781c */ /* 0x000fe40003f0e808 */
[----:B------:R-:W-:Y:S02]  /*4f10*/  FSEL R202, R137, -INF , !P6 ;  /* 0xff80000089ca7808 */ /* 0x000fe40007000000 */
[----:B------:R-:W-:Y:S02]  /*4f20*/  FSEL R205, R140, -INF , !P5 ;  /* 0xff8000008ccd7808 */ /* 0x000fe40006800000 */
[----:B------:R-:W-:Y:S02]  /*4f30*/  FSEL R208, R141, -INF , !P4 ;  /* 0xff8000008dd07808 */ /* 0x000fe40006000000 */
[----:B------:R-:W-:Y:S02]  /*4f40*/  FSEL R230, R104, -INF , !P2 ;  /* 0xff80000068e67808 */ /* 0x000fe40005000000 */
[----:B------:R-:W-:-:S02]  /*4f50*/  FSEL R232, R105, -INF , !P1 ;  /* 0xff80000069e87808 */ /* 0x000fc40004800000 */
[----:B------:R-:W-:Y:S02]  /*4f60*/  PLOP3.LUT P6, PT, PT, PT, UP6, 0x40, 0x0 ;  /* 0x000000000000781c */ /* 0x000fe40003fce868 */
[----:B------:R-:W-:Y:S02]  /*4f70*/  PLOP3.LUT P5, PT, PT, PT, UP5, 0x40, 0x0 ;  /* 0x000000000000781c */ /* 0x000fe40003fae858 */
[----:B------:R-:W-:Y:S02]  /*4f80*/  PLOP3.LUT P4, PT, PT, PT, UP4, 0x40, 0x0 ;  /* 0x000000000000781c */ /* 0x000fe40003f8e848 */
[----:B------:R-:W-:Y:S02]  /*4f90*/  PLOP3.LUT P2, PT, PT, PT, UP3, 0x40, 0x0 ;  /* 0x000000000000781c */ /* 0x000fe40003f4e838 */
[----:B------:R-:W-:Y:S02]  /*4fa0*/  PLOP3.LUT P1, PT, PT, PT, UP2, 0x40, 0x0 ;  /* 0x000000000000781c */ /* 0x000fe40003f2e828 */
[----:B------:R-:W-:-:S02]  /*4fb0*/  ISETP.GT.AND P6, PT, R3, 0x49, P6 ;  /* 0x000000490300780c */ /* 0x000fc400037c4270 */
[C---:B------:R-:W-:Y:S02]  /*4fc0*/  ISETP.GT.AND P5, PT, R3.reuse, 0x50, P5 ;  /* 0x000000500300780c */ /* 0x040fe40002fa4270 */
[C---:B------:R-:W-:Y:S02]  /*4fd0*/  ISETP.GT.AND P4, PT, R3.reuse, 0x51, P4 ;  /* 0x000000510300780c */ /* 0x040fe40002784270 */
[C---:B------:R-:W-:Y:S02]  /*4fe0*/  ISETP.GT.AND P2, PT, R3.reuse, 0x58, P2 ;  /* 0x000000580300780c */ /* 0x040fe40001744270 */
[----:B------:R-:W-:Y:S01]  /*4ff0*/  ISETP.GT.AND P1, PT, R3, 0x59, P1 ;  /* 0x000000590300780c */ /* 0x000fe20000f24270 */
[----:B-1----:R-:W-:Y:S01]  /*5000*/  IMAD.IADD R3, R10, 0x1, R6 ;  /* 0x000000010a037824 */ /* 0x002fe200078e0206 */
[C---:B------:R-:W-:Y:S02]  /*5010*/  ISETP.LT.OR P6, PT, R5.reuse, 0x4a, P6 ;  /* 0x0000004a0500780c */ /* 0x040fe400037c1670 */
[----:B------:R-:W-:-:S02]  /*5020*/  ISETP.LT.OR P5, PT, R5, 0x51, P5 ;  /* 0x000000510500780c */ /* 0x000fc40002fa1670 */
[C---:B------:R-:W-:Y:S02]  /*5030*/  ISETP.LT.OR P4, PT, R5.reuse, 0x52, P4 ;  /* 0x000000520500780c */ /* 0x040fe40002781670 */
[C---:B------:R-:W-:Y:S02]  /*5040*/  ISETP.LT.OR P2, PT, R5.reuse, 0x59, P2 ;  /* 0x000000590500780c */ /* 0x040fe40001741670 */
[----:B------:R-:W-:Y:S02]  /*5050*/  ISETP.LT.OR P1, PT, R5, 0x5a, P1 ;  /* 0x0000005a0500780c */ /* 0x000fe40000f21670 */
[----:B------:R-:W-:Y:S01]  /*5060*/  IMNMX R5, R3, R11, PT ;  /* 0x0000000b03057217 */ /* 0x000fe20003800200 */
[----:B------:R-:W-:Y:S01]  /*5070*/  IMAD.IADD R3, R12, 0x1, R6 ;  /* 0x000000010c037824 */ /* 0x000fe200078e0206 */
[----:B------:R-:W-:Y:S02]  /*5080*/  FSEL R209, R177, -INF , !P6 ;  /* 0xff800000b1d17808 */ /* 0x000fe40007000000 */
[----:B------:R-:W-:-:S02]  /*5090*/  FSEL R211, R164, -INF , !P5 ;  /* 0xff800000a4d37808 */ /* 0x000fc40006800000 */
        /* <DEDUP_REMOVED lines=16> */
.L_x_991:
[----:B------:R-:W-:-:S04]  /*51a0*/  MOV R7, c[0x0][0x32c] ;  /* 0x0000cb0000077a02 */ /* 0x000fc80000000f00 */
[----:B------:R-:W-:-:S13]  /*51b0*/  ISETP.NE.AND P0, PT, R7, 0x1, PT ;  /* 0x000000010700780c */ /* 0x000fda0003f05270 */
[----:B------:R-:W-:-:S05]  /*51c0*/  @P0 IMAD.HI.U32 R7, R6, c[0x0][0x330], RZ ;  /* 0x0000cc0006070a27 */ /* 0x000fca00078e00ff */
[----:B------:R-:W-:Y:S02]  /*51d0*/  @P0 SHF.R.U32.HI R6, RZ, c[0x0][0x334], R7 ;  /* 0x0000cd00ff060a19 */ /* 0x000fe40000011607 */
.L_x_992:
[----:B------:R-:W-:Y:S05]  /*51e0*/  BSYNC B0 ;  /* 0x0000000000007941 */ /* 0x000fea0003800000 */
.L_x_990:
[----:B------:R-:W-:-:S05]  /*51f0*/  IMAD R6, R6, c[0x0][0x32c], R13 ;  /* 0x0000cb0006067a24 */ /* 0x000fca00078e020d */
[----:B------:R-:W-:Y:S02]  /*5200*/  IADD3 R7, R6, c[0x0][0x32c], RZ ;  /* 0x0000cb0006077a10 */ /* 0x000fe40007ffe0ff */
[----:B------:R-:W-:Y:S02]  /*5210*/  IMNMX R3, R3, R6, !PT ;  /* 0x0000000603037217 */ /* 0x000fe40007800200 */
[----:B------:R-:W-:Y:S02]  /*5220*/  IMNMX R5, R5, R7, PT ;  /* 0x0000000705057217 */ /* 0x000fe40003800200 */
.L_x_989:
[----:B------:R-:W-:Y:S01]  /*5230*/  FMNMX.FTZ R7, R17, R18, !PT ;  /* 0x0000001211077209 */ /* 0x000fe20007810000 */
        /* <DEDUP_REMOVED lines=34> */
[--C-:B------:R-:W-:Y:S01]  /*5460*/  IMAD R214, R4, 0x2, R213.reuse ;  /* 0x0000000204d67824 */ /* 0x100fe200078e02d5 */
[----:B------:R-:W-:Y:S01]  /*5470*/  FMNMX.FTZ R130, R41, R130, !PT ;  /* 0x0000008229827209 */ /* 0x000fe20007810000 */
[----:B------:R-:W-:Y:S01]  /*5480*/  IMAD R216, R2, 0x2, R213 ;  /* 0x0000000202d87824 */ /* 0x000fe200078e02d5 */
        /* <DEDUP_REMOVED lines=43> */
[----:B------:R-:W-:Y:S02]  /*5740*/  ISETP.LT.OR P6, PT, R5, 0x1, P6 ;  /* 0x000000010500780c */ /* 0x000fe400037c1670 */
[----:B------:R-:W-:Y:S01]  /*5750*/  PLOP3.LUT P2, PT, PT, PT, UP0, 0x40, 0x0 ;  /* 0x000000000000781c */ /* 0x000fe20003f4e808 */
[----:B------:R-:W-:Y:S01]  /*5760*/  UISETP.NE.AND UP0, UPT, UR23, URZ, UPT ;  /* 0x0000003f1700728c */ /* 0x000fe2000bf05270 */
[----:B------:R-:W-:-:S02]  /*5770*/  FSEL R114, R158, -INF , !P6 ;  /* 0xff8000009e727808 */ /* 0x000fc40007000000 */
[----:B------:R-:W-:Y:S01]  /*5780*/  PLOP3.LUT P6, PT, PT, PT, UP2, 0x40, 0x0 ;  /* 0x000000000000781c */ /* 0x000fe20003fce828 */
[----:B------:R-:W-:Y:S01]  /*5790*/  UISETP.NE.AND UP2, UPT, UR21, URZ, UPT ;  /* 0x0000003f1500728c */ /* 0x000fe2000bf45270 */
[----:B------:R-:W-:Y:S02]  /*57a0*/  ISETP.LT.OR P4, PT, R5, 0x9, P4 ;  /* 0x000000090500780c */ /* 0x000fe40002781670 */
[----:B------:R-:W-:Y:S02]  /*57b0*/  ISETP.GT.AND P6, PT, R3, 0x18, P6 ;  /* 0x000000180300780c */ /* 0x000fe400037c4270 */
[----:B------:R-:W-:Y:S02]  /*57c0*/  FSEL R117, R134, -INF , !P4 ;  /* 0xff80000086757808 */ /* 0x000fe40006000000 */
[----:B------:R-:W-:Y:S01]  /*57d0*/  PLOP3.LUT P4, PT, PT, PT, UP0, 0x40, 0x0 ;  /* 0x000000000000781c */ /* 0x000fe20003f8e808 */
[----:B------:R-:W-:Y:S01]  /*57e0*/  UISETP.NE.AND UP0, UPT, UR19, URZ, UPT ;  /* 0x0000003f1300728c */ /* 0x000fe2000bf05270 */
[----:B------:R-:W-:-:S02]  /*57f0*/  ISETP.LT.OR P6, PT, R5, 0x19, P6 ;  /* 0x000000190500780c */ /* 0x000fc400037c1670 */
[----:B-1----:R-:W-:Y:S02]  /*5800*/  FMNMX.FTZ R130, R130, R6, !PT ;  /* 0x0000000682827209 */ /* 0x002fe40007810000 */
[----:B------:R-:W-:Y:S02]  /*5810*/  FSEL R125, R86, -INF , !P6 ;  /* 0xff800000567d7808 */ /* 0x000fe40007000000 */
[----:B--2---:R-:W-:Y:S01]  /*5820*/  FMNMX.FTZ R129, R129, R7, !PT ;  /* 0x0000000781817209 */ /* 0x004fe20007810000 */
[----:B------:R-:W1:Y:S01]  /*5830*/  SHFL.BFLY PT, R6, R130, 0x1, 0x1f ;  /* 0x0c201f0082067f89 */ /* 0x000e6200000e0000 */
[----:B------:R-:W-:Y:S01]  /*5840*/  PLOP3.LUT P6, PT, PT, PT, UP0, 0x40, 0x0 ;  /* 0x000000000000781c */ /* 0x000fe20003fce808 */
[----:B------:R-:W-:Y:S01]  /*5850*/  UISETP.NE.AND UP0, UPT, UR14, URZ, UPT ;  /* 0x0000003f0e00728c */ /* 0x000fe2000bf05270 */
[C---:B------:R-:W-:Y:S01]  /*5860*/  ISETP.GT.AND P2, PT, R3.reuse, 0x9, P2 ;  /* 0x000000090300780c */ /* 0x040fe20001744270 */
[----:B------:R-:W2:Y:S01]  /*5870*/  SHFL.BFLY PT, R7, R129, 0x1, 0x1f ;  /* 0x0c201f0081077f89 */ /* 0x000ea200000e0000 */
[----:B------:R-:W-:-:S02]  /*5880*/  ISETP.GT.AND P6, PT, R3, 0x30, P6 ;  /* 0x000000300300780c */ /* 0x000fc400037c4270 */
[----:B------:R-:W-:Y:S01]  /*5890*/  PLOP3.LUT P0, PT, PT, PT, UP3, 0x40, 0x0 ;  /* 0x000000000000781c */ /* 0x000fe20003f0e838 */
[----:B------:R-:W-:Y:S01]  /*58a0*/  UISETP.NE.AND UP3, UPT, UR22, URZ, UPT ;  /* 0x0000003f1600728c */ /* 0x000fe2000bf65270 */
[C---:B------:R-:W-:Y:S02]  /*58b0*/  ISETP.LT.OR P6, PT, R5.reuse, 0x31, P6 ;  /* 0x000000310500780c */ /* 0x040fe400037c1670 */
[----:B------:R-:W-:Y:S02]  /*58c0*/  ISETP.LT.OR P2, PT, R5, 0xa, P2 ;  /* 0x0000000a0500780c */ /* 0x000fe40001741670 */
[----:B------:R-:W-:Y:S02]  /*58d0*/  FSEL R185, R138, -INF , !P6 ;  /* 0xff8000008ab97808 */ /* 0x000fe40007000000 */
[----:B------:R-:W-:Y:S02]  /*58e0*/  ISETP.GT.AND P4, PT, R3, 0x20, P4 ;  /* 0x000000200300780c */ /* 0x000fe40002784270 */
[----:B------:R-:W-:-:S02]  /*58f0*/  FSEL R118, R135, -INF , !P2 ;  /* 0xff80000087767808 */ /* 0x000fc40005000000 */
[----:B------:R-:W-:Y:S01]  /*5900*/  PLOP3.LUT P2, PT, PT, PT, UP3, 0x40, 0x0 ;  /* 0x000000000000781c */ /* 0x000fe20003f4e838 */
[----:B------:R-:W-:Y:S01]  /*5910*/  UISETP.NE.AND UP3, UPT, UR17, URZ, UPT ;  /* 0x0000003f1100728c */ /* 0x000fe2000bf65270 */
[----:B------:R-:W-:Y:S01]  /*5920*/  ISETP.LT.OR P4, PT, R5, 0x21, P4 ;  /* 0x000000210500780c */ /* 0x000fe20002781670 */
[----:B------:R-:W-:Y:S01]  /*5930*/  LDSM.16.MT88.4 R132, [R216+0x1900] ;  /* 0x00190000d884783b */ /* 0x000fe20000004200 */
[----:B------:R-:W-:Y:S01]  /*5940*/  PLOP3.LUT P5, PT, PT, PT, UP6, 0x40, 0x0 ;  /* 0x000000000000781c */ /* 0x000fe20003fae868 */
[----:B------:R-:W-:Y:S01]  /*5950*/  UISETP.NE.AND UP6, UPT, UR32, URZ, UPT ;  /* 0x0000003f2000728c */ /* 0x000fe2000bfc5270 */
[----:B-1----:R-:W-:Y:S02]  /*5960*/  FMNMX.FTZ R130, R130, R6, !PT ;  /* 0x0000000682827209 */ /* 0x002fe40007810000 */
[----:B------:R-:W-:Y:S02]  /*5970*/  FSEL R146, R146, -INF , !P4 ;  /* 0xff80000092927808 */ /* 0x000fe40006000000 */
[----:B--2---:R-:W-:Y:S01]  /*5980*/  FMNMX.FTZ R129, R129, R7, !PT ;  /* 0x0000000781817209 */ /* 0x004fe20007810000 */
[C---:B------:R-:W-:Y:S01]  /*5990*/  FMUL.FTZ R7, R130.reuse, c[0x0][0x2d0] ;  /* 0x0000b40082077a20 */ /* 0x040fe20000410000 */
[----:B------:R-:W-:-:S02]  /*59a0*/  FSETP.NEU.FTZ.AND P6, PT, R130, -INF , PT ;  /* 0xff8000008200780b */ /* 0x000fc40003fdd000 */
[----:B------:R-:W-:Y:S01]  /*59b0*/  PLOP3.LUT P4, PT, PT, PT, UP3, 0x40, 0x0 ;  /* 0x000000000000781c */ /* 0x000fe20003f8e838 */
[----:B------:R-:W-:Y:S01]  /*59c0*/  FMUL.FTZ R6, R129, c[0x0][0x2d0] ;  /* 0x0000b40081067a20 */ /* 0x000fe20000410000 */
[----:B------:R-:W-:Y:S01]  /*59d0*/  FSEL R7, R7, RZ, P6 ;  /* 0x000000ff07077208 */ /* 0x000fe20003000000 */
[----:B------:R-:W-:Y:S01]  /*59e0*/  UISETP.NE.AND UP3, UPT, UR24, URZ, UPT ;  /* 0x0000003f1800728c */ /* 0x000fe2000bf65270 */
[----:B------:R-:W-:Y:S02]  /*59f0*/  FSETP.NEU.FTZ.AND P6, PT, R129, -INF , PT ;  /* 0xff8000008100780b */ /* 0x000fe40003fdd000 */
[----:B------:R-:W-:Y:S01]  /*5a00*/  PLOP3.LUT P1, PT, PT, PT, UP1, 0x40, 0x0 ;  /* 0x000000000000781c */ /* 0x000fe20003f2e818 */
[----:B------:R-:W-:Y:S01]  /*5a10*/  UISETP.NE.AND UP1, UPT, UR20, URZ, UPT ;  /* 0x0000003f1400728c */ /* 0x000fe2000bf25270 */
[----:B------:R-:W-:Y:S01]  /*5a20*/  FSEL R6, R6, RZ, P6 ;  /* 0x000000ff06067208 */ /* 0x000fe20003000000 */
[----:B------:R-:W-:Y:S01]  /*5a30*/  FFMA.FTZ R8, R17, c[0x0][0x2d0], -R7 ;  /* 0x0000b40011087a23 */ /* 0x000fe20000010807 */
[----:B------:R-:W-:-:S02]  /*5a40*/  ISETP.GT.AND P4, PT, R3, 0x38, P4 ;  /* 0x000000380300780c */ /* 0x000fc40002784270 */
[C---:B------:R-:W-:Y:S01]  /*5a50*/  ISETP.GT.AND P5, PT, R3.reuse, 0x1, P5 ;  /* 0x000000010300780c */ /* 0x040fe20002fa4270 */
[----:B------:R-:W-:Y:S01]  /*5a60*/  FFMA.FTZ R0, R16, c[0x0][0x2d0], -R6 ;  /* 0x0000b40010007a23 */ /* 0x000fe20000010806 */
[C---:B------:R-:W-:Y:S01]  /*5a70*/  ISETP.GT.AND P1, PT, R3.reuse, 0x10, P1 ;  /* 0x000000100300780c */ /* 0x040fe20000f24270 */
[----:B------:R1:W-:Y:S01]  /*5a80*/  MUFU.EX2 R152, R8 ;  /* 0x0000000800987308 */ /* 0x0003e20000000800 */
[----:B------:R-:W-:Y:S02]  /*5a90*/  ISETP.GT.AND P0, PT, R3, 0x11, P0 ;  /* 0x000000110300780c */ /* 0x000fe40000704270 */
[C---:B------:R-:W-:Y:S02]  /*5aa0*/  ISETP.LT.OR P4, PT, R5.reuse, 0x39, P4 ;  /* 0x000000390500780c */ /* 0x040fe40002781670 */
[C---:B------:R-:W-:Y:S02]  /*5ab0*/  ISETP.LT.OR P5, PT, R5.reuse, 0x2, P5 ;  /* 0x000000020500780c */ /* 0x040fe40002fa1670 */
[C---:B------:R-:W-:Y:S01]  /*5ac0*/  ISETP.LT.OR P1, PT, R5.reuse, 0x11, P1 ;  /* 0x000000110500780c */ /* 0x040fe20000f21670 */
[----:B------:R2:W-:Y:S01]  /*5ad0*/  MUFU.EX2 R172, R0 ;  /* 0x0000000000ac7308 */ /* 0x0005e20000000800 */
[----:B------:R-:W-:-:S02]  /*5ae0*/  ISETP.LT.OR P0, PT, R5, 0x12, P0 ;  /* 0x000000120500780c */ /* 0x000fc40000701670 */
[----:B------:R-:W-:Y:S02]  /*5af0*/  FSEL R186, R142, -INF , !P4 ;  /* 0xff8000008eba7808 */ /* 0x000fe40006000000 */
[----:B------:R-:W-:Y:S02]  /*5b00*/  FSEL R115, R159, -INF , !P5 ;  /* 0xff8000009f737808 */ /* 0x000fe40006800000 */
[----:B------:R-:W-:Y:S01]  /*5b10*/  FSEL R120, R150, -INF , !P1 ;  /* 0xff80000096787808 */ /* 0x000fe20004800000 */
[----:B-1----:R-:W-:Y:S01]  /*5b20*/  FFMA.FTZ R8, R18, c[0x0][0x2d0], -R7 ;  /* 0x0000b40012087a23 */ /* 0x002fe20000010807 */
[----:B------:R-:W-:Y:S01]  /*5b30*/  FSEL R123, R151, -INF , !P0 ;  /* 0xff800000977b7808 */ /* 0x000fe20004000000 */
[----:B------:R-:W-:Y:S01]  /*5b40*/  LDSM.16.MT88.4 R156, [R213+0x1900] ;  /* 0x00190000d59c783b */ /* 0x000fe20000004200 */
[----:B------:R-:W-:Y:S01]  /*5b50*/  PLOP3.LUT P5, PT, PT, PT, UP4, 0x40, 0x0 ;  /* 0x000000000000781c */ /* 0x000fe20003fae848 */
[----:B------:R-:W-:Y:S01]  /*5b60*/  UISETP.NE.AND UP4, UPT, UR18, URZ, UPT ;  /* 0x0000003f1200728c */ /* 0x000fe2000bf85270 */
[----:B------:R-:W-:Y:S01]  /*5b70*/  PLOP3.LUT P1, PT, PT, PT, UP2, 0x40, 0x0 ;  /* 0x000000000000781c */ /* 0x000fe20003f2e828 */
[----:B------:R-:W-:Y:S01]  /*5b80*/  UISETP.NE.AND UP2, UPT, UR16, URZ, UPT ;  /* 0x0000003f1000728c */ /* 0x000fe2000bf45270 */
[----:B------:R-:W-:Y:S01]  /*5b90*/  PLOP3.LUT P0, PT, PT, PT, UP1, 0x40, 0x0 ;  /* 0x000000000000781c */ /* 0x000fe20003f0e818 */
[----:B--2---:R-:W-:Y:S01]  /*5ba0*/  FFMA.FTZ R0, R19, c[0x0][0x2d0], -R6 ;  /* 0x0000b40013007a23 */ /* 0x004fe20000010806 */
[----:B------:R-:W-:Y:S01]  /*5bb0*/  FMNMX.FTZ R2, R74, R109, !PT ;  /* 0x0000006d4a027209 */ /* 0x000fe20007810000 */
[----:B------:R-:W-:Y:S01]  /*5bc0*/  UISETP.NE.AND UP1, UPT, UR15, URZ, UPT ;  /* 0x0000003f0f00728c */ /* 0x000fe2000bf25270 */
[C---:B------:R-:W-:Y:S01]  /*5bd0*/  ISETP.GT.AND P5, PT, R3.reuse, 0x19, P5 ;  /* 0x000000190300780c */ /* 0x040fe20002fa4270 */
[----:B------:R1:W-:Y:S01]  /*5be0*/  MUFU.EX2 R149, R0 ;  /* 0x0000000000957308 */ /* 0x0003e20000000800 */
[C---:B------:R-:W-:Y:S01]  /*5bf0*/  ISETP.GT.AND P2, PT, R3.reuse, 0x21, P2 ;  /* 0x000000210300780c */ /* 0x040fe20001744270 */
[----:B------:R-:W-:Y:S01]  /*5c00*/  ULDC.64 UR14, c[0x0][0x2c8] ;  /* 0x0000b200000e7ab9 */ /* 0x000fe20000000a00 */
[C---:B------:R-:W-:Y:S01]  /*5c10*/  ISETP.GT.AND P1, PT, R3.reuse, 0x28, P1 ;  /* 0x000000280300780c */ /* 0x040fe20000f24270 */
[----:B------:R-:W-:Y:S01]  /*5c20*/  UIMAD.WIDE.U32 UR16, UR11, UR14, URZ ;  /* 0x0000000e0b1072a5 */ /* 0x000fe2000f8e003f */
[----:B------:R-:W-:-:S02]  /*5c30*/  ISETP.GT.AND P0, PT, R3, 0x29, P0 ;  /* 0x000000290300780c */ /* 0x000fc40000704270 */
[----:B------:R-:W-:Y:S01]  /*5c40*/  FMNMX.FTZ R2, R112, R2, !PT ;  /* 0x0000000270027209 */ /* 0x000fe20007810000 */
[----:B------:R2:W3:Y:S01]  /*5c50*/  MUFU.EX2 R169, R8 ;  /* 0x0000000800a97308 */ /* 0x0004e20000000800 */
[C---:B------:R-:W-:Y:S02]  /*5c60*/  ISETP.LT.OR P5, PT, R5.reuse, 0x1a, P5 ;  /* 0x0000001a0500780c */ /* 0x040fe40002fa1670 */
[C---:B------:R-:W-:Y:S02]  /*5c70*/  ISETP.LT.OR P2, PT, R5.reuse, 0x22, P2 ;  /* 0x000000220500780c */ /* 0x040fe40001741670 */
[C---:B------:R-:W-:Y:S02]  /*5c80*/  ISETP.LT.OR P1, PT, R5.reuse, 0x29, P1 ;  /* 0x000000290500780c */ /* 0x040fe40000f21670 */
[----:B------:R-:W-:Y:S01]  /*5c90*/  ISETP.LT.OR P0, PT, R5, 0x2a, P0 ;  /* 0x0000002a0500780c */ /* 0x000fe20000701670 */
[----:B-1----:R-:W-:Y:S01]  /*5ca0*/  FFMA.FTZ R0, R22, c[0x0][0x2d0], -R7 ;  /* 0x0000b40016007a23 */ /* 0x002fe20000010807 */
[----:B------:R-:W-:-:S02]  /*5cb0*/  FSEL R127, R87, -INF , !P5 ;  /* 0xff800000577f7808 */ /* 0x000fc40006800000 */
[----:B------:R-:W-:Y:S01]  /*5cc0*/  FSEL R147, R147, -INF , !P2 ;  /* 0xff80000093937808 */ /* 0x000fe20005000000 */
[----:B------:R1:W-:Y:S01]  /*5cd0*/  MUFU.EX2 R142, R0 ;  /* 0x00000000008e7308 */ /* 0x0003e20000000800 */
[----:B------:R-:W-:Y:S01]  /*5ce0*/  FSEL R131, R78, -INF , !P1 ;  /* 0xff8000004e837808 */ /* 0x000fe20004800000 */
[----:B------:R-:W-:Y:S01]  /*5cf0*/  LDSM.16.MT88.4 R84, [R214+0x900] ;  /* 0x00090000d654783b */ /* 0x000fe20000004200 */
[----:B------:R-:W-:Y:S01]  /*5d00*/  FSEL R140, R79, -INF , !P0 ;  /* 0xff8000004f8c7808 */ /* 0x000fe20004000000 */
[--C-:B--2---:R-:W-:Y:S01]  /*5d10*/  FFMA.FTZ R8, R20, c[0x0][0x2d0], -R7.reuse ;  /* 0x0000b40014087a23 */ /* 0x104fe20000010807 */
[----:B------:R-:W-:Y:S01]  /*5d20*/  PLOP3.LUT P5, PT, PT, PT, UP4, 0x40, 0x0 ;  /* 0x000000000000781c */ /* 0x000fe20003fae848 */
[----:B------:R-:W-:Y:S01]  /*5d30*/  UISETP.NE.AND UP4, UPT, UR29, URZ, UPT ;  /* 0x0000003f1d00728c */ /* 0x000fe2000bf85270 */
[----:B------:R-:W-:Y:S01]  /*5d40*/  PLOP3.LUT P2, PT, PT, PT, UP2, 0x40, 0x0 ;  /* 0x000000000000781c */ /* 0x000fe20003f4e828 */
[----:B------:R-:W-:Y:S01]  /*5d50*/  UISETP.NE.AND UP2, UPT, UR26, URZ, UPT ;  /* 0x0000003f1a00728c */ /* 0x000fe2000bf45270 */
[----:B------:R-:W-:Y:S01]  /*5d60*/  PLOP3.LUT P1, PT, PT, PT, UP1, 0x40, 0x0 ;  /* 0x000000000000781c */ /* 0x000fe20003f2e818 */
[----:B------:R-:W2:Y:S01]  /*5d70*/  LDSM.16.MT88.4 R76, [R213+0x100] ;  /* 0x00010000d54c783b */ /* 0x000ea20000004200 */
[----:B------:R-:W-:Y:S01]  /*5d80*/  PLOP3.LUT P0, PT, PT, PT, UP0, 0x40, 0x0 ;  /* 0x000000000000781c */ /* 0x000fe20003f0e808 */
[----:B------:R-:W-:Y:S01]  /*5d90*/  UISETP.NE.AND UP0, UPT, UR13, URZ, UPT ;  /* 0x0000003f0d00728c */ /* 0x000fe2000bf05270 */
[C---:B------:R-:W-:Y:S01]  /*5da0*/  ISETP.GT.AND P5, PT, R3.reuse, 0x31, P5 ;  /* 0x000000310300780c */ /* 0x040fe20002fa4270 */
[----:B------:R4:W-:Y:S01]  /*5db0*/  MUFU.EX2 R177, R8 ;  /* 0x0000000800b17308 */ /* 0x0009e20000000800 */
[----:B------:R-:W-:Y:S01]  /*5dc0*/  ISETP.GT.AND P2, PT, R3, 0x39, P2 ;  /* 0x000000390300780c */ /* 0x000fe20001744270 */
[----:B-1----:R-:W-:Y:S01]  /*5dd0*/  FFMA.FTZ R0, R23, c[0x0][0x2d0], -R7 ;  /* 0x0000b40017007a23 */ /* 0x002fe20000010807 */
[C---:B------:R-:W-:Y:S01]  /*5de0*/  ISETP.GT.AND P1, PT, R3.reuse, 0x40, P1 ;  /* 0x000000400300780c */ /* 0x040fe20000f24270 */
[----:B------:R-:W-:Y:S01]  /*5df0*/  UISETP.NE.AND UP1, UPT, UR25, URZ, UPT ;  /* 0x0000003f1900728c */ /* 0x000fe2000bf25270 */
[----:B------:R-:W-:-:S02]  /*5e00*/  ISETP.GT.AND P0, PT, R3, 0x41, P0 ;  /* 0x000000410300780c */ /* 0x000fc40000704270 */
[C---:B------:R-:W-:Y:S01]  /*5e10*/  ISETP.LT.OR P5, PT, R5.reuse, 0x32, P5 ;  /* 0x000000320500780c */ /* 0x040fe20002fa1670 */
[----:B------:R1:W-:Y:S01]  /*5e20*/  MUFU.EX2 R237, R0 ;  /* 0x0000000000ed7308 */ /* 0x0003e20000000800 */
[C---:B------:R-:W-:Y:S02]  /*5e30*/  ISETP.LT.OR P2, PT, R5.reuse, 0x3a, P2 ;  /* 0x0000003a0500780c */ /* 0x040fe40001741670 */
[C---:B------:R-:W-:Y:S02]  /*5e40*/  ISETP.LT.OR P1, PT, R5.reuse, 0x41, P1 ;  /* 0x000000410500780c */ /* 0x040fe40000f21670 */
[----:B------:R-:W-:Y:S02]  /*5e50*/  ISETP.LT.OR P0, PT, R5, 0x42, P0 ;  /* 0x000000420500780c */ /* 0x000fe40000701670 */
[----:B------:R-:W-:Y:S01]  /*5e60*/  FSEL R187, R139, -INF , !P5 ;  /* 0xff8000008bbb7808 */ /* 0x000fe20006800000 */
[--C-:B----4-:R-:W-:Y:S01]  /*5e70*/  FFMA.FTZ R8, R21, c[0x0][0x2d0], -R7.reuse ;  /* 0x0000b40015087a23 */ /* 0x110fe20000010807 */
[----:B------:R-:W-:Y:S01]  /*5e80*/  FSEL R188, R143, -INF , !P2 ;  /* 0xff8000008fbc7808 */ /* 0x000fe20005000000 */
[----:B------:R-:W-:Y:S01]  /*5e90*/  @UP1 UMOV UR13, UR17 ;  /* 0x00000011000d1c82 */ /* 0x000fe20008000000 */
[----:B------:R-:W-:Y:S01]  /*5ea0*/  FSEL R201, R106, -INF , !P1 ;  /* 0xff8000006ac97808 */ /* 0x000fe20004800000 */
[----:B------:R4:W5:Y:S01]  /*5eb0*/  MUFU.EX2 R136, R8 ;  /* 0x0000000800887308 */ /* 0x0009620000000800 */
[----:B------:R-:W-:Y:S01]  /*5ec0*/  FSEL R200, R107, -INF , !P0 ;  /* 0xff8000006bc87808 */ /* 0x000fe20004000000 */
[----:B------:R-:W-:Y:S01]  /*5ed0*/  @UP1 USHF.R.U32.HI UR11, URZ, UR15, UR13 ;  /* 0x0000000f3f0b1299 */ /* 0x000fe2000801160d */
[----:B------:R-:W-:Y:S01]  /*5ee0*/  PLOP3.LUT P6, PT, PT, PT, UP0, 0x40, 0x0 ;  /* 0x000000000000781c */ /* 0x000fe20003fce808 */
[----:B-1----:R-:W-:Y:S01]  /*5ef0*/  FFMA.FTZ R0, R24, c[0x0][0x2d0], -R7 ;  /* 0x0000b40018007a23 */ /* 0x002fe20000010807 */
[----:B------:R-:W-:Y:S01]  /*5f00*/  PLOP3.LUT P5, PT, PT, PT, UP6, 0x40, 0x0 ;  /* 0x000000000000781c */ /* 0x000fe20003fae868 */
[----:B------:R-:W1:Y:S01]  /*5f10*/  LDSM.16.MT88.4 R104, [R213+0x900] ;  /* 0x00090000d568783b */ /* 0x000e620000004200 */
[----:B------:R-:W-:Y:S01]  /*5f20*/  PLOP3.LUT P4, PT, PT, PT, UP5, 0x40, 0x0 ;  /* 0x000000000000781c */ /* 0x000fe20003f8e858 */
[----:B------:R2:W-:Y:S01]  /*5f30*/  MUFU.EX2 R165, R0 ;  /* 0x0000000000a57308 */ /* 0x0005e20000000800 */
[----:B------:R-:W-:Y:S01]  /*5f40*/  PLOP3.LUT P2, PT, PT, PT, UP4, 0x40, 0x0 ;  /* 0x000000000000781c */ /* 0x000fe20003f4e848 */
[----:B------:R-:W-:Y:S01]  /*5f50*/  UISETP.NE.AND UP0, UPT, UR27, URZ, UPT ;  /* 0x0000003f1b00728c */ /* 0x000fe2000bf05270 */
[----:B------:R-:W-:Y:S01]  /*5f60*/  PLOP3.LUT P1, PT, PT, PT, UP3, 0x40, 0x0 ;  /* 0x000000000000781c */ /* 0x000fe20003f2e838 */
[----:B------:R-:W-:Y:S01]  /*5f70*/  UIADD3 UR13, UR6, -0x2, URZ ;  /* 0xfffffffe060d7890 */ /* 0x000fe2000fffe03f */
[----:B------:R-:W-:Y:S01]  /*5f80*/  PLOP3.LUT P0, PT, PT, PT, UP2, 0x40, 0x0 ;  /* 0x000000000000781c */ /* 0x000fe20003f0e828 */
[----:B------:R-:W-:Y:S01]  /*5f90*/  UIADD3 UR14, UR5, UR11, URZ ;  /* 0x0000000b050e7290 */ /* 0x000fe2000fffe03f */
[C---:B------:R-:W-:Y:S01]  /*5fa0*/  ISETP.GT.AND P6, PT, R3.reuse, 0x48, P6 ;  /* 0x000000480300780c */ /* 0x040fe200037c4270 */
[----:B----4-:R-:W-:Y:S01]  /*5fb0*/  FFMA.FTZ R8, R14, c[0x0][0x2d0], -R6 ;  /* 0x0000b4000e087a23 */ /* 0x010fe20000010806 */
[C---:B------:R-:W-:Y:S01]  /*5fc0*/  ISETP.GT.AND P5, PT, R3.reuse, 0x49, P5 ;  /* 0x000000490300780c */ /* 0x040fe20002fa4270 */
[----:B------:R-:W-:Y:S01]  /*5fd0*/  ULDC UR6, c[0x0][0x328] ;  /* 0x0000ca0000067ab9 */ /* 0x000fe20000000800 */
[C---:B------:R-:W-:Y:S01]  /*5fe0*/  ISETP.GT.AND P4, PT, R3.reuse, 0x50, P4 ;  /* 0x000000500300780c */ /* 0x040fe20002784270 */
[----:B------:R4:W-:Y:S01]  /*5ff0*/  MUFU.EX2 R238, R8 ;  /* 0x0000000800ee7308 */ /* 0x0009e20000000800 */
[C---:B------:R-:W-:Y:S01]  /*6000*/  ISETP.GT.AND P2, PT, R3.reuse, 0x51, P2 ;  /* 0x000000510300780c */ /* 0x040fe20001744270 */
[----:B------:R-:W-:Y:S01]  /*6010*/  UIADD3 UR6, UR14, UR6, URZ ;  /* 0x000000060e067290 */ /* 0x000fe2000fffe03f */
[----:B------:R-:W-:-:S02]  /*6020*/  ISETP.GT.AND P1, PT, R3, 0x58, P1 ;  /* 0x000000580300780c */ /* 0x000fc40000f24270 */
[----:B--2---:R-:W-:Y:S01]  /*6030*/  FMNMX.FTZ R0, R116, R2, !PT ;  /* 0x0000000274007209 */ /* 0x004fe20007810000 */
[----:B------:R-:W-:Y:S01]  /*6040*/  FFMA.FTZ R2, R26, c[0x0][0x2d0], -R7 ;  /* 0x0000b4001a027a23 */ /* 0x000fe20000010807 */
[----:B------:R-:W-:Y:S02]  /*6050*/  ISETP.GT.AND P0, PT, R3, 0x59, P0 ;  /* 0x000000590300780c */ /* 0x000fe40000704270 */
[----:B------:R-:W-:Y:S01]  /*6060*/  FMNMX.FTZ R0, R121, R0, !PT ;  /* 0x0000000079007209 */ /* 0x000fe20007810000 */
[----:B------:R2:W-:Y:S01]  /*6070*/  MUFU.EX2 R176, R2 ;  /* 0x0000000200b07308 */ /* 0x0005e20000000800 */
[----:B------:R-:W-:Y:S02]  /*6080*/  FMNMX.FTZ R3, R114, R115, !PT ;  /* 0x0000007372037209 */ /* 0x000fe40007810000 */
[----:B------:R-:W-:Y:S02]  /*6090*/  FMNMX.FTZ R0, R122, R0, !PT ;  /* 0x000000007a007209 */ /* 0x000fe40007810000 */
[----:B------:R-:W-:Y:S01]  /*60a0*/  FMNMX.FTZ R3, R117, R3, !PT ;  /* 0x0000000375037209 */ /* 0x000fe20007810000 */
[----:B----4-:R-:W-:Y:S01]  /*60b0*/  FFMA.FTZ R8, R15, c[0x0][0x2d0], -R6 ;  /* 0x0000b4000f087a23 */ /* 0x010fe20000010806 */
[----:B------:R-:W-:-:S02]  /*60c0*/  FMNMX.FTZ R0, R124, R0, !PT ;  /* 0x000000007c007209 */ /* 0x000fc40007810000 */
[----:B------:R-:W-:Y:S01]  /*60d0*/  FMNMX.FTZ R3, R118, R3, !PT ;  /* 0x0000000376037209 */ /* 0x000fe20007810000 */
[----:B------:R-:W4:Y:S01]  /*60e0*/  MUFU.EX2 R153, R8 ;  /* 0x0000000800997308 */ /* 0x000f220000000800 */
[----:B------:R-:W-:Y:S02]  /*60f0*/  FMNMX.FTZ R0, R126, R0, !PT ;  /* 0x000000007e007209 */ /* 0x000fe40007810000 */
[----:B------:R-:W-:Y:S02]  /*6100*/  FMNMX.FTZ R3, R120, R3, !PT ;  /* 0x0000000378037209 */ /* 0x000fe40007810000 */
[----:B------:R-:W-:Y:S01]  /*6110*/  FMNMX.FTZ R0, R161, R0, !PT ;  /* 0x00000000a1007209 */ /* 0x000fe20007810000 */
[----:B--2---:R-:W-:Y:S01]  /*6120*/  FFMA.FTZ R2, R25, c[0x0][0x2d0], -R6 ;  /* 0x0000b40019027a23 */ /* 0x004fe20000010806 */
[----:B------:R-:W-:Y:S02]  /*6130*/  FMNMX.FTZ R3, R123, R3, !PT ;  /* 0x000000037b037209 */ /* 0x000fe40007810000 */
[----:B------:R-:W-:Y:S01]  /*6140*/  FMNMX.FTZ R0, R160, R0, !PT ;  /* 0x00000000a0007209 */ /* 0x000fe20007810000 */
[----:B------:R2:W-:Y:S01]  /*6150*/  MUFU.EX2 R170, R2 ;  /* 0x0000000200aa7308 */ /* 0x0005e20000000800 */
[----:B------:R-:W-:-:S02]  /*6160*/  ISETP.LT.OR P6, PT, R5, 0x49, P6 ;  /* 0x000000490500780c */ /* 0x000fc400037c1670 */
[----:B------:R-:W-:Y:S02]  /*6170*/  FMNMX.FTZ R0, R145, R0, !PT ;  /* 0x0000000091007209 */ /* 0x000fe40007810000 */
[C---:B------:R-:W-:Y:S02]  /*6180*/  ISETP.LT.OR P5, PT, R5.reuse, 0x4a, P5 ;  /* 0x0000004a0500780c */ /* 0x040fe40002fa1670 */
[----:B------:R-:W-:Y:S02]  /*6190*/  FMNMX.FTZ R0, R144, R0, !PT ;  /* 0x0000000090007209 */ /* 0x000fe40007810000 */
[----:B------:R-:W-:Y:S02]  /*61a0*/  FSEL R180, R178, -INF , !P6 ;  /* 0xff800000b2b47808 */ /* 0x000fe40007000000 */
[----:B------:R-:W-:Y:S02]  /*61b0*/  FMNMX.FTZ R0, R198, R0, !PT ;  /* 0x00000000c6007209 */ /* 0x000fe40007810000 */
[----:B------:R-:W-:-:S02]  /*61c0*/  ISETP.LT.OR P4, PT, R5, 0x51, P4 ;  /* 0x000000510500780c */ /* 0x000fc40002781670 */
[----:B------:R-:W-:Y:S01]  /*61d0*/  FMNMX.FTZ R0, R202, R0, !PT ;  /* 0x00000000ca007209 */ /* 0x000fe20007810000 */
[----:B--2---:R-:W-:Y:S01]  /*61e0*/  FFMA.FTZ R2, R27, c[0x0][0x2d0], -R6 ;  /* 0x0000b4001b027a23 */ /* 0x004fe20000010806 */
[----:B------:R-:W-:Y:S02]  /*61f0*/  FSEL R179, R179, -INF , !P5 ;  /* 0xff800000b3b37808 */ /* 0x000fe40006800000 */
[----:B------:R-:W-:Y:S01]  /*6200*/  FMNMX.FTZ R0, R205, R0, !PT ;  /* 0x00000000cd007209 */ /* 0x000fe20007810000 */
[----:B------:R2:W1:Y:S01]  /*6210*/  MUFU.EX2 R141, R2 ;  /* 0x00000002008d7308 */ /* 0x0004620000000800 */
[----:B------:R-:W-:Y:S02]  /*6220*/  ISETP.LT.OR P2, PT, R5, 0x52, P2 ;  /* 0x000000520500780c */ /* 0x000fe40001741670 */
[----:B------:R-:W-:Y:S02]  /*6230*/  FMNMX.FTZ R0, R208, R0, !PT ;  /* 0x00000000d0007209 */ /* 0x000fe40007810000 */
[----:B------:R-:W-:-:S02]  /*6240*/  FSEL R181, R166, -INF , !P4 ;  /* 0xff800000a6b57808 */ /* 0x000fc40006000000 */
[----:B------:R-:W-:Y:S02]  /*6250*/  FMNMX.FTZ R0, R230, R0, !PT ;  /* 0x00000000e6007209 */ /* 0x000fe40007810000 */
[----:B------:R-:W-:Y:S02]  /*6260*/  ISETP.LT.OR P1, PT, R5, 0x59, P1 ;  /* 0x000000590500780c */ /* 0x000fe40000f21670 */
[----:B------:R-:W-:Y:S02]  /*6270*/  FSEL R184, R167, -INF , !P2 ;  /* 0xff800000a7b87808 */ /* 0x000fe40005000000 */
[----:B---3--:R-:W-:Y:S02]  /*6280*/  F2FP.BF16.PACK_AB R12, R169, R152 ;  /* 0x00000098a90c723e */ /* 0x008fe400000010ff */
[----:B-----5:R-:W-:Y:S01]  /*6290*/  F2FP.BF16.PACK_AB R14, R136, R177 ;  /* 0x000000b1880e723e */ /* 0x020fe200000010ff */
[----:B--2---:R-:W-:Y:S01]  /*62a0*/  FFMA.FTZ R2, R28, c[0x0][0x2d0], -R6 ;  /* 0x0000b4001c027a23 */ /* 0x004fe20000010806 */
[----:B----4-:R-:W-:-:S02]  /*62b0*/  F2FP.BF16.PACK_AB R13, R153, R238 ;  /* 0x000000ee990d723e */ /* 0x010fc400000010ff */
[----:B------:R-:W-:Y:S01]  /*62c0*/  F2FP.BF16.PACK_AB R15, R149, R172 ;  /* 0x000000ac950f723e */ /* 0x000fe200000010ff */
[----:B------:R2:W-:Y:S01]  /*62d0*/  MUFU.EX2 R164, R2 ;  /* 0x0000000200a47308 */ /* 0x0005e20000000800 */
[----:B------:R-:W-:Y:S02]  /*62e0*/  ISETP.LT.OR P0, PT, R5, 0x5a, P0 ;  /* 0x0000005a0500780c */ /* 0x000fe40000701670 */
[----:B------:R-:W-:Y:S02]  /*62f0*/  FSEL R183, R154, -INF , !P1 ;  /* 0xff8000009ab77808 */ /* 0x000fe40004800000 */
[----:B------:R-:W-:Y:S01]  /*6300*/  FSEL R182, R155, -INF , !P0 ;  /* 0xff8000009bb67808 */ /* 0x000fe20004000000 */
[----:B------:R-:W-:Y:S01]  /*6310*/  HMMA.16816.F32.BF16 R16, R12, R76, RZ ;  /* 0x0000004c0c10723c */ /* 0x000fe200000418ff */
[----:B------:R-:W-:Y:S02]  /*6320*/  F2FP.BF16.PACK_AB R8, R237, R142 ;  /* 0x0000008eed08723e */ /* 0x000fe400000010ff */
[----:B-1----:R-:W-:-:S02]  /*6330*/  F2FP.BF16.PACK_AB R9, R141, R170 ;  /* 0x000000aa8d09723e */ /* 0x002fc400000010ff */
[----:B------:R-:W-:-:S03]  /*6340*/  F2FP.BF16.PACK_AB R10, R176, R165 ;  /* 0x000000a5b00a723e */ /* 0x000fc600000010ff */
[----:B------:R-:W-:Y:S01]  /*6350*/  HMMA.16816.F32.BF16 R20, R12, R80, RZ ;  /* 0x000000500c14723c */ /* 0x000fe200000418ff */
[----:B--2---:R-:W-:-:S04]  /*6360*/  FFMA.FTZ R2, R32, c[0x0][0x2d0], -R6 ;  /* 0x0000b40020027a23 */ /* 0x004fc80000010806 */
[----:B------:R1:W2:Y:S03]  /*6370*/  MUFU.EX2 R171, R2 ;  /* 0x0000000200ab7308 */ /* 0x0002a60000000800 */
[C---:B------:R-:W-:Y:S08]  /*6380*/  HMMA.16816.F32.BF16 R32, R12.reuse, R78, RZ ;  /* 0x0000004e0c20723c */ /* 0x040ff000000418ff */
[----:B------:R-:W-:Y:S01]  /*6390*/  HMMA.16816.F32.BF16 R24, R12, R88, RZ ;  /* 0x000000580c18723c */ /* 0x000fe200000418ff */
[----:B-1----:R-:W-:Y:S01]  /*63a0*/  FMNMX.FTZ R2, R125, R3, !PT ;  /* 0x000000037d027209 */ /* 0x002fe20007810000 */
[----:B------:R-:W-:-:S06]  /*63b0*/  FFMA.FTZ R3, R36, c[0x0][0x2d0], -R7 ;  /* 0x0000b40024037a23 */ /* 0x000fcc0000010807 */
[C---:B------:R-:W-:Y:S01]  /*63c0*/  HMMA.16816.F32.BF16 R28, R12.reuse, R96, RZ ;  /* 0x000000600c1c723c */ /* 0x040fe200000418ff */
[----:B--2---:R-:W-:Y:S02]  /*63d0*/  F2FP.BF16.PACK_AB R11, R171, R164 ;  /* 0x000000a4ab0b723e */ /* 0x004fe400000010ff */
[----:B------:R-:W-:Y:S01]  /*63e0*/  FMNMX.FTZ R2, R127, R2, !PT ;  /* 0x000000027f027209 */ /* 0x000fe20007810000 */
[----:B------:R1:W-:Y:S04]  /*63f0*/  MUFU.EX2 R137, R3 ;  /* 0x0000000300897308 */ /* 0x0003e80000000800 */
[C---:B------:R-:W-:Y:S08]  /*6400*/  HMMA.16816.F32.BF16 R36, R12.reuse, R82, RZ ;  /* 0x000000520c24723c */ /* 0x040ff000000418ff */
[----:B------:R-:W-:Y:S01]  /*6410*/  HMMA.16816.F32.BF16 R48, R12, R90, RZ ;  /* 0x0000005a0c30723c */ /* 0x000fe200000418ff */
[----:B-1----:R-:W-:Y:S01]  /*6420*/  FMNMX.FTZ R3, R146, R2, !PT ;  /* 0x0000000292037209 */ /* 0x002fe20007810000 */
[----:B------:R-:W-:-:S03]  /*6430*/  FFMA.FTZ R2, R40, c[0x0][0x2d0], -R7 ;  /* 0x0000b40028027a23 */ /* 0x000fc60000010807 */
[----:B------:R-:W-:Y:S01]  /*6440*/  FMNMX.FTZ R3, R147, R3, !PT ;  /* 0x0000000393037209 */ /* 0x000fe20007810000 */
[----:B------:R1:W2:Y:S02]  /*6450*/  MUFU.EX2 R239, R2 ;  /* 0x0000000200ef7308 */ /* 0x0002a40000000800 */
[----:B------:R-:W-:Y:S08]  /*6460*/  HMMA.16816.F32.BF16 R44, R12, R98, RZ ;  /* 0x000000620c2c723c */ /* 0x000ff000000418ff */
        /* <DEDUP_REMOVED lines=18> */
[----:B------:R-:W-:-:S04]  /*6590*/  FMNMX.FTZ R0, R233, R0, !PT ;  /* 0x00000000e9007209 */ /* 0x000fc80007810000 */
[----:B------:R-:W-:Y:S01]  /*65a0*/  FMNMX.FTZ R0, R234, R0, !PT ;  /* 0x00000000ea007209 */ /* 0x000fe20007810000 */
[----:B-1----:R-:W-:-:S04]  /*65b0*/  FFMA.FTZ R3, R43, c[0x0][0x2d0], -R7 ;  /* 0x0000b4002b037a23 */ /* 0x002fc80000010807 */
[----:B------:R-:W1:Y:S01]  /*65c0*/  SHFL.BFLY PT, R4, R0, 0x2, 0x1f ;  /* 0x0c401f0000047f89 */ /* 0x000e6200000e0000 */
[C---:B------:R-:W-:Y:S01]  /*65d0*/  HMMA.16816.F32.BF16 R40, R8.reuse, R92, R20 ;  /* 0x0000005c0828723c */ /* 0x040fe20000041814 */
[----:B------:R4:W-:Y:S07]  /*65e0*/  MUFU.EX2 R235, R3 ;  /* 0x0000000300eb7308 */ /* 0x0009ee0000000800 */
[C---:B------:R-:W-:Y:S08]  /*65f0*/  HMMA.16816.F32.BF16 R20, R8.reuse, R84, R24 ;  /* 0x000000540814723c */ /* 0x040ff00000041818 */
[----:B------:R-:W-:Y:S01]  /*6600*/  HMMA.16816.F32.BF16 R24, R8, R86, R48 ;  /* 0x000000560818723c */ /* 0x000fe20000041830 */
[----:B----4-:R-:W-:Y:S01]  /*6610*/  FMNMX.FTZ R3, R186, R2, !PT ;  /* 0x00000002ba037209 */ /* 0x010fe20007810000 */
[----:B------:R-:W-:-:S04]  /*6620*/  FFMA.FTZ R2, R56, c[0x0][0x2d0], -R6 ;  /* 0x0000b40038027a23 */ /* 0x000fc80000010806 */
[----:B------:R4:W-:Y:S01]  /*6630*/  MUFU.EX2 R148, R2 ;  /* 0x0000000200947308 */ /* 0x0009e20000000800 */
[----:B-1----:R-:W-:Y:S02]  /*6640*/  FMNMX.FTZ R0, R0, R4, !PT ;  /* 0x0000000400007209 */ /* 0x002fe40007810000 */
[----:B--2---:R-:W-:Y:S02]  /*6650*/  F2FP.BF16.PACK_AB R8, R239, R137 ;  /* 0x00000089ef08723e */ /* 0x004fe400000010ff */
[----:B---3--:R-:W-:Y:S01]  /*6660*/  F2FP.BF16.PACK_AB R10, R173, R236 ;  /* 0x000000ecad0a723e */ /* 0x008fe200000010ff */
[----:B------:R-:W1:Y:S01]  /*6670*/  SHFL.BFLY PT, R5, R0, 0x1, 0x1f ;  /* 0x0c201f0000057f89 */ /* 0x000e6200000e0000 */
[----:B----4-:R-:W-:Y:S01]  /*6680*/  FMNMX.FTZ R2, R188, R3, !PT ;  /* 0x00000003bc027209 */ /* 0x010fe20007810000 */
[----:B------:R-:W-:Y:S02]  /*6690*/  FFMA.FTZ R3, R57, c[0x0][0x2d0], -R6 ;  /* 0x0000b40039037a23 */ /* 0x000fe40000010806 */
[----:B------:R-:W-:Y:S01]  /*66a0*/  LDSM.16.MT88.4 R56, [R215+0x1100] ;  /* 0x00110000d738783b */ /* 0x000fe20000004200 */
        /* <DEDUP_REMOVED lines=9> */
[----:B------:R1:W-:Y:S01]  /*6740*/  MUFU.EX2 R246, R0 ;  /* 0x0000000000f67308 */ /* 0x0003e20000000800 */
[----:B------:R-:W-:Y:S01]  /*6750*/  FMNMX.FTZ R2, R181, R2, !PT ;  /* 0x00000002b5027209 */ /* 0x000fe20007810000 */
[----:B--2---:R-:W-:Y:S01]  /*6760*/  FFMA.FTZ R3, R64, c[0x0][0x2d0], -R6 ;  /* 0x0000b40040037a23 */ /* 0x004fe20000010806 */
[----:B---3--:R-:W-:Y:S01]  /*6770*/  F2FP.BF16.PACK_AB R9, R143, R148 ;  /* 0x000000948f09723e */ /* 0x008fe200000010ff */
[----:B------:R-:W2:Y:S01]  /*6780*/  LDSM.16.MT88.4 R64, [R214+0x1100] ;  /* 0x00110000d640783b */ /* 0x000ea20000004200 */
[----:B------:R-:W-:-:S03]  /*6790*/  MOV R108, R176 ;  /* 0x000000b0006c7202 */ /* 0x000fc60000000f00 */
[----:B------:R3:W-:Y:S01]  /*67a0*/  MUFU.EX2 R168, R3 ;  /* 0x0000000300a87308 */ /* 0x0007e20000000800 */
[----:B-1----:R-:W-:Y:S02]  /*67b0*/  FFMA.FTZ R0, R111, c[0x0][0x2d0], -R6 ;  /* 0x0000b4006f007a23 */ /* 0x002fe40000010806 */
[----:B------:R-:W-:-:S05]  /*67c0*/  IMAD.MOV.U32 R111, RZ, RZ, R177 ;  /* 0x000000ffff6f7224 */ /* 0x000fca00078e00b1 */
[----:B------:R-:W-:Y:S01]  /*67d0*/  MUFU.EX2 R245, R0 ;  /* 0x0000000000f57308 */ /* 0x000fe20000000800 */
[----:B---3--:R-:W-:-:S07]  /*67e0*/  FFMA.FTZ R3, R72, c[0x0][0x2d0], -R6 ;  /* 0x0000b40048037a23 */ /* 0x008fce0000010806 */
[----:B------:R1:W3:Y:S02]  /*67f0*/  MUFU.EX2 R252, R3 ;  /* 0x0000000300fc7308 */ /* 0x0002e40000000800 */
[----:B-1----:R-:W-:Y:S01]  /*6800*/  FMNMX.FTZ R3, R184, R2, !PT ;  /* 0x00000002b8037209 */ /* 0x002fe20007810000 */
[----:B------:R-:W-:Y:S01]  /*6810*/  FFMA.FTZ R2, R110, c[0x0][0x2d0], -R7 ;  /* 0x0000b4006e027a23 */ /* 0x000fe20000010807 */
[----:B---3--:R-:W-:Y:S01]  /*6820*/  F2FP.BF16.PACK_AB R11, R252, R168 ;  /* 0x000000a8fc0b723e */ /* 0x008fe200000010ff */
[----:B------:R-:W-:Y:S01]  /*6830*/  IMAD.MOV.U32 R110, RZ, RZ, R171 ;  /* 0x000000ffff6e7224 */ /* 0x000fe200078e00ab */
[----:B------:R-:W-:Y:S02]  /*6840*/  FMNMX.FTZ R3, R183, R3, !PT ;  /* 0x00000003b7037209 */ /* 0x000fe40007810000 */
[----:B------:R1:W3:Y:S02]  /*6850*/  MUFU.EX2 R251, R2 ;  /* 0x0000000200fb7308 */ /* 0x0002e40000000800 */
[----:B------:R-:W-:Y:S01]  /*6860*/  FMNMX.FTZ R3, R182, R3, !PT ;  /* 0x00000003b6037209 */ /* 0x000fe20007810000 */
[C---:B------:R-:W-:Y:S04]  /*6870*/  HMMA.16816.F32.BF16 R48, R8.reuse, R60, R52 ;  /* 0x0000003c0830723c */ /* 0x040fe80000041834 */
[----:B------:R-:W4:Y:S04]  /*6880*/  SHFL.BFLY PT, R4, R3, 0x2, 0x1f ;  /* 0x0c401f0003047f89 */ /* 0x000f2800000e0000 */
[----:B------:R-:W-:Y:S01]  /*6890*/  HMMA.16816.F32.BF16 R16, R8, R62, R16 ;  /* 0x0000003e0810723c */ /* 0x000fe20000041810 */
[----:B-1----:R-:W-:-:S04]  /*68a0*/  FFMA.FTZ R2, R113, c[0x0][0x2d0], -R7 ;  /* 0x0000b40071027a23 */ /* 0x002fc80000010807 */
[----:B------:R1:W-:Y:S03]  /*68b0*/  MUFU.EX2 R249, R2 ;  /* 0x0000000200f97308 */ /* 0x0003e60000000800 */
[C---:B------:R-:W-:Y:S08]  /*68c0*/  HMMA.16816.F32.BF16 R44, R8.reuse, R68, R40 ;  /* 0x00000044082c723c */ /* 0x040ff00000041828 */
[----:B--2---:R-:W-:Y:S01]  /*68d0*/  HMMA.16816.F32.BF16 R40, R8, R64, R20 ;  /* 0x000000400828723c */ /* 0x004fe20000041814 */
[----:B----4-:R-:W-:Y:S01]  /*68e0*/  FMNMX.FTZ R3, R3, R4, !PT ;  /* 0x0000000403037209 */ /* 0x010fe20007810000 */
[----:B-1----:R-:W-:-:S04]  /*68f0*/  FFMA.FTZ R2, R119, c[0x0][0x2d0], -R7 ;  /* 0x0000b40077027a23 */ /* 0x002fc80000010807 */
[----:B------:R-:W1:Y:S02]  /*6900*/  SHFL.BFLY PT, R4, R3, 0x1, 0x1f ;  /* 0x0c201f0003047f89 */ /* 0x000e6400000e0000 */
[C---:B------:R-:W-:Y:S01]  /*6910*/  HMMA.16816.F32.BF16 R28, R8.reuse, R56, R12 ;  /* 0x00000038081c723c */ /* 0x040fe2000004180c */
[----:B------:R2:W4:Y:S07]  /*6920*/  MUFU.EX2 R250, R2 ;  /* 0x0000000200fa7308 */ /* 0x00052e0000000800 */
[C---:B------:R-:W-:Y:S07]  /*6930*/  HMMA.16816.F32.BF16 R20, R8.reuse, R70, R36 ;  /* 0x000000460814723c */ /* 0x040fee0000041824 */
[----:B------:R-:W-:Y:S01]  /*6940*/  MOV R39, R173 ;  /* 0x000000ad00277202 */ /* 0x000fe20000000f00 */
[----:B------:R-:W-:Y:S01]  /*6950*/  HMMA.16816.F32.BF16 R24, R8, R66, R24 ;  /* 0x000000420818723c */ /* 0x000fe20000041818 */
[----:B------:R-:W-:-:S02]  /*6960*/  IMAD.MOV.U32 R38, RZ, RZ, R172 ;  /* 0x000000ffff267224 */ /* 0x000fc400078e00ac */
[----:B--2---:R-:W-:Y:S01]  /*6970*/  FFMA.FTZ R2, R73, c[0x0][0x2d0], -R6 ;  /* 0x0000b40049027a23 */ /* 0x004fe20000010806 */
[----:B------:R-:W2:Y:S01]  /*6980*/  LDSM.16.MT88.4 R172, [R215+0x1900] ;  /* 0x00190000d7ac783b */ /* 0x000ea20000004200 */
[----:B------:R-:W-:Y:S02]  /*6990*/  IMAD.MOV.U32 R37, RZ, RZ, R137 ;  /* 0x000000ffff257224 */ /* 0x000fe400078e0089 */
[----:B------:R5:W-:Y:S01]  /*69a0*/  MUFU.EX2 R248, R2 ;  /* 0x0000000200f87308 */ /* 0x000be20000000800 */
[----:B-1----:R-:W-:Y:S01]  /*69b0*/  FMNMX.FTZ R3, R3, R4, !PT ;  /* 0x0000000403037209 */ /* 0x002fe20007810000 */
[----:B------:R-:W-:Y:S01]  /*69c0*/  HMMA.16816.F32.BF16 R12, R8, R58, R32 ;  /* 0x0000003a080c723c */ /* 0x000fe20000041820 */
[----:B------:R-:W-:-:S06]  /*69d0*/  IMAD.MOV.U32 R36, RZ, RZ, R136 ;  /* 0x000000ffff247224 */ /* 0x000fcc00078e0088 */
[----:B---3--:R-:W-:Y:S02]  /*69e0*/  F2FP.BF16.PACK_AB R8, R251, R235 ;  /* 0x000000ebfb08723e */ /* 0x008fe400000010ff */
[----:B----4-:R-:W-:Y:S02]  /*69f0*/  F2FP.BF16.PACK_AB R10, R250, R249 ;  /* 0x000000f9fa0a723e */ /* 0x010fe400000010ff */
[----:B------:R-:W-:Y:S01]  /*6a00*/  F2FP.BF16.PACK_AB R11, R245, R246 ;  /* 0x000000f6f50b723e */ /* 0x000fe200000010ff */
[----:B-----5:R-:W-:-:S04]  /*6a10*/  FFMA.FTZ R2, R75, c[0x0][0x2d0], -R6 ;  /* 0x0000b4004b027a23 */ /* 0x020fc80000010806 */
[----:B------:R1:W3:Y:S02]  /*6a20*/  MUFU.EX2 R247, R2 ;  /* 0x0000000200f77308 */ /* 0x0002e40000000800 */
[----:B-1----:R-:W-:Y:S01]  /*6a30*/  FMUL.FTZ R2, R128, c[0x0][0x2d0] ;  /* 0x0000b40080027a20 */ /* 0x002fe20000410000 */
[----:B---3--:R-:W-:-:S04]  /*6a40*/  F2FP.BF16.PACK_AB R9, R247, R248 ;  /* 0x000000f8f709723e */ /* 0x008fc800000010ff */
[----:B------:R-:W-:Y:S02]  /*6a50*/  FSEL R2, R2, RZ, P0 ;  /* 0x000000ff02027208 */ /* 0x000fe40000000000 */
[----:B------:R-:W-:Y:S01]  /*6a60*/  FSETP.NEU.FTZ.AND P0, PT, R3, -INF , PT ;  /* 0xff8000000300780b */ /* 0x000fe20003f1d000 */
[C---:B------:R-:W-:Y:S02]  /*6a70*/  HMMA.16816.F32.BF16 R136, R8.reuse, R156, R48 ;  /* 0x0000009c0888723c */ /* 0x040fe40000041830 */
[--C-:B------:R-:W-:Y:S02]  /*6a80*/  FFMA.FTZ R0, R74, c[0x0][0x2d0], -R2.reuse ;  /* 0x0000b4004a007a23 */ /* 0x100fe40000010802 */
[----:B------:R-:W1:Y:S01]  /*6a90*/  LDSM.16.MT88.4 R72, [R214+0x1900] ;  /* 0x00190000d648783b */ /* 0x000e620000004200 */
[----:B------:R-:W-:Y:S01]  /*6aa0*/  FFMA.FTZ R4, R122, c[0x0][0x2d0], -R2 ;  /* 0x0000b4007a047a23 */ /* 0x000fe20000010802 */
[----:B------:R3:W-:Y:S01]  /*6ab0*/  MUFU.EX2 R244, R0 ;  /* 0x0000000000f47308 */ /* 0x0007e20000000800 */
[----:B------:R-:W-:Y:S01]  /*6ac0*/  IMAD.MOV.U32 R49, RZ, RZ, R149 ;  /* 0x000000ffff317224 */ /* 0x000fe200078e0095 */
[----:B------:R-:W-:Y:S01]  /*6ad0*/  MOV R48, R148 ;  /* 0x0000009400307202 */ /* 0x000fe20000000f00 */
[----:B------:R-:W-:Y:S01]  /*6ae0*/  IMAD.MOV.U32 R50, RZ, RZ, R168 ;  /* 0x000000ffff327224 */ /* 0x000fe200078e00a8 */
[----:B------:R-:W-:Y:S01]  /*6af0*/  HMMA.16816.F32.BF16 R148, R8, R158, R16 ;  /* 0x0000009e0894723c */ /* 0x000fe20000041810 */
[----:B------:R-:W-:-:S06]  /*6b00*/  MOV R51, R165 ;  /* 0x000000a500337202 */ /* 0x000fcc0000000f00 */
[----:B------:R-:W-:Y:S01]  /*6b10*/  IMAD.MOV.U32 R19, RZ, RZ, R239 ;  /* 0x000000ffff137224 */ /* 0x000fe200078e00ef */
[C---:B--2---:R-:W-:Y:S01]  /*6b20*/  HMMA.16816.F32.BF16 R52, R8.reuse, R174, R12 ;  /* 0x000000ae0834723c */ /* 0x044fe2000004180c */
[----:B------:R-:W-:Y:S01]  /*6b30*/  MUFU.EX2 R239, R4 ;  /* 0x0000000400ef7308 */ /* 0x000fe20000000800 */
[----:B------:R-:W-:Y:S02]  /*6b40*/  IMAD.MOV.U32 R16, RZ, RZ, R153 ;  /* 0x000000ffff107224 */ /* 0x000fe400078e0099 */
[----:B---3--:R-:W-:Y:S02]  /*6b50*/  FFMA.FTZ R0, R109, c[0x0][0x2d0], -R2 ;  /* 0x0000b4006d007a23 */ /* 0x008fe40000010802 */
[----:B------:R-:W-:Y:S02]  /*6b60*/  IMAD.MOV.U32 R109, RZ, RZ, R237 ;  /* 0x000000ffff6d7224 */ /* 0x000fe400078e00ed */
[----:B------:R-:W-:Y:S01]  /*6b70*/  IMAD.MOV.U32 R17, RZ, RZ, R152 ;  /* 0x000000ffff117224 */ /* 0x000fe200078e0098 */
[----:B------:R2:W3:Y:S01]  /*6b80*/  MUFU.EX2 R242, R0 ;  /* 0x0000000000f27308 */ /* 0x0004e20000000800 */
[----:B------:R-:W-:Y:S01]  /*6b90*/  HMMA.16816.F32.BF16 R152, R8, R132, R44 ;  /* 0x000000840898723c */ /* 0x000fe2000004182c */
[----:B------:R-:W-:-:S06]  /*6ba0*/  IMAD.MOV.U32 R18, RZ, RZ, R170 ;  /* 0x000000ffff127224 */ /* 0x000fcc00078e00aa */
[----:B------:R-:W-:Y:S02]  /*6bb0*/  IMAD.MOV.U32 R47, RZ, RZ, R164 ;  /* 0x000000ffff2f7224 */ /* 0x000fe400078e00a4 */
[--C-:B--2---:R-:W-:Y:S01]  /*6bc0*/  FFMA.FTZ R0, R112, c[0x0][0x2d0], -R2.reuse ;  /* 0x0000b40070007a23 */ /* 0x104fe20000010802 */
[----:B-1----:R-:W-:Y:S03]  /*6bd0*/  HMMA.16816.F32.BF16 R164, R8, R72, R40 ;  /* 0x0000004808a4723c */ /* 0x002fe60000041828 */
[----:B------:R1:W-:Y:S02]  /*6be0*/  MUFU.EX2 R243, R0 ;  /* 0x0000000000f37308 */ /* 0x0003e40000000800 */
[----:B-1----:R-:W-:-:S06]  /*6bf0*/  FFMA.FTZ R0, R116, c[0x0][0x2d0], -R2 ;  /* 0x0000b40074007a23 */ /* 0x002fcc0000010802 */
[----:B------:R1:W2:Y:S02]  /*6c00*/  MUFU.EX2 R240, R0 ;  /* 0x0000000000f07308 */ /* 0x0002a40000000800 */
[----:B-1----:R-:W-:Y:S02]  /*6c10*/  FFMA.FTZ R0, R121, c[0x0][0x2d0], -R2 ;  /* 0x0000b40079007a23 */ /* 0x002fe40000010802 */
[----:B------:R-:W-:-:S04]  /*6c20*/  IMAD.MOV.U32 R121, RZ, RZ, R169 ;  /* 0x000000ffff797224 */ /* 0x000fc800078e00a9 */
[----:B------:R1:W-:Y:S01]  /*6c30*/  MUFU.EX2 R241, R0 ;  /* 0x0000000000f17308 */ /* 0x0003e20000000800 */
[----:B------:R-:W-:Y:S01]  /*6c40*/  HMMA.16816.F32.BF16 R168, R8, R134, R20 ;  /* 0x0000008608a8723c */ /* 0x000fe20000041814 */
[----:B-1----:R-:W-:-:S05]  /*6c50*/  FMUL.FTZ R0, R3, c[0x0][0x2d0] ;  /* 0x0000b40003007a20 */ /* 0x002fca0000410000 */
[----:B------:R-:W-:Y:S02]  /*6c60*/  FSEL R0, R0, RZ, P0 ;  /* 0x000000ff00007208 */ /* 0x000fe40000000000 */
[----:B------:R-:W-:-:S03]  /*6c70*/  PLOP3.LUT P0, PT, PT, PT, UP0, 0x40, 0x0 ;  /* 0x000000000000781c */ /* 0x000fc60003f0e808 */
[----:B------:R-:W-:-:S04]  /*6c80*/  FFMA.FTZ R4, R114, c[0x0][0x2d0], -R0 ;  /* 0x0000b40072047a23 */ /* 0x000fc80000010800 */
[----:B------:R1:W-:Y:S02]  /*6c90*/  MUFU.EX2 R178, R4 ;  /* 0x0000000400b27308 */ /* 0x0003e40000000800 */
[--C-:B-1----:R-:W-:Y:S02]  /*6ca0*/  FFMA.FTZ R4, R115, c[0x0][0x2d0], -R0.reuse ;  /* 0x0000b40073047a23 */ /* 0x102fe40000010800 */
[----:B------:R-:W-:Y:S04]  /*6cb0*/  HMMA.16816.F32.BF16 R112, R8, R74, R24 ;  /* 0x0000004a0870723c */ /* 0x000fe80000041818 */
[----:B------:R1:W4:Y:S02]  /*6cc0*/  MUFU.EX2 R177, R4 ;  /* 0x0000000400b17308 */ /* 0x0003240000000800 */
[----:B-1----:R-:W-:-:S06]  /*6cd0*/  FFMA.FTZ R4, R117, c[0x0][0x2d0], -R0 ;  /* 0x0000b40075047a23 */ /* 0x002fcc0000010800 */
[----:B------:R1:W-:Y:S02]  /*6ce0*/  MUFU.EX2 R122, R4 ;  /* 0x00000004007a7308 */ /* 0x0003e40000000800 */
[----:B-1----:R-:W-:Y:S02]  /*6cf0*/  FFMA.FTZ R4, R118, c[0x0][0x2d0], -R0 ;  /* 0x0000b40076047a23 */ /* 0x002fe40000010800 */
[----:B------:R-:W-:Y:S04]  /*6d00*/  HMMA.16816.F32.BF16 R116, R8, R172, R28 ;  /* 0x000000ac0874723c */ /* 0x000fe8000004181c */
[----:B------:R1:W5:Y:S03]  /*6d10*/  MUFU.EX2 R176, R4 ;  /* 0x0000000400b07308 */ /* 0x0003660000000800 */
[----:B---3--:R-:W-:-:S02]  /*6d20*/  F2FP.BF16.PACK_AB R8, R242, R244 ;  /* 0x000000f4f208723e */ /* 0x008fc400000010ff */
[----:B--2---:R-:W-:Y:S02]  /*6d30*/  F2FP.BF16.PACK_AB R10, R240, R243 ;  /* 0x000000f3f00a723e */ /* 0x004fe400000010ff */
[----:B----4-:R-:W-:Y:S01]  /*6d40*/  F2FP.BF16.PACK_AB R9, R177, R178 ;  /* 0x000000b2b109723e */ /* 0x010fe200000010ff */
[--C-:B-1----:R-:W-:Y:S01]  /*6d50*/  FFMA.FTZ R4, R124, c[0x0][0x2d0], -R2.reuse ;  /* 0x0000b4007c047a23 */ /* 0x102fe20000010802 */
[----:B-----5:R-:W-:Y:S01]  /*6d60*/  F2FP.BF16.PACK_AB R11, R176, R122 ;  /* 0x0000007ab00b723e */ /* 0x020fe200000010ff */
[----:B------:R-:W-:Y:S02]  /*6d70*/  IMAD.MOV.U32 R124, RZ, RZ, R121 ;  /* 0x000000ffff7c7224 */ /* 0x000fe400078e0079 */
[----:B------:R1:W-:Y:S04]  /*6d80*/  MUFU.EX2 R238, R4 ;  /* 0x0000000400ee7308 */ /* 0x0003e80000000800 */
[C---:B------:R-:W-:Y:S08]  /*6d90*/  HMMA.16816.F32.BF16 R24, R8.reuse, R80, RZ ;  /* 0x000000500818723c */ /* 0x040ff000000418ff */
[----:B------:R-:W-:Y:S01]  /*6da0*/  HMMA.16816.F32.BF16 R32, R8, R76, RZ ;  /* 0x0000004c0820723c */ /* 0x000fe200000418ff */
[----:B-1----:R-:W-:-:S02]  /*6db0*/  FFMA.FTZ R4, R126, c[0x0][0x2d0], -R2 ;  /* 0x0000b4007e047a23 */ /* 0x002fc40000010802 */
[----:B------:R-:W-:-:S04]  /*6dc0*/  IMAD.MOV.U32 R126, RZ, RZ, R17 ;  /* 0x000000ffff7e7224 */ /* 0x000fc800078e0011 */
[----:B------:R-:W-:Y:S01]  /*6dd0*/  MOV R76, R16 ;  /* 0x00000010004c7202 */ /* 0x000fe20000000f00 */
[----:B------:R1:W2:Y:S01]  /*6de0*/  MUFU.EX2 R237, R4 ;  /* 0x0000000400ed7308 */ /* 0x0002a20000000800 */
[----:B------:R-:W-:Y:S01]  /*6df0*/  HMMA.16816.F32.BF16 R20, R8, R82, RZ ;  /* 0x000000520814723c */ /* 0x000fe200000418ff */
[----:B------:R-:W-:-:S06]  /*6e00*/  IMAD.MOV.U32 R77, RZ, RZ, R47 ;  /* 0x000000ffff4d7224 */ /* 0x000fcc00078e002f */
[----:B------:R-:W-:Y:S01]  /*6e10*/  IMAD.MOV.U32 R83, RZ, RZ, R36 ;  /* 0x000000ffff537224 */ /* 0x000fe200078e0024 */
[----:B------:R-:W-:Y:S01]  /*6e20*/  HMMA.16816.F32.BF16 R28, R8, R78, RZ ;  /* 0x0000004e081c723c */ /* 0x000fe200000418ff */
[----:B------:R-:W-:Y:S02]  /*6e30*/  IMAD.MOV.U32 R82, RZ, RZ, R49 ;  /* 0x000000ffff527224 */ /* 0x000fe400078e0031 */
[----:B-1----:R-:W-:-:S05]  /*6e40*/  FFMA.FTZ R4, R120, c[0x0][0x2d0], -R0 ;  /* 0x0000b40078047a23 */ /* 0x002fca0000010800 */
[C---:B------:R-:W-:Y:S01]  /*6e50*/  HMMA.16816.F32.BF16 R12, R8.reuse, R96, RZ ;  /* 0x00000060080c723c */ /* 0x040fe200000418ff */
[----:B------:R-:W-:Y:S01]  /*6e60*/  IMAD.MOV.U32 R79, RZ, RZ, R18 ;  /* 0x000000ffff4f7224 */ /* 0x000fe200078e0012 */
[----:B------:R-:W-:Y:S01]  /*6e70*/  MOV R78, R48 ;  /* 0x00000030004e7202 */ /* 0x000fe20000000f00 */
[----:B------:R1:W-:Y:S05]  /*6e80*/  MUFU.EX2 R120, R4 ;  /* 0x0000000400787308 */ /* 0x0003ea0000000800 */
[----:B------:R-:W-:Y:S07]  /*6e90*/  HMMA.16816.F32.BF16 R40, R8, R98, RZ ;  /* 0x000000620828723c */ /* 0x000fee00000418ff */
[----:B------:R-:W-:-:S02]  /*6ea0*/  IMAD.MOV.U32 R98, RZ, RZ, R50 ;  /* 0x000000ffff627224 */ /* 0x000fc400078e0032 */
[----:B-1----:R-:W-:Y:S02]  /*6eb0*/  FFMA.FTZ R4, R123, c[0x0][0x2d0], -R0 ;  /* 0x0000b4007b047a23 */ /* 0x002fe40000010800 */
[----:B------:R-:W-:Y:S02]  /*6ec0*/  IMAD.MOV.U32 R123, RZ, RZ, R19 ;  /* 0x000000ffff7b7224 */ /* 0x000fe400078e0013 */
[----:B------:R1:W3:Y:S01]  /*6ed0*/  MUFU.EX2 R121, R4 ;  /* 0x0000000400797308 */ /* 0x0002e20000000800 */
[----:B------:R-:W-:Y:S07]  /*6ee0*/  HMMA.16816.F32.BF16 R16, R8, R88, RZ ;  /* 0x000000580810723c */ /* 0x000fee00000418ff */
[----:B------:R-:W-:Y:S01]  /*6ef0*/  MOV R88, R38 ;  /* 0x0000002600587202 */ /* 0x000fe20000000f00 */
[----:B------:R-:W-:-:S02]  /*6f00*/  IMAD.MOV.U32 R89, RZ, RZ, R39 ;  /* 0x000000ffff597224 */ /* 0x000fc400078e0027 */
[--C-:B-1----:R-:W-:Y:S02]  /*6f10*/  FFMA.FTZ R4, R125, c[0x0][0x2d0], -R0.reuse ;  /* 0x0000b4007d047a23 */ /* 0x102fe40000010800 */
[----:B------:R-:W-:Y:S02]  /*6f20*/  IMAD.MOV.U32 R125, RZ, RZ, R51 ;  /* 0x000000ffff7d7224 */ /* 0x000fe400078e0033 */
[----:B------:R1:W-:Y:S02]  /*6f30*/  MUFU.EX2 R80, R4 ;  /* 0x0000000400507308 */ /* 0x0003e40000000800 */
[----:B-1----:R-:W-:Y:S02]  /*6f40*/  FFMA.FTZ R4, R127, c[0x0][0x2d0], -R0 ;  /* 0x0000b4007f047a23 */ /* 0x002fe40000010800 */
[----:B------:R-:W-:-:S04]  /*6f50*/  IMAD.MOV.U32 R127, RZ, RZ, R37 ;  /* 0x000000ffff7f7224 */ /* 0x000fc800078e0025 */
[----:B------:R-:W1:Y:S01]  /*6f60*/  MUFU.EX2 R81, R4 ;  /* 0x0000000400517308 */ /* 0x000e620000000800 */
[----:B------:R-:W-:Y:S07]  /*6f70*/  HMMA.16816.F32.BF16 R36, R8, R90, RZ ;  /* 0x0000005a0824723c */ /* 0x000fee00000418ff */
[----:B------:R-:W-:Y:S01]  /*6f80*/  F2FP.BF16.PACK_AB R8, R239, R241 ;  /* 0x000000f1ef08723e */ /* 0x000fe200000010ff */
[----:B------:R-:W-:Y:S01]  /*6f90*/  IMAD.MOV.U32 R91, RZ, RZ, R83 ;  /* 0x000000ffff5b7224 */ /* 0x000fe200078e0053 */
[----:B--2---:R-:W-:Y:S01]  /*6fa0*/  F2FP.BF16.PACK_AB R10, R237, R238 ;  /* 0x000000eeed0a723e */ /* 0x004fe200000010ff */
[----:B------:R-:W-:Y:S01]  /*6fb0*/  IMAD.MOV.U32 R83, RZ, RZ, R77 ;  /* 0x000000ffff537224 */ /* 0x000fe200078e004d */
[----:B---3--:R-:W-:Y:S01]  /*6fc0*/  F2FP.BF16.PACK_AB R9, R121, R120 ;  /* 0x000000787909723e */ /* 0x008fe200000010ff */
[----:B------:R-:W-:Y:S01]  /*6fd0*/  IMAD.MOV.U32 R90, RZ, RZ, R78 ;  /* 0x000000ffff5a7224 */ /* 0x000fe200078e004e */
[----:B-1----:R-:W-:Y:S01]  /*6fe0*/  F2FP.BF16.PACK_AB R11, R81, R80 ;  /* 0x00000050510b723e */ /* 0x002fe200000010ff */
[----:B------:R-:W-:-:S06]  /*6ff0*/  FFMA.FTZ R4, R162, c[0x0][0x2d0], -R7 ;  /* 0x0000b400a2047a23 */ /* 0x000fcc0000010807 */
[C---:B------:R-:W-:Y:S07]  /*7000*/  HMMA.16816.F32.BF16 R48, R8.reuse, R104, R32 ;  /* 0x000000680830723c */ /* 0x040fee0000041820 */
[----:B------:R-:W-:Y:S01]  /*7010*/  IMAD.MOV.U32 R104, RZ, RZ, R236 ;  /* 0x000000ffff687224 */ /* 0x000fe200078e00ec */
[----:B------:R-:W-:Y:S01]  /*7020*/  HMMA.16816.F32.BF16 R20, R8, R94, R20 ;  /* 0x0000005e0814723c */ /* 0x000fe20000041814 */
[----:B------:R1:W-:Y:S01]  /*7030*/  MUFU.EX2 R236, R4 ;  /* 0x0000000400ec7308 */ /* 0x0003e20000000800 */
[----:B------:R-:W-:-:S06]  /*7040*/  MOV R105, R79 ;  /* 0x0000004f00697202 */ /* 0x000fcc0000000f00 */
[C---:B------:R-:W-:Y:S07]  /*7050*/  HMMA.16816.F32.BF16 R32, R8.reuse, R84, R16 ;  /* 0x000000540820723c */ /* 0x040fee0000041810 */
[----:B------:R-:W-:Y:S01]  /*7060*/  MOV R84, R88 ;  /* 0x0000005800547202 */ /* 0x000fe20000000f00 */
[----:B------:R-:W-:Y:S01]  /*7070*/  IMAD.MOV.U32 R88, RZ, RZ, R127 ;  /* 0x000000ffff587224 */ /* 0x000fe200078e007f */
[----:B------:R-:W-:Y:S01]  /*7080*/  HMMA.16816.F32.BF16 R44, R8, R92, R24 ;  /* 0x0000005c082c723c */ /* 0x000fe20000041818 */
[----:B-1----:R-:W-:-:S02]  /*7090*/  FFMA.FTZ R4, R161, c[0x0][0x2d0], -R2 ;  /* 0x0000b400a1047a23 */ /* 0x002fc40000010802 */
[----:B------:R-:W-:Y:S02]  /*70a0*/  IMAD.MOV.U32 R127, RZ, RZ, R76 ;  /* 0x000000ffff7f7224 */ /* 0x000fe400078e004c */
[----:B------:R1:W-:Y:S01]  /*70b0*/  MUFU.EX2 R95, R4 ;  /* 0x00000004005f7308 */ /* 0x0003e20000000800 */
[----:B------:R-:W-:Y:S01]  /*70c0*/  IMAD.MOV.U32 R85, RZ, RZ, R104 ;  /* 0x000000ffff557224 */ /* 0x000fe200078e0068 */
[----:B------:R-:W-:Y:S01]  /*70d0*/  MOV R93, R235 ;  /* 0x000000eb005d7202 */ /* 0x000fe20000000f00 */
[----:B------:R-:W-:Y:S01]  /*70e0*/  HMMA.16816.F32.BF16 R28, R8, R106, R28 ;  /* 0x0000006a081c723c */ /* 0x000fe2000004181c */
[----:B------:R-:W-:Y:S02]  /*70f0*/  IMAD.MOV.U32 R92, RZ, RZ, R105 ;  /* 0x000000ffff5c7224 */ /* 0x000fe400078e0069 */
[----:B------:R-:W-:Y:S01]  /*7100*/  IMAD.MOV.U32 R104, RZ, RZ, R91 ;  /* 0x000000ffff687224 */ /* 0x000fe200078e005b */
[----:B------:R-:W-:Y:S01]  /*7110*/  MOV R91, R82 ;  /* 0x00000052005b7202 */ /* 0x000fe20000000f00 */
[----:B------:R-:W-:-:S02]  /*7120*/  IMAD.MOV.U32 R105, RZ, RZ, R88 ;  /* 0x000000ffff697224 */ /* 0x000fc400078e0058 */
[----:B------:R-:W-:Y:S01]  /*7130*/  IMAD.MOV.U32 R88, RZ, RZ, R109 ;  /* 0x000000ffff587224 */ /* 0x000fe200078e006d */
[C---:B------:R-:W-:Y:S01]  /*7140*/  HMMA.16816.F32.BF16 R24, R8.reuse, R100, R12 ;  /* 0x000000640818723c */ /* 0x040fe2000004180c */
[----:B------:R-:W-:Y:S01]  /*7150*/  IMAD.MOV.U32 R82, RZ, RZ, R111 ;  /* 0x000000ffff527224 */ /* 0x000fe200078e006f */
[----:B------:R-:W-:Y:S01]  /*7160*/  MOV R109, R110 ;  /* 0x0000006e006d7202 */ /* 0x000fe20000000f00 */
[----:B------:R-:W-:Y:S02]  /*7170*/  IMAD.MOV.U32 R111, RZ, RZ, R143 ;  /* 0x000000ffff6f7224 */ /* 0x000fe400078e008f */
[----:B-1----:R-:W-:Y:S02]  /*7180*/  FFMA.FTZ R4, R160, c[0x0][0x2d0], -R2 ;  /* 0x0000b400a0047a23 */ /* 0x002fe40000010802 */
[----:B------:R-:W-:Y:S01]  /*7190*/  IMAD.MOV.U32 R110, RZ, RZ, R141 ;  /* 0x000000ffff6e7224 */ /* 0x000fe200078e008d */
[----:B------:R-:W-:Y:S01]  /*71a0*/  HMMA.16816.F32.BF16 R16, R8, R86, R36 ;  /* 0x000000560810723c */ /* 0x000fe20000041824 */
[----:B------:R1:W2:Y:S01]  /*71b0*/  MUFU.EX2 R96, R4 ;  /* 0x0000000400607308 */ /* 0x0002a20000000800 */
[----:B------:R-:W3:Y:S01]  /*71c0*/  LDSM.16.MT88.4 R36, [R213+0x2100] ;  /* 0x00210000d524783b */ /* 0x000ee20000004200 */
[----:B------:R-:W-:Y:S01]  /*71d0*/  IMAD.MOV.U32 R101, RZ, RZ, R109 ;  /* 0x000000ffff657224 */ /* 0x000fe200078e006d */
[----:B------:R-:W-:-:S04]  /*71e0*/  MOV R100, R111 ;  /* 0x0000006f00647202 */ /* 0x000fc80000000f00 */
[----:B------:R-:W-:Y:S07]  /*71f0*/  HMMA.16816.F32.BF16 R12, R8, R102, R40 ;  /* 0x00000066080c723c */ /* 0x000fee0000041828 */
[----:B------:R-:W-:Y:S01]  /*7200*/  IMAD.MOV.U32 R42, RZ, RZ, R104 ;  /* 0x000000ffff2a7224 */ /* 0x000fe200078e0068 */
[----:B------:R-:W-:Y:S01]  /*7210*/  MOV R40, R91 ;  /* 0x0000005b00287202 */ /* 0x000fe20000000f00 */
[----:B-1----:R-:W-:Y:S01]  /*7220*/  FFMA.FTZ R4, R145, c[0x0][0x2d0], -R2 ;  /* 0x0000b40091047a23 */ /* 0x002fe20000010802 */
[----:B--2---:R-:W-:Y:S01]  /*7230*/  F2FP.BF16.PACK_AB R8, R96, R95 ;  /* 0x0000005f6008723e */ /* 0x004fe200000010ff */
[----:B------:R-:W-:-:S02]  /*7240*/  IMAD.MOV.U32 R43, RZ, RZ, R105 ;  /* 0x000000ffff2b7224 */ /* 0x000fc400078e0069 */
[----:B------:R1:W-:Y:S01]  /*7250*/  MUFU.EX2 R97, R4 ;  /* 0x0000000400617308 */ /* 0x0003e20000000800 */
[----:B------:R-:W-:Y:S02]  /*7260*/  IMAD.MOV.U32 R102, RZ, RZ, R110 ;  /* 0x000000ffff667224 */ /* 0x000fe400078e006e */
[----:B-1----:R-:W-:-:S05]  /*7270*/  FFMA.FTZ R4, R144, c[0x0][0x2d0], -R2 ;  /* 0x0000b40090047a23 */ /* 0x002fca0000010802 */
        /* <DEDUP_REMOVED lines=14> */
[C---:B------:R-:W-:Y:S01]  /*7360*/  HMMA.16816.F32.BF16 R144, R8.reuse, R62, R28 ;  /* 0x0000003e0890723c */ /* 0x040fe2000004181c */
[----:B------:R-:W-:Y:S07]  /*7370*/  LDSM.16.MT88.4 R28, [R214+0x2100] ;  /* 0x00210000d61c783b */ /* 0x000fee0000004200 */
[----:B------:R-:W-:Y:S01]  /*7380*/  HMMA.16816.F32.BF16 R104, R8, R64, R32 ;  /* 0x000000400868723c */ /* 0x000fe20000041820 */
[----:B------:R-:W4:Y:S01]  /*7390*/  LDSM.16.MT88.4 R32, [R216+0x2100] ;  /* 0x00210000d820783b */ /* 0x000f220000004200 */
[----:B-1----:R-:W-:-:S04]  /*73a0*/  FFMA.FTZ R4, R190, c[0x0][0x2d0], -R7 ;  /* 0x0000b400be047a23 */ /* 0x002fc80000010807 */
[----:B------:R1:W-:Y:S02]  /*73b0*/  MUFU.EX2 R190, R4 ;  /* 0x0000000400be7308 */ /* 0x0003e40000000800 */
[----:B------:R-:W-:Y:S07]  /*73c0*/  HMMA.16816.F32.BF16 R44, R8, R68, R44 ;  /* 0x00000044082c723c */ /* 0x000fee000004182c */
[----:B------:R-:W-:Y:S02]  /*73d0*/  IMAD.MOV.U32 R68, RZ, RZ, R85 ;  /* 0x000000ffff447224 */ /* 0x000fe400078e0055 */
[----:B-1----:R-:W-:-:S02]  /*73e0*/  FFMA.FTZ R4, R194, c[0x0][0x2d0], -R7 ;  /* 0x0000b400c2047a23 */ /* 0x002fc40000010807 */
[----:B------:R-:W-:Y:S01]  /*73f0*/  IMAD.MOV.U32 R194, RZ, RZ, R93 ;  /* 0x000000ffffc27224 */ /* 0x000fe200078e005d */
[----:B------:R-:W-:Y:S01]  /*7400*/  MOV R93, R90 ;  /* 0x0000005a005d7202 */ /* 0x000fe20000000f00 */
[----:B------:R1:W5:Y:S01]  /*7410*/  MUFU.EX2 R192, R4 ;  /* 0x0000000400c07308 */ /* 0x0003620000000800 */
[----:B------:R-:W-:Y:S02]  /*7420*/  IMAD.MOV.U32 R90, RZ, RZ, R89 ;  /* 0x000000ffff5a7224 */ /* 0x000fe400078e0059 */
[----:B------:R-:W-:Y:S02]  /*7430*/  IMAD.MOV.U32 R89, RZ, RZ, R108 ;  /* 0x000000ffff597224 */ /* 0x000fe400078e006c */
[----:B------:R-:W-:Y:S02]  /*7440*/  IMAD.MOV.U32 R108, RZ, RZ, R142 ;  /* 0x000000ffff6c7224 */ /* 0x000fe400078e008e */
[----:B------:R-:W-:Y:S01]  /*7450*/  HMMA.16816.F32.BF16 R140, R8, R60, R48 ;  /* 0x0000003c088c723c */ /* 0x000fe20000041830 */
[----:B------:R-:W-:-:S02]  /*7460*/  IMAD.MOV.U32 R41, RZ, RZ, R90 ;  /* 0x000000ffff297224 */ /* 0x000fc400078e005a */
[----:B------:R-:W-:Y:S02]  /*7470*/  IMAD.MOV.U32 R103, RZ, RZ, R108 ;  /* 0x000000ffff677224 */ /* 0x000fe400078e006c */
[----:B------:R-:W-:Y:S02]  /*7480*/  IMAD.MOV.U32 R85, RZ, RZ, R89 ;  /* 0x000000ffff557224 */ /* 0x000fe400078e0059 */
[----:B------:R-:W-:Y:S01]  /*7490*/  MOV R48, R84 ;  /* 0x0000005400307202 */ /* 0x000fe20000000f00 */
[C---:B------:R-:W-:Y:S01]  /*74a0*/  HMMA.16816.F32.BF16 R60, R8.reuse, R56, R24 ;  /* 0x00000038083c723c */ /* 0x040fe20000041818 */
[----:B-1----:R-:W-:Y:S01]  /*74b0*/  FFMA.FTZ R4, R195, c[0x0][0x2d0], -R7 ;  /* 0x0000b400c3047a23 */ /* 0x002fe20000010807 */
[----:B------:R-:W-:Y:S01]  /*74c0*/  MOV R84, R93 ;  /* 0x0000005d00547202 */ /* 0x000fe20000000f00 */
[----:B------:R-:W-:Y:S01]  /*74d0*/  IMAD.MOV.U32 R195, RZ, RZ, R88 ;  /* 0x000000ffffc37224 */ /* 0x000fe200078e0058 */
[----:B------:R-:W-:Y:S01]  /*74e0*/  MOV R69, R103 ;  /* 0x0000006700457202 */ /* 0x000fe20000000f00 */
[----:B------:R1:W-:Y:S01]  /*74f0*/  MUFU.EX2 R131, R4 ;  /* 0x0000000400837308 */ /* 0x0003e20000000800 */
[----:B------:R-:W-:Y:S01]  /*7500*/  IMAD.MOV.U32 R49, RZ, RZ, R100 ;  /* 0x000000ffff317224 */ /* 0x000fe200078e0064 */
[----:B------:R-:W-:Y:S01]  /*7510*/  LDSM.16.MT88.4 R24, [R216+0x2900] ;  /* 0x00290000d818783b */ /* 0x000fe20000004200 */
[----:B------:R-:W-:Y:S01]  /*7520*/  HMMA.16816.F32.BF16 R108, R8, R66, R16 ;  /* 0x00000042086c723c */ /* 0x000fe20000041810 */
[----:B------:R-:W-:-:S02]  /*7530*/  IMAD.MOV.U32 R51, RZ, RZ, R101 ;  /* 0x000000ffff337224 */ /* 0x000fc400078e0065 */
[----:B------:R-:W-:Y:S01]  /*7540*/  LDSM.16.MT88.4 R16, [R213+0x2900] ;  /* 0x00290000d510783b */ /* 0x000fe20000004200 */
[----:B------:R-:W-:-:S04]  /*7550*/  IMAD.MOV.U32 R50, RZ, RZ, R85 ;  /* 0x000000ffff327224 */ /* 0x000fc800078e0055 */
[C---:B------:R-:W-:Y:S01]  /*7560*/  HMMA.16816.F32.BF16 R56, R8.reuse, R58, R12 ;  /* 0x0000003a0838723c */ /* 0x040fe2000004180c */
[----:B-1----:R-:W-:Y:S02]  /*7570*/  FFMA.FTZ R4, R196, c[0x0][0x2d0], -R7 ;  /* 0x0000b400c4047a23 */ /* 0x002fe40000010807 */
[----:B------:R-:W-:Y:S02]  /*7580*/  IMAD.MOV.U32 R196, RZ, RZ, R98 ;  /* 0x000000ffffc47224 */ /* 0x000fe400078e0062 */
[----:B------:R1:W-:Y:S02]  /*7590*/  MUFU.EX2 R98, R4 ;  /* 0x0000000400627308 */ /* 0x0003e40000000800 */
[----:B-1----:R-:W-:Y:S02]  /*75a0*/  FFMA.FTZ R4, R163, c[0x0][0x2d0], -R6 ;  /* 0x0000b400a3047a23 */ /* 0x002fe40000010806 */
[----:B------:R-:W-:Y:S01]  /*75b0*/  HMMA.16816.F32.BF16 R160, R8, R70, R20 ;  /* 0x0000004608a0723c */ /* 0x000fe20000041814 */
[----:B------:R-:W1:Y:S03]  /*75c0*/  LDSM.16.MT88.4 R20, [R215+0x2100] ;  /* 0x00210000d714783b */ /* 0x000e660000004200 */
[----:B------:R3:W-:Y:S03]  /*75d0*/  MUFU.EX2 R94, R4 ;  /* 0x00000004005e7308 */ /* 0x0007e60000000800 */
[----:B------:R-:W-:Y:S01]  /*75e0*/  IMAD.MOV.U32 R71, RZ, RZ, R92 ;  /* 0x000000ffff477224 */ /* 0x000fe200078e005c */
[----:B--2---:R-:W-:-:S02]  /*75f0*/  F2FP.BF16.PACK_AB R8, R235, R236 ;  /* 0x000000eceb08723e */ /* 0x004fc400000010ff */
[----:B-----5:R-:W-:Y:S01]  /*7600*/  F2FP.BF16.PACK_AB R10, R192, R190 ;  /* 0x000000bec00a723e */ /* 0x020fe200000010ff */
[----:B---3--:R-:W-:Y:S02]  /*7610*/  FFMA.FTZ R4, R191, c[0x0][0x2d0], -R6 ;  /* 0x0000b400bf047a23 */ /* 0x008fe40000010806 */
[----:B------:R-:W-:Y:S02]  /*7620*/  IMAD.MOV.U32 R191, RZ, RZ, R68 ;  /* 0x000000ffffbf7224 */ /* 0x000fe400078e0044 */
[----:B------:R2:W3:Y:S01]  /*7630*/  MUFU.EX2 R93, R4 ;  /* 0x00000004005d7308 */ /* 0x0004e20000000800 */
[----:B------:R-:W-:Y:S02]  /*7640*/  IMAD.MOV.U32 R68, RZ, RZ, R48 ;  /* 0x000000ffff447224 */ /* 0x000fe400078e0030 */
[----:B------:R-:W-:Y:S01]  /*7650*/  IMAD.MOV.U32 R48, RZ, RZ, R127 ;  /* 0x000000ffff307224 */ /* 0x000fe200078e007f */
[----:B------:R-:W-:Y:S01]  /*7660*/  MOV R127, R83 ;  /* 0x00000053007f7202 */ /* 0x000fe20000000f00 */
[----:B--2---:R-:W-:Y:S01]  /*7670*/  FFMA.FTZ R4, R189, c[0x0][0x2d0], -R6 ;  /* 0x0000b400bd047a23 */ /* 0x004fe20000010806 */
[----:B---3--:R-:W-:Y:S01]  /*7680*/  F2FP.BF16.PACK_AB R9, R93, R94 ;  /* 0x0000005e5d09723e */ /* 0x008fe200000010ff */
[----:B------:R-:W-:-:S02]  /*7690*/  IMAD.MOV.U32 R189, RZ, RZ, R49 ;  /* 0x000000ffffbd7224 */ /* 0x000fc400078e0031 */
[----:B------:R2:W-:Y:S02]  /*76a0*/  MUFU.EX2 R92, R4 ;  /* 0x00000004005c7308 */ /* 0x0005e40000000800 */
[----:B--2---:R-:W-:-:S06]  /*76b0*/  FFMA.FTZ R4, R193, c[0x0][0x2d0], -R6 ;  /* 0x0000b400c1047a23 */ /* 0x004fcc0000010806 */
[----:B------:R2:W3:Y:S02]  /*76c0*/  MUFU.EX2 R90, R4 ;  /* 0x00000004005a7308 */ /* 0x0004e40000000800 */
[----:B--2---:R-:W-:Y:S01]  /*76d0*/  FFMA.FTZ R4, R204, c[0x0][0x2d0], -R7 ;  /* 0x0000b400cc047a23 */ /* 0x004fe20000010807 */
[----:B---3--:R-:W-:Y:S01]  /*76e0*/  F2FP.BF16.PACK_AB R11, R90, R92 ;  /* 0x0000005c5a0b723e */ /* 0x008fe200000010ff */
[----:B------:R-:W-:-:S04]  /*76f0*/  IMAD.MOV.U32 R204, RZ, RZ, R43 ;  /* 0x000000ffffcc7224 */ /* 0x000fc800078e002b */
[----:B------:R2:W-:Y:S01]  /*7700*/  MUFU.EX2 R91, R4 ;  /* 0x00000004005b7308 */ /* 0x0005e20000000800 */
[----:B------:R-:W-:Y:S02]  /*7710*/  FFMA.FTZ R7, R207, c[0x0][0x2d0], -R7 ;  /* 0x0000b400cf077a23 */ /* 0x000fe40000010807 */
[----:B------:R-:W-:Y:S01]  /*7720*/  IMAD.MOV.U32 R207, RZ, RZ, R51 ;  /* 0x000000ffffcf7224 */ /* 0x000fe200078e0033 */
[C---:B------:R-:W-:Y:S04]  /*7730*/  HMMA.16816.F32.BF16 R136, R8.reuse, R36, R136 ;  /* 0x000000240888723c */ /* 0x040fe80000041888 */
[----:B------:R-:W-:Y:S04]  /*7740*/  MUFU.EX2 R89, R7 ;  /* 0x0000000700597308 */ /* 0x000fe80000000800 */
[----:B------:R-:W-:Y:S01]  /*7750*/  HMMA.16816.F32.BF16 R148, R8, R38, R148 ;  /* 0x000000260894723c */ /* 0x000fe20000041894 */
[----:B--2---:R-:W-:-:S02]  /*7760*/  FFMA.FTZ R4, R197, c[0x0][0x2d0], -R6 ;  /* 0x0000b400c5047a23 */ /* 0x004fc40000010806 */
[----:B------:R-:W-:Y:S02]  /*7770*/  IMAD.MOV.U32 R197, RZ, RZ, R50 ;  /* 0x000000ffffc57224 */ /* 0x000fe400078e0032 */
[----:B------:R2:W-:Y:S03]  /*7780*/  MUFU.EX2 R88, R4 ;  /* 0x0000000400587308 */ /* 0x0005e60000000800 */
[C---:B----4-:R-:W-:Y:S08]  /*7790*/  HMMA.16816.F32.BF16 R152, R8.reuse, R32, R152 ;  /* 0x000000200898723c */ /* 0x050ff00000041898 */
[----:B------:R-:W-:Y:S01]  /*77a0*/  HMMA.16816.F32.BF16 R164, R8, R28, R164 ;  /* 0x0000001c08a4723c */ /* 0x000fe200000418a4 */
[----:B--2---:R-:W-:-:S07]  /*77b0*/  FFMA.FTZ R4, R199, c[0x0][0x2d0], -R6 ;  /* 0x0000b400c7047a23 */ /* 0x004fce0000010806 */
[C---:B------:R-:W-:Y:S01]  /*77c0*/  HMMA.16816.F32.BF16 R112, R8.reuse, R30, R112 ;  /* 0x0000001e0870723c */ /* 0x040fe20000041870 */
[----:B------:R-:W-:Y:S01]  /*77d0*/  IMAD.MOV.U32 R199, RZ, RZ, R127 ;  /* 0x000000ffffc77224 */ /* 0x000fe200078e007f */
[----:B------:R2:W3:Y:S06]  /*77e0*/  MUFU.EX2 R87, R4 ;  /* 0x0000000400577308 */ /* 0x0004ec0000000800 */
[----:B-1----:R-:W-:Y:S01]  /*77f0*/  HMMA.16816.F32.BF16 R116, R8, R20, R116 ;  /* 0x000000140874723c */ /* 0x002fe20000041874 */
[--C-:B--2---:R-:W-:Y:S02]  /*7800*/  FFMA.FTZ R4, R203, c[0x0][0x2d0], -R6.reuse ;  /* 0x0000b400cb047a23 */ /* 0x104fe40000010806 */
[----:B------:R-:W-:-:S02]  /*7810*/  FFMA.FTZ R6, R206, c[0x0][0x2d0], -R6 ;  /* 0x0000b400ce067a23 */ /* 0x000fc40000010806 */
[----:B------:R1:W-:Y:S01]  /*7820*/  MUFU.EX2 R86, R4 ;  /* 0x0000000400567308 */ /* 0x0003e20000000800 */
[----:B------:R-:W-:Y:S02]  /*7830*/  IMAD.MOV.U32 R206, RZ, RZ, R102 ;  /* 0x000000ffffce7224 */ /* 0x000fe400078e0066 */
[----:B------:R-:W-:Y:S01]  /*7840*/  HMMA.16816.F32.BF16 R100, R8, R34, R168 ;  /* 0x000000220864723c */ /* 0x000fe200000418a8 */
[----:B------:R-:W-:-:S04]  /*7850*/  IMAD.MOV.U32 R203, RZ, RZ, R125 ;  /* 0x000000ffffcb7224 */ /* 0x000fc800078e007d */
[----:B------:R-:W2:Y:S02]  /*7860*/  MUFU.EX2 R85, R6 ;  /* 0x0000000600557308 */ /* 0x000ea40000000800 */
[----:B------:R-:W-:Y:S01]  /*7870*/  F2FP.BF16.PACK_AB R168, R98, R131 ;  /* 0x0000008362a8723e */ /* 0x000fe200000010ff */
[----:B------:R-:W-:Y:S01]  /*7880*/  HMMA.16816.F32.BF16 R8, R8, R22, R52 ;  /* 0x000000160808723c */ /* 0x000fe20000041834 */
[----:B------:R-:W4:Y:S01]  /*7890*/  LDSM.16.MT88.4 R52, [R215+0x2900] ;  /* 0x00290000d734783b */ /* 0x000f220000004200 */
[----:B---3--:R-:W-:Y:S02]  /*78a0*/  F2FP.BF16.PACK_AB R169, R87, R88 ;  /* 0x0000005857a9723e */ /* 0x008fe400000010ff */
[----:B------:R-:W-:Y:S01]  /*78b0*/  F2FP.BF16.PACK_AB R170, R89, R91 ;  /* 0x0000005b59aa723e */ /* 0x000fe200000010ff */
[----:B-1----:R-:W-:Y:S01]  /*78c0*/  FFMA.FTZ R4, R198, c[0x0][0x2d0], -R2 ;  /* 0x0000b400c6047a23 */ /* 0x002fe20000010802 */
[----:B------:R-:W-:Y:S01]  /*78d0*/  MOV R198, R195 ;  /* 0x000000c300c67202 */ /* 0x000fe20000000f00 */
[----:B------:R-:W-:-:S02]  /*78e0*/  IMAD.MOV.U32 R195, RZ, RZ, R41 ;  /* 0x000000ffffc37224 */ /* 0x000fc400078e0029 */
[----:B------:R-:W-:Y:S02]  /*78f0*/  IMAD.MOV.U32 R41, RZ, RZ, R42 ;  /* 0x000000ffff297224 */ /* 0x000fe400078e002a */
[----:B------:R-:W-:Y:S02]  /*7900*/  IMAD.MOV.U32 R42, RZ, RZ, R84 ;  /* 0x000000ffff2a7224 */ /* 0x000fe400078e0054 */
[----:B------:R1:W-:Y:S01]  /*7910*/  MUFU.EX2 R84, R4 ;  /* 0x0000000400547308 */ /* 0x0003e20000000800 */
[----:B--2---:R-:W-:Y:S01]  /*7920*/  F2FP.BF16.PACK_AB R171, R85, R86 ;  /* 0x0000005655ab723e */ /* 0x004fe200000010ff */
[----:B------:R-:W-:-:S06]  /*7930*/  IMAD.MOV.U32 R193, RZ, RZ, R42 ;  /* 0x000000ffffc17224 */ /* 0x000fcc00078e002a */
[----:B------:R-:W-:Y:S01]  /*7940*/  HMMA.16816.F32.BF16 R136, R168, R16, R136 ;  /* 0x00000010a888723c */ /* 0x000fe20000041888 */
[----:B-1----:R-:W-:Y:S01]  /*7950*/  FFMA.FTZ R4, R202, c[0x0][0x2d0], -R2 ;  /* 0x0000b400ca047a23 */ /* 0x002fe20000010802 */
[----:B------:R-:W-:-:S06]  /*7960*/  MOV R202, R71 ;  /* 0x0000004700ca7202 */ /* 0x000fcc0000000f00 */
[C---:B------:R-:W-:Y:S01]  /*7970*/  HMMA.16816.F32.BF16 R148, R168.reuse, R18, R148 ;  /* 0x00000012a894723c */ /* 0x040fe20000041894 */
[----:B------:R1:W-:Y:S07]  /*7980*/  MUFU.EX2 R83, R4 ;  /* 0x0000000400537308 */ /* 0x0003ee0000000800 */
[C---:B------:R-:W-:Y:S08]  /*7990*/  HMMA.16816.F32.BF16 R152, R168.reuse, R24, R152 ;  /* 0x00000018a898723c */ /* 0x040ff00000041898 */
[----:B------:R-:W-:Y:S01]  /*79a0*/  HMMA.16816.F32.BF16 R100, R168, R26, R100 ;  /* 0x0000001aa864723c */ /* 0x000fe20000041864 */
[----:B-1----:R-:W-:-:S02]  /*79b0*/  FFMA.FTZ R4, R205, c[0x0][0x2d0], -R2 ;  /* 0x0000b400cd047a23 */ /* 0x002fc40000010802 */
[----:B------:R-:W-:Y:S02]  /*79c0*/  IMAD.MOV.U32 R205, RZ, RZ, R69 ;  /* 0x000000ffffcd7224 */ /* 0x000fe400078e0045 */
[----:B------:R-:W-:Y:S02]  /*79d0*/  IMAD.MOV.U32 R69, RZ, RZ, R82 ;  /* 0x000000ffff457224 */ /* 0x000fe400078e0052 */
[----:B------:R1:W-:Y:S01]  /*79e0*/  MUFU.EX2 R82, R4 ;  /* 0x0000000400527308 */ /* 0x0003e20000000800 */
[----:B----4-:R-:W-:Y:S01]  /*79f0*/  HMMA.16816.F32.BF16 R116, R168, R52, R116 ;  /* 0x00000034a874723c */ /* 0x010fe20000041874 */
[----:B-1----:R-:W-:Y:S01]  /*7a00*/  FFMA.FTZ R4, R208, c[0x0][0x2d0], -R2 ;  /* 0x0000b400d0047a23 */ /* 0x002fe20000010802 */
[----:B------:R-:W-:-:S05]  /*7a10*/  MOV R208, R40 ;  /* 0x0000002800d07202 */ /* 0x000fca0000000f00 */
[----:B------:R1:W2:Y:S02]  /*7a20*/  MUFU.EX2 R71, R4 ;  /* 0x0000000400477308 */ /* 0x0002a40000000800 */
[--C-:B-1----:R-:W-:Y:S01]  /*7a30*/  FFMA.FTZ R4, R185, c[0x0][0x2d0], -R0.reuse ;  /* 0x0000b400b9047a23 */ /* 0x102fe20000010800 */
[----:B--2---:R-:W-:Y:S01]  /*7a40*/  F2FP.BF16.PACK_AB R6, R71, R82 ;  /* 0x000000524706723e */ /* 0x004fe200000010ff */
[----:B------:R-:W-:Y:S02]  /*7a50*/  IMAD.MOV.U32 R185, RZ, RZ, R41 ;  /* 0x000000ffffb97224 */ /* 0x000fe400078e0029 */
[----:B------:R-:W1:Y:S02]  /*7a60*/  LDSM.16.MT88.4 R40, [R214+0x2900] ;  /* 0x00290000d628783b */ /* 0x000e640000004200 */
[----:B------:R2:W-:Y:S02]  /*7a70*/  MUFU.EX2 R49, R4 ;  /* 0x0000000400317308 */ /* 0x0005e40000000800 */
[----:B--2---:R-:W-:Y:S01]  /*7a80*/  FFMA.FTZ R4, R187, c[0x0][0x2d0], -R0 ;  /* 0x0000b400bb047a23 */ /* 0x004fe20000010800 */
[----:B------:R-:W-:-:S05]  /*7a90*/  MOV R187, R68 ;  /* 0x0000004400bb7202 */ /* 0x000fca0000000f00 */
[----:B------:R2:W3:Y:S02]  /*7aa0*/  MUFU.EX2 R64, R4 ;  /* 0x0000000400407308 */ /* 0x0004e40000000800 */
[--C-:B--2---:R-:W-:Y:S02]  /*7ab0*/  FFMA.FTZ R4, R186, c[0x0][0x2d0], -R0.reuse ;  /* 0x0000b400ba047a23 */ /* 0x104fe40000010800 */
[----:B------:R-:W-:Y:S01]  /*7ac0*/  IMAD.MOV.U32 R186, RZ, RZ, R69 ;  /* 0x000000ffffba7224 */ /* 0x000fe200078e0045 */
[C---:B-1----:R-:W-:Y:S03]  /*7ad0*/  HMMA.16816.F32.BF16 R164, R168.reuse, R40, R164 ;  /* 0x00000028a8a4723c */ /* 0x042fe600000418a4 */
[----:B------:R1:W-:Y:S05]  /*7ae0*/  MUFU.EX2 R51, R4 ;  /* 0x0000000400337308 */ /* 0x0003ea0000000800 */
[C---:B------:R-:W-:Y:S08]  /*7af0*/  HMMA.16816.F32.BF16 R112, R168.reuse, R42, R112 ;  /* 0x0000002aa870723c */ /* 0x040ff00000041870 */
[----:B------:R-:W-:Y:S01]  /*7b00*/  HMMA.16816.F32.BF16 R168, R168, R54, R8 ;  /* 0x00000036a8a8723c */ /* 0x000fe20000041808 */
[----:B-1----:R-:W-:Y:S01]  /*7b10*/  FFMA.FTZ R4, R188, c[0x0][0x2d0], -R0 ;  /* 0x0000b400bc047a23 */ /* 0x002fe20000010800 */
[----:B------:R-:W-:-:S02]  /*7b20*/  MOV R188, R5 ;  /* 0x0000000500bc7202 */ /* 0x000fc40000000f00 */
[----:B---3--:R-:W-:Y:S01]  /*7b30*/  F2FP.BF16.PACK_AB R5, R64, R49 ;  /* 0x000000314005723e */ /* 0x008fe200000010ff */
[----:B------:R1:W2:Y:S02]  /*7b40*/  MUFU.EX2 R50, R4 ;  /* 0x0000000400327308 */ /* 0x0002a40000000800 */
[----:B------:R-:W-:-:S06]  /*7b50*/  FFMA.FTZ R8, R230, c[0x0][0x2d0], -R2 ;  /* 0x0000b400e6087a23 */ /* 0x000fcc0000010802 */
[----:B------:R3:W-:Y:S01]  /*7b60*/  MUFU.EX2 R65, R8 ;  /* 0x0000000800417308 */ /* 0x0007e20000000800 */
[----:B-1----:R-:W-:Y:S02]  /*7b70*/  F2FP.BF16.PACK_AB R4, R83, R84 ;  /* 0x000000545304723e */ /* 0x002fe400000010ff */
[----:B--2---:R-:W-:Y:S01]  /*7b80*/  F2FP.BF16.PACK_AB R7, R50, R51 ;  /* 0x000000333207723e */ /* 0x004fe200000010ff */
[----:B---3--:R-:W-:-:S06]  /*7b90*/  FFMA.FTZ R8, R232, c[0x0][0x2d0], -R2 ;  /* 0x0000b400e8087a23 */ /* 0x008fcc0000010802 */
[C---:B------:R-:W-:Y:S01]  /*7ba0*/  HMMA.16816.F32.BF16 R140, R4.reuse, R156, R140 ;  /* 0x0000009c048c723c */ /* 0x040fe2000004188c */
[----:B------:R1:W-:Y:S07]  /*7bb0*/  MUFU.EX2 R66, R8 ;  /* 0x0000000800427308 */ /* 0x0003ee0000000800 */
[C---:B------:R-:W-:Y:S08]  /*7bc0*/  HMMA.16816.F32.BF16 R144, R4.reuse, R158, R144 ;  /* 0x0000009e0490723c */ /* 0x040ff00000041890 */
[----:B------:R-:W-:Y:S01]  /*7bd0*/  HMMA.16816.F32.BF16 R156, R4, R132, R44 ;  /* 0x00000084049c723c */ /* 0x000fe2000004182c */
[----:B-1----:R-:W-:-:S04]  /*7be0*/  FFMA.FTZ R8, R210, c[0x0][0x2d0], -R2 ;  /* 0x0000b400d2087a23 */ /* 0x002fc80000010802 */
[----:B------:R1:W-:Y:S02]  /*7bf0*/  MUFU.EX2 R67, R8 ;  /* 0x0000000800437308 */ /* 0x0003e40000000800 */
[----:B------:R-:W-:Y:S01]  /*7c00*/  IMAD.MOV.U32 R133, RZ, RZ, R48 ;  /* 0x000000ffff857224 */ /* 0x000fe200078e0030 */
[----:B------:R-:W-:Y:S01]  /*7c10*/  HMMA.16816.F32.BF16 R12, R4, R172, R60 ;  /* 0x000000ac040c723c */ /* 0x000fe2000004183c */
[----:B------:R-:W-:-:S07]  /*7c20*/  MOV R132, R126 ;  /* 0x0000007e00847202 */ /* 0x000fce0000000f00 */
[----:B------:R-:W-:Y:S01]  /*7c30*/  HMMA.16816.F32.BF16 R160, R4, R134, R160 ;  /* 0x0000008604a0723c */ /* 0x000fe200000418a0 */
[----:B-1----:R-:W-:-:S07]  /*7c40*/  FFMA.FTZ R8, R209, c[0x0][0x2d0], -R2 ;  /* 0x0000b400d1087a23 */ /* 0x002fce0000010802 */
[C---:B------:R-:W-:Y:S01]  /*7c50*/  HMMA.16816.F32.BF16 R104, R4.reuse, R72, R104 ;  /* 0x000000480468723c */ /* 0x040fe20000041868 */
[----:B------:R-:W-:Y:S01]  /*7c60*/  IMAD.MOV.U32 R135, RZ, RZ, R124 ;  /* 0x000000ffff877224 */ /* 0x000fe200078e007c */
[----:B------:R1:W-:Y:S06]  /*7c70*/  MUFU.EX2 R68, R8 ;  /* 0x0000000800447308 */ /* 0x0003ec0000000800 */
[----:B------:R-:W-:Y:S01]  /*7c80*/  HMMA.16816.F32.BF16 R108, R4, R74, R108 ;  /* 0x0000004a046c723c */ /* 0x000fe2000004186c */
[----:B-1----:R-:W-:-:S04]  /*7c90*/  FFMA.FTZ R8, R211, c[0x0][0x2d0], -R2 ;  /* 0x0000b400d3087a23 */ /* 0x002fc80000010802 */
[----:B------:R1:W-:Y:S02]  /*7ca0*/  MUFU.EX2 R69, R8 ;  /* 0x0000000800457308 */ /* 0x0003e40000000800 */
[----:B-1----:R-:W-:Y:S02]  /*7cb0*/  FFMA.FTZ R8, R229, c[0x0][0x2d0], -R2 ;  /* 0x0000b400e5087a23 */ /* 0x002fe40000010802 */
[----:B------:R-:W-:-:S04]  /*7cc0*/  IMAD.U32 R229, RZ, RZ, UR13 ;  /* 0x0000000dffe57e24 */ /* 0x000fc8000f8e00ff */
        /* <DEDUP_REMOVED lines=155> */
.L_x_994:
[----:B------:R-:W-:Y:S02]  /*8680*/  UISETP.NE.AND UP2, UPT, UR5, 0x1, UPT ;  /* 0x000000010500788c */ /* 0x000fe4000bf45270 */
[----:B------:R-:W-:Y:S02]  /*8690*/  ULDC.64 UR14, c[0x0][0x330] ;  /* 0x0000cc00000e7ab9 */ /* 0x000fe40000000a00 */
[----:B------:R-:W-:-:S07]  /*86a0*/  UIMAD.WIDE.U32 UR16, UR11, UR14, URZ ;  /* 0x0000000e0b1072a5 */ /* 0x000fce000f8e003f */
[----:B------:R-:W-:Y:S02]  /*86b0*/  @UP2 UMOV UR13, UR17 ;  /* 0x00000011000d2c82 */ /* 0x000fe40008000000 */
[----:B------:R-:W-:-:S03]  /*86c0*/  @UP2 USHF.R.U32.HI UR11, URZ, UR15, UR13 ;  /* 0x0000000f3f0b2299 */ /* 0x000fc6000801160d */
.L_x_995:
[----:B------:R-:W-:Y:S02]  /*86d0*/  ULDC UR13, c[0x0][0x32c] ;  /* 0x0000cb00000d7ab9 */ /* 0x000fe40000000800 */
[----:B------:R-:W-:-:S04]  /*86e0*/  UIMAD UR13, UR11, UR5, UR13 ;  /* 0x000000050b0d72a4 */ /* 0x000fc8000f8e020d */
[----:B------:R-:W-:-:S04]  /*86f0*/  UISETP.LT.AND UP2, UPT, UR6, UR13, UPT ;  /* 0x0000000d0600728c */ /* 0x000fc8000bf41270 */
[----:B------:R-:W-:-:S04]  /*8700*/  USEL UR6, UR6, UR13, UP2 ;  /* 0x0000000d06067287 */ /* 0x000fc80009000000 */
.L_x_993:
        /* <DEDUP_REMOVED lines=18> */
.L_x_1013:
[----:B------:R-:W-:Y:S04]  /*8830*/  DEPBAR.LE SB0, 0x0 ;  /* 0x000080000000791a */ /* 0x000fe80000000000 */
[----:B------:R-:W-:Y:S01]  /*8840*/  BAR.SYNC.DEFER_BLOCKING 0x0 ;  /* 0x0000000000007b1d */ /* 0x000fe20000010000 */
[C---:B------:R-:W-:Y:S01]  /*8850*/  ISETP.LT.AND P2, PT, R229.reuse, UR4, PT ;  /* 0x00000004e5007c0c */ /* 0x040fe2000bf41270 */
[----:B------:R-:W-:Y:S01]  /*8860*/  IMAD.MOV.U32 R230, RZ, RZ, c[0x0][0x1e0] ;  /* 0x00007800ffe67624 */ /* 0x000fe200078e00ff */
[C---:B------:R-:W-:Y:S11]  /*8870*/  ISETP.GT.AND P4, PT, R229.reuse, UR4, PT ;  /* 0x00000004e5007c0c */ /* 0x040ff6000bf84270 */
[----:B-1----:R-:W-:Y:S01]  /*8880*/  @!P2 SHF.R.S32.HI R0, RZ, 0x1f, R229 ;  /* 0x0000001fff00a819 */ /* 0x002fe200000114e5 */
[C---:B------:R-:W-:Y:S04]  /*8890*/  @!P2 IMAD.WIDE.U32 R2, R229.reuse, c[0x0][0x208], RZ ;  /* 0x00008200e502aa25 */ /* 0x040fe800078e00ff */
[----:B------:R-:W-:Y:S02]  /*88a0*/  @!P2 IMAD R0, R0, c[0x0][0x208], RZ ;  /* 0x000082000000aa24 */ /* 0x000fe400078e02ff */
[----:B------:R-:W-:Y:S02]  /*88b0*/  @P4 IMAD.SHL.U32 R130, R230, 0x20, RZ ;  /* 0x00000020e6824824 */ /* 0x000fe400078e00ff */
[----:B------:R-:W-:Y:S01]  /*88c0*/  @!P2 IMAD R0, R229, c[0x0][0x20c], R0 ;  /* 0x00008300e500aa24 */ /* 0x000fe200078e0200 */
[----:B------:R-:W-:Y:S03]  /*88d0*/  LDSM.16.M88.4 R96, [R219+0x6100] ;  /* 0x00610000db60783b */ /* 0x000fe60000000200 */
[----:B------:R-:W-:Y:S03]  /*88e0*/  @!P2 IMAD.IADD R0, R3, 0x1, R0 ;  /* 0x000000010300a824 */ /* 0x000fe600078e0200 */
[----:B------:R-:W1:Y:S01]  /*88f0*/  LDSM.16.M88.4 R16, [R212+0x3100] ;  /* 0x00310000d410783b */ /* 0x000e620000000200 */
[----:B------:R-:W-:Y:S05]  /*8900*/  @!P2 IMAD R0, R0, 0x60, RZ ;  /* 0x000000600000a824 */ /* 0x000fea00078e02ff */
[----:B------:R-:W2:Y:S06]  /*8910*/  LDSM.16.M88.4 R92, [R219+0x8100] ;  /* 0x00810000db5c783b */ /* 0x000eac0000000200 */
[----:B------:R-:W3:Y:S06]  /*8920*/  LDL.64 R192, [R1+0x38] ;  /* 0x0000380001c07983 */ /* 0x000eec0000100a00 */
[----:B------:R-:W3:Y:S06]  /*8930*/  LDL.64 R128, [R1+0x40] ;  /* 0x0000400001807983 */ /* 0x000eec0000100a00 */
[----:B------:R-:W4:Y:S06]  /*8940*/  LDSM.16.M88.4 R32, [R212+0x3900] ;  /* 0x00390000d420783b */ /* 0x000f2c0000000200 */
[----:B------:R-:W5:Y:S06]  /*8950*/  LDL.64 R234, [R1+0x20] ;  /* 0x0000200001ea7983 */ /* 0x000f6c0000100a00 */
[----:B------:R-:W4:Y:S01]  /*8960*/  LDSM.16.M88.4 R48, [R212+0x4100] ;  /* 0x00410000d430783b */ /* 0x000f220000000200 */
[-C--:B-1----:R-:W-:Y:S05]  /*8970*/  HMMA.16816.F32.BF16 R4, R96, R16.reuse, RZ ;  /* 0x000000106004723c */ /* 0x082fea00000418ff */
[----:B------:R-:W5:Y:S03]  /*8980*/  LDL.64 R232, [R1+0x30] ;  /* 0x0000300001e87983 */ /* 0x000f660000100a00 */
        /* <DEDUP_REMOVED lines=69> */
[----:B------:R-:W-:Y:S02]  /*8de0*/  @P4 IADD3 R0, R229, -0x1, RZ ;  /* 0xffffffffe5004810 */ /* 0x000fe40007ffe0ff */
        /* <DEDUP_REMOVED lines=10> */
[----:B------:R1:W-:Y:S03]  /*8e90*/  @!P2 LDGSTS.E.BYPASS.LTC128B.128 [R231+0x2900], [R172.64], !P3 ;  /* 0x02900000ace7afae */ /* 0x0003e6000d901d6c */
[----:B-----5:R-:W-:Y:S03]  /*8ea0*/  @P4 IMAD.MOV.U32 R129, RZ, RZ, R235 ;  /* 0x000000ffff814224 */ /* 0x020fe600078e00eb */
[----:B----4-:R-:W-:Y:S01]  /*8eb0*/  LDSM.16.M88.4 R196, [R220+0x6100] ;  /* 0x00610000dcc4783b */ /* 0x010fe20000000200 */
[C---:B------:R-:W-:Y:S05]  /*8ec0*/  HMMA.16816.F32.BF16 R88, R184.reuse, R192, R88 ;  /* 0x000000c0b858723c */ /* 0x040fea0000041858 */
[----:B------:R-:W3:Y:S03]  /*8ed0*/  LDSM.16.M88.4 R200, [R218+0x3100] ;  /* 0x00310000dac8783b */ /* 0x000ee60000000200 */
[-C--:B------:R-:W-:Y:S03]  /*8ee0*/  HMMA.16816.F32.BF16 R92, R184, R194.reuse, R92 ;  /* 0x000000c2b85c723c */ /* 0x080fe6000004185c */
[----:B------:R-:W4:Y:S01]  /*8ef0*/  LDSM.16.M88.4 R204, [R220+0x8100] ;  /* 0x00810000dccc783b */ /* 0x000f220000000200 */
[----:B--2---:R-:W-:Y:S04]  /*8f00*/  @P4 SHF.R.S32.HI R2, RZ, 0x1f, R0 ;  /* 0x0000001fff024819 */ /* 0x004fe80000011400 */
[----:B------:R-:W-:Y:S01]  /*8f10*/  HMMA.16816.F32.BF16 R96, R176, R194, R96 ;  /* 0x000000c2b060723c */ /* 0x000fe20000041860 */
[----:B------:R-:W0:Y:S03]  /*8f20*/  LDGDEPBAR ;  /* 0x00000000000079af */ /* 0x000e260000000000 */
[----:B------:R-:W-:Y:S02]  /*8f30*/  @P4 IMAD R128, R2, c[0x0][0x1e0], RZ ;  /* 0x0000780002804a24 */ /* 0x000fe400078e02ff */
[C---:B------:R-:W-:Y:S01]  /*8f40*/  @P4 IMAD.WIDE.U32 R2, R0.reuse, c[0x0][0x1e0], RZ ;  /* 0x0000780000024a25 */ /* 0x040fe200078e00ff */
[----:B-1----:R-:W1:Y:S05]  /*8f50*/  LDSM.16.M88.4 R172, [R218+0x3900] ;  /* 0x00390000daac783b */ /* 0x002e6a0000000200 */
[----:B------:R-:W-:Y:S01]  /*8f60*/  @P4 IMAD R128, R0, c[0x0][0x1e4], R128 ;  /* 0x0000790000804a24 */ /* 0x000fe200078e0280 */
[----:B------:R-:W2:Y:S03]  /*8f70*/  LDSM.16.M88.4 R180, [R218+0x4100] ;  /* 0x00410000dab4783b */ /* 0x000ea60000000200 */
[----:B------:R-:W-:Y:S02]  /*8f80*/  @P4 IMAD.IADD R0, R3, 0x1, R128 ;  /* 0x0000000103004824 */ /* 0x000fe400078e0280 */
[----:B------:R-:W-:Y:S01]  /*8f90*/  @P4 IMAD.MOV.U32 R128, RZ, RZ, R232 ;  /* 0x000000ffff804224 */ /* 0x000fe200078e00e8 */
[----:B------:R-:W5:Y:S01]  /*8fa0*/  LDSM.16.M88.4 R184, [R218+0x4900] ;  /* 0x00490000dab8783b */ /* 0x000f620000000200 */
[----:B------:R-:W-:Y:S02]  /*8fb0*/  @P4 IMAD R0, R0, 0x60, RZ ;  /* 0x0000006000004824 */ /* 0x000fe400078e02ff */
[----:B------:R-:W-:Y:S03]  /*8fc0*/  @P4 IMAD.WIDE.U32 R128, R2, 0x60, R128 ;  /* 0x0000006002804825 */ /* 0x000fe600078e0080 */
[----:B------:R-:W2:Y:S01]  /*8fd0*/  LDSM.16.M88.4 R176, [R218+0x5100] ;  /* 0x00510000dab0783b */ /* 0x000ea20000000200 */
[----:B------:R-:W-:Y:S01]  /*8fe0*/  @P4 IMAD.IADD R0, R129, 0x1, R0 ;  /* 0x0000000181004824 */ /* 0x000fe200078e0200 */
[C---:B------:R-:W-:Y:S01]  /*8ff0*/  @P4 LEA R2, P0, R128.reuse, c[0x0][0x1c8], 0x1 ;  /* 0x0000720080024a11 */ /* 0x040fe200078008ff */
[----:B------:R-:W-:Y:S01]  /*9000*/  IMAD.MOV.U32 R232, RZ, RZ, c[0x0][0x1e4] ;  /* 0x00007900ffe87624 */ /* 0x000fe200078e00ff */
[-C--:B---3--:R-:W-:Y:S02]  /*9010*/  HMMA.16816.F32.BF16 R4, R196, R200.reuse, R4 ;  /* 0x000000c8c404723c */ /* 0x088fe40000041804 */
[----:B------:R-:W-:Y:S03]  /*9020*/  LDSM.16.M88.4 R188, [R221+0x6100] ;  /* 0x00610000ddbc783b */ /* 0x000fe60000000200 */
[----:B------:R-:W-:Y:S02]  /*9030*/  @P4 LEA.HI.X R3, R128, c[0x0][0x1cc], R0, 0x1, P0 ;  /* 0x0000730080034a11 */ /* 0x000fe400000f0c00 */
[----:B------:R-:W-:Y:S01]  /*9040*/  @P4 SHF.L.U64.HI R0, R230, 0x5, R232 ;  /* 0x00000005e6004819 */ /* 0x000fe200000102e8 */
[C---:B----4-:R-:W-:Y:S01]  /*9050*/  HMMA.16816.F32.BF16 R8, R204.reuse, R200, R8 ;  /* 0x000000c8cc08723c */ /* 0x050fe20000041808 */
[----:B------:R-:W-:Y:S01]  /*9060*/  LDSM.16.M88.4 R192, [R217] ;  /* 0x00000000d9c0783b */ /* 0x000fe20000000200 */
[----:B------:R-:W-:Y:S05]  /*9070*/  PLOP3.LUT P0, PT, PT, PT, UP1, 0x80, 0x0 ;  /* 0x000000000000781c */ /* 0x000fea0003f0f018 */
[----:B------:R-:W-:Y:S01]  /*9080*/  LDSM.16.M88.4 R208, [R217+0x1000] ;  /* 0x00100000d9d0783b */ /* 0x000fe20000000200 */
        /* <DEDUP_REMOVED lines=13> */
[-C--:B-----5:R-:W-:Y:S08]  /*9160*/  HMMA.16816.F32.BF16 R52, R196, R184.reuse, R52 ;  /* 0x000000b8c434723c */ /* 0x0a0ff00000041834 */
        /* <DEDUP_REMOVED lines=33> */
[C---:B------:R-:W-:Y:S08]  /*9380*/  HMMA.16816.F32.BF16 R40, R200.reuse, R208, R40 ;  /* 0x000000d0c828723c */ /* 0x040ff00000041828 */
[-C--:B------:R-:W-:Y:S08]  /*9390*/  HMMA.16816.F32.BF16 R44, R200, R210.reuse, R44 ;  /* 0x000000d2c82c723c */ /* 0x080ff0000004182c */
[C---:B------:R-:W-:Y:S08]  /*93a0*/  HMMA.16816.F32.BF16 R48, R188.reuse, R210, R48 ;  /* 0x000000d2bc30723c */ /* 0x040ff00000041830 */
[-C--:B---3--:R-:W-:Y:S08]  /*93b0*/  HMMA.16816.F32.BF16 R52, R188, R184.reuse, R52 ;  /* 0x000000b8bc34723c */ /* 0x088ff00000041834 */
[C---:B------:R-:W-:Y:S08]  /*93c0*/  HMMA.16816.F32.BF16 R56, R200.reuse, R184, R56 ;  /* 0x000000b8c838723c */ /* 0x040ff00000041838 */
[-C--:B------:R-:W-:Y:S08]  /*93d0*/  HMMA.16816.F32.BF16 R60, R200, R186.reuse, R60 ;  /* 0x000000bac83c723c */ /* 0x080ff0000004183c */
[C---:B------:R-:W-:Y:S08]  /*93e0*/  HMMA.16816.F32.BF16 R64, R188.reuse, R186, R64 ;  /* 0x000000babc40723c */ /* 0x040ff00000041840 */
[-C--:B-1----:R-:W-:Y:S08]  /*93f0*/  HMMA.16816.F32.BF16 R68, R188, R172.reuse, R68 ;  /* 0x000000acbc44723c */ /* 0x082ff00000041844 */
[C---:B------:R-:W-:Y:S01]  /*9400*/  HMMA.16816.F32.BF16 R72, R200.reuse, R172, R72 ;  /* 0x000000acc848723c */ /* 0x040fe20000041848 */
[----:B------:R1:W3:Y:S07]  /*9410*/  LDL R173, [R1+0x28] ;  /* 0x0000280001ad7983 */ /* 0x0002ee0000100800 */
[-C--:B------:R-:W-:Y:S08]  /*9420*/  HMMA.16816.F32.BF16 R76, R200, R174.reuse, R76 ;  /* 0x000000aec84c723c */ /* 0x080ff0000004184c */
[C---:B------:R-:W-:Y:S07]  /*9430*/  HMMA.16816.F32.BF16 R80, R188.reuse, R174, R80 ;  /* 0x000000aebc50723c */ /* 0x040fee0000041850 */
[-C--:B------:R-:W-:Y:S01]  /*9440*/  @P4 IADD3 R174, P1, R180, R130.reuse, RZ ;  /* 0x00000082b4ae4210 */ /* 0x080fe20007f3e0ff */
[-C--:B------:R-:W-:Y:S04]  /*9450*/  HMMA.16816.F32.BF16 R84, R188, R176.reuse, R84 ;  /* 0x000000b0bc54723c */ /* 0x080fe80000041854 */
[--C-:B------:R-:W-:Y:S01]  /*9460*/  @P4 IMAD.X R175, R181, 0x1, R0.reuse, P1 ;  /* 0x00000001b5af4824 */ /* 0x100fe200008e0600 */
[-C--:B------:R-:W-:Y:S03]  /*9470*/  @P4 IADD3 R128, P2, R174, R130.reuse, RZ ;  /* 0x00000082ae804210 */ /* 0x080fe60007f5e0ff */
[C---:B------:R-:W-:Y:S01]  /*9480*/  HMMA.16816.F32.BF16 R88, R200.reuse, R176, R88 ;  /* 0x000000b0c858723c */ /* 0x040fe20000041858 */
[----:B------:R5:W-:Y:S03]  /*9490*/  @P4 LDGSTS.E.BYPASS.LTC128B.128 [R231+0x4100], [R174.64], !P3 ;  /* 0x04100000aee74fae */ /* 0x000be6000d901d6c */
[--C-:B------:R-:W-:Y:S01]  /*94a0*/  @P4 IMAD.X R129, R175, 0x1, R0.reuse, P2 ;  /* 0x00000001af814824 */ /* 0x100fe200010e0600 */
[-C--:B----4-:R-:W-:Y:S03]  /*94b0*/  @P4 IADD3 R2, P1, R128, R130.reuse, RZ ;  /* 0x0000008280024210 */ /* 0x090fe60007f3e0ff */
[-C--:B------:R-:W-:Y:S01]  /*94c0*/  HMMA.16816.F32.BF16 R92, R200, R178.reuse, R92 ;  /* 0x000000b2c85c723c */ /* 0x080fe2000004185c */
[----:B------:R1:W-:Y:S03]  /*94d0*/  @P4 LDGSTS.E.BYPASS.LTC128B.128 [R231+0x4900], [R128.64], !P3 ;  /* 0x0490000080e74fae */ /* 0x0003e6000d901d6c */
[--C-:B------:R-:W-:Y:S04]  /*94e0*/  @P4 IMAD.X R3, R129, 0x1, R0.reuse, P1 ;  /* 0x0000000181034824 */ /* 0x100fe800008e0600 */
[----:B------:R-:W-:Y:S01]  /*94f0*/  HMMA.16816.F32.BF16 R96, R188, R178, R96 ;  /* 0x000000b2bc60723c */ /* 0x000fe20000041860 */
[----:B------:R4:W-:Y:S03]  /*9500*/  @P4 LDGSTS.E.BYPASS.LTC128B.128 [R231+0x5100], [R2.64], !P3 ;  /* 0x0510000002e74fae */ /* 0x0009e6000d901d6c */
[----:B---3--:R-:W-:Y:S01]  /*9510*/  @P0 IMAD.MOV.U32 R173, RZ, RZ, R135 ;  /* 0x000000ffffad0224 */ /* 0x008fe200078e0087 */
[----:B------:R-:W-:Y:S04]  /*9520*/  @P4 IADD3 R176, P0, R2, R130, RZ ;  /* 0x0000008202b04210 */ /* 0x000fe80007f1e0ff */
[----:B------:R-:W3:Y:S03]  /*9530*/  SHFL.IDX PT, R130, R173, RZ, 0x1c1f ;  /* 0x001c1fffad827589 */ /* 0x000ee600000e0000 */
[----:B------:R-:W-:Y:S01]  /*9540*/  @P4 IMAD.X R177, R3, 0x1, R0, P0 ;  /* 0x0000000103b14824 */ /* 0x000fe200000e0600 */
[----:B------:R-:W-:Y:S01]  /*9550*/  PLOP3.LUT P0, PT, PT, PT, UP0, 0x40, 0x0 ;  /* 0x000000000000781c */ /* 0x000fe20003f0e808 */
[----:B------:R-:W-:Y:S03]  /*9560*/  IMAD R0, R229, -0x60, RZ ;  /* 0xffffffa0e5007824 */ /* 0x000fe600078e02ff */
[----:B------:R1:W-:Y:S02]  /*9570*/  @P4 LDGSTS.E.BYPASS.LTC128B.128 [R231+0x5900], [R176.64], !P3 ;  /* 0x05900000b0e74fae */ /* 0x0003e4000d901d6c */
[----:B--2---:R-:W-:Y:S04]  /*9580*/  IADD3 R182, -R183, 0x1, R0 ;  /* 0x00000001b7b67810 */ /* 0x004fe80007ffe100 */
[----:B------:R-:W0:Y:S01]  /*9590*/  LDGDEPBAR ;  /* 0x00000000000079af */ /* 0x000e220000000000 */
[----:B-1----:R-:W-:Y:S05]  /*95a0*/  IMAD.U32 R176, RZ, RZ, UR12 ;  /* 0x0000000cffb07e24 */ /* 0x002fea000f8e00ff */
[----:B------:R-:W-:Y:S04]  /*95b0*/  IADD3 R176, -R176, UR7, R182 ;  /* 0x00000007b0b07c10 */ /* 0x000fe8000fffe1b6 */
[C---:B-----5:R-:W-:Y:S02]  /*95c0*/  IADD3 R174, R176.reuse, c[0x0][0x328], RZ ;  /* 0x0000ca00b0ae7a10 */ /* 0x060fe40007ffe0ff */
[----:B------:R-:W-:Y:S03]  /*95d0*/  IADD3 R175, R176, UR10, RZ ;  /* 0x0000000ab0af7c10 */ /* 0x000fe6000fffe0ff */
[----:B---3--:R-:W-:Y:S02]  /*95e0*/  IMAD.IADD R135, R174, 0x1, R130 ;  /* 0x00000001ae877824 */ /* 0x008fe400078e0282 */
[----:B----4-:R-:W-:Y:S01]  /*95f0*/  IMAD.IADD R2, R130, 0x1, R175 ;  /* 0x0000000182027824 */ /* 0x010fe200078e02af */
        /* <DEDUP_REMOVED lines=15> */
.L_x_999:
[----:B------:R-:W-:Y:S04]  /*96f0*/  MOV R128, c[0x0][0x32c] ;  /* 0x0000cb0000807a02 */ /* 0x000fe80000000f00 */
[----:B------:R-:W-:Y:S11]  /*9700*/  ISETP.NE.AND P0, PT, R128, 0x1, PT ;  /* 0x000000018000780c */ /* 0x000ff60003f05270 */
[----:B------:R-:W-:Y:S02]  /*9710*/  @!UPT UIADD3 URZ, URZ, URZ, URZ ;  /* 0x0000003f3f3ff290 */ /* 0x000fe4000fffe03f */
[----:B------:R-:W-:Y:S05]  /*9720*/  @P0 IMAD.HI.U32 R128, R3, c[0x0][0x330], RZ ;  /* 0x0000cc0003800a27 */ /* 0x000fea00078e00ff */
[----:B------:R-:W-:Y:S02]  /*9730*/  @P0 SHF.R.U32.HI R3, RZ, c[0x0][0x334], R128 ;  /* 0x0000cd00ff030a19 */ /* 0x000fe40000011680 */
.L_x_1000:
[----:B------:R-:W-:Y:S05]  /*9740*/  BSYNC B0 ;  /* 0x0000000000007941 */ /* 0x000fea0003800000 */
.L_x_998:
[----:B------:R-:W-:Y:S04]  /*9750*/  IMAD.IADD R128, R0, 0x1, -R183 ;  /* 0x0000000100807824 */ /* 0x000fe800078e0ab7 */
[----:B------:R-:W-:Y:S05]  /*9760*/  IMAD R3, R3, c[0x0][0x32c], R128 ;  /* 0x0000cb0003037a24 */ /* 0x000fea00078e0280 */
[----:B------:R-:W-:Y:S02]  /*9770*/  IADD3 R128, R3, c[0x0][0x32c], RZ ;  /* 0x0000cb0003807a10 */ /* 0x000fe40007ffe0ff */
[----:B------:R-:W-:Y:S02]  /*9780*/  IMNMX R2, R2, R3, !PT ;  /* 0x0000000302027217 */ /* 0x000fe40007800200 */
[----:B------:R-:W-:Y:S02]  /*9790*/  IMNMX R135, R135, R128, PT ;  /* 0x0000008087877217 */ /* 0x000fe40003800200 */
.L_x_997:
[----:B------:R-:W-:Y:S01]  /*97a0*/  PLOP3.LUT P0, PT, PT, PT, UP0, 0x40, 0x0 ;  /* 0x000000000000781c */ /* 0x000fe20003f0e808 */
[----:B------:R-:W1:Y:S02]  /*97b0*/  SHFL.IDX PT, R128, R173, 0x1, 0x1c1f ;  /* 0x003c1f00ad807f89 */ /* 0x000e6400000e0000 */
[----:B-1----:R-:W-:Y:S01]  /*97c0*/  IADD3 R3, R175, R128, RZ ;  /* 0x00000080af037210 */ /* 0x002fe20007ffe0ff */
[----:B------:R-:W-:Y:S09]  /*97d0*/  IMAD.IADD R130, R174, 0x1, R128 ;  /* 0x00000001ae827824 */ /* 0x000ff200078e0280 */
        /* <DEDUP_REMOVED lines=15> */
.L_x_1003:
[----:B------:R-:W-:Y:S04]  /*98d0*/  MOV R129, c[0x0][0x32c] ;  /* 0x0000cb0000817a02 */ /* 0x000fe80000000f00 */
[----:B------:R-:W-:Y:S11]  /*98e0*/  ISETP.NE.AND P0, PT, R129, 0x1, PT ;  /* 0x000000018100780c */ /* 0x000ff60003f05270 */
[----:B------:R-:W-:Y:S02]  /*98f0*/  @!UPT UIADD3 URZ, URZ, URZ, URZ ;  /* 0x0000003f3f3ff290 */ /* 0x000fe4000fffe03f */
[----:B------:R-:W-:Y:S05]  /*9900*/  @P0 IMAD.HI.U32 R129, R128, c[0x0][0x330], RZ ;  /* 0x0000cc0080810a27 */ /* 0x000fea00078e00ff */
[----:B------:R-:W-:Y:S02]  /*9910*/  @P0 SHF.R.U32.HI R128, RZ, c[0x0][0x334], R129 ;  /* 0x0000cd00ff800a19 */ /* 0x000fe40000011681 */
.L_x_1004:
[----:B------:R-:W-:Y:S05]  /*9920*/  BSYNC B0 ;  /* 0x0000000000007941 */ /* 0x000fea0003800000 */
.L_x_1002:
[----:B------:R-:W-:Y:S04]  /*9930*/  IMAD.IADD R129, R0, 0x1, -R183 ;  /* 0x0000000100817824 */ /* 0x000fe800078e0ab7 */
[----:B------:R-:W-:Y:S05]  /*9940*/  IMAD R128, R128, c[0x0][0x32c], R129 ;  /* 0x0000cb0080807a24 */ /* 0x000fea00078e0281 */
[----:B------:R-:W-:Y:S02]  /*9950*/  IADD3 R129, R128, c[0x0][0x32c], RZ ;  /* 0x0000cb0080817a10 */ /* 0x000fe40007ffe0ff */
[----:B------:R-:W-:Y:S02]  /*9960*/  IMNMX R3, R3, R128, !PT ;  /* 0x0000008003037217 */ /* 0x000fe40007800200 */
[----:B------:R-:W-:Y:S02]  /*9970*/  IMNMX R130, R130, R129, PT ;  /* 0x0000008182827217 */ /* 0x000fe40003800200 */
.L_x_1001:
        /* <DEDUP_REMOVED lines=19> */
.L_x_1007:
[----:B------:R-:W-:Y:S04]  /*9ab0*/  MOV R177, c[0x0][0x32c] ;  /* 0x0000cb0000b17a02 */ /* 0x000fe80000000f00 */
[----:B------:R-:W-:Y:S11]  /*9ac0*/  ISETP.NE.AND P0, PT, R177, 0x1, PT ;  /* 0x00000001b100780c */ /* 0x000ff60003f05270 */
[----:B------:R-:W-:Y:S02]  /*9ad0*/  @!UPT UIADD3 URZ, URZ, URZ, URZ ;  /* 0x0000003f3f3ff290 */ /* 0x000fe4000fffe03f */
[----:B------:R-:W-:Y:S05]  /*9ae0*/  @P0 IMAD.HI.U32 R177, R172, c[0x0][0x330], RZ ;  /* 0x0000cc00acb10a27 */ /* 0x000fea00078e00ff */
[----:B------:R-:W-:Y:S02]  /*9af0*/  @P0 SHF.R.U32.HI R172, RZ, c[0x0][0x334], R177 ;  /* 0x0000cd00ffac0a19 */ /* 0x000fe400000116b1 */
.L_x_1008:
[----:B------:R-:W-:Y:S05]  /*9b00*/  BSYNC B0 ;  /* 0x0000000000007941 */ /* 0x000fea0003800000 */
.L_x_1006:
[----:B------:R-:W-:Y:S04]  /*9b10*/  IMAD.IADD R177, R0, 0x1, -R183 ;  /* 0x0000000100b17824 */ /* 0x000fe800078e0ab7 */
[----:B------:R-:W-:Y:S05]  /*9b20*/  IMAD R172, R172, c[0x0][0x32c], R177 ;  /* 0x0000cb00acac7a24 */ /* 0x000fea00078e02b1 */
[----:B------:R-:W-:Y:S02]  /*9b30*/  IADD3 R177, R172, c[0x0][0x32c], RZ ;  /* 0x0000cb00acb17a10 */ /* 0x000fe40007ffe0ff */
[----:B------:R-:W-:Y:S02]  /*9b40*/  IMNMX R128, R128, R172, !PT ;  /* 0x000000ac80807217 */ /* 0x000fe40007800200 */
[----:B------:R-:W-:Y:S02]  /*9b50*/  IMNMX R129, R129, R177, PT ;  /* 0x000000b181817217 */ /* 0x000fe40003800200 */
.L_x_1005:
[C---:B------:R-:W-:Y:S02]  /*9b60*/  ISETP.GE.AND P1, PT, R0.reuse, 0x9, PT ;  /* 0x000000090000780c */ /* 0x040fe40003f26270 */
[----:B------:R-:W-:Y:S02]  /*9b70*/  ISETP.GE.AND P5, PT, R0, 0xa, PT ;  /* 0x0000000a0000780c */ /* 0x000fe40003fa6270 */
[----:B------:R-:W-:Y:S02]  /*9b80*/  ISETP.GT.AND P0, PT, R2, 0x8, !P1 ;  /* 0x000000080200780c */ /* 0x000fe40004f04270 */
[----:B------:R-:W-:Y:S02]  /*9b90*/  P2R R183, PR, RZ, 0x8 ;  /* 0x00000008ffb77803 */ /* 0x000fe40000000000 */
[----:B------:R-:W-:Y:S02]  /*9ba0*/  ISETP.LT.OR P0, PT, R135, 0x9, P0 ;  /* 0x000000098700780c */ /* 0x000fe40000701670 */
[----:B------:R-:W-:Y:S02]  /*9bb0*/  ISETP.GE.AND P3, PT, R0, 0x12, PT ;  /* 0x000000120000780c */ /* 0x000fe40003f66270 */
[----:B------:R-:W-:Y:S02]  /*9bc0*/  FSEL R184, R16, -INF , !P0 ;  /* 0xff80000010b87808 */ /* 0x000fe40004000000 */
[----:B------:R-:W-:Y:S02]  /*9bd0*/  ISETP.GT.AND P0, PT, R3, 0x9, !P5 ;  /* 0x000000090300780c */ /* 0x000fe40006f04270 */
[----:B------:R-:W-:Y:S02]  /*9be0*/  ISETP.GT.AND P2, PT, R2, 0x9, !P5 ;  /* 0x000000090200780c */ /* 0x000fe40006f44270 */
        /* <DEDUP_REMOVED lines=15> */
[----:B------:R-:W-:Y:S02]  /*9ce0*/  ISETP.LT.OR P0, PT, R135, 0x19, P0 ;  /* 0x000000198700780c */ /* 0x000fe40000701670 */
        /* <DEDUP_REMOVED lines=13> */
[C---:B------:R-:W-:Y:S02]  /*9dc0*/  ISETP.GT.AND P0, PT, R3.reuse, 0x19, !P2 ;  /* 0x000000190300780c */ /* 0x040fe40005704270 */
        /* <DEDUP_REMOVED lines=17> */
[C---:B------:R-:W-:Y:S02]  /*9ee0*/  ISETP.GT.AND P0, PT, R3.reuse, 0x20, !P2 ;  /* 0x000000200300780c */ /* 0x040fe40005704270 */
        /* <DEDUP_REMOVED lines=15> */
[C---:B------:R-:W-:Y:S02]  /*9fe0*/  ISETP.GE.AND P5, PT, R0.reuse, 0x52, PT ;  /* 0x000000520000780c */ /* 0x040fe40003fa6270 */
        /* <DEDUP_REMOVED lines=20> */
[----:B------:R-:W-:Y:S04]  /*a130*/  ISETP.LT.OR P0, PT, R135, 0x32, P0 ;  /* 0x000000328700780c */ /* 0x000fe80000701670 */
        /* <DEDUP_REMOVED lines=49> */
[C---:B------:R-:W-:Y:S04]  /*a450*/  ISETP.GT.AND P0, PT, R3.reuse, 0x48, !P2 ;  /* 0x000000480300780c */ /* 0x040fe80005704270 */
[----:B------:R-:W-:Y:S04]  /*a460*/  ISETP.LT.OR P0, PT, R130, 0x49, P0 ;  /* 0x000000498200780c */ /* 0x000fe80000701670 */
        /* <DEDUP_REMOVED lines=21> */
[----:B------:R-:W-:Y:S02]  /*a5c0*/  ISETP.GT.AND P0, PT, R2, RZ, !P3 ;  /* 0x000000ff0200720c */ /* 0x000fe40005f04270 */
[----:B------:R-:W-:Y:S02]  /*a5d0*/  P2R R5, PR, RZ, 0x8 ;  /* 0x00000008ff057803 */ /* 0x000fe40000000000 */
[----:B------:R-:W-:Y:S04]  /*a5e0*/  ISETP.LT.OR P0, PT, R135, 0x1, P0 ;  /* 0x000000018700780c */ /* 0x000fe80000701670 */
[----:B------:R-:W-:Y:S02]  /*a5f0*/  FSEL R36, R4, -INF , !P0 ;  /* 0xff80000004247808 */ /* 0x000fe40004000000 */
[----:B------:R-:W-:Y:S04]  /*a600*/  ISETP.GT.AND P0, PT, R3, 0x1, !P1 ;  /* 0x000000010300780c */ /* 0x000fe80004f04270 */
[C---:B------:R-:W-:Y:S04]  /*a610*/  ISETP.LT.OR P0, PT, R130.reuse, 0x2, P0 ;  /* 0x000000028200780c */ /* 0x040fe80000701670 */
[----:B------:R-:W-:Y:S02]  /*a620*/  FSEL R48, R7, -INF , !P0 ;  /* 0xff80000007307808 */ /* 0x000fe40004000000 */
[----:B------:R-:W-:Y:S04]  /*a630*/  ISETP.GT.AND P0, PT, R3, RZ, !P3 ;  /* 0x000000ff0300720c */ /* 0x000fe80005f04270 */
[----:B------:R-:W-:Y:S04]  /*a640*/  ISETP.LT.OR P0, PT, R130, 0x1, P0 ;  /* 0x000000018200780c */ /* 0x000fe80000701670 */
[----:B------:R-:W-:Y:S02]  /*a650*/  FSEL R39, R6, -INF , !P0 ;  /* 0xff80000006277808 */ /* 0x000fe40004000000 */
[----:B------:R-:W-:Y:S04]  /*a660*/  ISETP.GT.AND P0, PT, R2, 0x58, !P4 ;  /* 0x000000580200780c */ /* 0x000fe80006704270 */
[C---:B------:R-:W-:Y:S04]  /*a670*/  ISETP.LT.OR P0, PT, R135.reuse, 0x59, P0 ;  /* 0x000000598700780c */ /* 0x040fe80000701670 */
[----:B------:R-:W-:Y:S02]  /*a680*/  FSEL R80, R96, -INF , !P0 ;  /* 0xff80000060507808 */ /* 0x000fe40004000000 */
[----:B------:R-:W-:Y:S04]  /*a690*/  ISETP.GE.AND P0, PT, R0, 0x5a, PT ;  /* 0x0000005a0000780c */ /* 0x000fe80003f06270 */
[----:B------:R-:W-:Y:S04]  /*a6a0*/  ISETP.GT.AND P2, PT, R2, 0x59, !P0 ;  /* 0x000000590200780c */ /* 0x000fe80004744270 */
        /* <DEDUP_REMOVED lines=9> */
[C---:B------:R-:W-:Y:S02]  /*a740*/  ISETP.GT.AND P2, PT, R128.reuse, 0x1, !P1 ;  /* 0x000000018000780c */ /* 0x040fe40004f44270 */
[----:B------:R-:W-:Y:S02]  /*a750*/  ISETP.NE.AND P1, PT, R35, RZ, PT ;  /* 0x000000ff2300720c */ /* 0x000fe40003f25270 */
        /* <DEDUP_REMOVED lines=70> */
[C---:B------:R-:W-:Y:S04]  /*abc0*/  ISETP.LT.OR P2, PT, R129.reuse, 0x49, P2 ;  /* 0x000000498100780c */ /* 0x040fe80001741670 */
[----:B------:R-:W-:Y:S02]  /*abd0*/  FSEL R244, R76, -INF , !P2 ;  /* 0xff8000004cf47808 */ /* 0x000fe40005000000 */
[C---:B------:R-:W-:Y:S04]  /*abe0*/  ISETP.GT.AND P2, PT, R128.reuse, 0x49, !P1 ;  /* 0x000000498000780c */ /* 0x040fe80004f44270 */
        /* <DEDUP_REMOVED lines=8> */
[----:B------:R-:W-:Y:S04]  /*ac70*/  ISETP.GT.AND P2, PT, R128, 0x58, !P4 ;  /* 0x000000588000780c */ /* 0x000fe80006744270 */
[----:B------:R-:W-:Y:S04]  /*ac80*/  ISETP.LT.OR P2, PT, R129, 0x59, P2 ;  /* 0x000000598100780c */ /* 0x000fe80001741670 */
[----:B------:R-:W-:Y:S02]  /*ac90*/  FSEL R81, R92, -INF , !P2 ;  /* 0xff8000005c517808 */ /* 0x000fe40005000000 */
[----:B------:R-:W-:Y:S02]  /*aca0*/  ISETP.GT.AND P2, PT, R128, RZ, !P3 ;  /* 0x000000ff8000720c */ /* 0x000fe40005f44270 */
[----:B------:R-:W-:Y:S02]  /*acb0*/  ISETP.NE.AND P3, PT, R183, RZ, PT ;  /* 0x000000ffb700720c */ /* 0x000fe40003f65270 */
[C---:B------:R-:W-:Y:S04]  /*acc0*/  ISETP.LT.OR P2, PT, R129.reuse, 0x1, P2 ;  /* 0x000000018100780c */ /* 0x040fe80001741670 */
[----:B------:R-:W-:Y:S02]  /*acd0*/  FSEL R8, R8, -INF , !P2 ;  /* 0xff80000008087808 */ /* 0x000fe40005000000 */
[----:B------:R-:W-:Y:S04]  /*ace0*/  ISETP.GT.AND P2, PT, R128, 0x59, !P0 ;  /* 0x000000598000780c */ /* 0x000fe80004744270 */
[----:B------:R-:W-:Y:S04]  /*acf0*/  ISETP.LT.OR P2, PT, R129, 0x5a, P2 ;  /* 0x0000005a8100780c */ /* 0x000fe80001741670 */
        /* <DEDUP_REMOVED lines=18> */
.L_x_1011:
[----:B------:R-:W-:Y:S04]  /*ae20*/  MOV R2, c[0x0][0x32c] ;  /* 0x0000cb0000027a02 */ /* 0x000fe80000000f00 */
[----:B------:R-:W-:Y:S11]  /*ae30*/  ISETP.NE.AND P2, PT, R2, 0x1, PT ;  /* 0x000000010200780c */ /* 0x000ff60003f45270 */
[----:B------:R-:W-:Y:S02]  /*ae40*/  @!UPT UIADD3 URZ, URZ, URZ, URZ ;  /* 0x0000003f3f3ff290 */ /* 0x000fe4000fffe03f */
[----:B------:R-:W-:Y:S05]  /*ae50*/  @P2 IMAD.HI.U32 R2, R0, c[0x0][0x330], RZ ;  /* 0x0000cc0000022a27 */ /* 0x000fea00078e00ff */
[----:B------:R-:W-:Y:S02]  /*ae60*/  @P2 SHF.R.U32.HI R0, RZ, c[0x0][0x334], R2 ;  /* 0x0000cd00ff002a19 */ /* 0x000fe40000011602 */
.L_x_1012:
[----:B------:R-:W-:Y:S05]  /*ae70*/  BSYNC B0 ;  /* 0x0000000000007941 */ /* 0x000fea0003800000 */
.L_x_1010:
[----:B------:R-:W-:Y:S02]  /*ae80*/  IADD3 R2, R182, -0x1, RZ ;  /* 0xffffffffb6027810 */ /* 0x000fe40007ffe0ff */
[C-C-:B------:R-:W-:Y:S02]  /*ae90*/  IADD3 R4, R3.reuse, UR10, R176.reuse ;  /* 0x0000000a03047c10 */ /* 0x140fe4000fffe0b0 */
[----:B------:R-:W-:Y:S01]  /*aea0*/  IADD3 R3, R3, c[0x0][0x328], R176 ;  /* 0x0000ca0003037a10 */ /* 0x000fe20007ffe0b0 */
[----:B------:R-:W-:Y:S05]  /*aeb0*/  IMAD R0, R0, c[0x0][0x32c], R2 ;  /* 0x0000cb0000007a24 */ /* 0x000fea00078e0202 */
[----:B------:R-:W-:Y:S02]  /*aec0*/  IADD3 R2, R0, c[0x0][0x32c], RZ ;  /* 0x0000cb0000027a10 */ /* 0x000fe40007ffe0ff */
[----:B------:R-:W-:Y:S02]  /*aed0*/  IMNMX R0, R4, R0, !PT ;  /* 0x0000000004007217 */ /* 0x000fe40007800200 */
[----:B------:R-:W-:Y:S02]  /*aee0*/  IMNMX R2, R3, R2, PT ;  /* 0x0000000203027217 */ /* 0x000fe40003800200 */
.L_x_1009:
[----:B------:R-:W-:Y:S01]  /*aef0*/  ISETP.NE.AND P2, PT, R5, RZ, PT ;  /* 0x000000ff0500720c */ /* 0x000fe20003f45270 */
[----:B------:R-:W-:Y:S01]  /*af00*/  IMAD.MOV.U32 R40, RZ, RZ, R52 ;  /* 0x000000ffff287224 */ /* 0x000fe200078e0034 */
        /* <DEDUP_REMOVED lines=110> */
[----:B------:R-:W1:Y:S01]  /*b5f0*/  SHFL.BFLY PT, R5, R130, 0x2, 0x1f ;  /* 0x0c401f0082057f89 */ /* 0x000e6200000e0000 */
[----:B------:R-:W-:Y:S02]  /*b600*/  MOV R58, R53 ;  /* 0x00000035003a7202 */ /* 0x000fe40000000f00 */
[----:B------:R-:W-:Y:S02]  /*b610*/  FMNMX.FTZ R3, R87, R3, !PT ;  /* 0x0000000357037209 */ /* 0x000fe40007810000 */
[----:B------:R-:W-:Y:S02]  /*b620*/  FSEL R173, R59, -INF , !P2 ;  /* 0xff8000003bad7808 */ /* 0x000fe40005000000 */
[----:B------:R-:W-:Y:S01]  /*b630*/  ISETP.NE.AND P2, PT, R20, RZ, PT ;  /* 0x000000ff1400720c */ /* 0x000fe20003f45270 */
[----:B------:R-:W-:Y:S01]  /*b640*/  LDSM.16.MT88.4 R52, [R214+0x100] ;  /* 0x00010000d634783b */ /* 0x000fe20000004200 */
[----:B------:R-:W-:Y:S02]  /*b650*/  FMNMX.FTZ R4, R201, R4, !PT ;  /* 0x00000004c9047209 */ /* 0x000fe40007810000 */
[----:B------:R-:W-:Y:S02]  /*b660*/  FMNMX.FTZ R3, R58, R3, !PT ;  /* 0x000000033a037209 */ /* 0x000fe40007810000 */
[----:B------:R-:W-:Y:S02]  /*b670*/  ISETP.GT.AND P2, PT, R0, 0x38, !P2 ;  /* 0x000000380000780c */ /* 0x000fe40005744270 */
[----:B------:R-:W-:Y:S02]  /*b680*/  FMNMX.FTZ R4, R209, R4, !PT ;  /* 0x00000004d1047209 */ /* 0x000fe40007810000 */
[----:B------:R-:W-:Y:S02]  /*b690*/  FMNMX.FTZ R3, R40, R3, !PT ;  /* 0x0000000328037209 */ /* 0x000fe40007810000 */
[----:B------:R-:W-:Y:S02]  /*b6a0*/  ISETP.LT.OR P2, PT, R2, 0x39, P2 ;  /* 0x000000390200780c */ /* 0x000fe40001741670 */
[----:B------:R-:W-:Y:S01]  /*b6b0*/  FMNMX.FTZ R4, R211, R4, !PT ;  /* 0x00000004d3047209 */ /* 0x000fe20007810000 */
[----:B------:R-:W2:Y:S01]  /*b6c0*/  SHFL.BFLY PT, R129, R3, 0x2, 0x1f ;  /* 0x0c401f0003817f89 */ /* 0x000ea200000e0000 */
        /* <DEDUP_REMOVED lines=14> */
[----:B------:R-:W-:Y:S02]  /*b7b0*/  FMNMX.FTZ R4, R246, R4, !PT ;  /* 0x00000004f6047209 */ /* 0x000fe40007810000 */
[----:B------:R-:W-:Y:S01]  /*b7c0*/  FSEL R181, R74, -INF , !P2 ;  /* 0xff8000004ab57808 */ /* 0x000fe20005000000 */
[----:B------:R-:W1:Y:S01]  /*b7d0*/  SHFL.BFLY PT, R6, R130, 0x1, 0x1f ;  /* 0x0c201f0082067f89 */ /* 0x000e6200000e0000 */
[----:B--2---:R-:W-:Y:S02]  /*b7e0*/  FMNMX.FTZ R129, R3, R129, !PT ;  /* 0x0000008103817209 */ /* 0x004fe40007810000 */
        /* <DEDUP_REMOVED lines=9> */
[----:B------:R-:W2:Y:S01]  /*b880*/  SHFL.BFLY PT, R7, R3, 0x2, 0x1f ;  /* 0x0c401f0003077f89 */ /* 0x000ea200000e0000 */
[----:B------:R-:W-:Y:S02]  /*b890*/  FMNMX.FTZ R5, R10, R134, !PT ;  /* 0x000000860a057209 */ /* 0x000fe40007810000 */
[----:B------:R-:W-:Y:S02]  /*b8a0*/  ISETP.GT.AND P2, PT, R0, 0x48, !P2 ;  /* 0x000000480000780c */ /* 0x000fe40005744270 */
[----:B-1----:R-:W-:Y:S02]  /*b8b0*/  FMNMX.FTZ R130, R130, R6, !PT ;  /* 0x0000000682827209 */ /* 0x002fe40007810000 */
[----:B------:R-:W-:Y:S01]  /*b8c0*/  ISETP.LT.OR P2, PT, R2, 0x49, P2 ;  /* 0x000000490200780c */ /* 0x000fe20001741670 */
[----:B------:R-:W1:Y:S01]  /*b8d0*/  SHFL.BFLY PT, R6, R129, 0x1, 0x1f ;  /* 0x0c201f0081067f89 */ /* 0x000e6200000e0000 */
[----:B------:R-:W-:Y:S01]  /*b8e0*/  FMNMX.FTZ R5, R11, R5, !PT ;  /* 0x000000050b057209 */ /* 0x000fe20007810000 */
[----:B------:R-:W-:Y:S01]  /*b8f0*/  FMUL.FTZ R71, R130, c[0x0][0x2d0] ;  /* 0x0000b40082477a20 */ /* 0x000fe20000410000 */
[----:B------:R-:W-:Y:S02]  /*b900*/  FSEL R177, R78, -INF , !P2 ;  /* 0xff8000004eb17808 */ /* 0x000fe40005000000 */
[----:B------:R-:W-:Y:S02]  /*b910*/  FSETP.NEU.FTZ.AND P2, PT, R130, -INF , PT ;  /* 0xff8000008200780b */ /* 0x000fe40003f5d000 */
[----:B------:R-:W-:Y:S02]  /*b920*/  FMNMX.FTZ R5, R14, R5, !PT ;  /* 0x000000050e057209 */ /* 0x000fe40007810000 */
[----:B------:R-:W-:Y:S02]  /*b930*/  FSEL R71, R71, RZ, P2 ;  /* 0x000000ff47477208 */ /* 0x000fe40001000000 */
[----:B------:R-:W-:Y:S02]  /*b940*/  FMNMX.FTZ R5, R15, R5, !PT ;  /* 0x000000050f057209 */ /* 0x000fe40007810000 */
[----:B------:R-:W-:Y:S01]  /*b950*/  ISETP.GT.AND P1, PT, R0, 0x49, !P1 ;  /* 0x000000490000780c */ /* 0x000fe20004f24270 */
[--C-:B------:R-:W-:Y:S01]  /*b960*/  FFMA.FTZ R4, R36, c[0x0][0x2d0], -R71.reuse ;  /* 0x0000b40024047a23 */ /* 0x100fe20000010847 */
[----:B------:R-:W-:Y:S01]  /*b970*/  FMNMX.FTZ R5, R56, R5, !PT ;  /* 0x0000000538057209 */ /* 0x000fe20007810000 */
[--C-:B------:R-:W-:Y:S01]  /*b980*/  FFMA.FTZ R16, R192, c[0x0][0x2d0], -R71.reuse ;  /* 0x0000b400c0107a23 */ /* 0x100fe20000010847 */
[----:B------:R-:W-:Y:S01]  /*b990*/  ISETP.LT.OR P1, PT, R2, 0x4a, P1 ;  /* 0x0000004a0200780c */ /* 0x000fe20000f21670 */
[----:B------:R3:W-:Y:S01]  /*b9a0*/  MUFU.EX2 R27, R4 ;  /* 0x00000004001b7308 */ /* 0x0007e20000000800 */
[----:B------:R-:W-:Y:S02]  /*b9b0*/  FMNMX.FTZ R5, R57, R5, !PT ;  /* 0x0000000539057209 */ /* 0x000fe40007810000 */
[----:B--2---:R-:W-:Y:S02]  /*b9c0*/  FMNMX.FTZ R3, R3, R7, !PT ;  /* 0x0000000703037209 */ /* 0x004fe40007810000 */
[----:B------:R-:W-:Y:S02]  /*b9d0*/  FMNMX.FTZ R5, R60, R5, !PT ;  /* 0x000000053c057209 */ /* 0x000fe40007810000 */
[----:B-1----:R-:W-:Y:S01]  /*b9e0*/  FMNMX.FTZ R129, R129, R6, !PT ;  /* 0x0000000681817209 */ /* 0x002fe20007810000 */
[----:B------:R-:W1:Y:S01]  /*b9f0*/  SHFL.BFLY PT, R128, R3, 0x1, 0x1f ;  /* 0x0c201f0003807f89 */ /* 0x000e6200000e0000 */
[----:B------:R-:W-:Y:S01]  /*ba00*/  FMNMX.FTZ R5, R84, R5, !PT ;  /* 0x0000000554057209 */ /* 0x000fe20007810000 */
[----:B------:R-:W-:Y:S01]  /*ba10*/  MUFU.EX2 R34, R16 ;  /* 0x0000001000227308 */ /* 0x000fe20000000800 */
[----:B------:R-:W-:Y:S01]  /*ba20*/  FSEL R176, R79, -INF , !P1 ;  /* 0xff8000004fb07808 */ /* 0x000fe20004800000 */
[C---:B------:R-:W-:Y:S01]  /*ba30*/  FMUL.FTZ R92, R129.reuse, c[0x0][0x2d0] ;  /* 0x0000b400815c7a20 */ /* 0x040fe20000410000 */
[----:B------:R-:W-:Y:S02]  /*ba40*/  FMNMX.FTZ R5, R96, R5, !PT ;  /* 0x0000000560057209 */ /* 0x000fe40007810000 */
[----:B------:R-:W-:Y:S01]  /*ba50*/  FSETP.NEU.FTZ.AND P1, PT, R129, -INF , PT ;  /* 0xff8000008100780b */ /* 0x000fe20003f3d000 */
[----:B------:R-:W-:Y:S01]  /*ba60*/  LDSM.16.MT88.4 R76, [R215+0x100] ;  /* 0x00010000d74c783b */ /* 0x000fe20000004200 */
[----:B------:R-:W-:Y:S02]  /*ba70*/  FMNMX.FTZ R5, R97, R5, !PT ;  /* 0x0000000561057209 */ /* 0x000fe40007810000 */
[----:B------:R-:W-:Y:S02]  /*ba80*/  FSEL R92, R92, RZ, P1 ;  /* 0x000000ff5c5c7208 */ /* 0x000fe40000800000 */
[C---:B------:R-:W-:Y:S02]  /*ba90*/  ISETP.GT.AND P0, PT, R0.reuse, 0x59, !P0 ;  /* 0x000000590000780c */ /* 0x040fe40004704270 */
[----:B------:R-:W-:Y:S01]  /*baa0*/  ISETP.GT.AND P6, PT, R0, 0x50, !P6 ;  /* 0x000000500000780c */ /* 0x000fe200077c4270 */
[--C-:B------:R-:W-:Y:S01]  /*bab0*/  FFMA.FTZ R28, R195, c[0x0][0x2d0], -R92.reuse ;  /* 0x0000b400c31c7a23 */ /* 0x100fe2000001085c */
[----:B---3--:R-:W-:Y:S01]  /*bac0*/  FMNMX.FTZ R4, R98, R5, !PT ;  /* 0x0000000562047209 */ /* 0x008fe20007810000 */
[--C-:B------:R-:W-:Y:S01]  /*bad0*/  FFMA.FTZ R5, R38, c[0x0][0x2d0], -R71.reuse ;  /* 0x0000b40026057a23 */ /* 0x100fe20000010847 */
[----:B------:R-:W-:Y:S02]  /*bae0*/  ISETP.LT.OR P0, PT, R2, 0x5a, P0 ;  /* 0x0000005a0200780c */ /* 0x000fe40000701670 */
[----:B------:R-:W-:Y:S01]  /*baf0*/  FMNMX.FTZ R4, R99, R4, !PT ;  /* 0x0000000463047209 */ /* 0x000fe20007810000 */
[----:B------:R2:W-:Y:S01]  /*bb00*/  MUFU.EX2 R22, R5 ;  /* 0x0000000500167308 */ /* 0x0005e20000000800 */
[----:B------:R-:W-:Y:S02]  /*bb10*/  FSEL R70, R95, -INF , !P0 ;  /* 0xff8000005f467808 */ /* 0x000fe40004000000 */
[----:B-1----:R-:W-:Y:S01]  /*bb20*/  FMNMX.FTZ R128, R3, R128, !PT ;  /* 0x0000008003807209 */ /* 0x002fe20007810000 */
[--C-:B------:R-:W-:Y:S01]  /*bb30*/  FFMA.FTZ R3, R187, c[0x0][0x2d0], -R92.reuse ;  /* 0x0000b400bb037a23 */ /* 0x100fe2000001085c */
[----:B------:R-:W-:Y:S02]  /*bb40*/  MOV R187, R81 ;  /* 0x0000005100bb7202 */ /* 0x000fe40000000f00 */
[C---:B------:R-:W-:Y:S01]  /*bb50*/  FSETP.NEU.FTZ.AND P0, PT, R128.reuse, -INF , PT ;  /* 0xff8000008000780b */ /* 0x040fe20003f1d000 */
[----:B------:R-:W-:Y:S01]  /*bb60*/  FMUL.FTZ R93, R128, c[0x0][0x2d0] ;  /* 0x0000b400805d7a20 */ /* 0x000fe20000410000 */
[C---:B------:R-:W-:Y:S01]  /*bb70*/  ISETP.GT.AND P5, PT, R0.reuse, 0x51, !P5 ;  /* 0x000000510000780c */ /* 0x040fe20006fa4270 */
[----:B------:R1:W-:Y:S01]  /*bb80*/  MUFU.EX2 R26, R3 ;  /* 0x00000003001a7308 */ /* 0x0003e20000000800 */
[----:B------:R-:W-:Y:S01]  /*bb90*/  ISETP.GT.AND P4, PT, R0, 0x58, !P4 ;  /* 0x000000580000780c */ /* 0x000fe20006784270 */
[--C-:B------:R-:W-:Y:S01]  /*bba0*/  FFMA.FTZ R0, R48, c[0x0][0x2d0], -R92.reuse ;  /* 0x0000b40030007a23 */ /* 0x100fe2000001085c */
[----:B------:R-:W-:Y:S01]  /*bbb0*/  FSEL R93, R93, RZ, P0 ;  /* 0x000000ff5d5d7208 */ /* 0x000fe20000000000 */
[----:B------:R-:W-:Y:S01]  /*bbc0*/  FFMA.FTZ R48, R196, c[0x0][0x2d0], -R71 ;  /* 0x0000b400c4307a23 */ /* 0x000fe20000010847 */
[C---:B------:R-:W-:Y:S02]  /*bbd0*/  ISETP.LT.OR P6, PT, R2.reuse, 0x51, P6 ;  /* 0x000000510200780c */ /* 0x040fe400037c1670 */
[----:B------:R-:W-:Y:S01]  /*bbe0*/  ISETP.LT.OR P5, PT, R2, 0x52, P5 ;  /* 0x000000520200780c */ /* 0x000fe20002fa1670 */
[----:B------:R-:W-:Y:S01]  /*bbf0*/  FFMA.FTZ R32, R35, c[0x0][0x2d0], -R93 ;  /* 0x0000b40023207a23 */ /* 0x000fe2000001085d */
[----:B------:R-:W-:Y:S01]  /*bc00*/  FSEL R178, R90, -INF , !P6 ;  /* 0xff8000005ab27808 */ /* 0x000fe20007000000 */
[----:B------:R-:W-:Y:S01]  /*bc10*/  MUFU.EX2 R23, R0 ;  /* 0x0000000000177308 */ /* 0x000fe20000000800 */
[----:B------:R-:W-:Y:S01]  /*bc20*/  ISETP.LT.OR P4, PT, R2, 0x59, P4 ;  /* 0x000000590200780c */ /* 0x000fe20002781670 */
[----:B------:R-:W-:Y:S01]  /*bc30*/  FFMA.FTZ R2, R186, c[0x0][0x2d0], -R92 ;  /* 0x0000b400ba027a23 */ /* 0x000fe2000001085c */
[----:B------:R-:W-:Y:S01]  /*bc40*/  FSEL R179, R91, -INF , !P5 ;  /* 0xff8000005bb37808 */ /* 0x000fe20006800000 */
[----:B------:R-:W-:Y:S01]  /*bc50*/  IMAD.MOV.U32 R186, RZ, RZ, R89 ;  /* 0x000000ffffba7224 */ /* 0x000fe200078e0059 */
[----:B--2---:R-:W-:Y:S01]  /*bc60*/  FMNMX.FTZ R5, R172, R4, !PT ;  /* 0x00000004ac057209 */ /* 0x004fe20007810000 */
[----:B------:R-:W-:Y:S01]  /*bc70*/  FFMA.FTZ R4, R184, c[0x0][0x2d0], -R71 ;  /* 0x0000b400b8047a23 */ /* 0x000fe20000010847 */
[----:B------:R-:W-:Y:S01]  /*bc80*/  FSEL R180, R94, -INF , !P4 ;  /* 0xff8000005eb47808 */ /* 0x000fe20006000000 */
[----:B------:R-:W-:Y:S01]  /*bc90*/  IMAD.MOV.U32 R184, RZ, RZ, R40 ;  /* 0x000000ffffb87224 */ /* 0x000fe200078e0028 */
[----:B------:R-:W-:Y:S01]  /*bca0*/  FMNMX.FTZ R5, R173, R5, !PT ;  /* 0x00000005ad057209 */ /* 0x000fe20007810000 */
[----:B------:R2:W-:Y:S01]  /*bcb0*/  MUFU.EX2 R63, R4 ;  /* 0x00000004003f7308 */ /* 0x0005e20000000800 */
[--C-:B------:R-:W-:Y:S02]  /*bcc0*/  FFMA.FTZ R40, R50, c[0x0][0x2d0], -R93.reuse ;  /* 0x0000b40032287a23 */ /* 0x100fe4000001085d */
[--C-:B------:R-:W-:Y:S02]  /*bcd0*/  FFMA.FTZ R44, R51, c[0x0][0x2d0], -R93.reuse ;  /* 0x0000b400332c7a23 */ /* 0x100fe4000001085d */
[----:B-1----:R-:W-:Y:S02]  /*bce0*/  FFMA.FTZ R3, R8, c[0x0][0x2d0], -R93 ;  /* 0x0000b40008037a23 */ /* 0x002fe4000001085d */
[----:B------:R-:W-:Y:S03]  /*bcf0*/  FFMA.FTZ R8, R189, c[0x0][0x2d0], -R92 ;  /* 0x0000b400bd087a23 */ /* 0x000fe6000001085c */
[----:B------:R1:W-:Y:S10]  /*bd00*/  MUFU.EX2 R85, R3 ;  /* 0x0000000300557308 */ /* 0x0003f40000000800 */
[----:B------:R-:W-:Y:S01]  /*bd10*/  MUFU.EX2 R83, R2 ;  /* 0x0000000200537308 */ /* 0x000fe20000000800 */
[----:B--2---:R-:W-:Y:S01]  /*bd20*/  FMNMX.FTZ R4, R174, R5, !PT ;  /* 0x00000005ae047209 */ /* 0x004fe20007810000 */
[----:B------:R-:W-:Y:S02]  /*bd30*/  FFMA.FTZ R5, R185, c[0x0][0x2d0], -R71 ;  /* 0x0000b400b9057a23 */ /* 0x000fe40000010847 */
[----:B------:R-:W-:Y:S01]  /*bd40*/  IMAD.MOV.U32 R185, RZ, RZ, R88 ;  /* 0x000000ffffb97224 */ /* 0x000fe200078e0058 */
[----:B------:R-:W-:Y:S01]  /*bd50*/  FMNMX.FTZ R4, R175, R4, !PT ;  /* 0x00000004af047209 */ /* 0x000fe20007810000 */
[--C-:B------:R-:W-:Y:S04]  /*bd60*/  FFMA.FTZ R88, R202, c[0x0][0x2d0], -R92.reuse ;  /* 0x0000b400ca587a23 */ /* 0x100fe8000001085c */
[----:B------:R2:W-:Y:S01]  /*bd70*/  MUFU.EX2 R25, R5 ;  /* 0x0000000500197308 */ /* 0x0005e20000000800 */
[----:B------:R-:W-:Y:S01]  /*bd80*/  FMNMX.FTZ R4, R181, R4, !PT ;  /* 0x00000004b5047209 */ /* 0x000fe20007810000 */
[--C-:B-1----:R-:W-:Y:S03]  /*bd90*/  FFMA.FTZ R3, R9, c[0x0][0x2d0], -R93.reuse ;  /* 0x0000b40009037a23 */ /* 0x102fe6000001085d */
[----:B------:R-:W-:Y:S05]  /*bda0*/  FMNMX.FTZ R4, R182, R4, !PT ;  /* 0x00000004b6047209 */ /* 0x000fea0007810000 */
[----:B------:R1:W3:Y:S01]  /*bdb0*/  MUFU.EX2 R62, R3 ;  /* 0x00000003003e7308 */ /* 0x0002e20000000800 */
[----:B------:R-:W-:Y:S04]  /*bdc0*/  FMNMX.FTZ R4, R177, R4, !PT ;  /* 0x00000004b1047209 */ /* 0x000fe80007810000 */
[----:B------:R-:W-:Y:S04]  /*bdd0*/  FMNMX.FTZ R4, R176, R4, !PT ;  /* 0x00000004b0047209 */ /* 0x000fe80007810000 */
[----:B------:R-:W-:Y:S01]  /*bde0*/  FMNMX.FTZ R4, R178, R4, !PT ;  /* 0x00000004b2047209 */ /* 0x000fe20007810000 */
[----:B------:R-:W-:Y:S03]  /*bdf0*/  MUFU.EX2 R33, R8 ;  /* 0x0000000800217308 */ /* 0x000fe60000000800 */
[----:B------:R-:W-:Y:S01]  /*be00*/  FMNMX.FTZ R0, R179, R4, !PT ;  /* 0x00000004b3007209 */ /* 0x000fe20007810000 */
[--C-:B------:R-:W-:Y:S02]  /*be10*/  FFMA.FTZ R4, R13, c[0x0][0x2d0], -R93.reuse ;  /* 0x0000b4000d047a23 */ /* 0x100fe4000001085d */
[--C-:B--2---:R-:W-:Y:S01]  /*be20*/  FFMA.FTZ R5, R39, c[0x0][0x2d0], -R92.reuse ;  /* 0x0000b40027057a23 */ /* 0x104fe2000001085c */
[----:B------:R-:W-:Y:S01]  /*be30*/  FMNMX.FTZ R0, R180, R0, !PT ;  /* 0x00000000b4007209 */ /* 0x000fe20007810000 */
[----:B------:R-:W-:Y:S02]  /*be40*/  LDSM.16.MT88.4 R36, [R216+0x100] ;  /* 0x00010000d824783b */ /* 0x000fe40000004200 */
[----:B------:R-:W-:Y:S01]  /*be50*/  MUFU.EX2 R24, R4 ;  /* 0x0000000400187308 */ /* 0x000fe20000000800 */
[----:B------:R-:W-:Y:S01]  /*be60*/  FMNMX.FTZ R0, R70, R0, !PT ;  /* 0x0000000046007209 */ /* 0x000fe20007810000 */
[----:B-1----:R-:W-:Y:S01]  /*be70*/  FFMA.FTZ R3, R12, c[0x0][0x2d0], -R93 ;  /* 0x0000b4000c037a23 */ /* 0x002fe2000001085d */
[-C--:B---3--:R-:W-:Y:S01]  /*be80*/  F2FP.BF16.PACK_AB R64, R62, R85.reuse ;  /* 0x000000553e40723e */ /* 0x088fe200000010ff */
[----:B------:R-:W-:Y:S01]  /*be90*/  FFMA.FTZ R12, R191, c[0x0][0x2d0], -R92 ;  /* 0x0000b400bf0c7a23 */ /* 0x000fe2000001085c */
[----:B------:R-:W-:Y:S01]  /*bea0*/  MOV R191, R85 ;  /* 0x0000005500bf7202 */ /* 0x000fe20000000f00 */
[----:B------:R-:W1:Y:S04]  /*beb0*/  SHFL.BFLY PT, R2, R0, 0x2, 0x1f ;  /* 0x0c401f0000027f89 */ /* 0x000e6800000e0000 */
[----:B------:R1:W-:Y:S10]  /*bec0*/  MUFU.EX2 R61, R3 ;  /* 0x00000003003d7308 */ /* 0x0003f40000000800 */
[----:B------:R-:W2:Y:S10]  /*bed0*/  MUFU.EX2 R86, R5 ;  /* 0x0000000500567308 */ /* 0x000eb40000000800 */
[----:B------:R-:W-:Y:S01]  /*bee0*/  MUFU.EX2 R95, R28 ;  /* 0x0000001c005f7308 */ /* 0x000fe20000000800 */
[----:B-1----:R-:W-:Y:S01]  /*bef0*/  FMNMX.FTZ R3, R0, R2, !PT ;  /* 0x0000000200037209 */ /* 0x002fe20007810000 */
[----:B------:R-:W-:Y:S01]  /*bf00*/  FFMA.FTZ R2, R188, c[0x0][0x2d0], -R71 ;  /* 0x0000b400bc027a23 */ /* 0x000fe20000010847 */
[----:B------:R-:W-:Y:S01]  /*bf10*/  FSEL R0, R130, RZ, P2 ;  /* 0x000000ff82007208 */ /* 0x000fe20001000000 */
[----:B------:R-:W-:Y:S02]  /*bf20*/  IMAD.MOV.U32 R188, RZ, RZ, R82 ;  /* 0x000000ffffbc7224 */ /* 0x000fe400078e0052 */
[----:B------:R-:W1:Y:S04]  /*bf30*/  SHFL.BFLY PT, R4, R3, 0x1, 0x1f ;  /* 0x0c201f0003047f89 */ /* 0x000e6800000e0000 */
[----:B------:R3:W-:Y:S01]  /*bf40*/  MUFU.EX2 R31, R2 ;  /* 0x00000002001f7308 */ /* 0x0007e20000000800 */
[----:B------:R-:W-:Y:S01]  /*bf50*/  FADD.FTZ R0, -R0, R131 ;  /* 0x0000008300007221 */ /* 0x000fe20000010100 */
[----:B------:R-:W-:Y:S01]  /*bf60*/  MOV R131, R27 ;  /* 0x0000001b00837202 */ /* 0x000fe20000000f00 */
[----:B--2---:R-:W-:Y:S02]  /*bf70*/  IMAD.MOV.U32 R192, RZ, RZ, R86 ;  /* 0x000000ffffc07224 */ /* 0x004fe400078e0056 */
[----:B------:R-:W-:Y:S05]  /*bf80*/  FMUL.FTZ R0, R0, c[0x0][0x2d0] ;  /* 0x0000b40000007a20 */ /* 0x000fea0000410000 */
[----:B------:R2:W4:Y:S01]  /*bf90*/  MUFU.EX2 R69, R0 ;  /* 0x0000000000457308 */ /* 0x0005220000000800 */
[----:B-1----:R-:W-:Y:S02]  /*bfa0*/  FMNMX.FTZ R3, R3, R4, !PT ;  /* 0x0000000403037209 */ /* 0x002fe40007810000 */
[----:B---3--:R-:W-:Y:S03]  /*bfb0*/  FSEL R2, R129, RZ, P1 ;  /* 0x000000ff81027208 */ /* 0x008fe60000800000 */
[C---:B------:R-:W-:Y:S02]  /*bfc0*/  FMUL.FTZ R94, R3.reuse, c[0x0][0x2d0] ;  /* 0x0000b400035e7a20 */ /* 0x040fe40000410000 */
[----:B------:R-:W-:Y:S02]  /*bfd0*/  FADD.FTZ R2, -R2, R132 ;  /* 0x0000008402027221 */ /* 0x000fe40000010100 */
[----:B------:R-:W-:Y:S01]  /*bfe0*/  IMAD.MOV.U32 R132, RZ, RZ, R23 ;  /* 0x000000ffff847224 */ /* 0x000fe200078e0017 */
[----:B--2---:R-:W-:Y:S01]  /*bff0*/  FSEL R0, R128, RZ, P0 ;  /* 0x000000ff80007208 */ /* 0x004fe20000000000 */
[----:B------:R-:W-:Y:S01]  /*c000*/  FMUL.FTZ R2, R2, c[0x0][0x2d0] ;  /* 0x0000b40002027a20 */ /* 0x000fe20000410000 */
[----:B------:R-:W-:Y:S01]  /*c010*/  FSETP.NEU.FTZ.AND P0, PT, R3, -INF , PT ;  /* 0xff8000000300780b */ /* 0x000fe20003f1d000 */
[C---:B----4-:R-:W-:Y:S01]  /*c020*/  FMUL.FTZ R16, R69.reuse, R148 ;  /* 0x0000009445107220 */ /* 0x050fe20000410000 */
[----:B------:R-:W-:Y:S01]  /*c030*/  F2FP.BF16.PACK_AB R73, R132, R86 ;  /* 0x000000568449723e */ /* 0x000fe200000010ff */
[----:B------:R-:W1:Y:S01]  /*c040*/  MUFU.EX2 R68, R2 ;  /* 0x0000000200447308 */ /* 0x000e620000000800 */
[----:B------:R-:W-:Y:S01]  /*c050*/  FADD.FTZ R0, -R0, R133 ;  /* 0x0000008500007221 */ /* 0x000fe20000010100 */
[----:B------:R-:W-:Y:S01]  /*c060*/  FSEL R94, R94, RZ, P0 ;  /* 0x000000ff5e5e7208 */ /* 0x000fe20000000000 */
[----:B------:R-:W-:Y:S01]  /*c070*/  FMUL.FTZ R17, R69, R149 ;  /* 0x0000009545117220 */ /* 0x000fe20000410000 */
[----:B------:R-:W-:Y:S01]  /*c080*/  MOV R133, R22 ;  /* 0x0000001600857202 */ /* 0x000fe20000000f00 */
[----:B------:R-:W-:Y:S01]  /*c090*/  FMUL.FTZ R0, R0, c[0x0][0x2d0] ;  /* 0x0000b40000007a20 */ /* 0x000fe20000410000 */
[----:B------:R-:W2:Y:S01]  /*c0a0*/  LDSM.16.MT88.4 R20, [R213+0x100] ;  /* 0x00010000d514783b */ /* 0x000ea20000004200 */
[--C-:B------:R-:W-:Y:S01]  /*c0b0*/  FFMA.FTZ R4, R14, c[0x0][0x2d0], -R94.reuse ;  /* 0x0000b4000e047a23 */ /* 0x100fe2000001085e */
[----:B------:R-:W-:Y:S02]  /*c0c0*/  MOV R148, R184 ;  /* 0x000000b800947202 */ /* 0x000fe40000000f00 */
[----:B------:R3:W4:Y:S01]  /*c0d0*/  MUFU.EX2 R2, R0 ;  /* 0x0000000000027308 */ /* 0x0007220000000800 */
[----:B------:R-:W-:Y:S02]  /*c0e0*/  MOV R184, R87 ;  /* 0x0000005700b87202 */ /* 0x000fe40000000f00 */
[----:B------:R-:W-:Y:S07]  /*c0f0*/  F2FP.BF16.PACK_AB R72, R133, R131 ;  /* 0x000000838548723e */ /* 0x000fee00000010ff */
[----:B------:R5:W-:Y:S01]  /*c100*/  MUFU.EX2 R5, R4 ;  /* 0x0000000400057308 */ /* 0x000be20000000800 */
[C---:B-1----:R-:W-:Y:S02]  /*c110*/  FMUL.FTZ R18, R68.reuse, R150 ;  /* 0x0000009644127220 */ /* 0x042fe40000410000 */
[C---:B------:R-:W-:Y:S01]  /*c120*/  FMUL.FTZ R19, R68.reuse, R151 ;  /* 0x0000009744137220 */ /* 0x040fe20000410000 */
[----:B------:R-:W-:Y:S01]  /*c130*/  MOV R151, R191 ;  /* 0x000000bf00977202 */ /* 0x000fe20000000f00 */
[C---:B------:R-:W-:Y:S05]  /*c140*/  FMUL.FTZ R35, R68.reuse, R103 ;  /* 0x0000006744237220 */ /* 0x040fea0000410000 */
[----:B------:R1:W-:Y:S01]  /*c150*/  MUFU.EX2 R149, R48 ;  /* 0x0000003000957308 */ /* 0x0003e20000000800 */
[C---:B------:R-:W-:Y:S02]  /*c160*/  FMUL.FTZ R51, R68.reuse, R115 ;  /* 0x0000007344337220 */ /* 0x040fe40000410000 */
[----:B------:R-:W-:Y:S02]  /*c170*/  FMUL.FTZ R50, R68, R114 ;  /* 0x0000007244327220 */ /* 0x000fe40000410000 */
[----:B---3--:R-:W-:Y:S02]  /*c180*/  FFMA.FTZ R0, R10, c[0x0][0x2d0], -R94 ;  /* 0x0000b4000a007a23 */ /* 0x008fe4000001085e */
[----:B------:R-:W-:Y:S02]  /*c190*/  IMAD.MOV.U32 R103, RZ, RZ, R148 ;  /* 0x000000ffff677224 */ /* 0x000fe400078e0094 */
[C---:B----4-:R-:W-:Y:S01]  /*c1a0*/  FMUL.FTZ R45, R2.reuse, R109 ;  /* 0x0000006d022d7220 */ /* 0x050fe20000410000 */
[----:B------:R3:W4:Y:S01]  /*c1b0*/  MUFU.EX2 R6, R0 ;  /* 0x0000000000067308 */ /* 0x0007220000000800 */
[C---:B------:R-:W-:Y:S01]  /*c1c0*/  FMUL.FTZ R8, R2.reuse, R140 ;  /* 0x0000008c02087220 */ /* 0x040fe20000410000 */
[----:B------:R-:W-:Y:S01]  /*c1d0*/  MOV R140, R61 ;  /* 0x0000003d008c7202 */ /* 0x000fe20000000f00 */
[C---:B------:R-:W-:Y:S02]  /*c1e0*/  FMUL.FTZ R9, R2.reuse, R141 ;  /* 0x0000008d02097220 */ /* 0x040fe40000410000 */
[----:B-----5:R-:W-:Y:S02]  /*c1f0*/  FFMA.FTZ R4, R15, c[0x0][0x2d0], -R94 ;  /* 0x0000b4000f047a23 */ /* 0x020fe4000001085e */
[----:B------:R-:W-:Y:S02]  /*c200*/  IMAD.MOV.U32 R150, RZ, RZ, R192 ;  /* 0x000000ffff967224 */ /* 0x000fe400078e00c0 */
[C---:B------:R-:W-:Y:S01]  /*c210*/  FMUL.FTZ R13, R2.reuse, R145 ;  /* 0x00000091020d7220 */ /* 0x040fe20000410000 */
[----:B------:R5:W2:Y:S01]  /*c220*/  MUFU.EX2 R59, R4 ;  /* 0x00000004003b7308 */ /* 0x000aa20000000800 */
[C---:B------:R-:W-:Y:S02]  /*c230*/  FMUL.FTZ R28, R2.reuse, R160 ;  /* 0x000000a0021c7220 */ /* 0x040fe40000410000 */
[C---:B------:R-:W-:Y:S02]  /*c240*/  FMUL.FTZ R29, R2.reuse, R161 ;  /* 0x000000a1021d7220 */ /* 0x040fe40000410000 */
[----:B------:R-:W-:Y:S02]  /*c250*/  FMUL.FTZ R41, R2, R105 ;  /* 0x0000006902297220 */ /* 0x000fe40000410000 */
[----:B-1----:R-:W-:Y:S02]  /*c260*/  FMUL.FTZ R48, R69, R112 ;  /* 0x0000007045307220 */ /* 0x002fe40000410000 */
[----:B---3--:R-:W-:Y:S02]  /*c270*/  FFMA.FTZ R0, R11, c[0x0][0x2d0], -R94 ;  /* 0x0000b4000b007a23 */ /* 0x008fe4000001085e */
[----:B----4-:R-:W-:Y:S02]  /*c280*/  IMAD.MOV.U32 R189, RZ, RZ, R6 ;  /* 0x000000ffffbd7224 */ /* 0x010fe400078e0006 */
[----:B------:R1:W3:Y:S01]  /*c290*/  MUFU.EX2 R7, R0 ;  /* 0x0000000000077308 */ /* 0x0002e20000000800 */
[----:B------:R-:W-:Y:S02]  /*c2a0*/  FMUL.FTZ R6, R68, R138 ;  /* 0x0000008a44067220 */ /* 0x000fe40000410000 */
[----:B-----5:R-:W-:Y:S01]  /*c2b0*/  FFMA.FTZ R4, R190, c[0x0][0x2d0], -R71 ;  /* 0x0000b400be047a23 */ /* 0x020fe20000010847 */
[----:B------:R-:W-:Y:S01]  /*c2c0*/  MOV R190, R25 ;  /* 0x0000001900be7202 */ /* 0x000fe20000000f00 */
[----:B------:R-:W-:Y:S05]  /*c2d0*/  FMUL.FTZ R25, R2, R157 ;  /* 0x0000009d02197220 */ /* 0x000fea0000410000 */
[----:B------:R4:W-:Y:S01]  /*c2e0*/  MUFU.EX2 R90, R4 ;  /* 0x00000004005a7308 */ /* 0x0009e20000000800 */
[----:B------:R-:W-:Y:S01]  /*c2f0*/  F2FP.BF16.PACK_AB R74, R190, R63 ;  /* 0x0000003fbe4a723e */ /* 0x000fe200000010ff */
[----:B------:R-:W-:Y:S02]  /*c300*/  IMAD.MOV.U32 R157, RZ, RZ, R33 ;  /* 0x000000ffff9d7224 */ /* 0x000fe400078e0021 */
[----:B------:R-:W-:Y:S02]  /*c310*/  FMUL.FTZ R33, R69, R101 ;  /* 0x0000006545217220 */ /* 0x000fe40000410000 */
[----:B--2---:R-:W-:Y:S01]  /*c320*/  IMAD.MOV.U32 R145, RZ, RZ, R59 ;  /* 0x000000ffff917224 */ /* 0x004fe200078e003b */
[----:B-1----:R-:W-:Y:S01]  /*c330*/  FSEL R0, R3, RZ, P0 ;  /* 0x000000ff03007208 */ /* 0x002fe20000000000 */
[----:B---3--:R-:W-:Y:S01]  /*c340*/  IMAD.MOV.U32 R138, RZ, RZ, R7 ;  /* 0x000000ffff8a7224 */ /* 0x008fe200078e0007 */
[----:B------:R-:W-:Y:S01]  /*c350*/  ISETP.GT.AND P0, PT, R229, UR5, PT ;  /* 0x00000005e5007c0c */ /* 0x000fe2000bf04270 */
[----:B------:R-:W-:Y:S01]  /*c360*/  FMUL.FTZ R7, R68, R139 ;  /* 0x0000008b44077220 */ /* 0x000fe20000410000 */
[----:B------:R-:W-:Y:S01]  /*c370*/  MOV R139, R24 ;  /* 0x00000018008b7202 */ /* 0x000fe20000000f00 */
[----:B------:R-:W-:Y:S01]  /*c380*/  FADD.FTZ R0, -R0, R134 ;  /* 0x0000008600007221 */ /* 0x000fe20000010100 */
[----:B------:R-:W-:Y:S01]  /*c390*/  F2FP.BF16.PACK_AB R65, R138, R189 ;  /* 0x000000bd8a41723e */ /* 0x000fe200000010ff */
[----:B------:R-:W-:Y:S01]  /*c3a0*/  IMAD.MOV.U32 R134, RZ, RZ, R26 ;  /* 0x000000ffff867224 */ /* 0x000fe200078e001a */
[----:B------:R-:W-:Y:S01]  /*c3b0*/  F2FP.BF16.PACK_AB R66, R139, R61 ;  /* 0x0000003d8b42723e */ /* 0x000fe200000010ff */
[----:B------:R-:W-:Y:S01]  /*c3c0*/  FMUL.FTZ R0, R0, c[0x0][0x2d0] ;  /* 0x0000b40000007a20 */ /* 0x000fe20000410000 */
[----:B------:R-:W-:Y:S01]  /*c3d0*/  IADD3 R229, R229, -0x1, RZ ;  /* 0xffffffffe5e57810 */ /* 0x000fe20007ffe0ff */
[C---:B----4-:R-:W-:Y:S01]  /*c3e0*/  FMUL.FTZ R4, R69.reuse, R136 ;  /* 0x0000008845047220 */ /* 0x050fe20000410000 */
[----:B------:R-:W-:Y:S01]  /*c3f0*/  F2FP.BF16.PACK_AB R75, R134, R83 ;  /* 0x00000053864b723e */ /* 0x000fe200000010ff */
[----:B------:R-:W-:Y:S01]  /*c400*/  FFMA.FTZ R24, R194, c[0x0][0x2d0], -R92 ;  /* 0x0000b400c2187a23 */ /* 0x000fe2000001085c */
[----:B------:R-:W-:Y:S01]  /*c410*/  MOV R136, R5 ;  /* 0x0000000500887202 */ /* 0x000fe20000000f00 */
[----:B------:R-:W1:Y:S01]  /*c420*/  MUFU.EX2 R0, R0 ;  /* 0x0000000000007308 */ /* 0x000e620000000800 */
[----:B------:R-:W-:Y:S02]  /*c430*/  FMUL.FTZ R5, R69, R137 ;  /* 0x0000008945057220 */ /* 0x000fe40000410000 */
[----:B------:R-:W-:Y:S01]  /*c440*/  FMUL.FTZ R61, R2, R125 ;  /* 0x0000007d023d7220 */ /* 0x000fe20000410000 */
[----:B------:R-:W-:Y:S01]  /*c450*/  F2FP.BF16.PACK_AB R67, R59, R136 ;  /* 0x000000883b43723e */ /* 0x000fe200000010ff */
[----:B------:R-:W2:Y:S03]  /*c460*/  LDL.LU R125, [R1+0x8] ;  /* 0x00000800017d7983 */ /* 0x000ea60000300800 */
[-C--:B------:R-:W-:Y:S02]  /*c470*/  HMMA.16816.F32.BF16 R4, R72, R20.reuse, R4 ;  /* 0x000000144804723c */ /* 0x080fe40000041804 */
[----:B------:R3:W-:Y:S10]  /*c480*/  MUFU.EX2 R30, R24 ;  /* 0x00000018001e7308 */ /* 0x0007f40000000800 */
[----:B------:R-:W4:Y:S01]  /*c490*/  MUFU.EX2 R137, R44 ;  /* 0x0000002c00897308 */ /* 0x000f220000000800 */
[C---:B-1----:R-:W-:Y:S02]  /*c4a0*/  FMUL.FTZ R11, R0.reuse, R143 ;  /* 0x0000008f000b7220 */ /* 0x042fe40000410000 */
[C---:B------:R-:W-:Y:S02]  /*c4b0*/  FMUL.FTZ R10, R0.reuse, R142 ;  /* 0x0000008e000a7220 */ /* 0x040fe40000410000 */
[----:B------:R-:W-:Y:S05]  /*c4c0*/  IMAD.MOV.U32 R142, RZ, RZ, R83 ;  /* 0x000000ffff8e7224 */ /* 0x000fea00078e0053 */
[----:B------:R1:W-:Y:S01]  /*c4d0*/  MUFU.EX2 R143, R12 ;  /* 0x0000000c008f7308 */ /* 0x0003e20000000800 */
[C---:B------:R-:W-:Y:S01]  /*c4e0*/  FMUL.FTZ R14, R0.reuse, R146 ;  /* 0x00000092000e7220 */ /* 0x040fe20000410000 */
[----:B------:R-:W-:Y:S01]  /*c4f0*/  MOV R146, R62 ;  /* 0x0000003e00927202 */ /* 0x000fe20000000f00 */
[C---:B------:R-:W-:Y:S01]  /*c500*/  HMMA.16816.F32.BF16 R8, R64.reuse, R20, R8 ;  /* 0x000000144008723c */ /* 0x040fe20000041808 */
[----:B------:R-:W-:Y:S02]  /*c510*/  FMUL.FTZ R15, R0, R147 ;  /* 0x00000093000f7220 */ /* 0x000fe40000410000 */
[----:B---3--:R-:W-:Y:S01]  /*c520*/  FMUL.FTZ R24, R2, R156 ;  /* 0x0000009c02187220 */ /* 0x008fe20000410000 */
[----:B------:R-:W-:Y:S01]  /*c530*/  MOV R148, R146 ;  /* 0x0000009200947202 */ /* 0x000fe20000000f00 */
[C---:B------:R-:W-:Y:S01]  /*c540*/  FMUL.FTZ R26, R0.reuse, R158 ;  /* 0x0000009e001a7220 */ /* 0x040fe20000410000 */
[----:B------:R-:W-:Y:S01]  /*c550*/  MOV R158, R31 ;  /* 0x0000001f009e7202 */ /* 0x000fe20000000f00 */
[----:B------:R-:W-:Y:S01]  /*c560*/  FFMA.FTZ R20, R193, c[0x0][0x2d0], -R71 ;  /* 0x0000b400c1147a23 */ /* 0x000fe20000010847 */
[----:B------:R3:W-:Y:S01]  /*c570*/  MUFU.EX2 R156, R32 ;  /* 0x00000020009c7308 */ /* 0x0007e20000000800 */
[----:B------:R-:W-:Y:S03]  /*c580*/  FMUL.FTZ R21, R69, R153 ;  /* 0x0000009945157220 */ /* 0x000fe60000410000 */
[C---:B------:R-:W-:Y:S01]  /*c590*/  FMUL.FTZ R27, R0.reuse, R159 ;  /* 0x0000009f001b7220 */ /* 0x040fe20000410000 */
[----:B----4-:R-:W-:Y:S01]  /*c5a0*/  MOV R112, R137 ;  /* 0x0000008900707202 */ /* 0x010fe20000000f00 */
[----:B------:R-:W-:Y:S02]  /*c5b0*/  IMAD.MOV.U32 R161, RZ, RZ, R30 ;  /* 0x000000ffffa17224 */ /* 0x000fe400078e001e */
[C---:B------:R-:W-:Y:S01]  /*c5c0*/  FMUL.FTZ R30, R0.reuse, R162 ;  /* 0x000000a2001e7220 */ /* 0x040fe20000410000 */
[----:B------:R-:W-:Y:S01]  /*c5d0*/  MOV R162, R34 ;  /* 0x0000002200a27202 */ /* 0x000fe20000000f00 */
[----:B------:R4:W5:Y:S01]  /*c5e0*/  MUFU.EX2 R91, R20 ;  /* 0x00000014005b7308 */ /* 0x0009620000000800 */
[----:B------:R-:W-:Y:S01]  /*c5f0*/  FMUL.FTZ R31, R0, R163 ;  /* 0x000000a3001f7220 */ /* 0x000fe20000410000 */
[----:B------:R-:W-:Y:S01]  /*c600*/  MOV R163, R186 ;  /* 0x000000ba00a37202 */ /* 0x000fe20000000f00 */
[----:B-1----:R-:W-:Y:S01]  /*c610*/  FMUL.FTZ R12, R2, R144 ;  /* 0x00000090020c7220 */ /* 0x002fe20000410000 */
[----:B------:R-:W-:Y:S01]  /*c620*/  MOV R144, R58 ;  /* 0x0000003a00907202 */ /* 0x000fe20000000f00 */
[----:B------:R-:W-:Y:S02]  /*c630*/  IMAD.MOV.U32 R137, RZ, RZ, R90 ;  /* 0x000000ffff897224 */ /* 0x000fe400078e005a */
[--C-:B------:R-:W-:Y:S02]  /*c640*/  FFMA.FTZ R58, R57, c[0x0][0x2d0], -R94.reuse ;  /* 0x0000b400393a7a23 */ /* 0x100fe4000001085e */
[----:B------:R-:W-:Y:S01]  /*c650*/  FFMA.FTZ R62, R60, c[0x0][0x2d0], -R94 ;  /* 0x0000b4003c3e7a23 */ /* 0x000fe2000001085e */
[-C--:B------:R-:W-:Y:S01]  /*c660*/  HMMA.16816.F32.BF16 R12, R64, R22.reuse, R12 ;  /* 0x00000016400c723c */ /* 0x080fe2000004180c */
[----:B------:R1:W-:Y:S01]  /*c670*/  MUFU.EX2 R159, R40 ;  /* 0x00000028009f7308 */ /* 0x0003e20000000800 */
[----:B------:R-:W-:Y:S01]  /*c680*/  FMUL.FTZ R60, R2, R124 ;  /* 0x0000007c023c7220 */ /* 0x000fe20000410000 */
[----:B------:R-:W-:Y:S01]  /*c690*/  MOV R124, R144 ;  /* 0x00000090007c7202 */ /* 0x000fe20000000f00 */
[C---:B---3--:R-:W-:Y:S02]  /*c6a0*/  FMUL.FTZ R32, R69.reuse, R100 ;  /* 0x0000006445207220 */ /* 0x048fe40000410000 */
[----:B------:R-:W-:Y:S02]  /*c6b0*/  IMAD.MOV.U32 R144, RZ, RZ, R189 ;  /* 0x000000ffff907224 */ /* 0x000fe400078e00bd */
[C---:B------:R-:W-:Y:S01]  /*c6c0*/  HMMA.16816.F32.BF16 R16, R72.reuse, R22, R16 ;  /* 0x000000164810723c */ /* 0x040fe20000041810 */
[----:B------:R-:W-:Y:S02]  /*c6d0*/  FMUL.FTZ R34, R68, R102 ;  /* 0x0000006644227220 */ /* 0x000fe40000410000 */
[----:B------:R3:W-:Y:S01]  /*c6e0*/  MUFU.EX2 R100, R58 ;  /* 0x0000003a00647308 */ /* 0x0007e20000000800 */
[----:B------:R-:W-:Y:S02]  /*c6f0*/  FMUL.FTZ R42, R0, R106 ;  /* 0x0000006a002a7220 */ /* 0x000fe40000410000 */
[----:B----4-:R-:W-:Y:S01]  /*c700*/  FMUL.FTZ R20, R69, R152 ;  /* 0x0000009845147220 */ /* 0x010fe20000410000 */
[----:B-----5:R-:W-:Y:S01]  /*c710*/  MOV R114, R91 ;  /* 0x0000005b00727202 */ /* 0x020fe20000000f00 */
[C---:B------:R-:W-:Y:S01]  /*c720*/  FMUL.FTZ R22, R68.reuse, R154 ;  /* 0x0000009a44167220 */ /* 0x040fe20000410000 */
[----:B------:R-:W-:Y:S03]  /*c730*/  MOV R152, R133 ;  /* 0x0000008500987202 */ /* 0x000fe60000000f00 */
[----:B------:R-:W-:Y:S01]  /*c740*/  FMUL.FTZ R23, R68, R155 ;  /* 0x0000009b44177220 */ /* 0x000fe20000410000 */
[----:B------:R-:W-:Y:S01]  /*c750*/  MOV R155, R188 ;  /* 0x000000bc009b7202 */ /* 0x000fe20000000f00 */
[----:B------:R-:W-:Y:S01]  /*c760*/  IMAD.MOV.U32 R133, RZ, RZ, R187 ;  /* 0x000000ffff857224 */ /* 0x000fe200078e00bb */
[----:B------:R4:W-:Y:S01]  /*c770*/  MUFU.EX2 R153, R62 ;  /* 0x0000003e00997308 */ /* 0x0009e20000000800 */
[----:B------:R-:W-:Y:S02]  /*c780*/  IMAD.MOV.U32 R102, RZ, RZ, R184 ;  /* 0x000000ffff667224 */ /* 0x000fe400078e00b8 */
[----:B-1----:R-:W-:Y:S01]  /*c790*/  FMUL.FTZ R40, R2, R104 ;  /* 0x0000006802287220 */ /* 0x002fe20000410000 */
[-C--:B------:R-:W-:Y:S01]  /*c7a0*/  HMMA.16816.F32.BF16 R20, R72, R36.reuse, R20 ;  /* 0x000000244814723c */ /* 0x080fe20000041814 */
[----:B------:R-:W-:Y:S02]  /*c7b0*/  FMUL.FTZ R43, R0, R107 ;  /* 0x0000006b002b7220 */ /* 0x000fe40000410000 */
[----:B------:R-:W-:Y:S02]  /*c7c0*/  FMUL.FTZ R44, R2, R108 ;  /* 0x0000006c022c7220 */ /* 0x000fe40000410000 */
[C---:B------:R-:W-:Y:S02]  /*c7d0*/  FMUL.FTZ R46, R0.reuse, R110 ;  /* 0x0000006e002e7220 */ /* 0x040fe40000410000 */
[----:B------:R-:W-:Y:S01]  /*c7e0*/  FMUL.FTZ R47, R0, R111 ;  /* 0x0000006f002f7220 */ /* 0x000fe20000410000 */
[C---:B------:R-:W-:Y:S01]  /*c7f0*/  HMMA.16816.F32.BF16 R24, R64.reuse, R36, R24 ;  /* 0x000000244018723c */ /* 0x040fe20000041818 */
[----:B------:R-:W-:Y:S03]  /*c800*/  FMUL.FTZ R57, R2, R121 ;  /* 0x0000007902397220 */ /* 0x000fe60000410000 */
[C---:B---3--:R-:W-:Y:S02]  /*c810*/  FMUL.FTZ R58, R0.reuse, R122 ;  /* 0x0000007a003a7220 */ /* 0x048fe40000410000 */
[C---:B------:R-:W-:Y:S02]  /*c820*/  FMUL.FTZ R59, R0.reuse, R123 ;  /* 0x0000007b003b7220 */ /* 0x040fe40000410000 */
[-C--:B------:R-:W-:Y:S01]  /*c830*/  HMMA.16816.F32.BF16 R28, R64, R38.reuse, R28 ;  /* 0x00000026401c723c */ /* 0x080fe2000004181c */
[----:B------:R-:W-:Y:S03]  /*c840*/  FFMA.FTZ R36, R49, c[0x0][0x2d0], -R93 ;  /* 0x0000b40031247a23 */ /* 0x000fe6000001085d */
[C---:B------:R-:W-:Y:S01]  /*c850*/  FMUL.FTZ R37, R69.reuse, R165 ;  /* 0x000000a545257220 */ /* 0x040fe20000410000 */
[----:B------:R1:W-:Y:S01]  /*c860*/  MUFU.EX2 R160, R36 ;  /* 0x0000002400a07308 */ /* 0x0003e20000000800 */
[C---:B------:R-:W-:Y:S02]  /*c870*/  FMUL.FTZ R49, R69.reuse, R113 ;  /* 0x0000007145317220 */ /* 0x040fe40000410000 */
[C---:B------:R-:W-:Y:S01]  /*c880*/  HMMA.16816.F32.BF16 R32, R72.reuse, R38, R32 ;  /* 0x000000264820723c */ /* 0x040fe20000041820 */
[----:B------:R-:W-:Y:S03]  /*c890*/  IMAD.MOV.U32 R113, RZ, RZ, R95 ;  /* 0x000000ffff717224 */ /* 0x000fe600078e005f */
[----:B------:R-:W-:Y:S01]  /*c8a0*/  MOV R95, R80 ;  /* 0x00000050005f7202 */ /* 0x000fe20000000f00 */
[----:B----4-:R-:W-:Y:S01]  /*c8b0*/  FMUL.FTZ R62, R0, R126 ;  /* 0x0000007e003e7220 */ /* 0x010fe20000410000 */
[----:B------:R-:W3:Y:S01]  /*c8c0*/  LDSM.16.MT88.4 R80, [R213+0x900] ;  /* 0x00090000d550783b */ /* 0x000ee20000004200 */
[C---:B------:R-:W-:Y:S01]  /*c8d0*/  FMUL.FTZ R38, R68.reuse, R166 ;  /* 0x000000a644267220 */ /* 0x040fe20000410000 */
[----:B------:R4:W-:Y:S01]  /*c8e0*/  MUFU.EX2 R165, R88 ;  /* 0x0000005800a57308 */ /* 0x0009e20000000800 */
[----:B------:R-:W-:Y:S03]  /*c8f0*/  FMUL.FTZ R39, R68, R167 ;  /* 0x000000a744277220 */ /* 0x000fe60000410000 */
[----:B------:R-:W-:Y:S02]  /*c900*/  IMAD.MOV.U32 R147, RZ, RZ, R63 ;  /* 0x000000ffff937224 */ /* 0x000fe400078e003f */
[----:B------:R-:W-:Y:S02]  /*c910*/  FMUL.FTZ R63, R0, R127 ;  /* 0x0000007f003f7220 */ /* 0x000fe40000410000 */
[----:B------:R-:W-:Y:S01]  /*c920*/  IMAD.MOV.U32 R146, RZ, RZ, R142 ;  /* 0x000000ffff927224 */ /* 0x000fe200078e008e */
[----:B------:R-:W-:Y:S01]  /*c930*/  MOV R142, R190 ;  /* 0x000000be008e7202 */ /* 0x000fe20000000f00 */
[----:B------:R-:W-:Y:S01]  /*c940*/  IMAD.MOV.U32 R154, RZ, RZ, R132 ;  /* 0x000000ffff9a7224 */ /* 0x000fe200078e0084 */
[----:B------:R-:W-:Y:S01]  /*c950*/  MOV R132, R185 ;  /* 0x000000b900847202 */ /* 0x000fe20000000f00 */
[C---:B-1----:R-:W-:Y:S07]  /*c960*/  FMUL.FTZ R36, R69.reuse, R164 ;  /* 0x000000a445247220 */ /* 0x042fee0000410000 */
[-C--:B------:R-:W-:Y:S01]  /*c970*/  HMMA.16816.F32.BF16 R36, R72, R52.reuse, R36 ;  /* 0x000000344824723c */ /* 0x080fe20000041824 */
[----:B----4-:R-:W-:Y:S07]  /*c980*/  LDSM.16.MT88.4 R88, [R214+0x900] ;  /* 0x00090000d658783b */ /* 0x010fee0000004200 */
[C---:B------:R-:W-:Y:S07]  /*c990*/  HMMA.16816.F32.BF16 R40, R64.reuse, R52, R40 ;  /* 0x000000344028723c */ /* 0x040fee0000041828 */
[--C-:B------:R-:W-:Y:S01]  /*c9a0*/  FFMA.FTZ R52, R56, c[0x0][0x2d0], -R94.reuse ;  /* 0x0000b40038347a23 */ /* 0x100fe2000001085e */
[-C--:B------:R-:W-:Y:S01]  /*c9b0*/  HMMA.16816.F32.BF16 R44, R64, R54.reuse, R44 ;  /* 0x00000036402c723c */ /* 0x080fe2000004182c */
[----:B------:R-:W-:Y:S02]  /*c9c0*/  FMUL.FTZ R56, R2, R120 ;  /* 0x0000007802387220 */ /* 0x000fe40000410000 */
[----:B------:R1:W4:Y:S01]  /*c9d0*/  MUFU.EX2 R115, R52 ;  /* 0x0000003400737308 */ /* 0x0003220000000800 */
        /* <DEDUP_REMOVED lines=9> */
[----:B----4-:R-:W-:Y:S01]  /*ca70*/  F2FP.BF16.PACK_AB R77, R100, R115 ;  /* 0x00000073644d723e */ /* 0x010fe200000010ff */
[----:B------:R-:W1:Y:S01]  /*ca80*/  LDSM.16.MT88.4 R84, [R216+0x900] ;  /* 0x00090000d854783b */ /* 0x000e620000004200 */
[----:B------:R4:W5:Y:S04]  /*ca90*/  MUFU.EX2 R141, R76 ;  /* 0x0000004c008d7308 */ /* 0x0009680000000800 */
[C---:B------:R-:W-:Y:S02]  /*caa0*/  FMUL.FTZ R64, R69.reuse, R168 ;  /* 0x000000a845407220 */ /* 0x040fe40000410000 */
[----:B------:R-:W-:Y:S03]  /*cab0*/  FMUL.FTZ R65, R69, R169 ;  /* 0x000000a945417220 */ /* 0x000fe60000410000 */
[C---:B------:R-:W-:Y:S02]  /*cac0*/  FMUL.FTZ R66, R68.reuse, R170 ;  /* 0x000000aa44427220 */ /* 0x040fe40000410000 */
[----:B------:R-:W-:Y:S07]  /*cad0*/  FMUL.FTZ R67, R68, R171 ;  /* 0x000000ab44437220 */ /* 0x000fee0000410000 */
[----:B------:R-:W-:Y:S01]  /*cae0*/  HMMA.16816.F32.BF16 R64, R72, R78, R64 ;  /* 0x0000004e4840723c */ /* 0x000fe20000041840 */
[--C-:B----4-:R-:W-:Y:S06]  /*caf0*/  FFMA.FTZ R76, R197, c[0x0][0x2d0], -R71.reuse ;  /* 0x0000b400c54c7a23 */ /* 0x110fec0000010847 */
[----:B------:R-:W-:Y:S02]  /*cb00*/  F2FP.BF16.PACK_AB R74, R114, R162 ;  /* 0x000000a2724a723e */ /* 0x000fe400000010ff */
[----:B------:R-:W-:Y:S01]  /*cb10*/  F2FP.BF16.PACK_AB R75, R113, R161 ;  /* 0x000000a1714b723e */ /* 0x000fe200000010ff */
[----:B------:R4:W-:Y:S02]  /*cb20*/  MUFU.EX2 R167, R76 ;  /* 0x0000004c00a77308 */ /* 0x0009e40000000800 */
[----:B------:R-:W-:Y:S02]  /*cb30*/  F2FP.BF16.PACK_AB R72, R137, R158 ;  /* 0x0000009e8948723e */ /* 0x000fe400000010ff */
[----:B------:R-:W-:Y:S02]  /*cb40*/  F2FP.BF16.PACK_AB R73, R143, R157 ;  /* 0x0000009d8f49723e */ /* 0x000fe400000010ff */
[----:B------:R-:W-:Y:S02]  /*cb50*/  F2FP.BF16.PACK_AB R78, R112, R159 ;  /* 0x0000009f704e723e */ /* 0x000fe400000010ff */
[----:B-----5:R-:W-:Y:S03]  /*cb60*/  F2FP.BF16.PACK_AB R79, R141, R153 ;  /* 0x000000998d4f723e */ /* 0x020fe600000010ff */
[-C--:B---3--:R-:W-:Y:S01]  /*cb70*/  HMMA.16816.F32.BF16 R4, R72, R80.reuse, R4 ;  /* 0x000000504804723c */ /* 0x088fe20000041804 */
[--C-:B----4-:R-:W-:Y:S04]  /*cb80*/  FFMA.FTZ R76, R198, c[0x0][0x2d0], -R92.reuse ;  /* 0x0000b400c64c7a23 */ /* 0x110fe8000001085c */
[----:B------:R3:W-:Y:S02]  /*cb90*/  MUFU.EX2 R166, R76 ;  /* 0x0000004c00a67308 */ /* 0x0007e40000000800 */
[----:B---3--:R-:W-:Y:S07]  /*cba0*/  F2FP.BF16.PACK_AB R76, R160, R156 ;  /* 0x0000009ca04c723e */ /* 0x008fee00000010ff */
[C---:B------:R-:W-:Y:S07]  /*cbb0*/  HMMA.16816.F32.BF16 R8, R76.reuse, R80, R8 ;  /* 0x000000504c08723c */ /* 0x040fee0000041808 */
[--C-:B------:R-:W-:Y:S01]  /*cbc0*/  FFMA.FTZ R80, R203, c[0x0][0x2d0], -R71.reuse ;  /* 0x0000b400cb507a23 */ /* 0x100fe20000010847 */
[-C--:B------:R-:W-:Y:S03]  /*cbd0*/  HMMA.16816.F32.BF16 R12, R76, R82.reuse, R12 ;  /* 0x000000524c0c723c */ /* 0x080fe6000004180c */
[----:B------:R3:W4:Y:S05]  /*cbe0*/  MUFU.EX2 R101, R80 ;  /* 0x0000005000657308 */ /* 0x00072a0000000800 */
[C---:B------:R-:W-:Y:S08]  /*cbf0*/  HMMA.16816.F32.BF16 R16, R72.reuse, R82, R16 ;  /* 0x000000524810723c */ /* 0x040ff00000041810 */
[-C--:B-1----:R-:W-:Y:S08]  /*cc00*/  HMMA.16816.F32.BF16 R20, R72, R84.reuse, R20 ;  /* 0x000000544814723c */ /* 0x082ff00000041814 */
[C---:B------:R-:W-:Y:S01]  /*cc10*/  HMMA.16816.F32.BF16 R24, R76.reuse, R84, R24 ;  /* 0x000000544c18723c */ /* 0x040fe20000041818 */
[----:B---3--:R-:W-:Y:S06]  /*cc20*/  FFMA.FTZ R80, R204, c[0x0][0x2d0], -R71 ;  /* 0x0000b400cc507a23 */ /* 0x008fec0000010847 */
[----:B------:R-:W-:Y:S01]  /*cc30*/  FFMA.FTZ R84, R199, c[0x0][0x2d0], -R93 ;  /* 0x0000b400c7547a23 */ /* 0x000fe2000001085d */
[-C--:B------:R-:W-:Y:S01]  /*cc40*/  HMMA.16816.F32.BF16 R28, R76, R86.reuse, R28 ;  /* 0x000000564c1c723c */ /* 0x080fe2000004181c */
[----:B------:R1:W-:Y:S07]  /*cc50*/  MUFU.EX2 R204, R80 ;  /* 0x0000005000cc7308 */ /* 0x0003ee0000000800 */
[C---:B------:R-:W-:Y:S03]  /*cc60*/  HMMA.16816.F32.BF16 R32, R72.reuse, R86, R32 ;  /* 0x000000564820723c */ /* 0x040fe60000041820 */
[----:B------:R3:W-:Y:S05]  /*cc70*/  MUFU.EX2 R107, R84 ;  /* 0x00000054006b7308 */ /* 0x0007ea0000000800 */
[-C--:B------:R-:W-:Y:S08]  /*cc80*/  HMMA.16816.F32.BF16 R36, R72, R88.reuse, R36 ;  /* 0x000000584824723c */ /* 0x080ff00000041824 */
[C---:B------:R-:W-:Y:S01]  /*cc90*/  HMMA.16816.F32.BF16 R40, R76.reuse, R88, R40 ;  /* 0x000000584c28723c */ /* 0x040fe20000041828 */
[----:B-1----:R-:W-:Y:S03]  /*cca0*/  FFMA.FTZ R80, R205, c[0x0][0x2d0], -R92 ;  /* 0x0000b400cd507a23 */ /* 0x002fe6000001085c */
[----:B----4-:R-:W-:Y:S01]  /*ccb0*/  IMAD.MOV.U32 R205, RZ, RZ, R101 ;  /* 0x000000ffffcd7224 */ /* 0x010fe200078e0065 */
[----:B------:R1:W-:Y:S01]  /*ccc0*/  MUFU.EX2 R203, R80 ;  /* 0x0000005000cb7308 */ /* 0x0003e20000000800 */
[----:B------:R-:W-:Y:S02]  /*ccd0*/  IMAD.MOV.U32 R101, RZ, RZ, R95 ;  /* 0x000000ffff657224 */ /* 0x000fe400078e005f */
[-C--:B------:R-:W-:Y:S01]  /*cce0*/  HMMA.16816.F32.BF16 R44, R76, R90.reuse, R44 ;  /* 0x0000005a4c2c723c */ /* 0x080fe2000004182c */
[----:B------:R-:W-:Y:S03]  /*ccf0*/  FFMA.FTZ R88, R97, c[0x0][0x2d0], -R94 ;  /* 0x0000b40061587a23 */ /* 0x000fe6000001085e */
[--C-:B---3--:R-:W-:Y:S03]  /*cd00*/  FFMA.FTZ R84, R200, c[0x0][0x2d0], -R93.reuse ;  /* 0x0000b400c8547a23 */ /* 0x108fe6000001085d */
        /* <DEDUP_REMOVED lines=8> */
[--C-:B----4-:R-:W-:Y:S09]  /*cd90*/  FFMA.FTZ R84, R201, c[0x0][0x2d0], -R93.reuse ;  /* 0x0000b400c9547a23 */ /* 0x110ff2000001085d */
[----:B------:R4:W5:Y:S01]  /*cda0*/  MUFU.EX2 R105, R84 ;  /* 0x0000005400697308 */ /* 0x0009620000000800 */
[----:B-1----:R-:W-:Y:S09]  /*cdb0*/  FFMA.FTZ R80, R135, c[0x0][0x2d0], -R93 ;  /* 0x0000b40087507a23 */ /* 0x002ff2000001085d */
[----:B------:R1:W-:Y:S01]  /*cdc0*/  MUFU.EX2 R164, R80 ;  /* 0x0000005000a47308 */ /* 0x0003e20000000800 */
[----:B---3--:R-:W-:Y:S01]  /*cdd0*/  FFMA.FTZ R88, R232, c[0x0][0x2d0], -R92 ;  /* 0x0000b400e8587a23 */ /* 0x008fe2000001085c */
[----:B------:R-:W-:Y:S08]  /*cde0*/  MOV R232, R159 ;  /* 0x0000009f00e87202 */ /* 0x000ff00000000f00 */
[----:B------:R3:W-:Y:S01]  /*cdf0*/  MUFU.EX2 R109, R88 ;  /* 0x00000058006d7308 */ /* 0x0007e20000000800 */
[--C-:B----4-:R-:W-:Y:S01]  /*ce00*/  FFMA.FTZ R84, R207, c[0x0][0x2d0], -R71.reuse ;  /* 0x0000b400cf547a23 */ /* 0x110fe20000010847 */
[----:B------:R-:W-:Y:S08]  /*ce10*/  MOV R207, R147 ;  /* 0x0000009300cf7202 */ /* 0x000ff00000000f00 */
[----:B------:R4:W-:Y:S01]  /*ce20*/  MUFU.EX2 R201, R84 ;  /* 0x0000005400c97308 */ /* 0x0009e20000000800 */
[----:B-1----:R-:W1:Y:S08]  /*ce30*/  LDSM.16.MT88.4 R80, [R215+0x900] ;  /* 0x00090000d750783b */ /* 0x002e700000004200 */
[----:B---3--:R-:W-:Y:S01]  /*ce40*/  LDSM.16.MT88.4 R88, [R214+0x1100] ;  /* 0x00110000d658783b */ /* 0x008fe20000004200 */
[--C-:B----4-:R-:W-:Y:S04]  /*ce50*/  FFMA.FTZ R84, R96, c[0x0][0x2d0], -R94.reuse ;  /* 0x0000b40060547a23 */ /* 0x110fe8000001085e */
[----:B------:R3:W4:Y:S01]  /*ce60*/  MUFU.EX2 R104, R84 ;  /* 0x0000005400687308 */ /* 0x0007220000000800 */
[-C--:B-1----:R-:W-:Y:S08]  /*ce70*/  HMMA.16816.F32.BF16 R52, R72, R80.reuse, R52 ;  /* 0x000000504834723c */ /* 0x082ff00000041834 */
[C---:B------:R-:W-:Y:S01]  /*ce80*/  HMMA.16816.F32.BF16 R56, R76.reuse, R80, R56 ;  /* 0x000000504c38723c */ /* 0x040fe20000041838 */
[----:B---3--:R-:W1:Y:S06]  /*ce90*/  LDSM.16.MT88.4 R84, [R213+0x1100] ;  /* 0x00110000d554783b */ /* 0x008e6c0000004200 */
[----:B------:R-:W-:Y:S01]  /*cea0*/  FFMA.FTZ R80, R99, c[0x0][0x2d0], -R94 ;  /* 0x0000b40063507a23 */ /* 0x000fe2000001085e */
[-C--:B------:R-:W-:Y:S03]  /*ceb0*/  HMMA.16816.F32.BF16 R60, R76, R82.reuse, R60 ;  /* 0x000000524c3c723c */ /* 0x080fe6000004183c */
[----:B------:R3:W2:Y:S04]  /*cec0*/  MUFU.EX2 R198, R80 ;  /* 0x0000005000c67308 */ /* 0x0006a80000000800 */
[----:B------:R-:W-:Y:S01]  /*ced0*/  FFMA.FTZ R76, R208, c[0x0][0x2d0], -R71 ;  /* 0x0000b400d04c7a23 */ /* 0x000fe20000010847 */
[----:B------:R-:W-:Y:S01]  /*cee0*/  HMMA.16816.F32.BF16 R64, R72, R82, R64 ;  /* 0x000000524840723c */ /* 0x000fe20000041840 */
[----:B------:R-:W-:Y:S03]  /*cef0*/  MOV R208, R149 ;  /* 0x0000009500d07202 */ /* 0x000fe60000000f00 */
[----:B-----5:R-:W-:Y:S01]  /*cf00*/  F2FP.BF16.PACK_AB R78, R105, R106 ;  /* 0x0000006a694e723e */ /* 0x020fe200000010ff */
[----:B------:R5:W-:Y:S01]  /*cf10*/  MUFU.EX2 R111, R76 ;  /* 0x0000004c006f7308 */ /* 0x000be20000000800 */
[----:B----4-:R-:W-:Y:S01]  /*cf20*/  F2FP.BF16.PACK_AB R77, R200, R104 ;  /* 0x00000068c84d723e */ /* 0x010fe200000010ff */
[----:B------:R-:W-:Y:S01]  /*cf30*/  IMAD.MOV.U32 R149, RZ, RZ, R145 ;  /* 0x000000ffff957224 */ /* 0x000fe200078e0091 */
[----:B------:R-:W-:Y:S04]  /*cf40*/  F2FP.BF16.PACK_AB R72, R167, R208 ;  /* 0x000000d0a748723e */ /* 0x000fe800000010ff */
[----:B------:R-:W-:Y:S02]  /*cf50*/  F2FP.BF16.PACK_AB R73, R165, R166 ;  /* 0x000000a6a549723e */ /* 0x000fe400000010ff */
[----:B------:R-:W-:Y:S02]  /*cf60*/  F2FP.BF16.PACK_AB R74, R204, R205 ;  /* 0x000000cdcc4a723e */ /* 0x000fe400000010ff */
[----:B------:R-:W-:Y:S02]  /*cf70*/  F2FP.BF16.PACK_AB R75, R202, R203 ;  /* 0x000000cbca4b723e */ /* 0x000fe400000010ff */
[----:B------:R-:W-:Y:S01]  /*cf80*/  MOV R145, R140 ;  /* 0x0000008c00917202 */ /* 0x000fe20000000f00 */
[----:B---3--:R-:W3:Y:S01]  /*cf90*/  LDSM.16.MT88.4 R80, [R216+0x1100] ;  /* 0x00110000d850783b */ /* 0x008ee20000004200 */
[----:B--2---:R-:W-:Y:S01]  /*cfa0*/  F2FP.BF16.PACK_AB R79, R198, R199 ;  /* 0x000000c7c64f723e */ /* 0x004fe200000010ff */
[----:B------:R-:W-:Y:S02]  /*cfb0*/  IMAD.MOV.U32 R140, RZ, RZ, R134 ;  /* 0x000000ffff8c7224 */ /* 0x000fe400078e0086 */
[-C--:B-1----:R-:W-:Y:S01]  /*cfc0*/  HMMA.16816.F32.BF16 R4, R72, R84.reuse, R4 ;  /* 0x000000544804723c */ /* 0x082fe20000041804 */
[----:B-----5:R-:W-:Y:S02]  /*cfd0*/  FFMA.FTZ R76, R210, c[0x0][0x2d0], -R92 ;  /* 0x0000b400d24c7a23 */ /* 0x020fe4000001085c */
[----:B------:R-:W-:Y:S02]  /*cfe0*/  IMAD.MOV.U32 R210, RZ, RZ, R100 ;  /* 0x000000ffffd27224 */ /* 0x000fe400078e0064 */
[----:B------:R1:W-:Y:S02]  /*cff0*/  MUFU.EX2 R110, R76 ;  /* 0x0000004c006e7308 */ /* 0x0003e40000000800 */
[----:B-1----:R-:W-:Y:S07]  /*d000*/  F2FP.BF16.PACK_AB R76, R107, R164 ;  /* 0x000000a46b4c723e */ /* 0x002fee00000010ff */
[C---:B------:R-:W-:Y:S07]  /*d010*/  HMMA.16816.F32.BF16 R8, R76.reuse, R84, R8 ;  /* 0x000000544c08723c */ /* 0x040fee0000041808 */
[--C-:B------:R-:W-:Y:S01]  /*d020*/  FFMA.FTZ R84, R234, c[0x0][0x2d0], -R71.reuse ;  /* 0x0000b400ea547a23 */ /* 0x100fe20000010847 */
[-C--:B------:R-:W-:Y:S03]  /*d030*/  HMMA.16816.F32.BF16 R12, R76, R86.reuse, R12 ;  /* 0x000000564c0c723c */ /* 0x080fe6000004180c */
[----:B------:R1:W-:Y:S05]  /*d040*/  MUFU.EX2 R197, R84 ;  /* 0x0000005400c57308 */ /* 0x0003ea0000000800 */
[C---:B------:R-:W-:Y:S08]  /*d050*/  HMMA.16816.F32.BF16 R16, R72.reuse, R86, R16 ;  /* 0x000000564810723c */ /* 0x040ff00000041810 */
[-C--:B---3--:R-:W-:Y:S08]  /*d060*/  HMMA.16816.F32.BF16 R20, R72, R80.reuse, R20 ;  /* 0x000000504814723c */ /* 0x088ff00000041814 */
[C---:B------:R-:W-:Y:S01]  /*d070*/  HMMA.16816.F32.BF16 R24, R76.reuse, R80, R24 ;  /* 0x000000504c18723c */ /* 0x040fe20000041818 */
[----:B-1----:R-:W-:Y:S06]  /*d080*/  FFMA.FTZ R84, R235, c[0x0][0x2d0], -R71 ;  /* 0x0000b400eb547a23 */ /* 0x002fec0000010847 */
        /* <DEDUP_REMOVED lines=10> */
[----:B------:R1:W-:Y:S02]  /*d130*/  MUFU.EX2 R194, R84 ;  /* 0x0000005400c27308 */ /* 0x0003e40000000800 */
[----:B------:R-:W-:Y:S01]  /*d140*/  FFMA.FTZ R88, R173, c[0x0][0x2d0], -R94 ;  /* 0x0000b400ad587a23 */ /* 0x000fe2000001085e */
[-C--:B------:R-:W-:Y:S01]  /*d150*/  HMMA.16816.F32.BF16 R44, R76, R90.reuse, R44 ;  /* 0x0000005a4c2c723c */ /* 0x080fe2000004182c */
[----:B--2---:R-:W-:Y:S03]  /*d160*/  FFMA.FTZ R80, R211, c[0x0][0x2d0], -R93 ;  /* 0x0000b400d3507a23 */ /* 0x004fe6000001085d */
[----:B------:R-:W-:Y:S03]  /*d170*/  IMAD.MOV.U32 R211, RZ, RZ, R137 ;  /* 0x000000ffffd37224 */ /* 0x000fe600078e0089 */
[----:B------:R2:W-:Y:S01]  /*d180*/  MUFU.EX2 R119, R88 ;  /* 0x0000005800777308 */ /* 0x0005e20000000800 */
[C---:B------:R-:W-:Y:S09]  /*d190*/  HMMA.16816.F32.BF16 R48, R72.reuse, R90, R48 ;  /* 0x0000005a4830723c */ /* 0x040ff20000041830 */
[----:B------:R3:W-:Y:S03]  /*d1a0*/  MUFU.EX2 R193, R80 ;  /* 0x0000005000c17308 */ /* 0x0007e60000000800 */
[----:B-1----:R-:W-:Y:S01]  /*d1b0*/  FFMA.FTZ R84, R237, c[0x0][0x2d0], -R92 ;  /* 0x0000b400ed547a23 */ /* 0x002fe2000001085c */
[----:B------:R-:W-:Y:S01]  /*d1c0*/  MOV R237, R232 ;  /* 0x000000e800ed7202 */ /* 0x000fe20000000f00 */
[----:B------:R-:W-:Y:S05]  /*d1d0*/  IMAD.MOV.U32 R232, RZ, RZ, R112 ;  /* 0x000000ffffe87224 */ /* 0x000fea00078e0070 */
        /* <DEDUP_REMOVED lines=9> */
[----:B---3--:R-:W-:Y:S01]  /*d270*/  FFMA.FTZ R80, R233, c[0x0][0x2d0], -R93 ;  /* 0x0000b400e9507a23 */ /* 0x008fe2000001085d */
[----:B------:R-:W-:Y:S08]  /*d280*/  MOV R233, R139 ;  /* 0x0000008b00e97202 */ /* 0x000ff00000000f00 */
[----:B------:R3:W4:Y:S01]  /*d290*/  MUFU.EX2 R192, R80 ;  /* 0x0000005000c07308 */ /* 0x0007220000000800 */
[----:B--2---:R-:W-:Y:S01]  /*d2a0*/  LDSM.16.MT88.4 R88, [R214+0x1900] ;  /* 0x00190000d658783b */ /* 0x004fe20000004200 */
[-C--:B-1----:R-:W-:Y:S08]  /*d2b0*/  HMMA.16816.F32.BF16 R52, R72, R84.reuse, R52 ;  /* 0x000000544834723c */ /* 0x082ff00000041834 */
[C---:B------:R-:W-:Y:S01]  /*d2c0*/  HMMA.16816.F32.BF16 R56, R76.reuse, R84, R56 ;  /* 0x000000544c38723c */ /* 0x040fe20000041838 */
[--C-:B---3--:R-:W-:Y:S03]  /*d2d0*/  FFMA.FTZ R80, R238, c[0x0][0x2d0], -R71.reuse ;  /* 0x0000b400ee507a23 */ /* 0x108fe60000010847 */
[----:B------:R-:W-:Y:S01]  /*d2e0*/  IMAD.MOV.U32 R238, RZ, RZ, R140 ;  /* 0x000000ffffee7224 */ /* 0x000fe200078e008c */
[----:B------:R1:W-:Y:S02]  /*d2f0*/  MUFU.EX2 R190, R80 ;  /* 0x0000005000be7308 */ /* 0x0003e40000000800 */
[--C-:B------:R-:W-:Y:S01]  /*d300*/  FFMA.FTZ R84, R175, c[0x0][0x2d0], -R94.reuse ;  /* 0x0000b400af547a23 */ /* 0x100fe2000001085e */
[-C--:B------:R-:W-:Y:S07]  /*d310*/  HMMA.16816.F32.BF16 R60, R76, R86.reuse, R60 ;  /* 0x000000564c3c723c */ /* 0x080fee000004183c */
[--C-:B------:R-:W-:Y:S01]  /*d320*/  FFMA.FTZ R76, R239, c[0x0][0x2d0], -R71.reuse ;  /* 0x0000b400ef4c7a23 */ /* 0x100fe20000010847 */
[----:B------:R-:W-:Y:S01]  /*d330*/  HMMA.16816.F32.BF16 R64, R72, R86, R64 ;  /* 0x000000564840723c */ /* 0x000fe20000041840 */
[----:B------:R-:W2:Y:S03]  /*d340*/  MUFU.EX2 R188, R84 ;  /* 0x0000005400bc7308 */ /* 0x000ea60000000800 */
[----:B----4-:R-:W-:Y:S02]  /*d350*/  F2FP.BF16.PACK_AB R78, R192, R191 ;  /* 0x000000bfc04e723e */ /* 0x010fe400000010ff */
[----:B------:R-:W-:Y:S02]  /*d360*/  MOV R239, R142 ;  /* 0x0000008e00ef7202 */ /* 0x000fe40000000f00 */
        /* <DEDUP_REMOVED lines=9> */
[--C-:B---3--:R-:W-:Y:S07]  /*d400*/  FFMA.FTZ R76, R240, c[0x0][0x2d0], -R92.reuse ;  /* 0x0000b400f04c7a23 */ /* 0x108fee000001085c */
        /* <DEDUP_REMOVED lines=36> */
[----:B--2---:R-:W-:Y:S01]  /*d650*/  FFMA.FTZ R88, R102, c[0x0][0x2d0], -R92 ;  /* 0x0000b40066587a23 */ /* 0x004fe2000001085c */
[----:B------:R-:W-:Y:S08]  /*d660*/  MOV R102, R132 ;  /* 0x0000008400667202 */ /* 0x000ff00000000f00 */
        /* <DEDUP_REMOVED lines=25> */
[----:B---3--:R-:W-:Y:S01]  /*d800*/  FFMA.FTZ R76, R252, c[0x0][0x2d0], -R92 ;  /* 0x0000b400fc4c7a23 */ /* 0x008fe2000001085c */
[----:B----4-:R-:W-:Y:S03]  /*d810*/  F2FP.BF16.PACK_AB R168, R135, R173 ;  /* 0x000000ad87a8723e */ /* 0x010fe600000010ff */
[----:B------:R1:W3:Y:S02]  /*d820*/  MUFU.EX2 R134, R76 ;  /* 0x0000004c00867308 */ /* 0x0002e40000000800 */
[----:B-1----:R-:W-:Y:S02]  /*d830*/  F2FP.BF16.PACK_AB R76, R121, R116 ;  /* 0x00000074794c723e */ /* 0x002fe400000010ff */
[----:B---3--:R-:W-:Y:S05]  /*d840*/  F2FP.BF16.PACK_AB R169, R132, R134 ;  /* 0x0000008684a9723e */ /* 0x008fea00000010ff */
[C---:B------:R-:W-:Y:S07]  /*d850*/  HMMA.16816.F32.BF16 R8, R76.reuse, R84, R8 ;  /* 0x000000544c08723c */ /* 0x040fee0000041808 */
[--C-:B------:R-:W-:Y:S01]  /*d860*/  FFMA.FTZ R84, R101, c[0x0][0x2d0], -R71.reuse ;  /* 0x0000b40065547a23 */ /* 0x100fe20000010847 */
[-C--:B------:R-:W-:Y:S01]  /*d870*/  HMMA.16816.F32.BF16 R12, R76, R86.reuse, R12 ;  /* 0x000000564c0c723c */ /* 0x080fe2000004180c */
[----:B------:R-:W-:Y:S03]  /*d880*/  FFMA.FTZ R71, R155, c[0x0][0x2d0], -R71 ;  /* 0x0000b4009b477a23 */ /* 0x000fe60000010847 */
[----:B------:R-:W-:Y:S01]  /*d890*/  IMAD.MOV.U32 R155, RZ, RZ, R154 ;  /* 0x000000ffff9b7224 */ /* 0x000fe200078e009a */
[----:B------:R-:W-:Y:S01]  /*d8a0*/  MOV R154, R152 ;  /* 0x00000098009a7202 */ /* 0x000fe20000000f00 */
[----:B------:R-:W-:Y:S01]  /*d8b0*/  IMAD.MOV.U32 R152, RZ, RZ, R151 ;  /* 0x000000ffff987224 */ /* 0x000fe200078e0097 */
[----:B------:R-:W-:Y:S01]  /*d8c0*/  MOV R151, R150 ;  /* 0x0000009600977202 */ /* 0x000fe20000000f00 */
[C---:B------:R-:W-:Y:S01]  /*d8d0*/  HMMA.16816.F32.BF16 R16, R72.reuse, R86, R16 ;  /* 0x000000564810723c */ /* 0x040fe20000041810 */
[----:B------:R-:W-:Y:S02]  /*d8e0*/  IMAD.MOV.U32 R150, RZ, RZ, R131 ;  /* 0x000000ffff967224 */ /* 0x000fe400078e0083 */
[----:B------:R1:W-:Y:S01]  /*d8f0*/  MUFU.EX2 R131, R71 ;  /* 0x0000004700837308 */ /* 0x0003e20000000800 */
[----:B------:R-:W-:Y:S01]  /*d900*/  IMAD.MOV.U32 R101, RZ, RZ, R163 ;  /* 0x000000ffff657224 */ /* 0x000fe200078e00a3 */
[----:B------:R-:W-:Y:S01]  /*d910*/  MOV R159, R151 ;  /* 0x00000097009f7202 */ /* 0x000fe20000000f00 */
[----:B------:R-:W-:Y:S01]  /*d920*/  IMAD.MOV.U32 R235, RZ, RZ, R154 ;  /* 0x000000ffffeb7224 */ /* 0x000fe200078e009a */
[----:B------:R-:W-:Y:S01]  /*d930*/  MOV R154, R149 ;  /* 0x00000095009a7202 */ /* 0x000fe20000000f00 */
[-C--:B--2---:R-:W-:Y:S01]  /*d940*/  HMMA.16816.F32.BF16 R20, R72, R80.reuse, R20 ;  /* 0x000000504814723c */ /* 0x084fe20000041814 */
[----:B------:R-:W-:Y:S03]  /*d950*/  MOV R163, R133 ;  /* 0x0000008500a37202 */ /* 0x000fe60000000f00 */
[----:B------:R-:W-:Y:S01]  /*d960*/  MOV R234, R155 ;  /* 0x0000009b00ea7202 */ /* 0x000fe20000000f00 */
[----:B------:R-:W2:Y:S01]  /*d970*/  MUFU.EX2 R133, R84 ;  /* 0x0000005400857308 */ /* 0x000ea20000000800 */
[----:B------:R-:W-:Y:S02]  /*d980*/  MOV R155, R152 ;  /* 0x00000098009b7202 */ /* 0x000fe40000000f00 */
[----:B------:R-:W-:Y:S01]  /*d990*/  MOV R152, R148 ;  /* 0x0000009400987202 */ /* 0x000fe20000000f00 */
[C---:B------:R-:W-:Y:S03]  /*d9a0*/  HMMA.16816.F32.BF16 R24, R76.reuse, R80, R24 ;  /* 0x000000504c18723c */ /* 0x040fe60000041818 */
[----:B------:R-:W-:Y:S02]  /*d9b0*/  MOV R240, R152 ;  /* 0x0000009800f07202 */ /* 0x000fe40000000f00 */
[----:B------:R-:W-:Y:S03]  /*d9c0*/  MOV R152, R144 ;  /* 0x0000009000987202 */ /* 0x000fe60000000f00 */
[-C--:B------:R-:W-:Y:S01]  /*d9d0*/  HMMA.16816.F32.BF16 R28, R76, R82.reuse, R28 ;  /* 0x000000524c1c723c */ /* 0x080fe2000004181c */
[--C-:B-1----:R-:W-:Y:S03]  /*d9e0*/  FFMA.FTZ R71, R124, c[0x0][0x2d0], -R92.reuse ;  /* 0x0000b4007c477a23 */ /* 0x102fe6000001085c */
[----:B------:R-:W-:Y:S01]  /*d9f0*/  FFMA.FTZ R92, R103, c[0x0][0x2d0], -R92 ;  /* 0x0000b400675c7a23 */ /* 0x000fe2000001085c */
[----:B------:R-:W3:Y:S01]  /*da00*/  LDL.LU R124, [R1+0xc] ;  /* 0x00000c00017c7983 */ /* 0x000ee20000300800 */
[----:B------:R1:W-:Y:S02]  /*da10*/  MUFU.EX2 R99, R71 ;  /* 0x0000004700637308 */ /* 0x0003e40000000800 */
[C---:B------:R-:W-:Y:S01]  /*da20*/  HMMA.16816.F32.BF16 R32, R72.reuse, R82, R32 ;  /* 0x000000524820723c */ /* 0x040fe20000041820 */
[----:B------:R-:W4:Y:S03]  /*da30*/  LDL.LU R83, [R1+0x10] ;  /* 0x0000100001537983 */ /* 0x000f260000300800 */
[----:B--2---:R-:W-:Y:S01]  /*da40*/  F2FP.BF16.PACK_AB R170, R131, R133 ;  /* 0x0000008583aa723e */ /* 0x004fe200000010ff */
[----:B------:R-:W2:Y:S03]  /*da50*/  LDSM.16.MT88.4 R84, [R215+0x2100] ;  /* 0x00210000d754783b */ /* 0x000ea60000004200 */
[-C--:B------:R-:W-:Y:S01]  /*da60*/  HMMA.16816.F32.BF16 R36, R72, R88.reuse, R36 ;  /* 0x000000584824723c */ /* 0x080fe20000041824 */
[----:B------:R-:W5:Y:S07]  /*da70*/  MUFU.EX2 R98, R92 ;  /* 0x0000005c00627308 */ /* 0x000f6e0000000800 */
[C---:B------:R-:W-:Y:S01]  /*da80*/  HMMA.16816.F32.BF16 R40, R76.reuse, R88, R40 ;  /* 0x000000584c28723c */ /* 0x040fe20000041828 */
[--C-:B-1----:R-:W-:Y:S07]  /*da90*/  FFMA.FTZ R71, R102, c[0x0][0x2d0], -R93.reuse ;  /* 0x0000b40066477a23 */ /* 0x102fee000001085d */
[-C--:B------:R-:W-:Y:S01]  /*daa0*/  HMMA.16816.F32.BF16 R44, R76, R90.reuse, R44 ;  /* 0x0000005a4c2c723c */ /* 0x080fe2000004182c */
[----:B------:R1:W-:Y:S07]  /*dab0*/  MUFU.EX2 R97, R71 ;  /* 0x0000004700617308 */ /* 0x0003ee0000000800 */
[C---:B------:R-:W-:Y:S01]  /*dac0*/  HMMA.16816.F32.BF16 R48, R72.reuse, R90, R48 ;  /* 0x0000005a4830723c */ /* 0x040fe20000041830 */
[----:B-----5:R-:W-:Y:S07]  /*dad0*/  F2FP.BF16.PACK_AB R171, R98, R99 ;  /* 0x0000006362ab723e */ /* 0x020fee00000010ff */
[-C--:B--2---:R-:W-:Y:S01]  /*dae0*/  HMMA.16816.F32.BF16 R52, R72, R84.reuse, R52 ;  /* 0x000000544834723c */ /* 0x084fe20000041834 */
[--C-:B-1----:R-:W-:Y:S02]  /*daf0*/  FFMA.FTZ R71, R101, c[0x0][0x2d0], -R93.reuse ;  /* 0x0000b40065477a23 */ /* 0x102fe4000001085d */
[----:B------:R-:W-:Y:S05]  /*db00*/  LDSM.16.MT88.4 R100, [R216+0x2900] ;  /* 0x00290000d864783b */ /* 0x000fea0000004200 */
[C---:B------:R-:W-:Y:S01]  /*db10*/  HMMA.16816.F32.BF16 R56, R76.reuse, R84, R56 ;  /* 0x000000544c38723c */ /* 0x040fe20000041838 */
[----:B------:R1:W-:Y:S07]  /*db20*/  MUFU.EX2 R92, R71 ;  /* 0x00000047005c7308 */ /* 0x0003ee0000000800 */
[-C--:B------:R-:W-:Y:S08]  /*db30*/  HMMA.16816.F32.BF16 R60, R76, R86.reuse, R60 ;  /* 0x000000564c3c723c */ /* 0x080ff0000004183c */
[----:B------:R-:W-:Y:S01]  /*db40*/  HMMA.16816.F32.BF16 R64, R72, R86, R64 ;  /* 0x000000564840723c */ /* 0x000fe20000041840 */
[--C-:B-1----:R-:W-:Y:S03]  /*db50*/  FFMA.FTZ R71, R163, c[0x0][0x2d0], -R93.reuse ;  /* 0x0000b400a3477a23 */ /* 0x102fe6000001085d */
[----:B------:R-:W-:Y:S01]  /*db60*/  IMAD.MOV.U32 R163, RZ, RZ, R150 ;  /* 0x000000ffffa37224 */ /* 0x000fe200078e0096 */
[----:B------:R1:W-:Y:S01]  /*db70*/  MUFU.EX2 R82, R71 ;  /* 0x0000004700527308 */ /* 0x0003e20000000800 */
[----:B------:R-:W-:Y:S01]  /*db80*/  FFMA.FTZ R93, R183, c[0x0][0x2d0], -R93 ;  /* 0x0000b400b75d7a23 */ /* 0x000fe2000001085d */
[----:B------:R-:W2:Y:S01]  /*db90*/  LDSM.16.MT88.4 R148, [R213+0x2900] ;  /* 0x00290000d594783b */ /* 0x000ea20000004200 */
[----:B------:R-:W-:Y:S04]  /*dba0*/  FFMA.FTZ R69, R69, R125, R163 ;  /* 0x0000007d45457223 */ /* 0x000fe800000100a3 */
[----:B------:R-:W-:Y:S01]  /*dbb0*/  IMAD.MOV.U32 R163, RZ, RZ, R154 ;  /* 0x000000ffffa37224 */ /* 0x000fe200078e009a */
[----:B------:R-:W-:Y:S02]  /*dbc0*/  MOV R154, R145 ;  /* 0x00000091009a7202 */ /* 0x000fe40000000f00 */
[----:B------:R-:W5:Y:S01]  /*dbd0*/  MUFU.EX2 R93, R93 ;  /* 0x0000005d005d7308 */ /* 0x000f620000000800 */
[--C-:B-1----:R-:W-:Y:S09]  /*dbe0*/  FFMA.FTZ R71, R178, c[0x0][0x2d0], -R94.reuse ;  /* 0x0000b400b2477a23 */ /* 0x102ff2000001085e */
[----:B------:R1:W-:Y:S01]  /*dbf0*/  MUFU.EX2 R80, R71 ;  /* 0x0000004700507308 */ /* 0x0003e20000000800 */
[----:B-----5:R-:W-:Y:S01]  /*dc00*/  F2FP.BF16.PACK_AB R126, R93, R82 ;  /* 0x000000525d7e723e */ /* 0x020fe200000010ff */
[--C-:B-1----:R-:W-:Y:S08]  /*dc10*/  FFMA.FTZ R71, R179, c[0x0][0x2d0], -R94.reuse ;  /* 0x0000b400b3477a23 */ /* 0x102ff0000001085e */
[----:B------:R1:W5:Y:S02]  /*dc20*/  MUFU.EX2 R81, R71 ;  /* 0x0000004700517308 */ /* 0x0003640000000800 */
[--C-:B-1----:R-:W-:Y:S01]  /*dc30*/  FFMA.FTZ R71, R180, c[0x0][0x2d0], -R94.reuse ;  /* 0x0000b400b4477a23 */ /* 0x102fe2000001085e */
[----:B-----5:R-:W-:Y:S01]  /*dc40*/  F2FP.BF16.PACK_AB R125, R81, R80 ;  /* 0x00000050517d723e */ /* 0x020fe200000010ff */
[----:B------:R-:W-:Y:S02]  /*dc50*/  FFMA.FTZ R94, R70, c[0x0][0x2d0], -R94 ;  /* 0x0000b400465e7a23 */ /* 0x000fe4000001085e */
[----:B------:R-:W5:Y:S04]  /*dc60*/  LDL.LU R70, [R1+0x14] ;  /* 0x0000140001467983 */ /* 0x000f680000300800 */
[----:B------:R-:W-:Y:S10]  /*dc70*/  MUFU.EX2 R71, R71 ;  /* 0x0000004700477308 */ /* 0x000ff40000000800 */
[----:B------:R-:W1:Y:S02]  /*dc80*/  MUFU.EX2 R94, R94 ;  /* 0x0000005e005e7308 */ /* 0x000e640000000800 */
[----:B-1----:R-:W-:Y:S01]  /*dc90*/  F2FP.BF16.PACK_AB R127, R94, R71 ;  /* 0x000000475e7f723e */ /* 0x002fe200000010ff */
[----:B---3--:R-:W-:Y:S01]  /*dca0*/  FFMA.FTZ R68, R68, R124, R159 ;  /* 0x0000007c44447223 */ /* 0x008fe2000001009f */
[----:B------:R-:W-:Y:S02]  /*dcb0*/  F2FP.BF16.PACK_AB R124, R92, R97 ;  /* 0x000000615c7c723e */ /* 0x000fe400000010ff */
[----:B------:R-:W-:Y:S01]  /*dcc0*/  MOV R159, R138 ;  /* 0x0000008a009f7202 */ /* 0x000fe20000000f00 */
[----:B----4-:R-:W-:Y:S01]  /*dcd0*/  FFMA.FTZ R2, R2, R83, R155 ;  /* 0x0000005302027223 */ /* 0x010fe2000001009b */
[-C--:B--2---:R-:W-:Y:S01]  /*dce0*/  HMMA.16816.F32.BF16 R136, R168, R148.reuse, R4 ;  /* 0x00000094a888723c */ /* 0x084fe20000041804 */
[----:B------:R-:W-:Y:S02]  /*dcf0*/  IMAD.MOV.U32 R155, RZ, RZ, R146 ;  /* 0x000000ffff9b7224 */ /* 0x000fe400078e0092 */
[----:B------:R-:W-:Y:S04]  /*dd00*/  FADD.FTZ R2, R240, R2 ;  /* 0x00000002f0027221 */ /* 0x000fe80000010000 */
[----:B------:R-:W-:Y:S01]  /*dd10*/  FADD.FTZ R4, R235, R69 ;  /* 0x00000045eb047221 */ /* 0x000fe20000010000 */
[----:B------:R-:W-:Y:S01]  /*dd20*/  MOV R235, R114 ;  /* 0x0000007200eb7202 */ /* 0x000fe20000000f00 */
[----:B------:R-:W-:Y:S01]  /*dd30*/  FADD.FTZ R6, R234, R68 ;  /* 0x00000044ea067221 */ /* 0x000fe20000010000 */
[C---:B------:R-:W-:Y:S02]  /*dd40*/  HMMA.16816.F32.BF16 R140, R124.reuse, R148, R8 ;  /* 0x000000947c8c723c */ /* 0x040fe40000041808 */
[----:B------:R-:W-:Y:S01]  /*dd50*/  FADD.FTZ R4, R207, R4 ;  /* 0x00000004cf047221 */ /* 0x000fe20000010000 */
[----:B------:R-:W-:Y:S01]  /*dd60*/  MOV R234, R113 ;  /* 0x0000007100ea7202 */ /* 0x000fe20000000f00 */
[----:B------:R-:W-:Y:S01]  /*dd70*/  FADD.FTZ R6, R155, R6 ;  /* 0x000000069b067221 */ /* 0x000fe20000010000 */
[----:B------:R-:W1:Y:S01]  /*dd80*/  LDSM.16.MT88.4 R112, [R214+0x2900] ;  /* 0x00290000d670783b */ /* 0x000e620000004200 */
[----:B------:R-:W-:Y:S01]  /*dd90*/  FADD.FTZ R5, R154, R2 ;  /* 0x000000029a057221 */ /* 0x000fe20000010000 */
[----:B------:R-:W-:Y:S01]  /*dda0*/  MOV R207, R153 ;  /* 0x0000009900cf7202 */ /* 0x000fe20000000f00 */
[----:B------:R-:W-:Y:S01]  /*ddb0*/  FADD.FTZ R4, R239, R4 ;  /* 0x00000004ef047221 */ /* 0x000fe20000010000 */
[-C--:B------:R-:W-:Y:S03]  /*ddc0*/  HMMA.16816.F32.BF16 R144, R124, R150.reuse, R12 ;  /* 0x000000967c90723c */ /* 0x080fe6000004180c */
[----:B------:R-:W-:Y:S02]  /*ddd0*/  FADD.FTZ R2, R238, R6 ;  /* 0x00000006ee027221 */ /* 0x000fe40000010000 */
[----:B------:R-:W-:Y:S03]  /*dde0*/  FADD.FTZ R6, R158, R4 ;  /* 0x000000049e067221 */ /* 0x000fe60000010000 */
[C---:B------:R-:W-:Y:S01]  /*ddf0*/  HMMA.16816.F32.BF16 R148, R168.reuse, R150, R16 ;  /* 0x00000096a894723c */ /* 0x040fe20000041810 */
[----:B-----5:R-:W-:Y:S03]  /*de00*/  FFMA.FTZ R8, R0, R70, R152 ;  /* 0x0000004600087223 */ /* 0x020fe60000010098 */
        /* <DEDUP_REMOVED lines=80> */
[----:B------:R-:W-:Y:S01]  /*e310*/  FADD.FTZ R2, R134, R8 ;  /* 0x0000000886027221 */ /* 0x000fe20000010000 */
[----:B------:R-:W-:Y:S01]  /*e320*/  MOV R134, R3 ;  /* 0x0000000300867202 */ /* 0x000fe20000000f00 */
[----:B------:R-:W-:Y:S02]  /*e330*/  FADD.FTZ R4, R95, R4 ;  /* 0x000000045f047221 */ /* 0x000fe40000010000 */
[----:B------:R-:W-:Y:S02]  /*e340*/  FADD.FTZ R0, R97, R9 ;  /* 0x0000000961007221 */ /* 0x000fe40000010000 */
[----:B------:R-:W-:Y:S03]  /*e350*/  FADD.FTZ R5, R135, R5 ;  /* 0x0000000587057221 */ /* 0x000fe60000010000 */
[----:B------:R-:W-:Y:S01]  /*e360*/  FADD.FTZ R8, R132, R2 ;  /* 0x0000000284087221 */ /* 0x000fe20000010000 */
[----:B------:R-:W-:Y:S01]  /*e370*/  MOV R132, R129 ;  /* 0x0000008100847202 */ /* 0x000fe20000000f00 */
        /* <DEDUP_REMOVED lines=18> */
.L_x_996:
        /* <DEDUP_REMOVED lines=23> */
.L_x_1015:
[----:B------:R-:W-:Y:S02]  /*e610*/  ULDC UR11, c[0x0][0x32c] ;  /* 0x0000cb00000b7ab9 */ /* 0x000fe40000000800 */
[----:B------:R-:W-:Y:S02]  /*e620*/  UISETP.NE.AND UP2, UPT, UR11, 0x1, UPT ;  /* 0x000000010b00788c */ /* 0x000fe4000bf45270 */
[----:B------:R-:W-:Y:S02]  /*e630*/  ULDC.64 UR14, c[0x0][0x330] ;  /* 0x0000cc00000e7ab9 */ /* 0x000fe40000000a00 */
[----:B------:R-:W-:-:S07]  /*e640*/  UIMAD.WIDE.U32 UR16, UR6, UR14, URZ ;  /* 0x0000000e061072a5 */ /* 0x000fce000f8e003f */
[----:B------:R-:W-:Y:S02]  /*e650*/  @UP2 UMOV UR11, UR17 ;  /* 0x00000011000b2c82 */ /* 0x000fe40008000000 */
[----:B------:R-:W-:-:S03]  /*e660*/  @UP2 USHF.R.U32.HI UR6, URZ, UR15, UR11 ;  /* 0x0000000f3f062299 */ /* 0x000fc6000801160b */
.L_x_1016:
[----:B------:R-:W-:Y:S02]  /*e670*/  ULDC UR11, c[0x0][0x32c] ;  /* 0x0000cb00000b7ab9 */ /* 0x000fe40000000800 */
[----:B------:R-:W-:-:S04]  /*e680*/  UIMAD UR11, UR6, UR11, URZ ;  /* 0x0000000b060b72a4 */ /* 0x000fc8000f8e023f */
[----:B------:R-:W-:-:S04]  /*e690*/  UISETP.LT.AND UP2, UPT, UR5, UR11, UPT ;  /* 0x0000000b0500728c */ /* 0x000fc8000bf41270 */
[----:B------:R-:W-:-:S04]  /*e6a0*/  USEL UR5, UR5, UR11, !UP2 ;  /* 0x0000000b05057287 */ /* 0x000fc8000d000000 */
.L_x_1014:
        /* <DEDUP_REMOVED lines=16> */
.L_x_1018:
[----:B------:R-:W-:Y:S04]  /*e7b0*/  DEPBAR.LE SB0, 0x0 ;  /* 0x000080000000791a */ /* 0x000fe80000000000 */
[----:B------:R-:W-:Y:S01]  /*e7c0*/  BAR.SYNC.DEFER_BLOCKING 0x0 ;  /* 0x0000000000007b1d */ /* 0x000fe20000010000 */
[C---:B------:R-:W-:Y:S02]  /*e7d0*/  ISETP.LT.AND P2, PT, R230.reuse, UR4, PT ;  /* 0x00000004e6007c0c */ /* 0x040fe4000bf41270 */
[C---:B------:R-:W-:Y:S02]  /*e7e0*/  ISETP.GT.AND P4, PT, R230.reuse, UR4, PT ;  /* 0x00000004e6007c0c */ /* 0x040fe4000bf84270 */
[C---:B------:R-:W-:Y:S09]  /*e7f0*/  IADD3 R229, R230.reuse, -0x1, RZ ;  /* 0xffffffffe6e57810 */ /* 0x040ff20007ffe0ff */
[----:B------:R-:W-:Y:S01]  /*e800*/  @!P2 SHF.R.S32.HI R2, RZ, 0x1f, R230 ;  /* 0x0000001fff02a819 */ /* 0x000fe200000114e6 */
[----:B------:R-:W-:Y:S04]  /*e810*/  @!P2 IMAD.WIDE.U32 R128, R230, c[0x0][0x208], RZ ;  /* 0x00008200e680aa25 */ /* 0x000fe800078e00ff */
[----:B------:R-:W-:Y:S04]  /*e820*/  @!P2 IMAD R2, R2, c[0x0][0x208], RZ ;  /* 0x000082000202aa24 */ /* 0x000fe800078e02ff */
[----:B------:R-:W-:Y:S01]  /*e830*/  @!P2 IMAD R2, R230, c[0x0][0x20c], R2 ;  /* 0x00008300e602aa24 */ /* 0x000fe200078e0202 */
[----:B------:R-:W2:Y:S04]  /*e840*/  LDL.64 R202, [R1+0x38] ;  /* 0x0000380001ca7983 */ /* 0x000ea80000100a00 */
[----:B------:R-:W-:Y:S02]  /*e850*/  @!P2 IADD3 R129, R129, R2, RZ ;  /* 0x000000028181a210 */ /* 0x000fe40007ffe0ff */
[----:B------:R-:W3:Y:S06]  /*e860*/  LDL.64 R200, [R1+0x40] ;  /* 0x0000400001c87983 */ /* 0x000eec0000100a00 */
[----:B------:R-:W-:Y:S08]  /*e870*/  LDSM.16.M88.4 R96, [R219+0x6100] ;  /* 0x00610000db60783b */ /* 0x000ff00000000200 */
[----:B------:R-:W1:Y:S08]  /*e880*/  LDSM.16.M88.4 R16, [R212+0x3100] ;  /* 0x00310000d410783b */ /* 0x000e700000000200 */
[----:B------:R-:W4:Y:S08]  /*e890*/  LDSM.16.M88.4 R92, [R219+0x8100] ;  /* 0x00810000db5c783b */ /* 0x000f300000000200 */
[----:B------:R-:W5:Y:S08]  /*e8a0*/  LDSM.16.M88.4 R32, [R212+0x3900] ;  /* 0x00390000d420783b */ /* 0x000f700000000200 */
[----:B------:R-:W3:Y:S06]  /*e8b0*/  LDL.64 R232, [R1+0x30] ;  /* 0x0000300001e87983 */ /* 0x000eec0000100a00 */
[----:B------:R-:W5:Y:S08]  /*e8c0*/  LDSM.16.M88.4 R48, [R212+0x4100] ;  /* 0x00410000d430783b */ /* 0x000f700000000200 */
[----:B------:R-:W5:Y:S01]  /*e8d0*/  LDSM.16.M88.4 R64, [R212+0x4900] ;  /* 0x00490000d440783b */ /* 0x000f620000000200 */
        /* <DEDUP_REMOVED lines=8> */
[-C--:B-----5:R-:W-:Y:S07]  /*e960*/  HMMA.16816.F32.BF16 R20, R96, R32.reuse, RZ ;  /* 0x000000206014723c */ /* 0x0a0fee00000418ff */
[----:B------:R-:W5:Y:S01]  /*e970*/  LDSM.16.M88.4 R184, [R222+0x8100] ;  /* 0x00810000deb8783b */ /* 0x000f620000000200 */
        /* <DEDUP_REMOVED lines=26> */
[C---:B-----5:R-:W-:Y:S08]  /*eb20*/  HMMA.16816.F32.BF16 R8, R184.reuse, R180, R8 ;  /* 0x000000b4b808723c */ /* 0x060ff00000041808 */
        /* <DEDUP_REMOVED lines=42> */
[----:B------:R4:W-:Y:S07]  /*edd0*/  @!P2 LDGSTS.E.BYPASS.LTC128B.128 [R231+0x2900], [R192.64], !P3 ;  /* 0x02900000c0e7afae */ /* 0x0009ee000d901d6c */
        /* <DEDUP_REMOVED lines=60> */
[----:B-----5:R-:W-:Y:S04]  /*f1a0*/  FMNMX.FTZ R128, R8, R134, !PT ;  /* 0x0000008608807209 */ /* 0x020fe80007810000 */
        /* <DEDUP_REMOVED lines=181> */
[----:B-----5:R-:W-:Y:S01]  /*fd00*/  @P4 MOV R7, R235 ;  /* 0x000000eb00074202 */ /* 0x020fe20000000f00 */
        /* <DEDUP_REMOVED lines=73> */
[----:B-----5:R-:W-:Y:S01]  /*101a0*/  @P4 SHF.L.U64.HI R12, R249, 0x5, R250 ;  /* 0x00000005f90c4819 */ /* 0x020fe200000102fa */
        /* <DEDUP_REMOVED lines=19> */
[----:B-----5:R-:W-:Y:S01]  /*102e0*/  @P4 IADD3 R8, P1, R10, R13, RZ ;  /* 0x0000000d0a084210 */ /* 0x020fe20007f3e0ff */
[C---:B------:R-:W-:Y:S02]  /*102f0*/  FMUL.FTZ R122, R0.reuse, R122 ;  /* 0x0000007a007a7220 */ /* 0x040fe40000410000 */
[----:B------:R-:W-:Y:S01]  /*10300*/  FMUL.FTZ R123, R0, R123 ;  /* 0x0000007b007b7220 */ /* 0x000fe20000410000 */
[----:B------:R-:W-:Y:S01]  /*10310*/  @P4 IADD3 R6, P0, R8, R13, RZ ;  /* 0x0000000d08064210 */ /* 0x000fe20007f1e0ff */
[C---:B------:R-:W-:Y:S01]  /*10320*/  FMUL.FTZ R126, R0.reuse, R126 ;  /* 0x0000007e007e7220 */ /* 0x040fe20000410000 */
[----:B------:R5:W5:Y:S01]  /*10330*/  MUFU.EX2 R184, R15 ;  /* 0x0000000f00b87308 */ /* 0x000b620000000800 */
[C---:B------:R-:W-:Y:S02]  /*10340*/  FMUL.FTZ R127, R0.reuse, R127 ;  /* 0x0000007f007f7220 */ /* 0x040fe40000410000 */
        /* <DEDUP_REMOVED lines=9> */
[-C--:B------:R-:W-:Y:S01]  /*103e0*/  @P4 IADD3 R4, P1, R6, R13.reuse, RZ ;  /* 0x0000000d06044210 */ /* 0x080fe20007f3e0ff */
[--C-:B------:R-:W-:Y:S01]  /*103f0*/  FFMA.FTZ R80, R80, c[0x0][0x2d0], -R180.reuse ;  /* 0x0000b40050507a23 */ /* 0x100fe200000108b4 */
[-C--:B------:R-:W-:Y:S01]  /*10400*/  @P4 IADD3.X R7, R9, R12.reuse, RZ, P0, !PT ;  /* 0x0000000c09074210 */ /* 0x080fe200007fe4ff */
[----:B------:R4:W-:Y:S01]  /*10410*/  @P4 LDGSTS.E.BYPASS.LTC128B.128 [R231+0x4100], [R8.64], !P3 ;  /* 0x0410000008e74fae */ /* 0x0009e2000d901d6c */
[----:B------:R-:W-:Y:S01]  /*10420*/  @P4 IADD3 R10, P0, R4, R13, RZ ;  /* 0x0000000d040a4210 */ /* 0x000fe20007f1e0ff */
[----:B------:R4:W-:Y:S01]  /*10430*/  MUFU.EX2 R206, R28 ;  /* 0x0000001c00ce7308 */ /* 0x0009e20000000800 */
[-C--:B------:R-:W-:Y:S01]  /*10440*/  @P4 IADD3.X R5, R7, R12.reuse, RZ, P1, !PT ;  /* 0x0000000c07054210 */ /* 0x080fe20000ffe4ff */
[----:B------:R-:W-:Y:S02]  /*10450*/  FMUL.FTZ R13, R131, R145 ;  /* 0x00000091830d7220 */ /* 0x000fe40000410000 */
[----:B-----5:R-:W-:Y:S01]  /*10460*/  FMUL.FTZ R15, R0, R147 ;  /* 0x00000093000f7220 */ /* 0x020fe20000410000 */
[----:B------:R-:W-:Y:S01]  /*10470*/  @P4 IADD3.X R11, R5, R12, RZ, P0, !PT ;  /* 0x0000000c050b4210 */ /* 0x000fe200007fe4ff */
[----:B------:R5:W-:Y:S01]  /*10480*/  @P4 LDGSTS.E.BYPASS.LTC128B.128 [R231+0x4900], [R6.64], !P3 ;  /* 0x0490000006e74fae */ /* 0x000be2000d901d6c */
[----:B------:R-:W-:Y:S01]  /*10490*/  FMUL.FTZ R12, R131, R144 ;  /* 0x00000090830c7220 */ /* 0x000fe20000410000 */
[----:B------:R-:W-:Y:S01]  /*104a0*/  ISETP.GT.AND P0, PT, R230, UR5, PT ;  /* 0x00000005e6007c0c */ /* 0x000fe2000bf04270 */
[----:B------:R-:W-:Y:S01]  /*104b0*/  FFMA.FTZ R81, R81, c[0x0][0x2d0], -R180 ;  /* 0x0000b40051517a23 */ /* 0x000fe200000108b4 */
[----:B------:R5:W-:Y:S01]  /*104c0*/  MUFU.EX2 R211, R34 ;  /* 0x0000002200d37308 */ /* 0x000be20000000800 */
[--C-:B------:R-:W-:Y:S01]  /*104d0*/  FFMA.FTZ R70, R70, c[0x0][0x2d0], -R181.reuse ;  /* 0x0000b40046467a23 */ /* 0x100fe200000108b5 */
[----:B------:R-:W-:Y:S01]  /*104e0*/  MOV R230, R229 ;  /* 0x000000e500e67202 */ /* 0x000fe20000000f00 */
[----:B-1----:R-:W-:Y:S01]  /*104f0*/  FMUL.FTZ R22, R132, R154 ;  /* 0x0000009a84167220 */ /* 0x002fe20000410000 */
[----:B------:R1:W-:Y:S01]  /*10500*/  @P4 LDGSTS.E.BYPASS.LTC128B.128 [R231+0x5100], [R4.64], !P3 ;  /* 0x0510000004e74fae */ /* 0x0003e2000d901d6c */
[--C-:B------:R-:W-:Y:S02]  /*10510*/  FFMA.FTZ R71, R71, c[0x0][0x2d0], -R181.reuse ;  /* 0x0000b40047477a23 */ /* 0x100fe400000108b5 */
[--C-:B------:R-:W-:Y:S02]  /*10520*/  FFMA.FTZ R82, R82, c[0x0][0x2d0], -R181.reuse ;  /* 0x0000b40052527a23 */ /* 0x100fe400000108b5 */
[----:B------:R-:W-:Y:S01]  /*10530*/  FFMA.FTZ R83, R83, c[0x0][0x2d0], -R181 ;  /* 0x0000b40053537a23 */ /* 0x000fe200000108b5 */
[----:B------:R1:W-:Y:S01]  /*10540*/  MUFU.EX2 R233, R33 ;  /* 0x0000002100e97308 */ /* 0x0003e20000000800 */
[--C-:B------:R-:W-:Y:S01]  /*10550*/  FFMA.FTZ R72, R72, c[0x0][0x2d0], -R135.reuse ;  /* 0x0000b40048487a23 */ /* 0x100fe20000010887 */
[----:B------:R1:W-:Y:S01]  /*10560*/  @P4 LDGSTS.E.BYPASS.LTC128B.128 [R231+0x5900], [R10.64], !P3 ;  /* 0x059000000ae74fae */ /* 0x0003e2000d901d6c */
[--C-:B------:R-:W-:Y:S02]  /*10570*/  FFMA.FTZ R73, R73, c[0x0][0x2d0], -R135.reuse ;  /* 0x0000b40049497a23 */ /* 0x100fe40000010887 */
[C---:B----4-:R-:W-:Y:S01]  /*10580*/  FMUL.FTZ R8, R131.reuse, R140 ;  /* 0x0000008c83087220 */ /* 0x050fe20000410000 */
[----:B------:R-:W-:Y:S01]  /*10590*/  F2FP.BF16.PACK_AB R140, R238, R237 ;  /* 0x000000edee8c723e */ /* 0x000fe200000010ff */
[----:B------:R-:W-:Y:S01]  /*105a0*/  FMUL.FTZ R9, R131, R141 ;  /* 0x0000008d83097220 */ /* 0x000fe20000410000 */
[----:B------:R-:W-:Y:S01]  /*105b0*/  F2FP.BF16.PACK_AB R141, R186, R183 ;  /* 0x000000b7ba8d723e */ /* 0x000fe200000010ff */
[--C-:B------:R-:W-:Y:S01]  /*105c0*/  FFMA.FTZ R28, R27, c[0x0][0x2d0], -R2.reuse ;  /* 0x0000b4001b1c7a23 */ /* 0x100fe20000010802 */
[----:B------:R-:W4:Y:S01]  /*105d0*/  LDSM.16.MT88.4 R172, [R213+0x100] ;  /* 0x00010000d5ac783b */ /* 0x000f220000004200 */
[----:B------:R1:W1:Y:S01]  /*105e0*/  MUFU.EX2 R232, R35 ;  /* 0x0000002300e87308 */ /* 0x0002620000000800 */
[----:B------:R-:W-:Y:S02]  /*105f0*/  FMUL.FTZ R27, R0, R163 ;  /* 0x000000a3001b7220 */ /* 0x000fe40000410000 */
[----:B-----5:R-:W-:Y:S01]  /*10600*/  FMUL.FTZ R6, R132, R138 ;  /* 0x0000008a84067220 */ /* 0x020fe20000410000 */
[----:B------:R-:W-:Y:S01]  /*10610*/  F2FP.BF16.PACK_AB R138, R248, R246 ;  /* 0x000000f6f88a723e */ /* 0x000fe200000010ff */
[----:B------:R-:W-:Y:S01]  /*10620*/  FMUL.FTZ R7, R132, R139 ;  /* 0x0000008b84077220 */ /* 0x000fe20000410000 */
[----:B------:R-:W-:Y:S01]  /*10630*/  F2FP.BF16.PACK_AB R139, R244, R245 ;  /* 0x000000f5f48b723e */ /* 0x000fe200000010ff */
[----:B------:R-:W5:Y:S01]  /*10640*/  LDSM.16.MT88.4 R176, [R216+0x100] ;  /* 0x00010000d8b0783b */ /* 0x000f620000004200 */
[C---:B------:R-:W-:Y:S02]  /*10650*/  FMUL.FTZ R34, R0.reuse, R158 ;  /* 0x0000009e00227220 */ /* 0x040fe40000410000 */
[----:B-1----:R-:W-:Y:S01]  /*10660*/  FMUL.FTZ R4, R133, R136 ;  /* 0x0000008885047220 */ /* 0x002fe20000410000 */
[----:B------:R-:W-:Y:S01]  /*10670*/  F2FP.BF16.PACK_AB R136, R247, R241 ;  /* 0x000000f1f788723e */ /* 0x000fe200000010ff */
[----:B------:R-:W-:Y:S01]  /*10680*/  FMUL.FTZ R5, R133, R137 ;  /* 0x0000008985057220 */ /* 0x000fe20000410000 */
[----:B------:R-:W-:Y:S01]  /*10690*/  F2FP.BF16.PACK_AB R137, R243, R240 ;  /* 0x000000f0f389723e */ /* 0x000fe200000010ff */
[----:B------:R-:W-:Y:S01]  /*106a0*/  MUFU.EX2 R196, R44 ;  /* 0x0000002c00c47308 */ /* 0x000fe20000000800 */
[----:B------:R-:W1:Y:S01]  /*106b0*/  LDSM.16.MT88.4 R144, [R214+0x100] ;  /* 0x00010000d690783b */ /* 0x000e620000004200 */
[----:B------:R-:W-:Y:S02]  /*106c0*/  FMUL.FTZ R33, R131, R157 ;  /* 0x0000009d83217220 */ /* 0x000fe40000410000 */
[----:B------:R-:W-:Y:S01]  /*106d0*/  FMUL.FTZ R10, R0, R142 ;  /* 0x0000008e000a7220 */ /* 0x000fe20000410000 */
[----:B------:R-:W-:Y:S01]  /*106e0*/  F2FP.BF16.PACK_AB R142, R242, R239 ;  /* 0x000000eff28e723e */ /* 0x000fe200000010ff */
[----:B------:R-:W-:Y:S01]  /*106f0*/  FMUL.FTZ R11, R0, R143 ;  /* 0x0000008f000b7220 */ /* 0x000fe20000410000 */
[----:B------:R-:W-:Y:S01]  /*10700*/  F2FP.BF16.PACK_AB R143, R184, R185 ;  /* 0x000000b9b88f723e */ /* 0x000fe200000010ff */
[--C-:B------:R-:W-:Y:S01]  /*10710*/  FFMA.FTZ R76, R76, c[0x0][0x2d0], -R135.reuse ;  /* 0x0000b4004c4c7a23 */ /* 0x100fe20000010887 */
[----:B------:R-:W1:Y:S01]  /*10720*/  LDSM.16.MT88.4 R148, [R215+0x100] ;  /* 0x00010000d794783b */ /* 0x000e620000004200 */
[----:B------:R-:W-:Y:S01]  /*10730*/  MUFU.EX2 R195, R45 ;  /* 0x0000002d00c37308 */ /* 0x000fe20000000800 */
[----:B------:R-:W-:Y:S02]  /*10740*/  FMUL.FTZ R35, R0, R159 ;  /* 0x0000009f00237220 */ /* 0x000fe40000410000 */
[----:B------:R-:W-:Y:S02]  /*10750*/  FFMA.FTZ R77, R77, c[0x0][0x2d0], -R135 ;  /* 0x0000b4004d4d7a23 */ /* 0x000fe40000010887 */
[--C-:B------:R-:W-:Y:S02]  /*10760*/  FFMA.FTZ R74, R74, c[0x0][0x2d0], -R2.reuse ;  /* 0x0000b4004a4a7a23 */ /* 0x100fe40000010802 */
[----:B------:R-:W0:Y:S01]  /*10770*/  LDGDEPBAR ;  /* 0x00000000000079af */ /* 0x000e220000000000 */
[--C-:B------:R-:W-:Y:S02]  /*10780*/  FFMA.FTZ R75, R75, c[0x0][0x2d0], -R2.reuse ;  /* 0x0000b4004b4b7a23 */ /* 0x100fe40000010802 */
[----:B------:R-:W-:Y:S01]  /*10790*/  MUFU.EX2 R193, R53 ;  /* 0x0000003500c17308 */ /* 0x000fe20000000800 */
[--C-:B------:R-:W-:Y:S02]  /*107a0*/  FFMA.FTZ R78, R78, c[0x0][0x2d0], -R2.reuse ;  /* 0x0000b4004e4e7a23 */ /* 0x100fe40000010802 */
[----:B------:R-:W-:Y:S01]  /*107b0*/  FFMA.FTZ R79, R79, c[0x0][0x2d0], -R2 ;  /* 0x0000b4004f4f7a23 */ /* 0x000fe20000010802 */
[-C--:B----4-:R-:W-:Y:S06]  /*107c0*/  HMMA.16816.F32.BF16 R4, R136, R172.reuse, R4 ;  /* 0x000000ac8804723c */ /* 0x090fec0000041804 */
[----:B------:R-:W-:Y:S01]  /*107d0*/  MUFU.EX2 R190, R54 ;  /* 0x0000003600be7308 */ /* 0x000fe20000000800 */
[--C-:B------:R-:W-:Y:S01]  /*107e0*/  FFMA.FTZ R84, R84, c[0x0][0x2d0], -R180.reuse ;  /* 0x0000b40054547a23 */ /* 0x100fe200000108b4 */
[C---:B------:R-:W-:Y:S04]  /*107f0*/  HMMA.16816.F32.BF16 R8, R140.reuse, R172, R8 ;  /* 0x000000ac8c08723c */ /* 0x040fe80000041808 */
[--C-:B------:R-:W-:Y:S02]  /*10800*/  FFMA.FTZ R85, R85, c[0x0][0x2d0], -R180.reuse ;  /* 0x0000b40055557a23 */ /* 0x100fe400000108b4 */
[----:B------:R-:W-:Y:S02]  /*10810*/  FFMA.FTZ R96, R96, c[0x0][0x2d0], -R180 ;  /* 0x0000b40060607a23 */ /* 0x000fe400000108b4 */
[----:B------:R-:W-:Y:S01]  /*10820*/  MUFU.EX2 R172, R46 ;  /* 0x0000002e00ac7308 */ /* 0x000fe20000000800 */
[-C--:B------:R-:W-:Y:S03]  /*10830*/  HMMA.16816.F32.BF16 R12, R140, R174.reuse, R12 ;  /* 0x000000ae8c0c723c */ /* 0x080fe6000004180c */
[--C-:B------:R-:W-:Y:S02]  /*10840*/  FFMA.FTZ R86, R86, c[0x0][0x2d0], -R181.reuse ;  /* 0x0000b40056567a23 */ /* 0x100fe400000108b5 */
[--C-:B------:R-:W-:Y:S03]  /*10850*/  FFMA.FTZ R87, R87, c[0x0][0x2d0], -R181.reuse ;  /* 0x0000b40057577a23 */ /* 0x100fe600000108b5 */
[C---:B------:R-:W-:Y:S01]  /*10860*/  HMMA.16816.F32.BF16 R16, R136.reuse, R174, R16 ;  /* 0x000000ae8810723c */ /* 0x040fe20000041810 */
[----:B------:R4:W-:Y:S03]  /*10870*/  MUFU.EX2 R207, R25 ;  /* 0x0000001900cf7308 */ /* 0x0009e60000000800 */
[----:B------:R-:W-:Y:S02]  /*10880*/  FFMA.FTZ R98, R98, c[0x0][0x2d0], -R181 ;  /* 0x0000b40062627a23 */ /* 0x000fe400000108b5 */
[--C-:B------:R-:W-:Y:S02]  /*10890*/  FFMA.FTZ R92, R92, c[0x0][0x2d0], -R135.reuse ;  /* 0x0000b4005c5c7a23 */ /* 0x100fe40000010887 */
[-C--:B-----5:R-:W-:Y:S03]  /*108a0*/  HMMA.16816.F32.BF16 R20, R136, R176.reuse, R20 ;  /* 0x000000b08814723c */ /* 0x0a0fe60000041814 */
[----:B------:R5:W1:Y:S01]  /*108b0*/  MUFU.EX2 R208, R24 ;  /* 0x0000001800d07308 */ /* 0x000a620000000800 */
[--C-:B------:R-:W-:Y:S02]  /*108c0*/  FFMA.FTZ R90, R90, c[0x0][0x2d0], -R2.reuse ;  /* 0x0000b4005a5a7a23 */ /* 0x100fe40000010802 */
[--C-:B------:R-:W-:Y:S02]  /*108d0*/  FFMA.FTZ R91, R91, c[0x0][0x2d0], -R2.reuse ;  /* 0x0000b4005b5b7a23 */ /* 0x100fe40000010802 */
[C---:B------:R-:W-:Y:S04]  /*108e0*/  HMMA.16816.F32.BF16 R32, R140.reuse, R176, R32 ;  /* 0x000000b08c20723c */ /* 0x040fe80000041820 */
[--C-:B------:R-:W-:Y:S01]  /*108f0*/  FFMA.FTZ R94, R94, c[0x0][0x2d0], -R2.reuse ;  /* 0x0000b4005e5e7a23 */ /* 0x100fe20000010802 */
[----:B------:R1:W-:Y:S01]  /*10900*/  MUFU.EX2 R182, R26 ;  /* 0x0000001a00b67308 */ /* 0x0003e20000000800 */
[----:B------:R-:W-:Y:S02]  /*10910*/  FFMA.FTZ R2, R95, c[0x0][0x2d0], -R2 ;  /* 0x0000b4005f027a23 */ /* 0x000fe40000010802 */
[--C-:B------:R-:W-:Y:S04]  /*10920*/  FFMA.FTZ R88, R88, c[0x0][0x2d0], -R135.reuse ;  /* 0x0000b40058587a23 */ /* 0x100fe80000010887 */
[----:B----4-:R-:W-:Y:S02]  /*10930*/  FMUL.FTZ R25, R131, R161 ;  /* 0x000000a183197220 */ /* 0x010fe40000410000 */
[----:B------:R-:W-:Y:S01]  /*10940*/  FFMA.FTZ R89, R89, c[0x0][0x2d0], -R135 ;  /* 0x0000b40059597a23 */ /* 0x000fe20000010887 */
[----:B------:R4:W-:Y:S01]  /*10950*/  MUFU.EX2 R175, R28 ;  /* 0x0000001c00af7308 */ /* 0x0009e20000000800 */
[----:B------:R-:W-:Y:S01]  /*10960*/  MOV R135, R3 ;  /* 0x0000000300877202 */ /* 0x000fe20000000f00 */
[C---:B-----5:R-:W-:Y:S02]  /*10970*/  FMUL.FTZ R24, R131.reuse, R160 ;  /* 0x000000a083187220 */ /* 0x060fe40000410000 */
[----:B------:R-:W-:Y:S06]  /*10980*/  FFMA.FTZ R131, R131, R252, R237 ;  /* 0x000000fc83837223 */ /* 0x000fec00000100ed */
[----:B------:R5:W-:Y:S01]  /*10990*/  MUFU.EX2 R174, R30 ;  /* 0x0000001e00ae7308 */ /* 0x000be20000000800 */
[C---:B-1----:R-:W-:Y:S02]  /*109a0*/  FMUL.FTZ R26, R0.reuse, R162 ;  /* 0x000000a2001a7220 */ /* 0x042fe40000410000 */
[----:B------:R-:W-:Y:S07]  /*109b0*/  FFMA.FTZ R0, R0, R251, R183 ;  /* 0x000000fb00007223 */ /* 0x000fee00000100b7 */
[----:B------:R1:W1:Y:S01]  /*109c0*/  MUFU.EX2 R205, R29 ;  /* 0x0000001d00cd7308 */ /* 0x0002620000000800 */
[-C--:B------:R-:W-:Y:S03]  /*109d0*/  HMMA.16816.F32.BF16 R24, R140, R178.reuse, R24 ;  /* 0x000000b28c18723c */ /* 0x080fe60000041818 */
[----:B----4-:R-:W-:Y:S02]  /*109e0*/  FMUL.FTZ R28, R133, R164 ;  /* 0x000000a4851c7220 */ /* 0x010fe40000410000 */
[----:B------:R-:W-:Y:S03]  /*109f0*/  FADD.FTZ R0, R186, R0 ;  /* 0x00000000ba007221 */ /* 0x000fe60000010000 */
[C---:B------:R-:W-:Y:S01]  /*10a00*/  HMMA.16816.F32.BF16 R100, R136.reuse, R178, R100 ;  /* 0x000000b28864723c */ /* 0x040fe20000041864 */
[----:B------:R4:W-:Y:S03]  /*10a10*/  MUFU.EX2 R204, R36 ;  /* 0x0000002400cc7308 */ /* 0x0009e60000000800 */
[----:B------:R-:W-:Y:S02]  /*10a20*/  FADD.FTZ R0, R185, R0 ;  /* 0x00000000b9007221 */ /* 0x000fe40000010000 */
[C---:B-----5:R-:W-:Y:S05]  /*10a30*/  FMUL.FTZ R30, R132.reuse, R166 ;  /* 0x000000a6841e7220 */ /* 0x060fea0000410000 */
[----:B------:R5:W-:Y:S01]  /*10a40*/  MUFU.EX2 R203, R37 ;  /* 0x0000002500cb7308 */ /* 0x000be20000000800 */
[C---:B-1----:R-:W-:Y:S09]  /*10a50*/  FMUL.FTZ R29, R133.reuse, R165 ;  /* 0x000000a5851d7220 */ /* 0x042ff20000410000 */
[----:B------:R1:W-:Y:S01]  /*10a60*/  MUFU.EX2 R189, R55 ;  /* 0x0000003700bd7308 */ /* 0x0003e20000000800 */
[-C--:B------:R-:W-:Y:S03]  /*10a70*/  HMMA.16816.F32.BF16 R28, R136, R144.reuse, R28 ;  /* 0x00000090881c723c */ /* 0x080fe6000004181c */
[C---:B----4-:R-:W-:Y:S05]  /*10a80*/  FMUL.FTZ R36, R133.reuse, R168 ;  /* 0x000000a885247220 */ /* 0x050fea0000410000 */
[C---:B------:R-:W-:Y:S01]  /*10a90*/  HMMA.16816.F32.BF16 R104, R140.reuse, R144, R104 ;  /* 0x000000908c68723c */ /* 0x040fe20000041868 */
[----:B------:R-:W-:Y:S03]  /*10aa0*/  MUFU.EX2 R191, R64 ;  /* 0x0000004000bf7308 */ /* 0x000fe60000000800 */
[C---:B-----5:R-:W-:Y:S04]  /*10ab0*/  FMUL.FTZ R37, R133.reuse, R169 ;  /* 0x000000a985257220 */ /* 0x060fe80000410000 */
[-C--:B------:R-:W-:Y:S03]  /*10ac0*/  HMMA.16816.F32.BF16 R108, R140, R146.reuse, R108 ;  /* 0x000000928c6c723c */ /* 0x080fe6000004186c */
[----:B------:R-:W-:Y:S01]  /*10ad0*/  MUFU.EX2 R192, R65 ;  /* 0x0000004100c07308 */ /* 0x000fe20000000800 */
[----:B---3--:R-:W-:Y:S01]  /*10ae0*/  FFMA.FTZ R133, R133, R153, R241 ;  /* 0x0000009985857223 */ /* 0x008fe200000100f1 */
[----:B-1----:R-:W-:Y:S03]  /*10af0*/  LDSM.16.MT88.4 R52, [R216+0x1100] ;  /* 0x00110000d834783b */ /* 0x002fe60000004200 */
[C---:B------:R-:W-:Y:S05]  /*10b00*/  HMMA.16816.F32.BF16 R112, R136.reuse, R146, R112 ;  /* 0x000000928870723c */ /* 0x040fea0000041870 */
[----:B------:R1:W-:Y:S01]  /*10b10*/  MUFU.EX2 R167, R38 ;  /* 0x0000002600a77308 */ /* 0x0003e20000000800 */
[----:B------:R-:W3:Y:S02]  /*10b20*/  LDSM.16.MT88.4 R144, [R213+0x900] ;  /* 0x00090000d590783b */ /* 0x000ee40000004200 */
[-C--:B------:R-:W-:Y:S07]  /*10b30*/  HMMA.16816.F32.BF16 R116, R136, R148.reuse, R116 ;  /* 0x000000948874723c */ /* 0x080fee0000041874 */
[----:B------:R4:W-:Y:S01]  /*10b40*/  MUFU.EX2 R200, R39 ;  /* 0x0000002700c87308 */ /* 0x0009e20000000800 */
[C---:B------:R-:W-:Y:S08]  /*10b50*/  HMMA.16816.F32.BF16 R120, R140.reuse, R148, R120 ;  /* 0x000000948c78723c */ /* 0x040ff00000041878 */
[-C--:B------:R-:W-:Y:S01]  /*10b60*/  HMMA.16816.F32.BF16 R124, R140, R150.reuse, R124 ;  /* 0x000000968c7c723c */ /* 0x080fe2000004187c */
[----:B------:R5:W3:Y:S01]  /*10b70*/  MUFU.EX2 R165, R134 ;  /* 0x0000008600a57308 */ /* 0x000ae20000000800 */
[----:B------:R-:W3:Y:S02]  /*10b80*/  LDSM.16.MT88.4 R140, [R216+0x900] ;  /* 0x00090000d88c783b */ /* 0x000ee40000004200 */
[C---:B-1----:R-:W-:Y:S07]  /*10b90*/  FMUL.FTZ R38, R132.reuse, R170 ;  /* 0x000000aa84267220 */ /* 0x042fee0000410000 */
[----:B------:R1:W-:Y:S01]  /*10ba0*/  MUFU.EX2 R202, R48 ;  /* 0x0000003000ca7308 */ /* 0x0003e20000000800 */
[C---:B----4-:R-:W-:Y:S02]  /*10bb0*/  FMUL.FTZ R39, R132.reuse, R171 ;  /* 0x000000ab84277220 */ /* 0x050fe40000410000 */
[----:B--2---:R-:W-:Y:S07]  /*10bc0*/  FFMA.FTZ R132, R132, R152, R240 ;  /* 0x0000009884847223 */ /* 0x004fee00000100f0 */
[----:B------:R2:W4:Y:S01]  /*10bd0*/  MUFU.EX2 R201, R49 ;  /* 0x0000003100c97308 */ /* 0x0005220000000800 */
[----:B------:R-:W-:Y:S01]  /*10be0*/  HMMA.16816.F32.BF16 R36, R136, R150, R36 ;  /* 0x000000968824723c */ /* 0x000fe20000041824 */
[----:B------:R-:W4:Y:S03]  /*10bf0*/  LDSM.16.MT88.4 R148, [R214+0x900] ;  /* 0x00090000d694783b */ /* 0x000f260000004200 */
[----:B-----5:R-:W-:Y:S01]  /*10c00*/  FFMA.FTZ R134, R51, c[0x0][0x2d0], -R181 ;  /* 0x0000b40033867a23 */ /* 0x020fe200000108b5 */
[----:B------:R-:W-:Y:S02]  /*10c10*/  F2FP.BF16.PACK_AB R51, R232, R211 ;  /* 0x000000d3e833723e */ /* 0x000fe400000010ff */
[----:B------:R-:W-:Y:S02]  /*10c20*/  F2FP.BF16.PACK_AB R136, R207, R208 ;  /* 0x000000d0cf88723e */ /* 0x000fe400000010ff */
[----:B------:R5:W-:Y:S03]  /*10c30*/  MUFU.EX2 R199, R50 ;  /* 0x0000003200c77308 */ /* 0x000be60000000800 */
[----:B------:R-:W-:Y:S02]  /*10c40*/  F2FP.BF16.PACK_AB R138, R205, R206 ;  /* 0x000000cecd8a723e */ /* 0x000fe400000010ff */
[----:B-1----:R-:W-:Y:S02]  /*10c50*/  F2FP.BF16.PACK_AB R48, R235, R236 ;  /* 0x000000eceb30723e */ /* 0x002fe400000010ff */
[----:B------:R-:W-:Y:S02]  /*10c60*/  F2FP.BF16.PACK_AB R137, R175, R182 ;  /* 0x000000b6af89723e */ /* 0x000fe400000010ff */
[----:B---3--:R-:W-:Y:S01]  /*10c70*/  F2FP.BF16.PACK_AB R139, R165, R174 ;  /* 0x000000aea58b723e */ /* 0x008fe200000010ff */
[----:B------:R-:W-:Y:S01]  /*10c80*/  MUFU.EX2 R187, R66 ;  /* 0x0000004200bb7308 */ /* 0x000fe20000000800 */
[----:B--2---:R-:W-:Y:S09]  /*10c90*/  F2FP.BF16.PACK_AB R49, R210, R209 ;  /* 0x000000d1d231723e */ /* 0x004ff200000010ff */
[----:B------:R1:W-:Y:S01]  /*10ca0*/  MUFU.EX2 R188, R67 ;  /* 0x0000004300bc7308 */ /* 0x0003e20000000800 */
[----:B-----5:R-:W-:Y:S09]  /*10cb0*/  F2FP.BF16.PACK_AB R50, R233, R234 ;  /* 0x000000eae932723e */ /* 0x020ff200000010ff */
[----:B------:R-:W-:Y:S01]  /*10cc0*/  MUFU.EX2 R177, R56 ;  /* 0x0000003800b17308 */ /* 0x000fe20000000800 */
[-C--:B------:R-:W-:Y:S08]  /*10cd0*/  HMMA.16816.F32.BF16 R4, R48, R144.reuse, R4 ;  /* 0x000000903004723c */ /* 0x080ff00000041804 */
[C---:B------:R-:W-:Y:S01]  /*10ce0*/  HMMA.16816.F32.BF16 R8, R136.reuse, R144, R8 ;  /* 0x000000908808723c */ /* 0x040fe20000041808 */
[----:B------:R-:W-:Y:S01]  /*10cf0*/  MUFU.EX2 R179, R57 ;  /* 0x0000003900b37308 */ /* 0x000fe20000000800 */
[----:B-1----:R-:W-:Y:S06]  /*10d00*/  LDSM.16.MT88.4 R64, [R214+0x1100] ;  /* 0x00110000d640783b */ /* 0x002fec0000004200 */
[-C--:B------:R-:W-:Y:S03]  /*10d10*/  HMMA.16816.F32.BF16 R12, R136, R146.reuse, R12 ;  /* 0x00000092880c723c */ /* 0x080fe6000004180c */
[----:B------:R-:W1:Y:S05]  /*10d20*/  MUFU.EX2 R198, R134 ;  /* 0x0000008600c67308 */ /* 0x000e6a0000000800 */
[C---:B------:R-:W-:Y:S01]  /*10d30*/  HMMA.16816.F32.BF16 R16, R48.reuse, R146, R16 ;  /* 0x000000923010723c */ /* 0x040fe20000041810 */
[----:B------:R-:W2:Y:S04]  /*10d40*/  LDSM.16.MT88.4 R144, [R215+0x900] ;  /* 0x00090000d790783b */ /* 0x000ea80000004200 */
[----:B------:R3:W-:Y:S03]  /*10d50*/  MUFU.EX2 R134, R47 ;  /* 0x0000002f00867308 */ /* 0x0007e60000000800 */
[-C--:B------:R-:W-:Y:S07]  /*10d60*/  HMMA.16816.F32.BF16 R20, R48, R140.reuse, R20 ;  /* 0x0000008c3014723c */ /* 0x080fee0000041814 */
[----:B------:R5:W-:Y:S01]  /*10d70*/  MUFU.EX2 R166, R40 ;  /* 0x0000002800a67308 */ /* 0x000be20000000800 */
[C---:B------:R-:W-:Y:S08]  /*10d80*/  HMMA.16816.F32.BF16 R32, R136.reuse, R140, R32 ;  /* 0x0000008c8820723c */ /* 0x040ff00000041820 */
[-C--:B------:R-:W-:Y:S01]  /*10d90*/  HMMA.16816.F32.BF16 R24, R136, R142.reuse, R24 ;  /* 0x0000008e8818723c */ /* 0x080fe20000041818 */
[----:B------:R1:W1:Y:S01]  /*10da0*/  MUFU.EX2 R197, R41 ;  /* 0x0000002900c57308 */ /* 0x0002620000000800 */
[----:B---3--:R-:W3:Y:S06]  /*10db0*/  LDSM.16.MT88.4 R44, [R213+0x1100] ;  /* 0x00110000d52c783b */ /* 0x008eec0000004200 */
[C---:B------:R-:W-:Y:S03]  /*10dc0*/  HMMA.16816.F32.BF16 R100, R48.reuse, R142, R100 ;  /* 0x0000008e3064723c */ /* 0x040fe60000041864 */
[----:B------:R2:W-:Y:S01]  /*10dd0*/  MUFU.EX2 R164, R42 ;  /* 0x0000002a00a47308 */ /* 0x0005e20000000800 */
[----:B-----5:R-:W-:Y:S04]  /*10de0*/  F2FP.BF16.PACK_AB R40, R203, R204 ;  /* 0x000000cccb28723e */ /* 0x020fe800000010ff */
[-C--:B----4-:R-:W-:Y:S05]  /*10df0*/  HMMA.16816.F32.BF16 R28, R48, R148.reuse, R28 ;  /* 0x00000094301c723c */ /* 0x090fea000004181c */
[----:B------:R4:W5:Y:S03]  /*10e00*/  MUFU.EX2 R173, R43 ;  /* 0x0000002b00ad7308 */ /* 0x0009660000000800 */
[C---:B------:R-:W-:Y:S04]  /*10e10*/  HMMA.16816.F32.BF16 R104, R136.reuse, R148, R104 ;  /* 0x000000948868723c */ /* 0x040fe80000041868 */
[----:B-1----:R-:W-:Y:S03]  /*10e20*/  F2FP.BF16.PACK_AB R41, R200, R167 ;  /* 0x000000a7c829723e */ /* 0x002fe600000010ff */
[----:B------:R-:W-:Y:S01]  /*10e30*/  MUFU.EX2 R178, R60 ;  /* 0x0000003c00b27308 */ /* 0x000fe20000000800 */
[-C--:B------:R-:W-:Y:S04]  /*10e40*/  HMMA.16816.F32.BF16 R108, R136, R150.reuse, R108 ;  /* 0x00000096886c723c */ /* 0x080fe8000004186c */
[----:B--2---:R-:W-:Y:S04]  /*10e50*/  F2FP.BF16.PACK_AB R42, R201, R202 ;  /* 0x000000cac92a723e */ /* 0x004fe800000010ff */
[C---:B------:R-:W-:Y:S01]  /*10e60*/  HMMA.16816.F32.BF16 R112, R48.reuse, R150, R112 ;  /* 0x000000963070723c */ /* 0x040fe20000041870 */
[----:B------:R-:W-:Y:S01]  /*10e70*/  LDSM.16.MT88.4 R148, [R213+0x2900] ;  /* 0x00290000d594783b */ /* 0x000fe20000004200 */
[----:B------:R-:W-:Y:S02]  /*10e80*/  MUFU.EX2 R60, R59 ;  /* 0x0000003b003c7308 */ /* 0x000fe40000000800 */
[----:B----4-:R-:W-:Y:S04]  /*10e90*/  F2FP.BF16.PACK_AB R43, R198, R199 ;  /* 0x000000c7c62b723e */ /* 0x010fe800000010ff */
[-C--:B------:R-:W-:Y:S04]  /*10ea0*/  HMMA.16816.F32.BF16 R116, R48, R144.reuse, R116 ;  /* 0x000000903074723c */ /* 0x080fe80000041874 */
[----:B------:R-:W-:Y:S04]  /*10eb0*/  MUFU.EX2 R176, R61 ;  /* 0x0000003d00b07308 */ /* 0x000fe80000000800 */
[C---:B------:R-:W-:Y:S06]  /*10ec0*/  HMMA.16816.F32.BF16 R120, R136.reuse, R144, R120 ;  /* 0x000000908878723c */ /* 0x040fec0000041878 */
[----:B------:R1:W2:Y:S02]  /*10ed0*/  MUFU.EX2 R61, R58 ;  /* 0x0000003a003d7308 */ /* 0x0002a40000000800 */
[-C--:B------:R-:W-:Y:S08]  /*10ee0*/  HMMA.16816.F32.BF16 R124, R136, R146.reuse, R124 ;  /* 0x00000092887c723c */ /* 0x080ff0000004187c */
[----:B------:R-:W-:Y:S01]  /*10ef0*/  HMMA.16816.F32.BF16 R36, R48, R146, R36 ;  /* 0x000000923024723c */ /* 0x000fe20000041824 */
[----:B------:R-:W-:Y:S06]  /*10f00*/  MUFU.EX2 R97, R97 ;  /* 0x0000006100617308 */ /* 0x000fec0000000800 */
[----:B------:R-:W-:Y:S01]  /*10f10*/  F2FP.BF16.PACK_AB R48, R197, R166 ;  /* 0x000000a6c530723e */ /* 0x000fe200000010ff */
[-C--:B---3--:R-:W-:Y:S03]  /*10f20*/  HMMA.16816.F32.BF16 R4, R40, R44.reuse, R4 ;  /* 0x0000002c2804723c */ /* 0x088fe60000041804 */
[----:B------:R-:W-:Y:S02]  /*10f30*/  MUFU.EX2 R99, R99 ;  /* 0x0000006300637308 */ /* 0x000fe40000000800 */
[----:B------:R-:W-:Y:S01]  /*10f40*/  F2FP.BF16.PACK_AB R50, R195, R196 ;  /* 0x000000c4c332723e */ /* 0x000fe200000010ff */
[----:B-1----:R-:W-:Y:S01]  /*10f50*/  LDSM.16.MT88.4 R56, [R214+0x1900] ;  /* 0x00190000d638783b */ /* 0x002fe20000004200 */
[----:B-----5:R-:W-:Y:S02]  /*10f60*/  F2FP.BF16.PACK_AB R49, R173, R164 ;  /* 0x000000a4ad31723e */ /* 0x020fe400000010ff */
[----:B------:R-:W-:Y:S04]  /*10f70*/  F2FP.BF16.PACK_AB R51, R134, R172 ;  /* 0x000000ac8633723e */ /* 0x000fe800000010ff */
[----:B------:R-:W-:Y:S03]  /*10f80*/  MUFU.EX2 R93, R93 ;  /* 0x0000005d005d7308 */ /* 0x000fe60000000800 */
[C---:B------:R-:W-:Y:S07]  /*10f90*/  HMMA.16816.F32.BF16 R8, R48.reuse, R44, R8 ;  /* 0x0000002c3008723c */ /* 0x040fee0000041808 */
[----:B------:R-:W-:Y:S01]  /*10fa0*/  MUFU.EX2 R62, R62 ;  /* 0x0000003e003e7308 */ /* 0x000fe20000000800 */
[-C--:B------:R-:W-:Y:S08]  /*10fb0*/  HMMA.16816.F32.BF16 R12, R48, R46.reuse, R12 ;  /* 0x0000002e300c723c */ /* 0x080ff0000004180c */
[C---:B------:R-:W-:Y:S01]  /*10fc0*/  HMMA.16816.F32.BF16 R16, R40.reuse, R46, R16 ;  /* 0x0000002e2810723c */ /* 0x040fe20000041810 */
[----:B------:R-:W1:Y:S01]  /*10fd0*/  LDSM.16.MT88.4 R44, [R215+0x1100] ;  /* 0x00110000d72c783b */ /* 0x000e620000004200 */
[----:B------:R-:W3:Y:S06]  /*10fe0*/  MUFU.EX2 R63, R63 ;  /* 0x0000003f003f7308 */ /* 0x000eec0000000800 */
[-C--:B------:R-:W-:Y:S04]  /*10ff0*/  HMMA.16816.F32.BF16 R20, R40, R52.reuse, R20 ;  /* 0x000000342814723c */ /* 0x080fe80000041814 */
[----:B------:R-:W-:Y:S04]  /*11000*/  MUFU.EX2 R68, R68 ;  /* 0x0000004400447308 */ /* 0x000fe80000000800 */
        /* <DEDUP_REMOVED lines=48> */
[----:B------:R-:W3:Y:S03]  /*11310*/  MUFU.EX2 R85, R85 ;  /* 0x0000005500557308 */ /* 0x000ee60000000800 */
[C---:B------:R-:W-:Y:S07]  /*11320*/  HMMA.16816.F32.BF16 R104, R44.reuse, R56, R104 ;  /* 0x000000382c68723c */ /* 0x040fee0000041868 */
[----:B------:R-:W4:Y:S01]  /*11330*/  MUFU.EX2 R96, R96 ;  /* 0x0000006000607308 */ /* 0x000f220000000800 */
[-C--:B------:R-:W-:Y:S08]  /*11340*/  HMMA.16816.F32.BF16 R108, R44, R58.reuse, R108 ;  /* 0x0000003a2c6c723c */ /* 0x080ff0000004186c */
[C---:B------:R-:W-:Y:S01]  /*11350*/  HMMA.16816.F32.BF16 R112, R40.reuse, R58, R112 ;  /* 0x0000003a2870723c */ /* 0x040fe20000041870 */
[----:B------:R-:W-:Y:S01]  /*11360*/  LDSM.16.MT88.4 R56, [R214+0x2100] ;  /* 0x00210000d638783b */ /* 0x000fe20000004200 */
[----:B------:R-:W-:Y:S02]  /*11370*/  MUFU.EX2 R86, R86 ;  /* 0x0000005600567308 */ /* 0x000fe40000000800 */
[----:B---3--:R-:W-:Y:S04]  /*11380*/  F2FP.BF16.PACK_AB R168, R85, R84 ;  /* 0x0000005455a8723e */ /* 0x008fe800000010ff */
[-C--:B--2---:R-:W-:Y:S04]  /*11390*/  HMMA.16816.F32.BF16 R116, R40, R52.reuse, R116 ;  /* 0x000000342874723c */ /* 0x084fe80000041874 */
[----:B------:R-:W2:Y:S01]  /*113a0*/  MUFU.EX2 R87, R87 ;  /* 0x0000005700577308 */ /* 0x000ea20000000800 */
[----:B----4-:R-:W-:Y:S03]  /*113b0*/  F2FP.BF16.PACK_AB R170, R97, R96 ;  /* 0x0000006061aa723e */ /* 0x010fe600000010ff */
[C---:B------:R-:W-:Y:S06]  /*113c0*/  HMMA.16816.F32.BF16 R120, R44.reuse, R52, R120 ;  /* 0x000000342c78723c */ /* 0x040fec0000041878 */
[----:B------:R-:W3:Y:S02]  /*113d0*/  MUFU.EX2 R98, R98 ;  /* 0x0000006200627308 */ /* 0x000ee40000000800 */
        /* <DEDUP_REMOVED lines=13> */
[----:B--2---:R-:W-:Y:S02]  /*114b0*/  F2FP.BF16.PACK_AB R169, R87, R86 ;  /* 0x0000005657a9723e */ /* 0x004fe400000010ff */
[----:B---3--:R-:W-:Y:S01]  /*114c0*/  F2FP.BF16.PACK_AB R171, R99, R98 ;  /* 0x0000006263ab723e */ /* 0x008fe200000010ff */
[-C--:B-1----:R-:W-:Y:S01]  /*114d0*/  HMMA.16816.F32.BF16 R4, R40, R48.reuse, R4 ;  /* 0x000000302804723c */ /* 0x082fe20000041804 */
[----:B------:R-:W-:Y:S07]  /*114e0*/  MUFU.EX2 R94, R94 ;  /* 0x0000005e005e7308 */ /* 0x000fee0000000800 */
[C---:B------:R-:W-:Y:S03]  /*114f0*/  HMMA.16816.F32.BF16 R8, R44.reuse, R48, R8 ;  /* 0x000000302c08723c */ /* 0x040fe60000041808 */
[----:B------:R-:W-:Y:S05]  /*11500*/  MUFU.EX2 R88, R88 ;  /* 0x0000005800587308 */ /* 0x000fea0000000800 */
[-C--:B------:R-:W-:Y:S05]  /*11510*/  HMMA.16816.F32.BF16 R12, R44, R50.reuse, R12 ;  /* 0x000000322c0c723c */ /* 0x080fea000004180c */
[----:B------:R-:W1:Y:S03]  /*11520*/  MUFU.EX2 R89, R89 ;  /* 0x0000005900597308 */ /* 0x000e660000000800 */
[C---:B------:R-:W-:Y:S01]  /*11530*/  HMMA.16816.F32.BF16 R16, R40.reuse, R50, R16 ;  /* 0x000000322810723c */ /* 0x040fe20000041810 */
[----:B------:R-:W2:Y:S06]  /*11540*/  LDSM.16.MT88.4 R48, [R215+0x2100] ;  /* 0x00210000d730783b */ /* 0x000eac0000004200 */
[----:B------:R-:W3:Y:S01]  /*11550*/  MUFU.EX2 R90, R90 ;  /* 0x0000005a005a7308 */ /* 0x000ee20000000800 */
[-C--:B----4-:R-:W-:Y:S08]  /*11560*/  HMMA.16816.F32.BF16 R20, R40, R52.reuse, R20 ;  /* 0x000000342814723c */ /* 0x090ff00000041814 */
[C---:B------:R-:W-:Y:S08]  /*11570*/  HMMA.16816.F32.BF16 R32, R44.reuse, R52, R32 ;  /* 0x000000342c20723c */ /* 0x040ff00000041820 */
[-C--:B------:R-:W-:Y:S08]  /*11580*/  HMMA.16816.F32.BF16 R24, R44, R54.reuse, R24 ;  /* 0x000000362c18723c */ /* 0x080ff00000041818 */
[C---:B------:R-:W-:Y:S01]  /*11590*/  HMMA.16816.F32.BF16 R100, R40.reuse, R54, R100 ;  /* 0x000000362864723c */ /* 0x040fe20000041864 */
[----:B------:R-:W4:Y:S07]  /*115a0*/  LDSM.16.MT88.4 R52, [R216+0x2900] ;  /* 0x00290000d834783b */ /* 0x000f2e0000004200 */
[-C--:B------:R-:W-:Y:S08]  /*115b0*/  HMMA.16816.F32.BF16 R28, R40, R56.reuse, R28 ;  /* 0x00000038281c723c */ /* 0x080ff0000004181c */
[C---:B------:R-:W-:Y:S01]  /*115c0*/  HMMA.16816.F32.BF16 R104, R44.reuse, R56, R104 ;  /* 0x000000382c68723c */ /* 0x040fe20000041868 */
[----:B------:R5:W1:Y:S07]  /*115d0*/  MUFU.EX2 R56, R2 ;  /* 0x0000000200387308 */ /* 0x000a6e0000000800 */
[-C--:B------:R-:W-:Y:S08]  /*115e0*/  HMMA.16816.F32.BF16 R108, R44, R58.reuse, R108 ;  /* 0x0000003a2c6c723c */ /* 0x080ff0000004186c */
[C---:B------:R-:W-:Y:S08]  /*115f0*/  HMMA.16816.F32.BF16 R112, R40.reuse, R58, R112 ;  /* 0x0000003a2870723c */ /* 0x040ff00000041870 */
[-C--:B--2---:R-:W-:Y:S04]  /*11600*/  HMMA.16816.F32.BF16 R116, R40, R48.reuse, R116 ;  /* 0x000000302874723c */ /* 0x084fe80000041874 */
[----:B-----5:R-:W-:Y:S01]  /*11610*/  FADD.FTZ R2, R238, R131 ;  /* 0x00000083ee027221 */ /* 0x020fe20000010000 */
[----:B------:R-:W-:Y:S03]  /*11620*/  MOV R131, R129 ;  /* 0x0000008100837202 */ /* 0x000fe60000000f00 */
[----:B------:R-:W-:Y:S01]  /*11630*/  FADD.FTZ R2, R239, R2 ;  /* 0x00000002ef027221 */ /* 0x000fe20000010000 */
[C---:B------:R-:W-:Y:S08]  /*11640*/  HMMA.16816.F32.BF16 R120, R44.reuse, R48, R120 ;  /* 0x000000302c78723c */ /* 0x040ff00000041878 */
[-C--:B------:R-:W-:Y:S08]  /*11650*/  HMMA.16816.F32.BF16 R124, R44, R50.reuse, R124 ;  /* 0x000000322c7c723c */ /* 0x080ff0000004187c */
[----:B------:R-:W-:Y:S07]  /*11660*/  HMMA.16816.F32.BF16 R36, R40, R50, R36 ;  /* 0x000000322824723c */ /* 0x000fee0000041824 */
[----:B-1----:R-:W-:Y:S01]  /*11670*/  F2FP.BF16.PACK_AB R40, R89, R88 ;  /* 0x000000585928723e */ /* 0x002fe200000010ff */
        /* <DEDUP_REMOVED lines=116> */
.L_x_1017:
        /* <DEDUP_REMOVED lines=19> */
.L_x_1036:
[----:B------:R-:W-:Y:S04]  /*11ef0*/  DEPBAR.LE SB0, 0x0 ;  /* 0x000080000000791a */ /* 0x000fe80000000000 */
[----:B------:R-:W-:Y:S01]  /*11f00*/  BAR.SYNC.DEFER_BLOCKING 0x0 ;  /* 0x0000000000007b1d */ /* 0x000fe20000010000 */
[C---:B------:R-:W-:Y:S01]  /*11f10*/  ISETP.GT.AND P4, PT, R229.reuse, UR4, PT ;  /* 0x00000004e5007c0c */ /* 0x040fe2000bf84270 */
[C---:B------:R-:W-:Y:S01]  /*11f20*/  IMAD R0, R229.reuse, UR15, RZ ;  /* 0x0000000fe5007c24 */ /* 0x040fe2000f8e02ff */
[----:B------:R-:W-:Y:S05]  /*11f30*/  SHF.R.S32.HI R128, RZ, 0x1f, R229 ;  /* 0x0000001fff807819 */ /* 0x000fea00000114e5 */
[----:B------:R-:W-:Y:S01]  /*11f40*/  IMAD R0, R128, UR18, R0 ;  /* 0x0000001280007c24 */ /* 0x000fe2000f8e0200 */
[----:B------:R-:W-:Y:S06]  /*11f50*/  LDSM.16.M88.4 R96, [R219+0x6100] ;  /* 0x00610000db60783b */ /* 0x000fec0000000200 */
[----:B--2---:R-:W2:Y:S06]  /*11f60*/  LDSM.16.M88.4 R16, [R212+0x3100] ;  /* 0x00310000d410783b */ /* 0x004eac0000000200 */
[----:B------:R-:W3:Y:S06]  /*11f70*/  LDSM.16.M88.4 R92, [R219+0x8100] ;  /* 0x00810000db5c783b */ /* 0x000eec0000000200 */
[----:B-1----:R-:W4:Y:S06]  /*11f80*/  LDL.64 R2, [R1] ;  /* 0x0000000001027983 */ /* 0x002f2c0000100a00 */
[----:B------:R-:W1:Y:S06]  /*11f90*/  LDSM.16.M88.4 R32, [R212+0x3900] ;  /* 0x00390000d420783b */ /* 0x000e6c0000000200 */
[----:B------:R-:W5:Y:S06]  /*11fa0*/  LDL.64 R234, [R1+0x20] ;  /* 0x0000200001ea7983 */ /* 0x000f6c0000100a00 */
[----:B------:R-:W1:Y:S06]  /*11fb0*/  LDSM.16.M88.4 R48, [R212+0x4100] ;  /* 0x00410000d430783b */ /* 0x000e6c0000000200 */
[----:B------:R-:W5:Y:S01]  /*11fc0*/  LDL.64 R232, [R1+0x30] ;  /* 0x0000300001e87983 */ /* 0x000f620000100a00 */
        /* <DEDUP_REMOVED lines=76> */
[----:B--2---:R-:W-:Y:S02]  /*12490*/  IADD3 R128, P0, R188, UR9, RZ ;  /* 0x00000009bc807c10 */ /* 0x004fe4000ff1e0ff */
[----:B------:R-:W-:Y:S02]  /*124a0*/  @P4 IADD3 R0, R229, -0x1, RZ ;  /* 0xffffffffe5004810 */ /* 0x000fe40007ffe0ff */
[-C--:B------:R-:W-:Y:S04]  /*124b0*/  HMMA.16816.F32.BF16 R76, R184, R194.reuse, R76 ;  /* 0x000000c2b84c723c */ /* 0x080fe8000004184c */
[----:B------:R-:W-:Y:S02]  /*124c0*/  IADD3.X R129, R189, UR8, RZ, P0, !PT ;  /* 0x00000008bd817c10 */ /* 0x000fe400087fe4ff */
[----:B------:R-:W-:Y:S02]  /*124d0*/  PLOP3.LUT P0, PT, PT, PT, UP1, 0x80, 0x0 ;  /* 0x000000000000781c */ /* 0x000fe40003f0f018 */
[C---:B------:R-:W-:Y:S01]  /*124e0*/  HMMA.16816.F32.BF16 R80, R176.reuse, R194, R80 ;  /* 0x000000c2b050723c */ /* 0x040fe20000041850 */
[----:B------:R2:W-:Y:S03]  /*124f0*/  LDGSTS.E.BYPASS.LTC128B.128 [R231+0x2900], [R128.64], !P3 ;  /* 0x0290000080e77fae */ /* 0x0005e6000d901d6c */
[----:B----4-:R-:W-:Y:S03]  /*12500*/  @P4 IMAD.WIDE.U32 R2, R0, c[0x0][0x1e0], RZ ;  /* 0x0000780000024a25 */ /* 0x010fe600078e00ff */
[----:B-1----:R-:W-:Y:S01]  /*12510*/  LDSM.16.M88.4 R200, [R218+0x3100] ;  /* 0x00310000dac8783b */ /* 0x002fe20000000200 */
[-C--:B------:R-:W-:Y:S05]  /*12520*/  HMMA.16816.F32.BF16 R84, R176, R196.reuse, R84 ;  /* 0x000000c4b054723c */ /* 0x080fea0000041854 */
[----:B---3--:R-:W1:Y:S03]  /*12530*/  LDSM.16.M88.4 R188, [R220+0x6100] ;  /* 0x00610000dcbc783b */ /* 0x008e660000000200 */
[C---:B------:R-:W-:Y:S03]  /*12540*/  HMMA.16816.F32.BF16 R88, R184.reuse, R196, R88 ;  /* 0x000000c4b858723c */ /* 0x040fe60000041858 */
[----:B------:R-:W3:Y:S05]  /*12550*/  LDSM.16.M88.4 R204, [R220+0x8100] ;  /* 0x00810000dccc783b */ /* 0x000eea0000000200 */
[-C--:B------:R-:W-:Y:S01]  /*12560*/  HMMA.16816.F32.BF16 R92, R184, R198.reuse, R92 ;  /* 0x000000c6b85c723c */ /* 0x080fe2000004185c */
[----:B------:R-:W0:Y:S03]  /*12570*/  LDGDEPBAR ;  /* 0x00000000000079af */ /* 0x000e260000000000 */
[----:B--2---:R-:W-:Y:S01]  /*12580*/  @P4 SHF.R.S32.HI R128, RZ, 0x1f, R0 ;  /* 0x0000001fff804819 */ /* 0x004fe20000011400 */
[----:B-----5:R-:W-:Y:S02]  /*12590*/  @P4 IMAD.MOV.U32 R129, RZ, RZ, R235 ;  /* 0x000000ffff814224 */ /* 0x020fe400078e00eb */
[----:B------:R-:W2:Y:S01]  /*125a0*/  LDSM.16.M88.4 R208, [R218+0x3900] ;  /* 0x00390000dad0783b */ /* 0x000ea20000000200 */
[----:B------:R-:W-:Y:S04]  /*125b0*/  HMMA.16816.F32.BF16 R96, R176, R198, R96 ;  /* 0x000000c6b060723c */ /* 0x000fe80000041860 */
[----:B------:R-:W-:Y:S01]  /*125c0*/  @P4 IMAD R128, R128, c[0x0][0x1e0], RZ ;  /* 0x0000780080804a24 */ /* 0x000fe200078e02ff */
[----:B------:R-:W4:Y:S03]  /*125d0*/  LDSM.16.M88.4 R172, [R218+0x4100] ;  /* 0x00410000daac783b */ /* 0x000f260000000200 */
[----:B------:R-:W-:Y:S03]  /*125e0*/  @P4 IMAD R128, R0, c[0x0][0x1e4], R128 ;  /* 0x0000790000804a24 */ /* 0x000fe600078e0280 */
[----:B------:R-:W5:Y:S01]  /*125f0*/  LDSM.16.M88.4 R180, [R218+0x4900] ;  /* 0x00490000dab4783b */ /* 0x000f620000000200 */
        /* <DEDUP_REMOVED lines=12> */
[----:B------:R-:W-:Y:S03]  /*126c0*/  @P1 IMAD.HI.U32 R0, R135, c[0x0][0x2c8], RZ ;  /* 0x0000b20087001a27 */ /* 0x000fe600078e00ff */
[----:B------:R-:W-:Y:S01]  /*126d0*/  LDSM.16.M88.4 R196, [R221+0x8100] ;  /* 0x00810000ddc4783b */ /* 0x000fe20000000200 */
[-C--:B------:R-:W-:Y:S03]  /*126e0*/  HMMA.16816.F32.BF16 R12, R204, R202.reuse, R12 ;  /* 0x000000cacc0c723c */ /* 0x080fe6000004180c */
[----:B------:R-:W-:Y:S05]  /*126f0*/  @P0 SHF.R.U32.HI R135, RZ, c[0x0][0x2cc], R0 ;  /* 0x0000b300ff870a19 */ /* 0x000fea0000011600 */
        /* <DEDUP_REMOVED lines=35> */
[C---:B------:R-:W-:Y:S08]  /*12930*/  HMMA.16816.F32.BF16 R40, R196.reuse, R180, R40 ;  /* 0x000000b4c428723c */ /* 0x040ff00000041828 */
[-C--:B------:R-:W-:Y:S08]  /*12940*/  HMMA.16816.F32.BF16 R44, R196, R182.reuse, R44 ;  /* 0x000000b6c42c723c */ /* 0x080ff0000004182c */
[C---:B------:R-:W-:Y:S07]  /*12950*/  HMMA.16816.F32.BF16 R48, R172.reuse, R182, R48 ;  /* 0x000000b6ac30723c */ /* 0x040fee0000041830 */
[----:B------:R-:W-:Y:S01]  /*12960*/  @P4 IADD3 R182, P2, R2, UR16, RZ ;  /* 0x0000001002b64c10 */ /* 0x000fe2000ff5e0ff */
[-C--:B----4-:R-:W-:Y:S04]  /*12970*/  HMMA.16816.F32.BF16 R52, R172, R176.reuse, R52 ;  /* 0x000000b0ac34723c */ /* 0x090fe80000041834 */
[----:B------:R-:W-:Y:S02]  /*12980*/  @P4 IADD3.X R183, R3, UR17, RZ, P2, !PT ;  /* 0x0000001103b74c10 */ /* 0x000fe400097fe4ff */
[----:B------:R-:W-:Y:S02]  /*12990*/  @P4 IADD3 R128, P1, R182, UR16, RZ ;  /* 0x00000010b6804c10 */ /* 0x000fe4000ff3e0ff */
[C---:B------:R-:W-:Y:S04]  /*129a0*/  HMMA.16816.F32.BF16 R56, R196.reuse, R176, R56 ;  /* 0x000000b0c438723c */ /* 0x040fe80000041838 */
[----:B------:R-:W-:Y:S02]  /*129b0*/  @P4 IADD3.X R129, R183, UR17, RZ, P1, !PT ;  /* 0x00000011b7814c10 */ /* 0x000fe40008ffe4ff */
[----:B------:R-:W-:Y:S02]  /*129c0*/  @P4 IADD3 R180, P0, R128, UR16, RZ ;  /* 0x0000001080b44c10 */ /* 0x000fe4000ff1e0ff */
[-C--:B------:R-:W-:Y:S04]  /*129d0*/  HMMA.16816.F32.BF16 R60, R196, R178.reuse, R60 ;  /* 0x000000b2c43c723c */ /* 0x080fe8000004183c */
[----:B------:R-:W-:Y:S04]  /*129e0*/  @P4 IADD3.X R181, R129, UR17, RZ, P0, !PT ;  /* 0x0000001181b54c10 */ /* 0x000fe800087fe4ff */
        /* <DEDUP_REMOVED lines=14> */
[----:B------:R2:W-:Y:S06]  /*12ad0*/  @P4 LDGSTS.E.BYPASS.LTC128B.128 [R231+0x4100], [R128.64], !P3 ;  /* 0x0410000080e74fae */ /* 0x0005ec000d901d6c */
[----:B------:R3:W-:Y:S01]  /*12ae0*/  @P4 LDGSTS.E.BYPASS.LTC128B.128 [R231+0x4900], [R180.64], !P3 ;  /* 0x04900000b4e74fae */ /* 0x0007e2000d901d6c */
[C---:B------:R-:W-:Y:S04]  /*12af0*/  HMMA.16816.F32.BF16 R88, R196.reuse, R176, R88 ;  /* 0x000000b0c458723c */ /* 0x040fe80000041858 */
[----:B-1----:R-:W-:Y:S04]  /*12b00*/  @P4 IADD3 R2, P1, R180, UR16, RZ ;  /* 0x00000010b4024c10 */ /* 0x002fe8000ff3e0ff */
[-C--:B------:R-:W-:Y:S04]  /*12b10*/  HMMA.16816.F32.BF16 R92, R196, R178.reuse, R92 ;  /* 0x000000b2c45c723c */ /* 0x080fe8000004185c */
[----:B------:R-:W-:Y:S02]  /*12b20*/  @P4 IADD3.X R3, R181, UR17, RZ, P1, !PT ;  /* 0x00000011b5034c10 */ /* 0x000fe40008ffe4ff */
[----:B------:R-:W-:Y:S03]  /*12b30*/  @P4 IADD3 R176, P0, R2, UR16, RZ ;  /* 0x0000001002b04c10 */ /* 0x000fe6000ff1e0ff */
[----:B------:R1:W-:Y:S03]  /*12b40*/  @P4 LDGSTS.E.BYPASS.LTC128B.128 [R231+0x5100], [R2.64], !P3 ;  /* 0x0510000002e74fae */ /* 0x0003e6000d901d6c */
[----:B------:R-:W-:Y:S01]  /*12b50*/  @P4 IADD3.X R177, R3, UR17, RZ, P0, !PT ;  /* 0x0000001103b14c10 */ /* 0x000fe200087fe4ff */
[----:B------:R-:W-:Y:S01]  /*12b60*/  HMMA.16816.F32.BF16 R96, R172, R178, R96 ;  /* 0x000000b2ac60723c */ /* 0x000fe20000041860 */
[----:B------:R-:W-:Y:S03]  /*12b70*/  PLOP3.LUT P0, PT, PT, PT, UP0, 0x40, 0x0 ;  /* 0x000000000000781c */ /* 0x000fe60003f0e808 */
[----:B------:R3:W-:Y:S03]  /*12b80*/  @P4 LDGSTS.E.BYPASS.LTC128B.128 [R231+0x5900], [R176.64], !P3 ;  /* 0x05900000b0e74fae */ /* 0x0007e6000d901d6c */
[----:B------:R-:W-:Y:S03]  /*12b90*/  IMAD.U32 R173, RZ, RZ, UR12 ;  /* 0x0000000cffad7e24 */ /* 0x000fe6000f8e00ff */
[----:B--2---:R-:W2:Y:S06]  /*12ba0*/  SHFL.IDX PT, R129, R135, RZ, 0x1c1f ;  /* 0x001c1fff87817589 */ /* 0x004eac00000e0000 */
[----:B------:R-:W0:Y:S01]  /*12bb0*/  LDGDEPBAR ;  /* 0x00000000000079af */ /* 0x000e220000000000 */
[----:B-1----:R-:W-:Y:S04]  /*12bc0*/  IMAD R2, R229, -0x60, RZ ;  /* 0xffffffa0e5027824 */ /* 0x002fe800078e02ff */
[----:B------:R-:W-:Y:S01]  /*12bd0*/  IMAD.IADD R174, R2, 0x1, -R130 ;  /* 0x0000000102ae7824 */ /* 0x000fe200078e0a82 */
[----:B------:R-:W-:Y:S04]  /*12be0*/  IADD3 R0, -R130, 0x1, R2 ;  /* 0x0000000182007810 */ /* 0x000fe80007ffe102 */
[----:B------:R-:W-:Y:S04]  /*12bf0*/  IADD3 R173, -R173, UR7, R0 ;  /* 0x00000007adad7c10 */ /* 0x000fe8000fffe100 */
[C---:B------:R-:W-:Y:S02]  /*12c00*/  IADD3 R172, R173.reuse, c[0x0][0x328], RZ ;  /* 0x0000ca00adac7a10 */ /* 0x040fe40007ffe0ff */
[----:B------:R-:W-:Y:S03]  /*12c10*/  IADD3 R173, R173, UR10, RZ ;  /* 0x0000000aadad7c10 */ /* 0x000fe6000fffe0ff */
[--C-:B--2---:R-:W-:Y:S02]  /*12c20*/  IMAD.IADD R128, R172, 0x1, R129.reuse ;  /* 0x00000001ac807824 */ /* 0x104fe400078e0281 */
[----:B------:R-:W-:Y:S01]  /*12c30*/  IMAD.IADD R0, R173, 0x1, R129 ;  /* 0x00000001ad007824 */ /* 0x000fe200078e0281 */
[----:B------:R-:W-:-:S05]  /*12c40*/  @P0 BRA `(.L_x_1020) ;  /* 0x0000018000000947 */ /* 0x000fca0003800000 */
[----:B---3--:R-:W-:Y:S01]  /*12c50*/  IMAD.U32 R3, RZ, RZ, UR12 ;  /* 0x0000000cff037e24 */ /* 0x008fe2000f8e00ff */
        /* <DEDUP_REMOVED lines=13> */
.L_x_1022:
[----:B------:R-:W-:Y:S04]  /*12d30*/  MOV R129, c[0x0][0x32c] ;  /* 0x0000cb0000817a02 */ /* 0x000fe80000000f00 */
[----:B------:R-:W-:Y:S11]  /*12d40*/  ISETP.NE.AND P0, PT, R129, 0x1, PT ;  /* 0x000000018100780c */ /* 0x000ff60003f05270 */
[----:B------:R-:W-:Y:S02]  /*12d50*/  @!UPT UIADD3 URZ, URZ, URZ, URZ ;  /* 0x0000003f3f3ff290 */ /* 0x000fe4000fffe03f */
[----:B------:R-:W-:Y:S05]  /*12d60*/  @P0 IMAD.HI.U32 R129, R3, c[0x0][0x330], RZ ;  /* 0x0000cc0003810a27 */ /* 0x000fea00078e00ff */
[----:B------:R-:W-:Y:S02]  /*12d70*/  @P0 SHF.R.U32.HI R3, RZ, c[0x0][0x334], R129 ;  /* 0x0000cd00ff030a19 */ /* 0x000fe40000011681 */
.L_x_1023:
[----:B------:R-:W-:Y:S05]  /*12d80*/  BSYNC B0 ;  /* 0x0000000000007941 */ /* 0x000fea0003800000 */
.L_x_1021:
[----:B------:R-:W-:Y:S05]  /*12d90*/  IMAD R3, R3, c[0x0][0x32c], R174 ;  /* 0x0000cb0003037a24 */ /* 0x000fea00078e02ae */
[----:B------:R-:W-:Y:S02]  /*12da0*/  IADD3 R129, R3, c[0x0][0x32c], RZ ;  /* 0x0000cb0003817a10 */ /* 0x000fe40007ffe0ff */
[----:B------:R-:W-:Y:S02]  /*12db0*/  IMNMX R0, R0, R3, !PT ;  /* 0x0000000300007217 */ /* 0x000fe40007800200 */
[----:B------:R-:W-:Y:S02]  /*12dc0*/  IMNMX R128, R128, R129, PT ;  /* 0x0000008180807217 */ /* 0x000fe40003800200 */
.L_x_1020:
[----:B---3--:R-:W-:Y:S01]  /*12dd0*/  PLOP3.LUT P0, PT, PT, PT, UP0, 0x40, 0x0 ;  /* 0x000000000000781c */ /* 0x008fe20003f0e808 */
        /* <DEDUP_REMOVED lines=18> */
.L_x_1026:
[----:B------:R-:W-:Y:S04]  /*12f00*/  MOV R175, c[0x0][0x32c] ;  /* 0x0000cb0000af7a02 */ /* 0x000fe80000000f00 */
[----:B------:R-:W-:Y:S11]  /*12f10*/  ISETP.NE.AND P0, PT, R175, 0x1, PT ;  /* 0x00000001af00780c */ /* 0x000ff60003f05270 */
[----:B------:R-:W-:Y:S02]  /*12f20*/  @!UPT UIADD3 URZ, URZ, URZ, URZ ;  /* 0x0000003f3f3ff290 */ /* 0x000fe4000fffe03f */
[----:B------:R-:W-:Y:S05]  /*12f30*/  @P0 IMAD.HI.U32 R175, R130, c[0x0][0x330], RZ ;  /* 0x0000cc0082af0a27 */ /* 0x000fea00078e00ff */
[----:B------:R-:W-:Y:S02]  /*12f40*/  @P0 SHF.R.U32.HI R130, RZ, c[0x0][0x334], R175 ;  /* 0x0000cd00ff820a19 */ /* 0x000fe400000116af */
.L_x_1027:
[----:B------:R-:W-:Y:S05]  /*12f50*/  BSYNC B0 ;  /* 0x0000000000007941 */ /* 0x000fea0003800000 */
.L_x_1025:
[----:B------:R-:W-:Y:S05]  /*12f60*/  IMAD R130, R130, c[0x0][0x32c], R174 ;  /* 0x0000cb0082827a24 */ /* 0x000fea00078e02ae */
[----:B------:R-:W-:Y:S02]  /*12f70*/  IADD3 R175, R130, c[0x0][0x32c], RZ ;  /* 0x0000cb0082af7a10 */ /* 0x000fe40007ffe0ff */
[----:B------:R-:W-:Y:S02]  /*12f80*/  IMNMX R3, R3, R130, !PT ;  /* 0x0000008203037217 */ /* 0x000fe40007800200 */
[----:B------:R-:W-:Y:S02]  /*12f90*/  IMNMX R129, R129, R175, PT ;  /* 0x000000af81817217 */ /* 0x000fe40003800200 */
.L_x_1024:
[C---:B------:R-:W-:Y:S02]  /*12fa0*/  ISETP.GE.AND P0, PT, R2.reuse, 0x9, PT ;  /* 0x000000090200780c */ /* 0x040fe40003f06270 */
[----:B------:R-:W-:Y:S02]  /*12fb0*/  ISETP.GE.AND P1, PT, R2, 0x2, PT ;  /* 0x000000020200780c */ /* 0x000fe40003f26270 */
[----:B------:R-:W-:Y:S02]  /*12fc0*/  P2R R181, PR, RZ, 0x1 ;  /* 0x00000001ffb57803 */ /* 0x000fe40000000000 */
[C---:B------:R-:W-:Y:S02]  /*12fd0*/  ISETP.GT.AND P0, PT, R0.reuse, 0x8, !P0 ;  /* 0x000000080000780c */ /* 0x040fe40004704270 */
[----:B------:R-:W-:Y:S02]  /*12fe0*/  P2R R182, PR, RZ, 0x2 ;  /* 0x00000002ffb67803 */ /* 0x000fe40000000000 */
[----:B------:R-:W-:Y:S02]  /*12ff0*/  ISETP.GT.AND P1, PT, R0, 0x1, !P1 ;  /* 0x000000010000780c */ /* 0x000fe40004f24270 */
[----:B------:R-:W-:Y:S02]  /*13000*/  ISETP.GE.AND P2, PT, R2, 0x11, PT ;  /* 0x000000110200780c */ /* 0x000fe40003f46270 */
        /* <DEDUP_REMOVED lines=99> */
[----:B------:R-:W-:Y:S04]  /*13640*/  ISETP.LT.OR P0, PT, R128, 0x59, P0 ;  /* 0x000000598000780c */ /* 0x000fe80000701670 */
[----:B------:R-:W-:Y:S02]  /*13650*/  FSEL R246, R96, -INF , !P0 ;  /* 0xff80000060f67808 */ /* 0x000fe40004000000 */
[----:B------:R-:W-:Y:S04]  /*13660*/  ISETP.GT.AND P0, PT, R0, RZ, !P2 ;  /* 0x000000ff0000720c */ /* 0x000fe80005704270 */
[----:B------:R-:W-:Y:S04]  /*13670*/  ISETP.LT.OR P0, PT, R128, 0x1, P0 ;  /* 0x000000018000780c */ /* 0x000fe80000701670 */
[----:B------:R-:W-:Y:S02]  /*13680*/  FSEL R52, R4, -INF , !P0 ;  /* 0xff80000004347808 */ /* 0x000fe40004000000 */
[----:B------:R-:W-:Y:S01]  /*13690*/  ISETP.GE.AND P0, PT, R2, 0x5a, PT ;  /* 0x0000005a0200780c */ /* 0x000fe20003f06270 */
[----:B------:R-:W1:Y:S03]  /*136a0*/  SHFL.IDX PT, R4, R135, 0x2, 0x1c1f ;  /* 0x005c1f0087047f89 */ /* 0x000e6600000e0000 */
[----:B------:R-:W-:Y:S04]  /*136b0*/  ISETP.GT.AND P2, PT, R0, 0x59, !P0 ;  /* 0x000000590000780c */ /* 0x000fe80004744270 */
[----:B------:R-:W-:Y:S04]  /*136c0*/  ISETP.LT.OR P2, PT, R128, 0x5a, P2 ;  /* 0x0000005a8000780c */ /* 0x000fe80001741670 */
        /* <DEDUP_REMOVED lines=19> */
.L_x_1030:
[----:B------:R-:W-:Y:S04]  /*13800*/  MOV R49, c[0x0][0x32c] ;  /* 0x0000cb0000317a02 */ /* 0x000fe80000000f00 */
[----:B------:R-:W-:Y:S11]  /*13810*/  ISETP.NE.AND P2, PT, R49, 0x1, PT ;  /* 0x000000013100780c */ /* 0x000ff60003f45270 */
[----:B------:R-:W-:Y:S02]  /*13820*/  @!UPT UIADD3 URZ, URZ, URZ, URZ ;  /* 0x0000003f3f3ff290 */ /* 0x000fe4000fffe03f */
[----:B------:R-:W-:Y:S05]  /*13830*/  @P2 IMAD.HI.U32 R49, R4, c[0x0][0x330], RZ ;  /* 0x0000cc0004312a27 */ /* 0x000fea00078e00ff */
[----:B------:R-:W-:Y:S02]  /*13840*/  @P2 SHF.R.U32.HI R4, RZ, c[0x0][0x334], R49 ;  /* 0x0000cd00ff042a19 */ /* 0x000fe40000011631 */
.L_x_1031:
[----:B------:R-:W-:Y:S05]  /*13850*/  BSYNC B0 ;  /* 0x0000000000007941 */ /* 0x000fea0003800000 */
.L_x_1029:
[----:B------:R-:W-:Y:S05]  /*13860*/  IMAD R4, R4, c[0x0][0x32c], R174 ;  /* 0x0000cb0004047a24 */ /* 0x000fea00078e02ae */
[----:B------:R-:W-:Y:S02]  /*13870*/  IADD3 R49, R4, c[0x0][0x32c], RZ ;  /* 0x0000cb0004317a10 */ /* 0x000fe40007ffe0ff */
[----:B------:R-:W-:Y:S02]  /*13880*/  IMNMX R0, R0, R4, !PT ;  /* 0x0000000400007217 */ /* 0x000fe40007800200 */
[----:B------:R-:W-:Y:S02]  /*13890*/  IMNMX R2, R2, R49, PT ;  /* 0x0000003102027217 */ /* 0x000fe40003800200 */
.L_x_1028:
[----:B------:R-:W-:Y:S02]  /*138a0*/  ISETP.NE.AND P2, PT, R181, RZ, PT ;  /* 0x000000ffb500720c */ /* 0x000fe40003f45270 */
[----:B------:R-:W-:Y:S02]  /*138b0*/  P2R R49, PR, RZ, 0x8 ;  /* 0x00000008ff317803 */ /* 0x000fe40000000000 */
[----:B------:R-:W-:Y:S02]  /*138c0*/  ISETP.GT.AND P2, PT, R3, 0x8, !P2 ;  /* 0x000000080300780c */ /* 0x000fe40005744270 */
[----:B------:R-:W-:Y:S02]  /*138d0*/  ISETP.NE.AND P3, PT, R48, RZ, PT ;  /* 0x000000ff3000720c */ /* 0x000fe40003f65270 */
[----:B------:R-:W-:Y:S02]  /*138e0*/  ISETP.LT.OR P2, PT, R129, 0x9, P2 ;  /* 0x000000098100780c */ /* 0x000fe40001741670 */
[----:B------:R-:W-:Y:S02]  /*138f0*/  P2R R4, PR, RZ, 0x8 ;  /* 0x00000008ff047803 */ /* 0x000fe40000000000 */
        /* <DEDUP_REMOVED lines=61> */
[----:B------:R-:W-:Y:S02]  /*13cd0*/  ISETP.GT.AND P2, PT, R3, 0x48, !P3 ;  /* 0x000000480300780c */ /* 0x000fe40005f44270 */
[----:B------:R-:W-:Y:S02]  /*13ce0*/  ISETP.NE.AND P3, PT, R37, RZ, PT ;  /* 0x000000ff2500720c */ /* 0x000fe40003f65270 */
        /* <DEDUP_REMOVED lines=21> */
[----:B------:R-:W-:Y:S02]  /*13e40*/  ISETP.GT.AND P2, PT, R3, 0x59, !P0 ;  /* 0x000000590300780c */ /* 0x000fe40004744270 */
[----:B------:R-:W1:Y:S02]  /*13e50*/  SHFL.IDX PT, R3, R135, 0x3, 0x1c1f ;  /* 0x007c1f0087037f89 */ /* 0x000e6400000e0000 */
[----:B------:R-:W-:Y:S04]  /*13e60*/  ISETP.LT.OR P2, PT, R129, 0x5a, P2 ;  /* 0x0000005a8100780c */ /* 0x000fe80001741670 */
[----:B------:R-:W-:Y:S02]  /*13e70*/  FSEL R245, R99, -INF , !P2 ;  /* 0xff80000063f57808 */ /* 0x000fe40005000000 */
[----:B------:R-:W-:Y:S02]  /*13e80*/  ISETP.GT.AND P2, PT, R0, RZ, !P3 ;  /* 0x000000ff0000720c */ /* 0x000fe40005f44270 */
        /* <DEDUP_REMOVED lines=109> */
.L_x_1034:
[----:B------:R-:W-:Y:S04]  /*14560*/  MOV R4, c[0x0][0x32c] ;  /* 0x0000cb0000047a02 */ /* 0x000fe80000000f00 */
[----:B------:R-:W-:Y:S11]  /*14570*/  ISETP.NE.AND P2, PT, R4, 0x1, PT ;  /* 0x000000010400780c */ /* 0x000ff60003f45270 */
[----:B------:R-:W-:Y:S02]  /*14580*/  @!UPT UIADD3 URZ, URZ, URZ, URZ ;  /* 0x0000003f3f3ff290 */ /* 0x000fe4000fffe03f */
[----:B------:R-:W-:Y:S05]  /*14590*/  @P2 IMAD.HI.U32 R4, R3, c[0x0][0x330], RZ ;  /* 0x0000cc0003042a27 */ /* 0x000fea00078e00ff */
[----:B------:R-:W-:Y:S02]  /*145a0*/  @P2 SHF.R.U32.HI R3, RZ, c[0x0][0x334], R4 ;  /* 0x0000cd00ff032a19 */ /* 0x000fe40000011604 */
.L_x_1035:
[----:B------:R-:W-:Y:S05]  /*145b0*/  BSYNC B0 ;  /* 0x0000000000007941 */ /* 0x000fea0003800000 */
.L_x_1033:
[----:B------:R-:W-:Y:S05]  /*145c0*/  IMAD R3, R3, c[0x0][0x32c], R174 ;  /* 0x0000cb0003037a24 */ /* 0x000fea00078e02ae */
[----:B------:R-:W-:Y:S02]  /*145d0*/  IADD3 R4, R3, c[0x0][0x32c], RZ ;  /* 0x0000cb0003047a10 */ /* 0x000fe40007ffe0ff */
[----:B------:R-:W-:Y:S02]  /*145e0*/  IMNMX R0, R0, R3, !PT ;  /* 0x0000000300007217 */ /* 0x000fe40007800200 */
[----:B------:R-:W-:Y:S02]  /*145f0*/  IMNMX R2, R2, R4, PT ;  /* 0x0000000402027217 */ /* 0x000fe40003800200 */
.L_x_1032:
        /* <DEDUP_REMOVED lines=126> */
[----:B------:R-:W-:Y:S01]  /*14de0*/  FMNMX.FTZ R3, R238, R3, !PT ;  /* 0x00000003ee037209 */ /* 0x000fe20007810000 */
[----:B------:R-:W1:Y:S01]  /*14df0*/  SHFL.BFLY PT, R5, R130, 0x2, 0x1f ;  /* 0x0c401f0082057f89 */ /* 0x000e6200000e0000 */
[----:B------:R-:W-:Y:S02]  /*14e00*/  FMNMX.FTZ R4, R87, R4, !PT ;  /* 0x0000000457047209 */ /* 0x000fe40007810000 */
[----:B------:R-:W-:Y:S02]  /*14e10*/  FMNMX.FTZ R3, R243, R3, !PT ;  /* 0x00000003f3037209 */ /* 0x000fe40007810000 */
[----:B------:R-:W-:Y:S02]  /*14e20*/  FMNMX.FTZ R4, R98, R4, !PT ;  /* 0x0000000462047209 */ /* 0x000fe40007810000 */
[----:B------:R-:W-:Y:S02]  /*14e30*/  FMNMX.FTZ R3, R245, R3, !PT ;  /* 0x00000003f5037209 */ /* 0x000fe40007810000 */
[----:B------:R-:W-:Y:S02]  /*14e40*/  FMNMX.FTZ R4, R99, R4, !PT ;  /* 0x0000000463047209 */ /* 0x000fe40007810000 */
[----:B------:R-:W-:Y:S01]  /*14e50*/  ISETP.GT.AND P2, PT, R0, 0x41, !P2 ;  /* 0x000000410000780c */ /* 0x000fe20005744270 */
[----:B------:R-:W2:Y:S01]  /*14e60*/  SHFL.BFLY PT, R129, R3, 0x2, 0x1f ;  /* 0x0c401f0003817f89 */ /* 0x000ea200000e0000 */
[----:B------:R-:W-:Y:S02]  /*14e70*/  FMNMX.FTZ R4, R199, R4, !PT ;  /* 0x00000004c7047209 */ /* 0x000fe40007810000 */
[----:B------:R-:W-:Y:S02]  /*14e80*/  ISETP.LT.OR P2, PT, R2, 0x42, P2 ;  /* 0x000000420200780c */ /* 0x000fe40001741670 */
[----:B------:R-:W-:Y:S02]  /*14e90*/  FMNMX.FTZ R4, R200, R4, !PT ;  /* 0x00000004c8047209 */ /* 0x000fe40007810000 */
[----:B------:R-:W-:Y:S02]  /*14ea0*/  FSEL R75, R75, -INF , !P2 ;  /* 0xff8000004b4b7808 */ /* 0x000fe40005000000 */
[----:B------:R-:W-:Y:S02]  /*14eb0*/  FMNMX.FTZ R4, R208, R4, !PT ;  /* 0x00000004d0047209 */ /* 0x000fe40007810000 */
        /* <DEDUP_REMOVED lines=8> */
[C---:B------:R-:W-:Y:S02]  /*14f40*/  ISETP.GT.AND P1, PT, R0.reuse, 0x49, !P1 ;  /* 0x000000490000780c */ /* 0x040fe40004f24270 */
[----:B------:R-:W-:Y:S02]  /*14f50*/  ISETP.GT.AND P0, PT, R0, 0x59, !P0 ;  /* 0x000000590000780c */ /* 0x000fe40004704270 */
[C---:B------:R-:W-:Y:S02]  /*14f60*/  ISETP.LT.OR P1, PT, R2.reuse, 0x4a, P1 ;  /* 0x0000004a0200780c */ /* 0x040fe40000f21670 */
[----:B------:R-:W-:Y:S02]  /*14f70*/  ISETP.LT.OR P0, PT, R2, 0x5a, P0 ;  /* 0x0000005a0200780c */ /* 0x000fe40000701670 */
[----:B------:R-:W-:Y:S02]  /*14f80*/  FSEL R79, R79, -INF , !P1 ;  /* 0xff8000004f4f7808 */ /* 0x000fe40004800000 */
[----:B------:R-:W-:Y:S02]  /*14f90*/  FSEL R42, R95, -INF , !P0 ;  /* 0xff8000005f2a7808 */ /* 0x000fe40004000000 */
[C---:B------:R-:W-:Y:S02]  /*14fa0*/  ISETP.GT.AND P6, PT, R0.reuse, 0x50, !P6 ;  /* 0x000000500000780c */ /* 0x040fe400077c4270 */
[C---:B------:R-:W-:Y:S02]  /*14fb0*/  ISETP.GT.AND P5, PT, R0.reuse, 0x51, !P5 ;  /* 0x000000510000780c */ /* 0x040fe40006fa4270 */
[----:B------:R-:W-:Y:S02]  /*14fc0*/  ISETP.GT.AND P4, PT, R0, 0x58, !P4 ;  /* 0x000000580000780c */ /* 0x000fe40006784270 */
[C---:B------:R-:W-:Y:S02]  /*14fd0*/  ISETP.LT.OR P6, PT, R2.reuse, 0x51, P6 ;  /* 0x000000510200780c */ /* 0x040fe400037c1670 */
[C---:B------:R-:W-:Y:S02]  /*14fe0*/  ISETP.LT.OR P5, PT, R2.reuse, 0x52, P5 ;  /* 0x000000520200780c */ /* 0x040fe40002fa1670 */
[----:B------:R-:W-:Y:S02]  /*14ff0*/  ISETP.LT.OR P4, PT, R2, 0x59, P4 ;  /* 0x000000590200780c */ /* 0x000fe40002781670 */
[----:B------:R-:W-:Y:S02]  /*15000*/  FSEL R90, R90, -INF , !P6 ;  /* 0xff8000005a5a7808 */ /* 0x000fe40007000000 */
[----:B------:R-:W-:Y:S02]  /*15010*/  FSEL R91, R91, -INF , !P5 ;  /* 0xff8000005b5b7808 */ /* 0x000fe40006800000 */
[----:B------:R-:W-:Y:S02]  /*15020*/  FSEL R94, R94, -INF , !P4 ;  /* 0xff8000005e5e7808 */ /* 0x000fe40006000000 */
[----:B-1----:R-:W-:Y:S02]  /*15030*/  FMNMX.FTZ R130, R130, R5, !PT ;  /* 0x0000000582827209 */ /* 0x002fe40007810000 */
[----:B--2---:R-:W-:Y:S02]  /*15040*/  FMNMX.FTZ R129, R3, R129, !PT ;  /* 0x0000008103817209 */ /* 0x004fe40007810000 */
        /* <DEDUP_REMOVED lines=8> */
[----:B------:R-:W-:Y:S03]  /*150d0*/  FMNMX.FTZ R5, R15, R5, !PT ;  /* 0x000000050f057209 */ /* 0x000fe60007810000 */
[----:B------:R-:W2:Y:S01]  /*150e0*/  SHFL.BFLY PT, R7, R3, 0x2, 0x1f ;  /* 0x0c401f0003077f89 */ /* 0x000ea200000e0000 */
[----:B------:R-:W-:Y:S04]  /*150f0*/  FMNMX.FTZ R5, R57, R5, !PT ;  /* 0x0000000539057209 */ /* 0x000fe80007810000 */
[----:B------:R-:W-:Y:S02]  /*15100*/  FMNMX.FTZ R5, R60, R5, !PT ;  /* 0x000000053c057209 */ /* 0x000fe40007810000 */
[----:B-1----:R-:W-:Y:S02]  /*15110*/  FMNMX.FTZ R130, R130, R6, !PT ;  /* 0x0000000682827209 */ /* 0x002fe40007810000 */
[----:B------:R-:W1:Y:S01]  /*15120*/  SHFL.BFLY PT, R6, R129, 0x1, 0x1f ;  /* 0x0c201f0081067f89 */ /* 0x000e6200000e0000 */
[----:B------:R-:W-:Y:S02]  /*15130*/  FMNMX.FTZ R5, R61, R5, !PT ;  /* 0x000000053d057209 */ /* 0x000fe40007810000 */
[C---:B------:R-:W-:Y:S01]  /*15140*/  FMUL.FTZ R43, R130.reuse, c[0x0][0x2d0] ;  /* 0x0000b400822b7a20 */ /* 0x040fe20000410000 */
[----:B------:R-:W-:Y:S02]  /*15150*/  FSETP.NEU.FTZ.AND P2, PT, R130, -INF , PT ;  /* 0xff8000008200780b */ /* 0x000fe40003f5d000 */
[----:B------:R-:W-:Y:S02]  /*15160*/  FMNMX.FTZ R5, R71, R5, !PT ;  /* 0x0000000547057209 */ /* 0x000fe40007810000 */
[----:B------:R-:W-:Y:S02]  /*15170*/  FSEL R43, R43, RZ, P2 ;  /* 0x000000ff2b2b7208 */ /* 0x000fe40001000000 */
[----:B------:R-:W-:Y:S03]  /*15180*/  FMNMX.FTZ R5, R72, R5, !PT ;  /* 0x0000000548057209 */ /* 0x000fe60007810000 */
[--C-:B------:R-:W-:Y:S01]  /*15190*/  FFMA.FTZ R4, R52, c[0x0][0x2d0], -R43.reuse ;  /* 0x0000b40034047a23 */ /* 0x100fe2000001082b */
[----:B------:R-:W-:Y:S01]  /*151a0*/  FMNMX.FTZ R5, R73, R5, !PT ;  /* 0x0000000549057209 */ /* 0x000fe20007810000 */
[--C-:B------:R-:W-:Y:S01]  /*151b0*/  FFMA.FTZ R16, R188, c[0x0][0x2d0], -R43.reuse ;  /* 0x0000b400bc107a23 */ /* 0x100fe2000001082b */
[----:B--2---:R-:W-:Y:S01]  /*151c0*/  FMNMX.FTZ R3, R3, R7, !PT ;  /* 0x0000000703037209 */ /* 0x004fe20007810000 */
[----:B------:R2:W3:Y:S04]  /*151d0*/  MUFU.EX2 R25, R4 ;  /* 0x0000000400197308 */ /* 0x0004e80000000800 */
[----:B------:R-:W4:Y:S01]  /*151e0*/  SHFL.BFLY PT, R128, R3, 0x1, 0x1f ;  /* 0x0c201f0003807f89 */ /* 0x000f2200000e0000 */
[----:B-1----:R-:W-:Y:S05]  /*151f0*/  FMNMX.FTZ R129, R129, R6, !PT ;  /* 0x0000000681817209 */ /* 0x002fea0007810000 */
[----:B------:R-:W-:Y:S01]  /*15200*/  MUFU.EX2 R56, R16 ;  /* 0x0000001000387308 */ /* 0x000fe20000000800 */
[C---:B------:R-:W-:Y:S01]  /*15210*/  FSETP.NEU.FTZ.AND P1, PT, R129.reuse, -INF , PT ;  /* 0xff8000008100780b */ /* 0x040fe20003f3d000 */
[----:B------:R-:W-:Y:S05]  /*15220*/  FMUL.FTZ R64, R129, c[0x0][0x2d0] ;  /* 0x0000b40081407a20 */ /* 0x000fea0000410000 */
[----:B------:R-:W-:Y:S05]  /*15230*/  FSEL R64, R64, RZ, P1 ;  /* 0x000000ff40407208 */ /* 0x000fea0000800000 */
[--C-:B------:R-:W-:Y:S01]  /*15240*/  FFMA.FTZ R0, R19, c[0x0][0x2d0], -R64.reuse ;  /* 0x0000b40013007a23 */ /* 0x100fe20000010840 */
[----:B--2---:R-:W-:Y:S01]  /*15250*/  FMNMX.FTZ R4, R76, R5, !PT ;  /* 0x000000054c047209 */ /* 0x004fe20007810000 */
[--C-:B------:R-:W-:Y:S02]  /*15260*/  FFMA.FTZ R5, R183, c[0x0][0x2d0], -R43.reuse ;  /* 0x0000b400b7057a23 */ /* 0x100fe4000001082b */
[----:B------:R-:W-:Y:S01]  /*15270*/  MUFU.EX2 R22, R0 ;  /* 0x0000000000167308 */ /* 0x000fe20000000800 */
[--C-:B------:R-:W-:Y:S01]  /*15280*/  FFMA.FTZ R2, R53, c[0x0][0x2d0], -R64.reuse ;  /* 0x0000b40035027a23 */ /* 0x100fe20000010840 */
[----:B------:R-:W-:Y:S01]  /*15290*/  FMNMX.FTZ R4, R77, R4, !PT ;  /* 0x000000044d047209 */ /* 0x000fe20007810000 */
[--C-:B------:R-:W-:Y:S01]  /*152a0*/  FFMA.FTZ R28, R84, c[0x0][0x2d0], -R64.reuse ;  /* 0x0000b400541c7a23 */ /* 0x100fe20000010840 */
[----:B----4-:R-:W-:Y:S01]  /*152b0*/  FMNMX.FTZ R128, R3, R128, !PT ;  /* 0x0000008003807209 */ /* 0x010fe20007810000 */
[--C-:B------:R-:W-:Y:S01]  /*152c0*/  FFMA.FTZ R3, R68, c[0x0][0x2d0], -R64.reuse ;  /* 0x0000b40044037a23 */ /* 0x100fe20000010840 */
[----:B---3--:R-:W-:Y:S02]  /*152d0*/  MOV R68, R25 ;  /* 0x0000001900447202 */ /* 0x008fe40000000f00 */
[C---:B------:R-:W-:Y:S01]  /*152e0*/  FSETP.NEU.FTZ.AND P0, PT, R128.reuse, -INF , PT ;  /* 0xff8000008000780b */ /* 0x040fe20003f1d000 */
[----:B------:R-:W-:Y:S01]  /*152f0*/  FMUL.FTZ R65, R128, c[0x0][0x2d0] ;  /* 0x0000b40080417a20 */ /* 0x000fe20000410000 */
[----:B------:R1:W-:Y:S04]  /*15300*/  MUFU.EX2 R23, R5 ;  /* 0x0000000500177308 */ /* 0x0003e80000000800 */
[----:B------:R-:W-:Y:S06]  /*15310*/  FSEL R65, R65, RZ, P0 ;  /* 0x000000ff41417208 */ /* 0x000fec0000000000 */
[----:B------:R2:W-:Y:S10]  /*15320*/  MUFU.EX2 R175, R3 ;  /* 0x0000000300af7308 */ /* 0x0005f40000000800 */
[----:B------:R-:W3:Y:S01]  /*15330*/  MUFU.EX2 R174, R2 ;  /* 0x0000000200ae7308 */ /* 0x000ee20000000800 */
[----:B-1----:R-:W-:Y:S01]  /*15340*/  FMNMX.FTZ R5, R88, R4, !PT ;  /* 0x0000000458057209 */ /* 0x002fe20007810000 */
[----:B------:R-:W-:Y:S03]  /*15350*/  FFMA.FTZ R4, R184, c[0x0][0x2d0], -R43 ;  /* 0x0000b400b8047a23 */ /* 0x000fe6000001082b */
[----:B------:R-:W-:Y:S05]  /*15360*/  FMNMX.FTZ R5, R89, R5, !PT ;  /* 0x0000000559057209 */ /* 0x000fea0007810000 */
[----:B------:R1:W-:Y:S01]  /*15370*/  MUFU.EX2 R172, R4 ;  /* 0x0000000400ac7308 */ /* 0x0003e20000000800 */
[----:B--2---:R-:W-:Y:S02]  /*15380*/  FFMA.FTZ R3, R8, c[0x0][0x2d0], -R65 ;  /* 0x0000b40008037a23 */ /* 0x004fe40000010841 */
[--C-:B------:R-:W-:Y:S07]  /*15390*/  FFMA.FTZ R8, R69, c[0x0][0x2d0], -R64.reuse ;  /* 0x0000b40045087a23 */ /* 0x100fee0000010840 */
[----:B------:R2:W-:Y:S01]  /*153a0*/  MUFU.EX2 R135, R3 ;  /* 0x0000000300877308 */ /* 0x0005e20000000800 */
[----:B---3--:R-:W-:Y:S09]  /*153b0*/  F2FP.BF16.PACK_AB R47, R175, R174 ;  /* 0x000000aeaf2f723e */ /* 0x008ff200000010ff */
[----:B------:R-:W-:Y:S01]  /*153c0*/  MUFU.EX2 R53, R8 ;  /* 0x0000000800357308 */ /* 0x000fe20000000800 */
[----:B-1----:R-:W-:Y:S01]  /*153d0*/  FMNMX.FTZ R4, R92, R5, !PT ;  /* 0x000000055c047209 */ /* 0x002fe20007810000 */
[----:B------:R-:W-:Y:S03]  /*153e0*/  FFMA.FTZ R5, R185, c[0x0][0x2d0], -R43 ;  /* 0x0000b400b9057a23 */ /* 0x000fe6000001082b */
[----:B------:R-:W-:Y:S05]  /*153f0*/  FMNMX.FTZ R4, R93, R4, !PT ;  /* 0x000000045d047209 */ /* 0x000fea0007810000 */
[----:B------:R1:W3:Y:S01]  /*15400*/  MUFU.EX2 R182, R5 ;  /* 0x0000000500b67308 */ /* 0x0002e20000000800 */
[----:B------:R-:W-:Y:S01]  /*15410*/  FMNMX.FTZ R4, R74, R4, !PT ;  /* 0x000000044a047209 */ /* 0x000fe20007810000 */
[--C-:B--2---:R-:W-:Y:S03]  /*15420*/  FFMA.FTZ R3, R9, c[0x0][0x2d0], -R65.reuse ;  /* 0x0000b40009037a23 */ /* 0x104fe60000010841 */
[----:B------:R-:W-:Y:S05]  /*15430*/  FMNMX.FTZ R4, R75, R4, !PT ;  /* 0x000000044b047209 */ /* 0x000fea0007810000 */
[----:B------:R2:W4:Y:S01]  /*15440*/  MUFU.EX2 R173, R3 ;  /* 0x0000000300ad7308 */ /* 0x0005220000000800 */
[----:B------:R-:W-:Y:S04]  /*15450*/  FMNMX.FTZ R4, R78, R4, !PT ;  /* 0x000000044e047209 */ /* 0x000fe80007810000 */
[----:B------:R-:W-:Y:S04]  /*15460*/  FMNMX.FTZ R4, R79, R4, !PT ;  /* 0x000000044f047209 */ /* 0x000fe80007810000 */
[----:B------:R-:W-:Y:S04]  /*15470*/  FMNMX.FTZ R4, R90, R4, !PT ;  /* 0x000000045a047209 */ /* 0x000fe80007810000 */
[----:B------:R-:W-:Y:S01]  /*15480*/  FMNMX.FTZ R0, R91, R4, !PT ;  /* 0x000000045b007209 */ /* 0x000fe20007810000 */
[--C-:B-1----:R-:W-:Y:S01]  /*15490*/  FFMA.FTZ R5, R18, c[0x0][0x2d0], -R64.reuse ;  /* 0x0000b40012057a23 */ /* 0x102fe20000010840 */
[----:B---3--:R-:W-:Y:S01]  /*154a0*/  F2FP.BF16.PACK_AB R46, R182, R172 ;  /* 0x000000acb62e723e */ /* 0x008fe200000010ff */
[--C-:B------:R-:W-:Y:S01]  /*154b0*/  FFMA.FTZ R4, R13, c[0x0][0x2d0], -R65.reuse ;  /* 0x0000b4000d047a23 */ /* 0x100fe20000010841 */
[----:B------:R-:W-:Y:S01]  /*154c0*/  FMNMX.FTZ R0, R94, R0, !PT ;  /* 0x000000005e007209 */ /* 0x000fe20007810000 */
[----:B------:R-:W1:Y:S03]  /*154d0*/  MUFU.EX2 R24, R5 ;  /* 0x0000000500187308 */ /* 0x000e660000000800 */
[----:B------:R-:W-:Y:S01]  /*154e0*/  FMNMX.FTZ R0, R42, R0, !PT ;  /* 0x000000002a007209 */ /* 0x000fe20007810000 */
[----:B--2---:R-:W-:Y:S01]  /*154f0*/  FFMA.FTZ R3, R12, c[0x0][0x2d0], -R65 ;  /* 0x0000b4000c037a23 */ /* 0x004fe20000010841 */
[----:B----4-:R-:W-:Y:S01]  /*15500*/  F2FP.BF16.PACK_AB R36, R173, R135 ;  /* 0x00000087ad24723e */ /* 0x010fe200000010ff */
[----:B------:R-:W-:Y:S02]  /*15510*/  FFMA.FTZ R12, R80, c[0x0][0x2d0], -R64 ;  /* 0x0000b400500c7a23 */ /* 0x000fe40000010840 */
[----:B------:R-:W2:Y:S02]  /*15520*/  SHFL.BFLY PT, R2, R0, 0x2, 0x1f ;  /* 0x0c401f0000027f89 */ /* 0x000ea400000e0000 */
[----:B------:R2:W-:Y:S10]  /*15530*/  MUFU.EX2 R5, R3 ;  /* 0x0000000300057308 */ /* 0x0005f40000000800 */
[----:B------:R3:W-:Y:S01]  /*15540*/  MUFU.EX2 R176, R4 ;  /* 0x0000000400b07308 */ /* 0x0007e20000000800 */
[----:B-1----:R-:W-:Y:S02]  /*15550*/  IMAD.MOV.U32 R69, RZ, RZ, R24 ;  /* 0x000000ffff457224 */ /* 0x002fe400078e0018 */
[----:B------:R-:W-:Y:S07]  /*15560*/  FFMA.FTZ R24, R81, c[0x0][0x2d0], -R64 ;  /* 0x0000b40051187a23 */ /* 0x000fee0000010840 */
[----:B------:R-:W-:Y:S01]  /*15570*/  MUFU.EX2 R30, R24 ;  /* 0x00000018001e7308 */ /* 0x000fe20000000800 */
[----:B--2---:R-:W-:Y:S01]  /*15580*/  FMNMX.FTZ R3, R0, R2, !PT ;  /* 0x0000000200037209 */ /* 0x004fe20007810000 */
[----:B------:R-:W-:Y:S01]  /*15590*/  FFMA.FTZ R2, R186, c[0x0][0x2d0], -R43 ;  /* 0x0000b400ba027a23 */ /* 0x000fe2000001082b */
[----:B------:R-:W-:Y:S07]  /*155a0*/  FSEL R0, R130, RZ, P2 ;  /* 0x000000ff82007208 */ /* 0x000fee0001000000 */
[----:B------:R1:W-:Y:S01]  /*155b0*/  MUFU.EX2 R52, R2 ;  /* 0x0000000200347308 */ /* 0x0003e20000000800 */
[----:B------:R-:W-:Y:S02]  /*155c0*/  FADD.FTZ R0, -R0, R131 ;  /* 0x0000008300007221 */ /* 0x000fe40000010100 */
[----:B------:R-:W-:Y:S01]  /*155d0*/  IMAD.MOV.U32 R131, RZ, RZ, R23 ;  /* 0x000000ffff837224 */ /* 0x000fe200078e0017 */
[----:B---3--:R-:W2:Y:S01]  /*155e0*/  SHFL.BFLY PT, R4, R3, 0x1, 0x1f ;  /* 0x0c201f0003047f89 */ /* 0x008ea200000e0000 */
[----:B------:R-:W-:Y:S03]  /*155f0*/  FMUL.FTZ R0, R0, c[0x0][0x2d0] ;  /* 0x0000b40000007a20 */ /* 0x000fe60000410000 */
[----:B------:R-:W-:Y:S02]  /*15600*/  F2FP.BF16.PACK_AB R44, R131, R68 ;  /* 0x00000044832c723e */ /* 0x000fe400000010ff */
[----:B------:R3:W4:Y:S01]  /*15610*/  MUFU.EX2 R41, R0 ;  /* 0x0000000000297308 */ /* 0x0007220000000800 */
[----:B-1----:R-:W-:Y:S02]  /*15620*/  FSEL R2, R129, RZ, P1 ;  /* 0x000000ff81027208 */ /* 0x002fe40000800000 */
[----:B--2---:R-:W-:Y:S03]  /*15630*/  FMNMX.FTZ R3, R3, R4, !PT ;  /* 0x0000000403037209 */ /* 0x004fe60007810000 */
[----:B------:R-:W-:Y:S01]  /*15640*/  FADD.FTZ R2, -R2, R132 ;  /* 0x0000008402027221 */ /* 0x000fe20000010100 */
[----:B------:R-:W-:Y:S02]  /*15650*/  MOV R132, R22 ;  /* 0x0000001600847202 */ /* 0x000fe40000000f00 */
[----:B------:R-:W1:Y:S01]  /*15660*/  LDSM.16.MT88.4 R20, [R213+0x100] ;  /* 0x00010000d514783b */ /* 0x000e620000004200 */
[----:B------:R-:W-:Y:S01]  /*15670*/  FMUL.FTZ R2, R2, c[0x0][0x2d0] ;  /* 0x0000b40002027a20 */ /* 0x000fe20000410000 */
[----:B---3--:R-:W-:Y:S01]  /*15680*/  FSEL R0, R128, RZ, P0 ;  /* 0x000000ff80007208 */ /* 0x008fe20000000000 */
[----:B----4-:R-:W-:Y:S01]  /*15690*/  FMUL.FTZ R16, R41, R148 ;  /* 0x0000009429107220 */ /* 0x010fe20000410000 */
[----:B------:R-:W-:Y:S01]  /*156a0*/  F2FP.BF16.PACK_AB R45, R132, R69 ;  /* 0x00000045842d723e */ /* 0x000fe200000010ff */
[----:B------:R-:W2:Y:S01]  /*156b0*/  MUFU.EX2 R40, R2 ;  /* 0x0000000200287308 */ /* 0x000ea20000000800 */
[C---:B------:R-:W-:Y:S01]  /*156c0*/  FMUL.FTZ R66, R3.reuse, c[0x0][0x2d0] ;  /* 0x0000b40003427a20 */ /* 0x040fe20000410000 */
[----:B------:R-:W-:Y:S01]  /*156d0*/  FSETP.NEU.FTZ.AND P0, PT, R3, -INF , PT ;  /* 0xff8000000300780b */ /* 0x000fe20003f1d000 */
[----:B------:R-:W-:Y:S02]  /*156e0*/  FADD.FTZ R0, -R0, R133 ;  /* 0x0000008500007221 */ /* 0x000fe40000010100 */
[----:B------:R-:W-:Y:S01]  /*156f0*/  IMAD.MOV.U32 R133, RZ, RZ, R5 ;  /* 0x000000ffff857224 */ /* 0x000fe200078e0005 */
[----:B------:R-:W-:Y:S01]  /*15700*/  FSEL R66, R66, RZ, P0 ;  /* 0x000000ff42427208 */ /* 0x000fe20000000000 */
[----:B------:R-:W-:Y:S02]  /*15710*/  FMUL.FTZ R0, R0, c[0x0][0x2d0] ;  /* 0x0000b40000007a20 */ /* 0x000fe40000410000 */
[C---:B------:R-:W-:Y:S01]  /*15720*/  FMUL.FTZ R17, R41.reuse, R149 ;  /* 0x0000009529117220 */ /* 0x040fe20000410000 */
[----:B------:R-:W-:Y:S01]  /*15730*/  F2FP.BF16.PACK_AB R38, R176, R133 ;  /* 0x00000085b026723e */ /* 0x000fe200000010ff */
[----:B------:R3:W4:Y:S01]  /*15740*/  MUFU.EX2 R2, R0 ;  /* 0x0000000000027308 */ /* 0x0007220000000800 */
[--C-:B------:R-:W-:Y:S02]  /*15750*/  FFMA.FTZ R4, R14, c[0x0][0x2d0], -R66.reuse ;  /* 0x0000b4000e047a23 */ /* 0x100fe40000010842 */
[C---:B------:R-:W-:Y:S02]  /*15760*/  FMUL.FTZ R112, R41.reuse, R112 ;  /* 0x0000007029707220 */ /* 0x040fe40000410000 */
[C---:B------:R-:W-:Y:S02]  /*15770*/  FMUL.FTZ R113, R41.reuse, R113 ;  /* 0x0000007129717220 */ /* 0x040fe40000410000 */
[C---:B------:R-:W-:Y:S02]  /*15780*/  FMUL.FTZ R100, R41.reuse, R100 ;  /* 0x0000006429647220 */ /* 0x040fe40000410000 */
[C---:B------:R-:W-:Y:S01]  /*15790*/  FMUL.FTZ R101, R41.reuse, R101 ;  /* 0x0000006529657220 */ /* 0x040fe20000410000 */
[----:B------:R5:W-:Y:S01]  /*157a0*/  MUFU.EX2 R6, R4 ;  /* 0x0000000400067308 */ /* 0x000be20000000800 */
[----:B------:R-:W-:Y:S02]  /*157b0*/  FMUL.FTZ R116, R41, R116 ;  /* 0x0000007429747220 */ /* 0x000fe40000410000 */
[C---:B--2---:R-:W-:Y:S02]  /*157c0*/  FMUL.FTZ R7, R40.reuse, R139 ;  /* 0x0000008b28077220 */ /* 0x044fe40000410000 */
[C---:B------:R-:W-:Y:S02]  /*157d0*/  FMUL.FTZ R18, R40.reuse, R150 ;  /* 0x0000009628127220 */ /* 0x040fe40000410000 */
[C---:B------:R-:W-:Y:S02]  /*157e0*/  FMUL.FTZ R19, R40.reuse, R151 ;  /* 0x0000009728137220 */ /* 0x040fe40000410000 */
[C---:B------:R-:W-:Y:S01]  /*157f0*/  FMUL.FTZ R102, R40.reuse, R102 ;  /* 0x0000006628667220 */ /* 0x040fe20000410000 */
[----:B------:R-:W-:Y:S01]  /*15800*/  LDSM.16.MT88.4 R148, [R213+0x2900] ;  /* 0x00290000d594783b */ /* 0x000fe20000004200 */
[C---:B------:R-:W-:Y:S02]  /*15810*/  FMUL.FTZ R103, R40.reuse, R103 ;  /* 0x0000006728677220 */ /* 0x040fe40000410000 */
[----:B------:R-:W-:Y:S02]  /*15820*/  FMUL.FTZ R114, R40, R114 ;  /* 0x0000007228727220 */ /* 0x000fe40000410000 */
[--C-:B---3--:R-:W-:Y:S02]  /*15830*/  FFMA.FTZ R0, R10, c[0x0][0x2d0], -R66.reuse ;  /* 0x0000b4000a007a23 */ /* 0x108fe40000010842 */
[C---:B----4-:R-:W-:Y:S01]  /*15840*/  FMUL.FTZ R25, R2.reuse, R157 ;  /* 0x0000009d02197220 */ /* 0x050fe20000410000 */
[----:B------:R-:W-:Y:S01]  /*15850*/  MOV R157, R53 ;  /* 0x00000035009d7202 */ /* 0x000fe20000000f00 */
[----:B------:R2:W-:Y:S01]  /*15860*/  MUFU.EX2 R5, R0 ;  /* 0x0000000000057308 */ /* 0x0005e20000000800 */
[C---:B------:R-:W-:Y:S02]  /*15870*/  FMUL.FTZ R8, R2.reuse, R140 ;  /* 0x0000008c02087220 */ /* 0x040fe40000410000 */
[C---:B------:R-:W-:Y:S02]  /*15880*/  FMUL.FTZ R13, R2.reuse, R145 ;  /* 0x00000091020d7220 */ /* 0x040fe40000410000 */
[--C-:B-----5:R-:W-:Y:S02]  /*15890*/  FFMA.FTZ R4, R15, c[0x0][0x2d0], -R66.reuse ;  /* 0x0000b4000f047a23 */ /* 0x120fe40000010842 */
[C---:B------:R-:W-:Y:S02]  /*158a0*/  FMUL.FTZ R104, R2.reuse, R104 ;  /* 0x0000006802687220 */ /* 0x040fe40000410000 */
[C---:B------:R-:W-:Y:S01]  /*158b0*/  FMUL.FTZ R105, R2.reuse, R105 ;  /* 0x0000006902697220 */ /* 0x040fe20000410000 */
[----:B------:R3:W4:Y:S01]  /*158c0*/  MUFU.EX2 R9, R4 ;  /* 0x0000000400097308 */ /* 0x0007220000000800 */
[C---:B------:R-:W-:Y:S02]  /*158d0*/  FMUL.FTZ R24, R2.reuse, R156 ;  /* 0x0000009c02187220 */ /* 0x040fe40000410000 */
[C---:B------:R-:W-:Y:S01]  /*158e0*/  FMUL.FTZ R29, R2.reuse, R161 ;  /* 0x000000a1021d7220 */ /* 0x040fe20000410000 */
[----:B------:R-:W-:Y:S01]  /*158f0*/  MOV R161, R30 ;  /* 0x0000001e00a17202 */ /* 0x000fe20000000f00 */
[C---:B------:R-:W-:Y:S02]  /*15900*/  FMUL.FTZ R108, R2.reuse, R108 ;  /* 0x0000006c026c7220 */ /* 0x040fe40000410000 */
[----:B------:R-:W-:Y:S02]  /*15910*/  FMUL.FTZ R109, R2, R109 ;  /* 0x0000006d026d7220 */ /* 0x000fe40000410000 */
[C---:B------:R-:W-:Y:S02]  /*15920*/  FMUL.FTZ R115, R40.reuse, R115 ;  /* 0x0000007328737220 */ /* 0x040fe40000410000 */
[----:B------:R-:W-:Y:S02]  /*15930*/  FMUL.FTZ R117, R41, R117 ;  /* 0x0000007529757220 */ /* 0x000fe40000410000 */
[C---:B------:R-:W-:Y:S02]  /*15940*/  FMUL.FTZ R118, R40.reuse, R118 ;  /* 0x0000007628767220 */ /* 0x040fe40000410000 */
[----:B--2---:R-:W-:Y:S02]  /*15950*/  FFMA.FTZ R0, R11, c[0x0][0x2d0], -R66 ;  /* 0x0000b4000b007a23 */ /* 0x004fe40000010842 */
[----:B------:R-:W-:Y:S02]  /*15960*/  FMUL.FTZ R119, R40, R119 ;  /* 0x0000007728777220 */ /* 0x000fe40000410000 */
[----:B------:R2:W5:Y:S01]  /*15970*/  MUFU.EX2 R58, R0 ;  /* 0x00000000003a7308 */ /* 0x0005620000000800 */
[C---:B------:R-:W-:Y:S02]  /*15980*/  FMUL.FTZ R120, R2.reuse, R120 ;  /* 0x0000007802787220 */ /* 0x040fe40000410000 */
[C---:B------:R-:W-:Y:S02]  /*15990*/  FMUL.FTZ R121, R2.reuse, R121 ;  /* 0x0000007902797220 */ /* 0x040fe40000410000 */
[----:B---3--:R-:W-:Y:S02]  /*159a0*/  FFMA.FTZ R4, R187, c[0x0][0x2d0], -R43 ;  /* 0x0000b400bb047a23 */ /* 0x008fe4000001082b */
[----:B----4-:R-:W-:Y:S02]  /*159b0*/  IMAD.MOV.U32 R139, RZ, RZ, R9 ;  /* 0x000000ffff8b7224 */ /* 0x010fe400078e0009 */
[C---:B------:R-:W-:Y:S01]  /*159c0*/  FMUL.FTZ R9, R2.reuse, R141 ;  /* 0x0000008d02097220 */ /* 0x040fe20000410000 */
[----:B------:R3:W4:Y:S01]  /*159d0*/  MUFU.EX2 R31, R4 ;  /* 0x00000004001f7308 */ /* 0x0007220000000800 */
[C---:B------:R-:W-:Y:S02]  /*159e0*/  FMUL.FTZ R124, R2.reuse, R124 ;  /* 0x0000007c027c7220 */ /* 0x040fe40000410000 */
[----:B------:R-:W-:Y:S07]  /*159f0*/  FMUL.FTZ R125, R2, R125 ;  /* 0x0000007d027d7220 */ /* 0x000fee0000410000 */
[----:B------:R1:W-:Y:S01]  /*15a00*/  MUFU.EX2 R141, R28 ;  /* 0x0000001c008d7308 */ /* 0x0003e20000000800 */
[----:B--2---:R-:W-:Y:S02]  /*15a10*/  FSEL R0, R3, RZ, P0 ;  /* 0x000000ff03007208 */ /* 0x004fe40000000000 */
[----:B------:R-:W-:Y:S03]  /*15a20*/  ISETP.GT.AND P0, PT, R229, UR4, PT ;  /* 0x00000004e5007c0c */ /* 0x000fe6000bf04270 */
[----:B------:R-:W-:Y:S01]  /*15a30*/  FADD.FTZ R0, -R0, R134 ;  /* 0x0000008600007221 */ /* 0x000fe20000010100 */
[----:B------:R-:W-:Y:S01]  /*15a40*/  MOV R134, R5 ;  /* 0x0000000500867202 */ /* 0x000fe20000000f00 */
[C---:B------:R-:W-:Y:S01]  /*15a50*/  FMUL.FTZ R5, R41.reuse, R137 ;  /* 0x0000008929057220 */ /* 0x040fe20000410000 */
[----:B------:R-:W-:Y:S01]  /*15a60*/  MOV R137, R6 ;  /* 0x0000000600897202 */ /* 0x000fe20000000f00 */
[----:B------:R-:W-:Y:S01]  /*15a70*/  FMUL.FTZ R0, R0, c[0x0][0x2d0] ;  /* 0x0000b40000007a20 */ /* 0x000fe20000410000 */
[----:B-----5:R-:W-:Y:S01]  /*15a80*/  F2FP.BF16.PACK_AB R37, R58, R134 ;  /* 0x000000863a25723e */ /* 0x020fe200000010ff */
[----:B---3--:R-:W-:Y:S01]  /*15a90*/  FMUL.FTZ R4, R41, R136 ;  /* 0x0000008829047220 */ /* 0x008fe20000410000 */
[----:B------:R-:W-:Y:S01]  /*15aa0*/  F2FP.BF16.PACK_AB R39, R139, R137 ;  /* 0x000000898b27723e */ /* 0x000fe200000010ff */
[----:B------:R-:W-:Y:S02]  /*15ab0*/  FMUL.FTZ R6, R40, R138 ;  /* 0x0000008a28067220 */ /* 0x000fe40000410000 */
[----:B------:R-:W2:Y:S01]  /*15ac0*/  MUFU.EX2 R0, R0 ;  /* 0x0000000000007308 */ /* 0x000ea20000000800 */
[----:B----4-:R-:W-:Y:S04]  /*15ad0*/  IMAD.MOV.U32 R136, RZ, RZ, R31 ;  /* 0x000000ffff887224 */ /* 0x010fe800078e001f */
[-C--:B-1----:R-:W-:Y:S05]  /*15ae0*/  HMMA.16816.F32.BF16 R4, R44, R20.reuse, R4 ;  /* 0x000000142c04723c */ /* 0x082fea0000041804 */
[----:B------:R1:W3:Y:S01]  /*15af0*/  MUFU.EX2 R138, R12 ;  /* 0x0000000c008a7308 */ /* 0x0002e20000000800 */
[----:B------:R-:W-:Y:S02]  /*15b00*/  FMUL.FTZ R28, R2, R160 ;  /* 0x000000a0021c7220 */ /* 0x000fe40000410000 */
[C---:B--2---:R-:W-:Y:S04]  /*15b10*/  FMUL.FTZ R10, R0.reuse, R142 ;  /* 0x0000008e000a7220 */ /* 0x044fe80000410000 */
[C---:B------:R-:W-:Y:S02]  /*15b20*/  FMUL.FTZ R11, R0.reuse, R143 ;  /* 0x0000008f000b7220 */ /* 0x040fe40000410000 */
[C---:B------:R-:W-:Y:S01]  /*15b30*/  FMUL.FTZ R26, R0.reuse, R158 ;  /* 0x0000009e001a7220 */ /* 0x040fe20000410000 */
[----:B------:R-:W-:Y:S01]  /*15b40*/  MOV R158, R52 ;  /* 0x00000034009e7202 */ /* 0x000fe20000000f00 */
[C---:B------:R-:W-:Y:S01]  /*15b50*/  FMUL.FTZ R27, R0.reuse, R159 ;  /* 0x0000009f001b7220 */ /* 0x040fe20000410000 */
[----:B------:R-:W-:Y:S01]  /*15b60*/  MOV R159, R58 ;  /* 0x0000003a009f7202 */ /* 0x000fe20000000f00 */
[----:B------:R-:W-:Y:S01]  /*15b70*/  FMUL.FTZ R106, R0, R106 ;  /* 0x0000006a006a7220 */ /* 0x000fe20000410000 */
[C---:B------:R-:W-:Y:S04]  /*15b80*/  HMMA.16816.F32.BF16 R8, R36.reuse, R20, R8 ;  /* 0x000000142408723c */ /* 0x040fe80000041808 */
[----:B-1----:R-:W-:Y:S02]  /*15b90*/  FMUL.FTZ R12, R2, R144 ;  /* 0x00000090020c7220 */ /* 0x002fe40000410000 */
[C---:B------:R-:W-:Y:S02]  /*15ba0*/  FMUL.FTZ R14, R0.reuse, R146 ;  /* 0x00000092000e7220 */ /* 0x040fe40000410000 */
[----:B------:R-:W-:Y:S04]  /*15bb0*/  FFMA.FTZ R20, R189, c[0x0][0x2d0], -R43 ;  /* 0x0000b400bd147a23 */ /* 0x000fe8000001082b */
[----:B------:R1:W2:Y:S01]  /*15bc0*/  MUFU.EX2 R95, R20 ;  /* 0x00000014005f7308 */ /* 0x0002a20000000800 */
[C---:B------:R-:W-:Y:S02]  /*15bd0*/  FMUL.FTZ R15, R0.reuse, R147 ;  /* 0x00000093000f7220 */ /* 0x040fe40000410000 */
[C---:B------:R-:W-:Y:S02]  /*15be0*/  FMUL.FTZ R107, R0.reuse, R107 ;  /* 0x0000006b006b7220 */ /* 0x040fe40000410000 */
[C---:B------:R-:W-:Y:S02]  /*15bf0*/  FMUL.FTZ R110, R0.reuse, R110 ;  /* 0x0000006e006e7220 */ /* 0x040fe40000410000 */
[C---:B------:R-:W-:Y:S01]  /*15c00*/  FMUL.FTZ R111, R0.reuse, R111 ;  /* 0x0000006f006f7220 */ /* 0x040fe20000410000 */
[-C--:B------:R-:W-:Y:S03]  /*15c10*/  HMMA.16816.F32.BF16 R12, R36, R22.reuse, R12 ;  /* 0x00000016240c723c */ /* 0x080fe6000004180c */
[----:B------:R-:W-:Y:S02]  /*15c20*/  IMAD.MOV.U32 R142, RZ, RZ, R182 ;  /* 0x000000ffff8e7224 */ /* 0x000fe400078e00b6 */
[C---:B------:R-:W-:Y:S01]  /*15c30*/  FMUL.FTZ R21, R41.reuse, R153 ;  /* 0x0000009929157220 */ /* 0x040fe20000410000 */
[----:B------:R-:W-:Y:S01]  /*15c40*/  MOV R153, R134 ;  /* 0x0000008600997202 */ /* 0x000fe20000000f00 */
[C---:B------:R-:W-:Y:S01]  /*15c50*/  FMUL.FTZ R30, R0.reuse, R162 ;  /* 0x000000a2001e7220 */ /* 0x040fe20000410000 */
[C---:B------:R-:W-:Y:S04]  /*15c60*/  HMMA.16816.F32.BF16 R16, R44.reuse, R22, R16 ;  /* 0x000000162c10723c */ /* 0x040fe80000041810 */
[C---:B------:R-:W-:Y:S02]  /*15c70*/  FMUL.FTZ R31, R0.reuse, R163 ;  /* 0x000000a3001f7220 */ /* 0x040fe40000410000 */
[----:B------:R-:W-:Y:S02]  /*15c80*/  FMUL.FTZ R122, R0, R122 ;  /* 0x0000007a007a7220 */ /* 0x000fe40000410000 */
[----:B-1----:R-:W-:Y:S02]  /*15c90*/  FMUL.FTZ R20, R41, R152 ;  /* 0x0000009829147220 */ /* 0x002fe40000410000 */
[----:B------:R-:W4:Y:S02]  /*15ca0*/  LDL.LU R152, [R1+0x14] ;  /* 0x0000140001987983 */ /* 0x000f240000300800 */
[C---:B------:R-:W-:Y:S01]  /*15cb0*/  FMUL.FTZ R22, R40.reuse, R154 ;  /* 0x0000009a28167220 */ /* 0x040fe20000410000 */
[----:B------:R-:W-:Y:S01]  /*15cc0*/  MOV R154, R133 ;  /* 0x00000085009a7202 */ /* 0x000fe20000000f00 */
[----:B------:R-:W-:Y:S02]  /*15cd0*/  FMUL.FTZ R23, R40, R155 ;  /* 0x0000009b28177220 */ /* 0x000fe40000410000 */
[----:B------:R-:W-:Y:S02]  /*15ce0*/  IMAD.MOV.U32 R162, RZ, RZ, R56 ;  /* 0x000000ffffa27224 */ /* 0x000fe400078e0038 */
[----:B------:R-:W-:Y:S02]  /*15cf0*/  FFMA.FTZ R56, R67, c[0x0][0x2d0], -R65 ;  /* 0x0000b40043387a23 */ /* 0x000fe40000010841 */
[----:B------:R-:W-:Y:S01]  /*15d00*/  IMAD.MOV.U32 R163, RZ, RZ, R139 ;  /* 0x000000ffffa37224 */ /* 0x000fe200078e008b */
[-C--:B------:R-:W-:Y:S01]  /*15d10*/  HMMA.16816.F32.BF16 R20, R44, R32.reuse, R20 ;  /* 0x000000202c14723c */ /* 0x080fe20000041814 */
[----:B------:R1:W-:Y:S02]  /*15d20*/  MUFU.EX2 R140, R56 ;  /* 0x00000038008c7308 */ /* 0x0003e40000000800 */
[C---:B------:R-:W-:Y:S02]  /*15d30*/  FMUL.FTZ R123, R0.reuse, R123 ;  /* 0x0000007b007b7220 */ /* 0x040fe40000410000 */
[C---:B------:R-:W-:Y:S02]  /*15d40*/  FMUL.FTZ R126, R0.reuse, R126 ;  /* 0x0000007e007e7220 */ /* 0x040fe40000410000 */
[----:B------:R-:W-:Y:S01]  /*15d50*/  FMUL.FTZ R127, R0, R127 ;  /* 0x0000007f007f7220 */ /* 0x000fe20000410000 */
[C---:B------:R-:W-:Y:S04]  /*15d60*/  HMMA.16816.F32.BF16 R24, R36.reuse, R32, R24 ;  /* 0x000000202418723c */ /* 0x040fe80000041818 */
[----:B------:R-:W-:Y:S03]  /*15d70*/  IMAD.MOV.U32 R155, RZ, RZ, R174 ;  /* 0x000000ffff9b7224 */ /* 0x000fe600078e00ae */
[--C-:B------:R-:W-:Y:S01]  /*15d80*/  FFMA.FTZ R32, R54, c[0x0][0x2d0], -R65.reuse ;  /* 0x0000b40036207a23 */ /* 0x100fe20000010841 */
[-C--:B------:R-:W-:Y:S03]  /*15d90*/  HMMA.16816.F32.BF16 R28, R36, R34.reuse, R28 ;  /* 0x00000022241c723c */ /* 0x080fe6000004181c */
[----:B------:R5:W-:Y:S01]  /*15da0*/  MUFU.EX2 R156, R32 ;  /* 0x00000020009c7308 */ /* 0x000be20000000800 */
[----:B------:R-:W-:Y:S04]  /*15db0*/  FMUL.FTZ R33, R41, R165 ;  /* 0x000000a529217220 */ /* 0x000fe80000410000 */
[C---:B------:R-:W-:Y:S04]  /*15dc0*/  HMMA.16816.F32.BF16 R100, R44.reuse, R34, R100 ;  /* 0x000000222c64723c */ /* 0x040fe80000041864 */
[--C-:B-1----:R-:W-:Y:S03]  /*15dd0*/  FFMA.FTZ R56, R70, c[0x0][0x2d0], -R65.reuse ;  /* 0x0000b40046387a23 */ /* 0x102fe60000010841 */
[C---:B------:R-:W-:Y:S01]  /*15de0*/  FMUL.FTZ R34, R40.reuse, R166 ;  /* 0x000000a628227220 */ /* 0x040fe20000410000 */
[----:B------:R1:W1:Y:S01]  /*15df0*/  MUFU.EX2 R59, R56 ;  /* 0x00000038003b7308 */ /* 0x0002620000000800 */
[----:B------:R-:W-:Y:S03]  /*15e00*/  FMUL.FTZ R35, R40, R167 ;  /* 0x000000a728237220 */ /* 0x000fe60000410000 */
[----:B-----5:R-:W-:Y:S02]  /*15e10*/  FFMA.FTZ R32, R55, c[0x0][0x2d0], -R65 ;  /* 0x0000b40037207a23 */ /* 0x020fe40000010841 */
[----:B------:R-:W5:Y:S04]  /*15e20*/  LDSM.16.MT88.4 R52, [R215+0x100] ;  /* 0x00010000d734783b */ /* 0x000f680000004200 */
[----:B------:R2:W-:Y:S01]  /*15e30*/  MUFU.EX2 R160, R32 ;  /* 0x0000002000a07308 */ /* 0x0005e20000000800 */
[--C-:B-1----:R-:W-:Y:S09]  /*15e40*/  FFMA.FTZ R56, R61, c[0x0][0x2d0], -R66.reuse ;  /* 0x0000b4003d387a23 */ /* 0x102ff20000010842 */
[----:B------:R-:W-:Y:S01]  /*15e50*/  MUFU.EX2 R249, R56 ;  /* 0x0000003800f97308 */ /* 0x000fe20000000800 */
[----:B--2---:R-:W-:Y:S07]  /*15e60*/  FMUL.FTZ R32, R41, R164 ;  /* 0x000000a429207220 */ /* 0x004fee0000410000 */
[-C--:B------:R-:W-:Y:S08]  /*15e70*/  HMMA.16816.F32.BF16 R32, R44, R48.reuse, R32 ;  /* 0x000000302c20723c */ /* 0x080ff00000041820 */
[C---:B------:R-:W-:Y:S07]  /*15e80*/  HMMA.16816.F32.BF16 R104, R36.reuse, R48, R104 ;  /* 0x000000302468723c */ /* 0x040fee0000041868 */
[--C-:B------:R-:W-:Y:S01]  /*15e90*/  FFMA.FTZ R48, R190, c[0x0][0x2d0], -R43.reuse ;  /* 0x0000b400be307a23 */ /* 0x100fe2000001082b */
[-C--:B------:R-:W-:Y:S03]  /*15ea0*/  HMMA.16816.F32.BF16 R108, R36, R50.reuse, R108 ;  /* 0x00000032246c723c */ /* 0x080fe6000004186c */
[----:B------:R1:W-:Y:S05]  /*15eb0*/  MUFU.EX2 R252, R48 ;  /* 0x0000003000fc7308 */ /* 0x0003ea0000000800 */
[C---:B------:R-:W-:Y:S08]  /*15ec0*/  HMMA.16816.F32.BF16 R112, R44.reuse, R50, R112 ;  /* 0x000000322c70723c */ /* 0x040ff00000041870 */
[-C--:B-----5:R-:W-:Y:S08]  /*15ed0*/  HMMA.16816.F32.BF16 R116, R44, R52.reuse, R116 ;  /* 0x000000342c74723c */ /* 0x0a0ff00000041874 */
[C---:B------:R-:W-:Y:S04]  /*15ee0*/  HMMA.16816.F32.BF16 R120, R36.reuse, R52, R120 ;  /* 0x000000342478723c */ /* 0x040fe80000041878 */
[--C-:B-1----:R-:W-:Y:S03]  /*15ef0*/  FFMA.FTZ R48, R57, c[0x0][0x2d0], -R66.reuse ;  /* 0x0000b40039307a23 */ /* 0x102fe60000010842 */
[--C-:B------:R-:W-:Y:S01]  /*15f00*/  FFMA.FTZ R52, R71, c[0x0][0x2d0], -R66.reuse ;  /* 0x0000b40047347a23 */ /* 0x100fe20000010842 */
[----:B------:R1:W-:Y:S01]  /*15f10*/  MUFU.EX2 R251, R48 ;  /* 0x0000003000fb7308 */ /* 0x0003e20000000800 */
[-C--:B------:R-:W-:Y:S07]  /*15f20*/  HMMA.16816.F32.BF16 R124, R36, R54.reuse, R124 ;  /* 0x00000036247c723c */ /* 0x080fee000004187c */
[C---:B------:R-:W-:Y:S02]  /*15f30*/  FMUL.FTZ R36, R41.reuse, R168 ;  /* 0x000000a829247220 */ /* 0x040fe40000410000 */
[----:B------:R2:W5:Y:S03]  /*15f40*/  MUFU.EX2 R248, R52 ;  /* 0x0000003400f87308 */ /* 0x0005660000000800 */
[----:B------:R-:W-:Y:S02]  /*15f50*/  FMUL.FTZ R37, R41, R169 ;  /* 0x000000a929257220 */ /* 0x000fe40000410000 */
[C---:B------:R-:W-:Y:S02]  /*15f60*/  FMUL.FTZ R38, R40.reuse, R170 ;  /* 0x000000aa28267220 */ /* 0x040fe40000410000 */
[----:B------:R-:W-:Y:S07]  /*15f70*/  FMUL.FTZ R39, R40, R171 ;  /* 0x000000ab28277220 */ /* 0x000fee0000410000 */
[----:B------:R-:W-:Y:S04]  /*15f80*/  HMMA.16816.F32.BF16 R36, R44, R54, R36 ;  /* 0x000000362c24723c */ /* 0x000fe80000041824 */
[----:B-1----:R-:W-:Y:S02]  /*15f90*/  FFMA.FTZ R48, R60, c[0x0][0x2d0], -R66 ;  /* 0x0000b4003c307a23 */ /* 0x002fe40000010842 */
[--C-:B------:R-:W-:Y:S01]  /*15fa0*/  FFMA.FTZ R60, R96, c[0x0][0x2d0], -R64.reuse ;  /* 0x0000b400603c7a23 */ /* 0x100fe20000010840 */
[----:B------:R-:W-:Y:S01]  /*15fb0*/  F2FP.BF16.PACK_AB R47, R141, R161 ;  /* 0x000000a18d2f723e */ /* 0x000fe200000010ff */
[----:B------:R1:W1:Y:S01]  /*15fc0*/  MUFU.EX2 R250, R48 ;  /* 0x0000003000fa7308 */ /* 0x0002620000000800 */
[----:B------:R-:W-:Y:S03]  /*15fd0*/  F2FP.BF16.PACK_AB R44, R136, R158 ;  /* 0x0000009e882c723e */ /* 0x000fe600000010ff */
[--C-:B--2---:R-:W-:Y:S01]  /*15fe0*/  FFMA.FTZ R52, R191, c[0x0][0x2d0], -R43.reuse ;  /* 0x0000b400bf347a23 */ /* 0x104fe2000001082b */
[----:B---3--:R-:W-:Y:S02]  /*15ff0*/  F2FP.BF16.PACK_AB R45, R138, R157 ;  /* 0x0000009d8a2d723e */ /* 0x008fe400000010ff */
[----:B------:R-:W-:Y:S02]  /*16000*/  F2FP.BF16.PACK_AB R46, R95, R162 ;  /* 0x000000a25f2e723e */ /* 0x000fe400000010ff */
[----:B------:R-:W-:Y:S01]  /*16010*/  MOV R191, R59 ;  /* 0x0000003b00bf7202 */ /* 0x000fe20000000f00 */
[----:B------:R2:W-:Y:S01]  /*16020*/  MUFU.EX2 R190, R52 ;  /* 0x0000003400be7308 */ /* 0x0005e20000000800 */
[----:B-----5:R-:W-:Y:S01]  /*16030*/  F2FP.BF16.PACK_AB R55, R248, R249 ;  /* 0x000000f9f837723e */ /* 0x020fe200000010ff */
[----:B------:R-:W-:Y:S01]  /*16040*/  LDSM.16.MT88.4 R56, [R216+0x900] ;  /* 0x00090000d838783b */ /* 0x000fe20000004200 */
[----:B------:R-:W-:Y:S07]  /*16050*/  F2FP.BF16.PACK_AB R54, R191, R140 ;  /* 0x0000008cbf36723e */ /* 0x000fee00000010ff */
[----:B------:R3:W-:Y:S01]  /*16060*/  MUFU.EX2 R166, R60 ;  /* 0x0000003c00a67308 */ /* 0x0007e20000000800 */
[----:B-1----:R-:W1:Y:S01]  /*16070*/  LDSM.16.MT88.4 R48, [R213+0x900] ;  /* 0x00090000d530783b */ /* 0x002e620000004200 */
[----:B------:R-:W-:Y:S01]  /*16080*/  F2FP.BF16.PACK_AB R53, R250, R251 ;  /* 0x000000fbfa35723e */ /* 0x000fe200000010ff */
[--C-:B--2---:R-:W-:Y:S07]  /*16090*/  FFMA.FTZ R52, R85, c[0x0][0x2d0], -R64.reuse ;  /* 0x0000b40055347a23 */ /* 0x104fee0000010840 */
[----:B------:R2:W-:Y:S01]  /*160a0*/  MUFU.EX2 R167, R52 ;  /* 0x0000003400a77308 */ /* 0x0005e20000000800 */
[----:B---3--:R-:W3:Y:S01]  /*160b0*/  LDSM.16.MT88.4 R60, [R214+0x900] ;  /* 0x00090000d63c783b */ /* 0x008ee20000004200 */
[----:B--2---:R-:W-:Y:S01]  /*160c0*/  F2FP.BF16.PACK_AB R52, R160, R156 ;  /* 0x0000009ca034723e */ /* 0x004fe200000010ff */
[-C--:B-1----:R-:W-:Y:S08]  /*160d0*/  HMMA.16816.F32.BF16 R4, R44, R48.reuse, R4 ;  /* 0x000000302c04723c */ /* 0x082ff00000041804 */
        /* <DEDUP_REMOVED lines=12> */
[----:B------:R1:W-:Y:S07]  /*161a0*/  MUFU.EX2 R188, R48 ;  /* 0x0000003000bc7308 */ /* 0x0003ee0000000800 */
        /* <DEDUP_REMOVED lines=19> */
[----:B-1----:R-:W-:Y:S09]  /*162e0*/  FFMA.FTZ R48, R82, c[0x0][0x2d0], -R65 ;  /* 0x0000b40052307a23 */ /* 0x002ff20000010841 */
[----:B------:R1:W-:Y:S01]  /*162f0*/  MUFU.EX2 R165, R48 ;  /* 0x0000003000a57308 */ /* 0x0003e20000000800 */
[--C-:B--2---:R-:W-:Y:S01]  /*16300*/  FFMA.FTZ R56, R195, c[0x0][0x2d0], -R43.reuse ;  /* 0x0000b400c3387a23 */ /* 0x104fe2000001082b */
[----:B------:R-:W-:Y:S08]  /*16310*/  MOV R195, R138 ;  /* 0x0000008a00c37202 */ /* 0x000ff00000000f00 */
[----:B------:R2:W-:Y:S01]  /*16320*/  MUFU.EX2 R183, R56 ;  /* 0x0000003800b77308 */ /* 0x0005e20000000800 */
[----:B---3--:R-:W-:Y:S01]  /*16330*/  FFMA.FTZ R60, R197, c[0x0][0x2d0], -R64 ;  /* 0x0000b400c53c7a23 */ /* 0x008fe20000010840 */
[----:B------:R-:W-:Y:S08]  /*16340*/  MOV R197, R176 ;  /* 0x000000b000c57202 */ /* 0x000ff00000000f00 */
        /* <DEDUP_REMOVED lines=9> */
[-C--:B------:R-:W-:Y:S01]  /*163e0*/  HMMA.16816.F32.BF16 R124, R52, R50.reuse, R124 ;  /* 0x00000032347c723c */ /* 0x080fe2000004187c */
[----:B------:R-:W1:Y:S02]  /*163f0*/  LDSM.16.MT88.4 R52, [R216+0x1100] ;  /* 0x00110000d834783b */ /* 0x000e640000004200 */
[----:B------:R3:W2:Y:S01]  /*16400*/  MUFU.EX2 R179, R48 ;  /* 0x0000003000b37308 */ /* 0x0006a20000000800 */
[----:B-----5:R-:W-:Y:S04]  /*16410*/  F2FP.BF16.PACK_AB R49, R181, R182 ;  /* 0x000000b6b531723e */ /* 0x020fe800000010ff */
[----:B------:R-:W-:Y:S07]  /*16420*/  HMMA.16816.F32.BF16 R36, R44, R50, R36 ;  /* 0x000000322c24723c */ /* 0x000fee0000041824 */
[----:B------:R-:W-:Y:S02]  /*16430*/  F2FP.BF16.PACK_AB R44, R190, R252 ;  /* 0x000000fcbe2c723e */ /* 0x000fe400000010ff */
[----:B------:R-:W-:Y:S03]  /*16440*/  F2FP.BF16.PACK_AB R45, R166, R167 ;  /* 0x000000a7a62d723e */ /* 0x000fe600000010ff */
[----:B------:R-:W-:Y:S02]  /*16450*/  F2FP.BF16.PACK_AB R46, R188, R189 ;  /* 0x000000bdbc2e723e */ /* 0x000fe400000010ff */
[----:B------:R-:W-:Y:S02]  /*16460*/  F2FP.BF16.PACK_AB R47, R186, R187 ;  /* 0x000000bbba2f723e */ /* 0x000fe400000010ff */
[----:B------:R-:W-:Y:S01]  /*16470*/  F2FP.BF16.PACK_AB R50, R184, R185 ;  /* 0x000000b9b832723e */ /* 0x000fe200000010ff */
[--C-:B---3--:R-:W-:Y:S01]  /*16480*/  FFMA.FTZ R48, R198, c[0x0][0x2d0], -R43.reuse ;  /* 0x0000b400c6307a23 */ /* 0x108fe2000001082b */
[----:B--2---:R-:W-:Y:S03]  /*16490*/  F2FP.BF16.PACK_AB R51, R179, R180 ;  /* 0x000000b4b333723e */ /* 0x004fe600000010ff */
[-C--:B------:R-:W-:Y:S01]  /*164a0*/  HMMA.16816.F32.BF16 R4, R44, R56.reuse, R4 ;  /* 0x000000382c04723c */ /* 0x080fe20000041804 */
[----:B------:R2:W-:Y:S02]  /*164b0*/  MUFU.EX2 R178, R48 ;  /* 0x0000003000b27308 */ /* 0x0005e40000000800 */
[----:B------:R-:W-:Y:S02]  /*164c0*/  IMAD.MOV.U32 R198, RZ, RZ, R136 ;  /* 0x000000ffffc67224 */ /* 0x000fe400078e0088 */
[----:B--2---:R-:W-:Y:S01]  /*164d0*/  FFMA.FTZ R48, R196, c[0x0][0x2d0], -R64 ;  /* 0x0000b400c4307a23 */ /* 0x004fe20000010840 */
[----:B------:R-:W-:Y:S05]  /*164e0*/  MOV R196, R137 ;  /* 0x0000008900c47202 */ /* 0x000fea0000000f00 */
[----:B------:R2:W-:Y:S02]  /*164f0*/  MUFU.EX2 R177, R48 ;  /* 0x0000003000b17308 */ /* 0x0005e40000000800 */
[----:B--2---:R-:W-:Y:S07]  /*16500*/  F2FP.BF16.PACK_AB R48, R164, R165 ;  /* 0x000000a5a430723e */ /* 0x004fee00000010ff */
[C---:B------:R-:W-:Y:S07]  /*16510*/  HMMA.16816.F32.BF16 R8, R48.reuse, R56, R8 ;  /* 0x000000383008723c */ /* 0x040fee0000041808 */
[--C-:B------:R-:W-:Y:S01]  /*16520*/  FFMA.FTZ R56, R203, c[0x0][0x2d0], -R43.reuse ;  /* 0x0000b400cb387a23 */ /* 0x100fe2000001082b */
[-C--:B------:R-:W-:Y:S04]  /*16530*/  HMMA.16816.F32.BF16 R12, R48, R58.reuse, R12 ;  /* 0x0000003a300c723c */ /* 0x080fe8000004180c */
[----:B------:R-:W-:Y:S02]  /*16540*/  MOV R203, R175 ;  /* 0x000000af00cb7202 */ /* 0x000fe40000000f00 */
[----:B------:R2:W-:Y:S02]  /*16550*/  MUFU.EX2 R175, R56 ;  /* 0x0000003800af7308 */ /* 0x0005e40000000800 */
[C---:B------:R-:W-:Y:S08]  /*16560*/  HMMA.16816.F32.BF16 R16, R44.reuse, R58, R16 ;  /* 0x0000003a2c10723c */ /* 0x040ff00000041810 */
[-C--:B-1----:R-:W-:Y:S08]  /*16570*/  HMMA.16816.F32.BF16 R20, R44, R52.reuse, R20 ;  /* 0x000000342c14723c */ /* 0x082ff00000041814 */
[C---:B------:R-:W-:Y:S04]  /*16580*/  HMMA.16816.F32.BF16 R24, R48.reuse, R52, R24 ;  /* 0x000000343018723c */ /* 0x040fe80000041818 */
[----:B--2---:R-:W-:Y:S04]  /*16590*/  FFMA.FTZ R56, R204, c[0x0][0x2d0], -R43 ;  /* 0x0000b400cc387a23 */ /* 0x004fe8000001082b */
[-C--:B------:R-:W-:Y:S01]  /*165a0*/  HMMA.16816.F32.BF16 R28, R48, R54.reuse, R28 ;  /* 0x00000036301c723c */ /* 0x080fe2000004181c */
[----:B------:R1:W-:Y:S03]  /*165b0*/  MUFU.EX2 R174, R56 ;  /* 0x0000003800ae7308 */ /* 0x0003e60000000800 */
[----:B------:R-:W-:Y:S02]  /*165c0*/  FFMA.FTZ R52, R98, c[0x0][0x2d0], -R65 ;  /* 0x0000b40062347a23 */ /* 0x000fe40000010841 */
[----:B------:R-:W-:Y:S02]  /*165d0*/  IMAD.MOV.U32 R204, RZ, RZ, R142 ;  /* 0x000000ffffcc7224 */ /* 0x000fe400078e008e */
[C---:B------:R-:W-:Y:S03]  /*165e0*/  HMMA.16816.F32.BF16 R100, R44.reuse, R54, R100 ;  /* 0x000000362c64723c */ /* 0x040fe60000041864 */
[----:B------:R2:W-:Y:S01]  /*165f0*/  MUFU.EX2 R133, R52 ;  /* 0x0000003400857308 */ /* 0x0005e20000000800 */
[----:B------:R-:W-:Y:S04]  /*16600*/  IMAD.MOV.U32 R142, RZ, RZ, R135 ;  /* 0x000000ffff8e7224 */ /* 0x000fe800078e0087 */
[-C--:B------:R-:W-:Y:S08]  /*16610*/  HMMA.16816.F32.BF16 R32, R44, R60.reuse, R32 ;  /* 0x0000003c2c20723c */ /* 0x080ff00000041820 */
[C---:B------:R-:W-:Y:S04]  /*16620*/  HMMA.16816.F32.BF16 R104, R48.reuse, R60, R104 ;  /* 0x0000003c3068723c */ /* 0x040fe80000041868 */
[----:B-1----:R-:W-:Y:S01]  /*16630*/  FFMA.FTZ R56, R201, c[0x0][0x2d0], -R64 ;  /* 0x0000b400c9387a23 */ /* 0x002fe20000010840 */
[----:B------:R-:W-:Y:S02]  /*16640*/  MOV R201, R172 ;  /* 0x000000ac00c97202 */ /* 0x000fe40000000f00 */
[----:B------:R-:W-:Y:S01]  /*16650*/  FFMA.FTZ R60, R89, c[0x0][0x2d0], -R66 ;  /* 0x0000b400593c7a23 */ /* 0x000fe20000010842 */
[-C--:B------:R-:W-:Y:S01]  /*16660*/  HMMA.16816.F32.BF16 R108, R48, R62.reuse, R108 ;  /* 0x0000003e306c723c */ /* 0x080fe2000004186c */
[----:B------:R1:W-:Y:S03]  /*16670*/  MUFU.EX2 R172, R56 ;  /* 0x0000003800ac7308 */ /* 0x0003e60000000800 */
[--C-:B--2---:R-:W-:Y:S04]  /*16680*/  FFMA.FTZ R52, R99, c[0x0][0x2d0], -R65.reuse ;  /* 0x0000b40063347a23 */ /* 0x104fe80000010841 */
[C---:B------:R-:W-:Y:S03]  /*16690*/  HMMA.16816.F32.BF16 R112, R44.reuse, R62, R112 ;  /* 0x0000003e2c70723c */ /* 0x040fe60000041870 */
[----:B------:R2:W-:Y:S10]  /*166a0*/  MUFU.EX2 R135, R52 ;  /* 0x0000003400877308 */ /* 0x0005f40000000800 */
        /* <DEDUP_REMOVED lines=10> */
[----:B--2---:R-:W-:Y:S01]  /*16750*/  FFMA.FTZ R52, R200, c[0x0][0x2d0], -R65 ;  /* 0x0000b400c8347a23 */ /* 0x004fe20000010841 */
[----:B------:R-:W-:Y:S07]  /*16760*/  MOV R200, R131 ;  /* 0x0000008300c87202 */ /* 0x000fee0000000f00 */
[----:B------:R2:W5:Y:S01]  /*16770*/  MUFU.EX2 R134, R52 ;  /* 0x0000003400867308 */ /* 0x0005620000000800 */
[----:B---3--:R-:W-:Y:S02]  /*16780*/  FFMA.FTZ R60, R207, c[0x0][0x2d0], -R64 ;  /* 0x0000b400cf3c7a23 */ /* 0x008fe40000010840 */
[----:B------:R-:W-:Y:S02]  /*16790*/  IMAD.MOV.U32 R207, RZ, RZ, R69 ;  /* 0x000000ffffcf7224 */ /* 0x000fe400078e0045 */
[--C-:B--2---:R-:W-:Y:S01]  /*167a0*/  FFMA.FTZ R52, R205, c[0x0][0x2d0], -R43.reuse ;  /* 0x0000b400cd347a23 */ /* 0x104fe2000001082b */
[-C--:B-1----:R-:W-:Y:S01]  /*167b0*/  HMMA.16816.F32.BF16 R116, R44, R56.reuse, R116 ;  /* 0x000000382c74723c */ /* 0x082fe20000041874 */
[----:B------:R-:W2:Y:S03]  /*167c0*/  LDL.LU R205, [R1+0x10] ;  /* 0x0000100001cd7983 */ /* 0x000ea60000300800 */
[----:B------:R1:W-:Y:S04]  /*167d0*/  MUFU.EX2 R131, R52 ;  /* 0x0000003400837308 */ /* 0x0003e80000000800 */
[C---:B------:R-:W-:Y:S07]  /*167e0*/  HMMA.16816.F32.BF16 R120, R48.reuse, R56, R120 ;  /* 0x000000383078723c */ /* 0x040fee0000041878 */
[--C-:B------:R-:W-:Y:S01]  /*167f0*/  FFMA.FTZ R56, R93, c[0x0][0x2d0], -R66.reuse ;  /* 0x0000b4005d387a23 */ /* 0x100fe20000010842 */
[-C--:B------:R-:W-:Y:S01]  /*16800*/  HMMA.16816.F32.BF16 R124, R48, R58.reuse, R124 ;  /* 0x0000003a307c723c */ /* 0x080fe2000004187c */
[----:B------:R3:W-:Y:S06]  /*16810*/  MUFU.EX2 R93, R60 ;  /* 0x0000003c005d7308 */ /* 0x0007ec0000000800 */
[--C-:B------:R-:W-:Y:S01]  /*16820*/  FFMA.FTZ R48, R211, c[0x0][0x2d0], -R43.reuse ;  /* 0x0000b400d3307a23 */ /* 0x100fe2000001082b */
[----:B------:R-:W-:Y:S03]  /*16830*/  HMMA.16816.F32.BF16 R36, R44, R58, R36 ;  /* 0x0000003a2c24723c */ /* 0x000fe60000041824 */
[----:B------:R4:W-:Y:S01]  /*16840*/  MUFU.EX2 R95, R48 ;  /* 0x00000030005f7308 */ /* 0x0009e20000000800 */
[----:B-1----:R-:W-:Y:S01]  /*16850*/  FFMA.FTZ R52, R88, c[0x0][0x2d0], -R66 ;  /* 0x0000b40058347a23 */ /* 0x002fe20000010842 */
[----:B-----5:R-:W-:Y:S01]  /*16860*/  F2FP.BF16.PACK_AB R50, R134, R132 ;  /* 0x000000848632723e */ /* 0x020fe200000010ff */
[----:B------:R-:W-:Y:S01]  /*16870*/  IMAD.MOV.U32 R211, RZ, RZ, R142 ;  /* 0x000000ffffd37224 */ /* 0x000fe200078e008e */
[----:B------:R-:W-:Y:S02]  /*16880*/  F2FP.BF16.PACK_AB R44, R178, R183 ;  /* 0x000000b7b22c723e */ /* 0x000fe400000010ff */
[----:B------:R-:W-:Y:S03]  /*16890*/  F2FP.BF16.PACK_AB R45, R176, R177 ;  /* 0x000000b1b02d723e */ /* 0x000fe600000010ff */
[----:B------:R-:W-:Y:S01]  /*168a0*/  F2FP.BF16.PACK_AB R46, R174, R175 ;  /* 0x000000afae2e723e */ /* 0x000fe200000010ff */
[----:B------:R-:W1:Y:S01]  /*168b0*/  MUFU.EX2 R99, R52 ;  /* 0x0000003400637308 */ /* 0x000e620000000800 */
[----:B------:R-:W-:Y:S02]  /*168c0*/  F2FP.BF16.PACK_AB R47, R173, R172 ;  /* 0x000000acad2f723e */ /* 0x000fe400000010ff */
[----:B------:R-:W-:Y:S01]  /*168d0*/  MOV R142, R68 ;  /* 0x00000044008e7202 */ /* 0x000fe20000000f00 */
[----:B---3--:R-:W-:Y:S06]  /*168e0*/  LDSM.16.MT88.4 R60, [R214+0x1900] ;  /* 0x00190000d63c783b */ /* 0x008fec0000004200 */
[----:B------:R3:W5:Y:S01]  /*168f0*/  MUFU.EX2 R96, R56 ;  /* 0x0000003800607308 */ /* 0x0007620000000800 */
[--C-:B----4-:R-:W-:Y:S02]  /*16900*/  FFMA.FTZ R48, R206, c[0x0][0x2d0], -R64.reuse ;  /* 0x0000b400ce307a23 */ /* 0x110fe40000010840 */
[----:B------:R-:W4:Y:S07]  /*16910*/  LDL.LU R206, [R1+0xc] ;  /* 0x00000c0001ce7983 */ /* 0x000f2e0000300800 */
[----:B------:R5:W-:Y:S01]  /*16920*/  MUFU.EX2 R89, R48 ;  /* 0x0000003000597308 */ /* 0x000be20000000800 */
[----:B------:R-:W4:Y:S01]  /*16930*/  LDL.LU R141, [R1+0x8] ;  /* 0x00000800018d7983 */ /* 0x000f220000300800 */
[----:B-1----:R-:W-:Y:S03]  /*16940*/  F2FP.BF16.PACK_AB R49, R98, R99 ;  /* 0x000000636231723e */ /* 0x002fe600000010ff */
[----:B------:R-:W1:Y:S08]  /*16950*/  LDSM.16.MT88.4 R52, [R213+0x1900] ;  /* 0x00190000d534783b */ /* 0x000e700000004200 */
[----:B---3--:R-:W3:Y:S01]  /*16960*/  LDSM.16.MT88.4 R56, [R216+0x1900] ;  /* 0x00190000d838783b */ /* 0x008ee20000004200 */
[----:B-----5:R-:W-:Y:S02]  /*16970*/  F2FP.BF16.PACK_AB R51, R96, R97 ;  /* 0x000000616033723e */ /* 0x020fe400000010ff */
[----:B------:R-:W-:Y:S01]  /*16980*/  F2FP.BF16.PACK_AB R48, R135, R133 ;  /* 0x000000858730723e */ /* 0x000fe200000010ff */
[-C--:B-1----:R-:W-:Y:S08]  /*16990*/  HMMA.16816.F32.BF16 R4, R44, R52.reuse, R4 ;  /* 0x000000342c04723c */ /* 0x082ff00000041804 */
[C---:B------:R-:W-:Y:S07]  /*169a0*/  HMMA.16816.F32.BF16 R8, R48.reuse, R52, R8 ;  /* 0x000000343008723c */ /* 0x040fee0000041808 */
[--C-:B------:R-:W-:Y:S01]  /*169b0*/  FFMA.FTZ R52, R234, c[0x0][0x2d0], -R43.reuse ;  /* 0x0000b400ea347a23 */ /* 0x100fe2000001082b */
[-C--:B------:R-:W-:Y:S03]  /*169c0*/  HMMA.16816.F32.BF16 R12, R48, R54.reuse, R12 ;  /* 0x00000036300c723c */ /* 0x080fe6000004180c */
[----:B------:R1:W-:Y:S05]  /*169d0*/  MUFU.EX2 R88, R52 ;  /* 0x0000003400587308 */ /* 0x0003ea0000000800 */
[C---:B------:R-:W-:Y:S08]  /*169e0*/  HMMA.16816.F32.BF16 R16, R44.reuse, R54, R16 ;  /* 0x000000362c10723c */ /* 0x040ff00000041810 */
[-C--:B---3--:R-:W-:Y:S08]  /*169f0*/  HMMA.16816.F32.BF16 R20, R44, R56.reuse, R20 ;  /* 0x000000382c14723c */ /* 0x088ff00000041814 */
        /* <DEDUP_REMOVED lines=21> */
[----:B-----5:R-:W-:Y:S09]  /*16b50*/  FFMA.FTZ R60, R78, c[0x0][0x2d0], -R66 ;  /* 0x0000b4004e3c7a23 */ /* 0x020ff20000010842 */
[----:B------:R5:W-:Y:S01]  /*16b60*/  MUFU.EX2 R68, R60 ;  /* 0x0000003c00447308 */ /* 0x000be20000000800 */
[----:B-1----:R-:W-:Y:S09]  /*16b70*/  FFMA.FTZ R52, R208, c[0x0][0x2d0], -R65 ;  /* 0x0000b400d0347a23 */ /* 0x002ff20000010841 */
        /* <DEDUP_REMOVED lines=9> */
[----:B--2---:R-:W-:Y:S07]  /*16c10*/  FFMA.FTZ R2, R2, R205, R211 ;  /* 0x000000cd02027223 */ /* 0x004fee00000100d3 */
[----:B---3--:R-:W2:Y:S01]  /*16c20*/  LDSM.16.MT88.4 R56, [R213+0x2100] ;  /* 0x00210000d538783b */ /* 0x008ea20000004200 */
[----:B------:R-:W-:Y:S01]  /*16c30*/  FADD.FTZ R2, R202, R2 ;  /* 0x00000002ca027221 */ /* 0x000fe20000010000 */
[-C--:B-1----:R-:W-:Y:S08]  /*16c40*/  HMMA.16816.F32.BF16 R116, R44, R52.reuse, R116 ;  /* 0x000000342c74723c */ /* 0x082ff00000041874 */
[C---:B------:R-:W-:Y:S07]  /*16c50*/  HMMA.16816.F32.BF16 R120, R48.reuse, R52, R120 ;  /* 0x000000343078723c */ /* 0x040fee0000041878 */
[----:B------:R-:W-:Y:S01]  /*16c60*/  FFMA.FTZ R52, R79, c[0x0][0x2d0], -R66 ;  /* 0x0000b4004f347a23 */ /* 0x000fe20000010842 */
[-C--:B------:R-:W-:Y:S03]  /*16c70*/  HMMA.16816.F32.BF16 R124, R48, R54.reuse, R124 ;  /* 0x00000036307c723c */ /* 0x080fe6000004187c */
[----:B------:R1:W3:Y:S04]  /*16c80*/  MUFU.EX2 R67, R52 ;  /* 0x0000003400437308 */ /* 0x0002e80000000800 */
[----:B------:R-:W-:Y:S01]  /*16c90*/  FFMA.FTZ R48, R240, c[0x0][0x2d0], -R43 ;  /* 0x0000b400f0307a23 */ /* 0x000fe2000001082b */
[----:B------:R-:W-:Y:S04]  /*16ca0*/  HMMA.16816.F32.BF16 R36, R44, R54, R36 ;  /* 0x000000362c24723c */ /* 0x000fe80000041824 */
[----:B------:R-:W-:Y:S01]  /*16cb0*/  F2FP.BF16.PACK_AB R50, R82, R84 ;  /* 0x000000545232723e */ /* 0x000fe200000010ff */
[----:B------:R5:W5:Y:S01]  /*16cc0*/  MUFU.EX2 R76, R48 ;  /* 0x00000030004c7308 */ /* 0x000b620000000800 */
[----:B------:R-:W-:Y:S02]  /*16cd0*/  F2FP.BF16.PACK_AB R49, R77, R80 ;  /* 0x000000504d31723e */ /* 0x000fe400000010ff */
[----:B------:R-:W-:Y:S04]  /*16ce0*/  F2FP.BF16.PACK_AB R44, R95, R131 ;  /* 0x000000835f2c723e */ /* 0x000fe800000010ff */
[----:B------:R-:W-:Y:S02]  /*16cf0*/  F2FP.BF16.PACK_AB R45, R93, R89 ;  /* 0x000000595d2d723e */ /* 0x000fe400000010ff */
[----:B------:R-:W-:Y:S02]  /*16d00*/  F2FP.BF16.PACK_AB R46, R92, R88 ;  /* 0x000000585c2e723e */ /* 0x000fe400000010ff */
[----:B------:R-:W-:Y:S01]  /*16d10*/  F2FP.BF16.PACK_AB R47, R87, R86 ;  /* 0x00000056572f723e */ /* 0x000fe200000010ff */
[----:B-1----:R-:W1:Y:S01]  /*16d20*/  LDSM.16.MT88.4 R52, [R216+0x2100] ;  /* 0x00210000d834783b */ /* 0x002e620000004200 */
[----:B---3--:R-:W-:Y:S01]  /*16d30*/  F2FP.BF16.PACK_AB R51, R67, R68 ;  /* 0x000000444333723e */ /* 0x008fe200000010ff */
[----:B----4-:R-:W-:Y:S04]  /*16d40*/  FFMA.FTZ R40, R40, R206, R207 ;  /* 0x000000ce28287223 */ /* 0x010fe800000100cf */
[-C--:B--2---:R-:W-:Y:S03]  /*16d50*/  HMMA.16816.F32.BF16 R4, R44, R56.reuse, R4 ;  /* 0x000000382c04723c */ /* 0x084fe60000041804 */
[----:B------:R-:W-:Y:S02]  /*16d60*/  FFMA.FTZ R41, R41, R141, R142 ;  /* 0x0000008d29297223 */ /* 0x000fe4000001008e */
[--C-:B-----5:R-:W-:Y:S01]  /*16d70*/  FFMA.FTZ R48, R237, c[0x0][0x2d0], -R64.reuse ;  /* 0x0000b400ed307a23 */ /* 0x120fe20000010840 */
[----:B------:R-:W-:Y:S03]  /*16d80*/  F2FP.BF16.PACK_AB R168, R76, R81 ;  /* 0x000000514ca8723e */ /* 0x000fe600000010ff */
[----:B------:R2:W3:Y:S03]  /*16d90*/  MUFU.EX2 R75, R48 ;  /* 0x00000030004b7308 */ /* 0x0004e60000000800 */
        /* <DEDUP_REMOVED lines=47> */
[----:B------:R-:W-:Y:S06]  /*17090*/  FFMA.FTZ R66, R42, c[0x0][0x2d0], -R66 ;  /* 0x0000b4002a427a23 */ /* 0x000fec0000010842 */
[----:B------:R-:W-:Y:S10]  /*170a0*/  MUFU.EX2 R43, R43 ;  /* 0x0000002b002b7308 */ /* 0x000ff40000000800 */
[----:B------:R-:W2:Y:S02]  /*170b0*/  MUFU.EX2 R66, R66 ;  /* 0x0000004200427308 */ /* 0x000ea40000000800 */
[----:B--2---:R-:W-:Y:S07]  /*170c0*/  F2FP.BF16.PACK_AB R47, R66, R43 ;  /* 0x0000002b422f723e */ /* 0x004fee00000010ff */
        /* <DEDUP_REMOVED lines=8> */
[----:B------:R-:W-:Y:S02]  /*17150*/  FFMA.FTZ R12, R0, R152, R153 ;  /* 0x00000098000c7223 */ /* 0x000fe40000010099 */
        /* <DEDUP_REMOVED lines=110> */
.L_x_1019:
[----:B-1----:R-:W3:Y:S04]  /*17840*/  LDL.LU R0, [R1+0x8] ;  /* 0x0000080001007983 */ /* 0x002ee80000300800 */
[----:B--2---:R-:W2:Y:S04]  /*17850*/  LDL.LU R4, [R1+0xc] ;  /* 0x00000c0001047983 */ /* 0x004ea80000300800 */
[----:B------:R-:W4:Y:S04]  /*17860*/  LDL.LU R9, [R1+0x10] ;  /* 0x0000100001097983 */ /* 0x000f280000300800 */
[----:B------:R-:W5:Y:S01]  /*17870*/  LDL.LU R2, [R1+0x14] ;  /* 0x0000140001027983 */ /* 0x000f620000300800 */
        /* <DEDUP_REMOVED lines=8> */
[----:B-----5:R-:W4:Y:S01]  /*17900*/  SHFL.BFLY PT, R8, R2, 0x2, 0x1f ;  /* 0x0c401f0002087f89 */ /* 0x020f2200000e0000 */
        /* <DEDUP_REMOVED lines=108> */
.L_x_961:
        /* <DEDUP_REMOVED lines=122> */
.L_x_1038:
        /* <DEDUP_REMOVED lines=184> */
.L_x_1037:
        /* <DEDUP_REMOVED lines=19> */
.L_x_1039:
        /* <DEDUP_REMOVED lines=42> */
.L_x_1041:
[----:B------:R-:W-:Y:S05]  /*196c0*/  BSYNC B0 ;  /* 0x0000000000007941 */ /* 0x000fea0003800000 */
.L_x_1040:
        /* <DEDUP_REMOVED lines=103> */
.L_x_1042:
        /* <DEDUP_REMOVED lines=12> */
.L_x_1485:


//--------------------- .text._ZN7cutlass13device_kernelIN5flash19enable_sm80_to_sm89INS1_16FlashAttnFwdSm80INS1_25CollectiveMainloopFwdSm80ILi4ELi1ELb0EN4cute5tupleIJNS5_1CILi128EEENS7_ILi96EEENS7_ILi64EEEEEELi64ENS_10bfloat16_tEfNS_4arch4Sm80ELb0ELb1ELb0ELb1ELb0ELb1ELb1ELb0EEENS1_21CollectiveEpilogueFwdINS6_IJS8_SA_S9_EEENS6_IJNS7_ILi1EEESI_SI_EEESC_SE_Li128ELb1ELb1ELb0ELb0EEENS1_19SingleTileSchedulerILb1ELb0ELb1ELi128EEEEEEEEEvNT_6ParamsE --------------------------
	.section	.text._ZN7cutlass13device_kernelIN5flash19enable_sm80_to_sm89INS1_16FlashAttnFwdSm80INS1_25CollectiveMainloopFwdSm80ILi4ELi1ELb0EN4cute5tupleIJNS5_1CILi128EEENS7_ILi96EEENS7_ILi64EEEEEELi64ENS_10bfloat16_tEfNS_4arch4Sm80ELb0ELb1ELb0ELb1ELb0ELb1ELb1ELb0EEENS1_21CollectiveEpilogueFwdINS6_IJS8_SA_S9_EEENS6_IJNS7_ILi1EEESI_SI_EEESC_SE_Li128ELb1ELb1ELb0ELb0EEENS1_19SingleTileSchedulerILb1ELb0ELb1ELi128EEEEEEEEEvNT_6ParamsE,"ax",@progbits
	.sectioninfo	@"SHI_REGISTERS=255"
	.align	128
.text._ZN7cutlass13device_kernelIN5flash19enable_sm80_to_sm89INS1_16FlashAttnFwdSm80INS1_25CollectiveMainloopFwdSm80ILi4ELi1ELb0EN4cute5tupleIJNS5_1CILi128EEENS7_ILi96EEENS7_ILi64EEEEEELi64ENS_10bfloat16_tEfNS_4arch4Sm80ELb0ELb1ELb0ELb1ELb0ELb1ELb1ELb0EEENS1_21CollectiveEpilogueFwdINS6_IJS8_SA_S9_EEENS6_IJNS7_ILi1EEESI_SI_EEESC_SE_Li128ELb1ELb1ELb0ELb0EEENS1_19SingleTileSchedulerILb1ELb0ELb1ELi128EEEEEEEEEvNT_6ParamsE:
        .type           _ZN7cutlass13device_kernelIN5flash19enable_sm80_to_sm89INS1_16FlashAttnFwdSm80INS1_25CollectiveMainloopFwdSm80ILi4ELi1ELb0EN4cute5tupleIJNS5_1CILi128EEENS7_ILi96EEENS7_ILi64EEEEEELi64ENS_10bfloat16_tEfNS_4arch4Sm80ELb0ELb1ELb0ELb1ELb0ELb1ELb1ELb0EEENS1_21CollectiveEpilogueFwdINS6_IJS8_SA_S9_EEENS6_IJNS7_ILi1EEESI_SI_EEESC_SE_Li128ELb1ELb1ELb0ELb0EEENS1_19SingleTileSchedulerILb1ELb0ELb1ELi128EEEEEEEEEvNT_6ParamsE,@function
        .size           _ZN7cutlass13device_kernelIN5flash19enable_sm80_to_sm89INS1_16FlashAttnFwdSm80INS1_25CollectiveMainloopFwdSm80ILi4ELi1ELb0EN4cute5tupleIJNS5_1CILi128EEENS7_ILi96EEENS7_ILi64EEEEEELi64ENS_10bfloat16_tEfNS_4arch4Sm80ELb0ELb1ELb0ELb1ELb0ELb1ELb1ELb0EEENS1_21CollectiveEpilogueFwdINS6_IJS8_SA_S9_EEENS6_IJNS7_ILi1EEESI_SI_EEESC_SE_Li128ELb1ELb1ELb0ELb0EEENS1_19SingleTileSchedulerILb1ELb0ELb1ELi128EEEEEEEEEvNT_6ParamsE,(.L_x_1486 - _ZN7cutlass13device_kernelIN5flash19enable_sm80_to_sm89INS1_16FlashAttnFwdSm80INS1_25CollectiveMainloopFwdSm80ILi4ELi1ELb0EN4cute5tupleIJNS5_1CILi128EEENS7_ILi96EEENS7_ILi64EEEEEELi64ENS_10bfloat16_tEfNS_4arch4Sm80ELb0ELb1ELb0ELb1ELb0ELb1ELb1ELb0EEENS1_21CollectiveEpilogueFwdINS6_IJS8_SA_S9_EEENS6_IJNS7_ILi1EEESI_SI_EEESC_SE_Li128ELb1ELb1ELb0ELb0EEENS1_19SingleTileSchedulerILb1ELb0ELb1ELi128EEEEEEEEEvNT_6ParamsE)
        .other          _ZN7cutlass13device_kernelIN5flash19enable_sm80_to_sm89INS1_16FlashAttnFwdSm80INS1_25CollectiveMainloopFwdSm80ILi4ELi1ELb0EN4cute5tupleIJNS5_1CILi128EEENS7_ILi96EEENS7_ILi64EEEEEELi64ENS_10bfloat16_tEfNS_4arch4Sm80ELb0ELb1ELb0ELb1ELb0ELb1ELb1ELb0EEENS1_21CollectiveEpilogueFwdINS6_IJS8_SA_S9_EEENS6_IJNS7_ILi1EEESI_SI_EEESC_SE_Li128ELb1ELb1ELb0ELb0EEENS1_19SingleTileSchedulerILb1ELb0ELb1ELi128EEEEEEEEEvNT_6ParamsE,@"STO_CUDA_ENTRY STV_DEFAULT"
_ZN7cutlass13device_kernelIN5flash19enable_sm80_to_sm89INS1_16FlashAttnFwdSm80INS1_25CollectiveMainloopFwdSm80ILi4ELi1ELb0EN4cute5tupleIJNS5_1CILi128EEENS7_ILi96EEENS7_ILi64EEEEEELi64ENS_10bfloat16_tEfNS_4arch4Sm80ELb0ELb1ELb0ELb1ELb0ELb1ELb1ELb0EEENS1_21CollectiveEpilogueFwdINS6_IJS8_SA_S9_EEENS6_IJNS7_ILi1EEESI_SI_EEESC_SE_Li128ELb1ELb1ELb0ELb0EEENS1_19SingleTileSchedulerILb1ELb0ELb1ELi128EEEEEEEEEvNT_6ParamsE:
        /* <DEDUP_REMOVED lines=17> */
.L_x_1044:
        /* <DEDUP_REMOVED lines=8> */
.L_x_1046:
[----:B------:R-:W-:-:S04]  /*0190*/  MOV R0, c[0x0][0x54c] ;  /* 0x0001530000007a02 */ /* 0x000fc80000000f00 */
.L_x_1045:
[----:B------:R-:W-:Y:S01]  /*01a0*/  USHF.L.U32 UR4, UR4, 0x7, URZ ;  /* 0x0000000704047899 */ /* 0x000fe2000800063f */
[----:B-----5:R-:W-:-:S05]  /*01b0*/  IMAD R0, R0, c[0x0][0x548], RZ ;  /* 0x0001520000007a24 */ /* 0x020fca00078e02ff */
[----:B------:R-:W-:-:S04]  /*01c0*/  MOV R12, UR4 ;  /* 0x00000004000c7c02 */ /* 0x000fc80008000f00 */
[----:B------:R-:W-:-:S04]  /*01d0*/  ISETP.GE.AND P0, PT, R12, R0, PT ;  /* 0x000000000c00720c */ /* 0x000fc80003f06270 */
[----:B------:R-:W-:-:S05]  /*01e0*/  SEL R0, R5, 0xffffffff, !P0 ;  /* 0xffffffff05007807 */ /* 0x000fca0004000000 */
[----:B------:R2:W-:Y:S01]  /*01f0*/  STL [R1+0x64], R0 ;  /* 0x0000640001007387 */ /* 0x0005e20000100800 */
[----:B------:R-:W-:Y:S05]  /*0200*/  BRA `(.L_x_1047) ;  /* 0x0000014000007947 */ /* 0x000fea0003800000 */
.L_x_1043:
[----:B------:R-:W-:-:S04]  /*0210*/  ISETP.NE.U32.AND P0, PT, RZ, c[0x0][0x568], PT ;  /* 0x00015a00ff007a0c */ /* 0x000fc80003f05070 */
[----:B------:R-:W-:-:S13]  /*0220*/  ISETP.NE.AND.EX P0, PT, RZ, c[0x0][0x56c], PT, P0 ;  /* 0x00015b00ff007a0c */ /* 0x000fda0003f05300 */
[----:B------:R-:W-:Y:S05]  /*0230*/  @!P0 BRA `(.L_x_1048) ;  /* 0x0000002000008947 */ /* 0x000fea0003800000 */
[----:B------:R1:W5:Y:S01]  /*0240*/  LDG.E R0, [R2.64] ;  /* 0x0000000802007981 */ /* 0x000362000c1e1900 */
[----:B------:R-:W-:Y:S05]  /*0250*/  BRA `(.L_x_1049) ;  /* 0x0000009000007947 */ /* 0x000fea0003800000 */
.L_x_1048:
        /* <DEDUP_REMOVED lines=8> */
.L_x_1050:
[----:B------:R-:W-:-:S04]  /*02e0*/  MOV R0, c[0x0][0x54c] ;  /* 0x0001530000007a02 */ /* 0x000fc80000000f00 */
.L_x_1049:
[----:B------:R-:W-:Y:S01]  /*02f0*/  USHF.L.U32 UR4, UR4, 0x7, URZ ;  /* 0x0000000704047899 */ /* 0x000fe2000800063f */
[----:B-----5:R-:W-:-:S05]  /*0300*/  IMAD R0, R0, c[0x0][0x548], RZ ;  /* 0x0001520000007a24 */ /* 0x020fca00078e02ff */
[----:B------:R-:W-:-:S04]  /*0310*/  MOV R12, UR4 ;  /* 0x00000004000c7c02 */ /* 0x000fc80008000f00 */
[----:B------:R-:W-:-:S04]  /*0320*/  ISETP.GE.AND P0, PT, R12, R0, PT ;  /* 0x000000000c00720c */ /* 0x000fc80003f06270 */
[----:B------:R-:W-:-:S05]  /*0330*/  SEL R0, R5, 0xffffffff, !P0 ;  /* 0xffffffff05007807 */ /* 0x000fca0004000000 */
[----:B------:R2:W-:Y:S04]  /*0340*/  STL [R1+0x64], R0 ;  /* 0x0000640001007387 */ /* 0x0005e80000100800 */
.L_x_1047:
        /* <DEDUP_REMOVED lines=13> */
[----:B------:R-:W-:Y:S01]  /*0420*/  IMAD.WIDE R4, R15, R14, c[0x0][0x350] ;  /* 0x0000d4000f047625 */ /* 0x000fe200078e020e */
[----:B------:R-:W-:-:S02]  /*0430*/  ISETP.NE.U32.AND P3, PT, RZ, c[0x0][0x358], PT ;  /* 0x0000d600ff007a0c */ /* 0x000fc40003f65070 */
[----:B------:R-:W-:Y:S01]  /*0440*/  ISETP.NE.AND.EX P1, PT, RZ, c[0x0][0x34c], PT, P1 ;  /* 0x0000d300ff007a0c */ /* 0x000fe20003f25310 */
[CC--:B-1----:R-:W-:Y:S01]  /*0450*/  IMAD.WIDE R2, R15.reuse, R14.reuse, c[0x0][0x358] ;  /* 0x0000d6000f027625 */ /* 0x0c2fe200078e020e */
[----:B------:R-:W-:Y:S02]  /*0460*/  ISETP.NE.AND.EX P4, PT, RZ, c[0x0][0x354], PT, P4 ;  /* 0x0000d500ff007a0c */ /* 0x000fe40003f85340 */
[----:B------:R-:W-:Y:S01]  /*0470*/  ISETP.NE.AND.EX P3, PT, RZ, c[0x0][0x35c], PT, P3 ;  /* 0x0000d700ff007a0c */ /* 0x000fe20003f65330 */
[CC--:B------:R-:W-:Y:S01]  /*0480*/  @P0 IMAD.WIDE R8, R15.reuse, R14.reuse, c[0x0][0x360] ;  /* 0x0000d8000f080625 */ /* 0x0c0fe200078e020e */
[----:B------:R-:W1:Y:S03]  /*0490*/  S2R R35, SR_CTAID.Y ;  /* 0x0000000000237919 */ /* 0x000e660000002600 */
[----:B------:R-:W-:Y:S01]  /*04a0*/  IMAD.MOV.U32 R168, RZ, RZ, RZ ;  /* 0x000000ffffa87224 */ /* 0x000fe200078e00ff */
[----:B------:R-:W2:Y:S01]  /*04b0*/  @P0 LDG.E R0, [R8.64] ;  /* 0x0000000808000981 */ /* 0x000ea2000c1e1900 */
[----:B------:R-:W-:-:S03]  /*04c0*/  @P2 IMAD.WIDE R10, R15, R14, c[0x0][0x370] ;  /* 0x0000dc000f0a2625 */ /* 0x000fc600078e020e */
        /* <DEDUP_REMOVED lines=15> */
.L_x_1051:
[----:B---3--:R-:W-:-:S04]  /*05c0*/  ISETP.NE.U32.AND P0, PT, RZ, c[0x0][0x368], PT ;  /* 0x0000da00ff007a0c */ /* 0x008fc80003f05070 */
[----:B------:R-:W-:-:S13]  /*05d0*/  ISETP.NE.AND.EX P0, PT, RZ, c[0x0][0x36c], PT, P0 ;  /* 0x0000db00ff007a0c */ /* 0x000fda0003f05300 */
[----:B------:R-:W-:Y:S05]  /*05e0*/  @!P0 BRA `(.L_x_1052) ;  /* 0x0000003000008947 */ /* 0x000fea0003800000 */
[----:B------:R-:W-:-:S05]  /*05f0*/  IMAD.WIDE R4, R15, R14, c[0x0][0x368] ;  /* 0x0000da000f047625 */ /* 0x000fca00078e020e */
[----:B------:R2:W5:Y:S01]  /*0600*/  LDG.E R10, [R4.64] ;  /* 0x00000008040a7981 */ /* 0x000562000c1e1900 */
[----:B------:R-:W-:Y:S05]  /*0610*/  BRA `(.L_x_1053) ;  /* 0x0000004000007947 */ /* 0x000fea0003800000 */
.L_x_1052:
[----:B------:R-:W-:Y:S05]  /*0620*/  @!P4 BRA `(.L_x_1053) ;  /* 0x000000300000c947 */ /* 0x000fea0003800000 */
[----:B------:R2:W3:Y:S04]  /*0630*/  LDG.E R6, [R4.64] ;  /* 0x0000000804067981 */ /* 0x0004e8000c1e1900 */
[----:B--2---:R-:W3:Y:S02]  /*0640*/  LDG.E R4, [R4.64+0x4] ;  /* 0x0000040804047981 */ /* 0x004ee4000c1e1900 */
[----:B---3--:R-:W-:Y:S02]  /*0650*/  IADD3 R10, -R6, R4, RZ ;  /* 0x00000004060a7210 */ /* 0x008fe40007ffe1ff */
.L_x_1053:
        /* <DEDUP_REMOVED lines=37> */
.L_x_1055:
[----:B------:R-:W-:-:S13]  /*08b0*/  ISETP.NE.AND P0, PT, R7, 0x1, PT ;  /* 0x000000010700780c */ /* 0x000fda0003f05270 */
[----:B------:R-:W-:-:S05]  /*08c0*/  @P0 IMAD.HI.U32 R2, R3, c[0x0][0x330], RZ ;  /* 0x0000cc0003020a27 */ /* 0x000fca00078e00ff */
[----:B------:R-:W-:-:S05]  /*08d0*/  @P0 SHF.R.U32.HI R3, RZ, c[0x0][0x334], R2 ;  /* 0x0000cd00ff030a19 */ /* 0x000fca0000011602 */
.L_x_1056:
[----:B------:R-:W-:-:S05]  /*08e0*/  IMAD R3, R3, R7, c[0x0][0x32c] ;  /* 0x0000cb0003037624 */ /* 0x000fca00078e0207 */
[----:B------:R-:W-:Y:S02]  /*08f0*/  IMNMX R5, R5, R3, PT ;  /* 0x0000000305057217 */ /* 0x000fe40003800200 */
.L_x_1054:
        /* <DEDUP_REMOVED lines=20> */
.L_x_1058:
[----:B------:R-:W-:-:S13]  /*0a40*/  ISETP.NE.AND P0, PT, R7, 0x1, PT ;  /* 0x000000010700780c */ /* 0x000fda0003f05270 */
[----:B------:R-:W-:-:S05]  /*0a50*/  @P0 IMAD.HI.U32 R3, R2, c[0x0][0x330], RZ ;  /* 0x0000cc0002030a27 */ /* 0x000fca00078e00ff */
[----:B------:R-:W-:-:S05]  /*0a60*/  @P0 SHF.R.U32.HI R2, RZ, c[0x0][0x334], R3 ;  /* 0x0000cd00ff020a19 */ /* 0x000fca0000011603 */
.L_x_1059:
[----:B------:R-:W-:-:S05]  /*0a70*/  IMAD R2, R2, c[0x0][0x32c], RZ ;  /* 0x0000cb0002027a24 */ /* 0x000fca00078e02ff */
[----:B------:R-:W-:-:S04]  /*0a80*/  IMNMX R4, R4, R2, !PT ;  /* 0x0000000204047217 */ /* 0x000fc80007800200 */
.L_x_1057:
        /* <DEDUP_REMOVED lines=341> */
.L_x_1095:
        /* <DEDUP_REMOVED lines=50> */
.L_x_1065:
[----:B------:R-:W-:Y:S05]  /*2300*/  BSYNC B0 ;  /* 0x0000000000007941 */ /* 0x000fea0003800000 */
.L_x_1064:
        /* <DEDUP_REMOVED lines=39> */
.L_x_1067:
[----:B------:R-:W-:Y:S05]  /*2580*/  BSYNC B0 ;  /* 0x0000000000007941 */ /* 0x000fea0003800000 */
.L_x_1066:
        /* <DEDUP_REMOVED lines=37> */
.L_x_1069:
[----:B------:R-:W-:Y:S05]  /*27e0*/  BSYNC B0 ;  /* 0x0000000000007941 */ /* 0x000fea0003800000 */
.L_x_1068:
        /* <DEDUP_REMOVED lines=76> */
.L_x_1073:
[----:B------:R-:W-:Y:S05]  /*2cb0*/  BSYNC B0 ;  /* 0x0000000000007941 */ /* 0x000fea0003800000 */
.L_x_1072:
        /* <DEDUP_REMOVED lines=59> */
.L_x_1071:
[----:B------:R-:W-:Y:S05]  /*3070*/  BSYNC B1 ;  /* 0x0000000000017941 */ /* 0x000fea0003800000 */
.L_x_1070:
        /* <DEDUP_REMOVED lines=64> */
.L_x_1077:
[----:B------:R-:W-:Y:S05]  /*3480*/  BSYNC B0 ;  /* 0x0000000000007941 */ /* 0x000fea0003800000 */
.L_x_1076:
        /* <DEDUP_REMOVED lines=59> */
.L_x_1075:
[----:B------:R-:W-:Y:S05]  /*3840*/  BSYNC B1 ;  /* 0x0000000000017941 */ /* 0x000fea0003800000 */
.L_x_1074:
        /* <DEDUP_REMOVED lines=63> */
.L_x_1080:
[----:B------:R-:W-:Y:S05]  /*3c40*/  BSYNC B0 ;  /* 0x0000000000007941 */ /* 0x000fea0003800000 */
.L_x_1079:
        /* <DEDUP_REMOVED lines=60> */
.L_x_1063:
        /* <DEDUP_REMOVED lines=196> */
.L_x_1082:
[----:B------:R-:W-:Y:S05]  /*4c50*/  BSYNC B0 ;  /* 0x0000000000007941 */ /* 0x000fea0003800000 */
.L_x_1081:
        /* <DEDUP_REMOVED lines=115> */
.L_x_1084:
[----:B------:R-:W-:Y:S05]  /*5390*/  BSYNC B0 ;  /* 0x0000000000007941 */ /* 0x000fea0003800000 */
.L_x_1083:
        /* <DEDUP_REMOVED lines=116> */
.L_x_1062:
        /* <DEDUP_REMOVED lines=22> */
.L_x_1086:
[----:B------:R-:W-:Y:S05]  /*5c40*/  BSYNC B0 ;  /* 0x0000000000007941 */ /* 0x000fea0003800000 */
.L_x_1085:
        /* <DEDUP_REMOVED lines=20> */
.L_x_1088:
[----:B------:R-:W-:Y:S05]  /*5d90*/  BSYNC B0 ;  /* 0x0000000000007941 */ /* 0x000fea0003800000 */
.L_x_1087:
        /* <DEDUP_REMOVED lines=19> */
.L_x_1078:
[----:B------:R-:W-:Y:S05]  /*5ed0*/  BSYNC B2 ;  /* 0x0000000000027941 */ /* 0x000fea0003800000 */
.L_x_1061:
        /* <DEDUP_REMOVED lines=108> */
.L_x_1090:
[----:B-1----:R-:W-:Y:S05]  /*65a0*/  BSYNC B0 ;  /* 0x0000000000007941 */ /* 0x002fea0003800000 */
.L_x_1089:
        /* <DEDUP_REMOVED lines=21> */
.L_x_1092:
[----:B------:R-:W-:Y:S05]  /*6700*/  BSYNC B0 ;  /* 0x0000000000007941 */ /* 0x000fea0003800000 */
.L_x_1091:
        /* <DEDUP_REMOVED lines=21> */
.L_x_1094:
[----:B------:R-:W-:Y:S05]  /*6860*/  BSYNC B0 ;  /* 0x0000000000007941 */ /* 0x000fea0003800000 */
.L_x_1093:
        /* <DEDUP_REMOVED lines=33> */
.L_x_1060:
        /* <DEDUP_REMOVED lines=21> */
.L_x_1097:
[----:B------:R-:W-:-:S13]  /*6bd0*/  ISETP.NE.AND P0, PT, R4, 0x1, PT ;  /* 0x000000010400780c */ /* 0x000fda0003f05270 */
[----:B------:R-:W-:-:S05]  /*6be0*/  @P0 IMAD.HI.U32 R0, R2, c[0x0][0x330], RZ ;  /* 0x0000cc0002000a27 */ /* 0x000fca00078e00ff */
[----:B------:R-:W-:-:S05]  /*6bf0*/  @P0 SHF.R.U32.HI R2, RZ, c[0x0][0x334], R0 ;  /* 0x0000cd00ff020a19 */ /* 0x000fca0000011600 */
.L_x_1098:
[----:B------:R-:W-:-:S05]  /*6c00*/  IMAD R2, R2, R4, c[0x0][0x32c] ;  /* 0x0000cb0002027624 */ /* 0x000fca00078e0204 */
[----:B------:R-:W-:-:S03]  /*6c10*/  IMNMX R3, R3, R2, PT ;  /* 0x0000000203037217 */ /* 0x000fc60003800200 */
.L_x_1096:
        /* <DEDUP_REMOVED lines=21> */
.L_x_1100:
[----:B------:R-:W-:-:S04]  /*6d70*/  MOV R2, c[0x0][0x32c] ;  /* 0x0000cb0000027a02 */ /* 0x000fc80000000f00 */
[----:B------:R-:W-:-:S13]  /*6d80*/  ISETP.NE.AND P0, PT, R2, 0x1, PT ;  /* 0x000000010200780c */ /* 0x000fda0003f05270 */
[----:B------:R-:W-:-:S05]  /*6d90*/  @P0 IMAD.HI.U32 R2, R0, c[0x0][0x330], RZ ;  /* 0x0000cc0000020a27 */ /* 0x000fca00078e00ff */
[----:B------:R-:W-:-:S05]  /*6da0*/  @P0 SHF.R.U32.HI R0, RZ, c[0x0][0x334], R2 ;  /* 0x0000cd00ff000a19 */ /* 0x000fca0000011602 */
.L_x_1101:
[----:B------:R-:W-:-:S05]  /*6db0*/  IMAD R0, R0, c[0x0][0x32c], RZ ;  /* 0x0000cb0000007a24 */ /* 0x000fca00078e02ff */
[----:B------:R-:W-:-:S05]  /*6dc0*/  IMNMX R3, R3, R0, !PT ;  /* 0x0000000003037217 */ /* 0x000fca0007800200 */
.L_x_1099:
        /* <DEDUP_REMOVED lines=180> */
.L_x_1104:
[----:B--2-4-:R-:W-:Y:S05]  /*7910*/  BSYNC B0 ;  /* 0x0000000000007941 */ /* 0x014fea0003800000 */
.L_x_1103:
        /* <DEDUP_REMOVED lines=11> */
.L_x_1106:
[----:B------:R-:W-:Y:S05]  /*79d0*/  BSYNC B0 ;  /* 0x0000000000007941 */ /* 0x000fea0003800000 */
.L_x_1105:
        /* <DEDUP_REMOVED lines=11> */
.L_x_1108:
[----:B------:R-:W-:Y:S05]  /*7a90*/  BSYNC B0 ;  /* 0x0000000000007941 */ /* 0x000fea0003800000 */
.L_x_1107:
        /* <DEDUP_REMOVED lines=11> */
.L_x_1110:
[----:B------:R-:W-:Y:S05]  /*7b50*/  BSYNC B0 ;  /* 0x0000000000007941 */ /* 0x000fea0003800000 */
.L_x_1109:
        /* <DEDUP_REMOVED lines=11> */
.L_x_1112:
[----:B------:R-:W-:Y:S05]  /*7c10*/  BSYNC B0 ;  /* 0x0000000000007941 */ /* 0x000fea0003800000 */
.L_x_1111:
        /* <DEDUP_REMOVED lines=11> */
.L_x_1114:
[----:B------:R-:W-:Y:S05]  /*7cd0*/  BSYNC B0 ;  /* 0x0000000000007941 */ /* 0x000fea0003800000 */
.L_x_1113:
        /* <DEDUP_REMOVED lines=11> */
.L_x_1116:
[----:B------:R-:W-:Y:S05]  /*7d90*/  BSYNC B0 ;  /* 0x0000000000007941 */ /* 0x000fea0003800000 */
.L_x_1115:
        /* <DEDUP_REMOVED lines=8> */
[C---:B------:R-:W-:Y:S02]  /*7e20*/  IMAD R84, R247.reuse, -0x60, R0 ;  /* 0xffffffa0f7547824 */ /* 0x040fe400078e0200 */
        /* <DEDUP_REMOVED lines=76> */
.L_x_1117:
[----:B------:R-:W-:Y:S01]  /*82f0*/  ULDC.U8 UR4, c[0x0][0x298] ;  /* 0x0000a60000047ab9 */ /* 0x000fe20000000000 */
[----:B---3-5:R-:W-:Y:S01]  /*8300*/  SHF.R.S32.HI R0, RZ, 0x1f, R147 ;  /* 0x0000001fff007819 */ /* 0x028fe20000011493 */
        /* <DEDUP_REMOVED lines=67> */
.L_x_1121:
[----:B------:R-:W-:Y:S05]  /*8740*/  BSYNC B0 ;  /* 0x0000000000007941 */ /* 0x000fea0003800000 */
.L_x_1120:
        /* <DEDUP_REMOVED lines=41> */
.L_x_1123:
[----:B------:R-:W-:Y:S05]  /*89e0*/  BSYNC B0 ;  /* 0x0000000000007941 */ /* 0x000fea0003800000 */
.L_x_1122:
        /* <DEDUP_REMOVED lines=43> */
.L_x_1125:
[----:B------:R-:W-:Y:S05]  /*8ca0*/  BSYNC B0 ;  /* 0x0000000000007941 */ /* 0x000fea0003800000 */
.L_x_1124:
        /* <DEDUP_REMOVED lines=41> */
.L_x_1127:
[----:B------:R-:W-:Y:S05]  /*8f40*/  BSYNC B0 ;  /* 0x0000000000007941 */ /* 0x000fea0003800000 */
.L_x_1126:
        /* <DEDUP_REMOVED lines=85> */
.L_x_1131:
[----:B------:R-:W-:Y:S05]  /*94a0*/  BSYNC B0 ;  /* 0x0000000000007941 */ /* 0x000fea0003800000 */
.L_x_1130:
        /* <DEDUP_REMOVED lines=49> */
.L_x_1129:
[----:B------:R-:W-:Y:S05]  /*97c0*/  BSYNC B1 ;  /* 0x0000000000017941 */ /* 0x000fea0003800000 */
.L_x_1128:
        /* <DEDUP_REMOVED lines=53> */
.L_x_1135:
[----:B------:R-:W-:Y:S05]  /*9b20*/  BSYNC B0 ;  /* 0x0000000000007941 */ /* 0x000fea0003800000 */
.L_x_1134:
        /* <DEDUP_REMOVED lines=49> */
.L_x_1133:
[----:B------:R-:W-:Y:S05]  /*9e40*/  BSYNC B1 ;  /* 0x0000000000017941 */ /* 0x000fea0003800000 */
.L_x_1132:
        /* <DEDUP_REMOVED lines=53> */
.L_x_1139:
[----:B------:R-:W-:Y:S05]  /*a1a0*/  BSYNC B0 ;  /* 0x0000000000007941 */ /* 0x000fea0003800000 */
.L_x_1138:
        /* <DEDUP_REMOVED lines=49> */
.L_x_1137:
[----:B------:R-:W-:Y:S05]  /*a4c0*/  BSYNC B1 ;  /* 0x0000000000017941 */ /* 0x000fea0003800000 */
.L_x_1136:
        /* <DEDUP_REMOVED lines=52> */
.L_x_1142:
[----:B------:R-:W-:Y:S05]  /*a810*/  BSYNC B0 ;  /* 0x0000000000007941 */ /* 0x000fea0003800000 */
.L_x_1141:
        /* <DEDUP_REMOVED lines=50> */
.L_x_1119:
        /* <DEDUP_REMOVED lines=74> */
.L_x_1144:
[----:B-1-3--:R-:W-:Y:S05]  /*afe0*/  BSYNC B0 ;  /* 0x0000000000007941 */ /* 0x00afea0003800000 */
.L_x_1143:
        /* <DEDUP_REMOVED lines=65> */
.L_x_1146:
[----:B-1-3--:R-:W-:Y:S05]  /*b400*/  BSYNC B0 ;  /* 0x0000000000007941 */ /* 0x00afea0003800000 */
.L_x_1145:
        /* <DEDUP_REMOVED lines=122> */
.L_x_1148:
[----:B------:R-:W-:Y:S05]  /*bbb0*/  BSYNC B0 ;  /* 0x0000000000007941 */ /* 0x000fea0003800000 */
.L_x_1147:
        /* <DEDUP_REMOVED lines=110> */
.L_x_1150:
[----:B------:R-:W-:Y:S05]  /*c2a0*/  BSYNC B0 ;  /* 0x0000000000007941 */ /* 0x000fea0003800000 */
.L_x_1149:
        /* <DEDUP_REMOVED lines=110> */
.L_x_1152:
[----:B------:R-:W-:Y:S05]  /*c990*/  BSYNC B0 ;  /* 0x0000000000007941 */ /* 0x000fea0003800000 */
.L_x_1151:
        /* <DEDUP_REMOVED lines=109> */
.L_x_1140:
[----:B------:R-:W-:Y:S05]  /*d070*/  BSYNC B2 ;  /* 0x0000000000027941 */ /* 0x000fea0003800000 */
.L_x_1118:
        /* <DEDUP_REMOVED lines=44> */
[----:B------:R-:W-:Y:S01]  /*d340*/  IMAD.MOV.U32 R3, RZ, RZ, c[0x0][0x208] ;  /* 0x00008200ff037624 */ /* 0x000fe200078e00ff */
[----:B------:R-:W-:Y:S01]  /*d350*/  IADD3 R228, R223, 0x800, RZ ;  /* 0x00000800dfe47810 */ /* 0x000fe20007ffe0ff */
[----:B------:R-:W-:Y:S01]  /*d360*/  IMAD R0, R208, c[0x0][0x20c], R0 ;  /* 0x00008300d0007a24 */ /* 0x000fe200078e0200 */
[----:B------:R-:W3:Y:S01]  /*d370*/  LDSM.16.M88.4 R20, [R212+0x4100] ;  /* 0x00410000d414783b */ /* 0x000ee20000000200 */
[C---:B------:R-:W-:Y:S01]  /*d380*/  IMAD.SHL.U32 R58, R3.reuse, 0x20, RZ ;  /* 0x00000020033a7824 */ /* 0x040fe200078e00ff */
[----:B------:R-:W-:Y:S01]  /*d390*/  SHF.L.U64.HI R5, R3, R211, c[0x0][0x20c] ;  /* 0x0000830003057619 */ /* 0x000fe200000102d3 */
[----:B------:R-:W-:Y:S01]  /*d3a0*/  IMAD.IADD R0, R7, 0x1, R0 ;  /* 0x0000000107007824 */ /* 0x000fe200078e0200 */
[----:B------:R-:W4:Y:S01]  /*d3b0*/  LDSM.16.M88.4 R28, [R212+0x3100] ;  /* 0x00310000d41c783b */ /* 0x000f220000000200 */
[----:B------:R-:W-:Y:S01]  /*d3c0*/  IMAD.WIDE.U32 R6, R6, 0x60, R36 ;  /* 0x0000006006067825 */ /* 0x000fe200078e0024 */
[----:B------:R-:W-:-:S02]  /*d3d0*/  IADD3 R227, R223, 0x1000, RZ ;  /* 0x00001000dfe37810 */ /* 0x000fc40007ffe0ff */
[----:B------:R-:W3:Y:S01]  /*d3e0*/  LDSM.16.M88.4 R16, [R212+0x4900] ;  /* 0x00490000d410783b */ /* 0x000ee20000000200 */
[----:B------:R-:W-:Y:S01]  /*d3f0*/  IMAD R0, R0, 0x60, RZ ;  /* 0x0000006000007824 */ /* 0x000fe200078e02ff */
[----:B------:R-:W-:Y:S01]  /*d400*/  IADD3 R226, R223, 0x1800, RZ ;  /* 0x00001800dfe27810 */ /* 0x000fe20007ffe0ff */
[--C-:B------:R-:W-:Y:S01]  /*d410*/  IMAD R222, R2, 0x2, R219.reuse ;  /* 0x0000000202de7824 */ /* 0x100fe200078e02db */
[----:B------:R-:W3:Y:S01]  /*d420*/  LDSM.16.M88.4 R32, [R212+0x5100] ;  /* 0x00510000d420783b */ /* 0x000ee20000000200 */
[----:B------:R-:W-:Y:S01]  /*d430*/  IMAD.IADD R0, R7, 0x1, R0 ;  /* 0x0000000107007824 */ /* 0x000fe200078e0200 */
[----:B------:R-:W-:Y:S01]  /*d440*/  IADD3 R225, R223, 0x2000, RZ ;  /* 0x00002000dfe17810 */ /* 0x000fe20007ffe0ff */
[----:B------:R-:W-:Y:S01]  /*d450*/  IMAD R220, R4, 0x2, R219 ;  /* 0x0000000204dc7824 */ /* 0x000fe200078e02db */
[----:B------:R-:W-:Y:S03]  /*d460*/  LDSM.16.M88.4 R44, [R223] ;  /* 0x00000000df2c783b */ /* 0x000fe60000000200 */
[----:B------:R-:W-:Y:S01]  /*d470*/  IMAD R221, R2, 0x2, R220 ;  /* 0x0000000202dd7824 */ /* 0x000fe200078e02dc */
[----:B------:R-:W-:Y:S04]  /*d480*/  LDSM.16.M88.4 R40, [R223+0x800] ;  /* 0x00080000df28783b */ /* 0x000fe80000000200 */
[----:B------:R-:W-:Y:S01]  /*d490*/  LDSM.16.M88.4 R36, [R223+0x1000] ;  /* 0x00100000df24783b */ /* 0x000fe20000000200 */
[-C--:B-1----:R-:W-:Y:S08]  /*d4a0*/  HMMA.16816.F32.BF16 R140, R12, R24.reuse, RZ ;  /* 0x000000180c8c723c */ /* 0x082ff000000418ff */
[C---:B--2---:R-:W-:Y:S08]  /*d4b0*/  HMMA.16816.F32.BF16 R48, R8.reuse, R24, RZ ;  /* 0x000000180830723c */ /* 0x044ff000000418ff */
[-C--:B------:R-:W-:Y:S08]  /*d4c0*/  HMMA.16816.F32.BF16 R100, R8, R26.reuse, RZ ;  /* 0x0000001a0864723c */ /* 0x080ff000000418ff */
[----:B------:R-:W-:Y:S01]  /*d4d0*/  HMMA.16816.F32.BF16 R148, R12, R26, RZ ;  /* 0x0000001a0c94723c */ /* 0x000fe200000418ff */
[----:B------:R-:W1:Y:S07]  /*d4e0*/  LDSM.16.M88.4 R24, [R212+0x5900] ;  /* 0x00590000d418783b */ /* 0x000e6e0000000200 */
[-C--:B---3--:R-:W-:Y:S08]  /*d4f0*/  HMMA.16816.F32.BF16 R96, R8, R22.reuse, RZ ;  /* 0x000000160860723c */ /* 0x088ff000000418ff */
[C---:B-----5:R-:W-:Y:S07]  /*d500*/  HMMA.16816.F32.BF16 R144, R12.reuse, R22, RZ ;  /* 0x000000160c90723c */ /* 0x060fee00000418ff */
[C---:B------:R-:W-:Y:S01]  /*d510*/  LEA R22, P0, R6.reuse, c[0x0][0x1f8], 0x1 ;  /* 0x00007e0006167a11 */ /* 0x040fe200078008ff */
[----:B------:R-:W-:Y:S03]  /*d520*/  HMMA.16816.F32.BF16 R136, R12, R20, RZ ;  /* 0x000000140c88723c */ /* 0x000fe600000418ff */
[----:B------:R-:W-:Y:S01]  /*d530*/  LEA.HI.X R23, R6, c[0x0][0x1fc], R0, 0x1, P0 ;  /* 0x00007f0006177a11 */ /* 0x000fe200000f0c00 */
[----:B------:R-:W-:-:S04]  /*d540*/  IMAD.MOV.U32 R0, RZ, RZ, 0x40 ;  /* 0x00000040ff007424 */ /* 0x000fc800078e00ff */
[----:B------:R-:W-:Y:S07]  /*d550*/  HMMA.16816.F32.BF16 R68, R8, R20, RZ ;  /* 0x000000140844723c */ /* 0x000fee00000418ff */
[----:B------:R-:W-:Y:S01]  /*d560*/  IADD3 R20, P0, R58, R22, RZ ;  /* 0x000000163a147210 */ /* 0x000fe20007f1e0ff */
[----:B----4-:R-:W-:Y:S04]  /*d570*/  HMMA.16816.F32.BF16 R180, R12, R28, RZ ;  /* 0x0000001c0cb4723c */ /* 0x010fe800000418ff */
[----:B------:R-:W-:-:S04]  /*d580*/  IMAD.X R21, R5, 0x1, R23, P0 ;  /* 0x0000000105157824 */ /* 0x000fc800000e0617 */
[C---:B------:R-:W-:Y:S08]  /*d590*/  HMMA.16816.F32.BF16 R152, R12.reuse, R30, RZ ;  /* 0x0000001e0c98723c */ /* 0x040ff000000418ff */
[C---:B------:R-:W-:Y:S08]  /*d5a0*/  HMMA.16816.F32.BF16 R132, R12.reuse, R16, RZ ;  /* 0x000000100c84723c */ /* 0x040ff000000418ff */
[C---:B------:R-:W-:Y:S08]  /*d5b0*/  HMMA.16816.F32.BF16 R156, R12.reuse, R18, RZ ;  /* 0x000000120c9c723c */ /* 0x040ff000000418ff */
[C---:B------:R-:W-:Y:S08]  /*d5c0*/  HMMA.16816.F32.BF16 R124, R12.reuse, R32, RZ ;  /* 0x000000200c7c723c */ /* 0x040ff000000418ff */
[C---:B------:R-:W-:Y:S08]  /*d5d0*/  HMMA.16816.F32.BF16 R168, R12.reuse, R34, RZ ;  /* 0x000000220ca8723c */ /* 0x040ff000000418ff */
[C---:B-1----:R-:W-:Y:S08]  /*d5e0*/  HMMA.16816.F32.BF16 R116, R12.reuse, R24, RZ ;  /* 0x000000180c74723c */ /* 0x042ff000000418ff */
[----:B------:R-:W-:Y:S07]  /*d5f0*/  HMMA.16816.F32.BF16 R108, R12, R26, RZ ;  /* 0x0000001a0c6c723c */ /* 0x000fee00000418ff */
[-C--:B------:R-:W-:Y:S01]  /*d600*/  IADD3 R12, P0, R20, R58.reuse, RZ ;  /* 0x0000003a140c7210 */ /* 0x080fe20007f1e0ff */
[----:B------:R-:W-:Y:S04]  /*d610*/  HMMA.16816.F32.BF16 R52, R8, R28, RZ ;  /* 0x0000001c0834723c */ /* 0x000fe800000418ff */
[----:B------:R-:W-:Y:S01]  /*d620*/  IMAD.X R13, R21, 0x1, R5, P0 ;  /* 0x00000001150d7824 */ /* 0x000fe200000e0605 */
[----:B------:R-:W-:-:S03]  /*d630*/  IADD3 R6, P0, R12, R58, RZ ;  /* 0x0000003a0c067210 */ /* 0x000fc60007f1e0ff */
[----:B------:R-:W-:Y:S01]  /*d640*/  HMMA.16816.F32.BF16 R92, R8, R30, RZ ;  /* 0x0000001e085c723c */ /* 0x000fe200000418ff */
[----:B------:R-:W-:Y:S01]  /*d650*/  LDSM.16.M88.4 R28, [R223+0x2000] ;  /* 0x00200000df1c783b */ /* 0x000fe20000000200 */
[----:B------:R-:W-:Y:S01]  /*d660*/  IMAD.X R7, R13, 0x1, R5, P0 ;  /* 0x000000010d077824 */ /* 0x000fe200000e0605 */
[----:B------:R-:W-:-:S05]  /*d670*/  IADD3 R14, P0, R6, R58, RZ ;  /* 0x0000003a060e7210 */ /* 0x000fca0007f1e0ff */
[----:B------:R-:W-:Y:S01]  /*d680*/  HMMA.16816.F32.BF16 R64, R8, R16, RZ ;  /* 0x000000100840723c */ /* 0x000fe200000418ff */
[----:B------:R-:W-:-:S07]  /*d690*/  IMAD.X R15, R7, 0x1, R5, P0 ;  /* 0x00000001070f7824 */ /* 0x000fce00000e0605 */
[C---:B------:R-:W-:Y:S01]  /*d6a0*/  HMMA.16816.F32.BF16 R128, R8.reuse, R18, RZ ;  /* 0x000000120880723c */ /* 0x040fe200000418ff */
[----:B------:R-:W1:Y:S07]  /*d6b0*/  LDSM.16.M88.4 R16, [R222+0x8100] ;  /* 0x00810000de10783b */ /* 0x000e6e0000000200 */
[C---:B------:R-:W-:Y:S08]  /*d6c0*/  HMMA.16816.F32.BF16 R60, R8.reuse, R32, RZ ;  /* 0x00000020083c723c */ /* 0x040ff000000418ff */
[C---:B------:R-:W-:Y:S01]  /*d6d0*/  HMMA.16816.F32.BF16 R120, R8.reuse, R34, RZ ;  /* 0x000000220878723c */ /* 0x040fe200000418ff */
[----:B------:R-:W2:Y:S07]  /*d6e0*/  LDSM.16.M88.4 R32, [R223+0x1800] ;  /* 0x00180000df20783b */ /* 0x000eae0000000200 */
[C---:B------:R-:W-:Y:S08]  /*d6f0*/  HMMA.16816.F32.BF16 R76, R8.reuse, R24, RZ ;  /* 0x00000018084c723c */ /* 0x040ff000000418ff */
[----:B------:R-:W-:Y:S01]  /*d700*/  HMMA.16816.F32.BF16 R112, R8, R26, RZ ;  /* 0x0000001a0870723c */ /* 0x000fe200000418ff */
[----:B------:R-:W3:Y:S04]  /*d710*/  LDSM.16.M88.4 R24, [R223+0x2800] ;  /* 0x00280000df18783b */ /* 0x000ee80000000200 */
[----:B------:R-:W4:Y:S04]  /*d720*/  LDSM.16.M88.4 R8, [R222+0x6100] ;  /* 0x00610000de08783b */ /* 0x000f280000000200 */
[----:B------:R-:W-:Y:S01]  /*d730*/  @!PT LDS RZ, [RZ] ;  /* 0x00000000fffff984 */ /* 0x000fe20000000800 */
[----:B------:R-:W-:Y:S01]  /*d740*/  @!PT LDS RZ, [RZ] ;  /* 0x00000000fffff984 */ /* 0x000fe20000000800 */
[----:B------:R-:W-:Y:S01]  /*d750*/  @!PT LDS RZ, [RZ] ;  /* 0x00000000fffff984 */ /* 0x000fe20000000800 */
[----:B------:R2:W-:Y:S01]  /*d760*/  LDGSTS.E.BYPASS.LTC128B.128 [R231+0x100], [R22.64], !P3 ;  /* 0x0010000016e77fae */ /* 0x0005e2000d901d48 */
[C---:B------:R-:W-:Y:S01]  /*d770*/  ISETP.LT.OR P3, PT, R73.reuse, 0x41, P1 ;  /* 0x000000414900780c */ /* 0x040fe20000f61670 */
[----:B-1----:R-:W-:Y:S02]  /*d780*/  HMMA.16816.F32.BF16 R104, R16, R44, R52 ;  /* 0x0000002c1068723c */ /* 0x002fe40000041834 */
[----:B------:R1:W-:Y:S01]  /*d790*/  LDGSTS.E.BYPASS.LTC128B.128 [R231+0x900], [R20.64], !P4 ;  /* 0x0090000014e77fae */ /* 0x0003e2000e101d48 */
[----:B------:R-:W-:-:S02]  /*d7a0*/  ISETP.LT.OR P4, PT, R73, 0x31, P1 ;  /* 0x000000314900780c */ /* 0x000fc40000f81670 */
[----:B------:R-:W-:Y:S01]  /*d7b0*/  ISETP.LT.OR P1, PT, R73, 0x51, P1 ;  /* 0x000000514900780c */ /* 0x000fe20000f21670 */
[----:B------:R1:W-:Y:S01]  /*d7c0*/  LDGSTS.E.BYPASS.LTC128B.128 [R231+0x1100], [R12.64], !P2 ;  /* 0x011000000ce77fae */ /* 0x0003e2000d101d48 */
[----:B------:R-:W-:Y:S01]  /*d7d0*/  LOP3.LUT P2, RZ, R87, 0x4, RZ, 0xc0, !PT ;  /* 0x0000000457ff7812 */ /* 0x000fe2000784c0ff */
[----:B------:R-:W-:Y:S03]  /*d7e0*/  HMMA.16816.F32.BF16 R80, R16, R40, R48 ;  /* 0x000000281050723c */ /* 0x000fe60000041830 */
[----:B------:R-:W-:-:S05]  /*d7f0*/  SEL R0, R0, 0xffffffc0, !P2 ;  /* 0xffffffc000007807 */ /* 0x000fca0005000000 */
[----:B------:R1:W-:Y:S01]  /*d800*/  LDGSTS.E.BYPASS.LTC128B.128 [R231+0x1900], [R6.64], !P4 ;  /* 0x0190000006e77fae */ /* 0x0003e2000e101d48 */
[----:B------:R-:W-:Y:S01]  /*d810*/  IMAD.IADD R218, R212, 0x1, R0 ;  /* 0x00000001d4da7824 */ /* 0x000fe200078e0200 */
[C---:B------:R-:W-:Y:S01]  /*d820*/  HMMA.16816.F32.BF16 R68, R16.reuse, R36, R68 ;  /* 0x000000241044723c */ /* 0x040fe20000041844 */
[----:B------:R-:W-:Y:S01]  /*d830*/  IMAD.IADD R217, R0, 0x1, R223 ;  /* 0x0000000100d97824 */ /* 0x000fe200078e02df */
[----:B------:R4:W-:Y:S06]  /*d840*/  LDGSTS.E.BYPASS.LTC128B.128 [R231+0x2100], [R14.64], !P3 ;  /* 0x021000000ee77fae */ /* 0x0009ec000d901d48 */
[C---:B--2---:R-:W-:Y:S08]  /*d850*/  HMMA.16816.F32.BF16 R64, R16.reuse, R32, R64 ;  /* 0x000000201040723c */ /* 0x044ff00000041840 */
[C---:B---3--:R-:W-:Y:S08]  /*d860*/  HMMA.16816.F32.BF16 R76, R16.reuse, R24, R76 ;  /* 0x00000018104c723c */ /* 0x048ff0000004184c */
[----:B------:R-:W-:Y:S01]  /*d870*/  HMMA.16816.F32.BF16 R92, R16, R46, R92 ;  /* 0x0000002e105c723c */ /* 0x000fe2000004185c */
[----:B-1----:R-:W-:-:S05]  /*d880*/  IADD3 R6, P0, R14, R58, RZ ;  /* 0x0000003a0e067210 */ /* 0x002fca0007f1e0ff */
[----:B------:R-:W-:Y:S01]  /*d890*/  IMAD.X R7, R15, 0x1, R5, P0 ;  /* 0x000000010f077824 */ /* 0x000fe200000e0605 */
[----:B------:R-:W-:Y:S01]  /*d8a0*/  ISETP.GT.AND P0, PT, R208, R224, PT ;  /* 0x000000e0d000720c */ /* 0x000fe20003f04270 */
[C---:B----4-:R-:W-:Y:S01]  /*d8b0*/  HMMA.16816.F32.BF16 R12, R16.reuse, R28, R60 ;  /* 0x0000001c100c723c */ /* 0x050fe2000004183c */
[----:B------:R-:W-:Y:S02]  /*d8c0*/  IADD3 R224, R223, 0x2800, RZ ;  /* 0x00002800dfe07810 */ /* 0x000fe40007ffe0ff */
[----:B------:R1:W-:Y:S04]  /*d8d0*/  LDGSTS.E.BYPASS.LTC128B.128 [R231+0x2900], [R6.64], !P1 ;  /* 0x0290000006e77fae */ /* 0x0003e8000c901d48 */
[----:B------:R-:W-:Y:S01]  /*d8e0*/  LDSM.16.M88.4 R20, [R220+0x8100] ;  /* 0x00810000dc14783b */ /* 0x000fe20000000200 */
[C---:B------:R-:W-:Y:S03]  /*d8f0*/  HMMA.16816.F32.BF16 R100, R16.reuse, R42, R100 ;  /* 0x0000002a1064723c */ /* 0x040fe60000041864 */
[----:B------:R-:W2:Y:S04]  /*d900*/  LDSM.16.M88.4 R72, [R218+0x5100] ;  /* 0x00510000da48783b */ /* 0x000ea80000000200 */
[----:B------:R-:W3:Y:S01]  /*d910*/  LDSM.16.M88.4 R56, [R218+0x3900] ;  /* 0x00390000da38783b */ /* 0x000ee20000000200 */
[C---:B------:R-:W-:Y:S03]  /*d920*/  HMMA.16816.F32.BF16 R96, R16.reuse, R38, R96 ;  /* 0x000000261060723c */ /* 0x040fe60000041860 */
[----:B------:R-:W4:Y:S04]  /*d930*/  LDSM.16.M88.4 R88, [R218+0x5900] ;  /* 0x00590000da58783b */ /* 0x000f280000000200 */
[----:B------:R-:W-:Y:S01]  /*d940*/  LDSM.16.M88.4 R60, [R218+0x3100] ;  /* 0x00310000da3c783b */ /* 0x000fe20000000200 */
[C---:B------:R-:W-:Y:S03]  /*d950*/  HMMA.16816.F32.BF16 R176, R16.reuse, R34, R128 ;  /* 0x0000002210b0723c */ /* 0x040fe60000041880 */
[----:B------:R-:W-:Y:S04]  /*d960*/  LDSM.16.M88.4 R52, [R218+0x4100] ;  /* 0x00410000da34783b */ /* 0x000fe80000000200 */
[----:B------:R-:W-:Y:S01]  /*d970*/  LDSM.16.M88.4 R48, [R218+0x4900] ;  /* 0x00490000da30783b */ /* 0x000fe20000000200 */
[C---:B------:R-:W-:Y:S03]  /*d980*/  HMMA.16816.F32.BF16 R192, R16.reuse, R30, R120 ;  /* 0x0000001e10c0723c */ /* 0x040fe60000041878 */
[----:B------:R-:W0:Y:S05]  /*d990*/  LDGDEPBAR ;  /* 0x00000000000079af */ /* 0x000e2a0000000000 */
[----:B------:R-:W-:Y:S01]  /*d9a0*/  HMMA.16816.F32.BF16 R172, R16, R26, R112 ;  /* 0x0000001a10ac723c */ /* 0x000fe20000041870 */
[----:B------:R-:W1:Y:S07]  /*d9b0*/  LDSM.16.M88.4 R16, [R220+0x6100] ;  /* 0x00610000dc10783b */ /* 0x000e6e0000000200 */
[C---:B------:R-:W-:Y:S08]  /*d9c0*/  HMMA.16816.F32.BF16 R184, R8.reuse, R40, R140 ;  /* 0x0000002808b8723c */ /* 0x040ff0000004188c */
[C---:B------:R-:W-:Y:S08]  /*d9d0*/  HMMA.16816.F32.BF16 R188, R8.reuse, R36, R136 ;  /* 0x0000002408bc723c */ /* 0x040ff00000041888 */
[C---:B------:R-:W-:Y:S08]  /*d9e0*/  HMMA.16816.F32.BF16 R200, R8.reuse, R28, R124 ;  /* 0x0000001c08c8723c */ /* 0x040ff0000004187c */
[C---:B------:R-:W-:Y:S01]  /*d9f0*/  HMMA.16816.F32.BF16 R136, R8.reuse, R42, R148 ;  /* 0x0000002a0888723c */ /* 0x040fe20000041894 */
[----:B------:R-:W-:Y:S07]  /*da00*/  LDSM.16.M88.4 R40, [R217+0x800] ;  /* 0x00080000d928783b */ /* 0x000fee0000000200 */
        /* <DEDUP_REMOVED lines=9> */
[C---:B------:R-:W-:Y:S01]  /*daa0*/  HMMA.16816.F32.BF16 R168, R8.reuse, R30, R168 ;  /* 0x0000001e08a8723c */ /* 0x040fe200000418a8 */
[----:B------:R-:W-:Y:S07]  /*dab0*/  LDSM.16.M88.4 R28, [R217+0x2000] ;  /* 0x00200000d91c783b */ /* 0x000fee0000000200 */
[----:B------:R-:W-:Y:S01]  /*dac0*/  HMMA.16816.F32.BF16 R164, R8, R26, R108 ;  /* 0x0000001a08a4723c */ /* 0x000fe2000004186c */
[----:B------:R-:W-:Y:S04]  /*dad0*/  LDSM.16.M88.4 R8, [R221+0x8100] ;  /* 0x00810000dd08783b */ /* 0x000fe80000000200 */
[----:B------:R-:W-:Y:S03]  /*dae0*/  LDSM.16.M88.4 R24, [R217+0x2800] ;  /* 0x00280000d918783b */ /* 0x000fe60000000200 */
[----:B--2---:R-:W-:Y:S01]  /*daf0*/  HMMA.16816.F32.BF16 R132, R20, R72, R12 ;  /* 0x000000481484723c */ /* 0x004fe2000004180c */
[----:B------:R-:W2:Y:S01]  /*db00*/  LDSM.16.M88.4 R12, [R221+0x6100] ;  /* 0x00610000dd0c783b */ /* 0x000ea20000000200 */
[----:B------:R-:W-:-:S06]  /*db10*/  DEPBAR.LE SB0, 0x0 ;  /* 0x000080000000791a */ /* 0x000fcc0000000000 */
[C---:B---3--:R-:W-:Y:S08]  /*db20*/  HMMA.16816.F32.BF16 R152, R20.reuse, R56, R80 ;  /* 0x000000381498723c */ /* 0x048ff00000041850 */
[----:B----4-:R-:W-:Y:S08]  /*db30*/  HMMA.16816.F32.BF16 R128, R20, R88, R76 ;  /* 0x000000581480723c */ /* 0x010ff0000004184c */
[----:B-1----:R-:W-:Y:S08]  /*db40*/  HMMA.16816.F32.BF16 R80, R16, R56, R184 ;  /* 0x000000381050723c */ /* 0x002ff000000418b8 */
[C---:B------:R-:W-:Y:S08]  /*db50*/  HMMA.16816.F32.BF16 R148, R20.reuse, R52, R68 ;  /* 0x000000341494723c */ /* 0x040ff00000041844 */
        /* <DEDUP_REMOVED lines=42> */
[----:B------:R-:W-:Y:S01]  /*de00*/  HMMA.16816.F32.BF16 R48, R12, R26, R16 ;  /* 0x0000001a0c30723c */ /* 0x000fe20000041810 */
[----:B------:R-:W-:Y:S06]  /*de10*/  BAR.SYNC.DEFER_BLOCKING 0x0 ;  /* 0x0000000000007b1d */ /* 0x000fec0000010000 */
[----:B------:R-:W-:Y:S05]  /*de20*/  @!P0 BRA `(.L_x_1153) ;  /* 0x000001d000008947 */ /* 0x000fea0003800000 */
[----:B------:R-:W-:-:S04]  /*de30*/  IADD3 R0, R247, -0x2, RZ ;  /* 0xfffffffef7007810 */ /* 0x000fc80007ffe0ff */
[----:B------:R-:W-:Y:S01]  /*de40*/  SHF.R.S32.HI R5, RZ, 0x1f, R0 ;  /* 0x0000001fff057819 */ /* 0x000fe20000011400 */
[----:B------:R-:W-:Y:S02]  /*de50*/  IMAD R3, R216, R0, RZ ;  /* 0x00000000d8037224 */ /* 0x000fe400078e02ff */
[----:B------:R-:W-:Y:S01]  /*de60*/  IMAD.WIDE.U32 R6, R0, R232, R238 ;  /* 0x000000e800067225 */ /* 0x000fe200078e00ee */
[----:B------:R-:W-:-:S03]  /*de70*/  SHF.L.U64.HI R0, R230, R211, c[0x0][0x1e4] ;  /* 0x00007900e6007619 */ /* 0x000fc600000102d3 */
[----:B------:R-:W-:Y:S01]  /*de80*/  IMAD R3, R5, R232, R3 ;  /* 0x000000e805037224 */ /* 0x000fe200078e0203 */
[----:B------:R-:W-:Y:S01]  /*de90*/  LEA R14, P0, R6, c[0x0][0x1c8], 0x1 ;  /* 0x00007200060e7a11 */ /* 0x000fe200078008ff */
[----:B------:R-:W-:Y:S02]  /*dea0*/  IMAD.SHL.U32 R5, R230, 0x20, RZ ;  /* 0x00000020e6057824 */ /* 0x000fe400078e00ff */
[----:B------:R-:W-:-:S03]  /*deb0*/  IMAD.IADD R3, R7, 0x1, R3 ;  /* 0x0000000107037824 */ /* 0x000fc600078e0203 */
[C---:B------:R-:W-:Y:S02]  /*dec0*/  IADD3 R12, P1, R5.reuse, R14, RZ ;  /* 0x0000000e050c7210 */ /* 0x040fe40007f3e0ff */
        /* <DEDUP_REMOVED lines=19> */
.L_x_1153:
[----:B------:R-:W-:Y:S01]  /*e000*/  LOP3.LUT R0, R210, 0xffffffe0, RZ, 0xc0, !PT ;  /* 0xffffffe0d2007812 */ /* 0x000fe200078ec0ff */
[----:B------:R-:W-:Y:S01]  /*e010*/  ULDC UR7, c[0x0][0x324] ;  /* 0x0000c90000077ab9 */ /* 0x000fe20000000800 */
[----:B------:R-:W-:Y:S01]  /*e020*/  LEA.HI R3, R215, R214, RZ, 0x2 ;  /* 0x000000d6d7037211 */ /* 0x000fe200078f10ff */
[----:B------:R-:W-:Y:S01]  /*e030*/  ULOP3.LUT UR7, URZ, UR7, URZ, 0x33, !UPT ;  /* 0x000000073f077292 */ /* 0x000fe2000f8e333f */
[----:B------:R-:W-:Y:S01]  /*e040*/  SHF.R.S32.HI R5, RZ, 0x1f, R213 ;  /* 0x0000001fff057819 */ /* 0x000fe200000114d5 */
[C---:B------:R-:W-:Y:S01]  /*e050*/  IMAD.IADD R0, R214.reuse, 0x1, -R0 ;  /* 0x00000001d6007824 */ /* 0x040fe200078e0a00 */
[----:B------:R-:W-:Y:S01]  /*e060*/  LOP3.LUT R3, R3, 0xfffffffc, RZ, 0xc0, !PT ;  /* 0xfffffffc03037812 */ /* 0x000fe200078ec0ff */
[----:B------:R-:W0:Y:S01]  /*e070*/  LDGDEPBAR ;  /* 0x00000000000079af */ /* 0x000e220000000000 */
[----:B------:R-:W-:Y:S02]  /*e080*/  LEA.HI R5, R5, R213, RZ, 0x2 ;  /* 0x000000d505057211 */ /* 0x000fe400078f10ff */
[----:B--2---:R-:W-:Y:S01]  /*e090*/  SHF.R.S32.HI R7, RZ, 0x1f, R0 ;  /* 0x0000001fff077819 */ /* 0x004fe20000011400 */
[----:B------:R-:W-:Y:S01]  /*e0a0*/  IMAD.IADD R3, R214, 0x1, -R3 ;  /* 0x00000001d6037824 */ /* 0x000fe200078e0a03 */
[----:B------:R-:W-:-:S02]  /*e0b0*/  LOP3.LUT R6, R5, 0xffffffc, RZ, 0xc0, !PT ;  /* 0x0ffffffc05067812 */ /* 0x000fc400078ec0ff */
[----:B------:R-:W-:Y:S02]  /*e0c0*/  LEA.HI R7, R7, R0, RZ, 0x2 ;  /* 0x0000000007077211 */ /* 0x000fe400078f10ff */
[----:B------:R-:W-:Y:S01]  /*e0d0*/  LEA.HI R5, R3, R3, RZ, 0x1 ;  /* 0x0000000303057211 */ /* 0x000fe200078f08ff */
[----:B------:R-:W-:Y:S01]  /*e0e0*/  IMAD.IADD R8, R213, 0x1, -R6 ;  /* 0x00000001d5087824 */ /* 0x000fe200078e0a06 */
[----:B------:R-:W-:Y:S02]  /*e0f0*/  LEA.HI.SX32 R6, R7, R209, 0x1e ;  /* 0x000000d107067211 */ /* 0x000fe400078ff2ff */
[C---:B------:R-:W-:Y:S01]  /*e100*/  LOP3.LUT R10, R5.reuse, 0x1ffffffe, RZ, 0xc0, !PT ;  /* 0x1ffffffe050a7812 */ /* 0x040fe200078ec0ff */
[----:B------:R-:W-:Y:S01]  /*e110*/  IMAD.SHL.U32 R9, R5, 0x20, RZ ;  /* 0x0000002005097824 */ /* 0x000fe200078e00ff */
[----:B------:R-:W-:Y:S01]  /*e120*/  ISETP.NE.AND P0, PT, R237, 0x1, PT ;  /* 0x00000001ed00780c */ /* 0x000fe20003f05270 */
[----:B------:R-:W-:Y:S02]  /*e130*/  IMAD R5, R8, 0x10, R6 ;  /* 0x0000001008057824 */ /* 0x000fe400078e0206 */
[----:B------:R-:W-:Y:S01]  /*e140*/  IMAD.IADD R8, R3, 0x1, -R10 ;  /* 0x0000000103087824 */ /* 0x000fe200078e0a0a */
[----:B------:R-:W-:-:S05]  /*e150*/  LOP3.LUT R6, R9, 0xffffffc0, RZ, 0xc0, !PT ;  /* 0xffffffc009067812 */ /* 0x000fca00078ec0ff */
[----:B------:R-:W-:-:S04]  /*e160*/  IMAD.IADD R3, R6, 0x1, R5 ;  /* 0x0000000106037824 */ /* 0x000fc800078e0205 */
[----:B------:R-:W-:-:S04]  /*e170*/  IMAD R9, R8, 0x8, R3 ;  /* 0x0000000808097824 */ /* 0x000fc800078e0203 */
[----:B------:R-:W-:Y:S01]  /*e180*/  @P0 IMAD.HI.U32 R3, R9, c[0x0][0x2c8], RZ ;  /* 0x0000b20009030a27 */ /* 0x000fe200078e00ff */
[----:B------:R1:W-:Y:S04]  /*e190*/  STL [R1+0x60], R9 ;  /* 0x0000600901007387 */ /* 0x0003e80000100800 */
[----:B-1----:R-:W-:Y:S02]  /*e1a0*/  @P0 SHF.R.U32.HI R9, RZ, c[0x0][0x2cc], R3 ;  /* 0x0000b300ff090a19 */ /* 0x002fe40000011603 */
[----:B------:R-:W-:-:S03]  /*e1b0*/  LOP3.LUT R3, R7, 0x7ffffffc, RZ, 0xc0, !PT ;  /* 0x7ffffffc07037812 */ /* 0x000fc600078ec0ff */
[----:B------:R-:W1:Y:S02]  /*e1c0*/  SHFL.IDX PT, R6, R9, RZ, 0x1c1f ;  /* 0x001c1fff09067589 */ /* 0x000e6400000e0000 */
[----:B------:R-:W-:Y:S01]  /*e1d0*/  IMAD.IADD R3, R0, 0x1, -R3 ;  /* 0x0000000100037824 */ /* 0x000fe200078e0a03 */
[----:B------:R-:W-:-:S03]  /*e1e0*/  IADD3 R0, R235, 0x1, R84 ;  /* 0x00000001eb007810 */ /* 0x000fc60007ffe054 */
[----:B------:R-:W-:-:S04]  /*e1f0*/  IMAD.SHL.U32 R8, R3, 0x2, RZ ;  /* 0x0000000203087824 */ /* 0x000fc800078e00ff */
[--C-:B------:R-:W-:Y:S01]  /*e200*/  IMAD.IADD R13, R84, 0x1, -R8.reuse ;  /* 0x00000001540d7824 */ /* 0x100fe200078e0a08 */
[----:B------:R2:W-:Y:S01]  /*e210*/  STL [R1+0x30], R8 ;  /* 0x0000300801007387 */ /* 0x0005e20000100800 */
[----:B------:R-:W-:Y:S02]  /*e220*/  IADD3 R0, -R234, R0, -R8 ;  /* 0x00000000ea007210 */ /* 0x000fe40007ffe908 */
[----:B------:R-:W-:Y:S02]  /*e230*/  IADD3 R11, -R8, R235, R84 ;  /* 0x000000eb080b7210 */ /* 0x000fe40007ffe154 */
[C---:B------:R-:W-:Y:S02]  /*e240*/  IADD3 R10, R0.reuse, c[0x0][0x328], RZ ;  /* 0x0000ca00000a7a10 */ /* 0x040fe40007ffe0ff */
[----:B------:R-:W-:Y:S01]  /*e250*/  IADD3 R12, R0, UR7, RZ ;  /* 0x00000007000c7c10 */ /* 0x000fe2000fffe0ff */
[----:B------:R-:W-:Y:S02]  /*e260*/  IMAD.IADD R0, R86, 0x1, R85 ;  /* 0x0000000156007824 */ /* 0x000fe400078e0255 */
[----:B-1----:R-:W-:-:S02]  /*e270*/  IMAD.IADD R5, R10, 0x1, R6 ;  /* 0x000000010a057824 */ /* 0x002fc400078e0206 */
[----:B------:R-:W-:-:S03]  /*e280*/  IMAD.IADD R3, R12, 0x1, R6 ;  /* 0x000000010c037824 */ /* 0x000fc600078e0206 */
[----:B------:R-:W-:Y:S01]  /*e290*/  IMNMX R5, R5, R11, PT ;  /* 0x0000000b05057217 */ /* 0x000fe20003800200 */
[----:B------:R-:W-:Y:S05]  /*e2a0*/  @!P6 BRA `(.L_x_1154) ;  /* 0x000001400000e947 */ /* 0x000fea0003800000 */
[----:B------:R-:W-:Y:S01]  /*e2b0*/  IADD3 R6, -R234, R235, R6 ;  /* 0x000000ebea067210 */ /* 0x000fe20007ffe106 */
        /* <DEDUP_REMOVED lines=10> */
.L_x_1156:
[----:B------:R-:W-:-:S04]  /*e360*/  MOV R7, c[0x0][0x32c] ;  /* 0x0000cb0000077a02 */ /* 0x000fc80000000f00 */
[----:B------:R-:W-:-:S13]  /*e370*/  ISETP.NE.AND P0, PT, R7, 0x1, PT ;  /* 0x000000010700780c */ /* 0x000fda0003f05270 */
[----:B------:R-:W-:-:S05]  /*e380*/  @P0 IMAD.HI.U32 R7, R6, c[0x0][0x330], RZ ;  /* 0x0000cc0006070a27 */ /* 0x000fca00078e00ff */
[----:B------:R-:W-:Y:S02]  /*e390*/  @P0 SHF.R.U32.HI R6, RZ, c[0x0][0x334], R7 ;  /* 0x0000cd00ff060a19 */ /* 0x000fe40000011607 */
.L_x_1157:
[----:B------:R-:W-:Y:S05]  /*e3a0*/  BSYNC B0 ;  /* 0x0000000000007941 */ /* 0x000fea0003800000 */
.L_x_1155:
[----:B------:R-:W-:-:S05]  /*e3b0*/  IMAD R6, R6, c[0x0][0x32c], R13 ;  /* 0x0000cb0006067a24 */ /* 0x000fca00078e020d */
[----:B------:R-:W-:Y:S02]  /*e3c0*/  IADD3 R7, R6, c[0x0][0x32c], RZ ;  /* 0x0000cb0006077a10 */ /* 0x000fe40007ffe0ff */
[----:B------:R-:W-:Y:S02]  /*e3d0*/  IMNMX R3, R3, R6, !PT ;  /* 0x0000000603037217 */ /* 0x000fe40007800200 */
[----:B------:R-:W-:Y:S02]  /*e3e0*/  IMNMX R5, R5, R7, PT ;  /* 0x0000000705057217 */ /* 0x000fe40003800200 */
.L_x_1154:
[----:B--2---:R-:W1:Y:S02]  /*e3f0*/  SHFL.IDX PT, R8, R9, 0x1, 0x1c1f ;  /* 0x003c1f0009087f89 */ /* 0x004e6400000e0000 */
[----:B-1----:R-:W-:Y:S01]  /*e400*/  IMAD.IADD R7, R10, 0x1, R8 ;  /* 0x000000010a077824 */ /* 0x002fe200078e0208 */
[----:B------:R-:W-:-:S04]  /*e410*/  IADD3 R6, R12, R8, RZ ;  /* 0x000000080c067210 */ /* 0x000fc80007ffe0ff */
        /* <DEDUP_REMOVED lines=13> */
.L_x_1160:
[----:B------:R-:W-:-:S04]  /*e4f0*/  MOV R14, c[0x0][0x32c] ;  /* 0x0000cb00000e7a02 */ /* 0x000fc80000000f00 */
[----:B------:R-:W-:-:S13]  /*e500*/  ISETP.NE.AND P0, PT, R14, 0x1, PT ;  /* 0x000000010e00780c */ /* 0x000fda0003f05270 */
[----:B------:R-:W-:-:S05]  /*e510*/  @P0 IMAD.HI.U32 R14, R8, c[0x0][0x330], RZ ;  /* 0x0000cc00080e0a27 */ /* 0x000fca00078e00ff */
[----:B------:R-:W-:Y:S02]  /*e520*/  @P0 SHF.R.U32.HI R8, RZ, c[0x0][0x334], R14 ;  /* 0x0000cd00ff080a19 */ /* 0x000fe4000001160e */
.L_x_1161:
[----:B------:R-:W-:Y:S05]  /*e530*/  BSYNC B0 ;  /* 0x0000000000007941 */ /* 0x000fea0003800000 */
.L_x_1159:
[----:B------:R-:W-:-:S05]  /*e540*/  IMAD R8, R8, c[0x0][0x32c], R13 ;  /* 0x0000cb0008087a24 */ /* 0x000fca00078e020d */
[----:B------:R-:W-:Y:S02]  /*e550*/  IADD3 R14, R8, c[0x0][0x32c], RZ ;  /* 0x0000cb00080e7a10 */ /* 0x000fe40007ffe0ff */
[----:B------:R-:W-:Y:S02]  /*e560*/  IMNMX R6, R6, R8, !PT ;  /* 0x0000000806067217 */ /* 0x000fe40007800200 */
[----:B------:R-:W-:Y:S02]  /*e570*/  IMNMX R7, R7, R14, PT ;  /* 0x0000000e07077217 */ /* 0x000fe40003800200 */
.L_x_1158:
[C---:B------:R-:W-:Y:S01]  /*e580*/  ISETP.GE.AND P0, PT, R84.reuse, 0x9, PT ;  /* 0x000000095400780c */ /* 0x040fe20003f06270 */
        /* <DEDUP_REMOVED lines=117> */
[----:B------:R-:W-:Y:S02]  /*ece0*/  ISETP.GE.AND P0, PT, R236, 0x1, PT ;  /* 0x00000001ec00780c */ /* 0x000fe40003f06270 */
[----:B------:R-:W-:-:S11]  /*ecf0*/  IMNMX R5, R5, R11, PT ;  /* 0x0000000b05057217 */ /* 0x000fd60003800200 */
        /* <DEDUP_REMOVED lines=12> */
.L_x_1164:
[----:B------:R-:W-:-:S04]  /*edc0*/  MOV R30, c[0x0][0x32c] ;  /* 0x0000cb00001e7a02 */ /* 0x000fc80000000f00 */
[----:B------:R-:W-:-:S13]  /*edd0*/  ISETP.NE.AND P0, PT, R30, 0x1, PT ;  /* 0x000000011e00780c */ /* 0x000fda0003f05270 */
[----:B------:R-:W-:-:S05]  /*ede0*/  @P0 IMAD.HI.U32 R30, R8, c[0x0][0x330], RZ ;  /* 0x0000cc00081e0a27 */ /* 0x000fca00078e00ff */
[----:B------:R-:W-:Y:S02]  /*edf0*/  @P0 SHF.R.U32.HI R8, RZ, c[0x0][0x334], R30 ;  /* 0x0000cd00ff080a19 */ /* 0x000fe4000001161e */
.L_x_1165:
[----:B------:R-:W-:Y:S05]  /*ee00*/  BSYNC B0 ;  /* 0x0000000000007941 */ /* 0x000fea0003800000 */
.L_x_1163:
[----:B------:R-:W-:-:S05]  /*ee10*/  IMAD R8, R8, c[0x0][0x32c], R13 ;  /* 0x0000cb0008087a24 */ /* 0x000fca00078e020d */
[----:B------:R-:W-:Y:S02]  /*ee20*/  IADD3 R30, R8, c[0x0][0x32c], RZ ;  /* 0x0000cb00081e7a10 */ /* 0x000fe40007ffe0ff */
[----:B------:R-:W-:Y:S02]  /*ee30*/  IMNMX R3, R3, R8, !PT ;  /* 0x0000000803037217 */ /* 0x000fe40007800200 */
[----:B------:R-:W-:Y:S02]  /*ee40*/  IMNMX R5, R5, R30, PT ;  /* 0x0000001e05057217 */ /* 0x000fe40003800200 */
.L_x_1162:
        /* <DEDUP_REMOVED lines=201> */
.L_x_1168:
[----:B------:R-:W-:-:S04]  /*fae0*/  MOV R7, c[0x0][0x32c] ;  /* 0x0000cb0000077a02 */ /* 0x000fc80000000f00 */
[----:B------:R-:W-:-:S13]  /*faf0*/  ISETP.NE.AND P0, PT, R7, 0x1, PT ;  /* 0x000000010700780c */ /* 0x000fda0003f05270 */
[----:B------:R-:W-:-:S05]  /*fb00*/  @P0 IMAD.HI.U32 R7, R6, c[0x0][0x330], RZ ;  /* 0x0000cc0006070a27 */ /* 0x000fca00078e00ff */
[----:B------:R-:W-:Y:S02]  /*fb10*/  @P0 SHF.R.U32.HI R6, RZ, c[0x0][0x334], R7 ;  /* 0x0000cd00ff060a19 */ /* 0x000fe40000011607 */
.L_x_1169:
[----:B------:R-:W-:Y:S05]  /*fb20*/  BSYNC B0 ;  /* 0x0000000000007941 */ /* 0x000fea0003800000 */
.L_x_1167:
[----:B------:R-:W-:-:S05]  /*fb30*/  IMAD R6, R6, c[0x0][0x32c], R13 ;  /* 0x0000cb0006067a24 */ /* 0x000fca00078e020d */
[----:B------:R-:W-:Y:S02]  /*fb40*/  IADD3 R7, R6, c[0x0][0x32c], RZ ;  /* 0x0000cb0006077a10 */ /* 0x000fe40007ffe0ff */
[----:B------:R-:W-:Y:S02]  /*fb50*/  IMNMX R3, R3, R6, !PT ;  /* 0x0000000603037217 */ /* 0x000fe40007800200 */
[----:B------:R-:W-:Y:S02]  /*fb60*/  IMNMX R5, R5, R7, PT ;  /* 0x0000000705057217 */ /* 0x000fe40003800200 */
.L_x_1166:
[----:B------:R-:W-:Y:S01]  /*fb70*/  ISETP.NE.AND P0, PT, R28, RZ, PT ;  /* 0x000000ff1c00720c */ /* 0x000fe20003f05270 */
        /* <DEDUP_REMOVED lines=32> */
[----:B------:R-:W-:Y:S01]  /*fd80*/  FSEL R112, R158, -INF , !P0 ;  /* 0xff8000009e707808 */ /* 0x000fe20004000000 */
[----:B------:R-:W-:Y:S01]  /*fd90*/  LDSM.16.MT88.4 R84, [R214+0x900] ;  /* 0x00090000d654783b */ /* 0x000fe20000004200 */
[----:B------:R-:W-:Y:S02]  /*fda0*/  ISETP.NE.AND P0, PT, R25, RZ, PT ;  /* 0x000000ff1900720c */ /* 0x000fe40003f05270 */
[----:B------:R-:W-:Y:S01]  /*fdb0*/  FMNMX.FTZ R125, R61, R125, !PT ;  /* 0x0000007d3d7d7209 */ /* 0x000fe20007810000 */
[----:B------:R-:W-:Y:S01]  /*fdc0*/  LDSM.16.MT88.4 R80, [R213+0x900] ;  /* 0x00090000d550783b */ /* 0x000fe20000004200 */
[----:B------:R-:W-:Y:S02]  /*fdd0*/  ISETP.GT.AND P0, PT, R3, 0x11, !P0 ;  /* 0x000000110300780c */ /* 0x000fe40004704270 */
[----:B------:R-:W-:Y:S01]  /*fde0*/  FMNMX.FTZ R125, R69, R125, !PT ;  /* 0x0000007d457d7209 */ /* 0x000fe20007810000 */
[----:B------:R-:W-:Y:S01]  /*fdf0*/  LDSM.16.MT88.4 R76, [R216+0x900] ;  /* 0x00090000d84c783b */ /* 0x000fe20000004200 */
[----:B------:R-:W-:-:S02]  /*fe00*/  ISETP.LT.OR P0, PT, R5, 0x12, P0 ;  /* 0x000000120500780c */ /* 0x000fc40000701670 */
[----:B------:R-:W-:Y:S01]  /*fe10*/  FMNMX.FTZ R125, R168, R125, !PT ;  /* 0x0000007da87d7209 */ /* 0x000fe20007810000 */
[----:B------:R-:W-:Y:S01]  /*fe20*/  LDSM.16.MT88.4 R64, [R213+0x1100] ;  /* 0x00110000d540783b */ /* 0x000fe20000004200 */
        /* <DEDUP_REMOVED lines=22> */
[----:B------:R-:W-:-:S02]  /*ff90*/  FMNMX.FTZ R126, R45, R126, !PT ;  /* 0x0000007e2d7e7209 */ /* 0x000fc40007810000 */
        /* <DEDUP_REMOVED lines=28> */
[----:B------:R-:W-:Y:S02]  /*10160*/  FMNMX.FTZ R126, R211, R126, !PT ;  /* 0x0000007ed37e7209 */ /* 0x000fe40007810000 */
[----:B------:R-:W-:-:S02]  /*10170*/  ISETP.NE.AND P0, PT, R17, RZ, PT ;  /* 0x000000ff1100720c */ /* 0x000fc40003f05270 */
[----:B------:R-:W-:Y:S02]  /*10180*/  FMNMX.FTZ R126, R210, R126, !PT ;  /* 0x0000007ed27e7209 */ /* 0x000fe40007810000 */
[----:B------:R-:W-:Y:S02]  /*10190*/  ISETP.GT.AND P0, PT, R3, 0x31, !P0 ;  /* 0x000000310300780c */ /* 0x000fe40004704270 */
[----:B------:R-:W-:Y:S02]  /*101a0*/  FMNMX.FTZ R126, R208, R126, !PT ;  /* 0x0000007ed07e7209 */ /* 0x000fe40007810000 */
[----:B------:R-:W-:Y:S02]  /*101b0*/  ISETP.LT.OR P0, PT, R5, 0x32, P0 ;  /* 0x000000320500780c */ /* 0x000fe40000701670 */
[----:B------:R-:W-:Y:S02]  /*101c0*/  FMNMX.FTZ R126, R207, R126, !PT ;  /* 0x0000007ecf7e7209 */ /* 0x000fe40007810000 */
[----:B------:R-:W-:-:S02]  /*101d0*/  FSEL R157, R147, -INF , !P0 ;  /* 0xff800000939d7808 */ /* 0x000fc40004000000 */
[----:B------:R-:W-:Y:S01]  /*101e0*/  ISETP.NE.AND P0, PT, R16, RZ, PT ;  /* 0x000000ff1000720c */ /* 0x000fe20003f05270 */
[----:B------:R-:W1:Y:S01]  /*101f0*/  SHFL.BFLY PT, R6, R126, 0x2, 0x1f ;  /* 0x0c401f007e067f89 */ /* 0x000e6200000e0000 */
        /* <DEDUP_REMOVED lines=13> */
[----:B------:R-:W-:Y:S02]  /*102d0*/  ISETP.GT.AND P0, PT, R3, 0x40, !P6 ;  /* 0x000000400300780c */ /* 0x000fe40007704270 */
[----:B-1----:R-:W-:Y:S02]  /*102e0*/  FMNMX.FTZ R126, R126, R6, !PT ;  /* 0x000000067e7e7209 */ /* 0x002fe40007810000 */
[----:B------:R-:W-:Y:S02]  /*102f0*/  ISETP.LT.OR P0, PT, R5, 0x41, P0 ;  /* 0x000000410500780c */ /* 0x000fe40000701670 */
[----:B------:R-:W-:Y:S01]  /*10300*/  FMNMX.FTZ R125, R201, R125, !PT ;  /* 0x0000007dc97d7209 */ /* 0x000fe20007810000 */
[----:B------:R-:W1:Y:S01]  /*10310*/  SHFL.BFLY PT, R6, R126, 0x1, 0x1f ;  /* 0x0c201f007e067f89 */ /* 0x000e6200000e0000 */
[----:B------:R-:W-:-:S02]  /*10320*/  FSEL R162, R134, -INF , !P0 ;  /* 0xff80000086a27808 */ /* 0x000fc40004000000 */
[----:B------:R-:W-:Y:S02]  /*10330*/  ISETP.GT.AND P0, PT, R3, 0x41, !P4 ;  /* 0x000000410300780c */ /* 0x000fe40006704270 */
[----:B------:R-:W-:Y:S02]  /*10340*/  FMNMX.FTZ R125, R204, R125, !PT ;  /* 0x0000007dcc7d7209 */ /* 0x000fe40007810000 */
[----:B------:R-:W-:Y:S02]  /*10350*/  ISETP.LT.OR P0, PT, R5, 0x42, P0 ;  /* 0x000000420500780c */ /* 0x000fe40000701670 */
[----:B------:R-:W-:Y:S02]  /*10360*/  ISETP.NE.AND P6, PT, R29, RZ, PT ;  /* 0x000000ff1d00720c */ /* 0x000fe40003fc5270 */
[----:B------:R-:W-:Y:S02]  /*10370*/  FSEL R163, R135, -INF , !P0 ;  /* 0xff80000087a37808 */ /* 0x000fe40004000000 */
[----:B------:R-:W-:-:S02]  /*10380*/  ISETP.GT.AND P0, PT, R3, 0x48, !P3 ;  /* 0x000000480300780c */ /* 0x000fc40005f04270 */
[----:B------:R-:W-:Y:S02]  /*10390*/  FMNMX.FTZ R9, R57, R68, !PT ;  /* 0x0000004439097209 */ /* 0x000fe40007810000 */
[----:B------:R-:W-:Y:S02]  /*103a0*/  ISETP.LT.OR P0, PT, R5, 0x49, P0 ;  /* 0x000000490500780c */ /* 0x000fe40000701670 */
[----:B------:R-:W-:Y:S02]  /*103b0*/  LEA R215, R2, R214, 0x1 ;  /* 0x000000d602d77211 */ /* 0x000fe400078e08ff */
[----:B------:R-:W-:Y:S02]  /*103c0*/  FSEL R189, R122, -INF , !P0 ;  /* 0xff8000007abd7808 */ /* 0x000fe40004000000 */
[----:B------:R-:W-:Y:S01]  /*103d0*/  ISETP.GT.AND P0, PT, R3, 0x49, !P2 ;  /* 0x000000490300780c */ /* 0x000fe20005704270 */
[----:B------:R-:W-:Y:S01]  /*103e0*/  LDSM.16.MT88.4 R100, [R215+0x100] ;  /* 0x00010000d764783b */ /* 0x000fe20000004200 */
[----:B-1----:R-:W-:-:S02]  /*103f0*/  FMNMX.FTZ R126, R126, R6, !PT ;  /* 0x000000067e7e7209 */ /* 0x002fc40007810000 */
[----:B------:R-:W-:Y:S01]  /*10400*/  ISETP.LT.OR P0, PT, R5, 0x4a, P0 ;  /* 0x0000004a0500780c */ /* 0x000fe20000701670 */
[----:B------:R-:W1:Y:S01]  /*10410*/  SHFL.BFLY PT, R6, R125, 0x2, 0x1f ;  /* 0x0c401f007d067f89 */ /* 0x000e6200000e0000 */
[----:B------:R-:W-:Y:S01]  /*10420*/  ISETP.NE.AND P3, PT, R32, RZ, PT ;  /* 0x000000ff2000720c */ /* 0x000fe20003f65270 */
[----:B------:R-:W-:Y:S01]  /*10430*/  FMUL.FTZ R7, R126, c[0x0][0x2d0] ;  /* 0x0000b4007e077a20 */ /* 0x000fe20000410000 */
[----:B------:R-:W-:Y:S02]  /*10440*/  FSEL R190, R123, -INF , !P0 ;  /* 0xff8000007bbe7808 */ /* 0x000fe40004000000 */
[----:B------:R-:W-:Y:S02]  /*10450*/  ISETP.GT.AND P0, PT, R3, 0x1, !P6 ;  /* 0x000000010300780c */ /* 0x000fe40007704270 */
[----:B------:R-:W-:Y:S02]  /*10460*/  ISETP.NE.AND P6, PT, R14, RZ, PT ;  /* 0x000000ff0e00720c */ /* 0x000fe40003fc5270 */
[----:B------:R-:W-:-:S02]  /*10470*/  ISETP.LT.OR P0, PT, R5, 0x2, P0 ;  /* 0x000000020500780c */ /* 0x000fc40000701670 */
[----:B------:R-:W-:Y:S02]  /*10480*/  ISETP.GT.AND P2, PT, R3, 0x50, !P6 ;  /* 0x000000500300780c */ /* 0x000fe40007744270 */
[----:B------:R-:W-:Y:S02]  /*10490*/  FSEL R106, R167, -INF , !P0 ;  /* 0xff800000a76a7808 */ /* 0x000fe40004000000 */
[----:B------:R-:W-:Y:S02]  /*104a0*/  ISETP.GT.AND P0, PT, R3, RZ, !P1 ;  /* 0x000000ff0300720c */ /* 0x000fe40004f04270 */
[----:B------:R-:W-:Y:S02]  /*104b0*/  ISETP.NE.AND P4, PT, R31, RZ, PT ;  /* 0x000000ff1f00720c */ /* 0x000fe40003f85270 */
[----:B------:R-:W-:Y:S02]  /*104c0*/  ISETP.LT.OR P0, PT, R5, 0x1, P0 ;  /* 0x000000010500780c */ /* 0x000fe40000701670 */
[----:B------:R-:W-:-:S02]  /*104d0*/  ISETP.NE.AND P6, PT, R41, RZ, PT ;  /* 0x000000ff2900720c */ /* 0x000fc40003fc5270 */
[----:B------:R-:W-:Y:S02]  /*104e0*/  FSEL R105, R166, -INF , !P0 ;  /* 0xff800000a6697808 */ /* 0x000fe40004000000 */
[----:B------:R-:W-:Y:S02]  /*104f0*/  FSETP.NEU.FTZ.AND P0, PT, R126, -INF , PT ;  /* 0xff8000007e00780b */ /* 0x000fe40003f1d000 */
[----:B-1----:R-:W-:Y:S02]  /*10500*/  FMNMX.FTZ R125, R125, R6, !PT ;  /* 0x000000067d7d7209 */ /* 0x002fe40007810000 */
[----:B------:R-:W-:Y:S02]  /*10510*/  FSEL R7, R7, RZ, P0 ;  /* 0x000000ff07077208 */ /* 0x000fe40000000000 */
[----:B------:R-:W-:Y:S01]  /*10520*/  FMNMX.FTZ R10, R105, R106, !PT ;  /* 0x0000006a690a7209 */ /* 0x000fe20007810000 */
[----:B------:R-:W1:Y:S01]  /*10530*/  SHFL.BFLY PT, R6, R125, 0x1, 0x1f ;  /* 0x0c201f007d067f89 */ /* 0x000e6200000e0000 */
[----:B------:R-:W-:Y:S01]  /*10540*/  ISETP.GT.AND P1, PT, R3, 0x51, !P3 ;  /* 0x000000510300780c */ /* 0x000fe20005f24270 */
[----:B------:R-:W-:Y:S01]  /*10550*/  FFMA.FTZ R8, R33, c[0x0][0x2d0], -R7 ;  /* 0x0000b40021087a23 */ /* 0x000fe20000010807 */
[----:B------:R-:W-:-:S03]  /*10560*/  ISETP.GT.AND P3, PT, R3, 0x59, !P6 ;  /* 0x000000590300780c */ /* 0x000fc60007764270 */
[----:B------:R2:W-:Y:S02]  /*10570*/  MUFU.EX2 R166, R8 ;  /* 0x0000000800a67308 */ /* 0x0005e40000000800 */
[----:B--2---:R-:W-:Y:S01]  /*10580*/  FFMA.FTZ R8, R35, c[0x0][0x2d0], -R7 ;  /* 0x0000b40023087a23 */ /* 0x004fe20000010807 */
[----:B-1----:R-:W-:-:S05]  /*10590*/  FMNMX.FTZ R125, R125, R6, !PT ;  /* 0x000000067d7d7209 */ /* 0x002fca0007810000 */
[----:B------:R1:W2:Y:S01]  /*105a0*/  MUFU.EX2 R246, R8 ;  /* 0x0000000800f67308 */ /* 0x0002a20000000800 */
[C---:B------:R-:W-:Y:S01]  /*105b0*/  FSETP.NEU.FTZ.AND P0, PT, R125.reuse, -INF , PT ;  /* 0xff8000007d00780b */ /* 0x040fe20003f1d000 */
[----:B------:R-:W-:-:S05]  /*105c0*/  FMUL.FTZ R6, R125, c[0x0][0x2d0] ;  /* 0x0000b4007d067a20 */ /* 0x000fca0000410000 */
[----:B------:R-:W-:Y:S02]  /*105d0*/  FSEL R6, R6, RZ, P0 ;  /* 0x000000ff06067208 */ /* 0x000fe40000000000 */
[----:B------:R-:W-:Y:S01]  /*105e0*/  ISETP.GT.AND P0, PT, R3, 0x58, !P4 ;  /* 0x000000580300780c */ /* 0x000fe20006704270 */
[--C-:B------:R-:W-:Y:S01]  /*105f0*/  FFMA.FTZ R3, R47, c[0x0][0x2d0], -R7.reuse ;  /* 0x0000b4002f037a23 */ /* 0x100fe20000010807 */
[C---:B------:R-:W-:Y:S02]  /*10600*/  ISETP.LT.OR P4, PT, R5.reuse, 0x51, P2 ;  /* 0x000000510500780c */ /* 0x040fe40001781670 */
[C---:B------:R-:W-:Y:S01]  /*10610*/  ISETP.LT.OR P2, PT, R5.reuse, 0x52, P1 ;  /* 0x000000520500780c */ /* 0x040fe20000f41670 */
[----:B------:R3:W-:Y:S01]  /*10620*/  MUFU.EX2 R219, R3 ;  /* 0x0000000300db7308 */ /* 0x0007e20000000800 */
[----:B-1----:R-:W-:Y:S01]  /*10630*/  FFMA.FTZ R8, R36, c[0x0][0x2d0], -R7 ;  /* 0x0000b40024087a23 */ /* 0x002fe20000010807 */
[----:B------:R-:W-:Y:S02]  /*10640*/  FSEL R184, R198, -INF , !P4 ;  /* 0xff800000c6b87808 */ /* 0x000fe40006000000 */
[----:B------:R-:W-:-:S02]  /*10650*/  ISETP.LT.OR P1, PT, R5, 0x59, P0 ;  /* 0x000000590500780c */ /* 0x000fc40000721670 */
[----:B------:R-:W-:Y:S02]  /*10660*/  FSEL R182, R199, -INF , !P2 ;  /* 0xff800000c7b67808 */ /* 0x000fe40005000000 */
[----:B------:R1:W-:Y:S01]  /*10670*/  MUFU.EX2 R212, R8 ;  /* 0x0000000800d47308 */ /* 0x0003e20000000800 */
[----:B------:R-:W-:Y:S02]  /*10680*/  ISETP.LT.OR P0, PT, R5, 0x5a, P3 ;  /* 0x0000005a0500780c */ /* 0x000fe40001f01670 */
[----:B------:R-:W-:Y:S02]  /*10690*/  FSEL R183, R194, -INF , !P1 ;  /* 0xff800000c2b77808 */ /* 0x000fe40004800000 */
[----:B------:R-:W-:Y:S02]  /*106a0*/  FSEL R181, R195, -INF , !P0 ;  /* 0xff800000c3b57808 */ /* 0x000fe40004000000 */
[----:B--2---:R-:W-:Y:S01]  /*106b0*/  F2FP.BF16.PACK_AB R12, R246, R166 ;  /* 0x000000a6f60c723e */ /* 0x004fe200000010ff */
[----:B---3--:R-:W-:-:S04]  /*106c0*/  FFMA.FTZ R3, R46, c[0x0][0x2d0], -R6 ;  /* 0x0000b4002e037a23 */ /* 0x008fc80000010806 */
        /* <DEDUP_REMOVED lines=8> */
[----:B--2---:R-:W-:-:S03]  /*10750*/  F2FP.BF16.PACK_AB R14, R167, R212 ;  /* 0x000000d4a70e723e */ /* 0x004fc600000010ff */
[----:B------:R1:W-:Y:S02]  /*10760*/  MUFU.EX2 R238, R9 ;  /* 0x0000000900ee7308 */ /* 0x0003e40000000800 */
[----:B-1----:R-:W-:Y:S01]  /*10770*/  FMNMX.FTZ R9, R118, R8, !PT ;  /* 0x0000000876097209 */ /* 0x002fe20007810000 */
[----:B------:R-:W-:-:S03]  /*10780*/  FFMA.FTZ R8, R34, c[0x0][0x2d0], -R6 ;  /* 0x0000b40022087a23 */ /* 0x000fc60000010806 */
[----:B------:R-:W-:Y:S02]  /*10790*/  FMNMX.FTZ R9, R119, R9, !PT ;  /* 0x0000000977097209 */ /* 0x000fe40007810000 */
[----:B------:R1:W-:Y:S02]  /*107a0*/  MUFU.EX2 R248, R8 ;  /* 0x0000000800f87308 */ /* 0x0003e40000000800 */
[----:B------:R-:W-:Y:S02]  /*107b0*/  FMNMX.FTZ R0, R131, R9, !PT ;  /* 0x0000000983007209 */ /* 0x000fe40007810000 */
[----:B------:R-:W-:Y:S02]  /*107c0*/  FMNMX.FTZ R9, R110, R10, !PT ;  /* 0x0000000a6e097209 */ /* 0x000fe40007810000 */
[----:B------:R-:W-:-:S04]  /*107d0*/  FMNMX.FTZ R0, R136, R0, !PT ;  /* 0x0000000088007209 */ /* 0x000fc80007810000 */
[----:B------:R-:W-:-:S04]  /*107e0*/  FMNMX.FTZ R0, R137, R0, !PT ;  /* 0x0000000089007209 */ /* 0x000fc80007810000 */
[----:B------:R-:W-:Y:S01]  /*107f0*/  FMNMX.FTZ R0, R138, R0, !PT ;  /* 0x000000008a007209 */ /* 0x000fe20007810000 */
[----:B-1----:R-:W-:-:S03]  /*10800*/  FFMA.FTZ R8, R37, c[0x0][0x2d0], -R6 ;  /* 0x0000b40025087a23 */ /* 0x002fc60000010806 */
[----:B------:R-:W-:Y:S01]  /*10810*/  FMNMX.FTZ R0, R160, R0, !PT ;  /* 0x00000000a0007209 */ /* 0x000fe20007810000 */
[----:B------:R1:W2:Y:S03]  /*10820*/  MUFU.EX2 R249, R8 ;  /* 0x0000000800f97308 */ /* 0x0002a60000000800 */
[----:B------:R-:W-:-:S04]  /*10830*/  FMNMX.FTZ R0, R161, R0, !PT ;  /* 0x00000000a1007209 */ /* 0x000fc80007810000 */
[----:B------:R-:W-:-:S04]  /*10840*/  FMNMX.FTZ R0, R164, R0, !PT ;  /* 0x00000000a4007209 */ /* 0x000fc80007810000 */
[----:B------:R-:W-:Y:S02]  /*10850*/  FMNMX.FTZ R0, R165, R0, !PT ;  /* 0x00000000a5007209 */ /* 0x000fe40007810000 */
[----:B-1----:R-:W-:Y:S01]  /*10860*/  FMNMX.FTZ R8, R109, R9, !PT ;  /* 0x000000096d087209 */ /* 0x002fe20007810000 */
[--C-:B------:R-:W-:Y:S01]  /*10870*/  FFMA.FTZ R9, R40, c[0x0][0x2d0], -R6.reuse ;  /* 0x0000b40028097a23 */ /* 0x100fe20000010806 */
[----:B--2---:R-:W-:Y:S02]  /*10880*/  F2FP.BF16.PACK_AB R13, R249, R248 ;  /* 0x000000f8f90d723e */ /* 0x004fe400000010ff */
[----:B------:R-:W-:Y:S01]  /*10890*/  FMNMX.FTZ R4, R112, R8, !PT ;  /* 0x0000000870047209 */ /* 0x000fe20007810000 */
[----:B------:R-:W-:Y:S01]  /*108a0*/  FFMA.FTZ R8, R42, c[0x0][0x2d0], -R6 ;  /* 0x0000b4002a087a23 */ /* 0x000fe20000010806 */
[----:B------:R-:W-:Y:S02]  /*108b0*/  MUFU.EX2 R250, R9 ;  /* 0x0000000900fa7308 */ /* 0x000fe40000000800 */
[----:B------:R-:W-:-:S04]  /*108c0*/  FMNMX.FTZ R4, R113, R4, !PT ;  /* 0x0000000471047209 */ /* 0x000fc80007810000 */
[----:B------:R-:W-:Y:S01]  /*108d0*/  FMNMX.FTZ R2, R116, R4, !PT ;  /* 0x0000000474027209 */ /* 0x000fe20007810000 */
[----:B------:R-:W-:Y:S01]  /*108e0*/  FFMA.FTZ R4, R43, c[0x0][0x2d0], -R7 ;  /* 0x0000b4002b047a23 */ /* 0x000fe20000010807 */
[----:B------:R-:W1:Y:S02]  /*108f0*/  MUFU.EX2 R251, R8 ;  /* 0x0000000800fb7308 */ /* 0x000e640000000800 */
[----:B------:R-:W-:-:S04]  /*10900*/  FMNMX.FTZ R2, R117, R2, !PT ;  /* 0x0000000275027209 */ /* 0x000fc80007810000 */
[----:B------:R-:W-:Y:S02]  /*10910*/  FMNMX.FTZ R2, R127, R2, !PT ;  /* 0x000000027f027209 */ /* 0x000fe40007810000 */
[----:B------:R2:W3:Y:S01]  /*10920*/  MUFU.EX2 R230, R4 ;  /* 0x0000000400e67308 */ /* 0x0004e20000000800 */
[----:B-1----:R-:W-:-:S07]  /*10930*/  F2FP.BF16.PACK_AB R15, R251, R250 ;  /* 0x000000fafb0f723e */ /* 0x002fce00000010ff */
[C---:B------:R-:W-:Y:S01]  /*10940*/  HMMA.16816.F32.BF16 R16, R12.reuse, R88, RZ ;  /* 0x000000580c10723c */ /* 0x040fe200000418ff */
[----:B--2---:R-:W-:Y:S02]  /*10950*/  FMNMX.FTZ R4, R128, R2, !PT ;  /* 0x0000000280047209 */ /* 0x004fe40007810000 */
        /* <DEDUP_REMOVED lines=8> */
[----:B---3--:R-:W-:Y:S02]  /*109e0*/  F2FP.BF16.PACK_AB R8, R230, R238 ;  /* 0x000000eee608723e */ /* 0x008fe400000010ff */
[----:B------:R-:W-:Y:S01]  /*109f0*/  FMNMX.FTZ R2, R156, R2, !PT ;  /* 0x000000029c027209 */ /* 0x000fe20007810000 */
[----:B------:R-:W-:Y:S03]  /*10a00*/  HMMA.16816.F32.BF16 R24, R12, R96, RZ ;  /* 0x000000600c18723c */ /* 0x000fe600000418ff */
[----:B------:R-:W-:Y:S01]  /*10a10*/  FMNMX.FTZ R2, R157, R2, !PT ;  /* 0x000000029d027209 */ /* 0x000fe20007810000 */
[----:B-1----:R-:W-:-:S03]  /*10a20*/  FFMA.FTZ R0, R45, c[0x0][0x2d0], -R7 ;  /* 0x0000b4002d007a23 */ /* 0x002fc60000010807 */
        /* <DEDUP_REMOVED lines=43> */
[----:B------:R-:W-:Y:S02]  /*10ce0*/  HMMA.16816.F32.BF16 R48, R8, R76, R24 ;  /* 0x0000004c0830723c */ /* 0x000fe40000041818 */
[----:B------:R-:W-:-:S03]  /*10cf0*/  FSETP.NEU.FTZ.AND P0, PT, R124, -INF , PT ;  /* 0xff8000007c00780b */ /* 0x000fc60003f1d000 */
[----:B------:R1:W-:Y:S03]  /*10d00*/  MUFU.EX2 R235, R0 ;  /* 0x0000000000eb7308 */ /* 0x0003e60000000800 */
[----:B------:R-:W-:Y:S01]  /*10d10*/  HMMA.16816.F32.BF16 R28, R8, R82, R36 ;  /* 0x00000052081c723c */ /* 0x000fe20000041824 */
[----:B---3--:R-:W-:-:S07]  /*10d20*/  FFMA.FTZ R2, R107, c[0x0][0x2d0], -R7 ;  /* 0x0000b4006b027a23 */ /* 0x008fce0000010807 */
[----:B----4-:R-:W-:Y:S01]  /*10d30*/  HMMA.16816.F32.BF16 R16, R8, R92, R20 ;  /* 0x0000005c0810723c */ /* 0x010fe20000041814 */
[----:B------:R3:W4:Y:S01]  /*10d40*/  MUFU.EX2 R198, R2 ;  /* 0x0000000200c67308 */ /* 0x0007220000000800 */
[----:B--2---:R-:W-:Y:S01]  /*10d50*/  FMNMX.FTZ R3, R3, R5, !PT ;  /* 0x0000000503037209 */ /* 0x004fe20007810000 */
[----:B-1----:R-:W-:-:S05]  /*10d60*/  FFMA.FTZ R0, R69, c[0x0][0x2d0], -R6 ;  /* 0x0000b40045007a23 */ /* 0x002fca0000010806 */
        /* <DEDUP_REMOVED lines=18> */
[----:B------:R-:W-:Y:S02]  /*10e90*/  HMMA.16816.F32.BF16 R140, R8, R64, R52 ;  /* 0x00000040088c723c */ /* 0x000fe40000041834 */
[--C-:B------:R-:W-:Y:S02]  /*10ea0*/  FFMA.FTZ R0, R57, c[0x0][0x2d0], -R2.reuse ;  /* 0x0000b40039007a23 */ /* 0x100fe40000010802 */
[----:B------:R-:W-:Y:S01]  /*10eb0*/  FFMA.FTZ R4, R115, c[0x0][0x2d0], -R2 ;  /* 0x0000b40073047a23 */ /* 0x000fe20000010802 */
[----:B------:R-:W2:Y:S01]  /*10ec0*/  LDSM.16.MT88.4 R56, [R216+0x1100] ;  /* 0x00110000d838783b */ /* 0x000ea20000004200 */
[----:B------:R3:W-:Y:S01]  /*10ed0*/  MUFU.EX2 R217, R0 ;  /* 0x0000000000d97308 */ /* 0x0007e20000000800 */
[----:B------:R-:W-:-:S07]  /*10ee0*/  IMAD.MOV.U32 R115, RZ, RZ, R244 ;  /* 0x000000ffff737224 */ /* 0x000fce00078e00f4 */
[----:B------:R-:W-:Y:S01]  /*10ef0*/  MUFU.EX2 R242, R4 ;  /* 0x0000000400f27308 */ /* 0x000fe20000000800 */
[----:B-1----:R-:W-:Y:S01]  /*10f00*/  HMMA.16816.F32.BF16 R148, R8, R60, R32 ;  /* 0x0000003c0894723c */ /* 0x002fe20000041820 */
[----:B---3--:R-:W-:-:S07]  /*10f10*/  FFMA.FTZ R0, R68, c[0x0][0x2d0], -R2 ;  /* 0x0000b40044007a23 */ /* 0x008fce0000010802 */
[----:B------:R-:W-:Y:S01]  /*10f20*/  HMMA.16816.F32.BF16 R120, R8, R62, R20 ;  /* 0x0000003e0878723c */ /* 0x000fe20000041814 */
[----:B------:R-:W1:Y:S01]  /*10f30*/  LDSM.16.MT88.4 R68, [R215+0x1100] ;  /* 0x00110000d744783b */ /* 0x000e620000004200 */
[----:B------:R3:W4:Y:S02]  /*10f40*/  MUFU.EX2 R218, R0 ;  /* 0x0000000000da7308 */ /* 0x0007240000000800 */
[----:B---3--:R-:W-:-:S04]  /*10f50*/  FFMA.FTZ R0, R108, c[0x0][0x2d0], -R2 ;  /* 0x0000b4006c007a23 */ /* 0x008fc80000010802 */
[----:B--2---:R-:W-:Y:S02]  /*10f60*/  HMMA.16816.F32.BF16 R144, R8, R56, R48 ;  /* 0x000000380890723c */ /* 0x004fe40000041830 */
[----:B------:R2:W-:Y:S02]  /*10f70*/  MUFU.EX2 R195, R0 ;  /* 0x0000000000c37308 */ /* 0x0005e40000000800 */
[----:B--2---:R-:W-:-:S04]  /*10f80*/  FFMA.FTZ R0, R111, c[0x0][0x2d0], -R2 ;  /* 0x0000b4006f007a23 */ /* 0x004fc80000010802 */
[C---:B-1----:R-:W-:Y:S02]  /*10f90*/  HMMA.16816.F32.BF16 R152, R8.reuse, R68, R16 ;  /* 0x000000440898723c */ /* 0x042fe40000041810 */
[----:B------:R1:W2:Y:S06]  /*10fa0*/  MUFU.EX2 R240, R0 ;  /* 0x0000000000f07308 */ /* 0x0002ac0000000800 */
[----:B------:R-:W-:Y:S01]  /*10fb0*/  HMMA.16816.F32.BF16 R132, R8, R70, R12 ;  /* 0x000000460884723c */ /* 0x000fe2000004180c */
[----:B-1----:R-:W-:Y:S02]  /*10fc0*/  FFMA.FTZ R0, R114, c[0x0][0x2d0], -R2 ;  /* 0x0000b40072007a23 */ /* 0x002fe40000010802 */
[----:B------:R-:W-:-:S02]  /*10fd0*/  IMAD.MOV.U32 R114, RZ, RZ, R245 ;  /* 0x000000ffff727224 */ /* 0x000fc400078e00f5 */
[----:B------:R1:W-:Y:S02]  /*10fe0*/  MUFU.EX2 R234, R0 ;  /* 0x0000000000ea7308 */ /* 0x0003e40000000800 */
[----:B-1----:R-:W-:-:S05]  /*10ff0*/  FMUL.FTZ R0, R3, c[0x0][0x2d0] ;  /* 0x0000b40003007a20 */ /* 0x002fca0000410000 */
[----:B------:R-:W-:-:S05]  /*11000*/  FSEL R0, R0, RZ, P0 ;  /* 0x000000ff00007208 */ /* 0x000fca0000000000 */
[----:B------:R-:W-:-:S04]  /*11010*/  FFMA.FTZ R4, R105, c[0x0][0x2d0], -R0 ;  /* 0x0000b40069047a23 */ /* 0x000fc80000010800 */
[----:B------:R1:W-:Y:S02]  /*11020*/  MUFU.EX2 R174, R4 ;  /* 0x0000000400ae7308 */ /* 0x0003e40000000800 */
[--C-:B-1----:R-:W-:Y:S02]  /*11030*/  FFMA.FTZ R4, R106, c[0x0][0x2d0], -R0.reuse ;  /* 0x0000b4006a047a23 */ /* 0x102fe40000010800 */
[----:B------:R-:W-:Y:S04]  /*11040*/  HMMA.16816.F32.BF16 R104, R8, R66, R28 ;  /* 0x000000420868723c */ /* 0x000fe8000004181c */
[----:B------:R1:W3:Y:S02]  /*11050*/  MUFU.EX2 R172, R4 ;  /* 0x0000000400ac7308 */ /* 0x0002e40000000800 */
[----:B-1----:R-:W-:-:S06]  /*11060*/  FFMA.FTZ R4, R110, c[0x0][0x2d0], -R0 ;  /* 0x0000b4006e047a23 */ /* 0x002fcc0000010800 */
[----:B------:R1:W-:Y:S02]  /*11070*/  MUFU.EX2 R237, R4 ;  /* 0x0000000400ed7308 */ /* 0x0003e40000000800 */
[----:B-1----:R-:W-:Y:S02]  /*11080*/  FFMA.FTZ R4, R109, c[0x0][0x2d0], -R0 ;  /* 0x0000b4006d047a23 */ /* 0x002fe40000010800 */
[----:B------:R-:W-:Y:S04]  /*11090*/  HMMA.16816.F32.BF16 R108, R8, R58, R24 ;  /* 0x0000003a086c723c */ /* 0x000fe80000041818 */
[----:B------:R1:W1:Y:S03]  /*110a0*/  MUFU.EX2 R232, R4 ;  /* 0x0000000400e87308 */ /* 0x0002660000000800 */
[----:B----4-:R-:W-:-:S02]  /*110b0*/  F2FP.BF16.PACK_AB R8, R218, R217 ;  /* 0x000000d9da08723e */ /* 0x010fc400000010ff */
[----:B--2---:R-:W-:Y:S02]  /*110c0*/  F2FP.BF16.PACK_AB R10, R240, R195 ;  /* 0x000000c3f00a723e */ /* 0x004fe400000010ff */
[----:B---3--:R-:W-:Y:S01]  /*110d0*/  F2FP.BF16.PACK_AB R9, R172, R174 ;  /* 0x000000aeac09723e */ /* 0x008fe200000010ff */
[----:B-1----:R-:W-:Y:S01]  /*110e0*/  FFMA.FTZ R4, R118, c[0x0][0x2d0], -R2 ;  /* 0x0000b40076047a23 */ /* 0x002fe20000010802 */
[----:B------:R-:W-:-:S03]  /*110f0*/  F2FP.BF16.PACK_AB R11, R232, R237 ;  /* 0x000000ede80b723e */ /* 0x000fc600000010ff */
[----:B------:R1:W-:Y:S04]  /*11100*/  MUFU.EX2 R118, R4 ;  /* 0x0000000400767308 */ /* 0x0003e80000000800 */
[C---:B------:R-:W-:Y:S07]  /*11110*/  HMMA.16816.F32.BF16 R28, R8.reuse, R74, RZ ;  /* 0x0000004a081c723c */ /* 0x040fee00000418ff */
[----:B------:R-:W-:Y:S01]  /*11120*/  IMAD.MOV.U32 R75, RZ, RZ, R251 ;  /* 0x000000ffff4b7224 */ /* 0x000fe200078e00fb */
[----:B------:R-:W-:Y:S01]  /*11130*/  HMMA.16816.F32.BF16 R20, R8, R72, RZ ;  /* 0x000000480814723c */ /* 0x000fe200000418ff */
[----:B------:R-:W-:Y:S01]  /*11140*/  MOV R74, R243 ;  /* 0x000000f3004a7202 */ /* 0x000fe20000000f00 */
[----:B-1----:R-:W-:-:S05]  /*11150*/  FFMA.FTZ R4, R119, c[0x0][0x2d0], -R2 ;  /* 0x0000b40077047a23 */ /* 0x002fca0000010802 */
[----:B------:R-:W-:Y:S01]  /*11160*/  MOV R73, R248 ;  /* 0x000000f800497202 */ /* 0x000fe20000000f00 */
[----:B------:R1:W2:Y:S01]  /*11170*/  MUFU.EX2 R220, R4 ;  /* 0x0000000400dc7308 */ /* 0x0002a20000000800 */
[----:B------:R-:W-:Y:S01]  /*11180*/  IMAD.MOV.U32 R72, RZ, RZ, R249 ;  /* 0x000000ffff487224 */ /* 0x000fe200078e00f9 */
[C---:B------:R-:W-:Y:S07]  /*11190*/  HMMA.16816.F32.BF16 R16, R8.reuse, R96, RZ ;  /* 0x000000600810723c */ /* 0x040fee00000418ff */
[----:B------:R-:W-:Y:S01]  /*111a0*/  IMAD.MOV.U32 R97, RZ, RZ, R242 ;  /* 0x000000ffff617224 */ /* 0x000fe200078e00f2 */
[----:B------:R-:W-:Y:S01]  /*111b0*/  HMMA.16816.F32.BF16 R12, R8, R88, RZ ;  /* 0x00000058080c723c */ /* 0x000fe200000418ff */
[----:B------:R-:W-:-:S02]  /*111c0*/  IMAD.MOV.U32 R96, RZ, RZ, R241 ;  /* 0x000000ffff607224 */ /* 0x000fc400078e00f1 */
[----:B-1----:R-:W-:Y:S02]  /*111d0*/  FFMA.FTZ R4, R112, c[0x0][0x2d0], -R0 ;  /* 0x0000b40070047a23 */ /* 0x002fe40000010800 */
[----:B------:R-:W-:-:S03]  /*111e0*/  IMAD.MOV.U32 R112, RZ, RZ, R246 ;  /* 0x000000ffff707224 */ /* 0x000fc600078e00f6 */
[C---:B------:R-:W-:Y:S01]  /*111f0*/  HMMA.16816.F32.BF16 R32, R8.reuse, R98, RZ ;  /* 0x000000620820723c */ /* 0x040fe200000418ff */
[----:B------:R1:W-:Y:S07]  /*11200*/  MUFU.EX2 R252, R4 ;  /* 0x0000000400fc7308 */ /* 0x0003ee0000000800 */
[C---:B------:R-:W-:Y:S08]  /*11210*/  HMMA.16816.F32.BF16 R36, R8.reuse, R90, RZ ;  /* 0x0000005a0824723c */ /* 0x040ff000000418ff */
[----:B------:R-:W-:Y:S01]  /*11220*/  HMMA.16816.F32.BF16 R24, R8, R100, RZ ;  /* 0x000000640818723c */ /* 0x000fe200000418ff */
[----:B-1----:R-:W-:-:S02]  /*11230*/  FFMA.FTZ R4, R113, c[0x0][0x2d0], -R0 ;  /* 0x0000b40071047a23 */ /* 0x002fc40000010800 */
[----:B------:R-:W-:Y:S02]  /*11240*/  IMAD.MOV.U32 R113, RZ, RZ, R250 ;  /* 0x000000ffff717224 */ /* 0x000fe400078e00fa */
[----:B------:R1:W3:Y:S03]  /*11250*/  MUFU.EX2 R119, R4 ;  /* 0x0000000400777308 */ /* 0x0002e60000000800 */
[----:B------:R-:W-:Y:S07]  /*11260*/  HMMA.16816.F32.BF16 R40, R8, R102, RZ ;  /* 0x000000660828723c */ /* 0x000fee00000418ff */
[----:B------:R-:W-:-:S02]  /*11270*/  F2FP.BF16.PACK_AB R8, R97, R234 ;  /* 0x000000ea6108723e */ /* 0x000fc400000010ff */
[----:B--2---:R-:W-:Y:S01]  /*11280*/  F2FP.BF16.PACK_AB R10, R220, R118 ;  /* 0x00000076dc0a723e */ /* 0x004fe200000010ff */
[----:B-1----:R-:W-:Y:S01]  /*11290*/  FFMA.FTZ R4, R116, c[0x0][0x2d0], -R0 ;  /* 0x0000b40074047a23 */ /* 0x002fe20000010800 */
[----:B---3--:R-:W-:-:S03]  /*112a0*/  F2FP.BF16.PACK_AB R9, R119, R252 ;  /* 0x000000fc7709723e */ /* 0x008fc600000010ff */
        /* <DEDUP_REMOVED lines=9> */
[----:B-1----:R-:W-:Y:S01]  /*11340*/  FFMA.FTZ R4, R131, c[0x0][0x2d0], -R2 ;  /* 0x0000b40083047a23 */ /* 0x002fe20000010802 */
[----:B------:R-:W-:-:S03]  /*11350*/  MOV R131, R97 ;  /* 0x0000006100837202 */ /* 0x000fc60000000f00 */
[----:B------:R1:W-:Y:S03]  /*11360*/  MUFU.EX2 R246, R4 ;  /* 0x0000000400f67308 */ /* 0x0003e60000000800 */
[C---:B------:R-:W-:Y:S08]  /*11370*/  HMMA.16816.F32.BF16 R52, R8.reuse, R84, R12 ;  /* 0x000000540834723c */ /* 0x040ff0000004180c */
[----:B------:R-:W-:Y:S01]  /*11380*/  HMMA.16816.F32.BF16 R12, R8, R82, R28 ;  /* 0x00000052080c723c */ /* 0x000fe2000004181c */
[----:B-1----:R-:W-:-:S07]  /*11390*/  FFMA.FTZ R4, R136, c[0x0][0x2d0], -R2 ;  /* 0x0000b40088047a23 */ /* 0x002fce0000010802 */
[C---:B------:R-:W-:Y:S01]  /*113a0*/  HMMA.16816.F32.BF16 R20, R8.reuse, R78, R32 ;  /* 0x0000004e0814723c */ /* 0x040fe20000041820 */
[----:B------:R1:W2:Y:S07]  /*113b0*/  MUFU.EX2 R248, R4 ;  /* 0x0000000400f87308 */ /* 0x0002ae0000000800 */
[C---:B------:R-:W-:Y:S01]  /*113c0*/  HMMA.16816.F32.BF16 R44, R8.reuse, R92, R24 ;  /* 0x0000005c082c723c */ /* 0x040fe20000041818 */
[----:B------:R-:W-:Y:S07]  /*113d0*/  LDSM.16.MT88.4 R24, [R216+0x1900] ;  /* 0x00190000d818783b */ /* 0x000fee0000004200 */
[----:B------:R-:W-:Y:S01]  /*113e0*/  HMMA.16816.F32.BF16 R28, R8, R86, R36 ;  /* 0x00000056081c723c */ /* 0x000fe20000041824 */
[----:B-1----:R-:W-:-:S04]  /*113f0*/  FFMA.FTZ R4, R137, c[0x0][0x2d0], -R2 ;  /* 0x0000b40089047a23 */ /* 0x002fc80000010802 */
[----:B------:R1:W-:Y:S03]  /*11400*/  MUFU.EX2 R249, R4 ;  /* 0x0000000400f97308 */ /* 0x0003e60000000800 */
[----:B------:R-:W-:Y:S01]  /*11410*/  HMMA.16816.F32.BF16 R32, R8, R94, R40 ;  /* 0x0000005e0820723c */ /* 0x000fe20000041828 */
[----:B------:R-:W-:Y:S01]  /*11420*/  IMAD.MOV.U32 R39, RZ, RZ, R236 ;  /* 0x000000ffff277224 */ /* 0x000fe200078e00ec */
[----:B------:R-:W-:Y:S01]  /*11430*/  MOV R38, R235 ;  /* 0x000000eb00267202 */ /* 0x000fe20000000f00 */
[----:B------:R-:W-:Y:S02]  /*11440*/  IMAD.MOV.U32 R37, RZ, RZ, R234 ;  /* 0x000000ffff257224 */ /* 0x000fe400078e00ea */
[----:B------:R-:W-:Y:S02]  /*11450*/  IMAD.MOV.U32 R36, RZ, RZ, R233 ;  /* 0x000000ffff247224 */ /* 0x000fe400078e00e9 */
[----:B--2---:R-:W-:-:S02]  /*11460*/  F2FP.BF16.PACK_AB R8, R248, R246 ;  /* 0x000000f6f808723e */ /* 0x004fc400000010ff */
[----:B------:R-:W-:Y:S01]  /*11470*/  MOV R43, R230 ;  /* 0x000000e6002b7202 */ /* 0x000fe20000000f00 */
[----:B-1----:R-:W-:-:S04]  /*11480*/  FFMA.FTZ R4, R138, c[0x0][0x2d0], -R2 ;  /* 0x0000b4008a047a23 */ /* 0x002fc80000010802 */
[----:B------:R1:W2:Y:S02]  /*11490*/  MUFU.EX2 R250, R4 ;  /* 0x0000000400fa7308 */ /* 0x0002a40000000800 */
[----:B-1----:R-:W-:Y:S01]  /*114a0*/  FFMA.FTZ R4, R127, c[0x0][0x2d0], -R0 ;  /* 0x0000b4007f047a23 */ /* 0x002fe20000010800 */
[----:B------:R-:W-:Y:S02]  /*114b0*/  MOV R127, R239 ;  /* 0x000000ef007f7202 */ /* 0x000fe40000000f00 */
[----:B--2---:R-:W-:-:S03]  /*114c0*/  F2FP.BF16.PACK_AB R10, R250, R249 ;  /* 0x000000f9fa0a723e */ /* 0x004fc600000010ff */
        /* <DEDUP_REMOVED lines=8> */
[----:B------:R1:W-:Y:S02]  /*11550*/  MUFU.EX2 R244, R4 ;  /* 0x0000000400f47308 */ /* 0x0003e40000000800 */
[----:B-1----:R-:W-:Y:S02]  /*11560*/  FFMA.FTZ R4, R130, c[0x0][0x2d0], -R0 ;  /* 0x0000b40082047a23 */ /* 0x002fe40000010800 */
[----:B------:R-:W-:-:S04]  /*11570*/  IMAD.MOV.U32 R130, RZ, RZ, R237 ;  /* 0x000000ffff827224 */ /* 0x000fc800078e00ed */
[----:B------:R1:W2:Y:S02]  /*11580*/  MUFU.EX2 R242, R4 ;  /* 0x0000000400f27308 */ /* 0x0002a40000000800 */
[----:B-1----:R-:W-:Y:S01]  /*11590*/  FFMA.FTZ R4, R173, c[0x0][0x2d0], -R7 ;  /* 0x0000b400ad047a23 */ /* 0x002fe20000010807 */
[----:B--2---:R-:W-:Y:S01]  /*115a0*/  F2FP.BF16.PACK_AB R11, R242, R244 ;  /* 0x000000f4f20b723e */ /* 0x004fe200000010ff */
[----:B------:R-:W-:-:S04]  /*115b0*/  IMAD.MOV.U32 R173, RZ, RZ, R232 ;  /* 0x000000ffffad7224 */ /* 0x000fc800078e00e8 */
[----:B------:R1:W2:Y:S02]  /*115c0*/  MUFU.EX2 R241, R4 ;  /* 0x0000000400f17308 */ /* 0x0002a40000000800 */
[C---:B------:R-:W-:Y:S01]  /*115d0*/  HMMA.16816.F32.BF16 R100, R8.reuse, R56, R16 ;  /* 0x000000380864723c */ /* 0x040fe20000041810 */
[----:B------:R-:W3:Y:S07]  /*115e0*/  LDSM.16.MT88.4 R16, [R213+0x1900] ;  /* 0x00190000d510783b */ /* 0x000eee0000004200 */
[----:B------:R-:W-:Y:S01]  /*115f0*/  HMMA.16816.F32.BF16 R136, R8, R64, R48 ;  /* 0x000000400888723c */ /* 0x000fe20000041830 */
[----:B-1----:R-:W-:-:S02]  /*11600*/  FFMA.FTZ R4, R171, c[0x0][0x2d0], -R7 ;  /* 0x0000b400ab047a23 */ /* 0x002fc40000010807 */
[----:B------:R-:W-:Y:S02]  /*11610*/  IMAD.MOV.U32 R171, RZ, RZ, R96 ;  /* 0x000000ffffab7224 */ /* 0x000fe400078e0060 */
[----:B------:R1:W-:Y:S03]  /*11620*/  MUFU.EX2 R239, R4 ;  /* 0x0000000400ef7308 */ /* 0x0003e60000000800 */
[C---:B------:R-:W-:Y:S01]  /*11630*/  HMMA.16816.F32.BF16 R96, R8.reuse, R66, R12 ;  /* 0x000000420860723c */ /* 0x040fe2000004180c */
[----:B------:R-:W-:Y:S07]  /*11640*/  LDSM.16.MT88.4 R64, [R216+0x2100] ;  /* 0x00210000d840783b */ /* 0x000fee0000004200 */
[----:B------:R-:W-:Y:S01]  /*11650*/  HMMA.16816.F32.BF16 R92, R8, R58, R20 ;  /* 0x0000003a085c723c */ /* 0x000fe20000041814 */
[----:B------:R-:W4:Y:S01]  /*11660*/  LDSM.16.MT88.4 R20, [R215+0x1900] ;  /* 0x00190000d714783b */ /* 0x000f220000004200 */
[----:B-1----:R-:W-:-:S06]  /*11670*/  FFMA.FTZ R4, R176, c[0x0][0x2d0], -R7 ;  /* 0x0000b400b0047a23 */ /* 0x002fcc0000010807 */
[C---:B------:R-:W-:Y:S01]  /*11680*/  HMMA.16816.F32.BF16 R88, R8.reuse, R60, R52 ;  /* 0x0000003c0858723c */ /* 0x040fe20000041834 */
[----:B------:R1:W1:Y:S07]  /*11690*/  MUFU.EX2 R240, R4 ;  /* 0x0000000400f07308 */ /* 0x00026e0000000800 */
[C---:B------:R-:W-:Y:S01]  /*116a0*/  HMMA.16816.F32.BF16 R84, R8.reuse, R62, R28 ;  /* 0x0000003e0854723c */ /* 0x040fe2000004181c */
[----:B------:R-:W3:Y:S04]  /*116b0*/  LDSM.16.MT88.4 R28, [R214+0x1900] ;  /* 0x00190000d61c783b */ /* 0x000ee80000004200 */
[----:B------:R-:W3:Y:S03]  /*116c0*/  LDSM.16.MT88.4 R60, [R213+0x2100] ;  /* 0x00210000d53c783b */ /* 0x000ee60000004200 */
[----:B------:R-:W-:Y:S01]  /*116d0*/  HMMA.16816.F32.BF16 R80, R8, R68, R44 ;  /* 0x000000440850723c */ /* 0x000fe2000004182c */
[----:B-1----:R-:W-:-:S04]  /*116e0*/  FFMA.FTZ R4, R177, c[0x0][0x2d0], -R7 ;  /* 0x0000b400b1047a23 */ /* 0x002fc80000010807 */
[----:B------:R1:W-:Y:S03]  /*116f0*/  MUFU.EX2 R238, R4 ;  /* 0x0000000400ee7308 */ /* 0x0003e60000000800 */
[----:B------:R-:W-:Y:S01]  /*11700*/  HMMA.16816.F32.BF16 R76, R8, R70, R32 ;  /* 0x00000046084c723c */ /* 0x000fe20000041820 */
[----:B------:R-:W3:Y:S06]  /*11710*/  LDSM.16.MT88.4 R68, [R214+0x2100] ;  /* 0x00210000d644783b */ /* 0x000eec0000004200 */
[----:B--2---:R-:W-:-:S02]  /*11720*/  F2FP.BF16.PACK_AB R8, R241, R251 ;  /* 0x000000fbf108723e */ /* 0x004fc400000010ff */
[----:B------:R-:W-:Y:S01]  /*11730*/  F2FP.BF16.PACK_AB R10, R240, R239 ;  /* 0x000000eff00a723e */ /* 0x000fe200000010ff */
[----:B-1----:R-:W-:-:S04]  /*11740*/  FFMA.FTZ R4, R178, c[0x0][0x2d0], -R7 ;  /* 0x0000b400b2047a23 */ /* 0x002fc80000010807 */
[----:B------:R1:W-:Y:S02]  /*11750*/  MUFU.EX2 R237, R4 ;  /* 0x0000000400ed7308 */ /* 0x0003e40000000800 */
[----:B-1----:R-:W-:Y:S02]  /*11760*/  FFMA.FTZ R4, R168, c[0x0][0x2d0], -R6 ;  /* 0x0000b400a8047a23 */ /* 0x002fe40000010806 */
        /* <DEDUP_REMOVED lines=16> */
[C---:B---3--:R-:W-:Y:S07]  /*11870*/  HMMA.16816.F32.BF16 R56, R8.reuse, R16, R140 ;  /* 0x000000100838723c */ /* 0x048fee000004188c */
[----:B------:R-:W-:Y:S01]  /*11880*/  MOV R140, R198 ;  /* 0x000000c6008c7202 */ /* 0x000fe20000000f00 */
[----:B------:R-:W-:Y:S01]  /*11890*/  IMAD.MOV.U32 R141, RZ, RZ, R195 ;  /* 0x000000ffff8d7224 */ /* 0x000fe200078e00c3 */
[----:B------:R-:W-:Y:S01]  /*118a0*/  HMMA.16816.F32.BF16 R48, R8, R24, R144 ;  /* 0x000000180830723c */ /* 0x000fe20000041890 */
[----:B------:R-:W-:-:S02]  /*118b0*/  IMAD.MOV.U32 R143, RZ, RZ, R43 ;  /* 0x000000ffff8f7224 */ /* 0x000fc400078e002b */
[----:B-1----:R-:W-:Y:S02]  /*118c0*/  FFMA.FTZ R4, R188, c[0x0][0x2d0], -R7 ;  /* 0x0000b400bc047a23 */ /* 0x002fe40000010807 */
[----:B------:R-:W-:Y:S02]  /*118d0*/  IMAD.MOV.U32 R142, RZ, RZ, R173 ;  /* 0x000000ffff8e7224 */ /* 0x000fe400078e00ad */
[----:B------:R1:W2:Y:S01]  /*118e0*/  MUFU.EX2 R230, R4 ;  /* 0x0000000400e67308 */ /* 0x0002a20000000800 */
[----:B------:R-:W-:Y:S01]  /*118f0*/  MOV R144, R194 ;  /* 0x000000c200907202 */ /* 0x000fe20000000f00 */
[----:B------:R-:W-:Y:S01]  /*11900*/  HMMA.16816.F32.BF16 R52, R8, R18, R104 ;  /* 0x000000120834723c */ /* 0x000fe20000041868 */
[----:B------:R-:W-:Y:S02]  /*11910*/  IMAD.MOV.U32 R147, RZ, RZ, R36 ;  /* 0x000000ffff937224 */ /* 0x000fe400078e0024 */
[----:B------:R-:W-:Y:S02]  /*11920*/  IMAD.MOV.U32 R146, RZ, RZ, R37 ;  /* 0x000000ffff927224 */ /* 0x000fe400078e0025 */
[----:B------:R-:W-:-:S02]  /*11930*/  IMAD.MOV.U32 R145, RZ, RZ, R38 ;  /* 0x000000ffff917224 */ /* 0x000fc400078e0026 */
[----:B------:R-:W-:Y:S01]  /*11940*/  IMAD.MOV.U32 R106, RZ, RZ, R117 ;  /* 0x000000ffff6a7224 */ /* 0x000fe200078e0075 */
[C---:B------:R-:W-:Y:S01]  /*11950*/  HMMA.16816.F32.BF16 R44, R8.reuse, R26, R108 ;  /* 0x0000001a082c723c */ /* 0x040fe2000004186c */
[----:B------:R-:W-:Y:S01]  /*11960*/  IMAD.MOV.U32 R107, RZ, RZ, R74 ;  /* 0x000000ffff6b7224 */ /* 0x000fe200078e004a */
[----:B------:R-:W-:Y:S01]  /*11970*/  MOV R105, R127 ;  /* 0x0000007f00697202 */ /* 0x000fe20000000f00 */
[----:B------:R-:W-:Y:S02]  /*11980*/  IMAD.MOV.U32 R117, RZ, RZ, R73 ;  /* 0x000000ffff757224 */ /* 0x000fe400078e0049 */
[----:B------:R-:W3:Y:S01]  /*11990*/  LDSM.16.MT88.4 R72, [R215+0x2100] ;  /* 0x00210000d748783b */ /* 0x000ee20000004200 */
[----:B-1----:R-:W-:Y:S02]  /*119a0*/  FFMA.FTZ R4, R179, c[0x0][0x2d0], -R6 ;  /* 0x0000b400b3047a23 */ /* 0x002fe40000010806 */
[----:B------:R-:W-:Y:S01]  /*119b0*/  IMAD.MOV.U32 R111, RZ, RZ, R39 ;  /* 0x000000ffff6f7224 */ /* 0x000fe200078e0027 */
[----:B----4-:R-:W-:Y:S01]  /*119c0*/  HMMA.16816.F32.BF16 R32, R8, R20, R152 ;  /* 0x000000140820723c */ /* 0x010fe20000041898 */
[----:B------:R1:W-:Y:S01]  /*119d0*/  MUFU.EX2 R199, R4 ;  /* 0x0000000400c77308 */ /* 0x0003e20000000800 */
[----:B------:R-:W-:-:S02]  /*119e0*/  IMAD.MOV.U32 R104, RZ, RZ, R129 ;  /* 0x000000ffff687224 */ /* 0x000fc400078e0081 */
[----:B------:R-:W-:Y:S02]  /*119f0*/  IMAD.MOV.U32 R109, RZ, RZ, R167 ;  /* 0x000000ffff6d7224 */ /* 0x000fe400078e00a7 */
[----:B------:R-:W-:Y:S02]  /*11a00*/  IMAD.MOV.U32 R110, RZ, RZ, R130 ;  /* 0x000000ffff6e7224 */ /* 0x000fe400078e0082 */
[C---:B------:R-:W-:Y:S07]  /*11a10*/  HMMA.16816.F32.BF16 R40, R8.reuse, R28, R148 ;  /* 0x0000001c0828723c */ /* 0x040fee0000041894 */
[----:B------:R-:W-:Y:S01]  /*11a20*/  IMAD.MOV.U32 R150, RZ, RZ, R144 ;  /* 0x000000ffff967224 */ /* 0x000fe200078e0090 */
[----:B------:R-:W-:Y:S01]  /*11a30*/  HMMA.16816.F32.BF16 R36, R8, R30, R120 ;  /* 0x0000001e0824723c */ /* 0x000fe20000041878 */
[----:B-1----:R-:W-:Y:S01]  /*11a40*/  FFMA.FTZ R4, R180, c[0x0][0x2d0], -R6 ;  /* 0x0000b400b4047a23 */ /* 0x002fe20000010806 */
[----:B------:R-:W-:Y:S01]  /*11a50*/  MOV R151, R111 ;  /* 0x0000006f00977202 */ /* 0x000fe20000000f00 */
[----:B------:R-:W-:-:S02]  /*11a60*/  IMAD.MOV.U32 R149, RZ, RZ, R145 ;  /* 0x000000ffff957224 */ /* 0x000fc400078e0091 */
[----:B------:R1:W4:Y:S01]  /*11a70*/  MUFU.EX2 R198, R4 ;  /* 0x0000000400c67308 */ /* 0x0003220000000800 */
[----:B------:R-:W-:Y:S01]  /*11a80*/  IMAD.MOV.U32 R148, RZ, RZ, R146 ;  /* 0x000000ffff947224 */ /* 0x000fe200078e0092 */
[----:B------:R-:W-:Y:S01]  /*11a90*/  MOV R146, R140 ;  /* 0x0000008c00927202 */ /* 0x000fe20000000f00 */
[----:B------:R-:W-:Y:S01]  /*11aa0*/  HMMA.16816.F32.BF16 R12, R8, R22, R132 ;  /* 0x00000016080c723c */ /* 0x000fe20000041884 */
[----:B------:R-:W-:Y:S02]  /*11ab0*/  IMAD.MOV.U32 R145, RZ, RZ, R141 ;  /* 0x000000ffff917224 */ /* 0x000fe400078e008d */
[----:B------:R-:W-:-:S04]  /*11ac0*/  IMAD.MOV.U32 R144, RZ, RZ, R142 ;  /* 0x000000ffff907224 */ /* 0x000fc800078e008e */
[----:B------:R-:W-:Y:S02]  /*11ad0*/  F2FP.BF16.PACK_AB R8, R237, R238 ;  /* 0x000000eeed08723e */ /* 0x000fe400000010ff */
[----:B--2---:R-:W-:Y:S01]  /*11ae0*/  F2FP.BF16.PACK_AB R10, R230, R233 ;  /* 0x000000e9e60a723e */ /* 0x004fe200000010ff */
[----:B-1----:R-:W-:Y:S01]  /*11af0*/  FFMA.FTZ R4, R185, c[0x0][0x2d0], -R6 ;  /* 0x0000b400b9047a23 */ /* 0x002fe20000010806 */
[----:B----4-:R-:W-:-:S03]  /*11b00*/  F2FP.BF16.PACK_AB R9, R198, R199 ;  /* 0x000000c7c609723e */ /* 0x010fc600000010ff */
[----:B------:R1:W-:Y:S02]  /*11b10*/  MUFU.EX2 R195, R4 ;  /* 0x0000000400c37308 */ /* 0x0003e40000000800 */
[----:B-1----:R-:W-:-:S06]  /*11b20*/  FFMA.FTZ R4, R187, c[0x0][0x2d0], -R6 ;  /* 0x0000b400bb047a23 */ /* 0x002fcc0000010806 */
[----:B------:R1:W2:Y:S02]  /*11b30*/  MUFU.EX2 R194, R4 ;  /* 0x0000000400c27308 */ /* 0x0002a40000000800 */
[----:B-1----:R-:W-:Y:S01]  /*11b40*/  FFMA.FTZ R4, R160, c[0x0][0x2d0], -R2 ;  /* 0x0000b400a0047a23 */ /* 0x002fe20000010802 */
[----:B--2---:R-:W-:Y:S01]  /*11b50*/  F2FP.BF16.PACK_AB R11, R194, R195 ;  /* 0x000000c3c20b723e */ /* 0x004fe200000010ff */
[----:B------:R-:W-:-:S04]  /*11b60*/  IMAD.MOV.U32 R160, RZ, RZ, R110 ;  /* 0x000000ffffa07224 */ /* 0x000fc800078e006e */
[----:B------:R1:W-:Y:S02]  /*11b70*/  MUFU.EX2 R188, R4 ;  /* 0x0000000400bc7308 */ /* 0x0003e40000000800 */
[C---:B------:R-:W-:Y:S08]  /*11b80*/  HMMA.16816.F32.BF16 R56, R8.reuse, R60, R56 ;  /* 0x0000003c0838723c */ /* 0x040ff00000041838 */
[----:B------:R-:W-:Y:S01]  /*11b90*/  HMMA.16816.F32.BF16 R52, R8, R62, R52 ;  /* 0x0000003e0834723c */ /* 0x000fe20000041834 */
[----:B-1----:R-:W-:-:S02]  /*11ba0*/  FFMA.FTZ R4, R161, c[0x0][0x2d0], -R2 ;  /* 0x0000b400a1047a23 */ /* 0x002fc40000010802 */
[----:B------:R-:W-:Y:S02]  /*11bb0*/  IMAD.MOV.U32 R161, RZ, RZ, R143 ;  /* 0x000000ffffa17224 */ /* 0x000fe400078e008f */
[----:B------:R1:W2:Y:S03]  /*11bc0*/  MUFU.EX2 R187, R4 ;  /* 0x0000000400bb7308 */ /* 0x0002a60000000800 */
[C---:B------:R-:W-:Y:S01]  /*11bd0*/  HMMA.16816.F32.BF16 R48, R8.reuse, R64, R48 ;  /* 0x000000400830723c */ /* 0x040fe20000041830 */
[----:B------:R-:W4:Y:S07]  /*11be0*/  LDSM.16.MT88.4 R140, [R213+0x2900] ;  /* 0x00290000d58c783b */ /* 0x000f2e0000004200 */
[----:B------:R-:W-:Y:S01]  /*11bf0*/  HMMA.16816.F32.BF16 R44, R8, R66, R44 ;  /* 0x00000042082c723c */ /* 0x000fe2000004182c */
[----:B-1----:R-:W-:-:S07]  /*11c00*/  FFMA.FTZ R4, R164, c[0x0][0x2d0], -R2 ;  /* 0x0000b400a4047a23 */ /* 0x002fce0000010802 */
[C---:B------:R-:W-:Y:S01]  /*11c10*/  HMMA.16816.F32.BF16 R40, R8.reuse, R68, R40 ;  /* 0x000000440828723c */ /* 0x040fe20000041828 */
[----:B------:R1:W-:Y:S07]  /*11c20*/  MUFU.EX2 R186, R4 ;  /* 0x0000000400ba7308 */ /* 0x0003ee0000000800 */
[----:B------:R-:W-:Y:S01]  /*11c30*/  HMMA.16816.F32.BF16 R36, R8, R70, R36 ;  /* 0x000000460824723c */ /* 0x000fe20000041824 */
[----:B-1----:R-:W-:-:S07]  /*11c40*/  FFMA.FTZ R4, R165, c[0x0][0x2d0], -R2 ;  /* 0x0000b400a5047a23 */ /* 0x002fce0000010802 */
[C---:B---3--:R-:W-:Y:S01]  /*11c50*/  HMMA.16816.F32.BF16 R164, R8.reuse, R72, R32 ;  /* 0x0000004808a4723c */ /* 0x048fe20000041820 */
[----:B------:R1:W3:Y:S07]  /*11c60*/  MUFU.EX2 R185, R4 ;  /* 0x0000000400b97308 */ /* 0x0002ee0000000800 */
[----:B------:R-:W-:Y:S01]  /*11c70*/  HMMA.16816.F32.BF16 R32, R8, R74, R12 ;  /* 0x0000004a0820723c */ /* 0x000fe2000004180c */
[----:B------:R-:W-:Y:S06]  /*11c80*/  LDSM.16.MT88.4 R12, [R215+0x2900] ;  /* 0x00290000d70c783b */ /* 0x000fec0000004200 */
        /* <DEDUP_REMOVED lines=13> */
[----:B--2---:R-:W-:-:S02]  /*11d60*/  F2FP.BF16.PACK_AB R11, R127, R178 ;  /* 0x000000b27f0b723e */ /* 0x004fc400000010ff */
[----:B------:R-:W-:-:S03]  /*11d70*/  MOV R211, R128 ;  /* 0x0000008000d37202 */ /* 0x000fc60000000f00 */
[----:B------:R1:W-:Y:S02]  /*11d80*/  MUFU.EX2 R175, R4 ;  /* 0x0000000400af7308 */ /* 0x0003e40000000800 */
[C---:B------:R-:W-:Y:S08]  /*11d90*/  HMMA.16816.F32.BF16 R136, R8.reuse, R16, R136 ;  /* 0x000000100888723c */ /* 0x040ff00000041888 */
[----:B------:R-:W-:Y:S01]  /*11da0*/  HMMA.16816.F32.BF16 R96, R8, R18, R96 ;  /* 0x000000120860723c */ /* 0x000fe20000041860 */
[----:B-1----:R-:W-:-:S02]  /*11db0*/  FFMA.FTZ R4, R210, c[0x0][0x2d0], -R7 ;  /* 0x0000b400d2047a23 */ /* 0x002fc40000010807 */
[----:B------:R-:W-:Y:S02]  /*11dc0*/  IMAD.MOV.U32 R210, RZ, RZ, R131 ;  /* 0x000000ffffd27224 */ /* 0x000fe400078e0083 */
[----:B------:R1:W2:Y:S03]  /*11dd0*/  MUFU.EX2 R176, R4 ;  /* 0x0000000400b07308 */ /* 0x0002a60000000800 */
[C---:B------:R-:W-:Y:S08]  /*11de0*/  HMMA.16816.F32.BF16 R16, R8.reuse, R26, R92 ;  /* 0x0000001a0810723c */ /* 0x040ff0000004185c */
[----:B------:R-:W-:Y:S01]  /*11df0*/  HMMA.16816.F32.BF16 R152, R8, R24, R100 ;  /* 0x000000180898723c */ /* 0x000fe20000041864 */
[----:B-1----:R-:W-:-:S07]  /*11e00*/  FFMA.FTZ R4, R208, c[0x0][0x2d0], -R7 ;  /* 0x0000b400d0047a23 */ /* 0x002fce0000010807 */
[C---:B------:R-:W-:Y:S01]  /*11e10*/  HMMA.16816.F32.BF16 R88, R8.reuse, R28, R88 ;  /* 0x0000001c0858723c */ /* 0x040fe20000041858 */
[----:B------:R-:W-:Y:S01]  /*11e20*/  FFMA.FTZ R7, R207, c[0x0][0x2d0], -R7 ;  /* 0x0000b400cf077a23 */ /* 0x000fe20000010807 */
[----:B--2---:R-:W-:Y:S01]  /*11e30*/  F2FP.BF16.PACK_AB R120, R176, R175 ;  /* 0x000000afb078723e */ /* 0x004fe200000010ff */
[----:B------:R1:W-:Y:S01]  /*11e40*/  MUFU.EX2 R177, R4 ;  /* 0x0000000400b17308 */ /* 0x0003e20000000800 */
[----:B------:R-:W-:Y:S02]  /*11e50*/  IMAD.MOV.U32 R208, RZ, RZ, R149 ;  /* 0x000000ffffd07224 */ /* 0x000fe400078e0095 */
[----:B------:R-:W-:Y:S02]  /*11e60*/  IMAD.MOV.U32 R207, RZ, RZ, R150 ;  /* 0x000000ffffcf7224 */ /* 0x000fe400078e0096 */
[C---:B------:R-:W-:Y:S03]  /*11e70*/  HMMA.16816.F32.BF16 R84, R8.reuse, R30, R84 ;  /* 0x0000001e0854723c */ /* 0x040fe60000041854 */
[----:B------:R-:W2:Y:S05]  /*11e80*/  MUFU.EX2 R173, R7 ;  /* 0x0000000700ad7308 */ /* 0x000eaa0000000800 */
[----:B------:R-:W-:Y:S01]  /*11e90*/  HMMA.16816.F32.BF16 R80, R8, R20, R80 ;  /* 0x000000140850723c */ /* 0x000fe20000041850 */
[----:B-1----:R-:W-:Y:S01]  /*11ea0*/  FFMA.FTZ R4, R206, c[0x0][0x2d0], -R6 ;  /* 0x0000b400ce047a23 */ /* 0x002fe20000010806 */
[----:B------:R-:W-:-:S03]  /*11eb0*/  MOV R206, R105 ;  /* 0x0000006900ce7202 */ /* 0x000fc60000000f00 */
[----:B------:R1:W-:Y:S03]  /*11ec0*/  MUFU.EX2 R129, R4 ;  /* 0x0000000400817308 */ /* 0x0003e60000000800 */
[----:B------:R-:W-:Y:S01]  /*11ed0*/  HMMA.16816.F32.BF16 R76, R8, R22, R76 ;  /* 0x00000016084c723c */ /* 0x000fe2000004184c */
[----:B--2---:R-:W-:-:S06]  /*11ee0*/  F2FP.BF16.PACK_AB R122, R173, R177 ;  /* 0x000000b1ad7a723e */ /* 0x004fcc00000010ff */
[----:B------:R-:W-:-:S04]  /*11ef0*/  FFMA.FTZ R8, R196, c[0x0][0x2d0], -R2 ;  /* 0x0000b400c4087a23 */ /* 0x000fc80000010802 */
[----:B------:R2:W-:Y:S01]  /*11f00*/  MUFU.EX2 R28, R8 ;  /* 0x00000008001c7308 */ /* 0x0005e20000000800 */
[----:B-1----:R-:W-:Y:S02]  /*11f10*/  FFMA.FTZ R4, R205, c[0x0][0x2d0], -R6 ;  /* 0x0000b400cd047a23 */ /* 0x002fe40000010806 */
[----:B------:R-:W-:-:S05]  /*11f20*/  IMAD.MOV.U32 R205, RZ, RZ, R107 ;  /* 0x000000ffffcd7224 */ /* 0x000fca00078e006b */
[----:B------:R1:W3:Y:S01]  /*11f30*/  MUFU.EX2 R130, R4 ;  /* 0x0000000400827308 */ /* 0x0002e20000000800 */
[----:B--2---:R-:W-:-:S07]  /*11f40*/  FFMA.FTZ R8, R197, c[0x0][0x2d0], -R2 ;  /* 0x0000b400c5087a23 */ /* 0x004fce0000010802 */
[----:B------:R2:W-:Y:S01]  /*11f50*/  MUFU.EX2 R30, R8 ;  /* 0x00000008001e7308 */ /* 0x0005e20000000800 */
[----:B-1----:R-:W-:Y:S01]  /*11f60*/  FFMA.FTZ R4, R201, c[0x0][0x2d0], -R6 ;  /* 0x0000b400c9047a23 */ /* 0x002fe20000010806 */
[----:B---3--:R-:W-:Y:S01]  /*11f70*/  F2FP.BF16.PACK_AB R121, R130, R129 ;  /* 0x000000818279723e */ /* 0x008fe200000010ff */
[----:B------:R-:W-:-:S05]  /*11f80*/  IMAD.MOV.U32 R201, RZ, RZ, R109 ;  /* 0x000000ffffc97224 */ /* 0x000fca00078e006d */
[----:B------:R1:W-:Y:S01]  /*11f90*/  MUFU.EX2 R131, R4 ;  /* 0x0000000400837308 */ /* 0x0003e20000000800 */
[----:B------:R-:W3:Y:S01]  /*11fa0*/  LDSM.16.MT88.4 R108, [R214+0x2900] ;  /* 0x00290000d66c783b */ /* 0x000ee20000004200 */
[----:B------:R-:W-:Y:S02]  /*11fb0*/  FFMA.FTZ R6, R204, c[0x0][0x2d0], -R6 ;  /* 0x0000b400cc067a23 */ /* 0x000fe40000010806 */
[----:B------:R-:W-:-:S04]  /*11fc0*/  IMAD.MOV.U32 R204, RZ, RZ, R116 ;  /* 0x000000ffffcc7224 */ /* 0x000fc800078e0074 */
[----:B------:R-:W4:Y:S01]  /*11fd0*/  MUFU.EX2 R128, R6 ;  /* 0x0000000600807308 */ /* 0x000f220000000800 */
[--C-:B--2---:R-:W-:Y:S02]  /*11fe0*/  FFMA.FTZ R8, R192, c[0x0][0x2d0], -R2.reuse ;  /* 0x0000b400c0087a23 */ /* 0x104fe40000010802 */
[----:B-1----:R-:W-:-:S05]  /*11ff0*/  FFMA.FTZ R4, R191, c[0x0][0x2d0], -R2 ;  /* 0x0000b400bf047a23 */ /* 0x002fca0000010802 */
[----:B------:R-:W-:Y:S01]  /*12000*/  MUFU.EX2 R31, R8 ;  /* 0x00000008001f7308 */ /* 0x000fe20000000800 */
[----:B------:R-:W-:Y:S01]  /*12010*/  IMAD.MOV.U32 R191, RZ, RZ, R5 ;  /* 0x000000ffffbf7224 */ /* 0x000fe200078e0005 */
[----:B----4-:R-:W-:-:S06]  /*12020*/  F2FP.BF16.PACK_AB R123, R128, R131 ;  /* 0x00000083807b723e */ /* 0x010fcc00000010ff */
[----:B------:R1:W-:Y:S01]  /*12030*/  MUFU.EX2 R95, R4 ;  /* 0x00000004005f7308 */ /* 0x0003e20000000800 */
[C---:B------:R-:W-:Y:S07]  /*12040*/  HMMA.16816.F32.BF16 R132, R120.reuse, R140, R56 ;  /* 0x0000008c7884723c */ /* 0x040fee0000041838 */
[----:B------:R-:W-:Y:S01]  /*12050*/  IMAD.MOV.U32 R59, RZ, RZ, R210 ;  /* 0x000000ffff3b7224 */ /* 0x000fe200078e00d2 */
[----:B------:R-:W-:Y:S01]  /*12060*/  MOV R57, R161 ;  /* 0x000000a100397202 */ /* 0x000fe20000000f00 */
[----:B------:R-:W-:Y:S01]  /*12070*/  IMAD.MOV.U32 R58, RZ, RZ, R211 ;  /* 0x000000ffff3a7224 */ /* 0x000fe200078e00d3 */
[----:B------:R-:W-:Y:S01]  /*12080*/  MOV R211, R147 ;  /* 0x0000009300d37202 */ /* 0x000fe20000000f00 */
[----:B-1----:R-:W-:Y:S01]  /*12090*/  FFMA.FTZ R4, R200, c[0x0][0x2d0], -R2 ;  /* 0x0000b400c8047a23 */ /* 0x002fe20000010802 */
[----:B---3--:R-:W-:Y:S01]  /*120a0*/  HMMA.16816.F32.BF16 R100, R120, R108, R40 ;  /* 0x0000006c7864723c */ /* 0x008fe20000041828 */
[----:B------:R-:W-:-:S02]  /*120b0*/  IMAD.MOV.U32 R56, RZ, RZ, R144 ;  /* 0x000000ffff387224 */ /* 0x000fc400078e0090 */
[----:B------:R1:W-:Y:S01]  /*120c0*/  MUFU.EX2 R94, R4 ;  /* 0x00000004005e7308 */ /* 0x0003e20000000800 */
[----:B------:R-:W-:Y:S02]  /*120d0*/  IMAD.MOV.U32 R210, RZ, RZ, R146 ;  /* 0x000000ffffd27224 */ /* 0x000fe400078e0092 */
[----:B------:R-:W-:Y:S02]  /*120e0*/  IMAD.MOV.U32 R200, RZ, RZ, R114 ;  /* 0x000000ffffc87224 */ /* 0x000fe400078e0072 */
[----:B------:R-:W-:Y:S01]  /*120f0*/  HMMA.16816.F32.BF16 R164, R120, R12, R164 ;  /* 0x0000000c78a4723c */ /* 0x000fe200000418a4 */
[----:B-1----:R-:W-:Y:S01]  /*12100*/  FFMA.FTZ R4, R203, c[0x0][0x2d0], -R2 ;  /* 0x0000b400cb047a23 */ /* 0x002fe20000010802 */
[----:B------:R-:W-:-:S03]  /*12110*/  MOV R203, R115 ;  /* 0x0000007300cb7202 */ /* 0x000fc60000000f00 */
[----:B------:R1:W-:Y:S02]  /*12120*/  MUFU.EX2 R93, R4 ;  /* 0x00000004005d7308 */ /* 0x0003e40000000800 */
[--C-:B-1----:R-:W-:Y:S02]  /*12130*/  FFMA.FTZ R4, R202, c[0x0][0x2d0], -R2.reuse ;  /* 0x0000b400ca047a23 */ /* 0x102fe40000010802 */
[----:B------:R-:W-:-:S04]  /*12140*/  FFMA.FTZ R2, R193, c[0x0][0x2d0], -R2 ;  /* 0x0000b400c1027a23 */ /* 0x000fc80000010802 */
[----:B------:R1:W2:Y:S01]  /*12150*/  MUFU.EX2 R92, R4 ;  /* 0x00000004005c7308 */ /* 0x0002a20000000800 */
[----:B------:R-:W-:-:S07]  /*12160*/  IMAD.MOV.U32 R202, RZ, RZ, R118 ;  /* 0x000000ffffca7224 */ /* 0x000fce00078e0076 */
[----:B------:R3:W-:Y:S01]  /*12170*/  MUFU.EX2 R29, R2 ;  /* 0x00000002001d7308 */ /* 0x0007e20000000800 */
[----:B-1----:R-:W-:Y:S01]  /*12180*/  FFMA.FTZ R4, R162, c[0x0][0x2d0], -R0 ;  /* 0x0000b400a2047a23 */ /* 0x002fe20000010800 */
[----:B--2---:R-:W-:-:S06]  /*12190*/  F2FP.BF16.PACK_AB R6, R92, R93 ;  /* 0x0000005d5c06723e */ /* 0x004fcc00000010ff */
[----:B------:R1:W-:Y:S01]  /*121a0*/  MUFU.EX2 R24, R4 ;  /* 0x0000000400187308 */ /* 0x0003e20000000800 */
[----:B---3--:R-:W-:-:S07]  /*121b0*/  FFMA.FTZ R2, R184, c[0x0][0x2d0], -R0 ;  /* 0x0000b400b8027a23 */ /* 0x008fce0000010800 */
[----:B------:R2:W-:Y:S01]  /*121c0*/  MUFU.EX2 R20, R2 ;  /* 0x0000000200147308 */ /* 0x0005e20000000800 */
[----:B-1----:R-:W-:-:S07]  /*121d0*/  FFMA.FTZ R4, R163, c[0x0][0x2d0], -R0 ;  /* 0x0000b400a3047a23 */ /* 0x002fce0000010800 */
[----:B------:R1:W3:Y:S01]  /*121e0*/  MUFU.EX2 R27, R4 ;  /* 0x00000004001b7308 */ /* 0x0002e20000000800 */
[----:B--2---:R-:W-:-:S07]  /*121f0*/  FFMA.FTZ R2, R182, c[0x0][0x2d0], -R0 ;  /* 0x0000b400b6027a23 */ /* 0x004fce0000010800 */
[----:B------:R2:W-:Y:S01]  /*12200*/  MUFU.EX2 R21, R2 ;  /* 0x0000000200157308 */ /* 0x0005e20000000800 */
[----:B-1----:R-:W-:Y:S01]  /*12210*/  FFMA.FTZ R4, R189, c[0x0][0x2d0], -R0 ;  /* 0x0000b400bd047a23 */ /* 0x002fe20000010800 */
[----:B---3--:R-:W-:Y:S01]  /*12220*/  F2FP.BF16.PACK_AB R5, R27, R24 ;  /* 0x000000181b05723e */ /* 0x008fe200000010ff */
[----:B------:R-:W-:-:S05]  /*12230*/  IMAD.MOV.U32 R189, RZ, RZ, R119 ;  /* 0x000000ffffbd7224 */ /* 0x000fca00078e0077 */
[----:B------:R1:W-:Y:S01]  /*12240*/  MUFU.EX2 R26, R4 ;  /* 0x00000004001a7308 */ /* 0x0003e20000000800 */
[----:B--2---:R-:W-:-:S07]  /*12250*/  FFMA.FTZ R2, R183, c[0x0][0x2d0], -R0 ;  /* 0x0000b400b7027a23 */ /* 0x004fce0000010800 */
[----:B------:R-:W-:Y:S01]  /*12260*/  MUFU.EX2 R23, R2 ;  /* 0x0000000200177308 */ /* 0x000fe20000000800 */
[--C-:B-1----:R-:W-:Y:S02]  /*12270*/  FFMA.FTZ R4, R190, c[0x0][0x2d0], -R0.reuse ;  /* 0x0000b400be047a23 */ /* 0x102fe40000010800 */
[----:B------:R-:W-:Y:S02]  /*12280*/  IMAD.MOV.U32 R190, RZ, RZ, R145 ;  /* 0x000000ffffbe7224 */ /* 0x000fe400078e0091 */
[----:B------:R-:W-:Y:S03]  /*12290*/  HMMA.16816.F32.BF16 R144, R120, R142, R52 ;  /* 0x0000008e7890723c */ /* 0x000fe60000041834 */
[----:B------:R1:W2:Y:S01]  /*122a0*/  MUFU.EX2 R25, R4 ;  /* 0x0000000400197308 */ /* 0x0002a20000000800 */
[----:B------:R-:W-:-:S03]  /*122b0*/  FFMA.FTZ R0, R181, c[0x0][0x2d0], -R0 ;  /* 0x0000b400b5007a23 */ /* 0x000fc60000010800 */
[----:B------:R-:W-:Y:S01]  /*122c0*/  IMAD.MOV.U32 R53, RZ, RZ, R160 ;  /* 0x000000ffff357224 */ /* 0x000fe200078e00a0 */
[----:B------:R-:W-:Y:S01]  /*122d0*/  MOV R54, R151 ;  /* 0x0000009700367202 */ /* 0x000fe20000000f00 */
[----:B------:R-:W-:Y:S01]  /*122e0*/  HMMA.16816.F32.BF16 R160, R120, R158, R44 ;  /* 0x0000009e78a0723c */ /* 0x000fe2000004182c */
[----:B------:R-:W-:Y:S01]  /*122f0*/  IMAD.MOV.U32 R55, RZ, RZ, R148 ;  /* 0x000000ffff377224 */ /* 0x000fe200078e0094 */
[----:B------:R3:W4:Y:S01]  /*12300*/  MUFU.EX2 R22, R0 ;  /* 0x0000000000167308 */ /* 0x0007220000000800 */
[----:B------:R-:W-:-:S04]  /*12310*/  IMAD.MOV.U32 R52, RZ, RZ, R104 ;  /* 0x000000ffff347224 */ /* 0x000fc800078e0068 */
[----:B------:R-:W-:Y:S01]  /*12320*/  MOV R45, R112 ;  /* 0x00000070002d7202 */ /* 0x000fe20000000f00 */
[----:B------:R-:W-:Y:S01]  /*12330*/  HMMA.16816.F32.BF16 R148, R120, R156, R48 ;  /* 0x0000009c7894723c */ /* 0x000fe20000041830 */
[----:B------:R-:W-:Y:S01]  /*12340*/  MOV R44, c[0x0][0x2c4] ;  /* 0x0000b100002c7a02 */ /* 0x000fe20000000f00 */
        /* <DEDUP_REMOVED lines=20> */
[----:B------:R-:W-:Y:S01]  /*12490*/  IMAD.MOV.U32 R51, RZ, RZ, R54 ;  /* 0x000000ffff337224 */ /* 0x000fe200078e0036 */
[----:B------:R-:W-:Y:S01]  /*124a0*/  MOV R58, R171 ;  /* 0x000000ab003a7202 */ /* 0x000fe20000000f00 */
[----:B------:R-:W-:Y:S01]  /*124b0*/  IMAD.MOV.U32 R52, RZ, RZ, R55 ;  /* 0x000000ffff347224 */ /* 0x000fe200078e0037 */
[----:B------:R-:W-:Y:S01]  /*124c0*/  F2FP.BF16.PACK_AB R168, R30, R28 ;  /* 0x0000001c1ea8723e */ /* 0x000fe200000010ff */
[----:B------:R-:W-:Y:S01]  /*124d0*/  IMAD.MOV.U32 R54, RZ, RZ, R56 ;  /* 0x000000ffff367224 */ /* 0x000fe200078e0038 */
[----:B------:R-:W-:Y:S01]  /*124e0*/  F2FP.BF16.PACK_AB R170, R29, R31 ;  /* 0x0000001f1daa723e */ /* 0x000fe200000010ff */
[----:B------:R-:W-:Y:S01]  /*124f0*/  IMAD.MOV.U32 R55, RZ, RZ, R57 ;  /* 0x000000ffff377224 */ /* 0x000fe200078e0039 */
[----:B------:R-:W-:Y:S01]  /*12500*/  HMMA.16816.F32.BF16 R104, R4, R68, R88 ;  /* 0x000000440468723c */ /* 0x000fe20000041858 */
[----:B------:R-:W-:Y:S01]  /*12510*/  FADD.FTZ R2, R43, R42 ;  /* 0x0000002a2b027221 */ /* 0x000fe20000010000 */
[----:B------:R-:W-:Y:S01]  /*12520*/  F2FP.BF16.PACK_AB R169, R21, R20 ;  /* 0x0000001415a9723e */ /* 0x000fe200000010ff */
[----:B------:R-:W-:Y:S01]  /*12530*/  IMAD.MOV.U32 R42, RZ, RZ, R45 ;  /* 0x000000ffff2a7224 */ /* 0x000fe200078e002d */
[----:B------:R-:W-:Y:S01]  /*12540*/  MOV R45, R53 ;  /* 0x00000035002d7202 */ /* 0x000fe20000000f00 */
[----:B------:R-:W-:-:S02]  /*12550*/  IMAD.MOV.U32 R56, RZ, RZ, R59 ;  /* 0x000000ffff387224 */ /* 0x000fc400078e003b */
[----:B------:R-:W-:Y:S01]  /*12560*/  IMAD.MOV.U32 R57, RZ, RZ, R201 ;  /* 0x000000ffff397224 */ /* 0x000fe200078e00c9 */
[----:B------:R-:W-:Y:S01]  /*12570*/  MOV R43, R44 ;  /* 0x0000002c002b7202 */ /* 0x000fe20000000f00 */
[----:B------:R-:W-:Y:S01]  /*12580*/  IMAD.MOV.U32 R59, RZ, RZ, R222 ;  /* 0x000000ffff3b7224 */ /* 0x000fe200078e00de */
[C---:B------:R-:W-:Y:S01]  /*12590*/  HMMA.16816.F32.BF16 R116, R4.reuse, R72, R80 ;  /* 0x000000480474723c */ /* 0x040fe20000041850 */
[----:B------:R-:W-:Y:S01]  /*125a0*/  IMAD.MOV.U32 R53, RZ, RZ, R54 ;  /* 0x000000ffff357224 */ /* 0x000fe200078e0036 */
[----:B------:R1:W5:Y:S01]  /*125b0*/  LDL.LU R222, [R1+0x80] ;  /* 0x0000800001de7983 */ /* 0x0003620000300800 */
[----:B------:R-:W-:Y:S01]  /*125c0*/  IMAD.MOV.U32 R54, RZ, RZ, R55 ;  /* 0x000000ffff367224 */ /* 0x000fe200078e0037 */
[----:B------:R-:W-:Y:S01]  /*125d0*/  MOV R55, R190 ;  /* 0x000000be00377202 */ /* 0x000fe20000000f00 */
[----:B------:R-:W-:Y:S02]  /*125e0*/  IMAD.MOV.U32 R44, RZ, RZ, R46 ;  /* 0x000000ffff2c7224 */ /* 0x000fe400078e002e */
[----:B------:R-:W-:Y:S01]  /*125f0*/  IMAD.MOV.U32 R190, RZ, RZ, R56 ;  /* 0x000000ffffbe7224 */ /* 0x000fe200078e0038 */
[----:B------:R-:W-:Y:S01]  /*12600*/  MOV R56, R58 ;  /* 0x0000003a00387202 */ /* 0x000fe20000000f00 */
[----:B------:R-:W-:Y:S01]  /*12610*/  IMAD.MOV.U32 R46, RZ, RZ, R57 ;  /* 0x000000ffff2e7224 */ /* 0x000fe200078e0039 */
[----:B------:R-:W-:Y:S01]  /*12620*/  HMMA.16816.F32.BF16 R136, R4, R60, R136 ;  /* 0x0000003c0488723c */ /* 0x000fe20000041888 */
[----:B------:R-:W-:Y:S01]  /*12630*/  IMAD.MOV.U32 R57, RZ, RZ, R59 ;  /* 0x000000ffff397224 */ /* 0x000fe200078e003b */
[----:B------:R-:W-:Y:S01]  /*12640*/  MOV R59, R202 ;  /* 0x000000ca003b7202 */ /* 0x000fe20000000f00 */
[----:B------:R-:W-:-:S02]  /*12650*/  IMAD.MOV.U32 R58, RZ, RZ, R189 ;  /* 0x000000ffff3a7224 */ /* 0x000fc400078e00bd */
[----:B------:R-:W-:Y:S02]  /*12660*/  IMAD.MOV.U32 R201, RZ, RZ, R221 ;  /* 0x000000ffffc97224 */ /* 0x000fe400078e00dd */
[----:B---3--:R-:W-:Y:S01]  /*12670*/  @P6 IMAD.HI.U32 R0, R209, c[0x0][0x2c8], RZ ;  /* 0x0000b200d1006a27 */ /* 0x008fe200078e00ff */
[----:B------:R1:W5:Y:S01]  /*12680*/  LDL.LU R221, [R1+0x7c] ;  /* 0x00007c0001dd7983 */ /* 0x0003620000300800 */
[----:B------:R-:W-:Y:S02]  /*12690*/  HMMA.16816.F32.BF16 R8, R4, R62, R96 ;  /* 0x0000003e0408723c */ /* 0x000fe40000041860 */
[----:B------:R-:W-:Y:S01]  /*126a0*/  IMAD.MOV.U32 R189, RZ, RZ, R203 ;  /* 0x000000ffffbd7224 */ /* 0x000fe200078e00cb */
[----:B------:R-:W-:Y:S01]  /*126b0*/  MOV R203, R191 ;  /* 0x000000bf00cb7202 */ /* 0x000fe20000000f00 */
[----:B------:R-:W-:Y:S02]  /*126c0*/  IMAD.MOV.U32 R202, RZ, RZ, R200 ;  /* 0x000000ffffca7224 */ /* 0x000fe400078e00c8 */
[----:B------:R-:W-:-:S02]  /*126d0*/  IMAD.MOV.U32 R200, RZ, RZ, R220 ;  /* 0x000000ffffc87224 */ /* 0x000fc400078e00dc */
[C---:B------:R-:W-:Y:S01]  /*126e0*/  HMMA.16816.F32.BF16 R152, R4.reuse, R64, R152 ;  /* 0x000000400498723c */ /* 0x040fe20000041898 */
[----:B------:R1:W5:Y:S01]  /*126f0*/  LDL.LU R220, [R1+0x78] ;  /* 0x0000780001dc7983 */ /* 0x0003620000300800 */
[----:B------:R-:W-:Y:S01]  /*12700*/  IMAD.MOV.U32 R191, RZ, RZ, R219 ;  /* 0x000000ffffbf7224 */ /* 0x000fe200078e00db */
[----:B------:R-:W-:Y:S02]  /*12710*/  @P6 SHF.R.U32.HI R209, RZ, c[0x0][0x2cc], R0 ;  /* 0x0000b300ffd16a19 */ /* 0x000fe40000011600 */
[----:B------:R1:W5:Y:S03]  /*12720*/  LDL.LU R219, [R1+0x74] ;  /* 0x0000740001db7983 */ /* 0x0003660000300800 */
[----:B------:R-:W-:Y:S01]  /*12730*/  HMMA.16816.F32.BF16 R16, R4, R66, R16 ;  /* 0x000000420410723c */ /* 0x000fe20000041810 */
[----:B------:R-:W-:Y:S02]  /*12740*/  FADD.FTZ R2, R212, R2 ;  /* 0x00000002d4027221 */ /* 0x000fe40000010000 */
[----:B------:R-:W-:-:S05]  /*12750*/  FADD.FTZ R0, R43, R42 ;  /* 0x0000002a2b007221 */ /* 0x000fca0000010000 */
[C---:B------:R-:W-:Y:S08]  /*12760*/  HMMA.16816.F32.BF16 R68, R4.reuse, R70, R84 ;  /* 0x000000460444723c */ /* 0x040ff00000041854 */
[----:B------:R-:W-:Y:S07]  /*12770*/  HMMA.16816.F32.BF16 R72, R4, R74, R76 ;  /* 0x0000004a0448723c */ /* 0x000fee000004184c */
[----:B------:R-:W-:Y:S01]  /*12780*/  FADD.FTZ R7, R217, R218 ;  /* 0x000000dad9077221 */ /* 0x000fe20000010000 */
[----:B------:R-:W-:Y:S01]  /*12790*/  HMMA.16816.F32.BF16 R112, R120, R110, R36 ;  /* 0x0000006e7870723c */ /* 0x000fe20000041824 */
[----:B------:R1:W5:Y:S04]  /*127a0*/  LDL.LU R218, [R1+0x70] ;  /* 0x0000700001da7983 */ /* 0x0003680000300800 */
[----:B------:R1:W5:Y:S01]  /*127b0*/  LDL.LU R217, [R1+0x6c] ;  /* 0x00006c0001d97983 */ /* 0x0003620000300800 */
[----:B------:R-:W-:-:S02]  /*127c0*/  FADD.FTZ R6, R44, R0 ;  /* 0x000000002c067221 */ /* 0x000fc40000010000 */
[----:B------:R-:W-:Y:S01]  /*127d0*/  FADD.FTZ R7, R45, R7 ;  /* 0x000000072d077221 */ /* 0x000fe20000010000 */
[----:B------:R1:W5:Y:S01]  /*127e0*/  LDL.LU R212, [R1+0x68] ;  /* 0x0000680001d47983 */ /* 0x0003620000300800 */
[----:B------:R-:W-:Y:S01]  /*127f0*/  FADD.FTZ R2, R46, R2 ;  /* 0x000000022e027221 */ /* 0x000fe20000010000 */
[----:B----4-:R-:W-:Y:S01]  /*12800*/  F2FP.BF16.PACK_AB R171, R22, R23 ;  /* 0x0000001716ab723e */ /* 0x010fe200000010ff */
[----:B------:R-:W-:Y:S01]  /*12810*/  HMMA.16816.F32.BF16 R120, R120, R14, R32 ;  /* 0x0000000e7878723c */ /* 0x000fe20000041820 */
[----:B------:R-:W2:Y:S01]  /*12820*/  LDL.LU R43, [R1+0x20] ;  /* 0x00002000012b7983 */ /* 0x000ea20000300800 */
[----:B------:R-:W-:Y:S02]  /*12830*/  FADD.FTZ R0, R174, R172 ;  /* 0x000000acae007221 */ /* 0x000fe40000010000 */
[----:B------:R-:W-:Y:S02]  /*12840*/  FADD.FTZ R6, R47, R6 ;  /* 0x000000062f067221 */ /* 0x000fe40000010000 */
[----:B------:R-:W-:-:S02]  /*12850*/  FADD.FTZ R0, R50, R0 ;  /* 0x0000000032007221 */ /* 0x000fc40000010000 */
[----:B------:R-:W-:Y:S02]  /*12860*/  FADD.FTZ R7, R48, R7 ;  /* 0x0000000730077221 */ /* 0x000fe40000010000 */
[----:B------:R-:W-:Y:S02]  /*12870*/  FADD.FTZ R5, R53, R0 ;  /* 0x0000000035057221 */ /* 0x000fe40000010000 */
[----:B------:R-:W-:Y:S02]  /*12880*/  FADD.FTZ R2, R49, R2 ;  /* 0x0000000231027221 */ /* 0x000fe40000010000 */
[----:B------:R-:W-:Y:S02]  /*12890*/  FADD.FTZ R6, R51, R6 ;  /* 0x0000000633067221 */ /* 0x000fe40000010000 */
[----:B------:R-:W-:Y:S01]  /*128a0*/  FADD.FTZ R7, R52, R7 ;  /* 0x0000000734077221 */ /* 0x000fe20000010000 */
[----:B------:R-:W-:Y:S01]  /*128b0*/  HMMA.16816.F32.BF16 R136, R168, R140, R136 ;  /* 0x0000008ca888723c */ /* 0x000fe20000041888 */
[----:B------:R-:W-:-:S02]  /*128c0*/  FADD.FTZ R5, R252, R5 ;  /* 0x00000005fc057221 */ /* 0x000fc40000010000 */
[----:B------:R-:W-:Y:S02]  /*128d0*/  FADD.FTZ R2, R54, R2 ;  /* 0x0000000236027221 */ /* 0x000fe40000010000 */
        /* <DEDUP_REMOVED lines=73> */
[----:B------:R-:W-:Y:S01]  /*12d70*/  FADD.FTZ R5, R23, R5 ;  /* 0x0000000517057221 */ /* 0x000fe20000010000 */
[----:B------:R-:W-:Y:S01]  /*12d80*/  STL [R1+0x14], R7 ;  /* 0x0000140701007387 */ /* 0x000fe20000100800 */
[----:B------:R-:W-:-:S03]  /*12d90*/  FADD.FTZ R2, R29, R6 ;  /* 0x000000061d027221 */ /* 0x000fc60000010000 */
[----:B------:R3:W-:Y:S01]  /*12da0*/  STL [R1+0x18], R0 ;  /* 0x0000180001007387 */ /* 0x0007e20000100800 */
[----:B------:R-:W-:-:S03]  /*12db0*/  IMAD.MOV.U32 R211, RZ, RZ, c[0x0][0x32c] ;  /* 0x0000cb00ffd37624 */ /* 0x000fc600078e00ff */
[----:B------:R4:W-:Y:S02]  /*12dc0*/  STL [R1+0x1c], R2 ;  /* 0x00001c0201007387 */ /* 0x0009e40000100800 */
[----:B------:R-:W-:Y:S01]  /*12dd0*/  ISETP.GE.AND P3, PT, R211, 0x1, PT ;  /* 0x00000001d300780c */ /* 0x000fe20003f66270 */
[----:B---3--:R-:W-:-:S05]  /*12de0*/  FADD.FTZ R0, R22, R5 ;  /* 0x0000000516007221 */ /* 0x008fca0000010000 */
[----:B------:R1:W-:Y:S01]  /*12df0*/  STL [R1+0x24], R0 ;  /* 0x0000240001007387 */ /* 0x0003e20000100800 */
[----:B------:R-:W-:Y:S01]  /*12e00*/  HMMA.16816.F32.BF16 R152, R168, R156, R152 ;  /* 0x0000009ca898723c */ /* 0x000fe20000041898 */
[----:B------:R-:W-:-:S07]  /*12e10*/  IADD3 R230, R247, -0x2, RZ ;  /* 0xfffffffef7e67810 */ /* 0x000fce0007ffe0ff */
[C---:B------:R-:W-:Y:S08]  /*12e20*/  HMMA.16816.F32.BF16 R104, R168.reuse, R108, R104 ;  /* 0x0000006ca868723c */ /* 0x040ff00000041868 */
[C---:B------:R-:W-:Y:S08]  /*12e30*/  HMMA.16816.F32.BF16 R156, R168.reuse, R158, R16 ;  /* 0x0000009ea89c723c */ /* 0x040ff00000041810 */
[C---:B------:R-:W-:Y:S08]  /*12e40*/  HMMA.16816.F32.BF16 R108, R168.reuse, R110, R68 ;  /* 0x0000006ea86c723c */ /* 0x040ff00000041844 */
[C---:B------:R-:W-:Y:S08]  /*12e50*/  HMMA.16816.F32.BF16 R116, R168.reuse, R12, R116 ;  /* 0x0000000ca874723c */ /* 0x040ff00000041874 */
[----:B------:R-:W-:Y:S01]  /*12e60*/  HMMA.16816.F32.BF16 R168, R168, R14, R72 ;  /* 0x0000000ea8a8723c */ /* 0x000fe20000041848 */
[----:B--2---:R-:W-:-:S04]  /*12e70*/  IADD3 R4, R43, R209, RZ ;  /* 0x000000d12b047210 */ /* 0x004fc80007ffe0ff */
[----:B----4-:R-:W-:Y:S01]  /*12e80*/  IADD3 R2, R4, c[0x0][0x328], RZ ;  /* 0x0000ca0004027a10 */ /* 0x010fe20007ffe0ff */
        /* <DEDUP_REMOVED lines=11> */
.L_x_1171:
[----:B------:R-:W-:-:S13]  /*12f40*/  ISETP.NE.AND P0, PT, R5, 0x1, PT ;  /* 0x000000010500780c */ /* 0x000fda0003f05270 */
[----:B------:R-:W-:-:S05]  /*12f50*/  @P0 IMAD.HI.U32 R4, R0, c[0x0][0x330], RZ ;  /* 0x0000cc0000040a27 */ /* 0x000fca00078e00ff */
[----:B------:R-:W-:-:S05]  /*12f60*/  @P0 SHF.R.U32.HI R0, RZ, c[0x0][0x334], R4 ;  /* 0x0000cd00ff000a19 */ /* 0x000fca0000011604 */
.L_x_1172:
[----:B------:R-:W-:-:S05]  /*12f70*/  IMAD R0, R0, R5, c[0x0][0x32c] ;  /* 0x0000cb0000007624 */ /* 0x000fca00078e0205 */
[----:B------:R-:W-:-:S04]  /*12f80*/  IMNMX R2, R2, R0, PT ;  /* 0x0000000002027217 */ /* 0x000fc80003800200 */
.L_x_1170:
        /* <DEDUP_REMOVED lines=16> */
.L_x_1190:
[----:B------:R-:W-:Y:S04]  /*13090*/  DEPBAR.LE SB0, 0x0 ;  /* 0x000080000000791a */ /* 0x000fe80000000000 */
[----:B------:R-:W-:Y:S01]  /*130a0*/  BAR.SYNC.DEFER_BLOCKING 0x0 ;  /* 0x0000000000007b1d */ /* 0x000fe20000010000 */
[----:B------:R-:W-:Y:S02]  /*130b0*/  IMAD.MOV.U32 R200, RZ, RZ, 0x5 ;  /* 0x00000005ffc87424 */ /* 0x000fe400078e00ff */
[----:B------:R-:W-:Y:S02]  /*130c0*/  IMAD.MOV.U32 R201, RZ, RZ, c[0x0][0x208] ;  /* 0x00008200ffc97624 */ /* 0x000fe400078e00ff */
[----:B------:R-:W-:Y:S03]  /*130d0*/  IMAD.MOV.U32 R131, RZ, RZ, c[0x0][0x208] ;  /* 0x00008200ff837624 */ /* 0x000fe600078e00ff */
[----:B------:R-:W-:Y:S02]  /*130e0*/  SHF.L.U32 R201, R201, 0x5, RZ ;  /* 0x00000005c9c97819 */ /* 0x000fe400000006ff */
[----:B------:R-:W-:Y:S01]  /*130f0*/  SHF.L.U64.HI R131, R131, R200, c[0x0][0x20c] ;  /* 0x0000830083837619 */ /* 0x000fe200000102c8 */
[----:B-----5:R-:W-:Y:S06]  /*13100*/  LDSM.16.M88.4 R96, [R219+0x6100] ;  /* 0x00610000db60783b */ /* 0x020fec0000000200 */
[----:B------:R-:W2:Y:S06]  /*13110*/  LDL R126, [R1+0x4] ;  /* 0x00000400017e7983 */ /* 0x000eac0000100800 */
[----:B------:R-:W3:Y:S06]  /*13120*/  LDSM.16.M88.4 R16, [R212+0x3100] ;  /* 0x00310000d410783b */ /* 0x000eec0000000200 */
[----:B------:R-:W4:Y:S06]  /*13130*/  LDSM.16.M88.4 R92, [R219+0x8100] ;  /* 0x00810000db5c783b */ /* 0x000f2c0000000200 */
[----:B------:R-:W2:Y:S06]  /*13140*/  LDL.64 R192, [R1+0x50] ;  /* 0x0000500001c07983 */ /* 0x000eac0000100a00 */
[----:B------:R-:W2:Y:S06]  /*13150*/  LDL.64 R124, [R1+0x58] ;  /* 0x00005800017c7983 */ /* 0x000eac0000100a00 */
[----:B------:R-:W1:Y:S06]  /*13160*/  LDSM.16.M88.4 R32, [R212+0x3900] ;  /* 0x00390000d420783b */ /* 0x000e6c0000000200 */
[----:B------:R-:W2:Y:S06]  /*13170*/  LDL.64 R234, [R1+0x40] ;  /* 0x0000400001ea7983 */ /* 0x000eac0000100a00 */
[----:B------:R-:W1:Y:S01]  /*13180*/  LDSM.16.M88.4 R48, [R212+0x4100] ;  /* 0x00410000d430783b */ /* 0x000e620000000200 */
[-C--:B---3--:R-:W-:Y:S05]  /*13190*/  HMMA.16816.F32.BF16 R4, R96, R16.reuse, RZ ;  /* 0x000000106004723c */ /* 0x088fea00000418ff */
[----:B------:R-:W3:Y:S03]  /*131a0*/  LDL.64 R232, [R1+0x48] ;  /* 0x0000480001e87983 */ /* 0x000ee60000100a00 */
[C---:B----4-:R-:W-:Y:S03]  /*131b0*/  HMMA.16816.F32.BF16 R8, R92.reuse, R16, RZ ;  /* 0x000000105c08723c */ /* 0x050fe600000418ff */
[----:B------:R-:W4:Y:S06]  /*131c0*/  LDSM.16.M88.4 R64, [R212+0x4900] ;  /* 0x00490000d440783b */ /* 0x000f2c0000000200 */
[----:B------:R-:W4:Y:S01]  /*131d0*/  LDSM.16.M88.4 R80, [R212+0x5100] ;  /* 0x00510000d450783b */ /* 0x000f220000000200 */
[-C--:B------:R-:W-:Y:S05]  /*131e0*/  HMMA.16816.F32.BF16 R12, R92, R18.reuse, RZ ;  /* 0x000000125c0c723c */ /* 0x080fea00000418ff */
[----:B------:R-:W4:Y:S03]  /*131f0*/  LDSM.16.M88.4 R172, [R212+0x5900] ;  /* 0x00590000d4ac783b */ /* 0x000f260000000200 */
[C---:B------:R-:W-:Y:S03]  /*13200*/  HMMA.16816.F32.BF16 R16, R96.reuse, R18, RZ ;  /* 0x000000126010723c */ /* 0x040fe600000418ff */
[----:B------:R-:W-:Y:S05]  /*13210*/  LDSM.16.M88.4 R176, [R222+0x6100] ;  /* 0x00610000deb0783b */ /* 0x000fea0000000200 */
[-C--:B-1----:R-:W-:Y:S01]  /*13220*/  HMMA.16816.F32.BF16 R20, R96, R32.reuse, RZ ;  /* 0x000000206014723c */ /* 0x082fe200000418ff */
[----:B------:R-:W1:Y:S06]  /*13230*/  LDSM.16.M88.4 R180, [R223] ;  /* 0x00000000dfb4783b */ /* 0x000e6c0000000200 */
[----:B------:R-:W1:Y:S01]  /*13240*/  LDSM.16.M88.4 R184, [R222+0x8100] ;  /* 0x00810000deb8783b */ /* 0x000e620000000200 */
[C---:B------:R-:W-:Y:S05]  /*13250*/  HMMA.16816.F32.BF16 R24, R92.reuse, R32, RZ ;  /* 0x000000205c18723c */ /* 0x040fea00000418ff */
[----:B------:R-:W1:Y:S03]  /*13260*/  LDSM.16.M88.4 R188, [R228] ;  /* 0x00000000e4bc783b */ /* 0x000e660000000200 */
[-C--:B------:R-:W-:Y:S08]  /*13270*/  HMMA.16816.F32.BF16 R28, R92, R34.reuse, RZ ;  /* 0x000000225c1c723c */ /* 0x080ff000000418ff */
[C---:B------:R-:W-:Y:S08]  /*13280*/  HMMA.16816.F32.BF16 R32, R96.reuse, R34, RZ ;  /* 0x000000226020723c */ /* 0x040ff000000418ff */
[-C--:B------:R-:W-:Y:S08]  /*13290*/  HMMA.16816.F32.BF16 R36, R96, R48.reuse, RZ ;  /* 0x000000306024723c */ /* 0x080ff000000418ff */
[C---:B------:R-:W-:Y:S08]  /*132a0*/  HMMA.16816.F32.BF16 R40, R92.reuse, R48, RZ ;  /* 0x000000305c28723c */ /* 0x040ff000000418ff */
        /* <DEDUP_REMOVED lines=14> */
[----:B------:R-:W4:Y:S07]  /*13390*/  LDSM.16.M88.4 R172, [R227] ;  /* 0x00000000e3ac783b */ /* 0x000f2e0000000200 */
        /* <DEDUP_REMOVED lines=9> */
[----:B------:R-:W2:Y:S03]  /*13430*/  LDSM.16.M88.4 R188, [R225] ;  /* 0x00000000e1bc783b */ /* 0x000ea60000000200 */
[----:B--2---:R-:W-:Y:S04]  /*13440*/  ISETP.GT.AND P0, PT, R126, R230, PT ;  /* 0x000000e67e00720c */ /* 0x004fe80003f04270 */
[-C--:B----4-:R-:W-:Y:S08]  /*13450*/  HMMA.16816.F32.BF16 R36, R176, R172.reuse, R36 ;  /* 0x000000acb024723c */ /* 0x090ff00000041824 */
[C---:B------:R-:W-:Y:S04]  /*13460*/  HMMA.16816.F32.BF16 R40, R184.reuse, R172, R40 ;  /* 0x000000acb828723c */ /* 0x040fe80000041828 */
[----:B------:R-:W-:Y:S01]  /*13470*/  @!P0 SHF.R.S32.HI R0, RZ, 0x1f, R230 ;  /* 0x0000001fff008819 */ /* 0x000fe200000114e6 */
[----:B------:R-:W-:Y:S03]  /*13480*/  @!P0 IMAD.WIDE.U32 R2, R230, c[0x0][0x208], RZ ;  /* 0x00008200e6028a25 */ /* 0x000fe600078e00ff */
[-C--:B------:R-:W-:Y:S04]  /*13490*/  HMMA.16816.F32.BF16 R44, R184, R174.reuse, R44 ;  /* 0x000000aeb82c723c */ /* 0x080fe8000004182c */
[----:B------:R-:W-:Y:S02]  /*134a0*/  @!P0 IMAD R0, R0, c[0x0][0x208], RZ ;  /* 0x0000820000008a24 */ /* 0x000fe400078e02ff */
[----:B------:R-:W-:Y:S02]  /*134b0*/  @!P0 IMAD.MOV.U32 R125, RZ, RZ, R193 ;  /* 0x000000ffff7d8224 */ /* 0x000fe400078e00c1 */
[C---:B------:R-:W-:Y:S01]  /*134c0*/  HMMA.16816.F32.BF16 R48, R176.reuse, R174, R48 ;  /* 0x000000aeb030723c */ /* 0x040fe20000041830 */
[----:B------:R-:W2:Y:S03]  /*134d0*/  LDSM.16.M88.4 R192, [R224] ;  /* 0x00000000e0c0783b */ /* 0x000ea60000000200 */
[----:B------:R-:W-:Y:S02]  /*134e0*/  @!P0 IMAD R0, R230, c[0x0][0x20c], R0 ;  /* 0x00008300e6008a24 */ /* 0x000fe400078e0200 */
[----:B------:R-:W-:Y:S02]  /*134f0*/  @!P0 IMAD.WIDE.U32 R124, R2, 0x60, R124 ;  /* 0x00000060027c8825 */ /* 0x000fe400078e007c */
[-C--:B-1----:R-:W-:Y:S04]  /*13500*/  HMMA.16816.F32.BF16 R52, R176, R180.reuse, R52 ;  /* 0x000000b4b034723c */ /* 0x082fe80000041834 */
[----:B------:R-:W-:Y:S01]  /*13510*/  @!P0 IMAD.IADD R0, R3, 0x1, R0 ;  /* 0x0000000103008824 */ /* 0x000fe200078e0200 */
[----:B------:R-:W-:Y:S03]  /*13520*/  @!P0 LEA R2, P1, R124, c[0x0][0x1f8], 0x1 ;  /* 0x00007e007c028a11 */ /* 0x000fe600078208ff */
[C---:B------:R-:W-:Y:S04]  /*13530*/  HMMA.16816.F32.BF16 R56, R184.reuse, R180, R56 ;  /* 0x000000b4b838723c */ /* 0x040fe80000041838 */
[----:B------:R-:W-:Y:S01]  /*13540*/  @!P0 IMAD R0, R0, 0x60, RZ ;  /* 0x0000006000008824 */ /* 0x000fe200078e02ff */
[-C--:B------:R-:W-:Y:S02]  /*13550*/  @!P0 IADD3 R198, P2, R2, R201.reuse, RZ ;  /* 0x000000c902c68210 */ /* 0x080fe40007f5e0ff */
[----:B---3--:R-:W-:Y:S01]  /*13560*/  MOV R233, 0x5 ;  /* 0x0000000500e97802 */ /* 0x008fe20000000f00 */
[-C--:B------:R-:W-:Y:S04]  /*13570*/  HMMA.16816.F32.BF16 R60, R184, R182.reuse, R60 ;  /* 0x000000b6b83c723c */ /* 0x080fe8000004183c */
[----:B------:R-:W-:Y:S04]  /*13580*/  @!P0 IMAD.IADD R0, R125, 0x1, R0 ;  /* 0x000000017d008824 */ /* 0x000fe800078e0200 */
[C---:B------:R-:W-:Y:S04]  /*13590*/  HMMA.16816.F32.BF16 R64, R176.reuse, R182, R64 ;  /* 0x000000b6b040723c */ /* 0x040fe80000041840 */
[----:B------:R-:W-:Y:S02]  /*135a0*/  @!P0 LEA.HI.X R3, R124, c[0x0][0x1fc], R0, 0x1, P1 ;  /* 0x00007f007c038a11 */ /* 0x000fe400008f0c00 */
[----:B------:R-:W-:Y:S02]  /*135b0*/  @!P0 IADD3 R196, P1, R198, R201, RZ ;  /* 0x000000c9c6c48210 */ /* 0x000fe40007f3e0ff */
[-C--:B------:R-:W-:Y:S01]  /*135c0*/  HMMA.16816.F32.BF16 R68, R176, R188.reuse, R68 ;  /* 0x000000bcb044723c */ /* 0x080fe20000041844 */
[----:B------:R-:W-:Y:S01]  /*135d0*/  @!PT LDS RZ, [RZ] ;  /* 0x00000000fffff984 */ /* 0x000fe20000000800 */
[----:B------:R-:W-:Y:S01]  /*135e0*/  @!PT LDS RZ, [RZ] ;  /* 0x00000000fffff984 */ /* 0x000fe20000000800 */
[----:B------:R-:W-:Y:S01]  /*135f0*/  @!PT LDS RZ, [RZ] ;  /* 0x00000000fffff984 */ /* 0x000fe20000000800 */
[----:B------:R1:W-:Y:S03]  /*13600*/  @!P0 LDGSTS.E.BYPASS.LTC128B.128 [R231+0x100], [R2.64], !P5 ;  /* 0x0010000002e78fae */ /* 0x0003e6000e901d48 */
[----:B------:R-:W-:Y:S02]  /*13610*/  @!P0 IADD3.X R199, R3, R131, RZ, P2, !PT ;  /* 0x0000008303c78210 */ /* 0x000fe400017fe4ff */
[-C--:B------:R-:W-:Y:S02]  /*13620*/  @!P0 IADD3 R124, P3, R196, R201.reuse, RZ ;  /* 0x000000c9c47c8210 */ /* 0x080fe40007f7e0ff */
[C---:B------:R-:W-:Y:S01]  /*13630*/  HMMA.16816.F32.BF16 R72, R184.reuse, R188, R72 ;  /* 0x000000bcb848723c */ /* 0x040fe20000041848 */
[----:B------:R3:W-:Y:S03]  /*13640*/  @!P0 LDGSTS.E.BYPASS.LTC128B.128 [R231+0x900], [R198.64], !P5 ;  /* 0x00900000c6e78fae */ /* 0x0007e6000e901d48 */
[--C-:B------:R-:W-:Y:S04]  /*13650*/  @!P0 IMAD.X R197, R199, 0x1, R131.reuse, P1 ;  /* 0x00000001c7c58824 */ /* 0x100fe800008e0683 */
[-C--:B------:R-:W-:Y:S01]  /*13660*/  HMMA.16816.F32.BF16 R76, R184, R190.reuse, R76 ;  /* 0x000000beb84c723c */ /* 0x080fe2000004184c */
[----:B------:R3:W-:Y:S03]  /*13670*/  @!P0 LDGSTS.E.BYPASS.LTC128B.128 [R231+0x1100], [R196.64], !P5 ;  /* 0x01100000c4e78fae */ /* 0x0007e6000e901d48 */
[--C-:B------:R-:W-:Y:S04]  /*13680*/  @!P0 IMAD.X R125, R197, 0x1, R131.reuse, P3 ;  /* 0x00000001c57d8824 */ /* 0x100fe800018e0683 */
[C---:B------:R-:W-:Y:S01]  /*13690*/  HMMA.16816.F32.BF16 R80, R176.reuse, R190, R80 ;  /* 0x000000beb050723c */ /* 0x040fe20000041850 */
[----:B------:R4:W-:Y:S03]  /*136a0*/  @!P0 LDGSTS.E.BYPASS.LTC128B.128 [R231+0x1900], [R124.64], !P5 ;  /* 0x019000007ce78fae */ /* 0x0009e6000e901d48 */
[-C--:B-1----:R-:W-:Y:S04]  /*136b0*/  @!P0 IADD3 R2, P2, R124, R201.reuse, RZ ;  /* 0x000000c97c028210 */ /* 0x082fe80007f5e0ff */
[-C--:B--2---:R-:W-:Y:S04]  /*136c0*/  HMMA.16816.F32.BF16 R84, R176, R192.reuse, R84 ;  /* 0x000000c0b054723c */ /* 0x084fe80000041854 */
[----:B------:R-:W-:Y:S01]  /*136d0*/  @!P0 IMAD.X R3, R125, 0x1, R131, P2 ;  /* 0x000000017d038824 */ /* 0x000fe200010e0683 */
[----:B------:R-:W-:Y:S03]  /*136e0*/  @!P0 IADD3 R172, P1, R2, R201, RZ ;  /* 0x000000c902ac8210 */ /* 0x000fe60007f3e0ff */
[C---:B------:R-:W-:Y:S01]  /*136f0*/  HMMA.16816.F32.BF16 R88, R184.reuse, R192, R88 ;  /* 0x000000c0b858723c */ /* 0x040fe20000041858 */
[----:B------:R1:W-:Y:S03]  /*13700*/  @!P0 LDGSTS.E.BYPASS.LTC128B.128 [R231+0x2100], [R2.64], !P5 ;  /* 0x0210000002e78fae */ /* 0x0003e6000e901d48 */
[----:B------:R-:W-:Y:S03]  /*13710*/  @!P0 IADD3.X R173, R3, R131, RZ, P1, !PT ;  /* 0x0000008303ad8210 */ /* 0x000fe60000ffe4ff */
[----:B------:R-:W2:Y:S01]  /*13720*/  LDL R131, [R1+0x38] ;  /* 0x0000380001837983 */ /* 0x000ea20000100800 */
[-C--:B------:R-:W-:Y:S05]  /*13730*/  HMMA.16816.F32.BF16 R92, R184, R194.reuse, R92 ;  /* 0x000000c2b85c723c */ /* 0x080fea000004185c */
[----:B------:R1:W-:Y:S01]  /*13740*/  @!P0 LDGSTS.E.BYPASS.LTC128B.128 [R231+0x2900], [R172.64], !P5 ;  /* 0x02900000ace78fae */ /* 0x0003e2000e901d48 */
[C---:B------:R-:W-:Y:S02]  /*13750*/  ISETP.GT.AND P0, PT, R230.reuse, R126, PT ;  /* 0x0000007ee600720c */ /* 0x040fe40003f04270 */
[----:B------:R-:W-:Y:S03]  /*13760*/  HMMA.16816.F32.BF16 R96, R176, R194, R96 ;  /* 0x000000c2b060723c */ /* 0x000fe60000041860 */
[----:B---3--:R-:W-:Y:S06]  /*13770*/  LDSM.16.M88.4 R196, [R220+0x6100] ;  /* 0x00610000dcc4783b */ /* 0x008fec0000000200 */
[----:B------:R-:W3:Y:S03]  /*13780*/  LDSM.16.M88.4 R200, [R218+0x3100] ;  /* 0x00310000dac8783b */ /* 0x000ee60000000200 */
[----:B------:R-:W-:Y:S01]  /*13790*/  @P0 IADD3 R0, R230, -0x1, RZ ;  /* 0xffffffffe6000810 */ /* 0x000fe20007ffe0ff */
[----:B----4-:R-:W-:Y:S02]  /*137a0*/  @P0 IMAD.MOV.U32 R125, RZ, RZ, R235 ;  /* 0x000000ffff7d0224 */ /* 0x010fe400078e00eb */
[----:B------:R-:W4:Y:S01]  /*137b0*/  LDSM.16.M88.4 R204, [R220+0x8100] ;  /* 0x00810000dccc783b */ /* 0x000f220000000200 */
[----:B-1----:R-:W-:Y:S01]  /*137c0*/  @P0 SHF.R.S32.HI R2, RZ, 0x1f, R0 ;  /* 0x0000001fff020819 */ /* 0x002fe20000011400 */
[----:B------:R-:W-:Y:S04]  /*137d0*/  IMAD.MOV.U32 R235, RZ, RZ, c[0x0][0x32c] ;  /* 0x0000cb00ffeb7624 */ /* 0x000fe800078e00ff */
[----:B------:R-:W0:Y:S01]  /*137e0*/  LDGDEPBAR ;  /* 0x00000000000079af */ /* 0x000e220000000000 */
[----:B------:R-:W-:Y:S02]  /*137f0*/  @P0 IMAD R124, R2, c[0x0][0x1e0], RZ ;  /* 0x00007800027c0a24 */ /* 0x000fe400078e02ff */
[C---:B------:R-:W-:Y:S03]  /*13800*/  @P0 IMAD.WIDE.U32 R2, R0.reuse, c[0x0][0x1e0], RZ ;  /* 0x0000780000020a25 */ /* 0x040fe600078e00ff */
[----:B------:R-:W1:Y:S01]  /*13810*/  LDSM.16.M88.4 R172, [R218+0x3900] ;  /* 0x00390000daac783b */ /* 0x000e620000000200 */
[----:B------:R-:W-:Y:S04]  /*13820*/  @P0 IMAD R124, R0, c[0x0][0x1e4], R124 ;  /* 0x00007900007c0a24 */ /* 0x000fe800078e027c */
[----:B------:R-:W-:Y:S01]  /*13830*/  @P0 IMAD.IADD R0, R3, 0x1, R124 ;  /* 0x0000000103000824 */ /* 0x000fe200078e027c */
[----:B------:R-:W1:Y:S01]  /*13840*/  LDSM.16.M88.4 R180, [R218+0x4100] ;  /* 0x00410000dab4783b */ /* 0x000e620000000200 */
[----:B------:R-:W-:Y:S01]  /*13850*/  @P0 IMAD.MOV.U32 R124, RZ, RZ, R232 ;  /* 0x000000ffff7c0224 */ /* 0x000fe200078e00e8 */
[----:B------:R-:W-:Y:S01]  /*13860*/  MOV R232, c[0x0][0x1e0] ;  /* 0x0000780000e87a02 */ /* 0x000fe20000000f00 */
[----:B------:R-:W-:Y:S02]  /*13870*/  @P0 IMAD R0, R0, 0x60, RZ ;  /* 0x0000006000000824 */ /* 0x000fe400078e02ff */
[----:B------:R-:W-:Y:S01]  /*13880*/  @P0 IMAD.WIDE.U32 R124, R2, 0x60, R124 ;  /* 0x00000060027c0825 */ /* 0x000fe200078e007c */
[----:B------:R-:W1:Y:S03]  /*13890*/  LDSM.16.M88.4 R184, [R218+0x4900] ;  /* 0x00490000dab8783b */ /* 0x000e660000000200 */
[----:B------:R-:W-:Y:S01]  /*138a0*/  @P0 IMAD.IADD R0, R125, 0x1, R0 ;  /* 0x000000017d000824 */ /* 0x000fe200078e0200 */
[----:B------:R-:W-:Y:S01]  /*138b0*/  @P0 LEA R2, P1, R124, c[0x0][0x1c8], 0x1 ;  /* 0x000072007c020a11 */ /* 0x000fe200078208ff */
[----:B------:R-:W-:Y:S01]  /*138c0*/  @P0 IMAD.SHL.U32 R126, R232, 0x20, RZ ;  /* 0x00000020e87e0824 */ /* 0x000fe200078e00ff */
[----:B------:R-:W1:Y:S02]  /*138d0*/  LDSM.16.M88.4 R176, [R218+0x5100] ;  /* 0x00510000dab0783b */ /* 0x000e640000000200 */
[----:B------:R-:W-:Y:S01]  /*138e0*/  @P0 LEA.HI.X R3, R124, c[0x0][0x1cc], R0, 0x1, P1 ;  /* 0x000073007c030a11 */ /* 0x000fe200008f0c00 */
[-C--:B---3--:R-:W-:Y:S03]  /*138f0*/  HMMA.16816.F32.BF16 R4, R196, R200.reuse, R4 ;  /* 0x000000c8c404723c */ /* 0x088fe60000041804 */
[----:B------:R-:W-:Y:S02]  /*13900*/  LDSM.16.M88.4 R188, [R221+0x6100] ;  /* 0x00610000ddbc783b */ /* 0x000fe40000000200 */
[----:B------:R-:W-:Y:S03]  /*13910*/  @P0 SHF.L.U64.HI R0, R232, R233, c[0x0][0x1e4] ;  /* 0x00007900e8000619 */ /* 0x000fe600000102e9 */
[C---:B----4-:R-:W-:Y:S01]  /*13920*/  HMMA.16816.F32.BF16 R8, R204.reuse, R200, R8 ;  /* 0x000000c8cc08723c */ /* 0x050fe20000041808 */
[----:B------:R-:W-:Y:S06]  /*13930*/  LDSM.16.M88.4 R192, [R217] ;  /* 0x00000000d9c0783b */ /* 0x000fec0000000200 */
        /* <DEDUP_REMOVED lines=35> */
[-C--:B---3--:R-:W-:Y:S08]  /*13b70*/  HMMA.16816.F32.BF16 R20, R188, R180.reuse, R20 ;  /* 0x000000b4bc14723c */ /* 0x088ff00000041814 */
[C---:B------:R-:W-:Y:S07]  /*13b80*/  HMMA.16816.F32.BF16 R24, R200.reuse, R180, R24 ;  /* 0x000000b4c818723c */ /* 0x040fee0000041818 */
[----:B------:R-:W-:Y:S01]  /*13b90*/  @P0 IADD3 R180, P1, R126, R2, RZ ;  /* 0x000000027eb40210 */ /* 0x000fe20007f3e0ff */
[-C--:B------:R-:W-:Y:S04]  /*13ba0*/  HMMA.16816.F32.BF16 R28, R200, R182.reuse, R28 ;  /* 0x000000b6c81c723c */ /* 0x080fe8000004181c */
[----:B------:R-:W-:Y:S04]  /*13bb0*/  @P0 IMAD.X R181, R0, 0x1, R3, P1 ;  /* 0x0000000100b50824 */ /* 0x000fe800008e0603 */
[C---:B------:R-:W-:Y:S01]  /*13bc0*/  HMMA.16816.F32.BF16 R32, R188.reuse, R182, R32 ;  /* 0x000000b6bc20723c */ /* 0x040fe20000041820 */
[----:B------:R-:W3:Y:S06]  /*13bd0*/  LDL R182, [R1+0x30] ;  /* 0x0000300001b67983 */ /* 0x000eec0000100800 */
[----:B------:R-:W-:Y:S01]  /*13be0*/  @!PT LDS RZ, [RZ] ;  /* 0x00000000fffff984 */ /* 0x000fe20000000800 */
[----:B------:R-:W-:Y:S01]  /*13bf0*/  @!PT LDS RZ, [RZ] ;  /* 0x00000000fffff984 */ /* 0x000fe20000000800 */
[----:B------:R-:W-:Y:S01]  /*13c00*/  @!PT LDS RZ, [RZ] ;  /* 0x00000000fffff984 */ /* 0x000fe20000000800 */
[----:B------:R1:W-:Y:S01]  /*13c10*/  @P0 LDGSTS.E.BYPASS.LTC128B.128 [R231+0x3100], [R2.64], !P5 ;  /* 0x0310000002e70fae */ /* 0x0003e2000e901d48 */
[-C--:B------:R-:W-:Y:S01]  /*13c20*/  HMMA.16816.F32.BF16 R36, R188, R208.reuse, R36 ;  /* 0x000000d0bc24723c */ /* 0x080fe20000041824 */
[----:B------:R-:W-:Y:S04]  /*13c30*/  IMAD.MOV.U32 R183, RZ, RZ, c[0x0][0x2c4] ;  /* 0x0000b100ffb77624 */ /* 0x000fe800078e00ff */
[----:B------:R1:W-:Y:S01]  /*13c40*/  @P0 LDGSTS.E.BYPASS.LTC128B.128 [R231+0x3900], [R180.64], !P5 ;  /* 0x03900000b4e70fae */ /* 0x0003e2000e901d48 */
[----:B------:R-:W-:Y:S02]  /*13c50*/  ISETP.NE.AND P4, PT, R183, 0x1, PT ;  /* 0x00000001b700780c */ /* 0x000fe40003f85270 */
[C---:B------:R-:W-:Y:S03]  /*13c60*/  HMMA.16816.F32.BF16 R40, R200.reuse, R208, R40 ;  /* 0x000000d0c828723c */ /* 0x040fe60000041828 */
[----:B------:R-:W2:Y:S05]  /*13c70*/  LDL R209, [R1+0x2c] ;  /* 0x00002c0001d17983 */ /* 0x000eaa0000100800 */
[-C--:B------:R-:W-:Y:S08]  /*13c80*/  HMMA.16816.F32.BF16 R44, R200, R210.reuse, R44 ;  /* 0x000000d2c82c723c */ /* 0x080ff0000004182c */
[C---:B------:R-:W-:Y:S01]  /*13c90*/  HMMA.16816.F32.BF16 R48, R188.reuse, R210, R48 ;  /* 0x000000d2bc30723c */ /* 0x040fe20000041830 */
[----:B------:R-:W2:Y:S07]  /*13ca0*/  LDL R211, [R1+0x28] ;  /* 0x0000280001d37983 */ /* 0x000eae0000100800 */
[-C--:B----4-:R-:W-:Y:S08]  /*13cb0*/  HMMA.16816.F32.BF16 R52, R188, R184.reuse, R52 ;  /* 0x000000b8bc34723c */ /* 0x090ff00000041834 */
[C---:B------:R-:W-:Y:S08]  /*13cc0*/  HMMA.16816.F32.BF16 R56, R200.reuse, R184, R56 ;  /* 0x000000b8c838723c */ /* 0x040ff00000041838 */
[-C--:B------:R-:W-:Y:S08]  /*13cd0*/  HMMA.16816.F32.BF16 R60, R200, R186.reuse, R60 ;  /* 0x000000bac83c723c */ /* 0x080ff0000004183c */
[C---:B------:R-:W-:Y:S08]  /*13ce0*/  HMMA.16816.F32.BF16 R64, R188.reuse, R186, R64 ;  /* 0x000000babc40723c */ /* 0x040ff00000041840 */
[-C--:B-1----:R-:W-:Y:S08]  /*13cf0*/  HMMA.16816.F32.BF16 R68, R188, R172.reuse, R68 ;  /* 0x000000acbc44723c */ /* 0x082ff00000041844 */
[C---:B------:R-:W-:Y:S01]  /*13d00*/  HMMA.16816.F32.BF16 R72, R200.reuse, R172, R72 ;  /* 0x000000acc848723c */ /* 0x040fe20000041848 */
[----:B------:R1:W4:Y:S07]  /*13d10*/  LDL R173, [R1+0x60] ;  /* 0x0000600001ad7983 */ /* 0x00032e0000100800 */
[-C--:B------:R-:W-:Y:S08]  /*13d20*/  HMMA.16816.F32.BF16 R76, R200, R174.reuse, R76 ;  /* 0x000000aec84c723c */ /* 0x080ff0000004184c */
[C---:B------:R-:W-:Y:S07]  /*13d30*/  HMMA.16816.F32.BF16 R80, R188.reuse, R174, R80 ;  /* 0x000000aebc50723c */ /* 0x040fee0000041850 */
[----:B------:R-:W-:Y:S01]  /*13d40*/  @P0 IADD3 R174, P2, R126, R180, RZ ;  /* 0x000000b47eae0210 */ /* 0x000fe20007f5e0ff */
[-C--:B------:R-:W-:Y:S04]  /*13d50*/  HMMA.16816.F32.BF16 R84, R188, R176.reuse, R84 ;  /* 0x000000b0bc54723c */ /* 0x080fe80000041854 */
[----:B------:R-:W-:Y:S02]  /*13d60*/  @P0 IADD3.X R175, R0, R181, RZ, P2, !PT ;  /* 0x000000b500af0210 */ /* 0x000fe400017fe4ff */
[----:B------:R-:W-:Y:S02]  /*13d70*/  @P0 IADD3 R124, P1, R126, R174, RZ ;  /* 0x000000ae7e7c0210 */ /* 0x000fe40007f3e0ff */
[C---:B------:R-:W-:Y:S01]  /*13d80*/  HMMA.16816.F32.BF16 R88, R200.reuse, R176, R88 ;  /* 0x000000b0c858723c */ /* 0x040fe20000041858 */
[----:B------:R1:W-:Y:S03]  /*13d90*/  @P0 LDGSTS.E.BYPASS.LTC128B.128 [R231+0x4100], [R174.64], !P5 ;  /* 0x04100000aee70fae */ /* 0x0003e6000e901d48 */
[----:B------:R-:W-:Y:S01]  /*13da0*/  @P0 IMAD.X R125, R0, 0x1, R175, P1 ;  /* 0x00000001007d0824 */ /* 0x000fe200008e06af */
[----:B------:R-:W-:Y:S03]  /*13db0*/  @P0 IADD3 R2, P2, R126, R124, RZ ;  /* 0x0000007c7e020210 */ /* 0x000fe60007f5e0ff */
[-C--:B------:R-:W-:Y:S01]  /*13dc0*/  HMMA.16816.F32.BF16 R92, R200, R178.reuse, R92 ;  /* 0x000000b2c85c723c */ /* 0x080fe2000004185c */
[----:B------:R1:W-:Y:S03]  /*13dd0*/  @P0 LDGSTS.E.BYPASS.LTC128B.128 [R231+0x4900], [R124.64], !P5 ;  /* 0x049000007ce70fae */ /* 0x0003e6000e901d48 */
[----:B------:R-:W-:Y:S02]  /*13de0*/  @P0 IADD3.X R3, R0, R125, RZ, P2, !PT ;  /* 0x0000007d00030210 */ /* 0x000fe400017fe4ff */
[----:B------:R-:W-:Y:S02]  /*13df0*/  @P0 IADD3 R176, P1, R126, R2, RZ ;  /* 0x000000027eb00210 */ /* 0x000fe40007f3e0ff */
[----:B------:R-:W-:Y:S01]  /*13e00*/  HMMA.16816.F32.BF16 R96, R188, R178, R96 ;  /* 0x000000b2bc60723c */ /* 0x000fe20000041860 */
[----:B------:R1:W-:Y:S03]  /*13e10*/  @P0 LDGSTS.E.BYPASS.LTC128B.128 [R231+0x5100], [R2.64], !P5 ;  /* 0x0510000002e70fae */ /* 0x0003e6000e901d48 */
[----:B------:R-:W-:Y:S02]  /*13e20*/  @P0 IMAD.X R177, R0, 0x1, R3, P1 ;  /* 0x0000000100b10824 */ /* 0x000fe400008e0603 */
[----:B------:R-:W-:Y:S03]  /*13e30*/  IMAD R0, R230, -0x60, RZ ;  /* 0xffffffa0e6007824 */ /* 0x000fe600078e02ff */
[----:B------:R3:W-:Y:S06]  /*13e40*/  @P0 LDGSTS.E.BYPASS.LTC128B.128 [R231+0x5900], [R176.64], !P5 ;  /* 0x05900000b0e70fae */ /* 0x0007ec000e901d48 */
[----:B------:R-:W0:Y:S01]  /*13e50*/  LDGDEPBAR ;  /* 0x00000000000079af */ /* 0x000e220000000000 */
[----:B---3--:R-:W-:Y:S04]  /*13e60*/  IADD3 R177, -R182, 0x1, R0 ;  /* 0x00000001b6b17810 */ /* 0x008fe80007ffe100 */
[----:B--2---:R-:W-:Y:S04]  /*13e70*/  IADD3 R176, -R209, R177, R211 ;  /* 0x000000b1d1b07210 */ /* 0x004fe80007ffe1d3 */
[C---:B-1----:R-:W-:Y:S02]  /*13e80*/  IADD3 R175, R176.reuse, UR7, RZ ;  /* 0x00000007b0af7c10 */ /* 0x042fe4000fffe0ff */
[----:B------:R-:W-:Y:S01]  /*13e90*/  IADD3 R174, R176, c[0x0][0x328], RZ ;  /* 0x0000ca00b0ae7a10 */ /* 0x000fe20007ffe0ff */
[----:B----4-:R-:W-:Y:S01]  /*13ea0*/  @P4 IMAD.MOV.U32 R173, RZ, RZ, R131 ;  /* 0x000000ffffad4224 */ /* 0x010fe200078e0083 */
[----:B------:R-:W-:Y:S04]  /*13eb0*/  ISETP.GE.AND P4, PT, R235, 0x1, PT ;  /* 0x00000001eb00780c */ /* 0x000fe80003f86270 */
[----:B------:R-:W1:Y:S02]  /*13ec0*/  SHFL.IDX PT, R126, R173, RZ, 0x1c1f ;  /* 0x001c1fffad7e7589 */ /* 0x000e6400000e0000 */
[----:B-1----:R-:W-:Y:S01]  /*13ed0*/  IADD3 R131, R174, R126, RZ ;  /* 0x0000007eae837210 */ /* 0x002fe20007ffe0ff */
[----:B------:R-:W-:Y:S06]  /*13ee0*/  IMAD.IADD R2, R126, 0x1, R175 ;  /* 0x000000017e027824 */ /* 0x000fec00078e02af */
        /* <DEDUP_REMOVED lines=14> */
.L_x_1176:
[----:B------:R-:W-:Y:S04]  /*13fd0*/  MOV R124, c[0x0][0x32c] ;  /* 0x0000cb00007c7a02 */ /* 0x000fe80000000f00 */
[----:B------:R-:W-:Y:S11]  /*13fe0*/  ISETP.NE.AND P0, PT, R124, 0x1, PT ;  /* 0x000000017c00780c */ /* 0x000ff60003f05270 */
[----:B------:R-:W-:Y:S02]  /*13ff0*/  @!UPT UIADD3 URZ, URZ, URZ, URZ ;  /* 0x0000003f3f3ff290 */ /* 0x000fe4000fffe03f */
[----:B------:R-:W-:Y:S05]  /*14000*/  @P0 IMAD.HI.U32 R124, R3, c[0x0][0x330], RZ ;  /* 0x0000cc00037c0a27 */ /* 0x000fea00078e00ff */
[----:B------:R-:W-:Y:S02]  /*14010*/  @P0 SHF.R.U32.HI R3, RZ, c[0x0][0x334], R124 ;  /* 0x0000cd00ff030a19 */ /* 0x000fe4000001167c */
.L_x_1177:
[----:B------:R-:W-:Y:S05]  /*14020*/  BSYNC B0 ;  /* 0x0000000000007941 */ /* 0x000fea0003800000 */
.L_x_1175:
[----:B------:R-:W-:Y:S04]  /*14030*/  IMAD.IADD R124, R0, 0x1, -R182 ;  /* 0x00000001007c7824 */ /* 0x000fe800078e0ab6 */
[----:B------:R-:W-:Y:S05]  /*14040*/  IMAD R3, R3, c[0x0][0x32c], R124 ;  /* 0x0000cb0003037a24 */ /* 0x000fea00078e027c */
[----:B------:R-:W-:Y:S02]  /*14050*/  IADD3 R124, R3, c[0x0][0x32c], RZ ;  /* 0x0000cb00037c7a10 */ /* 0x000fe40007ffe0ff */
[----:B------:R-:W-:Y:S02]  /*14060*/  IMNMX R2, R2, R3, !PT ;  /* 0x0000000302027217 */ /* 0x000fe40007800200 */
[----:B------:R-:W-:Y:S02]  /*14070*/  IMNMX R131, R131, R124, PT ;  /* 0x0000007c83837217 */ /* 0x000fe40003800200 */
.L_x_1174:
[----:B------:R-:W1:Y:S02]  /*14080*/  SHFL.IDX PT, R3, R173, 0x1, 0x1c1f ;  /* 0x003c1f00ad037f89 */ /* 0x000e6400000e0000 */
[-C--:B-1----:R-:W-:Y:S02]  /*14090*/  IADD3 R126, R174, R3.reuse, RZ ;  /* 0x00000003ae7e7210 */ /* 0x082fe40007ffe0ff */
[----:B------:R-:W-:Y:S01]  /*140a0*/  IADD3 R124, R175, R3, RZ ;  /* 0x00000003af7c7210 */ /* 0x000fe20007ffe0ff */
        /* <DEDUP_REMOVED lines=14> */
.L_x_1180:
[----:B------:R-:W-:Y:S04]  /*14190*/  MOV R125, c[0x0][0x32c] ;  /* 0x0000cb00007d7a02 */ /* 0x000fe80000000f00 */
[----:B------:R-:W-:Y:S11]  /*141a0*/  ISETP.NE.AND P0, PT, R125, 0x1, PT ;  /* 0x000000017d00780c */ /* 0x000ff60003f05270 */
[----:B------:R-:W-:Y:S02]  /*141b0*/  @!UPT UIADD3 URZ, URZ, URZ, URZ ;  /* 0x0000003f3f3ff290 */ /* 0x000fe4000fffe03f */
[----:B------:R-:W-:Y:S05]  /*141c0*/  @P0 IMAD.HI.U32 R125, R3, c[0x0][0x330], RZ ;  /* 0x0000cc00037d0a27 */ /* 0x000fea00078e00ff */
[----:B------:R-:W-:Y:S02]  /*141d0*/  @P0 SHF.R.U32.HI R3, RZ, c[0x0][0x334], R125 ;  /* 0x0000cd00ff030a19 */ /* 0x000fe4000001167d */
.L_x_1181:
[----:B------:R-:W-:Y:S05]  /*141e0*/  BSYNC B0 ;  /* 0x0000000000007941 */ /* 0x000fea0003800000 */
.L_x_1179:
[----:B------:R-:W-:Y:S04]  /*141f0*/  IMAD.IADD R125, R0, 0x1, -R182 ;  /* 0x00000001007d7824 */ /* 0x000fe800078e0ab6 */
[----:B------:R-:W-:Y:S05]  /*14200*/  IMAD R3, R3, c[0x0][0x32c], R125 ;  /* 0x0000cb0003037a24 */ /* 0x000fea00078e027d */
[----:B------:R-:W-:Y:S02]  /*14210*/  IADD3 R125, R3, c[0x0][0x32c], RZ ;  /* 0x0000cb00037d7a10 */ /* 0x000fe40007ffe0ff */
[----:B------:R-:W-:Y:S02]  /*14220*/  IMNMX R124, R124, R3, !PT ;  /* 0x000000037c7c7217 */ /* 0x000fe40007800200 */
[----:B------:R-:W-:Y:S02]  /*14230*/  IMNMX R126, R126, R125, PT ;  /* 0x0000007d7e7e7217 */ /* 0x000fe40003800200 */
.L_x_1178:
        /* <DEDUP_REMOVED lines=17> */
.L_x_1184:
[----:B------:R-:W-:Y:S04]  /*14350*/  MOV R178, c[0x0][0x32c] ;  /* 0x0000cb0000b27a02 */ /* 0x000fe80000000f00 */
[----:B------:R-:W-:Y:S11]  /*14360*/  ISETP.NE.AND P0, PT, R178, 0x1, PT ;  /* 0x00000001b200780c */ /* 0x000ff60003f05270 */
[----:B------:R-:W-:Y:S02]  /*14370*/  @!UPT UIADD3 URZ, URZ, URZ, URZ ;  /* 0x0000003f3f3ff290 */ /* 0x000fe4000fffe03f */
[----:B------:R-:W-:Y:S05]  /*14380*/  @P0 IMAD.HI.U32 R178, R172, c[0x0][0x330], RZ ;  /* 0x0000cc00acb20a27 */ /* 0x000fea00078e00ff */
[----:B------:R-:W-:Y:S02]  /*14390*/  @P0 SHF.R.U32.HI R172, RZ, c[0x0][0x334], R178 ;  /* 0x0000cd00ffac0a19 */ /* 0x000fe400000116b2 */
.L_x_1185:
[----:B------:R-:W-:Y:S05]  /*143a0*/  BSYNC B0 ;  /* 0x0000000000007941 */ /* 0x000fea0003800000 */
.L_x_1183:
[----:B------:R-:W-:Y:S04]  /*143b0*/  IMAD.IADD R178, R0, 0x1, -R182 ;  /* 0x0000000100b27824 */ /* 0x000fe800078e0ab6 */
[----:B------:R-:W-:Y:S05]  /*143c0*/  IMAD R172, R172, c[0x0][0x32c], R178 ;  /* 0x0000cb00acac7a24 */ /* 0x000fea00078e02b2 */
[----:B------:R-:W-:Y:S02]  /*143d0*/  IADD3 R178, R172, c[0x0][0x32c], RZ ;  /* 0x0000cb00acb27a10 */ /* 0x000fe40007ffe0ff */
[----:B------:R-:W-:Y:S02]  /*143e0*/  IMNMX R3, R3, R172, !PT ;  /* 0x000000ac03037217 */ /* 0x000fe40007800200 */
[----:B------:R-:W-:Y:S02]  /*143f0*/  IMNMX R125, R125, R178, PT ;  /* 0x000000b27d7d7217 */ /* 0x000fe40003800200 */
.L_x_1182:
[C---:B------:R-:W-:Y:S02]  /*14400*/  ISETP.GE.AND P2, PT, R0.reuse, 0xa, PT ;  /* 0x0000000a0000780c */ /* 0x040fe40003f46270 */
[----:B------:R-:W-:Y:S02]  /*14410*/  ISETP.GE.AND P3, PT, R0, 0x9, PT ;  /* 0x000000090000780c */ /* 0x000fe40003f66270 */
[C---:B------:R-:W-:Y:S02]  /*14420*/  ISETP.GT.AND P0, PT, R2.reuse, 0x9, !P2 ;  /* 0x000000090200780c */ /* 0x040fe40005704270 */
[----:B------:R-:W-:Y:S02]  /*14430*/  ISETP.GT.AND P1, PT, R2, 0x8, !P3 ;  /* 0x000000080200780c */ /* 0x000fe40005f24270 */
[----:B------:R-:W-:Y:S02]  /*14440*/  ISETP.LT.OR P0, PT, R131, 0xa, P0 ;  /* 0x0000000a8300780c */ /* 0x000fe40000701670 */
[----:B------:R-:W-:Y:S02]  /*14450*/  LOP3.LUT R229, R229, 0xfffdffff, RZ, 0xc0, !PT ;  /* 0xfffdffffe5e57812 */ /* 0x000fe400078ec0ff */
[----:B------:R-:W-:Y:S02]  /*14460*/  ISETP.LT.OR P1, PT, R131, 0x9, P1 ;  /* 0x000000098300780c */ /* 0x000fe40000f21670 */
[----:B------:R-:W-:Y:S02]  /*14470*/  FSEL R179, R17, -INF , !P0 ;  /* 0xff80000011b37808 */ /* 0x000fe40004000000 */
[----:B------:R-:W-:Y:S02]  /*14480*/  ISETP.GT.AND P0, PT, R124, 0x9, !P2 ;  /* 0x000000097c00780c */ /* 0x000fe40005704270 */
[----:B------:R-:W-:Y:S02]  /*14490*/  @P3 LOP3.LUT R229, R229, 0x20000, RZ, 0xfc, !PT ;  /* 0x00020000e5e53812 */ /* 0x000fe400078efcff */
[----:B------:R-:W-:Y:S02]  /*144a0*/  FSEL R178, R16, -INF , !P1 ;  /* 0xff80000010b27808 */ /* 0x000fe40004800000 */
[----:B------:R-:W-:Y:S02]  /*144b0*/  ISETP.GT.AND P1, PT, R124, 0x8, !P3 ;  /* 0x000000087c00780c */ /* 0x000fe40005f24270 */
[----:B------:R-:W-:Y:S02]  /*144c0*/  ISETP.LT.OR P0, PT, R126, 0xa, P0 ;  /* 0x0000000a7e00780c */ /* 0x000fe40000701670 */
[----:B------:R-:W-:Y:S02]  /*144d0*/  ISETP.GE.AND P3, PT, R0, 0x11, PT ;  /* 0x000000110000780c */ /* 0x000fe40003f66270 */
[----:B------:R-:W-:Y:S02]  /*144e0*/  LOP3.LUT R229, R229, 0xfffbffff, RZ, 0xc0, !PT ;  /* 0xfffbffffe5e57812 */ /* 0x000fe400078ec0ff */
        /* <DEDUP_REMOVED lines=8> */
[----:B------:R-:W-:Y:S02]  /*14570*/  ISETP.LT.OR P0, PT, R131, 0x12, P0 ;  /* 0x000000128300780c */ /* 0x000fe40000701670 */
[----:B------:R-:W-:Y:S02]  /*14580*/  @P3 LOP3.LUT R229, R229, 0x10000, RZ, 0xfc, !PT ;  /* 0x00010000e5e53812 */ /* 0x000fe400078efcff */
[----:B------:R-:W-:Y:S02]  /*14590*/  FSEL R21, R21, -INF , !P0 ;  /* 0xff80000015157808 */ /* 0x000fe40004000000 */
[----:B------:R-:W-:Y:S02]  /*145a0*/  ISETP.GT.AND P0, PT, R124, 0x10, !P3 ;  /* 0x000000107c00780c */ /* 0x000fe40005f04270 */
[----:B------:R-:W-:Y:S02]  /*145b0*/  LOP3.LUT R229, R229, 0xffff7fff, RZ, 0xc0, !PT ;  /* 0xffff7fffe5e57812 */ /* 0x000fe400078ec0ff */
[----:B------:R-:W-:Y:S02]  /*145c0*/  ISETP.LT.OR P0, PT, R126, 0x11, P0 ;  /* 0x000000117e00780c */ /* 0x000fe40000701670 */
[----:B------:R-:W-:Y:S02]  /*145d0*/  @P2 LOP3.LUT R229, R229, 0x8000, RZ, 0xfc, !PT ;  /* 0x00008000e5e52812 */ /* 0x000fe400078efcff */
[----:B------:R-:W-:Y:S02]  /*145e0*/  FSEL R22, R22, -INF , !P0 ;  /* 0xff80000016167808 */ /* 0x000fe40004000000 */
[----:B------:R-:W-:Y:S02]  /*145f0*/  ISETP.GT.AND P0, PT, R124, 0x11, !P2 ;  /* 0x000000117c00780c */ /* 0x000fe40005704270 */
[----:B------:R-:W-:Y:S02]  /*14600*/  ISETP.GE.AND P2, PT, R0, 0x19, PT ;  /* 0x000000190000780c */ /* 0x000fe40003f46270 */
[C---:B------:R-:W-:Y:S02]  /*14610*/  ISETP.LT.OR P0, PT, R126.reuse, 0x12, P0 ;  /* 0x000000127e00780c */ /* 0x040fe40000701670 */
        /* <DEDUP_REMOVED lines=38> */
[----:B------:R-:W-:Y:S02]  /*14880*/  ISETP.GE.AND P1, PT, R0, 0x2a, PT ;  /* 0x0000002a0000780c */ /* 0x000fe40003f26270 */
        /* <DEDUP_REMOVED lines=55> */
[----:B------:R-:W-:Y:S04]  /*14c00*/  ISETP.LT.OR P0, PT, R126, 0x39, P0 ;  /* 0x000000397e00780c */ /* 0x000fe80000701670 */
        /* <DEDUP_REMOVED lines=187> */
.L_x_1188:
[----:B------:R-:W-:Y:S04]  /*157c0*/  MOV R2, c[0x0][0x32c] ;  /* 0x0000cb0000027a02 */ /* 0x000fe80000000f00 */
[----:B------:R-:W-:Y:S11]  /*157d0*/  ISETP.NE.AND P0, PT, R2, 0x1, PT ;  /* 0x000000010200780c */ /* 0x000ff60003f05270 */
[----:B------:R-:W-:Y:S02]  /*157e0*/  @!UPT UIADD3 URZ, URZ, URZ, URZ ;  /* 0x0000003f3f3ff290 */ /* 0x000fe4000fffe03f */
[----:B------:R-:W-:Y:S05]  /*157f0*/  @P0 IMAD.HI.U32 R2, R0, c[0x0][0x330], RZ ;  /* 0x0000cc0000020a27 */ /* 0x000fea00078e00ff */
[----:B------:R-:W-:Y:S02]  /*15800*/  @P0 SHF.R.U32.HI R0, RZ, c[0x0][0x334], R2 ;  /* 0x0000cd00ff000a19 */ /* 0x000fe40000011602 */
.L_x_1189:
[----:B------:R-:W-:Y:S05]  /*15810*/  BSYNC B0 ;  /* 0x0000000000007941 */ /* 0x000fea0003800000 */
.L_x_1187:
[----:B------:R-:W-:Y:S02]  /*15820*/  IADD3 R2, R177, -0x1, RZ ;  /* 0xffffffffb1027810 */ /* 0x000fe40007ffe0ff */
[C-C-:B------:R-:W-:Y:S02]  /*15830*/  IADD3 R4, R3.reuse, UR7, R176.reuse ;  /* 0x0000000703047c10 */ /* 0x140fe4000fffe0b0 */
[----:B------:R-:W-:Y:S01]  /*15840*/  IADD3 R3, R3, c[0x0][0x328], R176 ;  /* 0x0000ca0003037a10 */ /* 0x000fe20007ffe0b0 */
[----:B------:R-:W-:Y:S05]  /*15850*/  IMAD R0, R0, c[0x0][0x32c], R2 ;  /* 0x0000cb0000007a24 */ /* 0x000fea00078e0202 */
[----:B------:R-:W-:Y:S02]  /*15860*/  IADD3 R2, R0, c[0x0][0x32c], RZ ;  /* 0x0000cb0000027a10 */ /* 0x000fe40007ffe0ff */
[----:B------:R-:W-:Y:S02]  /*15870*/  IMNMX R0, R4, R0, !PT ;  /* 0x0000000004007217 */ /* 0x000fe40007800200 */
[----:B------:R-:W-:Y:S02]  /*15880*/  IMNMX R2, R3, R2, PT ;  /* 0x0000000203027217 */ /* 0x000fe40003800200 */
.L_x_1186:
[----:B------:R-:W-:Y:S01]  /*15890*/  ISETP.GT.AND P0, PT, R0, RZ, !P1 ;  /* 0x000000ff0000720c */ /* 0x000fe20004f04270 */
[----:B------:R-:W-:Y:S01]  /*158a0*/  LDSM.16.MT88.4 R36, [R216+0x100] ;  /* 0x00010000d824783b */ /* 0x000fe20000004200 */
[----:B------:R-:W-:Y:S02]  /*158b0*/  FMNMX.FTZ R126, R16, R127, !PT ;  /* 0x0000007f107e7209 */ /* 0x000fe40007810000 */
[----:B------:R-:W-:Y:S02]  /*158c0*/  ISETP.LT.OR P0, PT, R2, 0x1, P0 ;  /* 0x000000010200780c */ /* 0x000fe40000701670 */
[----:B------:R-:W-:Y:S02]  /*158d0*/  FMNMX.FTZ R126, R17, R126, !PT ;  /* 0x0000007e117e7209 */ /* 0x000fe40007810000 */
[----:B------:R-:W-:Y:S01]  /*158e0*/  FSEL R10, R10, -INF , !P0 ;  /* 0xff8000000a0a7808 */ /* 0x000fe20004000000 */
[----:B------:R-:W-:Y:S01]  /*158f0*/  LDSM.16.MT88.4 R52, [R214+0x100] ;  /* 0x00010000d634783b */ /* 0x000fe20000004200 */
        /* <DEDUP_REMOVED lines=15> */
[----:B------:R-:W-:Y:S02]  /*159f0*/  LOP3.LUT P2, RZ, R229, 0x2000, RZ, 0xc0, !PT ;  /* 0x00002000e5ff7812 */ /* 0x000fe4000784c0ff */
[----:B------:R-:W-:Y:S02]  /*15a00*/  ISETP.LT.OR P0, PT, R2, 0xa, P0 ;  /* 0x0000000a0200780c */ /* 0x000fe40000701670 */
[----:B------:R-:W-:Y:S02]  /*15a10*/  FMNMX.FTZ R126, R185, R126, !PT ;  /* 0x0000007eb97e7209 */ /* 0x000fe40007810000 */
[----:B------:R-:W-:Y:S02]  /*15a20*/  FSEL R15, R15, -INF , !P0 ;  /* 0xff8000000f0f7808 */ /* 0x000fe40004000000 */
[C---:B------:R-:W-:Y:S02]  /*15a30*/  LOP3.LUT P0, RZ, R229.reuse, 0x10000, RZ, 0xc0, !PT ;  /* 0x00010000e5ff7812 */ /* 0x040fe4000780c0ff */
[----:B------:R-:W-:Y:S02]  /*15a40*/  FMNMX.FTZ R126, R186, R126, !PT ;  /* 0x0000007eba7e7209 */ /* 0x000fe40007810000 */
[----:B------:R-:W-:Y:S02]  /*15a50*/  ISETP.GT.AND P0, PT, R0, 0x10, !P0 ;  /* 0x000000100000780c */ /* 0x000fe40004704270 */
[----:B------:R-:W-:Y:S02]  /*15a60*/  LOP3.LUT P1, RZ, R229, 0x1000, RZ, 0xc0, !PT ;  /* 0x00001000e5ff7812 */ /* 0x000fe4000782c0ff */
        /* <DEDUP_REMOVED lines=34> */
[C---:B------:R-:W-:Y:S02]  /*15c90*/  LOP3.LUT P0, RZ, R229.reuse, 0x400, RZ, 0xc0, !PT ;  /* 0x00000400e5ff7812 */ /* 0x040fe4000780c0ff */
        /* <DEDUP_REMOVED lines=25> */
[----:B------:R-:W-:Y:S01]  /*15e30*/  FMNMX.FTZ R4, R13, R4, !PT ;  /* 0x000000040d047209 */ /* 0x000fe20007810000 */
[----:B------:R-:W1:Y:S01]  /*15e40*/  SHFL.BFLY PT, R5, R126, 0x2, 0x1f ;  /* 0x0c401f007e057f89 */ /* 0x000e6200000e0000 */
        /* <DEDUP_REMOVED lines=24> */
[----:B-1----:R-:W-:Y:S02]  /*15fd0*/  FMNMX.FTZ R126, R126, R5, !PT ;  /* 0x000000057e7e7209 */ /* 0x002fe40007810000 */
[----:B------:R-:W-:Y:S02]  /*15fe0*/  ISETP.GT.AND P0, PT, R0, 0x39, !P0 ;  /* 0x000000390000780c */ /* 0x000fe40004704270 */
[----:B------:R-:W-:Y:S01]  /*15ff0*/  FMNMX.FTZ R3, R243, R3, !PT ;  /* 0x00000003f3037209 */ /* 0x000fe20007810000 */
[----:B------:R-:W1:Y:S01]  /*16000*/  SHFL.BFLY PT, R5, R126, 0x1, 0x1f ;  /* 0x0c201f007e057f89 */ /* 0x000e6200000e0000 */
        /* <DEDUP_REMOVED lines=18> */
[----:B-1----:R-:W-:Y:S02]  /*16130*/  FMNMX.FTZ R126, R126, R5, !PT ;  /* 0x000000057e7e7209 */ /* 0x002fe40007810000 */
[----:B------:R-:W-:Y:S02]  /*16140*/  ISETP.LT.OR P0, PT, R2, 0x42, P0 ;  /* 0x000000420200780c */ /* 0x000fe40000701670 */
[----:B------:R-:W-:Y:S01]  /*16150*/  LOP3.LUT P2, RZ, R229, 0x2, RZ, 0xc0, !PT ;  /* 0x00000002e5ff7812 */ /* 0x000fe2000784c0ff */
        /* <DEDUP_REMOVED lines=14> */
[----:B------:R-:W-:Y:S01]  /*16240*/  FMNMX.FTZ R124, R251, R3, !PT ;  /* 0x00000003fb7c7209 */ /* 0x000fe20007810000 */
[----:B------:R-:W-:Y:S01]  /*16250*/  MUFU.EX2 R41, R5 ;  /* 0x0000000500297308 */ /* 0x000fe20000000800 */
[----:B------:R-:W-:Y:S01]  /*16260*/  FMNMX.FTZ R3, R15, R4, !PT ;  /* 0x000000040f037209 */ /* 0x000fe20007810000 */
[--C-:B------:R-:W-:Y:S01]  /*16270*/  FFMA.FTZ R4, R16, c[0x0][0x2d0], -R71.reuse ;  /* 0x0000b40010047a23 */ /* 0x100fe20000010847 */
[----:B------:R-:W-:Y:S01]  /*16280*/  ISETP.LT.OR P0, PT, R2, 0x49, P0 ;  /* 0x000000490200780c */ /* 0x000fe20000701670 */
[----:B------:R-:W1:Y:S01]  /*16290*/  SHFL.BFLY PT, R6, R125, 0x2, 0x1f ;  /* 0x0c401f007d067f89 */ /* 0x000e6200000e0000 */
[----:B------:R-:W-:Y:S02]  /*162a0*/  FMNMX.FTZ R3, R56, R3, !PT ;  /* 0x0000000338037209 */ /* 0x000fe40007810000 */
[----:B------:R-:W-:Y:S02]  /*162b0*/  FSEL R235, R78, -INF , !P0 ;  /* 0xff8000004eeb7808 */ /* 0x000fe40004000000 */
[----:B------:R-:W-:Y:S01]  /*162c0*/  FMNMX.FTZ R3, R57, R3, !PT ;  /* 0x0000000339037209 */ /* 0x000fe20007810000 */
[----:B------:R2:W-:Y:S01]  /*162d0*/  MUFU.EX2 R25, R4 ;  /* 0x0000000400197308 */ /* 0x0005e20000000800 */
[----:B------:R-:W-:Y:S02]  /*162e0*/  LOP3.LUT P1, RZ, R229, 0x1, RZ, 0xc0, !PT ;  /* 0x00000001e5ff7812 */ /* 0x000fe4000782c0ff */
[----:B------:R-:W-:Y:S02]  /*162f0*/  FMNMX.FTZ R3, R60, R3, !PT ;  /* 0x000000033c037209 */ /* 0x000fe40007810000 */
[----:B------:R-:W-:Y:S02]  /*16300*/  ISETP.GT.AND P0, PT, R0, 0x49, !P1 ;  /* 0x000000490000780c */ /* 0x000fe40004f04270 */
[----:B------:R-:W-:Y:S02]  /*16310*/  FMNMX.FTZ R124, R50, R124, !PT ;  /* 0x0000007c327c7209 */ /* 0x000fe40007810000 */
[----:B------:R-:W-:Y:S02]  /*16320*/  ISETP.LT.OR P0, PT, R2, 0x4a, P0 ;  /* 0x0000004a0200780c */ /* 0x000fe40000701670 */
[----:B------:R-:W-:Y:S02]  /*16330*/  FMNMX.FTZ R124, R51, R124, !PT ;  /* 0x0000007c337c7209 */ /* 0x000fe40007810000 */
[----:B------:R-:W-:Y:S02]  /*16340*/  FSEL R238, R79, -INF , !P0 ;  /* 0xff8000004fee7808 */ /* 0x000fe40004000000 */
[----:B------:R-:W-:Y:S01]  /*16350*/  ISETP.GT.AND P0, PT, R0, 0x50, !P4 ;  /* 0x000000500000780c */ /* 0x000fe20006704270 */
[----:B------:R-:W3:Y:S01]  /*16360*/  SHFL.BFLY PT, R7, R124, 0x2, 0x1f ;  /* 0x0c401f007c077f89 */ /* 0x000ee200000e0000 */
[----:B------:R-:W-:Y:S02]  /*16370*/  LOP3.LUT P4, RZ, R229, 0x40, RZ, 0xc0, !PT ;  /* 0x00000040e5ff7812 */ /* 0x000fe4000788c0ff */
[----:B-1----:R-:W-:Y:S02]  /*16380*/  FMNMX.FTZ R125, R125, R6, !PT ;  /* 0x000000067d7d7209 */ /* 0x002fe40007810000 */
[----:B------:R-:W-:Y:S02]  /*16390*/  ISETP.LT.OR P0, PT, R2, 0x51, P0 ;  /* 0x000000510200780c */ /* 0x000fe40000701670 */
[----:B------:R-:W-:Y:S01]  /*163a0*/  ISETP.GT.AND P3, PT, R0, 0x58, !P3 ;  /* 0x000000580000780c */ /* 0x000fe20005f64270 */
[----:B------:R-:W1:Y:S01]  /*163b0*/  SHFL.BFLY PT, R6, R125, 0x1, 0x1f ;  /* 0x0c201f007d067f89 */ /* 0x000e6200000e0000 */
[----:B--2---:R-:W-:Y:S01]  /*163c0*/  FMNMX.FTZ R4, R84, R3, !PT ;  /* 0x0000000354047209 */ /* 0x004fe20007810000 */
[--C-:B------:R-:W-:Y:S01]  /*163d0*/  FFMA.FTZ R3, R17, c[0x0][0x2d0], -R71.reuse ;  /* 0x0000b40011037a23 */ /* 0x100fe20000010847 */
[----:B------:R-:W-:Y:S02]  /*163e0*/  FSEL R242, R90, -INF , !P0 ;  /* 0xff8000005af27808 */ /* 0x000fe40004000000 */
[----:B------:R-:W-:Y:S01]  /*163f0*/  FMNMX.FTZ R4, R96, R4, !PT ;  /* 0x0000000460047209 */ /* 0x000fe20007810000 */
[----:B------:R2:W-:Y:S01]  /*16400*/  MUFU.EX2 R40, R3 ;  /* 0x0000000300287308 */ /* 0x0005e20000000800 */
[----:B------:R-:W-:Y:S04]  /*16410*/  ISETP.GT.AND P0, PT, R0, 0x51, !P6 ;  /* 0x000000510000780c */ /* 0x000fe80007704270 */
[----:B------:R-:W-:Y:S04]  /*16420*/  ISETP.LT.OR P0, PT, R2, 0x52, P0 ;  /* 0x000000520200780c */ /* 0x000fe80000701670 */
[----:B------:R-:W-:Y:S02]  /*16430*/  FSEL R236, R91, -INF , !P0 ;  /* 0xff8000005bec7808 */ /* 0x000fe40004000000 */
[----:B---3--:R-:W-:Y:S02]  /*16440*/  FMNMX.FTZ R124, R124, R7, !PT ;  /* 0x000000077c7c7209 */ /* 0x008fe40007810000 */
[----:B------:R-:W-:Y:S02]  /*16450*/  ISETP.GT.AND P0, PT, R0, 0x59, !P4 ;  /* 0x000000590000780c */ /* 0x000fe40006704270 */
[C---:B------:R-:W-:Y:S01]  /*16460*/  ISETP.LT.OR P4, PT, R2.reuse, 0x59, P3 ;  /* 0x000000590200780c */ /* 0x040fe20001f81670 */
[----:B------:R-:W3:Y:S01]  /*16470*/  SHFL.BFLY PT, R5, R124, 0x1, 0x1f ;  /* 0x0c201f007c057f89 */ /* 0x000ee200000e0000 */
[----:B------:R-:W-:Y:S02]  /*16480*/  ISETP.LT.OR P3, PT, R2, 0x5a, P0 ;  /* 0x0000005a0200780c */ /* 0x000fe40000761670 */
[----:B-1----:R-:W-:Y:S02]  /*16490*/  FMNMX.FTZ R125, R125, R6, !PT ;  /* 0x000000067d7d7209 */ /* 0x002fe40007810000 */
[----:B------:R-:W-:Y:S02]  /*164a0*/  FSEL R178, R94, -INF , !P4 ;  /* 0xff8000005eb27808 */ /* 0x000fe40006000000 */
[C---:B------:R-:W-:Y:S01]  /*164b0*/  FSETP.NEU.FTZ.AND P1, PT, R125.reuse, -INF , PT ;  /* 0xff8000007d00780b */ /* 0x040fe20003f3d000 */
[----:B------:R-:W-:Y:S01]  /*164c0*/  FMUL.FTZ R92, R125, c[0x0][0x2d0] ;  /* 0x0000b4007d5c7a20 */ /* 0x000fe20000410000 */
[----:B--2---:R-:W-:Y:S02]  /*164d0*/  FMNMX.FTZ R3, R99, R4, !PT ;  /* 0x0000000463037209 */ /* 0x004fe40007810000 */
[----:B------:R-:W-:Y:S02]  /*164e0*/  FSEL R70, R95, -INF , !P3 ;  /* 0xff8000005f467808 */ /* 0x000fe40005800000 */
[----:B------:R-:W-:Y:S02]  /*164f0*/  FMNMX.FTZ R3, R172, R3, !PT ;  /* 0x00000003ac037209 */ /* 0x000fe40007810000 */
[----:B------:R-:W-:Y:S02]  /*16500*/  FSEL R92, R92, RZ, P1 ;  /* 0x000000ff5c5c7208 */ /* 0x000fe40000800000 */
[----:B------:R-:W-:Y:S01]  /*16510*/  FMNMX.FTZ R4, R173, R3, !PT ;  /* 0x00000003ad047209 */ /* 0x000fe20007810000 */
[----:B------:R-:W-:Y:S02]  /*16520*/  FFMA.FTZ R3, R179, c[0x0][0x2d0], -R71 ;  /* 0x0000b400b3037a23 */ /* 0x000fe40000010847 */
[--C-:B------:R-:W-:Y:S01]  /*16530*/  FFMA.FTZ R2, R181, c[0x0][0x2d0], -R92.reuse ;  /* 0x0000b400b5027a23 */ /* 0x100fe2000001085c */
[----:B------:R-:W-:Y:S01]  /*16540*/  FMNMX.FTZ R4, R174, R4, !PT ;  /* 0x00000004ae047209 */ /* 0x000fe20007810000 */
[----:B------:R1:W2:Y:S01]  /*16550*/  MUFU.EX2 R61, R3 ;  /* 0x00000003003d7308 */ /* 0x0002a20000000800 */
[--C-:B------:R-:W-:Y:S01]  /*16560*/  FFMA.FTZ R0, R180, c[0x0][0x2d0], -R92.reuse ;  /* 0x0000b400b4007a23 */ /* 0x100fe2000001085c */
[----:B------:R-:W-:Y:S01]  /*16570*/  MOV R180, R50 ;  /* 0x0000003200b47202 */ /* 0x000fe20000000f00 */
[--C-:B------:R-:W-:Y:S01]  /*16580*/  FFMA.FTZ R16, R184, c[0x0][0x2d0], -R92.reuse ;  /* 0x0000b400b8107a23 */ /* 0x100fe2000001085c */
[----:B------:R-:W-:Y:S01]  /*16590*/  FMNMX.FTZ R4, R175, R4, !PT ;  /* 0x00000004af047209 */ /* 0x000fe20007810000 */
[----:B------:R-:W-:Y:S01]  /*165a0*/  IMAD.MOV.U32 R181, RZ, RZ, R51 ;  /* 0x000000ffffb57224 */ /* 0x000fe200078e0033 */
[----:B---3--:R-:W-:Y:S01]  /*165b0*/  FMNMX.FTZ R124, R124, R5, !PT ;  /* 0x000000057c7c7209 */ /* 0x008fe20007810000 */
[----:B------:R-:W-:Y:S03]  /*165c0*/  IMAD.MOV.U32 R179, RZ, RZ, R49 ;  /* 0x000000ffffb37224 */ /* 0x000fe600078e0031 */
[----:B------:R-:W-:Y:S01]  /*165d0*/  MUFU.EX2 R44, R0 ;  /* 0x00000000002c7308 */ /* 0x000fe20000000800 */
[C---:B------:R-:W-:Y:S01]  /*165e0*/  FMUL.FTZ R93, R124.reuse, c[0x0][0x2d0] ;  /* 0x0000b4007c5d7a20 */ /* 0x040fe20000410000 */
[----:B------:R-:W-:Y:S04]  /*165f0*/  FSETP.NEU.FTZ.AND P0, PT, R124, -INF , PT ;  /* 0xff8000007c00780b */ /* 0x000fe80003f1d000 */
[----:B------:R-:W-:Y:S04]  /*16600*/  FSEL R93, R93, RZ, P0 ;  /* 0x000000ff5d5d7208 */ /* 0x000fe80000000000 */
[----:B------:R3:W4:Y:S01]  /*16610*/  MUFU.EX2 R76, R2 ;  /* 0x00000002004c7308 */ /* 0x0007220000000800 */
[--C-:B------:R-:W-:Y:S01]  /*16620*/  FFMA.FTZ R24, R24, c[0x0][0x2d0], -R93.reuse ;  /* 0x0000b40018187a23 */ /* 0x100fe2000001085d */
[----:B-1----:R-:W-:Y:S01]  /*16630*/  FMNMX.FTZ R3, R176, R4, !PT ;  /* 0x00000004b0037209 */ /* 0x002fe20007810000 */
[--C-:B------:R-:W-:Y:S01]  /*16640*/  FFMA.FTZ R4, R18, c[0x0][0x2d0], -R92.reuse ;  /* 0x0000b40012047a23 */ /* 0x100fe2000001085c */
[----:B--2---:R-:W-:Y:S02]  /*16650*/  F2FP.BF16.PACK_AB R74, R61, R41 ;  /* 0x000000293d4a723e */ /* 0x004fe400000010ff */
[----:B------:R-:W-:Y:S04]  /*16660*/  FMNMX.FTZ R3, R177, R3, !PT ;  /* 0x00000003b1037209 */ /* 0x000fe80007810000 */
[----:B------:R1:W-:Y:S10]  /*16670*/  MUFU.EX2 R28, R4 ;  /* 0x00000004001c7308 */ /* 0x0003f40000000800 */
[----:B------:R-:W-:Y:S01]  /*16680*/  MUFU.EX2 R29, R16 ;  /* 0x00000010001d7308 */ /* 0x000fe20000000800 */
[----:B---3--:R-:W-:Y:S01]  /*16690*/  FFMA.FTZ R2, R8, c[0x0][0x2d0], -R93 ;  /* 0x0000b40008027a23 */ /* 0x008fe2000001085d */
[----:B----4-:R-:W-:Y:S01]  /*166a0*/  F2FP.BF16.PACK_AB R75, R76, R44 ;  /* 0x0000002c4c4b723e */ /* 0x010fe200000010ff */
[----:B------:R-:W-:Y:S02]  /*166b0*/  FFMA.FTZ R8, R32, c[0x0][0x2d0], -R71 ;  /* 0x0000b40020087a23 */ /* 0x000fe40000010847 */
[----:B------:R-:W-:Y:S05]  /*166c0*/  FFMA.FTZ R32, R34, c[0x0][0x2d0], -R93 ;  /* 0x0000b40022207a23 */ /* 0x000fea000001085d */
[----:B------:R-:W-:Y:S01]  /*166d0*/  MUFU.EX2 R23, R2 ;  /* 0x0000000200177308 */ /* 0x000fe20000000800 */
[----:B-1----:R-:W-:Y:S01]  /*166e0*/  FMNMX.FTZ R4, R209, R3, !PT ;  /* 0x00000003d1047209 */ /* 0x002fe20007810000 */
[--C-:B------:R-:W-:Y:S03]  /*166f0*/  FFMA.FTZ R3, R19, c[0x0][0x2d0], -R92.reuse ;  /* 0x0000b40013037a23 */ /* 0x100fe6000001085c */
[----:B------:R-:W-:Y:S05]  /*16700*/  FMNMX.FTZ R4, R211, R4, !PT ;  /* 0x00000004d3047209 */ /* 0x000fea0007810000 */
[----:B------:R1:W-:Y:S10]  /*16710*/  MUFU.EX2 R81, R3 ;  /* 0x0000000300517308 */ /* 0x0003f40000000800 */
[----:B------:R-:W-:Y:S10]  /*16720*/  MUFU.EX2 R30, R8 ;  /* 0x00000008001e7308 */ /* 0x000ff40000000800 */
[----:B------:R-:W-:Y:S01]  /*16730*/  MUFU.EX2 R46, R24 ;  /* 0x00000018002e7308 */ /* 0x000fe20000000800 */
[----:B-1----:R-:W-:Y:S01]  /*16740*/  FMNMX.FTZ R3, R235, R4, !PT ;  /* 0x00000004eb037209 */ /* 0x002fe20007810000 */
[----:B------:R-:W-:Y:S03]  /*16750*/  FFMA.FTZ R4, R21, c[0x0][0x2d0], -R71 ;  /* 0x0000b40015047a23 */ /* 0x000fe60000010847 */
[----:B------:R-:W-:Y:S05]  /*16760*/  FMNMX.FTZ R3, R238, R3, !PT ;  /* 0x00000003ee037209 */ /* 0x000fea0007810000 */
[----:B------:R-:W-:Y:S01]  /*16770*/  MUFU.EX2 R82, R4 ;  /* 0x0000000400527308 */ /* 0x000fe20000000800 */
[----:B------:R-:W-:Y:S04]  /*16780*/  FMNMX.FTZ R3, R242, R3, !PT ;  /* 0x00000003f2037209 */ /* 0x000fe80007810000 */
[----:B------:R-:W-:Y:S01]  /*16790*/  FMNMX.FTZ R0, R236, R3, !PT ;  /* 0x00000003ec007209 */ /* 0x000fe20007810000 */
[--C-:B------:R-:W-:Y:S03]  /*167a0*/  FFMA.FTZ R3, R9, c[0x0][0x2d0], -R93.reuse ;  /* 0x0000b40009037a23 */ /* 0x100fe6000001085d */
[----:B------:R-:W-:Y:S01]  /*167b0*/  FMNMX.FTZ R0, R178, R0, !PT ;  /* 0x00000000b2007209 */ /* 0x000fe20007810000 */
[----:B------:R1:W2:Y:S03]  /*167c0*/  MUFU.EX2 R80, R3 ;  /* 0x0000000300507308 */ /* 0x0002a60000000800 */
[----:B------:R-:W-:Y:S05]  /*167d0*/  FMNMX.FTZ R0, R70, R0, !PT ;  /* 0x0000000046007209 */ /* 0x000fea0007810000 */
[----:B------:R-:W3:Y:S01]  /*167e0*/  SHFL.BFLY PT, R2, R0, 0x2, 0x1f ;  /* 0x0c401f0000027f89 */ /* 0x000ee200000e0000 */
[----:B-1----:R-:W-:Y:S01]  /*167f0*/  FFMA.FTZ R3, R12, c[0x0][0x2d0], -R93 ;  /* 0x0000b4000c037a23 */ /* 0x002fe2000001085d */
[----:B--2---:R-:W-:Y:S01]  /*16800*/  MOV R184, R80 ;  /* 0x0000005000b87202 */ /* 0x004fe20000000f00 */
[----:B------:R-:W-:Y:S02]  /*16810*/  FFMA.FTZ R12, R183, c[0x0][0x2d0], -R71 ;  /* 0x0000b400b70c7a23 */ /* 0x000fe40000010847 */
[----:B------:R1:W-:Y:S01]  /*16820*/  MUFU.EX2 R45, R3 ;  /* 0x00000003002d7308 */ /* 0x0003e20000000800 */
[----:B------:R-:W-:Y:S02]  /*16830*/  IMAD.MOV.U32 R183, RZ, RZ, R81 ;  /* 0x000000ffffb77224 */ /* 0x000fe400078e0051 */
[----:B-1----:R-:W-:Y:S07]  /*16840*/  FFMA.FTZ R3, R13, c[0x0][0x2d0], -R93 ;  /* 0x0000b4000d037a23 */ /* 0x002fee000001085d */
        /* <DEDUP_REMOVED lines=21> */
[C---:B------:R-:W-:Y:S02]  /*169a0*/  FMUL.FTZ R5, R69.reuse, R133 ;  /* 0x0000008545057220 */ /* 0x040fe40000410000 */
[----:B------:R-:W-:Y:S01]  /*169b0*/  FADD.FTZ R0, -R0, R129 ;  /* 0x0000008100007221 */ /* 0x000fe20000010100 */
[----:B------:R-:W-:Y:S01]  /*169c0*/  FSEL R94, R94, RZ, P0 ;  /* 0x000000ff5e5e7208 */ /* 0x000fe20000000000 */
[----:B------:R-:W-:Y:S01]  /*169d0*/  IMAD.MOV.U32 R144, RZ, RZ, R41 ;  /* 0x000000ffff907224 */ /* 0x000fe200078e0029 */
[----:B------:R-:W-:Y:S01]  /*169e0*/  MOV R129, R23 ;  /* 0x0000001700817202 */ /* 0x000fe20000000f00 */
[----:B------:R-:W-:Y:S01]  /*169f0*/  FMUL.FTZ R0, R0, c[0x0][0x2d0] ;  /* 0x0000b40000007a20 */ /* 0x000fe20000410000 */
[----:B------:R-:W2:Y:S01]  /*16a00*/  LDSM.16.MT88.4 R20, [R213+0x100] ;  /* 0x00010000d514783b */ /* 0x000ea20000004200 */
[----:B------:R-:W-:Y:S01]  /*16a10*/  FMUL.FTZ R17, R69, R145 ;  /* 0x0000009145117220 */ /* 0x000fe20000410000 */
[----:B------:R-:W-:Y:S01]  /*16a20*/  MUFU.EX2 R133, R12 ;  /* 0x0000000c00857308 */ /* 0x000fe20000000800 */
[----:B------:R-:W-:Y:S01]  /*16a30*/  F2FP.BF16.PACK_AB R64, R80, R129 ;  /* 0x000000815040723e */ /* 0x000fe200000010ff */
[--C-:B------:R-:W-:Y:S01]  /*16a40*/  FFMA.FTZ R4, R14, c[0x0][0x2d0], -R94.reuse ;  /* 0x0000b4000e047a23 */ /* 0x100fe2000001085e */
[----:B------:R-:W-:Y:S01]  /*16a50*/  MOV R145, R44 ;  /* 0x0000002c00917202 */ /* 0x000fe20000000f00 */
[----:B------:R-:W-:Y:S02]  /*16a60*/  FFMA.FTZ R58, R57, c[0x0][0x2d0], -R94 ;  /* 0x0000b400393a7a23 */ /* 0x000fe4000001085e */
[----:B------:R-:W-:Y:S02]  /*16a70*/  FMUL.FTZ R49, R69, R113 ;  /* 0x0000007145317220 */ /* 0x000fe40000410000 */
[----:B------:R-:W-:Y:S02]  /*16a80*/  IMAD.MOV.U32 R113, RZ, RZ, R180 ;  /* 0x000000ffff717224 */ /* 0x000fe400078e00b4 */
[----:B------:R3:W4:Y:S01]  /*16a90*/  MUFU.EX2 R2, R0 ;  /* 0x0000000000027308 */ /* 0x0007220000000800 */
[--C-:B------:R-:W-:Y:S02]  /*16aa0*/  FFMA.FTZ R62, R60, c[0x0][0x2d0], -R94.reuse ;  /* 0x0000b4003c3e7a23 */ /* 0x100fe4000001085e */
[----:B------:R-:W-:Y:S02]  /*16ab0*/  FFMA.FTZ R44, R186, c[0x0][0x2d0], -R71 ;  /* 0x0000b400ba2c7a23 */ /* 0x000fe40000010847 */
[C---:B-1----:R-:W-:Y:S01]  /*16ac0*/  FMUL.FTZ R18, R68.reuse, R146 ;  /* 0x0000009244127220 */ /* 0x042fe20000410000 */
[----:B------:R-:W-:Y:S01]  /*16ad0*/  MOV R146, R45 ;  /* 0x0000002d00927202 */ /* 0x000fe20000000f00 */
[C---:B------:R-:W-:Y:S02]  /*16ae0*/  FMUL.FTZ R19, R68.reuse, R147 ;  /* 0x0000009344137220 */ /* 0x040fe40000410000 */
[----:B------:R-:W-:Y:S01]  /*16af0*/  IMAD.MOV.U32 R147, RZ, RZ, R61 ;  /* 0x000000ffff937224 */ /* 0x000fe200078e003d */
[----:B------:R1:W-:Y:S01]  /*16b00*/  MUFU.EX2 R42, R4 ;  /* 0x00000004002a7308 */ /* 0x0003e20000000800 */
[C---:B------:R-:W-:Y:S02]  /*16b10*/  FMUL.FTZ R6, R68.reuse, R134 ;  /* 0x0000008644067220 */ /* 0x040fe40000410000 */
[C---:B------:R-:W-:Y:S02]  /*16b20*/  FMUL.FTZ R7, R68.reuse, R135 ;  /* 0x0000008744077220 */ /* 0x040fe40000410000 */
[C---:B------:R-:W-:Y:S02]  /*16b30*/  FMUL.FTZ R34, R68.reuse, R162 ;  /* 0x000000a244227220 */ /* 0x040fe40000410000 */
[C---:B------:R-:W-:Y:S02]  /*16b40*/  FMUL.FTZ R51, R68.reuse, R115 ;  /* 0x0000007344337220 */ /* 0x040fe40000410000 */
[----:B------:R-:W-:Y:S01]  /*16b50*/  FMUL.FTZ R50, R68, R114 ;  /* 0x0000007244327220 */ /* 0x000fe20000410000 */
[----:B------:R5:W-:Y:S01]  /*16b60*/  MUFU.EX2 R135, R32 ;  /* 0x0000002000877308 */ /* 0x000be20000000800 */
[----:B------:R-:W-:Y:S01]  /*16b70*/  MOV R114, R179 ;  /* 0x000000b300727202 */ /* 0x000fe20000000f00 */
[--C-:B---3--:R-:W-:Y:S02]  /*16b80*/  FFMA.FTZ R0, R10, c[0x0][0x2d0], -R94.reuse ;  /* 0x0000b4000a007a23 */ /* 0x108fe4000001085e */
[C---:B----4-:R-:W-:Y:S02]  /*16b90*/  FMUL.FTZ R8, R2.reuse, R136 ;  /* 0x0000008802087220 */ /* 0x050fe40000410000 */
[C---:B------:R-:W-:Y:S04]  /*16ba0*/  FMUL.FTZ R9, R2.reuse, R137 ;  /* 0x0000008902097220 */ /* 0x040fe80000410000 */
[----:B------:R3:W-:Y:S01]  /*16bb0*/  MUFU.EX2 R127, R0 ;  /* 0x00000000007f7308 */ /* 0x0007e20000000800 */
[C---:B------:R-:W-:Y:S02]  /*16bc0*/  FMUL.FTZ R12, R2.reuse, R140 ;  /* 0x0000008c020c7220 */ /* 0x040fe40000410000 */
[C---:B------:R-:W-:Y:S02]  /*16bd0*/  FMUL.FTZ R13, R2.reuse, R141 ;  /* 0x0000008d020d7220 */ /* 0x040fe40000410000 */
[--C-:B-1----:R-:W-:Y:S02]  /*16be0*/  FFMA.FTZ R4, R15, c[0x0][0x2d0], -R94.reuse ;  /* 0x0000b4000f047a23 */ /* 0x102fe4000001085e */
[C---:B------:R-:W-:Y:S01]  /*16bf0*/  FMUL.FTZ R24, R2.reuse, R152 ;  /* 0x0000009802187220 */ /* 0x040fe20000410000 */
[----:B------:R-:W-:Y:S01]  /*16c00*/  MOV R152, R46 ;  /* 0x0000002e00987202 */ /* 0x000fe20000000f00 */
[C---:B------:R-:W-:Y:S01]  /*16c10*/  FMUL.FTZ R41, R2.reuse, R105 ;  /* 0x0000006902297220 */ /* 0x040fe20000410000 */
[----:B------:R1:W4:Y:S01]  /*16c20*/  MUFU.EX2 R95, R4 ;  /* 0x00000004005f7308 */ /* 0x0003220000000800 */
[C---:B------:R-:W-:Y:S02]  /*16c30*/  FMUL.FTZ R45, R2.reuse, R109 ;  /* 0x0000006d022d7220 */ /* 0x040fe40000410000 */
[C---:B------:R-:W-:Y:S02]  /*16c40*/  FMUL.FTZ R57, R2.reuse, R117 ;  /* 0x0000007502397220 */ /* 0x040fe40000410000 */
[----:B-----5:R-:W-:Y:S02]  /*16c50*/  FMUL.FTZ R32, R69, R160 ;  /* 0x000000a045207220 */ /* 0x020fe40000410000 */
[C---:B------:R-:W-:Y:S02]  /*16c60*/  FMUL.FTZ R60, R2.reuse, R168 ;  /* 0x000000a8023c7220 */ /* 0x040fe40000410000 */
[----:B------:R-:W-:Y:S01]  /*16c70*/  FMUL.FTZ R61, R2, R169 ;  /* 0x000000a9023d7220 */ /* 0x000fe20000410000 */
[----:B------:R-:W-:Y:S01]  /*16c80*/  MUFU.EX2 R137, R58 ;  /* 0x0000003a00897308 */ /* 0x000fe20000000800 */
[----:B---3--:R-:W-:Y:S09]  /*16c90*/  FFMA.FTZ R0, R11, c[0x0][0x2d0], -R94 ;  /* 0x0000b4000b007a23 */ /* 0x008ff2000001085e */
[----:B------:R3:W5:Y:S01]  /*16ca0*/  MUFU.EX2 R128, R0 ;  /* 0x0000000000807308 */ /* 0x0007620000000800 */
[----:B-1----:R-:W-:Y:S01]  /*16cb0*/  FFMA.FTZ R4, R182, c[0x0][0x2d0], -R92 ;  /* 0x0000b400b6047a23 */ /* 0x002fe2000001085c */
[----:B------:R-:W-:Y:S01]  /*16cc0*/  MOV R182, R25 ;  /* 0x0000001900b67202 */ /* 0x000fe20000000f00 */
[----:B------:R-:W-:Y:S01]  /*16cd0*/  FMUL.FTZ R25, R2, R153 ;  /* 0x0000009902197220 */ /* 0x000fe20000410000 */
[----:B----4-:R-:W-:Y:S01]  /*16ce0*/  F2FP.BF16.PACK_AB R67, R95, R42 ;  /* 0x0000002a5f43723e */ /* 0x010fe200000010ff */
[----:B------:R-:W-:Y:S01]  /*16cf0*/  IMAD.MOV.U32 R153, RZ, RZ, R85 ;  /* 0x000000ffff997224 */ /* 0x000fe200078e0055 */
[----:B------:R-:W-:Y:S04]  /*16d00*/  F2FP.BF16.PACK_AB R72, R40, R182 ;  /* 0x000000b62848723e */ /* 0x000fe800000010ff */
[----:B------:R1:W4:Y:S01]  /*16d10*/  MUFU.EX2 R43, R4 ;  /* 0x00000004002b7308 */ /* 0x0003220000000800 */
[----:B---3--:R-:W-:Y:S02]  /*16d20*/  FSEL R0, R3, RZ, P0 ;  /* 0x000000ff03007208 */ /* 0x008fe40000000000 */
[----:B-----5:R-:W-:Y:S03]  /*16d30*/  F2FP.BF16.PACK_AB R65, R128, R127 ;  /* 0x0000007f8041723e */ /* 0x020fe600000010ff */
[----:B------:R-:W-:Y:S02]  /*16d40*/  FADD.FTZ R0, -R0, R130 ;  /* 0x0000008200007221 */ /* 0x000fe40000010100 */
[----:B------:R-:W-:Y:S02]  /*16d50*/  IMAD.MOV.U32 R130, RZ, RZ, R28 ;  /* 0x000000ffff827224 */ /* 0x000fe400078e001c */
[----:B------:R-:W-:Y:S02]  /*16d60*/  FMUL.FTZ R0, R0, c[0x0][0x2d0] ;  /* 0x0000b40000007a20 */ /* 0x000fe40000410000 */
[----:B-1----:R-:W-:Y:S01]  /*16d70*/  FMUL.FTZ R4, R69, R132 ;  /* 0x0000008445047220 */ /* 0x002fe20000410000 */
[----:B------:R-:W-:Y:S01]  /*16d80*/  F2FP.BF16.PACK_AB R73, R81, R130 ;  /* 0x000000825149723e */ /* 0x000fe200000010ff */
[----:B------:R-:W-:Y:S02]  /*16d90*/  IMAD.MOV.U32 R162, RZ, RZ, R130 ;  /* 0x000000ffffa27224 */ /* 0x000fe400078e0082 */
[----:B------:R-:W1:Y:S01]  /*16da0*/  MUFU.EX2 R0, R0 ;  /* 0x0000000000007308 */ /* 0x000e620000000800 */
[----:B------:R-:W-:Y:S02]  /*16db0*/  FFMA.FTZ R28, R33, c[0x0][0x2d0], -R93 ;  /* 0x0000b400211c7a23 */ /* 0x000fe4000001085d */
[----:B------:R-:W-:Y:S01]  /*16dc0*/  FMUL.FTZ R33, R69, R161 ;  /* 0x000000a145217220 */ /* 0x000fe20000410000 */
[-C--:B--2---:R-:W-:Y:S01]  /*16dd0*/  HMMA.16816.F32.BF16 R4, R72, R20.reuse, R4 ;  /* 0x000000144804723c */ /* 0x084fe20000041804 */
[----:B----4-:R-:W-:Y:S01]  /*16de0*/  IMAD.MOV.U32 R141, RZ, RZ, R43 ;  /* 0x000000ffff8d7224 */ /* 0x010fe200078e002b */
[----:B------:R-:W-:Y:S04]  /*16df0*/  MOV R161, R182 ;  /* 0x000000b600a17202 */ /* 0x000fe80000000f00 */
[----:B------:R2:W3:Y:S01]  /*16e00*/  MUFU.EX2 R47, R28 ;  /* 0x0000001c002f7308 */ /* 0x0004e20000000800 */
[C---:B-1----:R-:W-:Y:S02]  /*16e10*/  FMUL.FTZ R10, R0.reuse, R138 ;  /* 0x0000008a000a7220 */ /* 0x042fe40000410000 */
[C---:B------:R-:W-:Y:S03]  /*16e20*/  FMUL.FTZ R11, R0.reuse, R139 ;  /* 0x0000008b000b7220 */ /* 0x040fe60000410000 */
[----:B------:R-:W-:Y:S01]  /*16e30*/  MOV R139, R40 ;  /* 0x00000028008b7202 */ /* 0x000fe20000000f00 */
[C---:B------:R-:W-:Y:S01]  /*16e40*/  FMUL.FTZ R14, R0.reuse, R142 ;  /* 0x0000008e000e7220 */ /* 0x040fe20000410000 */
[----:B------:R-:W-:Y:S01]  /*16e50*/  MOV R142, R82 ;  /* 0x00000052008e7202 */ /* 0x000fe20000000f00 */
[C---:B------:R-:W-:Y:S01]  /*16e60*/  FMUL.FTZ R26, R0.reuse, R154 ;  /* 0x0000009a001a7220 */ /* 0x040fe20000410000 */
[----:B------:R-:W-:Y:S01]  /*16e70*/  MOV R154, R83 ;  /* 0x00000053009a7202 */ /* 0x000fe20000000f00 */
[C---:B------:R-:W-:Y:S01]  /*16e80*/  FMUL.FTZ R63, R0.reuse, R171 ;  /* 0x000000ab003f7220 */ /* 0x040fe20000410000 */
[C---:B------:R-:W-:Y:S01]  /*16e90*/  HMMA.16816.F32.BF16 R8, R64.reuse, R20, R8 ;  /* 0x000000144008723c */ /* 0x040fe20000041808 */
[C---:B------:R-:W-:Y:S01]  /*16ea0*/  FMUL.FTZ R15, R0.reuse, R143 ;  /* 0x0000008f000f7220 */ /* 0x040fe20000410000 */
[----:B------:R-:W-:Y:S01]  /*16eb0*/  LDSM.16.MT88.4 R80, [R213+0x900] ;  /* 0x00090000d550783b */ /* 0x000fe20000004200 */
[----:B------:R-:W-:Y:S02]  /*16ec0*/  IMAD.MOV.U32 R171, RZ, RZ, R161 ;  /* 0x000000ffffab7224 */ /* 0x000fe400078e00a1 */
[----:B------:R-:W-:Y:S02]  /*16ed0*/  FMUL.FTZ R27, R0, R155 ;  /* 0x0000009b001b7220 */ /* 0x000fe40000410000 */
[--C-:B------:R-:W-:Y:S01]  /*16ee0*/  FFMA.FTZ R20, R35, c[0x0][0x2d0], -R92.reuse ;  /* 0x0000b40023147a23 */ /* 0x100fe2000001085c */
[-C--:B------:R-:W-:Y:S01]  /*16ef0*/  HMMA.16816.F32.BF16 R12, R64, R22.reuse, R12 ;  /* 0x00000016400c723c */ /* 0x080fe2000004180c */
[----:B------:R-:W-:Y:S02]  /*16f00*/  FMUL.FTZ R35, R68, R163 ;  /* 0x000000a344237220 */ /* 0x000fe40000410000 */
[----:B------:R1:W-:Y:S01]  /*16f10*/  MUFU.EX2 R132, R20 ;  /* 0x0000001400847308 */ /* 0x0003e20000000800 */
[----:B------:R-:W-:Y:S01]  /*16f20*/  MOV R163, R129 ;  /* 0x0000008100a37202 */ /* 0x000fe20000000f00 */
[----:B------:R-:W-:Y:S02]  /*16f30*/  FMUL.FTZ R21, R69, R149 ;  /* 0x0000009545157220 */ /* 0x000fe40000410000 */
[C---:B--2---:R-:W-:Y:S01]  /*16f40*/  FMUL.FTZ R28, R2.reuse, R156 ;  /* 0x0000009c021c7220 */ /* 0x044fe20000410000 */
[C---:B------:R-:W-:Y:S01]  /*16f50*/  HMMA.16816.F32.BF16 R16, R72.reuse, R22, R16 ;  /* 0x000000164810723c */ /* 0x040fe20000041810 */
[----:B------:R-:W-:Y:S03]  /*16f60*/  IMAD.MOV.U32 R156, RZ, RZ, R29 ;  /* 0x000000ffff9c7224 */ /* 0x000fe600078e001d */
[----:B------:R-:W-:Y:S01]  /*16f70*/  FMUL.FTZ R29, R2, R157 ;  /* 0x0000009d021d7220 */ /* 0x000fe20000410000 */
[----:B------:R-:W-:Y:S01]  /*16f80*/  MOV R157, R30 ;  /* 0x0000001e009d7202 */ /* 0x000fe20000000f00 */
[----:B------:R-:W-:Y:S01]  /*16f90*/  FMUL.FTZ R30, R0, R158 ;  /* 0x0000009e001e7220 */ /* 0x000fe20000410000 */
[----:B------:R2:W-:Y:S01]  /*16fa0*/  MUFU.EX2 R149, R62 ;  /* 0x0000003e00957308 */ /* 0x0005e20000000800 */
[C---:B------:R-:W-:Y:S04]  /*16fb0*/  FMUL.FTZ R23, R68.reuse, R151 ;  /* 0x0000009744177220 */ /* 0x040fe80000410000 */
[----:B------:R-:W-:Y:S02]  /*16fc0*/  FMUL.FTZ R22, R68, R150 ;  /* 0x0000009644167220 */ /* 0x000fe40000410000 */
[C---:B------:R-:W-:Y:S02]  /*16fd0*/  FMUL.FTZ R31, R0.reuse, R159 ;  /* 0x0000009f001f7220 */ /* 0x040fe40000410000 */
[----:B------:R-:W-:Y:S01]  /*16fe0*/  FFMA.FTZ R40, R185, c[0x0][0x2d0], -R71 ;  /* 0x0000b400b9287a23 */ /* 0x000fe20000010847 */
[----:B------:R4:W-:Y:S01]  /*16ff0*/  MUFU.EX2 R150, R44 ;  /* 0x0000002c00967308 */ /* 0x0009e20000000800 */
[C---:B------:R-:W-:Y:S02]  /*17000*/  FMUL.FTZ R43, R0.reuse, R107 ;  /* 0x0000006b002b7220 */ /* 0x040fe40000410000 */
[C---:B-1----:R-:W-:Y:S01]  /*17010*/  FMUL.FTZ R20, R69.reuse, R148 ;  /* 0x0000009445147220 */ /* 0x042fe20000410000 */
[----:B------:R-:W-:Y:S01]  /*17020*/  MOV R148, R76 ;  /* 0x0000004c00947202 */ /* 0x000fe20000000f00 */
[----:B------:R-:W-:Y:S02]  /*17030*/  IMAD.MOV.U32 R151, RZ, RZ, R77 ;  /* 0x000000ffff977224 */ /* 0x000fe400078e004d */
[----:B------:R-:W1:Y:S01]  /*17040*/  LDSM.16.MT88.4 R76, [R215+0x100] ;  /* 0x00010000d74c783b */ /* 0x000e620000004200 */
[----:B------:R-:W-:Y:S02]  /*17050*/  IMAD.MOV.U32 R169, RZ, RZ, R163 ;  /* 0x000000ffffa97224 */ /* 0x000fe400078e00a3 */
[-C--:B------:R-:W-:Y:S01]  /*17060*/  HMMA.16816.F32.BF16 R20, R72, R36.reuse, R20 ;  /* 0x000000244814723c */ /* 0x080fe20000041814 */
[----:B------:R5:W-:Y:S01]  /*17070*/  MUFU.EX2 R158, R88 ;  /* 0x00000058009e7308 */ /* 0x000be20000000800 */
[----:B---3--:R-:W-:Y:S02]  /*17080*/  IMAD.MOV.U32 R159, RZ, RZ, R47 ;  /* 0x000000ffff9f7224 */ /* 0x008fe400078e002f */
[C---:B--2---:R-:W-:Y:S01]  /*17090*/  FMUL.FTZ R62, R0.reuse, R170 ;  /* 0x000000aa003e7220 */ /* 0x044fe20000410000 */
[----:B------:R-:W-:Y:S01]  /*170a0*/  MOV R170, R162 ;  /* 0x000000a200aa7202 */ /* 0x000fe20000000f00 */
[C---:B------:R-:W-:Y:S02]  /*170b0*/  FMUL.FTZ R46, R0.reuse, R110 ;  /* 0x0000006e002e7220 */ /* 0x040fe40000410000 */
[C---:B------:R-:W-:Y:S01]  /*170c0*/  HMMA.16816.F32.BF16 R24, R64.reuse, R36, R24 ;  /* 0x000000244018723c */ /* 0x040fe20000041818 */
[C---:B------:R-:W-:Y:S02]  /*170d0*/  FMUL.FTZ R47, R0.reuse, R111 ;  /* 0x0000006f002f7220 */ /* 0x040fe40000410000 */
[----:B------:R2:W-:Y:S01]  /*170e0*/  MUFU.EX2 R138, R40 ;  /* 0x00000028008a7308 */ /* 0x0005e20000000800 */
[----:B------:R-:W-:Y:S02]  /*170f0*/  FMUL.FTZ R58, R0, R118 ;  /* 0x00000076003a7220 */ /* 0x000fe40000410000 */
[----:B----4-:R-:W-:Y:S02]  /*17100*/  FMUL.FTZ R44, R2, R108 ;  /* 0x0000006c022c7220 */ /* 0x010fe40000410000 */
[-C--:B------:R-:W-:Y:S01]  /*17110*/  HMMA.16816.F32.BF16 R28, R64, R38.reuse, R28 ;  /* 0x00000026401c723c */ /* 0x080fe2000004181c */
[----:B------:R-:W-:Y:S03]  /*17120*/  FFMA.FTZ R36, R48, c[0x0][0x2d0], -R93 ;  /* 0x0000b40030247a23 */ /* 0x000fe6000001085d */
[----:B------:R-:W-:Y:S01]  /*17130*/  FMUL.FTZ R37, R69, R101 ;  /* 0x0000006545257220 */ /* 0x000fe20000410000 */
[----:B------:R3:W-:Y:S01]  /*17140*/  MUFU.EX2 R136, R36 ;  /* 0x0000002400887308 */ /* 0x0007e20000000800 */
[----:B------:R-:W-:Y:S02]  /*17150*/  FFMA.FTZ R48, R187, c[0x0][0x2d0], -R92 ;  /* 0x0000b400bb307a23 */ /* 0x000fe4000001085c */
[C---:B------:R-:W-:Y:S01]  /*17160*/  HMMA.16816.F32.BF16 R32, R72.reuse, R38, R32 ;  /* 0x000000264820723c */ /* 0x040fe20000041820 */
[----:B------:R-:W-:Y:S01]  /*17170*/  IMAD.MOV.U32 R143, RZ, RZ, R42 ;  /* 0x000000ffff8f7224 */ /* 0x000fe200078e002a */
[----:B-----5:R-:W-:Y:S02]  /*17180*/  LDSM.16.MT88.4 R88, [R214+0x900] ;  /* 0x00090000d658783b */ /* 0x020fe40000004200 */
[C---:B------:R-:W-:Y:S02]  /*17190*/  FMUL.FTZ R42, R0.reuse, R106 ;  /* 0x0000006a002a7220 */ /* 0x040fe40000410000 */
[----:B------:R-:W-:Y:S01]  /*171a0*/  FMUL.FTZ R59, R0, R119 ;  /* 0x00000077003b7220 */ /* 0x000fe20000410000 */
[----:B------:R4:W-:Y:S01]  /*171b0*/  MUFU.EX2 R140, R48 ;  /* 0x00000030008c7308 */ /* 0x0009e20000000800 */
[C---:B------:R-:W-:Y:S04]  /*171c0*/  FMUL.FTZ R38, R68.reuse, R102 ;  /* 0x0000006644267220 */ /* 0x040fe80000410000 */
[----:B------:R-:W-:Y:S02]  /*171d0*/  FMUL.FTZ R39, R68, R103 ;  /* 0x0000006744277220 */ /* 0x000fe40000410000 */
[----:B--2---:R-:W-:Y:S02]  /*171e0*/  FMUL.FTZ R40, R2, R104 ;  /* 0x0000006802287220 */ /* 0x004fe40000410000 */
[C---:B---3--:R-:W-:Y:S07]  /*171f0*/  FMUL.FTZ R36, R69.reuse, R100 ;  /* 0x0000006445247220 */ /* 0x048fee0000410000 */
[-C--:B------:R-:W-:Y:S01]  /*17200*/  HMMA.16816.F32.BF16 R36, R72, R52.reuse, R36 ;  /* 0x000000344824723c */ /* 0x080fe20000041824 */
[C---:B----4-:R-:W-:Y:S01]  /*17210*/  FMUL.FTZ R48, R69.reuse, R112 ;  /* 0x0000007045307220 */ /* 0x050fe20000410000 */
[----:B------:R-:W-:Y:S06]  /*17220*/  MOV R112, R181 ;  /* 0x000000b500707202 */ /* 0x000fec0000000f00 */
        /* <DEDUP_REMOVED lines=14> */
[----:B---3--:R-:W-:Y:S01]  /*17310*/  F2FP.BF16.PACK_AB R77, R137, R134 ;  /* 0x00000086894d723e */ /* 0x008fe200000010ff */
[----:B------:R-:W1:Y:S01]  /*17320*/  LDSM.16.MT88.4 R84, [R216+0x900] ;  /* 0x00090000d854783b */ /* 0x000e620000004200 */
[----:B------:R2:W3:Y:S04]  /*17330*/  MUFU.EX2 R103, R76 ;  /* 0x0000004c00677308 */ /* 0x0004e80000000800 */
[C---:B------:R-:W-:Y:S02]  /*17340*/  FMUL.FTZ R64, R69.reuse, R120 ;  /* 0x0000007845407220 */ /* 0x040fe40000410000 */
[----:B------:R-:W-:Y:S02]  /*17350*/  FMUL.FTZ R65, R69, R121 ;  /* 0x0000007945417220 */ /* 0x000fe40000410000 */
[----:B------:R-:W4:Y:S01]  /*17360*/  LDL.LU R121, [R1+0x14] ;  /* 0x0000140001797983 */ /* 0x000f220000300800 */
[C---:B------:R-:W-:Y:S02]  /*17370*/  FMUL.FTZ R66, R68.reuse, R122 ;  /* 0x0000007a44427220 */ /* 0x040fe40000410000 */
[----:B------:R-:W-:Y:S01]  /*17380*/  FMUL.FTZ R67, R68, R123 ;  /* 0x0000007b44437220 */ /* 0x000fe20000410000 */
[----:B------:R-:W5:Y:S06]  /*17390*/  LDL.LU R120, [R1+0x18] ;  /* 0x0000180001787983 */ /* 0x000f6c0000300800 */
[----:B------:R-:W-:Y:S01]  /*173a0*/  HMMA.16816.F32.BF16 R64, R72, R78, R64 ;  /* 0x0000004e4840723c */ /* 0x000fe20000041840 */
[--C-:B--2---:R-:W-:Y:S06]  /*173b0*/  FFMA.FTZ R76, R188, c[0x0][0x2d0], -R92.reuse ;  /* 0x0000b400bc4c7a23 */ /* 0x104fec000001085c */
[----:B------:R-:W-:Y:S02]  /*173c0*/  F2FP.BF16.PACK_AB R72, R142, R154 ;  /* 0x0000009a8e48723e */ /* 0x000fe400000010ff */
[----:B------:R-:W-:Y:S01]  /*173d0*/  F2FP.BF16.PACK_AB R73, R141, R153 ;  /* 0x000000998d49723e */ /* 0x000fe200000010ff */
[----:B------:R2:W-:Y:S02]  /*173e0*/  MUFU.EX2 R102, R76 ;  /* 0x0000004c00667308 */ /* 0x0005e40000000800 */
[----:B------:R-:W-:Y:S02]  /*173f0*/  F2FP.BF16.PACK_AB R74, R133, R157 ;  /* 0x0000009d854a723e */ /* 0x000fe400000010ff */
[----:B------:R-:W-:Y:S02]  /*17400*/  F2FP.BF16.PACK_AB R75, R132, R156 ;  /* 0x0000009c844b723e */ /* 0x000fe400000010ff */
[----:B------:R-:W-:Y:S02]  /*17410*/  F2FP.BF16.PACK_AB R78, R136, R135 ;  /* 0x00000087884e723e */ /* 0x000fe400000010ff */
[----:B---3--:R-:W-:Y:S03]  /*17420*/  F2FP.BF16.PACK_AB R79, R103, R149 ;  /* 0x00000095674f723e */ /* 0x008fe600000010ff */
[-C--:B------:R-:W-:Y:S01]  /*17430*/  HMMA.16816.F32.BF16 R4, R72, R80.reuse, R4 ;  /* 0x000000504804723c */ /* 0x080fe20000041804 */
[----:B--2---:R-:W-:Y:S04]  /*17440*/  FFMA.FTZ R76, R189, c[0x0][0x2d0], -R71 ;  /* 0x0000b400bd4c7a23 */ /* 0x004fe80000010847 */
        /* <DEDUP_REMOVED lines=8> */
[C---:B------:R-:W-:Y:S01]  /*174d0*/  HMMA.16816.F32.BF16 R24, R76.reuse, R84, R24 ;  /* 0x000000544c18723c */ /* 0x040fe20000041818 */
[----:B--2---:R-:W-:Y:S06]  /*174e0*/  FFMA.FTZ R80, R193, c[0x0][0x2d0], -R92 ;  /* 0x0000b400c1507a23 */ /* 0x004fec000001085c */
        /* <DEDUP_REMOVED lines=9> */
[--C-:B------:R-:W-:Y:S01]  /*17580*/  FFMA.FTZ R88, R99, c[0x0][0x2d0], -R94.reuse ;  /* 0x0000b40063587a23 */ /* 0x100fe2000001085e */
[-C--:B------:R-:W-:Y:S01]  /*17590*/  HMMA.16816.F32.BF16 R44, R76, R90.reuse, R44 ;  /* 0x0000005a4c2c723c */ /* 0x080fe2000004182c */
[----:B--2---:R-:W-:Y:S06]  /*175a0*/  FFMA.FTZ R84, R194, c[0x0][0x2d0], -R71 ;  /* 0x0000b400c2547a23 */ /* 0x004fec0000010847 */
[----:B------:R2:W-:Y:S01]  /*175b0*/  MUFU.EX2 R111, R88 ;  /* 0x00000058006f7308 */ /* 0x0005e20000000800 */
[C---:B------:R-:W-:Y:S09]  /*175c0*/  HMMA.16816.F32.BF16 R48, R72.reuse, R90, R48 ;  /* 0x0000005a4830723c */ /* 0x040ff20000041830 */
[----:B------:R3:W3:Y:S03]  /*175d0*/  MUFU.EX2 R160, R84 ;  /* 0x0000005400a07308 */ /* 0x0006e60000000800 */
[----:B-1----:R-:W-:Y:S07]  /*175e0*/  FFMA.FTZ R80, R98, c[0x0][0x2d0], -R93 ;  /* 0x0000b40062507a23 */ /* 0x002fee000001085d */
[----:B------:R1:W-:Y:S01]  /*175f0*/  MUFU.EX2 R100, R80 ;  /* 0x0000005000647308 */ /* 0x0003e20000000800 */
[----:B--2---:R-:W-:Y:S09]  /*17600*/  FFMA.FTZ R88, R172, c[0x0][0x2d0], -R94 ;  /* 0x0000b400ac587a23 */ /* 0x004ff2000001085e */
[----:B------:R2:W-:Y:S01]  /*17610*/  MUFU.EX2 R110, R88 ;  /* 0x00000058006e7308 */ /* 0x0005e20000000800 */
[----:B---3--:R-:W-:Y:S09]  /*17620*/  FFMA.FTZ R84, R195, c[0x0][0x2d0], -R71 ;  /* 0x0000b400c3547a23 */ /* 0x008ff20000010847 */
[----:B------:R3:W-:Y:S01]  /*17630*/  MUFU.EX2 R195, R84 ;  /* 0x0000005400c37308 */ /* 0x0007e20000000800 */
[----:B-1----:R-:W-:Y:S09]  /*17640*/  FFMA.FTZ R80, R131, c[0x0][0x2d0], -R93 ;  /* 0x0000b40083507a23 */ /* 0x002ff2000001085d */
[----:B------:R1:W1:Y:S01]  /*17650*/  MUFU.EX2 R105, R80 ;  /* 0x0000005000697308 */ /* 0x0002620000000800 */
[----:B--2---:R-:W-:Y:S02]  /*17660*/  FFMA.FTZ R88, R203, c[0x0][0x2d0], -R71 ;  /* 0x0000b400cb587a23 */ /* 0x004fe40000010847 */
[----:B------:R-:W-:Y:S07]  /*17670*/  IMAD.MOV.U32 R203, RZ, RZ, R150 ;  /* 0x000000ffffcb7224 */ /* 0x000fee00078e0096 */
[----:B------:R2:W-:Y:S01]  /*17680*/  MUFU.EX2 R191, R88 ;  /* 0x0000005800bf7308 */ /* 0x0005e20000000800 */
[----:B---3--:R-:W-:Y:S01]  /*17690*/  FFMA.FTZ R84, R196, c[0x0][0x2d0], -R92 ;  /* 0x0000b400c4547a23 */ /* 0x008fe2000001085c */
[----:B------:R-:W-:Y:S01]  /*176a0*/  MOV R196, R160 ;  /* 0x000000a000c47202 */ /* 0x000fe20000000f00 */
[----:B------:R-:W-:Y:S02]  /*176b0*/  IMAD.MOV.U32 R160, RZ, RZ, R139 ;  /* 0x000000ffffa07224 */ /* 0x000fe400078e008b */
[----:B------:R-:W-:Y:S05]  /*176c0*/  IMAD.MOV.U32 R139, RZ, RZ, R95 ;  /* 0x000000ffff8b7224 */ /* 0x000fea00078e005f */
[----:B------:R3:W-:Y:S01]  /*176d0*/  MUFU.EX2 R194, R84 ;  /* 0x0000005400c27308 */ /* 0x0007e20000000800 */
[----:B------:R-:W-:Y:S02]  /*176e0*/  MOV R168, R160 ;  /* 0x000000a000a87202 */ /* 0x000fe40000000f00 */
[----:B------:R-:W-:Y:S08]  /*176f0*/  LDSM.16.MT88.4 R160, [R216+0x2900] ;  /* 0x00290000d8a0783b */ /* 0x000ff00000004200 */
[----:B-1----:R-:W1:Y:S08]  /*17700*/  LDSM.16.MT88.4 R80, [R215+0x900] ;  /* 0x00090000d750783b */ /* 0x002e700000004200 */
[----:B--2---:R-:W-:Y:S01]  /*17710*/  LDSM.16.MT88.4 R88, [R214+0x1100] ;  /* 0x00110000d658783b */ /* 0x004fe20000004200 */
[--C-:B---3--:R-:W-:Y:S04]  /*17720*/  FFMA.FTZ R84, R96, c[0x0][0x2d0], -R94.reuse ;  /* 0x0000b40060547a23 */ /* 0x108fe8000001085e */
[----:B------:R2:W3:Y:S01]  /*17730*/  MUFU.EX2 R98, R84 ;  /* 0x0000005400627308 */ /* 0x0004e20000000800 */
[-C--:B-1----:R-:W-:Y:S02]  /*17740*/  HMMA.16816.F32.BF16 R52, R72, R80.reuse, R52 ;  /* 0x000000504834723c */ /* 0x082fe40000041834 */
[----:B--2---:R-:W1:Y:S06]  /*17750*/  LDSM.16.MT88.4 R84, [R213+0x1100] ;  /* 0x00110000d554783b */ /* 0x004e6c0000004200 */
[C---:B------:R-:W-:Y:S07]  /*17760*/  HMMA.16816.F32.BF16 R56, R76.reuse, R80, R56 ;  /* 0x000000504c38723c */ /* 0x040fee0000041838 */
[----:B------:R-:W-:Y:S01]  /*17770*/  FFMA.FTZ R80, R173, c[0x0][0x2d0], -R94 ;  /* 0x0000b400ad507a23 */ /* 0x000fe2000001085e */
[-C--:B------:R-:W-:Y:S03]  /*17780*/  HMMA.16816.F32.BF16 R60, R76, R82.reuse, R60 ;  /* 0x000000524c3c723c */ /* 0x080fe6000004183c */
[----:B------:R2:W1:Y:S01]  /*17790*/  MUFU.EX2 R193, R80 ;  /* 0x0000005000c17308 */ /* 0x0004620000000800 */
[----:B----4-:R-:W-:Y:S03]  /*177a0*/  FFMA.FTZ R69, R69, R121, R171 ;  /* 0x0000007945457223 */ /* 0x010fe600000100ab */
[----:B------:R-:W-:Y:S01]  /*177b0*/  FFMA.FTZ R76, R198, c[0x0][0x2d0], -R92 ;  /* 0x0000b400c64c7a23 */ /* 0x000fe2000001085c */
[----:B------:R-:W-:Y:S01]  /*177c0*/  HMMA.16816.F32.BF16 R64, R72, R82, R64 ;  /* 0x000000524840723c */ /* 0x000fe20000041840 */
[----:B------:R-:W-:Y:S03]  /*177d0*/  IMAD.MOV.U32 R198, RZ, RZ, R158 ;  /* 0x000000ffffc67224 */ /* 0x000fe600078e009e */
[----:B------:R-:W-:Y:S01]  /*177e0*/  F2FP.BF16.PACK_AB R78, R104, R105 ;  /* 0x00000069684e723e */ /* 0x000fe200000010ff */
[----:B------:R4:W-:Y:S01]  /*177f0*/  MUFU.EX2 R109, R76 ;  /* 0x0000004c006d7308 */ /* 0x0009e20000000800 */
[----:B---3--:R-:W-:Y:S01]  /*17800*/  F2FP.BF16.PACK_AB R77, R111, R98 ;  /* 0x000000626f4d723e */ /* 0x008fe200000010ff */
[----:B-----5:R-:W-:Y:S01]  /*17810*/  FFMA.FTZ R68, R68, R120, R170 ;  /* 0x0000007844447223 */ /* 0x020fe200000100aa */
[----:B------:R-:W-:Y:S01]  /*17820*/  F2FP.BF16.PACK_AB R72, R150, R138 ;  /* 0x0000008a9648723e */ /* 0x000fe200000010ff */
[----:B------:R-:W-:Y:S03]  /*17830*/  FADD.FTZ R69, R168, R69 ;  /* 0x00000045a8457221 */ /* 0x000fe60000010000 */
[----:B------:R-:W-:Y:S02]  /*17840*/  F2FP.BF16.PACK_AB R73, R102, R140 ;  /* 0x0000008c6649723e */ /* 0x000fe400000010ff */
[----:B------:R-:W-:Y:S02]  /*17850*/  F2FP.BF16.PACK_AB R75, R106, R107 ;  /* 0x0000006b6a4b723e */ /* 0x000fe400000010ff */
[----:B------:R-:W-:Y:S01]  /*17860*/  MOV R158, R183 ;  /* 0x000000b7009e7202 */ /* 0x000fe20000000f00 */
[----:B--2---:R-:W2:Y:S01]  /*17870*/  LDSM.16.MT88.4 R80, [R216+0x1100] ;  /* 0x00110000d850783b */ /* 0x004ea20000004200 */
[----:B-1----:R-:W-:Y:S02]  /*17880*/  F2FP.BF16.PACK_AB R79, R193, R110 ;  /* 0x0000006ec14f723e */ /* 0x002fe400000010ff */
[----:B------:R-:W-:Y:S01]  /*17890*/  MOV R115, R158 ;  /* 0x0000009e00737202 */ /* 0x000fe20000000f00 */
[----:B------:R-:W-:Y:S04]  /*178a0*/  IMAD.MOV.U32 R158, RZ, RZ, R144 ;  /* 0x000000ffff9e7224 */ /* 0x000fe800078e0090 */
[----:B------:R-:W-:Y:S02]  /*178b0*/  FADD.FTZ R68, R115, R68 ;  /* 0x0000004473447221 */ /* 0x000fe40000010000 */
[----:B----4-:R-:W-:Y:S01]  /*178c0*/  FFMA.FTZ R76, R201, c[0x0][0x2d0], -R71 ;  /* 0x0000b400c94c7a23 */ /* 0x010fe20000010847 */
[----:B------:R-:W-:Y:S01]  /*178d0*/  MOV R201, R155 ;  /* 0x0000009b00c97202 */ /* 0x000fe20000000f00 */
[----:B------:R-:W-:Y:S02]  /*178e0*/  IMAD.MOV.U32 R155, RZ, RZ, R184 ;  /* 0x000000ffff9b7224 */ /* 0x000fe400078e00b8 */
[----:B------:R1:W-:Y:S01]  /*178f0*/  MUFU.EX2 R192, R76 ;  /* 0x0000004c00c07308 */ /* 0x0003e20000000800 */
[----:B------:R-:W-:Y:S01]  /*17900*/  F2FP.BF16.PACK_AB R74, R198, R201 ;  /* 0x000000c9c64a723e */ /* 0x000fe200000010ff */
[----:B------:R-:W-:Y:S02]  /*17910*/  FADD.FTZ R69, R158, R69 ;  /* 0x000000459e457221 */ /* 0x000fe40000010000 */
[----:B------:R-:W-:Y:S04]  /*17920*/  IMAD.MOV.U32 R158, RZ, RZ, R139 ;  /* 0x000000ffff9e7224 */ /* 0x000fe800078e008b */
[-C--:B------:R-:W-:Y:S01]  /*17930*/  HMMA.16816.F32.BF16 R4, R72, R84.reuse, R4 ;  /* 0x000000544804723c */ /* 0x080fe20000041804 */
[----:B-1----:R-:W-:Y:S07]  /*17940*/  F2FP.BF16.PACK_AB R76, R100, R101 ;  /* 0x00000065644c723e */ /* 0x002fee00000010ff */
[C---:B------:R-:W-:Y:S07]  /*17950*/  HMMA.16816.F32.BF16 R8, R76.reuse, R84, R8 ;  /* 0x000000544c08723c */ /* 0x040fee0000041808 */
[--C-:B------:R-:W-:Y:S01]  /*17960*/  FFMA.FTZ R84, R204, c[0x0][0x2d0], -R92.reuse ;  /* 0x0000b400cc547a23 */ /* 0x100fe2000001085c */
[-C--:B------:R-:W-:Y:S01]  /*17970*/  HMMA.16816.F32.BF16 R12, R76, R86.reuse, R12 ;  /* 0x000000564c0c723c */ /* 0x080fe2000004180c */
[----:B------:R-:W-:Y:S02]  /*17980*/  MOV R204, R149 ;  /* 0x0000009500cc7202 */ /* 0x000fe40000000f00 */
        /* <DEDUP_REMOVED lines=8> */
[----:B------:R1:W-:Y:S03]  /*17a10*/  MUFU.EX2 R190, R84 ;  /* 0x0000005400be7308 */ /* 0x0003e60000000800 */
[----:B------:R-:W-:Y:S04]  /*17a20*/  IMAD.MOV.U32 R200, RZ, RZ, R136 ;  /* 0x000000ffffc87224 */ /* 0x000fe800078e0088 */
[C---:B------:R-:W-:Y:S03]  /*17a30*/  HMMA.16816.F32.BF16 R32, R72.reuse, R82, R32 ;  /* 0x000000524820723c */ /* 0x040fe60000041820 */
[----:B------:R2:W-:Y:S05]  /*17a40*/  MUFU.EX2 R186, R80 ;  /* 0x0000005000ba7308 */ /* 0x0005ea0000000800 */
[-C--:B------:R-:W-:Y:S08]  /*17a50*/  HMMA.16816.F32.BF16 R36, R72, R88.reuse, R36 ;  /* 0x000000584824723c */ /* 0x080ff00000041824 */
[C---:B------:R-:W-:Y:S01]  /*17a60*/  HMMA.16816.F32.BF16 R40, R76.reuse, R88, R40 ;  /* 0x000000584c28723c */ /* 0x040fe20000041828 */
[--C-:B-1----:R-:W-:Y:S03]  /*17a70*/  FFMA.FTZ R84, R197, c[0x0][0x2d0], -R93.reuse ;  /* 0x0000b400c5547a23 */ /* 0x102fe6000001085d */
[----:B------:R-:W-:Y:S01]  /*17a80*/  MOV R197, R138 ;  /* 0x0000008a00c57202 */ /* 0x000fe20000000f00 */
[----:B------:R1:W-:Y:S02]  /*17a90*/  MUFU.EX2 R108, R84 ;  /* 0x00000054006c7308 */ /* 0x0003e40000000800 */
[--C-:B------:R-:W-:Y:S01]  /*17aa0*/  FFMA.FTZ R88, R175, c[0x0][0x2d0], -R94.reuse ;  /* 0x0000b400af587a23 */ /* 0x100fe2000001085e */
[-C--:B------:R-:W-:Y:S01]  /*17ab0*/  HMMA.16816.F32.BF16 R44, R76, R90.reuse, R44 ;  /* 0x0000005a4c2c723c */ /* 0x080fe2000004182c */
[--C-:B--2---:R-:W-:Y:S03]  /*17ac0*/  FFMA.FTZ R80, R202, c[0x0][0x2d0], -R93.reuse ;  /* 0x0000b400ca507a23 */ /* 0x104fe6000001085d */
[----:B------:R-:W-:Y:S03]  /*17ad0*/  MOV R202, R132 ;  /* 0x0000008400ca7202 */ /* 0x000fe60000000f00 */
[----:B------:R2:W-:Y:S01]  /*17ae0*/  MUFU.EX2 R165, R88 ;  /* 0x0000005800a57308 */ /* 0x0005e20000000800 */
[C---:B------:R-:W-:Y:S09]  /*17af0*/  HMMA.16816.F32.BF16 R48, R72.reuse, R90, R48 ;  /* 0x0000005a4830723c */ /* 0x040ff20000041830 */
[----:B------:R3:W4:Y:S03]  /*17b00*/  MUFU.EX2 R187, R80 ;  /* 0x0000005000bb7308 */ /* 0x0007260000000800 */
[----:B-1----:R-:W-:Y:S01]  /*17b10*/  FFMA.FTZ R84, R199, c[0x0][0x2d0], -R93 ;  /* 0x0000b400c7547a23 */ /* 0x002fe2000001085d */
[----:B------:R-:W-:Y:S06]  /*17b20*/  MOV R199, R137 ;  /* 0x0000008900c77202 */ /* 0x000fec0000000f00 */
[----:B------:R1:W-:Y:S01]  /*17b30*/  MUFU.EX2 R188, R84 ;  /* 0x0000005400bc7308 */ /* 0x0003e20000000800 */
[----:B--2---:R-:W-:Y:S09]  /*17b40*/  FFMA.FTZ R88, R176, c[0x0][0x2d0], -R94 ;  /* 0x0000b400b0587a23 */ /* 0x004ff2000001085e */
[----:B------:R2:W-:Y:S01]  /*17b50*/  MUFU.EX2 R164, R88 ;  /* 0x0000005800a47308 */ /* 0x0005e20000000800 */
[----:B---3--:R-:W-:Y:S02]  /*17b60*/  FFMA.FTZ R80, R206, c[0x0][0x2d0], -R71 ;  /* 0x0000b400ce507a23 */ /* 0x008fe40000010847 */
[----:B------:R-:W-:Y:S07]  /*17b70*/  IMAD.MOV.U32 R206, RZ, RZ, R133 ;  /* 0x000000ffffce7224 */ /* 0x000fee00078e0085 */
[----:B------:R3:W-:Y:S01]  /*17b80*/  MUFU.EX2 R184, R80 ;  /* 0x0000005000b87308 */ /* 0x0007e20000000800 */
[----:B-1----:R-:W1:Y:S01]  /*17b90*/  LDSM.16.MT88.4 R84, [R215+0x1100] ;  /* 0x00110000d754783b */ /* 0x002e620000004200 */
[--C-:B--2---:R-:W-:Y:S01]  /*17ba0*/  FFMA.FTZ R88, R240, c[0x0][0x2d0], -R71.reuse ;  /* 0x0000b400f0587a23 */ /* 0x104fe20000010847 */
[----:B------:R-:W-:Y:S07]  /*17bb0*/  MOV R240, R143 ;  /* 0x0000008f00f07202 */ /* 0x000fee0000000f00 */
[----:B------:R2:W-:Y:S01]  /*17bc0*/  MUFU.EX2 R181, R88 ;  /* 0x0000005800b57308 */ /* 0x0005e20000000800 */
[--C-:B---3--:R-:W-:Y:S01]  /*17bd0*/  FFMA.FTZ R80, R207, c[0x0][0x2d0], -R71.reuse ;  /* 0x0000b400cf507a23 */ /* 0x108fe20000010847 */
[----:B------:R-:W-:Y:S08]  /*17be0*/  MOV R207, R134 ;  /* 0x0000008600cf7202 */ /* 0x000ff00000000f00 */
[----:B------:R3:W-:Y:S01]  /*17bf0*/  MUFU.EX2 R185, R80 ;  /* 0x0000005000b97308 */ /* 0x0007e20000000800 */
[----:B--2---:R-:W-:Y:S01]  /*17c00*/  LDSM.16.MT88.4 R88, [R214+0x1900] ;  /* 0x00190000d658783b */ /* 0x004fe20000004200 */
[-C--:B-1----:R-:W-:Y:S08]  /*17c10*/  HMMA.16816.F32.BF16 R52, R72, R84.reuse, R52 ;  /* 0x000000544834723c */ /* 0x082ff00000041834 */
[C---:B------:R-:W-:Y:S01]  /*17c20*/  HMMA.16816.F32.BF16 R56, R76.reuse, R84, R56 ;  /* 0x000000544c38723c */ /* 0x040fe20000041838 */
[----:B---3--:R-:W-:Y:S03]  /*17c30*/  FFMA.FTZ R80, R208, c[0x0][0x2d0], -R92 ;  /* 0x0000b400d0507a23 */ /* 0x008fe6000001085c */
[----:B------:R-:W-:Y:S01]  /*17c40*/  MOV R208, R135 ;  /* 0x0000008700d07202 */ /* 0x000fe20000000f00 */
[----:B------:R1:W-:Y:S02]  /*17c50*/  MUFU.EX2 R167, R80 ;  /* 0x0000005000a77308 */ /* 0x0003e40000000800 */
[----:B------:R-:W-:Y:S01]  /*17c60*/  FFMA.FTZ R84, R177, c[0x0][0x2d0], -R94 ;  /* 0x0000b400b1547a23 */ /* 0x000fe2000001085e */
[-C--:B------:R-:W-:Y:S07]  /*17c70*/  HMMA.16816.F32.BF16 R60, R76, R86.reuse, R60 ;  /* 0x000000564c3c723c */ /* 0x080fee000004183c */
[----:B------:R-:W-:Y:S01]  /*17c80*/  FFMA.FTZ R76, R210, c[0x0][0x2d0], -R92 ;  /* 0x0000b400d24c7a23 */ /* 0x000fe2000001085c */
        /* <DEDUP_REMOVED lines=13> */
[----:B---3--:R-:W-:Y:S02]  /*17d60*/  FFMA.FTZ R76, R234, c[0x0][0x2d0], -R71 ;  /* 0x0000b400ea4c7a23 */ /* 0x008fe40000010847 */
[----:B------:R-:W-:Y:S05]  /*17d70*/  IMAD.MOV.U32 R234, RZ, RZ, R142 ;  /* 0x000000ffffea7224 */ /* 0x000fea00078e008e */
        /* <DEDUP_REMOVED lines=27> */
[----:B------:R3:W-:Y:S03]  /*17f30*/  MUFU.EX2 R174, R84 ;  /* 0x0000005400ae7308 */ /* 0x0007e60000000800 */
[----:B-1----:R-:W-:Y:S07]  /*17f40*/  FFMA.FTZ R80, R233, c[0x0][0x2d0], -R93 ;  /* 0x0000b400e9507a23 */ /* 0x002fee000001085d */
[----:B------:R1:W-:Y:S01]  /*17f50*/  MUFU.EX2 R118, R80 ;  /* 0x0000005000767308 */ /* 0x0003e20000000800 */
[--C-:B--2---:R-:W-:Y:S09]  /*17f60*/  FFMA.FTZ R88, R235, c[0x0][0x2d0], -R94.reuse ;  /* 0x0000b400eb587a23 */ /* 0x104ff2000001085e */
[----:B------:R2:W-:Y:S01]  /*17f70*/  MUFU.EX2 R96, R88 ;  /* 0x0000005800607308 */ /* 0x0005e20000000800 */
[----:B---3--:R-:W-:Y:S09]  /*17f80*/  FFMA.FTZ R84, R245, c[0x0][0x2d0], -R71 ;  /* 0x0000b400f5547a23 */ /* 0x008ff20000010847 */
[----:B------:R3:W4:Y:S01]  /*17f90*/  MUFU.EX2 R175, R84 ;  /* 0x0000005400af7308 */ /* 0x0007220000000800 */
[----:B-1----:R-:W-:Y:S09]  /*17fa0*/  FFMA.FTZ R80, R237, c[0x0][0x2d0], -R93 ;  /* 0x0000b400ed507a23 */ /* 0x002ff2000001085d */
[----:B------:R1:W5:Y:S01]  /*17fb0*/  MUFU.EX2 R177, R80 ;  /* 0x0000005000b17308 */ /* 0x0003620000000800 */
[--C-:B--2---:R-:W-:Y:S09]  /*17fc0*/  FFMA.FTZ R88, R238, c[0x0][0x2d0], -R94.reuse ;  /* 0x0000b400ee587a23 */ /* 0x104ff2000001085e */
[----:B------:R2:W-:Y:S01]  /*17fd0*/  MUFU.EX2 R95, R88 ;  /* 0x00000058005f7308 */ /* 0x0005e20000000800 */
[----:B---3--:R-:W-:Y:S01]  /*17fe0*/  FFMA.FTZ R84, R209, c[0x0][0x2d0], -R94 ;  /* 0x0000b400d1547a23 */ /* 0x008fe2000001085e */
[----:B----4-:R-:W-:Y:S08]  /*17ff0*/  F2FP.BF16.PACK_AB R120, R175, R174 ;  /* 0x000000aeaf78723e */ /* 0x010ff000000010ff */
[----:B------:R3:W4:Y:S01]  /*18000*/  MUFU.EX2 R116, R84 ;  /* 0x0000005400747308 */ /* 0x0007220000000800 */
[----:B-1----:R-:W1:Y:S08]  /*18010*/  LDSM.16.MT88.4 R80, [R215+0x1900] ;  /* 0x00190000d750783b */ /* 0x002e700000004200 */
[----:B--2---:R-:W-:Y:S08]  /*18020*/  LDSM.16.MT88.4 R88, [R216+0x2100] ;  /* 0x00210000d858783b */ /* 0x004ff00000004200 */
[----:B---3--:R-:W2:Y:S01]  /*18030*/  LDSM.16.MT88.4 R84, [R213+0x2100] ;  /* 0x00210000d554783b */ /* 0x008ea20000004200 */
[-C--:B-1----:R-:W-:Y:S08]  /*18040*/  HMMA.16816.F32.BF16 R52, R72, R80.reuse, R52 ;  /* 0x000000504834723c */ /* 0x082ff00000041834 */
[C---:B------:R-:W-:Y:S07]  /*18050*/  HMMA.16816.F32.BF16 R56, R76.reuse, R80, R56 ;  /* 0x000000504c38723c */ /* 0x040fee0000041838 */
[--C-:B------:R-:W-:Y:S01]  /*18060*/  FFMA.FTZ R80, R249, c[0x0][0x2d0], -R71.reuse ;  /* 0x0000b400f9507a23 */ /* 0x100fe20000010847 */
[-C--:B------:R-:W-:Y:S01]  /*18070*/  HMMA.16816.F32.BF16 R60, R76, R82.reuse, R60 ;  /* 0x000000524c3c723c */ /* 0x080fe2000004183c */
[----:B------:R-:W-:Y:S02]  /*18080*/  FFMA.FTZ R71, R247, c[0x0][0x2d0], -R71 ;  /* 0x0000b400f7477a23 */ /* 0x000fe40000010847 */
[----:B------:R1:W-:Y:S04]  /*18090*/  MUFU.EX2 R131, R80 ;  /* 0x0000005000837308 */ /* 0x0003e80000000800 */
[--C-:B------:R-:W-:Y:S01]  /*180a0*/  FFMA.FTZ R76, R246, c[0x0][0x2d0], -R92.reuse ;  /* 0x0000b400f64c7a23 */ /* 0x100fe2000001085c */
[----:B------:R-:W-:Y:S01]  /*180b0*/  HMMA.16816.F32.BF16 R64, R72, R82, R64 ;  /* 0x000000524840723c */ /* 0x000fe20000041840 */
[----:B-----5:R-:W-:Y:S03]  /*180c0*/  F2FP.BF16.PACK_AB R78, R176, R177 ;  /* 0x000000b1b04e723e */ /* 0x020fe600000010ff */
[----:B----4-:R-:W-:Y:S01]  /*180d0*/  F2FP.BF16.PACK_AB R77, R97, R116 ;  /* 0x00000074614d723e */ /* 0x010fe200000010ff */
[----:B------:R3:W-:Y:S01]  /*180e0*/  MUFU.EX2 R173, R76 ;  /* 0x0000004c00ad7308 */ /* 0x0007e20000000800 */
[----:B------:R-:W-:Y:S02]  /*180f0*/  F2FP.BF16.PACK_AB R79, R95, R96 ;  /* 0x000000605f4f723e */ /* 0x000fe400000010ff */
[----:B------:R-:W-:Y:S04]  /*18100*/  F2FP.BF16.PACK_AB R72, R185, R184 ;  /* 0x000000b8b948723e */ /* 0x000fe800000010ff */
[----:B------:R-:W-:Y:S02]  /*18110*/  F2FP.BF16.PACK_AB R73, R182, R167 ;  /* 0x000000a7b649723e */ /* 0x000fe400000010ff */
[----:B------:R-:W-:Y:S01]  /*18120*/  F2FP.BF16.PACK_AB R74, R181, R180 ;  /* 0x000000b4b54a723e */ /* 0x000fe200000010ff */
[----:B------:R4:W5:Y:S01]  /*18130*/  MUFU.EX2 R130, R71 ;  /* 0x0000004700827308 */ /* 0x0009620000000800 */
[----:B------:R-:W-:Y:S01]  /*18140*/  F2FP.BF16.PACK_AB R75, R179, R119 ;  /* 0x00000077b34b723e */ /* 0x000fe200000010ff */
[----:B-1----:R-:W1:Y:S06]  /*18150*/  LDSM.16.MT88.4 R80, [R214+0x2100] ;  /* 0x00210000d650783b */ /* 0x002e6c0000004200 */
[-C--:B--2---:R-:W-:Y:S01]  /*18160*/  HMMA.16816.F32.BF16 R4, R72, R84.reuse, R4 ;  /* 0x000000544804723c */ /* 0x084fe20000041804 */
[--C-:B---3--:R-:W-:Y:S04]  /*18170*/  FFMA.FTZ R76, R248, c[0x0][0x2d0], -R92.reuse ;  /* 0x0000b400f84c7a23 */ /* 0x108fe8000001085c */
[----:B------:R2:W3:Y:S01]  /*18180*/  MUFU.EX2 R172, R76 ;  /* 0x0000004c00ac7308 */ /* 0x0004e20000000800 */
[--C-:B----4-:R-:W-:Y:S01]  /*18190*/  FFMA.FTZ R71, R252, c[0x0][0x2d0], -R92.reuse ;  /* 0x0000b400fc477a23 */ /* 0x110fe2000001085c */
[----:B-----5:R-:W-:Y:S01]  /*181a0*/  F2FP.BF16.PACK_AB R122, R130, R131 ;  /* 0x00000083827a723e */ /* 0x020fe200000010ff */
[----:B------:R-:W-:Y:S07]  /*181b0*/  FFMA.FTZ R92, R114, c[0x0][0x2d0], -R92 ;  /* 0x0000b400725c7a23 */ /* 0x000fee000001085c */
[----:B------:R4:W-:Y:S01]  /*181c0*/  MUFU.EX2 R129, R71 ;  /* 0x0000004700817308 */ /* 0x0009e20000000800 */
[----:B------:R-:W-:Y:S01]  /*181d0*/  IMAD.MOV.U32 R114, RZ, RZ, R155 ;  /* 0x000000ffff727224 */ /* 0x000fe200078e009b */
[----:B------:R-:W-:Y:S02]  /*181e0*/  MOV R155, R151 ;  /* 0x00000097009b7202 */ /* 0x000fe40000000f00 */
[----:B------:R-:W-:Y:S06]  /*181f0*/  MOV R151, R145 ;  /* 0x0000009100977202 */ /* 0x000fec0000000f00 */
[----:B------:R-:W5:Y:S01]  /*18200*/  MUFU.EX2 R99, R92 ;  /* 0x0000005c00637308 */ /* 0x000f620000000800 */
[----:B--2---:R-:W-:Y:S02]  /*18210*/  F2FP.BF16.PACK_AB R76, R118, R117 ;  /* 0x00000075764c723e */ /* 0x004fe400000010ff */
[----:B---3--:R-:W-:Y:S05]  /*18220*/  F2FP.BF16.PACK_AB R121, R172, R173 ;  /* 0x000000adac79723e */ /* 0x008fea00000010ff */
[C---:B------:R-:W-:Y:S01]  /*18230*/  HMMA.16816.F32.BF16 R8, R76.reuse, R84, R8 ;  /* 0x000000544c08723c */ /* 0x040fe20000041808 */
[--C-:B----4-:R-:W-:Y:S04]  /*18240*/  FFMA.FTZ R71, R250, c[0x0][0x2d0], -R93.reuse ;  /* 0x0000b400fa477a23 */ /* 0x110fe8000001085d */
[----:B------:R2:W-:Y:S03]  /*18250*/  MUFU.EX2 R92, R71 ;  /* 0x00000047005c7308 */ /* 0x0005e60000000800 */
[-C--:B------:R-:W-:Y:S01]  /*18260*/  HMMA.16816.F32.BF16 R12, R76, R86.reuse, R12 ;  /* 0x000000564c0c723c */ /* 0x080fe2000004180c */
[----:B-----5:R-:W-:Y:S07]  /*18270*/  F2FP.BF16.PACK_AB R123, R99, R129 ;  /* 0x00000081637b723e */ /* 0x020fee00000010ff */
[C---:B------:R-:W-:Y:S01]  /*18280*/  HMMA.16816.F32.BF16 R16, R72.reuse, R86, R16 ;  /* 0x000000564810723c */ /* 0x040fe20000041810 */
[----:B------:R-:W3:Y:S07]  /*18290*/  LDSM.16.MT88.4 R84, [R215+0x2100] ;  /* 0x00210000d754783b */ /* 0x000eee0000004200 */
[-C--:B------:R-:W-:Y:S01]  /*182a0*/  HMMA.16816.F32.BF16 R20, R72, R88.reuse, R20 ;  /* 0x000000584814723c */ /* 0x080fe20000041814 */
[--C-:B--2---:R-:W-:Y:S07]  /*182b0*/  FFMA.FTZ R71, R251, c[0x0][0x2d0], -R93.reuse ;  /* 0x0000b400fb477a23 */ /* 0x104fee000001085d */
[C---:B------:R-:W-:Y:S01]  /*182c0*/  HMMA.16816.F32.BF16 R24, R76.reuse, R88, R24 ;  /* 0x000000584c18723c */ /* 0x040fe20000041818 */
[----:B------:R2:W4:Y:S07]  /*182d0*/  MUFU.EX2 R88, R71 ;  /* 0x0000004700587308 */ /* 0x00052e0000000800 */
[-C--:B------:R-:W-:Y:S08]  /*182e0*/  HMMA.16816.F32.BF16 R28, R76, R90.reuse, R28 ;  /* 0x0000005a4c1c723c */ /* 0x080ff0000004181c */
[C---:B------:R-:W-:Y:S01]  /*182f0*/  HMMA.16816.F32.BF16 R32, R72.reuse, R90, R32 ;  /* 0x0000005a4820723c */ /* 0x040fe20000041820 */
[----:B------:R-:W5:Y:S04]  /*18300*/  LDL.LU R91, [R1+0x1c] ;  /* 0x00001c00015b7983 */ /* 0x000f680000300800 */
[----:B------:R-:W5:Y:S03]  /*18310*/  LDL.LU R90, [R1+0x24] ;  /* 0x00002400015a7983 */ /* 0x000f660000300800 */
[-C--:B-1----:R-:W-:Y:S01]  /*18320*/  HMMA.16816.F32.BF16 R36, R72, R80.reuse, R36 ;  /* 0x000000504824723c */ /* 0x082fe20000041824 */
[--C-:B--2---:R-:W-:Y:S03]  /*18330*/  FFMA.FTZ R71, R113, c[0x0][0x2d0], -R93.reuse ;  /* 0x0000b40071477a23 */ /* 0x104fe6000001085d */
[----:B------:R-:W-:Y:S01]  /*18340*/  MOV R113, R148 ;  /* 0x0000009400717202 */ /* 0x000fe20000000f00 */
[----:B------:R-:W-:Y:S01]  /*18350*/  FFMA.FTZ R93, R112, c[0x0][0x2d0], -R93 ;  /* 0x0000b400705d7a23 */ /* 0x000fe2000001085d */
[----:B------:R-:W-:Y:S01]  /*18360*/  MOV R148, R146 ;  /* 0x0000009200947202 */ /* 0x000fe20000000f00 */
[----:B------:R-:W-:Y:S01]  /*18370*/  IMAD.MOV.U32 R112, RZ, RZ, R147 ;  /* 0x000000ffff707224 */ /* 0x000fe200078e0093 */
[----:B------:R1:W-:Y:S01]  /*18380*/  MUFU.EX2 R89, R71 ;  /* 0x0000004700597308 */ /* 0x0003e20000000800 */
[----:B------:R-:W2:Y:S01]  /*18390*/  LDSM.16.MT88.4 R144, [R213+0x2900] ;  /* 0x00290000d590783b */ /* 0x000ea20000004200 */
[C---:B------:R-:W-:Y:S02]  /*183a0*/  HMMA.16816.F32.BF16 R40, R76.reuse, R80, R40 ;  /* 0x000000504c28723c */ /* 0x040fe40000041828 */
[----:B------:R-:W-:Y:S02]  /*183b0*/  MOV R241, R113 ;  /* 0x0000007100f17202 */ /* 0x000fe40000000f00 */
[----:B------:R-:W-:Y:S02]  /*183c0*/  MOV R243, R112 ;  /* 0x0000007000f37202 */ /* 0x000fe40000000f00 */
[----:B----4-:R-:W-:Y:S02]  /*183d0*/  F2FP.BF16.PACK_AB R168, R88, R92 ;  /* 0x0000005c58a8723e */ /* 0x010fe400000010ff */
[----:B------:R-:W4:Y:S01]  /*183e0*/  MUFU.EX2 R93, R93 ;  /* 0x0000005d005d7308 */ /* 0x000f220000000800 */
[-C--:B------:R-:W-:Y:S08]  /*183f0*/  HMMA.16816.F32.BF16 R44, R76, R82.reuse, R44 ;  /* 0x000000524c2c723c */ /* 0x080ff0000004182c */
[C---:B------:R-:W-:Y:S01]  /*18400*/  HMMA.16816.F32.BF16 R48, R72.reuse, R82, R48 ;  /* 0x000000524830723c */ /* 0x040fe20000041830 */
[--C-:B-1----:R-:W-:Y:S07]  /*18410*/  FFMA.FTZ R71, R242, c[0x0][0x2d0], -R94.reuse ;  /* 0x0000b400f2477a23 */ /* 0x102fee000001085e */
[-C--:B---3--:R-:W-:Y:S01]  /*18420*/  HMMA.16816.F32.BF16 R52, R72, R84.reuse, R52 ;  /* 0x000000544834723c */ /* 0x088fe20000041834 */
[----:B------:R1:W-:Y:S03]  /*18430*/  MUFU.EX2 R80, R71 ;  /* 0x0000004700507308 */ /* 0x0003e60000000800 */
[----:B----4-:R-:W-:Y:S04]  /*18440*/  F2FP.BF16.PACK_AB R170, R93, R89 ;  /* 0x000000595daa723e */ /* 0x010fe800000010ff */
[C---:B------:R-:W-:Y:S08]  /*18450*/  HMMA.16816.F32.BF16 R56, R76.reuse, R84, R56 ;  /* 0x000000544c38723c */ /* 0x040ff00000041838 */
[-C--:B------:R-:W-:Y:S08]  /*18460*/  HMMA.16816.F32.BF16 R60, R76, R86.reuse, R60 ;  /* 0x000000564c3c723c */ /* 0x080ff0000004183c */
[----:B------:R-:W-:Y:S01]  /*18470*/  HMMA.16816.F32.BF16 R64, R72, R86, R64 ;  /* 0x000000564840723c */ /* 0x000fe20000041840 */
[----:B-1----:R-:W-:Y:S04]  /*18480*/  FFMA.FTZ R71, R236, c[0x0][0x2d0], -R94 ;  /* 0x0000b400ec477a23 */ /* 0x002fe8000001085e */
[----:B------:R1:W-:Y:S03]  /*18490*/  MUFU.EX2 R81, R71 ;  /* 0x0000004700517308 */ /* 0x0003e60000000800 */
[-C--:B--2---:R-:W-:Y:S07]  /*184a0*/  HMMA.16816.F32.BF16 R132, R120, R144.reuse, R4 ;  /* 0x000000907884723c */ /* 0x084fee0000041804 */
[----:B------:R-:W-:Y:S05]  /*184b0*/  FADD.FTZ R4, R243, R69 ;  /* 0x00000045f3047221 */ /* 0x000fea0000010000 */
[----:B------:R-:W-:Y:S02]  /*184c0*/  FADD.FTZ R6, R154, R4 ;  /* 0x000000049a067221 */ /* 0x000fe40000010000 */
[--C-:B-1----:R-:W-:Y:S02]  /*184d0*/  FFMA.FTZ R71, R178, c[0x0][0x2d0], -R94.reuse ;  /* 0x0000b400b2477a23 */ /* 0x102fe4000001085e */
[----:B------:R-:W-:Y:S04]  /*184e0*/  FFMA.FTZ R94, R70, c[0x0][0x2d0], -R94 ;  /* 0x0000b400465e7a23 */ /* 0x000fe8000001085e */
[----:B------:R-:W-:Y:S10]  /*184f0*/  MUFU.EX2 R71, R71 ;  /* 0x0000004700477308 */ /* 0x000ff40000000800 */
[----:B------:R-:W1:Y:S02]  /*18500*/  MUFU.EX2 R94, R94 ;  /* 0x0000005e005e7308 */ /* 0x000e640000000800 */
[----:B-1----:R-:W-:Y:S01]  /*18510*/  F2FP.BF16.PACK_AB R171, R94, R71 ;  /* 0x000000475eab723e */ /* 0x002fe200000010ff */
[----:B-----5:R-:W-:Y:S01]  /*18520*/  FFMA.FTZ R2, R2, R91, R169 ;  /* 0x0000005b02027223 */ /* 0x020fe200000100a9 */
[----:B------:R-:W-:Y:S03]  /*18530*/  F2FP.BF16.PACK_AB R169, R81, R80 ;  /* 0x0000005051a9723e */ /* 0x000fe600000010ff */
[----:B------:R-:W-:Y:S02]  /*18540*/  FADD.FTZ R70, R114, R2 ;  /* 0x0000000272467221 */ /* 0x000fe40000010000 */
[----:B------:R-:W-:Y:S01]  /*18550*/  FADD.FTZ R2, R151, R68 ;  /* 0x0000004497027221 */ /* 0x000fe20000010000 */
[----:B------:R-:W1:Y:S01]  /*18560*/  LDSM.16.MT88.4 R112, [R214+0x2900] ;  /* 0x00290000d670783b */ /* 0x000e620000004200 */
[----:B------:R-:W-:Y:S01]  /*18570*/  FFMA.FTZ R68, R0, R90, R127 ;  /* 0x0000005a00447223 */ /* 0x000fe2000001007f */
[C---:B------:R-:W-:Y:S01]  /*18580*/  HMMA.16816.F32.BF16 R136, R168.reuse, R144, R8 ;  /* 0x00000090a888723c */ /* 0x040fe20000041808 */
[----:B------:R-:W-:Y:S02]  /*18590*/  FADD.FTZ R0, R148, R70 ;  /* 0x0000004694007221 */ /* 0x000fe40000010000 */
[----:B------:R-:W-:Y:S02]  /*185a0*/  FADD.FTZ R2, R241, R2 ;  /* 0x00000002f1027221 */ /* 0x000fe40000010000 */
[----:B------:R-:W-:Y:S02]  /*185b0*/  FADD.FTZ R0, R155, R0 ;  /* 0x000000009b007221 */ /* 0x000fe40000010000 */
[----:B------:R-:W-:Y:S01]  /*185c0*/  FADD.FTZ R8, R128, R68 ;  /* 0x0000004480087221 */ /* 0x000fe20000010000 */
[-C--:B------:R-:W-:Y:S01]  /*185d0*/  HMMA.16816.F32.BF16 R140, R168, R146.reuse, R12 ;  /* 0x00000092a88c723c */ /* 0x080fe2000004180c */
[----:B------:R-:W-:Y:S03]  /*185e0*/  FADD.FTZ R7, R152, R0 ;  /* 0x0000000098077221 */ /* 0x000fe60000010000 */
[----:B------:R-:W-:Y:S01]  /*185f0*/  FADD.FTZ R4, R240, R8 ;  /* 0x00000008f0047221 */ /* 0x000fe20000010000 */
[----:B------:R-:W-:Y:S01]  /*18600*/  MOV R128, R125 ;  /* 0x0000007d00807202 */ /* 0x000fe20000000f00 */
[----:B------:R-:W-:Y:S02]  /*18610*/  FADD.FTZ R5, R153, R2 ;  /* 0x0000000299057221 */ /* 0x000fe40000010000 */
[----:B------:R-:W-:Y:S01]  /*18620*/  FADD.FTZ R2, R234, R6 ;  /* 0x00000006ea027221 */ /* 0x000fe20000010000 */
[C---:B------:R-:W-:Y:S03]  /*18630*/  HMMA.16816.F32.BF16 R144, R120.reuse, R146, R16 ;  /* 0x000000927890723c */ /* 0x040fe60000041810 */
[----:B------:R-:W-:Y:S02]  /*18640*/  FADD.FTZ R7, R159, R7 ;  /* 0x000000079f077221 */ /* 0x000fe40000010000 */
[----:B------:R-:W-:Y:S02]  /*18650*/  FADD.FTZ R4, R158, R4 ;  /* 0x000000049e047221 */ /* 0x000fe40000010000 */
[----:B------:R-:W-:Y:S01]  /*18660*/  FADD.FTZ R0, R210, R5 ;  /* 0x00000005d2007221 */ /* 0x000fe20000010000 */
        /* <DEDUP_REMOVED lines=12> */
[----:B------:R-:W-:Y:S01]  /*18730*/  FADD.FTZ R0, R101, R8 ;  /* 0x0000000865007221 */ /* 0x000fe20000010000 */
[----:B------:R-:W2:Y:S01]  /*18740*/  LDSM.16.MT88.4 R4, [R215+0x2900] ;  /* 0x00290000d704783b */ /* 0x000ea20000004200 */
        /* <DEDUP_REMOVED lines=10> */
[----:B------:R-:W3:Y:S01]  /*187f0*/  LDL R12, [R1+0x34] ;  /* 0x00003400010c7983 */ /* 0x000ee20000100800 */
[----:B------:R-:W-:Y:S02]  /*18800*/  FADD.FTZ R0, R100, R0 ;  /* 0x0000000064007221 */ /* 0x000fe40000010000 */
[----:B------:R-:W-:Y:S01]  /*18810*/  FADD.FTZ R2, R107, R2 ;  /* 0x000000026b027221 */ /* 0x000fe20000010000 */
[-C--:B-1----:R-:W-:Y:S01]  /*18820*/  HMMA.16816.F32.BF16 R100, R120, R112.reuse, R36 ;  /* 0x000000707864723c */ /* 0x082fe20000041824 */
        /* <DEDUP_REMOVED lines=37> */
[----:B------:R-:W-:Y:S02]  /*18a80*/  IMAD.MOV.U32 R127, RZ, RZ, R126 ;  /* 0x000000ffff7f7224 */ /* 0x000fe400078e007e */
        /* <DEDUP_REMOVED lines=19> */
[----:B------:R-:W-:Y:S02]  /*18bc0*/  FADD.FTZ R5, R99, R5 ;  /* 0x0000000563057221 */ /* 0x000fe40000010000 */
        /* <DEDUP_REMOVED lines=9> */
[C---:B---3--:R-:W-:Y:S02]  /*18c60*/  ISETP.GT.AND P0, PT, R230.reuse, R12, PT ;  /* 0x0000000ce600720c */ /* 0x048fe40003f04270 */
[----:B------:R-:W-:Y:S11]  /*18c70*/  IADD3 R230, R230, -0x1, RZ ;  /* 0xffffffffe6e67810 */ /* 0x000ff60007ffe0ff */
[----:B-1----:R-:W-:-:S05]  /*18c80*/  @P0 BRA `(.L_x_1190) ;  /* 0xffffa40000000947 */ /* 0x002fca000383ffff */
.L_x_1173:
        /* <DEDUP_REMOVED lines=24> */
.L_x_1192:
[----:B------:R-:W-:-:S04]  /*18e10*/  MOV R4, c[0x0][0x32c] ;  /* 0x0000cb0000047a02 */ /* 0x000fc80000000f00 */
[----:B------:R-:W-:-:S13]  /*18e20*/  ISETP.NE.AND P0, PT, R4, 0x1, PT ;  /* 0x000000010400780c */ /* 0x000fda0003f05270 */
[----:B------:R-:W-:-:S05]  /*18e30*/  @P0 IMAD.HI.U32 R4, R0, c[0x0][0x330], RZ ;  /* 0x0000cc0000040a27 */ /* 0x000fca00078e00ff */
[----:B------:R-:W-:-:S05]  /*18e40*/  @P0 SHF.R.U32.HI R0, RZ, c[0x0][0x334], R4 ;  /* 0x0000cd00ff000a19 */ /* 0x000fca0000011604 */
.L_x_1193:
[----:B------:R-:W-:-:S05]  /*18e50*/  IMAD R0, R0, c[0x0][0x32c], RZ ;  /* 0x0000cb0000007a24 */ /* 0x000fca00078e02ff */
[----:B------:R-:W-:-:S03]  /*18e60*/  IMNMX R2, R2, R0, !PT ;  /* 0x0000000002027217 */ /* 0x000fc60007800200 */
.L_x_1191:
[----:B------:R-:W2:Y:S01]  /*18e70*/  LDL R4, [R1+0x4] ;  /* 0x0000040001047983 */ /* 0x000ea20000100800 */
[----:B------:R-:W-:-:S05]  /*18e80*/  IADD3 R2, R2, 0x5f, RZ ;  /* 0x0000005f02027810 */ /* 0x000fca0007ffe0ff */
[----:B------:R-:W-:-:S05]  /*18e90*/  IMAD.HI R2, R2, 0x2aaaaaab, RZ ;  /* 0x2aaaaaab02027827 */ /* 0x000fca00078e02ff */
[----:B------:R-:W-:-:S04]  /*18ea0*/  SHF.R.U32.HI R0, RZ, 0x1f, R2 ;  /* 0x0000001fff007819 */ /* 0x000fc80000011602 */
[----:B------:R-:W-:-:S04]  /*18eb0*/  LEA.HI.SX32 R0, R2, R0, 0x1c ;  /* 0x0000000002007211 */ /* 0x000fc800078fe2ff */
[----:B--2---:R-:W-:-:S04]  /*18ec0*/  IMNMX R4, R4, R0, !PT ;  /* 0x0000000004047217 */ /* 0x004fc80007800200 */
[----:B------:R-:W-:Y:S01]  /*18ed0*/  ISETP.GE.AND P0, PT, R230, R4, PT ;  /* 0x00000004e600720c */ /* 0x000fe20003f06270 */
[----:B------:R1:W-:-:S12]  /*18ee0*/  STL [R1], R4 ;  /* 0x0000000401007387 */ /* 0x0003d80000100800 */
[----:B------:R-:W-:Y:S05]  /*18ef0*/  @!P0 BRA `(.L_x_1194) ;  /* 0x0000370000008947 */ /* 0x000fea0003800000 */
[----:B------:R-:W-:Y:S01]  /*18f00*/  MOV R127, R125 ;  /* 0x0000007d007f7202 */ /* 0x000fe20000000f00 */
[----:B------:R-:W-:Y:S01]  /*18f10*/  IMAD.MOV.U32 R131, RZ, RZ, R3 ;  /* 0x000000ffff837224 */ /* 0x000fe200078e0003 */
[----:B------:R-:W-:Y:S01]  /*18f20*/  MOV R0, R126 ;  /* 0x0000007e00007202 */ /* 0x000fe20000000f00 */
[----:B------:R-:W-:Y:S01]  /*18f30*/  IMAD.MOV.U32 R232, RZ, RZ, R230 ;  /* 0x000000ffffe87224 */ /* 0x000fe200078e00e6 */
[----:B------:R-:W-:Y:S02]  /*18f40*/  MOV R130, R124 ;  /* 0x0000007c00827202 */ /* 0x000fe40000000f00 */
.L_x_1195:
[----:B------:R-:W2:Y:S01]  /*18f50*/  LDL R230, [R1+0x4] ;  /* 0x0000040001e67983 */ /* 0x000ea20000100800 */
[----:B------:R-:W-:Y:S04]  /*18f60*/  DEPBAR.LE SB0, 0x0 ;  /* 0x000080000000791a */ /* 0x000fe80000000000 */
[----:B------:R-:W-:Y:S01]  /*18f70*/  BAR.SYNC.DEFER_BLOCKING 0x0 ;  /* 0x0000000000007b1d */ /* 0x000fe20000010000 */
[----:B------:R-:W-:Y:S02]  /*18f80*/  MOV R126, c[0x0][0x208] ;  /* 0x00008200007e7a02 */ /* 0x000fe40000000f00 */
[----:B------:R-:W-:Y:S05]  /*18f90*/  MOV R233, c[0x0][0x1e0] ;  /* 0x0000780000e97a02 */ /* 0x000fea0000000f00 */
[----:B-----5:R-:W-:Y:S08]  /*18fa0*/  LDSM.16.M88.4 R96, [R219+0x6100] ;  /* 0x00610000db60783b */ /* 0x020ff00000000200 */
[----:B------:R-:W3:Y:S06]  /*18fb0*/  LDL.64 R202, [R1+0x50] ;  /* 0x0000500001ca7983 */ /* 0x000eec0000100a00 */
[----:B------:R-:W4:Y:S06]  /*18fc0*/  LDL.64 R200, [R1+0x58] ;  /* 0x0000580001c87983 */ /* 0x000f2c0000100a00 */
[----:B------:R-:W1:Y:S08]  /*18fd0*/  LDSM.16.M88.4 R16, [R212+0x3100] ;  /* 0x00310000d410783b */ /* 0x000e700000000200 */
[----:B------:R-:W1:Y:S08]  /*18fe0*/  LDSM.16.M88.4 R92, [R219+0x8100] ;  /* 0x00810000db5c783b */ /* 0x000e700000000200 */
[----:B------:R-:W1:Y:S08]  /*18ff0*/  LDSM.16.M88.4 R32, [R212+0x3900] ;  /* 0x00390000d420783b */ /* 0x000e700000000200 */
[----:B------:R-:W1:Y:S08]  /*19000*/  LDSM.16.M88.4 R48, [R212+0x4100] ;  /* 0x00410000d430783b */ /* 0x000e700000000200 */
[----:B------:R-:W1:Y:S02]  /*19010*/  LDSM.16.M88.4 R64, [R212+0x4900] ;  /* 0x00490000d440783b */ /* 0x000e640000000200 */
[-C--:B-1----:R-:W-:Y:S06]  /*19020*/  HMMA.16816.F32.BF16 R4, R96, R16.reuse, RZ ;  /* 0x000000106004723c */ /* 0x082fec00000418ff */
[----:B------:R-:W1:Y:S02]  /*19030*/  LDSM.16.M88.4 R80, [R212+0x5100] ;  /* 0x00510000d450783b */ /* 0x000e640000000200 */
[C---:B------:R-:W-:Y:S06]  /*19040*/  HMMA.16816.F32.BF16 R8, R92.reuse, R16, RZ ;  /* 0x000000105c08723c */ /* 0x040fec00000418ff */
[----:B------:R-:W1:Y:S02]  /*19050*/  LDSM.16.M88.4 R172, [R212+0x5900] ;  /* 0x00590000d4ac783b */ /* 0x000e640000000200 */
[-C--:B------:R-:W-:Y:S06]  /*19060*/  HMMA.16816.F32.BF16 R12, R92, R18.reuse, RZ ;  /* 0x000000125c0c723c */ /* 0x080fec00000418ff */
[----:B------:R-:W-:Y:S02]  /*19070*/  LDSM.16.M88.4 R176, [R222+0x6100] ;  /* 0x00610000deb0783b */ /* 0x000fe40000000200 */
[C---:B------:R-:W-:Y:S06]  /*19080*/  HMMA.16816.F32.BF16 R16, R96.reuse, R18, RZ ;  /* 0x000000126010723c */ /* 0x040fec00000418ff */
[----:B------:R-:W1:Y:S02]  /*19090*/  LDSM.16.M88.4 R180, [R223] ;  /* 0x00000000dfb4783b */ /* 0x000e640000000200 */
[-C--:B------:R-:W-:Y:S06]  /*190a0*/  HMMA.16816.F32.BF16 R20, R96, R32.reuse, RZ ;  /* 0x000000206014723c */ /* 0x080fec00000418ff */
[----:B------:R-:W1:Y:S02]  /*190b0*/  LDSM.16.M88.4 R184, [R222+0x8100] ;  /* 0x00810000deb8783b */ /* 0x000e640000000200 */
[C---:B------:R-:W-:Y:S06]  /*190c0*/  HMMA.16816.F32.BF16 R24, R92.reuse, R32, RZ ;  /* 0x000000205c18723c */ /* 0x040fec00000418ff */
[----:B------:R-:W1:Y:S02]  /*190d0*/  LDSM.16.M88.4 R188, [R228] ;  /* 0x00000000e4bc783b */ /* 0x000e640000000200 */
[-C--:B------:R-:W-:Y:S06]  /*190e0*/  HMMA.16816.F32.BF16 R28, R92, R34.reuse, RZ ;  /* 0x000000225c1c723c */ /* 0x080fec00000418ff */
[----:B------:R-:W1:Y:S02]  /*190f0*/  LDSM.16.M88.4 R192, [R227] ;  /* 0x00000000e3c0783b */ /* 0x000e640000000200 */
[C---:B------:R-:W-:Y:S06]  /*19100*/  HMMA.16816.F32.BF16 R32, R96.reuse, R34, RZ ;  /* 0x000000226020723c */ /* 0x040fec00000418ff */
[----:B------:R-:W4:Y:S06]  /*19110*/  LDL.64 R236, [R1+0x40] ;  /* 0x0000400001ec7983 */ /* 0x000f2c0000100a00 */
[----:B------:R-:W4:Y:S01]  /*19120*/  LDL.64 R234, [R1+0x48] ;  /* 0x0000480001ea7983 */ /* 0x000f220000100a00 */
        /* <DEDUP_REMOVED lines=19> */
[-C--:B------:R-:W-:Y:S03]  /*19260*/  HMMA.16816.F32.BF16 R12, R184, R182.reuse, R12 ;  /* 0x000000b6b80c723c */ /* 0x080fe6000004180c */
[----:B--2---:R-:W-:Y:S05]  /*19270*/  ISETP.GT.AND P0, PT, R230, R232, PT ;  /* 0x000000e8e600720c */ /* 0x004fea0003f04270 */
[C---:B------:R-:W-:Y:S01]  /*19280*/  HMMA.16816.F32.BF16 R16, R176.reuse, R182, R16 ;  /* 0x000000b6b010723c */ /* 0x040fe20000041810 */
[----:B------:R-:W2:Y:S07]  /*19290*/  LDSM.16.M88.4 R180, [R225] ;  /* 0x00000000e1b4783b */ /* 0x000eae0000000200 */
[-C--:B------:R-:W-:Y:S04]  /*192a0*/  HMMA.16816.F32.BF16 R20, R176, R188.reuse, R20 ;  /* 0x000000bcb014723c */ /* 0x080fe80000041814 */
[----:B------:R-:W-:Y:S01]  /*192b0*/  @!P0 SHF.R.S32.HI R2, RZ, 0x1f, R232 ;  /* 0x0000001fff028819 */ /* 0x000fe200000114e8 */
[----:B------:R-:W-:Y:S03]  /*192c0*/  @!P0 IMAD.WIDE.U32 R124, R232, c[0x0][0x208], RZ ;  /* 0x00008200e87c8a25 */ /* 0x000fe600078e00ff */
[C---:B------:R-:W-:Y:S04]  /*192d0*/  HMMA.16816.F32.BF16 R24, R184.reuse, R188, R24 ;  /* 0x000000bcb818723c */ /* 0x040fe80000041818 */
[----:B------:R-:W-:Y:S04]  /*192e0*/  @!P0 IMAD R2, R2, c[0x0][0x208], RZ ;  /* 0x0000820002028a24 */ /* 0x000fe800078e02ff */
[-C--:B------:R-:W-:Y:S04]  /*192f0*/  HMMA.16816.F32.BF16 R28, R184, R190.reuse, R28 ;  /* 0x000000beb81c723c */ /* 0x080fe8000004181c */
[----:B------:R-:W-:Y:S04]  /*19300*/  @!P0 IMAD R2, R232, c[0x0][0x20c], R2 ;  /* 0x00008300e8028a24 */ /* 0x000fe800078e0202 */
[C---:B------:R-:W-:Y:S01]  /*19310*/  HMMA.16816.F32.BF16 R32, R176.reuse, R190, R32 ;  /* 0x000000beb020723c */ /* 0x040fe20000041820 */
[----:B------:R-:W2:Y:S03]  /*19320*/  LDSM.16.M88.4 R188, [R224] ;  /* 0x00000000e0bc783b */ /* 0x000ea60000000200 */
[----:B---3--:R-:W-:Y:S02]  /*19330*/  @!P0 MOV R3, R203 ;  /* 0x000000cb00038202 */ /* 0x008fe40000000f00 */
[----:B------:R-:W-:Y:S02]  /*19340*/  @!P0 IADD3 R125, R125, R2, RZ ;  /* 0x000000027d7d8210 */ /* 0x000fe40007ffe0ff */
[-C--:B------:R-:W-:Y:S01]  /*19350*/  HMMA.16816.F32.BF16 R36, R176, R192.reuse, R36 ;  /* 0x000000c0b024723c */ /* 0x080fe20000041824 */
[----:B----4-:R-:W-:Y:S03]  /*19360*/  MOV R201, c[0x0][0x208] ;  /* 0x0000820000c97a02 */ /* 0x010fe60000000f00 */
[----:B------:R-:W-:Y:S02]  /*19370*/  @!P0 MOV R2, R200 ;  /* 0x000000c800028202 */ /* 0x000fe40000000f00 */
[----:B------:R-:W-:Y:S02]  /*19380*/  SHF.L.U32 R201, R201, 0x5, RZ ;  /* 0x00000005c9c97819 */ /* 0x000fe400000006ff */
[C---:B------:R-:W-:Y:S01]  /*19390*/  HMMA.16816.F32.BF16 R40, R184.reuse, R192, R40 ;  /* 0x000000c0b828723c */ /* 0x040fe20000041828 */
[----:B------:R-:W-:Y:S03]  /*193a0*/  MOV R200, 0x5 ;  /* 0x0000000500c87802 */ /* 0x000fe60000000f00 */
[----:B------:R-:W-:Y:S01]  /*193b0*/  @!P0 IMAD.WIDE.U32 R2, R124, 0x60, R2 ;  /* 0x000000607c028825 */ /* 0x000fe200078e0002 */
[----:B------:R-:W-:Y:S03]  /*193c0*/  SHF.L.U64.HI R126, R126, R200, c[0x0][0x20c] ;  /* 0x000083007e7e7619 */ /* 0x000fe600000102c8 */
[-C--:B------:R-:W-:Y:S04]  /*193d0*/  HMMA.16816.F32.BF16 R44, R184, R194.reuse, R44 ;  /* 0x000000c2b82c723c */ /* 0x080fe8000004182c */
[----:B------:R-:W-:Y:S01]  /*193e0*/  @!P0 IMAD R124, R125, 0x60, RZ ;  /* 0x000000607d7c8824 */ /* 0x000fe200078e02ff */
[----:B------:R-:W-:Y:S03]  /*193f0*/  @!P0 LEA R198, P1, R2, c[0x0][0x1f8], 0x1 ;  /* 0x00007e0002c68a11 */ /* 0x000fe600078208ff */
[C---:B------:R-:W-:Y:S04]  /*19400*/  HMMA.16816.F32.BF16 R48, R176.reuse, R194, R48 ;  /* 0x000000c2b030723c */ /* 0x040fe80000041830 */
[----:B------:R-:W-:Y:S02]  /*19410*/  @!P0 IADD3 R3, R3, R124, RZ ;  /* 0x0000007c03038210 */ /* 0x000fe40007ffe0ff */
[-C--:B------:R-:W-:Y:S02]  /*19420*/  @!P0 IADD3 R196, P2, R198, R201.reuse, RZ ;  /* 0x000000c9c6c48210 */ /* 0x080fe40007f5e0ff */
[-C--:B-1----:R-:W-:Y:S04]  /*19430*/  HMMA.16816.F32.BF16 R52, R176, R172.reuse, R52 ;  /* 0x000000acb034723c */ /* 0x082fe80000041834 */
[----:B------:R-:W-:Y:S02]  /*19440*/  @!P0 LEA.HI.X R199, R2, c[0x0][0x1fc], R3, 0x1, P1 ;  /* 0x00007f0002c78a11 */ /* 0x000fe400008f0c03 */
[-C--:B------:R-:W-:Y:S02]  /*19450*/  @!P0 IADD3 R128, P1, R196, R201.reuse, RZ ;  /* 0x000000c9c4808210 */ /* 0x080fe40007f3e0ff */
[C---:B------:R-:W-:Y:S01]  /*19460*/  HMMA.16816.F32.BF16 R56, R184.reuse, R172, R56 ;  /* 0x000000acb838723c */ /* 0x040fe20000041838 */
[----:B------:R-:W-:Y:S01]  /*19470*/  @!PT LDS RZ, [RZ] ;  /* 0x00000000fffff984 */ /* 0x000fe20000000800 */
[----:B------:R-:W-:Y:S01]  /*19480*/  @!PT LDS RZ, [RZ] ;  /* 0x00000000fffff984 */ /* 0x000fe20000000800 */
[----:B------:R-:W-:Y:S01]  /*19490*/  @!PT LDS RZ, [RZ] ;  /* 0x00000000fffff984 */ /* 0x000fe20000000800 */
[----:B------:R1:W-:Y:S03]  /*194a0*/  @!P0 LDGSTS.E.BYPASS.LTC128B.128 [R231+0x100], [R198.64], !P5 ;  /* 0x00100000c6e78fae */ /* 0x0003e6000e901d48 */
[-C--:B------:R-:W-:Y:S02]  /*194b0*/  @!P0 IADD3.X R197, R199, R126.reuse, RZ, P2, !PT ;  /* 0x0000007ec7c58210 */ /* 0x080fe400017fe4ff */
[-C--:B------:R-:W-:Y:S02]  /*194c0*/  @!P0 IADD3 R124, P3, R128, R201.reuse, RZ ;  /* 0x000000c9807c8210 */ /* 0x080fe40007f7e0ff */
[-C--:B------:R-:W-:Y:S01]  /*194d0*/  HMMA.16816.F32.BF16 R60, R184, R174.reuse, R60 ;  /* 0x000000aeb83c723c */ /* 0x080fe2000004183c */
[----:B------:R1:W-:Y:S03]  /*194e0*/  @!P0 LDGSTS.E.BYPASS.LTC128B.128 [R231+0x900], [R196.64], !P5 ;  /* 0x00900000c4e78fae */ /* 0x0003e6000e901d48 */
[-C--:B------:R-:W-:Y:S02]  /*194f0*/  @!P0 IADD3.X R129, R197, R126.reuse, RZ, P1, !PT ;  /* 0x0000007ec5818210 */ /* 0x080fe40000ffe4ff */
[-C--:B------:R-:W-:Y:S02]  /*19500*/  @!P0 IADD3 R2, P2, R124, R201.reuse, RZ ;  /* 0x000000c97c028210 */ /* 0x080fe40007f5e0ff */
[C---:B------:R-:W-:Y:S01]  /*19510*/  HMMA.16816.F32.BF16 R64, R176.reuse, R174, R64 ;  /* 0x000000aeb040723c */ /* 0x040fe20000041840 */
[----:B------:R3:W-:Y:S03]  /*19520*/  @!P0 LDGSTS.E.BYPASS.LTC128B.128 [R231+0x1100], [R128.64], !P5 ;  /* 0x0110000080e78fae */ /* 0x0007e6000e901d48 */
[-C--:B------:R-:W-:Y:S02]  /*19530*/  @!P0 IADD3.X R125, R129, R126.reuse, RZ, P3, !PT ;  /* 0x0000007e817d8210 */ /* 0x080fe40001ffe4ff */
[----:B------:R-:W-:Y:S02]  /*19540*/  @!P0 IADD3 R192, P1, R2, R201, RZ ;  /* 0x000000c902c08210 */ /* 0x000fe40007f3e0ff */
[-C--:B--2---:R-:W-:Y:S01]  /*19550*/  HMMA.16816.F32.BF16 R68, R176, R180.reuse, R68 ;  /* 0x000000b4b044723c */ /* 0x084fe20000041844 */
[----:B------:R2:W-:Y:S03]  /*19560*/  @!P0 LDGSTS.E.BYPASS.LTC128B.128 [R231+0x1900], [R124.64], !P5 ;  /* 0x019000007ce78fae */ /* 0x0005e6000e901d48 */
[-C--:B------:R-:W-:Y:S04]  /*19570*/  @!P0 IADD3.X R3, R125, R126.reuse, RZ, P2, !PT ;  /* 0x0000007e7d038210 */ /* 0x080fe800017fe4ff */
[C---:B------:R-:W-:Y:S01]  /*19580*/  HMMA.16816.F32.BF16 R72, R184.reuse, R180, R72 ;  /* 0x000000b4b848723c */ /* 0x040fe20000041848 */
[----:B------:R4:W-:Y:S03]  /*19590*/  @!P0 LDGSTS.E.BYPASS.LTC128B.128 [R231+0x2100], [R2.64], !P5 ;  /* 0x0210000002e78fae */ /* 0x0009e6000e901d48 */
[----:B------:R-:W-:Y:S04]  /*195a0*/  @!P0 IADD3.X R193, R3, R126, RZ, P1, !PT ;  /* 0x0000007e03c18210 */ /* 0x000fe80000ffe4ff */
[-C--:B------:R-:W-:Y:S01]  /*195b0*/  HMMA.16816.F32.BF16 R76, R184, R182.reuse, R76 ;  /* 0x000000b6b84c723c */ /* 0x080fe2000004184c */
[----:B------:R2:W-:Y:S02]  /*195c0*/  @!P0 LDGSTS.E.BYPASS.LTC128B.128 [R231+0x2900], [R192.64], !P5 ;  /* 0x02900000c0e78fae */ /* 0x0005e4000e901d48 */
[C---:B------:R-:W-:Y:S02]  /*195d0*/  ISETP.GT.AND P0, PT, R232.reuse, R230, PT ;  /* 0x000000e6e800720c */ /* 0x040fe40003f04270 */
[----:B------:R-:W-:Y:S03]  /*195e0*/  IADD3 R230, R232, -0x1, RZ ;  /* 0xffffffffe8e67810 */ /* 0x000fe60007ffe0ff */
[C---:B------:R-:W-:Y:S01]  /*195f0*/  HMMA.16816.F32.BF16 R80, R176.reuse, R182, R80 ;  /* 0x000000b6b050723c */ /* 0x040fe20000041850 */
[----:B-1----:R-:W-:Y:S07]  /*19600*/  LDSM.16.M88.4 R196, [R218+0x3100] ;  /* 0x00310000dac4783b */ /* 0x002fee0000000200 */
[-C--:B------:R-:W-:Y:S01]  /*19610*/  HMMA.16816.F32.BF16 R84, R176, R188.reuse, R84 ;  /* 0x000000bcb054723c */ /* 0x080fe20000041854 */
[----:B------:R-:W-:Y:S07]  /*19620*/  LDSM.16.M88.4 R200, [R220+0x8100] ;  /* 0x00810000dcc8783b */ /* 0x000fee0000000200 */
[C---:B------:R-:W-:Y:S01]  /*19630*/  HMMA.16816.F32.BF16 R88, R184.reuse, R188, R88 ;  /* 0x000000bcb858723c */ /* 0x040fe20000041858 */
[----:B------:R-:W0:Y:S07]  /*19640*/  LDGDEPBAR ;  /* 0x00000000000079af */ /* 0x000e2e0000000000 */
[-C--:B------:R-:W-:Y:S01]  /*19650*/  HMMA.16816.F32.BF16 R92, R184, R190.reuse, R92 ;  /* 0x000000beb85c723c */ /* 0x080fe2000004185c */
[----:B--2---:R-:W1:Y:S07]  /*19660*/  LDSM.16.M88.4 R192, [R220+0x6100] ;  /* 0x00610000dcc0783b */ /* 0x004e6e0000000200 */
[----:B------:R-:W-:Y:S01]  /*19670*/  HMMA.16816.F32.BF16 R96, R176, R190, R96 ;  /* 0x000000beb060723c */ /* 0x000fe20000041860 */
[----:B------:R-:W2:Y:S08]  /*19680*/  LDSM.16.M88.4 R204, [R218+0x3900] ;  /* 0x00390000dacc783b */ /* 0x000eb00000000200 */
[----:B------:R-:W2:Y:S08]  /*19690*/  LDSM.16.M88.4 R208, [R218+0x4100] ;  /* 0x00410000dad0783b */ /* 0x000eb00000000200 */
[----:B------:R-:W2:Y:S08]  /*196a0*/  LDSM.16.M88.4 R172, [R218+0x4900] ;  /* 0x00490000daac783b */ /* 0x000eb00000000200 */
[----:B------:R-:W2:Y:S01]  /*196b0*/  LDSM.16.M88.4 R176, [R218+0x5100] ;  /* 0x00510000dab0783b */ /* 0x000ea20000000200 */
[-C--:B-1----:R-:W-:Y:S07]  /*196c0*/  HMMA.16816.F32.BF16 R4, R192, R196.reuse, R4 ;  /* 0x000000c4c004723c */ /* 0x082fee0000041804 */
[----:B------:R-:W1:Y:S01]  /*196d0*/  LDSM.16.M88.4 R180, [R218+0x5900] ;  /* 0x00590000dab4783b */ /* 0x000e620000000200 */
[C---:B------:R-:W-:Y:S07]  /*196e0*/  HMMA.16816.F32.BF16 R8, R200.reuse, R196, R8 ;  /* 0x000000c4c808723c */ /* 0x040fee0000041808 */
[----:B------:R-:W-:Y:S01]  /*196f0*/  LDSM.16.M88.4 R184, [R221+0x6100] ;  /* 0x00610000ddb8783b */ /* 0x000fe20000000200 */
[-C--:B------:R-:W-:Y:S07]  /*19700*/  HMMA.16816.F32.BF16 R12, R200, R198.reuse, R12 ;  /* 0x000000c6c80c723c */ /* 0x080fee000004180c */
[----:B------:R-:W1:Y:S01]  /*19710*/  LDSM.16.M88.4 R188, [R217] ;  /* 0x00000000d9bc783b */ /* 0x000e620000000200 */
[C---:B------:R-:W-:Y:S07]  /*19720*/  HMMA.16816.F32.BF16 R16, R192.reuse, R198, R16 ;  /* 0x000000c6c010723c */ /* 0x040fee0000041810 */
[----:B------:R-:W-:Y:S01]  /*19730*/  LDSM.16.M88.4 R196, [R217+0x800] ;  /* 0x00080000d9c4783b */ /* 0x000fe20000000200 */
[-C--:B--2---:R-:W-:Y:S08]  /*19740*/  HMMA.16816.F32.BF16 R20, R192, R204.reuse, R20 ;  /* 0x000000ccc014723c */ /* 0x084ff00000041814 */
        /* <DEDUP_REMOVED lines=22> */
[----:B------:R-:W-:Y:S01]  /*198b0*/  HMMA.16816.F32.BF16 R96, R192, R182, R96 ;  /* 0x000000b6c060723c */ /* 0x000fe20000041860 */
[----:B------:R-:W1:Y:S01]  /*198c0*/  LDSM.16.M88.4 R180, [R217+0x2800] ;  /* 0x00280000d9b4783b */ /* 0x000e620000000200 */
[----:B------:R-:W-:Y:S06]  /*198d0*/  DEPBAR.LE SB0, 0x0 ;  /* 0x000080000000791a */ /* 0x000fec0000000000 */
[-C--:B------:R-:W-:Y:S01]  /*198e0*/  HMMA.16816.F32.BF16 R4, R184, R188.reuse, R4 ;  /* 0x000000bcb804723c */ /* 0x080fe20000041804 */
[----:B------:R-:W-:Y:S07]  /*198f0*/  BAR.SYNC.DEFER_BLOCKING 0x0 ;  /* 0x0000000000007b1d */ /* 0x000fee0000010000 */
[C---:B--2---:R-:W-:Y:S08]  /*19900*/  HMMA.16816.F32.BF16 R8, R172.reuse, R188, R8 ;  /* 0x000000bcac08723c */ /* 0x044ff00000041808 */
[-C--:B------:R-:W-:Y:S08]  /*19910*/  HMMA.16816.F32.BF16 R12, R172, R190.reuse, R12 ;  /* 0x000000beac0c723c */ /* 0x080ff0000004180c */
[C---:B------:R-:W-:Y:S04]  /*19920*/  HMMA.16816.F32.BF16 R16, R184.reuse, R190, R16 ;  /* 0x000000beb810723c */ /* 0x040fe80000041810 */
[----:B----4-:R-:W-:Y:S02]  /*19930*/  FMNMX.FTZ R2, R4, R0, !PT ;  /* 0x0000000004027209 */ /* 0x010fe40007810000 */
        /* <DEDUP_REMOVED lines=80> */
[----:B---3--:R-:W1:Y:S01]  /*19e40*/  SHFL.BFLY PT, R129, R126, 0x2, 0x1f ;  /* 0x0c401f007e817f89 */ /* 0x008e6200000e0000 */
        /* <DEDUP_REMOVED lines=30> */
[----:B------:R-:W-:Y:S02]  /*1a030*/  FMNMX.FTZ R124, R47, R124, !PT ;  /* 0x0000007c2f7c7209 */ /* 0x000fe40007810000 */
[----:B--2---:R-:W-:Y:S02]  /*1a040*/  FMNMX.FTZ R3, R3, R125, !PT ;  /* 0x0000007d03037209 */ /* 0x004fe40007810000 */
[----:B------:R-:W-:Y:S03]  /*1a050*/  FMNMX.FTZ R124, R58, R124, !PT ;  /* 0x0000007c3a7c7209 */ /* 0x000fe60007810000 */
[----:B------:R-:W1:Y:S01]  /*1a060*/  SHFL.BFLY PT, R172, R3, 0x1, 0x1f ;  /* 0x0c201f0003ac7f89 */ /* 0x000e6200000e0000 */
[----:B------:R-:W-:Y:S02]  /*1a070*/  FMNMX.FTZ R124, R59, R124, !PT ;  /* 0x0000007c3b7c7209 */ /* 0x000fe40007810000 */
[----:B---3--:R-:W-:Y:S01]  /*1a080*/  FMNMX.FTZ R125, R2, R128, !PT ;  /* 0x00000080027d7209 */ /* 0x008fe20007810000 */
[----:B------:R-:W-:Y:S01]  /*1a090*/  FMUL.FTZ R2, R0, c[0x0][0x2d0] ;  /* 0x0000b40000027a20 */ /* 0x000fe20000410000 */
[----:B------:R-:W-:Y:S03]  /*1a0a0*/  FMNMX.FTZ R124, R62, R124, !PT ;  /* 0x0000007c3e7c7209 */ /* 0x000fe60007810000 */
[----:B------:R2:W3:Y:S01]  /*1a0b0*/  MUFU.EX2 R129, R2 ;  /* 0x0000000200817308 */ /* 0x0004e20000000800 */
[----:B------:R-:W-:Y:S01]  /*1a0c0*/  FMNMX.FTZ R124, R63, R124, !PT ;  /* 0x0000007c3f7c7209 */ /* 0x000fe20007810000 */
[----:B------:R-:W-:Y:S03]  /*1a0d0*/  FMUL.FTZ R176, R125, c[0x0][0x2d0] ;  /* 0x0000b4007db07a20 */ /* 0x000fe60000410000 */
[----:B------:R-:W-:Y:S01]  /*1a0e0*/  FMNMX.FTZ R124, R74, R124, !PT ;  /* 0x0000007c4a7c7209 */ /* 0x000fe20007810000 */
[--C-:B------:R-:W-:Y:S02]  /*1a0f0*/  FFMA.FTZ R6, R6, c[0x0][0x2d0], -R176.reuse ;  /* 0x0000b40006067a23 */ /* 0x100fe400000108b0 */
[--C-:B------:R-:W-:Y:S01]  /*1a100*/  FFMA.FTZ R22, R22, c[0x0][0x2d0], -R176.reuse ;  /* 0x0000b40016167a23 */ /* 0x100fe200000108b0 */
[----:B------:R-:W-:Y:S01]  /*1a110*/  FMNMX.FTZ R124, R75, R124, !PT ;  /* 0x0000007c4b7c7209 */ /* 0x000fe20007810000 */
[----:B------:R4:W-:Y:S01]  /*1a120*/  MUFU.EX2 R242, R6 ;  /* 0x0000000600f27308 */ /* 0x0009e20000000800 */
[--C-:B------:R-:W-:Y:S02]  /*1a130*/  FFMA.FTZ R7, R7, c[0x0][0x2d0], -R176.reuse ;  /* 0x0000b40007077a23 */ /* 0x100fe400000108b0 */
        /* <DEDUP_REMOVED lines=8> */
[----:B--2---:R-:W-:Y:S01]  /*1a1c0*/  FADD.FTZ R2, -R125, R127 ;  /* 0x0000007f7d027221 */ /* 0x004fe20000010100 */
[----:B------:R-:W-:Y:S01]  /*1a1d0*/  FMNMX.FTZ R0, R91, R124, !PT ;  /* 0x0000007c5b007209 */ /* 0x000fe20007810000 */
[--C-:B------:R-:W-:Y:S01]  /*1a1e0*/  FFMA.FTZ R19, R19, c[0x0][0x2d0], -R176.reuse ;  /* 0x0000b40013137a23 */ /* 0x100fe200000108b0 */
[----:B-1----:R-:W-:Y:S01]  /*1a1f0*/  FMNMX.FTZ R124, R3, R172, !PT ;  /* 0x000000ac037c7209 */ /* 0x002fe20007810000 */
[----:B------:R-:W-:Y:S01]  /*1a200*/  FMUL.FTZ R2, R2, c[0x0][0x2d0] ;  /* 0x0000b40002027a20 */ /* 0x000fe20000410000 */
[----:B------:R-:W-:Y:S01]  /*1a210*/  FMNMX.FTZ R0, R94, R0, !PT ;  /* 0x000000005e007209 */ /* 0x000fe20007810000 */
[----:B------:R-:W-:Y:S01]  /*1a220*/  MUFU.EX2 R236, R23 ;  /* 0x0000001700ec7308 */ /* 0x000fe20000000800 */
[--C-:B------:R-:W-:Y:S02]  /*1a230*/  FFMA.FTZ R34, R34, c[0x0][0x2d0], -R176.reuse ;  /* 0x0000b40022227a23 */ /* 0x100fe400000108b0 */
[----:B------:R-:W-:Y:S01]  /*1a240*/  FFMA.FTZ R35, R35, c[0x0][0x2d0], -R176 ;  /* 0x0000b40023237a23 */ /* 0x000fe200000108b0 */
[----:B------:R-:W-:Y:S01]  /*1a250*/  FMNMX.FTZ R0, R95, R0, !PT ;  /* 0x000000005f007209 */ /* 0x000fe20007810000 */
[C---:B---3--:R-:W-:Y:S01]  /*1a260*/  FMUL.FTZ R100, R129.reuse, R100 ;  /* 0x0000006481647220 */ /* 0x048fe20000410000 */
[----:B----4-:R-:W-:Y:S01]  /*1a270*/  @P0 SHF.R.S32.HI R6, RZ, 0x1f, R230 ;  /* 0x0000001fff060819 */ /* 0x010fe200000114e6 */
[C---:B------:R-:W-:Y:S02]  /*1a280*/  FMUL.FTZ R101, R129.reuse, R101 ;  /* 0x0000006581657220 */ /* 0x040fe40000410000 */
[C---:B------:R-:W-:Y:S01]  /*1a290*/  FMUL.FTZ R112, R129.reuse, R112 ;  /* 0x0000007081707220 */ /* 0x040fe20000410000 */
[----:B------:R1:W2:Y:S01]  /*1a2a0*/  MUFU.EX2 R128, R2 ;  /* 0x0000000200807308 */ /* 0x0002a20000000800 */
[----:B------:R-:W3:Y:S01]  /*1a2b0*/  SHFL.BFLY PT, R3, R0, 0x2, 0x1f ;  /* 0x0c401f0000037f89 */ /* 0x000ee200000e0000 */
[----:B------:R-:W-:Y:S01]  /*1a2c0*/  @P0 IMAD R6, R6, c[0x0][0x1e0], RZ ;  /* 0x0000780006060a24 */ /* 0x000fe200078e02ff */
[----:B------:R-:W-:Y:S01]  /*1a2d0*/  @P0 MOV R7, R237 ;  /* 0x000000ed00070202 */ /* 0x000fe20000000f00 */
[C---:B------:R-:W-:Y:S02]  /*1a2e0*/  FMUL.FTZ R113, R129.reuse, R113 ;  /* 0x0000007181717220 */ /* 0x040fe40000410000 */
[----:B------:R-:W-:Y:S02]  /*1a2f0*/  @P0 IMAD R6, R230, c[0x0][0x1e4], R6 ;  /* 0x00007900e6060a24 */ /* 0x000fe400078e0206 */
[C---:B------:R-:W-:Y:S02]  /*1a300*/  FMUL.FTZ R120, R129.reuse, R120 ;  /* 0x0000007881787220 */ /* 0x040fe40000410000 */
[----:B------:R-:W-:Y:S01]  /*1a310*/  MUFU.EX2 R237, R22 ;  /* 0x0000001600ed7308 */ /* 0x000fe20000000800 */
[----:B------:R-:W-:Y:S02]  /*1a320*/  FMUL.FTZ R121, R129, R121 ;  /* 0x0000007981797220 */ /* 0x000fe40000410000 */
[--C-:B------:R-:W-:Y:S02]  /*1a330*/  FFMA.FTZ R54, R54, c[0x0][0x2d0], -R176.reuse ;  /* 0x0000b40036367a23 */ /* 0x100fe400000108b0 */
[--C-:B------:R-:W-:Y:S02]  /*1a340*/  FFMA.FTZ R55, R55, c[0x0][0x2d0], -R176.reuse ;  /* 0x0000b40037377a23 */ /* 0x100fe400000108b0 */
[--C-:B------:R-:W-:Y:S02]  /*1a350*/  FFMA.FTZ R38, R38, c[0x0][0x2d0], -R176.reuse ;  /* 0x0000b40026267a23 */ /* 0x100fe400000108b0 */
[--C-:B------:R-:W-:Y:S01]  /*1a360*/  FFMA.FTZ R39, R39, c[0x0][0x2d0], -R176.reuse ;  /* 0x0000b40027277a23 */ /* 0x100fe200000108b0 */
[----:B------:R2:W-:Y:S01]  /*1a370*/  MUFU.EX2 R250, R18 ;  /* 0x0000001200fa7308 */ /* 0x0005e20000000800 */
[--C-:B------:R-:W-:Y:S02]  /*1a380*/  FFMA.FTZ R50, R50, c[0x0][0x2d0], -R176.reuse ;  /* 0x0000b40032327a23 */ /* 0x100fe400000108b0 */
[----:B------:R-:W-:Y:S02]  /*1a390*/  FFMA.FTZ R51, R51, c[0x0][0x2d0], -R176 ;  /* 0x0000b40033337a23 */ /* 0x000fe400000108b0 */
[----:B-1----:R-:W-:Y:S01]  /*1a3a0*/  FADD.FTZ R2, -R124, R130 ;  /* 0x000000827c027221 */ /* 0x002fe20000010100 */
[----:B---3--:R-:W-:Y:S01]  /*1a3b0*/  FMNMX.FTZ R0, R0, R3, !PT ;  /* 0x0000000300007209 */ /* 0x008fe20007810000 */
[----:B------:R-:W-:Y:S02]  /*1a3c0*/  FMUL.FTZ R130, R126, c[0x0][0x2d0] ;  /* 0x0000b4007e827a20 */ /* 0x000fe40000410000 */
[----:B------:R-:W-:Y:S01]  /*1a3d0*/  FMUL.FTZ R2, R2, c[0x0][0x2d0] ;  /* 0x0000b40002027a20 */ /* 0x000fe20000410000 */
[----:B------:R1:W-:Y:S01]  /*1a3e0*/  MUFU.EX2 R252, R19 ;  /* 0x0000001300fc7308 */ /* 0x0003e20000000800 */
[--C-:B------:R-:W-:Y:S02]  /*1a3f0*/  FFMA.FTZ R20, R20, c[0x0][0x2d0], -R130.reuse ;  /* 0x0000b40014147a23 */ /* 0x100fe40000010882 */
[--C-:B------:R-:W-:Y:S02]  /*1a400*/  FFMA.FTZ R21, R21, c[0x0][0x2d0], -R130.reuse ;  /* 0x0000b40015157a23 */ /* 0x100fe40000010882 */
[--C-:B------:R-:W-:Y:S02]  /*1a410*/  FFMA.FTZ R64, R64, c[0x0][0x2d0], -R130.reuse ;  /* 0x0000b40040407a23 */ /* 0x100fe40000010882 */
[--C-:B------:R-:W-:Y:S02]  /*1a420*/  FFMA.FTZ R65, R65, c[0x0][0x2d0], -R130.reuse ;  /* 0x0000b40041417a23 */ /* 0x100fe40000010882 */
[--C-:B------:R-:W-:Y:S01]  /*1a430*/  FFMA.FTZ R16, R16, c[0x0][0x2d0], -R130.reuse ;  /* 0x0000b40010107a23 */ /* 0x100fe20000010882 */
[----:B------:R3:W4:Y:S01]  /*1a440*/  MUFU.EX2 R127, R2 ;  /* 0x00000002007f7308 */ /* 0x0007220000000800 */
[--C-:B------:R-:W-:Y:S02]  /*1a450*/  FFMA.FTZ R4, R4, c[0x0][0x2d0], -R130.reuse ;  /* 0x0000b40004047a23 */ /* 0x100fe40000010882 */
[--C-:B------:R-:W-:Y:S02]  /*1a460*/  FFMA.FTZ R5, R5, c[0x0][0x2d0], -R130.reuse ;  /* 0x0000b40005057a23 */ /* 0x100fe40000010882 */
[----:B--2---:R-:W-:Y:S02]  /*1a470*/  FMUL.FTZ R18, R128, R146 ;  /* 0x0000009280127220 */ /* 0x004fe40000410000 */
[--C-:B------:R-:W-:Y:S02]  /*1a480*/  FFMA.FTZ R17, R17, c[0x0][0x2d0], -R130.reuse ;  /* 0x0000b40011117a23 */ /* 0x100fe40000010882 */
[--C-:B------:R-:W-:Y:S01]  /*1a490*/  FFMA.FTZ R32, R32, c[0x0][0x2d0], -R130.reuse ;  /* 0x0000b40020207a23 */ /* 0x100fe20000010882 */
[----:B------:R-:W-:Y:S01]  /*1a4a0*/  MUFU.EX2 R247, R4 ;  /* 0x0000000400f77308 */ /* 0x000fe20000000800 */
[--C-:B------:R-:W-:Y:S02]  /*1a4b0*/  FFMA.FTZ R33, R33, c[0x0][0x2d0], -R130.reuse ;  /* 0x0000b40021217a23 */ /* 0x100fe40000010882 */
[C---:B------:R-:W-:Y:S02]  /*1a4c0*/  FMUL.FTZ R102, R128.reuse, R102 ;  /* 0x0000006680667220 */ /* 0x040fe40000410000 */
[C---:B-1----:R-:W-:Y:S02]  /*1a4d0*/  FMUL.FTZ R19, R128.reuse, R147 ;  /* 0x0000009380137220 */ /* 0x042fe40000410000 */
[C---:B------:R-:W-:Y:S02]  /*1a4e0*/  FMUL.FTZ R103, R128.reuse, R103 ;  /* 0x0000006780677220 */ /* 0x040fe40000410000 */
[C---:B------:R-:W-:Y:S01]  /*1a4f0*/  FMUL.FTZ R114, R128.reuse, R114 ;  /* 0x0000007280727220 */ /* 0x040fe20000410000 */
[----:B------:R-:W-:Y:S01]  /*1a500*/  MUFU.EX2 R244, R20 ;  /* 0x0000001400f47308 */ /* 0x000fe20000000800 */
[C---:B------:R-:W-:Y:S02]  /*1a510*/  FMUL.FTZ R115, R128.reuse, R115 ;  /* 0x0000007380737220 */ /* 0x040fe40000410000 */
[C---:B------:R-:W-:Y:S01]  /*1a520*/  FMUL.FTZ R122, R128.reuse, R122 ;  /* 0x0000007a807a7220 */ /* 0x040fe20000410000 */
[----:B---3--:R-:W1:Y:S01]  /*1a530*/  SHFL.BFLY PT, R2, R0, 0x1, 0x1f ;  /* 0x0c201f0000027f89 */ /* 0x008e6200000e0000 */
[C---:B----4-:R-:W-:Y:S02]  /*1a540*/  FMUL.FTZ R104, R127.reuse, R104 ;  /* 0x000000687f687220 */ /* 0x050fe40000410000 */
[C---:B------:R-:W-:Y:S02]  /*1a550*/  FMUL.FTZ R105, R127.reuse, R105 ;  /* 0x000000697f697220 */ /* 0x040fe40000410000 */
[C---:B------:R-:W-:Y:S01]  /*1a560*/  FMUL.FTZ R108, R127.reuse, R108 ;  /* 0x0000006c7f6c7220 */ /* 0x040fe20000410000 */
[----:B------:R-:W-:Y:S01]  /*1a570*/  MUFU.EX2 R249, R5 ;  /* 0x0000000500f97308 */ /* 0x000fe20000000800 */
[C---:B------:R-:W-:Y:S02]  /*1a580*/  FMUL.FTZ R109, R127.reuse, R109 ;  /* 0x0000006d7f6d7220 */ /* 0x040fe40000410000 */
[C---:B------:R-:W-:Y:S02]  /*1a590*/  FMUL.FTZ R116, R127.reuse, R116 ;  /* 0x000000747f747220 */ /* 0x040fe40000410000 */
[----:B------:R-:W-:Y:S02]  /*1a5a0*/  FMUL.FTZ R117, R127, R117 ;  /* 0x000000757f757220 */ /* 0x000fe40000410000 */
[----:B------:R-:W-:Y:S02]  /*1a5b0*/  FMUL.FTZ R123, R128, R123 ;  /* 0x0000007b807b7220 */ /* 0x000fe40000410000 */
[--C-:B------:R-:W-:Y:S01]  /*1a5c0*/  FFMA.FTZ R52, R52, c[0x0][0x2d0], -R130.reuse ;  /* 0x0000b40034347a23 */ /* 0x100fe20000010882 */
[----:B------:R-:W-:Y:S01]  /*1a5d0*/  MUFU.EX2 R243, R21 ;  /* 0x0000001500f37308 */ /* 0x000fe20000000800 */
[--C-:B------:R-:W-:Y:S02]  /*1a5e0*/  FFMA.FTZ R53, R53, c[0x0][0x2d0], -R130.reuse ;  /* 0x0000b40035357a23 */ /* 0x100fe40000010882 */
[--C-:B------:R-:W-:Y:S02]  /*1a5f0*/  FFMA.FTZ R36, R36, c[0x0][0x2d0], -R130.reuse ;  /* 0x0000b40024247a23 */ /* 0x100fe40000010882 */
[--C-:B------:R-:W-:Y:S02]  /*1a600*/  FFMA.FTZ R37, R37, c[0x0][0x2d0], -R130.reuse ;  /* 0x0000b40025257a23 */ /* 0x100fe40000010882 */
[--C-:B------:R-:W-:Y:S01]  /*1a610*/  FFMA.FTZ R48, R48, c[0x0][0x2d0], -R130.reuse ;  /* 0x0000b40030307a23 */ /* 0x100fe20000010882 */
[----:B-1----:R-:W-:Y:S01]  /*1a620*/  FMNMX.FTZ R3, R0, R2, !PT ;  /* 0x0000000200037209 */ /* 0x002fe20007810000 */
[--C-:B------:R-:W-:Y:S01]  /*1a630*/  FFMA.FTZ R49, R49, c[0x0][0x2d0], -R130.reuse ;  /* 0x0000b40031317a23 */ /* 0x100fe20000010882 */
[----:B------:R1:W-:Y:S01]  /*1a640*/  MUFU.EX2 R251, R16 ;  /* 0x0000001000fb7308 */ /* 0x0003e20000000800 */
[----:B------:R-:W-:Y:S02]  /*1a650*/  FFMA.FTZ R97, R97, c[0x0][0x2d0], -R130 ;  /* 0x0000b40061617a23 */ /* 0x000fe40000010882 */
[C---:B------:R-:W-:Y:S02]  /*1a660*/  FADD.FTZ R0, -R3.reuse, R131 ;  /* 0x0000008303007221 */ /* 0x040fe40000010100 */
[----:B------:R-:W-:Y:S02]  /*1a670*/  FMUL.FTZ R131, R124, c[0x0][0x2d0] ;  /* 0x0000b4007c837a20 */ /* 0x000fe40000410000 */
[----:B------:R-:W-:Y:S02]  /*1a680*/  FMUL.FTZ R2, R3, c[0x0][0x2d0] ;  /* 0x0000b40003027a20 */ /* 0x000fe40000410000 */
        /* <DEDUP_REMOVED lines=16> */
[----:B--2---:R-:W-:Y:S02]  /*1a790*/  FMUL.FTZ R17, R129, R145 ;  /* 0x0000009181117220 */ /* 0x004fe40000410000 */
[--C-:B------:R-:W-:Y:S02]  /*1a7a0*/  FFMA.FTZ R57, R57, c[0x0][0x2d0], -R131.reuse ;  /* 0x0000b40039397a23 */ /* 0x100fe40000010883 */
[--C-:B------:R-:W-:Y:S01]  /*1a7b0*/  FFMA.FTZ R58, R58, c[0x0][0x2d0], -R2.reuse ;  /* 0x0000b4003a3a7a23 */ /* 0x100fe20000010802 */
[----:B------:R2:W-:Y:S01]  /*1a7c0*/  MUFU.EX2 R246, R12 ;  /* 0x0000000c00f67308 */ /* 0x0005e20000000800 */
[--C-:B------:R-:W-:Y:S02]  /*1a7d0*/  FFMA.FTZ R59, R59, c[0x0][0x2d0], -R2.reuse ;  /* 0x0000b4003b3b7a23 */ /* 0x100fe40000010802 */
[--C-:B------:R-:W-:Y:S01]  /*1a7e0*/  FFMA.FTZ R60, R60, c[0x0][0x2d0], -R131.reuse ;  /* 0x0000b4003c3c7a23 */ /* 0x100fe20000010883 */
[----:B---3--:R-:W-:Y:S01]  /*1a7f0*/  @P0 SHF.L.U32 R13, R233, 0x5, RZ ;  /* 0x00000005e90d0819 */ /* 0x008fe200000006ff */
[--C-:B------:R-:W-:Y:S02]  /*1a800*/  FFMA.FTZ R61, R61, c[0x0][0x2d0], -R131.reuse ;  /* 0x0000b4003d3d7a23 */ /* 0x100fe40000010883 */
[--C-:B------:R-:W-:Y:S02]  /*1a810*/  FFMA.FTZ R62, R62, c[0x0][0x2d0], -R2.reuse ;  /* 0x0000b4003e3e7a23 */ /* 0x100fe40000010802 */
[--C-:B------:R-:W-:Y:S01]  /*1a820*/  FFMA.FTZ R63, R63, c[0x0][0x2d0], -R2.reuse ;  /* 0x0000b4003f3f7a23 */ /* 0x100fe20000010802 */
[----:B------:R3:W-:Y:S01]  /*1a830*/  MUFU.EX2 R240, R33 ;  /* 0x0000002100f07308 */ /* 0x0007e20000000800 */
[--C-:B------:R-:W-:Y:S02]  /*1a840*/  FFMA.FTZ R11, R11, c[0x0][0x2d0], -R2.reuse ;  /* 0x0000b4000b0b7a23 */ /* 0x100fe40000010802 */
[--C-:B------:R-:W-:Y:S02]  /*1a850*/  FFMA.FTZ R14, R14, c[0x0][0x2d0], -R2.reuse ;  /* 0x0000b4000e0e7a23 */ /* 0x100fe40000010802 */
[----:B-1----:R-:W-:Y:S02]  /*1a860*/  FMUL.FTZ R32, R129, R160 ;  /* 0x000000a081207220 */ /* 0x002fe40000410000 */
[----:B------:R-:W-:Y:S03]  /*1a870*/  @P0 IMAD.WIDE.U32 R4, R230, c[0x0][0x1e0], RZ ;  /* 0x00007800e6040a25 */ /* 0x000fe600078e00ff */
[----:B------:R1:W-:Y:S01]  /*1a880*/  MUFU.EX2 R181, R10 ;  /* 0x0000000a00b57308 */ /* 0x0003e20000000800 */
[--C-:B------:R-:W-:Y:S01]  /*1a890*/  FFMA.FTZ R15, R15, c[0x0][0x2d0], -R2.reuse ;  /* 0x0000b4000f0f7a23 */ /* 0x100fe20000010802 */
[----:B------:R-:W-:Y:S01]  /*1a8a0*/  @P0 IADD3 R5, R5, R6, RZ ;  /* 0x0000000605050210 */ /* 0x000fe20007ffe0ff */
[--C-:B------:R-:W-:Y:S01]  /*1a8b0*/  FFMA.FTZ R8, R8, c[0x0][0x2d0], -R131.reuse ;  /* 0x0000b40008087a23 */ /* 0x100fe20000010883 */
[----:B------:R-:W-:Y:S01]  /*1a8c0*/  @P0 MOV R6, R234 ;  /* 0x000000ea00060202 */ /* 0x000fe20000000f00 */
[--C-:B------:R-:W-:Y:S01]  /*1a8d0*/  FFMA.FTZ R25, R25, c[0x0][0x2d0], -R131.reuse ;  /* 0x0000b40019197a23 */ /* 0x100fe20000010883 */
[----:B------:R-:W-:Y:S01]  /*1a8e0*/  MOV R234, 0x5 ;  /* 0x0000000500ea7802 */ /* 0x000fe20000000f00 */
[----:B------:R-:W-:Y:S02]  /*1a8f0*/  FFMA.FTZ R9, R9, c[0x0][0x2d0], -R131 ;  /* 0x0000b40009097a23 */ /* 0x000fe40000010883 */
[----:B------:R-:W-:Y:S01]  /*1a900*/  FFMA.FTZ R26, R26, c[0x0][0x2d0], -R2 ;  /* 0x0000b4001a1a7a23 */ /* 0x000fe20000010802 */
[----:B------:R-:W-:Y:S01]  /*1a910*/  MUFU.EX2 R183, R14 ;  /* 0x0000000e00b77308 */ /* 0x000fe20000000800 */
[----:B------:R-:W-:Y:S01]  /*1a920*/  @P0 IMAD.WIDE.U32 R6, R4, 0x60, R6 ;  /* 0x0000006004060825 */ /* 0x000fe200078e0006 */
[----:B--2---:R-:W-:Y:S03]  /*1a930*/  @P0 SHF.L.U64.HI R12, R233, R234, c[0x0][0x1e4] ;  /* 0x00007900e90c0619 */ /* 0x004fe600000102ea */
[----:B---3--:R-:W-:Y:S01]  /*1a940*/  FMUL.FTZ R33, R129, R161 ;  /* 0x000000a181217220 */ /* 0x008fe20000410000 */
[----:B------:R-:W-:Y:S01]  /*1a950*/  @P0 LEA R4, P1, R6, c[0x0][0x1c8], 0x1 ;  /* 0x0000720006040a11 */ /* 0x000fe200078208ff */
[--C-:B------:R-:W-:Y:S02]  /*1a960*/  FFMA.FTZ R27, R27, c[0x0][0x2d0], -R2.reuse ;  /* 0x0000b4001b1b7a23 */ /* 0x100fe40000010802 */
[--C-:B------:R-:W-:Y:S01]  /*1a970*/  FFMA.FTZ R28, R28, c[0x0][0x2d0], -R131.reuse ;  /* 0x0000b4001c1c7a23 */ /* 0x100fe20000010883 */
[----:B------:R2:W-:Y:S01]  /*1a980*/  MUFU.EX2 R182, R11 ;  /* 0x0000000b00b67308 */ /* 0x0005e20000000800 */
[----:B------:R-:W-:Y:S02]  /*1a990*/  @P0 IMAD R5, R5, 0x60, RZ ;  /* 0x0000006005050824 */ /* 0x000fe400078e02ff */
[----:B------:R-:W-:Y:S01]  /*1a9a0*/  FFMA.FTZ R29, R29, c[0x0][0x2d0], -R131 ;  /* 0x0000b4001d1d7a23 */ /* 0x000fe20000010883 */
[----:B-1----:R-:W-:Y:S01]  /*1a9b0*/  @P0 IADD3 R10, P2, R13, R4, RZ ;  /* 0x000000040d0a0210 */ /* 0x002fe20007f5e0ff */
[----:B------:R-:W-:Y:S01]  /*1a9c0*/  FMUL.FTZ R0, R0, c[0x0][0x2d0] ;  /* 0x0000b40000007a20 */ /* 0x000fe20000410000 */
[----:B------:R-:W-:Y:S01]  /*1a9d0*/  @P0 IADD3 R5, R7, R5, RZ ;  /* 0x0000000507050210 */ /* 0x000fe20007ffe0ff */
[----:B------:R-:W-:Y:S02]  /*1a9e0*/  FFMA.FTZ R30, R30, c[0x0][0x2d0], -R2 ;  /* 0x0000b4001e1e7a23 */ /* 0x000fe40000010802 */
[----:B------:R-:W-:Y:S01]  /*1a9f0*/  FFMA.FTZ R99, R99, c[0x0][0x2d0], -R176 ;  /* 0x0000b40063637a23 */ /* 0x000fe200000108b0 */
[----:B------:R-:W-:Y:S01]  /*1aa00*/  MUFU.EX2 R184, R15 ;  /* 0x0000000f00b87308 */ /* 0x000fe20000000800 */
[----:B------:R-:W-:Y:S01]  /*1aa10*/  @P0 LEA.HI.X R5, R6, c[0x0][0x1cc], R5, 0x1, P1 ;  /* 0x0000730006050a11 */ /* 0x000fe200008f0c05 */
[--C-:B------:R-:W-:Y:S02]  /*1aa20*/  FFMA.FTZ R93, R93, c[0x0][0x2d0], -R131.reuse ;  /* 0x0000b4005d5d7a23 */ /* 0x100fe40000010883 */
[--C-:B------:R-:W-:Y:S02]  /*1aa30*/  FFMA.FTZ R24, R24, c[0x0][0x2d0], -R131.reuse ;  /* 0x0000b40018187a23 */ /* 0x100fe40000010883 */
[----:B------:R1:W-:Y:S01]  /*1aa40*/  @P0 LDGSTS.E.BYPASS.LTC128B.128 [R231+0x3100], [R4.64], !P5 ;  /* 0x0310000004e70fae */ /* 0x0003e2000e901d48 */
[----:B------:R-:W-:Y:S02]  /*1aa50*/  FFMA.FTZ R31, R31, c[0x0][0x2d0], -R2 ;  /* 0x0000b4001f1f7a23 */ /* 0x000fe40000010802 */
[--C-:B------:R-:W-:Y:S01]  /*1aa60*/  FFMA.FTZ R68, R68, c[0x0][0x2d0], -R130.reuse ;  /* 0x0000b40044447a23 */ /* 0x100fe20000010882 */
[----:B------:R3:W-:Y:S01]  /*1aa70*/  MUFU.EX2 R238, R8 ;  /* 0x0000000800ee7308 */ /* 0x0007e20000000800 */
[--C-:B------:R-:W-:Y:S02]  /*1aa80*/  FFMA.FTZ R69, R69, c[0x0][0x2d0], -R130.reuse ;  /* 0x0000b40045457a23 */ /* 0x100fe40000010882 */
[--C-:B------:R-:W-:Y:S01]  /*1aa90*/  FFMA.FTZ R80, R80, c[0x0][0x2d0], -R130.reuse ;  /* 0x0000b40050507a23 */ /* 0x100fe20000010882 */
[----:B--2---:R-:W-:Y:S01]  /*1aaa0*/  @P0 IADD3.X R11, R12, R5, RZ, P2, !PT ;  /* 0x000000050c0b0210 */ /* 0x004fe200017fe4ff */
[----:B------:R-:W-:Y:S02]  /*1aab0*/  FFMA.FTZ R81, R81, c[0x0][0x2d0], -R130 ;  /* 0x0000b40051517a23 */ /* 0x000fe40000010882 */
[--C-:B------:R-:W-:Y:S02]  /*1aac0*/  FFMA.FTZ R70, R70, c[0x0][0x2d0], -R176.reuse ;  /* 0x0000b40046467a23 */ /* 0x100fe400000108b0 */
[----:B------:R2:W-:Y:S01]  /*1aad0*/  @P0 LDGSTS.E.BYPASS.LTC128B.128 [R231+0x3900], [R10.64], !P5 ;  /* 0x039000000ae70fae */ /* 0x0005e2000e901d48 */
[----:B------:R4:W-:Y:S01]  /*1aae0*/  MUFU.EX2 R239, R9 ;  /* 0x0000000900ef7308 */ /* 0x0009e20000000800 */
[--C-:B------:R-:W-:Y:S02]  /*1aaf0*/  FFMA.FTZ R71, R71, c[0x0][0x2d0], -R176.reuse ;  /* 0x0000b40047477a23 */ /* 0x100fe400000108b0 */
[--C-:B------:R-:W-:Y:S02]  /*1ab00*/  FFMA.FTZ R82, R82, c[0x0][0x2d0], -R176.reuse ;  /* 0x0000b40052527a23 */ /* 0x100fe400000108b0 */
[----:B------:R-:W-:Y:S02]  /*1ab10*/  FFMA.FTZ R83, R83, c[0x0][0x2d0], -R176 ;  /* 0x0000b40053537a23 */ /* 0x000fe400000108b0 */
[--C-:B------:R-:W-:Y:S02]  /*1ab20*/  FFMA.FTZ R74, R74, c[0x0][0x2d0], -R2.reuse ;  /* 0x0000b4004a4a7a23 */ /* 0x100fe40000010802 */
[--C-:B------:R-:W-:Y:S01]  /*1ab30*/  FFMA.FTZ R75, R75, c[0x0][0x2d0], -R2.reuse ;  /* 0x0000b4004b4b7a23 */ /* 0x100fe20000010802 */
[----:B------:R-:W2:Y:S01]  /*1ab40*/  MUFU.EX2 R0, R0 ;  /* 0x0000000000007308 */ /* 0x000ea20000000800 */
[--C-:B------:R-:W-:Y:S02]  /*1ab50*/  FFMA.FTZ R78, R78, c[0x0][0x2d0], -R2.reuse ;  /* 0x0000b4004e4e7a23 */ /* 0x100fe40000010802 */
[----:B------:R-:W-:Y:S01]  /*1ab60*/  FFMA.FTZ R79, R79, c[0x0][0x2d0], -R2 ;  /* 0x0000b4004f4f7a23 */ /* 0x000fe20000010802 */
[----:B---3--:R-:W-:Y:S01]  /*1ab70*/  @P0 IADD3 R8, P1, R13, R10, RZ ;  /* 0x0000000a0d080210 */ /* 0x008fe20007f3e0ff */
[--C-:B------:R-:W-:Y:S02]  /*1ab80*/  FFMA.FTZ R84, R84, c[0x0][0x2d0], -R130.reuse ;  /* 0x0000b40054547a23 */ /* 0x100fe40000010882 */
[--C-:B------:R-:W-:Y:S01]  /*1ab90*/  FFMA.FTZ R85, R85, c[0x0][0x2d0], -R130.reuse ;  /* 0x0000b40055557a23 */ /* 0x100fe20000010882 */
[C---:B------:R-:W-:Y:S01]  /*1aba0*/  @P0 IADD3 R6, P3, R13.reuse, R8, RZ ;  /* 0x000000080d060210 */ /* 0x040fe20007f7e0ff */
[----:B------:R-:W-:Y:S01]  /*1abb0*/  FFMA.FTZ R96, R96, c[0x0][0x2d0], -R130 ;  /* 0x0000b40060607a23 */ /* 0x000fe20000010882 */
[----:B------:R3:W-:Y:S01]  /*1abc0*/  MUFU.EX2 R210, R25 ;  /* 0x0000001900d27308 */ /* 0x0007e20000000800 */
[--C-:B------:R-:W-:Y:S01]  /*1abd0*/  FFMA.FTZ R86, R86, c[0x0][0x2d0], -R176.reuse ;  /* 0x0000b40056567a23 */ /* 0x100fe200000108b0 */
[----:B-1----:R-:W-:Y:S01]  /*1abe0*/  @P0 IADD3 R4, P2, R13, R6, RZ ;  /* 0x000000060d040210 */ /* 0x002fe20007f5e0ff */
[--C-:B------:R-:W-:Y:S01]  /*1abf0*/  FFMA.FTZ R87, R87, c[0x0][0x2d0], -R176.reuse ;  /* 0x0000b40057577a23 */ /* 0x100fe200000108b0 */
[----:B----4-:R-:W-:Y:S01]  /*1ac00*/  @P0 IADD3.X R9, R12, R11, RZ, P1, !PT ;  /* 0x0000000b0c090210 */ /* 0x010fe20000ffe4ff */
[----:B------:R-:W-:Y:S01]  /*1ac10*/  FFMA.FTZ R98, R98, c[0x0][0x2d0], -R176 ;  /* 0x0000b40062627a23 */ /* 0x000fe200000108b0 */
[----:B--2---:R-:W-:Y:S01]  /*1ac20*/  @P0 IADD3 R10, P1, R13, R4, RZ ;  /* 0x000000040d0a0210 */ /* 0x004fe20007f3e0ff */
[C---:B------:R-:W-:Y:S01]  /*1ac30*/  FMUL.FTZ R13, R127.reuse, R141 ;  /* 0x0000008d7f0d7220 */ /* 0x040fe20000410000 */
[----:B------:R-:W-:Y:S01]  /*1ac40*/  @P0 IADD3.X R7, R12, R9, RZ, P3, !PT ;  /* 0x000000090c070210 */ /* 0x000fe20001ffe4ff */
[----:B------:R1:W-:Y:S01]  /*1ac50*/  @P0 LDGSTS.E.BYPASS.LTC128B.128 [R231+0x4100], [R8.64], !P5 ;  /* 0x0410000008e70fae */ /* 0x0003e2000e901d48 */
[----:B------:R2:W-:Y:S01]  /*1ac60*/  MUFU.EX2 R180, R26 ;  /* 0x0000001a00b47308 */ /* 0x0005e20000000800 */
[--C-:B------:R-:W-:Y:S01]  /*1ac70*/  FFMA.FTZ R92, R92, c[0x0][0x2d0], -R131.reuse ;  /* 0x0000b4005c5c7a23 */ /* 0x100fe20000010883 */
[----:B------:R-:W-:Y:S01]  /*1ac80*/  @P0 IADD3.X R5, R12, R7, RZ, P2, !PT ;  /* 0x000000070c050210 */ /* 0x000fe200017fe4ff */
[--C-:B------:R-:W-:Y:S01]  /*1ac90*/  FFMA.FTZ R90, R90, c[0x0][0x2d0], -R2.reuse ;  /* 0x0000b4005a5a7a23 */ /* 0x100fe20000010802 */
[----:B------:R-:W-:Y:S01]  /*1aca0*/  MOV R130, R124 ;  /* 0x0000007c00827202 */ /* 0x000fe20000000f00 */
[----:B------:R-:W-:Y:S01]  /*1acb0*/  FMUL.FTZ R14, R0, R142 ;  /* 0x0000008e000e7220 */ /* 0x000fe20000410000 */
[----:B------:R-:W-:Y:S01]  /*1acc0*/  @P0 IADD3.X R11, R12, R5, RZ, P1, !PT ;  /* 0x000000050c0b0210 */ /* 0x000fe20000ffe4ff */
[----:B------:R4:W-:Y:S01]  /*1acd0*/  @P0 LDGSTS.E.BYPASS.LTC128B.128 [R231+0x4900], [R6.64], !P5 ;  /* 0x0490000006e70fae */ /* 0x0009e2000e901d48 */
[C---:B------:R-:W-:Y:S02]  /*1ace0*/  FMUL.FTZ R12, R127.reuse, R140 ;  /* 0x0000008c7f0c7220 */ /* 0x040fe40000410000 */
[C---:B------:R-:W-:Y:S01]  /*1acf0*/  FMUL.FTZ R15, R0.reuse, R143 ;  /* 0x0000008f000f7220 */ /* 0x040fe20000410000 */
[----:B------:R4:W-:Y:S01]  /*1ad00*/  MUFU.EX2 R179, R27 ;  /* 0x0000001b00b37308 */ /* 0x0009e20000000800 */
[C---:B------:R-:W-:Y:S02]  /*1ad10*/  FMUL.FTZ R106, R0.reuse, R106 ;  /* 0x0000006a006a7220 */ /* 0x040fe40000410000 */
[C---:B---3--:R-:W-:Y:S01]  /*1ad20*/  FMUL.FTZ R25, R127.reuse, R153 ;  /* 0x000000997f197220 */ /* 0x048fe20000410000 */
[----:B------:R3:W-:Y:S01]  /*1ad30*/  @P0 LDGSTS.E.BYPASS.LTC128B.128 [R231+0x5100], [R4.64], !P5 ;  /* 0x0510000004e70fae */ /* 0x0007e2000e901d48 */
[C---:B------:R-:W-:Y:S02]  /*1ad40*/  FMUL.FTZ R107, R0.reuse, R107 ;  /* 0x0000006b006b7220 */ /* 0x040fe40000410000 */
[C---:B------:R-:W-:Y:S02]  /*1ad50*/  FMUL.FTZ R110, R0.reuse, R110 ;  /* 0x0000006e006e7220 */ /* 0x040fe40000410000 */
[C---:B------:R-:W-:Y:S01]  /*1ad60*/  FMUL.FTZ R111, R0.reuse, R111 ;  /* 0x0000006f006f7220 */ /* 0x040fe20000410000 */
[----:B------:R3:W3:Y:S01]  /*1ad70*/  MUFU.EX2 R209, R24 ;  /* 0x0000001800d17308 */ /* 0x0006e20000000800 */
[C---:B------:R-:W-:Y:S01]  /*1ad80*/  FMUL.FTZ R118, R0.reuse, R118 ;  /* 0x0000007600767220 */ /* 0x040fe20000410000 */
[----:B------:R3:W-:Y:S01]  /*1ad90*/  @P0 LDGSTS.E.BYPASS.LTC128B.128 [R231+0x5900], [R10.64], !P5 ;  /* 0x059000000ae70fae */ /* 0x0007e2000e901d48 */
[----:B--2---:R-:W-:Y:S02]  /*1ada0*/  FMUL.FTZ R26, R0, R154 ;  /* 0x0000009a001a7220 */ /* 0x004fe40000410000 */
[----:B-1----:R-:W-:Y:S01]  /*1adb0*/  FMUL.FTZ R8, R127, R136 ;  /* 0x000000887f087220 */ /* 0x002fe20000410000 */
[----:B------:R-:W-:Y:S01]  /*1adc0*/  F2FP.BF16.PACK_AB R136, R239, R238 ;  /* 0x000000eeef88723e */ /* 0x000fe200000010ff */
[----:B------:R-:W-:Y:S01]  /*1add0*/  FMUL.FTZ R9, R127, R137 ;  /* 0x000000897f097220 */ /* 0x000fe20000410000 */
[----:B------:R-:W-:Y:S01]  /*1ade0*/  F2FP.BF16.PACK_AB R137, R182, R181 ;  /* 0x000000b5b689723e */ /* 0x000fe200000010ff */
[----:B------:R-:W-:Y:S01]  /*1adf0*/  FMUL.FTZ R119, R0, R119 ;  /* 0x0000007700777220 */ /* 0x000fe20000410000 */
[----:B------:R-:W1:Y:S01]  /*1ae00*/  LDSM.16.MT88.4 R20, [R213+0x100] ;  /* 0x00010000d514783b */ /* 0x000e620000004200 */
[----:B------:R2:W-:Y:S01]  /*1ae10*/  MUFU.EX2 R211, R28 ;  /* 0x0000001c00d37308 */ /* 0x0005e20000000800 */
[--C-:B------:R-:W-:Y:S02]  /*1ae20*/  FFMA.FTZ R91, R91, c[0x0][0x2d0], -R2.reuse ;  /* 0x0000b4005b5b7a23 */ /* 0x100fe40000010802 */
[C---:B----4-:R-:W-:Y:S01]  /*1ae30*/  FMUL.FTZ R6, R128.reuse, R134 ;  /* 0x0000008680067220 */ /* 0x050fe20000410000 */
[----:B------:R-:W-:Y:S01]  /*1ae40*/  F2FP.BF16.PACK_AB R134, R203, R251 ;  /* 0x000000fbcb86723e */ /* 0x000fe200000010ff */
[----:B------:R-:W-:Y:S01]  /*1ae50*/  FMUL.FTZ R7, R128, R135 ;  /* 0x0000008780077220 */ /* 0x000fe20000410000 */
[----:B------:R-:W-:Y:S01]  /*1ae60*/  F2FP.BF16.PACK_AB R135, R252, R250 ;  /* 0x000000fafc87723e */ /* 0x000fe200000010ff */
[----:B------:R-:W4:Y:S01]  /*1ae70*/  LDSM.16.MT88.4 R172, [R216+0x100] ;  /* 0x00010000d8ac783b */ /* 0x000f220000004200 */
[C---:B------:R-:W-:Y:S02]  /*1ae80*/  FMUL.FTZ R27, R0.reuse, R155 ;  /* 0x0000009b001b7220 */ /* 0x040fe40000410000 */
[----:B---3--:R-:W-:Y:S01]  /*1ae90*/  FMUL.FTZ R4, R129, R132 ;  /* 0x0000008481047220 */ /* 0x008fe20000410000 */
[----:B------:R-:W-:Y:S01]  /*1aea0*/  F2FP.BF16.PACK_AB R132, R249, R247 ;  /* 0x000000f7f984723e */ /* 0x000fe200000010ff */
[----:B------:R-:W-:Y:S01]  /*1aeb0*/  FMUL.FTZ R5, R129, R133 ;  /* 0x0000008581057220 */ /* 0x000fe20000410000 */
[----:B------:R-:W-:Y:S01]  /*1aec0*/  F2FP.BF16.PACK_AB R133, R245, R242 ;  /* 0x000000f2f585723e */ /* 0x000fe200000010ff */
[----:B------:R-:W-:Y:S01]  /*1aed0*/  MUFU.EX2 R199, R40 ;  /* 0x0000002800c77308 */ /* 0x000fe20000000800 */
[----:B------:R-:W3:Y:S01]  /*1aee0*/  LDSM.16.MT88.4 R140, [R214+0x100] ;  /* 0x00010000d68c783b */ /* 0x000ee20000004200 */
[C---:B------:R-:W-:Y:S01]  /*1aef0*/  FMUL.FTZ R24, R127.reuse, R152 ;  /* 0x000000987f187220 */ /* 0x040fe20000410000 */
[----:B------:R-:W-:Y:S01]  /*1af00*/  MOV R152, R203 ;  /* 0x000000cb00987202 */ /* 0x000fe20000000f00 */
[----:B------:R-:W-:Y:S01]  /*1af10*/  FMUL.FTZ R10, R0, R138 ;  /* 0x0000008a000a7220 */ /* 0x000fe20000410000 */
[----:B------:R-:W-:Y:S01]  /*1af20*/  F2FP.BF16.PACK_AB R138, R248, R246 ;  /* 0x000000f6f88a723e */ /* 0x000fe200000010ff */
[----:B------:R-:W-:Y:S01]  /*1af30*/  FMUL.FTZ R11, R0, R139 ;  /* 0x0000008b000b7220 */ /* 0x000fe20000410000 */
[----:B------:R-:W-:Y:S01]  /*1af40*/  F2FP.BF16.PACK_AB R139, R184, R183 ;  /* 0x000000b7b88b723e */ /* 0x000fe200000010ff */
[--C-:B------:R-:W-:Y:S01]  /*1af50*/  FFMA.FTZ R94, R94, c[0x0][0x2d0], -R2.reuse ;  /* 0x0000b4005e5e7a23 */ /* 0x100fe20000010802 */
[----:B------:R-:W3:Y:S01]  /*1af60*/  LDSM.16.MT88.4 R144, [R215+0x100] ;  /* 0x00010000d790783b */ /* 0x000ee20000004200 */
[----:B--2---:R-:W-:Y:S01]  /*1af70*/  FMUL.FTZ R28, R127, R156 ;  /* 0x0000009c7f1c7220 */ /* 0x004fe20000410000 */
[----:B------:R-:W-:Y:S01]  /*1af80*/  MUFU.EX2 R200, R41 ;  /* 0x0000002900c87308 */ /* 0x000fe20000000800 */
[----:B------:R-:W-:Y:S02]  /*1af90*/  FFMA.FTZ R2, R95, c[0x0][0x2d0], -R2 ;  /* 0x0000b4005f027a23 */ /* 0x000fe40000010802 */
[--C-:B------:R-:W-:Y:S02]  /*1afa0*/  FFMA.FTZ R72, R72, c[0x0][0x2d0], -R131.reuse ;  /* 0x0000b40048487a23 */ /* 0x100fe40000010883 */
[--C-:B------:R-:W-:Y:S01]  /*1afb0*/  FFMA.FTZ R73, R73, c[0x0][0x2d0], -R131.reuse ;  /* 0x0000b40049497a23 */ /* 0x100fe20000010883 */
[----:B------:R-:W2:Y:S01]  /*1afc0*/  LDL.LU R153, [R1+0x24] ;  /* 0x0000240001997983 */ /* 0x000ea20000300800 */
[--C-:B------:R-:W-:Y:S02]  /*1afd0*/  FFMA.FTZ R76, R76, c[0x0][0x2d0], -R131.reuse ;  /* 0x0000b4004c4c7a23 */ /* 0x100fe40000010883 */
[--C-:B------:R-:W-:Y:S01]  /*1afe0*/  FFMA.FTZ R77, R77, c[0x0][0x2d0], -R131.reuse ;  /* 0x0000b4004d4d7a23 */ /* 0x100fe20000010883 */
[----:B------:R-:W2:Y:S01]  /*1aff0*/  LDL.LU R154, [R1+0x1c] ;  /* 0x00001c00019a7983 */ /* 0x000ea20000300800 */
[----:B------:R-:W-:Y:S01]  /*1b000*/  MUFU.EX2 R197, R44 ;  /* 0x0000002c00c57308 */ /* 0x000fe20000000800 */
[--C-:B------:R-:W-:Y:S01]  /*1b010*/  FFMA.FTZ R88, R88, c[0x0][0x2d0], -R131.reuse ;  /* 0x0000b40058587a23 */ /* 0x100fe20000010883 */
[-C--:B-1----:R-:W-:Y:S01]  /*1b020*/  HMMA.16816.F32.BF16 R4, R132, R20.reuse, R4 ;  /* 0x000000148404723c */ /* 0x082fe20000041804 */
[----:B------:R-:W2:Y:S04]  /*1b030*/  LDL.LU R155, [R1+0x18] ;  /* 0x00001800019b7983 */ /* 0x000ea80000300800 */
[----:B------:R-:W2:Y:S01]  /*1b040*/  LDL.LU R156, [R1+0x14] ;  /* 0x00001400019c7983 */ /* 0x000ea20000300800 */
[----:B------:R-:W-:Y:S02]  /*1b050*/  FFMA.FTZ R89, R89, c[0x0][0x2d0], -R131 ;  /* 0x0000b40059597a23 */ /* 0x000fe40000010883 */
[----:B------:R-:W-:Y:S01]  /*1b060*/  MUFU.EX2 R198, R45 ;  /* 0x0000002d00c67308 */ /* 0x000fe20000000800 */
[C---:B------:R-:W-:Y:S01]  /*1b070*/  HMMA.16816.F32.BF16 R8, R136.reuse, R20, R8 ;  /* 0x000000148808723c */ /* 0x040fe20000041808 */
[----:B------:R-:W0:Y:S03]  /*1b080*/  LDGDEPBAR ;  /* 0x00000000000079af */ /* 0x000e260000000000 */
[----:B------:R-:W-:Y:S03]  /*1b090*/  MOV R131, R3 ;  /* 0x0000000300837202 */ /* 0x000fe60000000f00 */
[C---:B------:R-:W-:Y:S01]  /*1b0a0*/  FMUL.FTZ R20, R129.reuse, R148 ;  /* 0x0000009481147220 */ /* 0x040fe20000410000 */
[-C--:B------:R-:W-:Y:S01]  /*1b0b0*/  HMMA.16816.F32.BF16 R12, R136, R22.reuse, R12 ;  /* 0x00000016880c723c */ /* 0x080fe2000004180c */
[----:B------:R1:W1:Y:S03]  /*1b0c0*/  MUFU.EX2 R233, R29 ;  /* 0x0000001d00e97308 */ /* 0x0002660000000800 */
[----:B------:R-:W-:Y:S04]  /*1b0d0*/  FMUL.FTZ R21, R129, R149 ;  /* 0x0000009581157220 */ /* 0x000fe80000410000 */
[C---:B------:R-:W-:Y:S03]  /*1b0e0*/  HMMA.16816.F32.BF16 R16, R132.reuse, R22, R16 ;  /* 0x000000168410723c */ /* 0x040fe60000041810 */
[----:B------:R3:W-:Y:S04]  /*1b0f0*/  MUFU.EX2 R177, R30 ;  /* 0x0000001e00b17308 */ /* 0x0007e80000000800 */
[C---:B------:R-:W-:Y:S02]  /*1b100*/  FMUL.FTZ R22, R128.reuse, R150 ;  /* 0x0000009680167220 */ /* 0x040fe40000410000 */
[----:B------:R-:W-:Y:S02]  /*1b110*/  FMUL.FTZ R23, R128, R151 ;  /* 0x0000009780177220 */ /* 0x000fe40000410000 */
[----:B------:R-:W-:Y:S02]  /*1b120*/  LDSM.16.MT88.4 R148, [R214+0x900] ;  /* 0x00090000d694783b */ /* 0x000fe40000004200 */
[----:B------:R3:W-:Y:S03]  /*1b130*/  MUFU.EX2 R178, R31 ;  /* 0x0000001f00b27308 */ /* 0x0007e60000000800 */
[-C--:B----4-:R-:W-:Y:S03]  /*1b140*/  HMMA.16816.F32.BF16 R20, R132, R172.reuse, R20 ;  /* 0x000000ac8414723c */ /* 0x090fe60000041814 */
[----:B-1----:R-:W-:Y:S02]  /*1b150*/  FMUL.FTZ R29, R127, R157 ;  /* 0x0000009d7f1d7220 */ /* 0x002fe40000410000 */
[----:B------:R-:W4:Y:S02]  /*1b160*/  LDL R157, [R1] ;  /* 0x00000000019d7983 */ /* 0x000f240000100800 */
[----:B------:R1:W-:Y:S01]  /*1b170*/  MUFU.EX2 R234, R34 ;  /* 0x0000002200ea7308 */ /* 0x0003e20000000800 */
[C---:B------:R-:W-:Y:S04]  /*1b180*/  HMMA.16816.F32.BF16 R24, R136.reuse, R172, R24 ;  /* 0x000000ac8818723c */ /* 0x040fe80000041818 */
[C---:B---3--:R-:W-:Y:S05]  /*1b190*/  FMUL.FTZ R30, R0.reuse, R158 ;  /* 0x0000009e001e7220 */ /* 0x048fea0000410000 */
[----:B------:R3:W3:Y:S03]  /*1b1a0*/  MUFU.EX2 R235, R35 ;  /* 0x0000002300eb7308 */ /* 0x0006e60000000800 */
[----:B------:R-:W-:Y:S07]  /*1b1b0*/  FMUL.FTZ R31, R0, R159 ;  /* 0x0000009f001f7220 */ /* 0x000fee0000410000 */
[----:B------:R-:W-:Y:S01]  /*1b1c0*/  MUFU.EX2 R172, R46 ;  /* 0x0000002e00ac7308 */ /* 0x000fe20000000800 */
[-C--:B------:R-:W-:Y:S03]  /*1b1d0*/  HMMA.16816.F32.BF16 R28, R136, R174.reuse, R28 ;  /* 0x000000ae881c723c */ /* 0x080fe6000004181c */
[C---:B-1----:R-:W-:Y:S06]  /*1b1e0*/  FMUL.FTZ R34, R128.reuse, R162 ;  /* 0x000000a280227220 */ /* 0x042fec0000410000 */
[----:B------:R1:W-:Y:S03]  /*1b1f0*/  MUFU.EX2 R208, R36 ;  /* 0x0000002400d07308 */ /* 0x0003e60000000800 */
[C---:B---3--:R-:W-:Y:S02]  /*1b200*/  FMUL.FTZ R35, R128.reuse, R163 ;  /* 0x000000a380237220 */ /* 0x048fe40000410000 */
[----:B------:R-:W-:Y:S05]  /*1b210*/  LDSM.16.MT88.4 R160, [R216+0x2900] ;  /* 0x00290000d8a0783b */ /* 0x000fea0000004200 */
[----:B------:R3:W-:Y:S01]  /*1b220*/  MUFU.EX2 R173, R47 ;  /* 0x0000002f00ad7308 */ /* 0x0007e20000000800 */
[C---:B------:R-:W-:Y:S08]  /*1b230*/  HMMA.16816.F32.BF16 R32, R132.reuse, R174, R32 ;  /* 0x000000ae8420723c */ /* 0x040ff00000041820 */
[-C--:B------:R-:W-:Y:S01]  /*1b240*/  HMMA.16816.F32.BF16 R100, R132, R140.reuse, R100 ;  /* 0x0000008c8464723c */ /* 0x080fe20000041864 */
[----:B------:R3:W2:Y:S03]  /*1b250*/  MUFU.EX2 R207, R37 ;  /* 0x0000002500cf7308 */ /* 0x0006a60000000800 */
[C---:B-1----:R-:W-:Y:S04]  /*1b260*/  FMUL.FTZ R36, R129.reuse, R164 ;  /* 0x000000a481247220 */ /* 0x042fe80000410000 */
[C---:B------:R-:W-:Y:S03]  /*1b270*/  HMMA.16816.F32.BF16 R104, R136.reuse, R140, R104 ;  /* 0x0000008c8868723c */ /* 0x040fe60000041868 */
[----:B------:R1:W-:Y:S01]  /*1b280*/  MUFU.EX2 R204, R38 ;  /* 0x0000002600cc7308 */ /* 0x0003e20000000800 */
[----:B---3--:R-:W-:Y:S04]  /*1b290*/  LDSM.16.MT88.4 R44, [R213+0x1100] ;  /* 0x00110000d52c783b */ /* 0x008fe80000004200 */
[-C--:B------:R-:W-:Y:S05]  /*1b2a0*/  HMMA.16816.F32.BF16 R108, R136, R142.reuse, R108 ;  /* 0x0000008e886c723c */ /* 0x080fea000004186c */
[----:B------:R3:W2:Y:S03]  /*1b2b0*/  MUFU.EX2 R203, R39 ;  /* 0x0000002700cb7308 */ /* 0x0006a60000000800 */
[C---:B------:R-:W-:Y:S01]  /*1b2c0*/  HMMA.16816.F32.BF16 R112, R132.reuse, R142, R112 ;  /* 0x0000008e8470723c */ /* 0x040fe20000041870 */
[----:B------:R-:W3:Y:S03]  /*1b2d0*/  LDSM.16.MT88.4 R140, [R213+0x900] ;  /* 0x00090000d58c783b */ /* 0x000ee60000004200 */
[----:B------:R-:W-:Y:S03]  /*1b2e0*/  FMUL.FTZ R37, R129, R165 ;  /* 0x000000a581257220 */ /* 0x000fe60000410000 */
[----:B------:R3:W-:Y:S01]  /*1b2f0*/  MUFU.EX2 R206, R48 ;  /* 0x0000003000ce7308 */ /* 0x0007e20000000800 */
[C---:B-1----:R-:W-:Y:S09]  /*1b300*/  FMUL.FTZ R38, R128.reuse, R166 ;  /* 0x000000a680267220 */ /* 0x042ff20000410000 */
[----:B------:R1:W-:Y:S01]  /*1b310*/  MUFU.EX2 R205, R49 ;  /* 0x0000003100cd7308 */ /* 0x0003e20000000800 */
[----:B---3--:R-:W-:Y:S09]  /*1b320*/  FMUL.FTZ R39, R128, R167 ;  /* 0x000000a780277220 */ /* 0x008ff20000410000 */
[----:B------:R3:W-:Y:S01]  /*1b330*/  MUFU.EX2 R202, R50 ;  /* 0x0000003200ca7308 */ /* 0x0007e20000000800 */
[-C--:B------:R-:W-:Y:S03]  /*1b340*/  HMMA.16816.F32.BF16 R36, R132, R144.reuse, R36 ;  /* 0x000000908424723c */ /* 0x080fe60000041824 */
[C---:B------:R-:W-:Y:S05]  /*1b350*/  FMUL.FTZ R48, R127.reuse, R168 ;  /* 0x000000a87f307220 */ /* 0x040fea0000410000 */
[C---:B------:R-:W-:Y:S01]  /*1b360*/  HMMA.16816.F32.BF16 R116, R136.reuse, R144, R116 ;  /* 0x000000908874723c */ /* 0x040fe20000041874 */
[----:B------:R3:W-:Y:S03]  /*1b370*/  MUFU.EX2 R201, R51 ;  /* 0x0000003300c97308 */ /* 0x0007e60000000800 */
[----:B-1----:R-:W-:Y:S07]  /*1b380*/  FMUL.FTZ R49, R127, R169 ;  /* 0x000000a97f317220 */ /* 0x002fee0000410000 */
[----:B------:R-:W-:Y:S01]  /*1b390*/  MUFU.EX2 R174, R42 ;  /* 0x0000002a00ae7308 */ /* 0x000fe20000000800 */
[C---:B---3--:R-:W-:Y:S09]  /*1b3a0*/  FMUL.FTZ R50, R0.reuse, R170 ;  /* 0x000000aa00327220 */ /* 0x048ff20000410000 */
[----:B------:R1:W3:Y:S01]  /*1b3b0*/  MUFU.EX2 R175, R43 ;  /* 0x0000002b00af7308 */ /* 0x0002e20000000800 */
[----:B------:R-:W-:Y:S09]  /*1b3c0*/  FMUL.FTZ R51, R0, R171 ;  /* 0x000000ab00337220 */ /* 0x000ff20000410000 */
[----:B------:R-:W-:Y:S01]  /*1b3d0*/  MUFU.EX2 R193, R64 ;  /* 0x0000004000c17308 */ /* 0x000fe20000000800 */
[-C--:B------:R-:W-:Y:S07]  /*1b3e0*/  HMMA.16816.F32.BF16 R48, R136, R146.reuse, R48 ;  /* 0x000000928830723c */ /* 0x080fee0000041830 */
[----:B------:R-:W-:Y:S01]  /*1b3f0*/  F2FP.BF16.PACK_AB R136, R210, R209 ;  /* 0x000000d1d288723e */ /* 0x000fe200000010ff */
[----:B------:R-:W-:Y:S01]  /*1b400*/  HMMA.16816.F32.BF16 R120, R132, R146, R120 ;  /* 0x000000928478723c */ /* 0x000fe20000041878 */
[----:B------:R-:W3:Y:S01]  /*1b410*/  LDSM.16.MT88.4 R144, [R216+0x900] ;  /* 0x00090000d890783b */ /* 0x000ee20000004200 */
[----:B------:R-:W-:Y:S02]  /*1b420*/  MUFU.EX2 R194, R65 ;  /* 0x0000004100c27308 */ /* 0x000fe40000000800 */
[----:B------:R-:W-:Y:S02]  /*1b430*/  F2FP.BF16.PACK_AB R138, R233, R211 ;  /* 0x000000d3e98a723e */ /* 0x000fe400000010ff */
[----:B------:R-:W-:Y:S02]  /*1b440*/  F2FP.BF16.PACK_AB R137, R179, R180 ;  /* 0x000000b4b389723e */ /* 0x000fe400000010ff */
[----:B------:R-:W-:Y:S01]  /*1b450*/  F2FP.BF16.PACK_AB R132, R243, R244 ;  /* 0x000000f4f384723e */ /* 0x000fe200000010ff */
[----:B-1----:R-:W1:Y:S03]  /*1b460*/  LDSM.16.MT88.4 R40, [R215+0x900] ;  /* 0x00090000d728783b */ /* 0x002e660000004200 */
[----:B------:R-:W-:Y:S01]  /*1b470*/  F2FP.BF16.PACK_AB R134, R240, R241 ;  /* 0x000000f1f086723e */ /* 0x000fe200000010ff */
[----:B------:R-:W-:Y:S01]  /*1b480*/  MUFU.EX2 R190, R66 ;  /* 0x0000004200be7308 */ /* 0x000fe20000000800 */
[----:B------:R-:W-:Y:S02]  /*1b490*/  F2FP.BF16.PACK_AB R133, R236, R237 ;  /* 0x000000edec85723e */ /* 0x000fe400000010ff */
[----:B------:R-:W-:Y:S02]  /*1b4a0*/  F2FP.BF16.PACK_AB R135, R235, R234 ;  /* 0x000000eaeb87723e */ /* 0x000fe400000010ff */
[----:B------:R-:W-:Y:S05]  /*1b4b0*/  F2FP.BF16.PACK_AB R139, R178, R177 ;  /* 0x000000b1b28b723e */ /* 0x000fea00000010ff */
[-C--:B------:R-:W-:Y:S01]  /*1b4c0*/  HMMA.16816.F32.BF16 R4, R132, R140.reuse, R4 ;  /* 0x0000008c8404723c */ /* 0x080fe20000041804 */
[----:B------:R3:W-:Y:S07]  /*1b4d0*/  MUFU.EX2 R189, R67 ;  /* 0x0000004300bd7308 */ /* 0x0007ee0000000800 */
[C---:B------:R-:W-:Y:S03]  /*1b4e0*/  HMMA.16816.F32.BF16 R8, R136.reuse, R140, R8 ;  /* 0x0000008c8808723c */ /* 0x040fe60000041808 */
[----:B------:R-:W-:Y:S05]  /*1b4f0*/  MUFU.EX2 R188, R56 ;  /* 0x0000003800bc7308 */ /* 0x000fea0000000800 */
[-C--:B------:R-:W-:Y:S05]  /*1b500*/  HMMA.16816.F32.BF16 R12, R136, R142.reuse, R12 ;  /* 0x0000008e880c723c */ /* 0x080fea000004180c */
[----:B------:R-:W1:Y:S03]  /*1b510*/  MUFU.EX2 R186, R57 ;  /* 0x0000003900ba7308 */ /* 0x000e660000000800 */
[C---:B------:R-:W-:Y:S01]  /*1b520*/  HMMA.16816.F32.BF16 R16, R132.reuse, R142, R16 ;  /* 0x0000008e8410723c */ /* 0x040fe20000041810 */
[----:B---3--:R-:W3:Y:S06]  /*1b530*/  LDSM.16.MT88.4 R64, [R216+0x1100] ;  /* 0x00110000d840783b */ /* 0x008eec0000004200 */
[----:B------:R-:W-:Y:S01]  /*1b540*/  MUFU.EX2 R167, R58 ;  /* 0x0000003a00a77308 */ /* 0x000fe20000000800 */
[-C--:B------:R-:W-:Y:S08]  /*1b550*/  HMMA.16816.F32.BF16 R20, R132, R144.reuse, R20 ;  /* 0x000000908414723c */ /* 0x080ff00000041814 */
[C---:B------:R-:W-:Y:S01]  /*1b560*/  HMMA.16816.F32.BF16 R24, R136.reuse, R144, R24 ;  /* 0x000000908818723c */ /* 0x040fe20000041818 */
[----:B------:R1:W1:Y:S07]  /*1b570*/  MUFU.EX2 R165, R59 ;  /* 0x0000003b00a57308 */ /* 0x00026e0000000800 */
[-C--:B------:R-:W-:Y:S03]  /*1b580*/  HMMA.16816.F32.BF16 R28, R136, R146.reuse, R28 ;  /* 0x00000092881c723c */ /* 0x080fe6000004181c */
[----:B------:R-:W-:Y:S05]  /*1b590*/  MUFU.EX2 R187, R60 ;  /* 0x0000003c00bb7308 */ /* 0x000fea0000000800 */
[C---:B------:R-:W-:Y:S01]  /*1b5a0*/  HMMA.16816.F32.BF16 R32, R132.reuse, R146, R32 ;  /* 0x000000928420723c */ /* 0x040fe20000041820 */
[----:B------:R-:W-:Y:S04]  /*1b5b0*/  LDSM.16.MT88.4 R144, [R213+0x2900] ;  /* 0x00290000d590783b */ /* 0x000fe80000004200 */
[----:B------:R-:W-:Y:S03]  /*1b5c0*/  MUFU.EX2 R185, R61 ;  /* 0x0000003d00b97308 */ /* 0x000fe60000000800 */
[-C--:B------:R-:W-:Y:S01]  /*1b5d0*/  HMMA.16816.F32.BF16 R100, R132, R148.reuse, R100 ;  /* 0x000000948464723c */ /* 0x080fe20000041864 */
[----:B-1----:R-:W-:Y:S06]  /*1b5e0*/  LDSM.16.MT88.4 R56, [R213+0x1900] ;  /* 0x00190000d538783b */ /* 0x002fec0000004200 */
[----:B------:R-:W-:Y:S01]  /*1b5f0*/  MUFU.EX2 R166, R62 ;  /* 0x0000003e00a67308 */ /* 0x000fe20000000800 */
[C---:B------:R-:W-:Y:S04]  /*1b600*/  HMMA.16816.F32.BF16 R104, R136.reuse, R148, R104 ;  /* 0x000000948868723c */ /* 0x040fe80000041868 */
[----:B--2---:R-:W-:Y:S02]  /*1b610*/  FFMA.FTZ R0, R0, R153, R181 ;  /* 0x0000009900007223 */ /* 0x004fe400000100b5 */
[----:B------:R-:W-:Y:S02]  /*1b620*/  FFMA.FTZ R127, R127, R154, R238 ;  /* 0x0000009a7f7f7223 */ /* 0x000fe400000100ee */
[-C--:B------:R-:W-:Y:S01]  /*1b630*/  HMMA.16816.F32.BF16 R108, R136, R150.reuse, R108 ;  /* 0x00000096886c723c */ /* 0x080fe2000004186c */
[----:B------:R1:W-:Y:S03]  /*1b640*/  MUFU.EX2 R164, R63 ;  /* 0x0000003f00a47308 */ /* 0x0003e60000000800 */
[----:B------:R-:W-:Y:S02]  /*1b650*/  FADD.FTZ R0, R182, R0 ;  /* 0x00000000b6007221 */ /* 0x000fe40000010000 */
[----:B------:R-:W-:Y:S02]  /*1b660*/  FFMA.FTZ R128, R128, R155, R242 ;  /* 0x0000009b80807223 */ /* 0x000fe400000100f2 */
[C---:B------:R-:W-:Y:S03]  /*1b670*/  HMMA.16816.F32.BF16 R112, R132.reuse, R150, R112 ;  /* 0x000000968470723c */ /* 0x040fe60000041870 */
[----:B------:R2:W-:Y:S01]  /*1b680*/  MUFU.EX2 R195, R52 ;  /* 0x0000003400c37308 */ /* 0x0005e20000000800 */
[----:B------:R-:W-:Y:S02]  /*1b690*/  FADD.FTZ R0, R183, R0 ;  /* 0x00000000b7007221 */ /* 0x000fe40000010000 */
[----:B------:R-:W-:Y:S02]  /*1b6a0*/  FFMA.FTZ R129, R129, R156, R247 ;  /* 0x0000009c81817223 */ /* 0x000fe400000100f7 */
[-C--:B------:R-:W-:Y:S05]  /*1b6b0*/  HMMA.16816.F32.BF16 R36, R132, R40.reuse, R36 ;  /* 0x000000288424723c */ /* 0x080fea0000041824 */
[----:B------:R3:W3:Y:S03]  /*1b6c0*/  MUFU.EX2 R196, R53 ;  /* 0x0000003500c47308 */ /* 0x0006e60000000800 */
[C---:B------:R-:W-:Y:S01]  /*1b6d0*/  HMMA.16816.F32.BF16 R116, R136.reuse, R40, R116 ;  /* 0x000000288874723c */ /* 0x040fe20000041874 */
[----:B-1----:R-:W-:Y:S06]  /*1b6e0*/  LDSM.16.MT88.4 R60, [R214+0x1900] ;  /* 0x00190000d63c783b */ /* 0x002fec0000004200 */
[----:B------:R1:W-:Y:S01]  /*1b6f0*/  MUFU.EX2 R192, R54 ;  /* 0x0000003600c07308 */ /* 0x0003e20000000800 */
[-C--:B------:R-:W-:Y:S04]  /*1b700*/  HMMA.16816.F32.BF16 R48, R136, R42.reuse, R48 ;  /* 0x0000002a8830723c */ /* 0x080fe80000041830 */
[----:B--2---:R-:W-:Y:S02]  /*1b710*/  F2FP.BF16.PACK_AB R52, R200, R199 ;  /* 0x000000c7c834723e */ /* 0x004fe400000010ff */
[----:B------:R-:W-:Y:S02]  /*1b720*/  F2FP.BF16.PACK_AB R40, R207, R208 ;  /* 0x000000d0cf28723e */ /* 0x000fe400000010ff */
[----:B------:R-:W-:Y:S01]  /*1b730*/  HMMA.16816.F32.BF16 R120, R132, R42, R120 ;  /* 0x0000002a8478723c */ /* 0x000fe20000041878 */
[----:B------:R2:W2:Y:S01]  /*1b740*/  MUFU.EX2 R191, R55 ;  /* 0x0000003700bf7308 */ /* 0x0004a20000000800 */
[----:B------:R-:W2:Y:S02]  /*1b750*/  LDSM.16.MT88.4 R132, [R214+0x1100] ;  /* 0x00110000d684783b */ /* 0x000ea40000004200 */
[----:B------:R-:W-:Y:S02]  /*1b760*/  F2FP.BF16.PACK_AB R41, R203, R204 ;  /* 0x000000cccb29723e */ /* 0x000fe400000010ff */
[----:B---3--:R-:W-:Y:S02]  /*1b770*/  F2FP.BF16.PACK_AB R53, R175, R174 ;  /* 0x000000aeaf35723e */ /* 0x008fe400000010ff */
[----:B------:R-:W-:Y:S02]  /*1b780*/  F2FP.BF16.PACK_AB R42, R205, R206 ;  /* 0x000000cecd2a723e */ /* 0x000fe400000010ff */
[----:B----4-:R-:W-:Y:S01]  /*1b790*/  ISETP.GT.AND P0, PT, R232, R157, PT ;  /* 0x0000009de800720c */ /* 0x010fe20003f04270 */
[----:B------:R-:W-:Y:S01]  /*1b7a0*/  MUFU.EX2 R97, R97 ;  /* 0x0000006100617308 */ /* 0x000fe20000000800 */
[----:B------:R-:W-:Y:S02]  /*1b7b0*/  F2FP.BF16.PACK_AB R43, R201, R202 ;  /* 0x000000cac92b723e */ /* 0x000fe400000010ff */
[----:B------:R-:W-:Y:S02]  /*1b7c0*/  MOV R232, R230 ;  /* 0x000000e600e87202 */ /* 0x000fe40000000f00 */
[----:B-1----:R-:W-:Y:S03]  /*1b7d0*/  F2FP.BF16.PACK_AB R54, R198, R197 ;  /* 0x000000c5c636723e */ /* 0x002fe600000010ff */
[-C--:B------:R-:W-:Y:S02]  /*1b7e0*/  HMMA.16816.F32.BF16 R4, R40, R44.reuse, R4 ;  /* 0x0000002c2804723c */ /* 0x080fe40000041804 */
[----:B------:R-:W-:Y:S03]  /*1b7f0*/  MUFU.EX2 R99, R99 ;  /* 0x0000006300637308 */ /* 0x000fe60000000800 */
[----:B--2---:R-:W-:Y:S07]  /*1b800*/  F2FP.BF16.PACK_AB R55, R173, R172 ;  /* 0x000000acad37723e */ /* 0x004fee00000010ff */
        /* <DEDUP_REMOVED lines=10> */
[----:B------:R-:W-:Y:S01]  /*1b8b0*/  MUFU.EX2 R81, R81 ;  /* 0x0000005100517308 */ /* 0x000fe20000000800 */
[-C--:B------:R-:W-:Y:S08]  /*1b8c0*/  HMMA.16816.F32.BF16 R28, R52, R66.reuse, R28 ;  /* 0x00000042341c723c */ /* 0x080ff0000004181c */
[C---:B------:R-:W-:Y:S01]  /*1b8d0*/  HMMA.16816.F32.BF16 R32, R40.reuse, R66, R32 ;  /* 0x000000422820723c */ /* 0x040fe20000041820 */
[----:B------:R-:W-:Y:S01]  /*1b8e0*/  LDSM.16.MT88.4 R64, [R214+0x2100] ;  /* 0x00210000d640783b */ /* 0x000fe20000004200 */
        /* <DEDUP_REMOVED lines=15> */
[----:B------:R-:W-:Y:S03]  /*1b9e0*/  F2FP.BF16.PACK_AB R45, R165, R167 ;  /* 0x000000a7a52d723e */ /* 0x000fe600000010ff */
        /* <DEDUP_REMOVED lines=8> */
[----:B------:R-:W-:Y:S02]  /*1ba70*/  F2FP.BF16.PACK_AB R47, R164, R166 ;  /* 0x000000a6a42f723e */ /* 0x000fe400000010ff */
[----:B------:R-:W-:Y:S01]  /*1ba80*/  MUFU.EX2 R87, R87 ;  /* 0x0000005700577308 */ /* 0x000fe20000000800 */
[-C--:B------:R-:W-:Y:S08]  /*1ba90*/  HMMA.16816.F32.BF16 R4, R40, R56.reuse, R4 ;  /* 0x000000382804723c */ /* 0x080ff00000041804 */
[C---:B------:R-:W-:Y:S01]  /*1baa0*/  HMMA.16816.F32.BF16 R8, R44.reuse, R56, R8 ;  /* 0x000000382c08723c */ /* 0x040fe20000041808 */
[----:B------:R-:W-:Y:S07]  /*1bab0*/  MUFU.EX2 R98, R98 ;  /* 0x0000006200627308 */ /* 0x000fee0000000800 */
[-C--:B------:R-:W-:Y:S03]  /*1bac0*/  HMMA.16816.F32.BF16 R12, R44, R58.reuse, R12 ;  /* 0x0000003a2c0c723c */ /* 0x080fe6000004180c */
[----:B------:R-:W2:Y:S05]  /*1bad0*/  MUFU.EX2 R92, R92 ;  /* 0x0000005c005c7308 */ /* 0x000eaa0000000800 */
[C---:B------:R-:W-:Y:S01]  /*1bae0*/  HMMA.16816.F32.BF16 R16, R40.reuse, R58, R16 ;  /* 0x0000003a2810723c */ /* 0x040fe20000041810 */
[----:B------:R-:W3:Y:S04]  /*1baf0*/  LDSM.16.MT88.4 R56, [R215+0x1900] ;  /* 0x00190000d738783b */ /* 0x000ee80000004200 */
[----:B------:R-:W-:Y:S03]  /*1bb00*/  MUFU.EX2 R91, R91 ;  /* 0x0000005b005b7308 */ /* 0x000fe60000000800 */
[-C--:B-1----:R-:W-:Y:S07]  /*1bb10*/  HMMA.16816.F32.BF16 R20, R40, R52.reuse, R20 ;  /* 0x000000342814723c */ /* 0x082fee0000041814 */
[----:B------:R-:W-:Y:S01]  /*1bb20*/  MUFU.EX2 R94, R94 ;  /* 0x0000005e005e7308 */ /* 0x000fe20000000800 */
[C---:B------:R-:W-:Y:S04]  /*1bb30*/  HMMA.16816.F32.BF16 R24, R44.reuse, R52, R24 ;  /* 0x000000342c18723c */ /* 0x040fe80000041818 */
[----:B--2---:R-:W-:Y:S04]  /*1bb40*/  F2FP.BF16.PACK_AB R170, R93, R92 ;  /* 0x0000005c5daa723e */ /* 0x004fe800000010ff */
[-C--:B------:R-:W-:Y:S01]  /*1bb50*/  HMMA.16816.F32.BF16 R28, R44, R54.reuse, R28 ;  /* 0x000000362c1c723c */ /* 0x080fe2000004181c */
[----:B------:R-:W-:Y:S07]  /*1bb60*/  MUFU.EX2 R72, R72 ;  /* 0x0000004800487308 */ /* 0x000fee0000000800 */
[C---:B------:R-:W-:Y:S01]  /*1bb70*/  HMMA.16816.F32.BF16 R32, R40.reuse, R54, R32 ;  /* 0x000000362820723c */ /* 0x040fe20000041820 */
[----:B------:R-:W1:Y:S02]  /*1bb80*/  LDSM.16.MT88.4 R52, [R213+0x2100] ;  /* 0x00210000d534783b */ /* 0x000e640000004200 */
[----:B------:R-:W2:Y:S05]  /*1bb90*/  MUFU.EX2 R73, R73 ;  /* 0x0000004900497308 */ /* 0x000eaa0000000800 */
[-C--:B------:R-:W-:Y:S05]  /*1bba0*/  HMMA.16816.F32.BF16 R100, R40, R60.reuse, R100 ;  /* 0x0000003c2864723c */ /* 0x080fea0000041864 */
[----:B------:R-:W-:Y:S03]  /*1bbb0*/  MUFU.EX2 R76, R76 ;  /* 0x0000004c004c7308 */ /* 0x000fe60000000800 */
[C---:B------:R-:W-:Y:S07]  /*1bbc0*/  HMMA.16816.F32.BF16 R104, R44.reuse, R60, R104 ;  /* 0x0000003c2c68723c */ /* 0x040fee0000041868 */
[----:B------:R-:W4:Y:S01]  /*1bbd0*/  MUFU.EX2 R77, R77 ;  /* 0x0000004d004d7308 */ /* 0x000f220000000800 */
[-C--:B------:R-:W-:Y:S08]  /*1bbe0*/  HMMA.16816.F32.BF16 R108, R44, R62.reuse, R108 ;  /* 0x0000003e2c6c723c */ /* 0x080ff0000004186c */
[C---:B------:R-:W-:Y:S01]  /*1bbf0*/  HMMA.16816.F32.BF16 R112, R40.reuse, R62, R112 ;  /* 0x0000003e2870723c */ /* 0x040fe20000041870 */
[----:B------:R-:W1:Y:S01]  /*1bc00*/  LDSM.16.MT88.4 R60, [R216+0x2100] ;  /* 0x00210000d83c783b */ /* 0x000e620000004200 */
[----:B------:R-:W-:Y:S06]  /*1bc10*/  MUFU.EX2 R74, R74 ;  /* 0x0000004a004a7308 */ /* 0x000fec0000000800 */
[-C--:B---3--:R-:W-:Y:S04]  /*1bc20*/  HMMA.16816.F32.BF16 R36, R40, R56.reuse, R36 ;  /* 0x000000382824723c */ /* 0x088fe80000041824 */
[----:B------:R-:W3:Y:S04]  /*1bc30*/  MUFU.EX2 R75, R75 ;  /* 0x0000004b004b7308 */ /* 0x000ee80000000800 */
[C---:B------:R-:W-:Y:S06]  /*1bc40*/  HMMA.16816.F32.BF16 R116, R44.reuse, R56, R116 ;  /* 0x000000382c74723c */ /* 0x040fec0000041874 */
[----:B------:R-:W-:Y:S02]  /*1bc50*/  MUFU.EX2 R78, R78 ;  /* 0x0000004e004e7308 */ /* 0x000fe40000000800 */
[-C--:B------:R-:W-:Y:S07]  /*1bc60*/  HMMA.16816.F32.BF16 R48, R44, R58.reuse, R48 ;  /* 0x0000003a2c30723c */ /* 0x080fee0000041830 */
[----:B--2---:R-:W-:Y:S01]  /*1bc70*/  F2FP.BF16.PACK_AB R44, R73, R72 ;  /* 0x00000048492c723e */ /* 0x004fe200000010ff */
[----:B------:R-:W-:Y:S01]  /*1bc80*/  HMMA.16816.F32.BF16 R120, R40, R58, R120 ;  /* 0x0000003a2878723c */ /* 0x000fe20000041878 */
[----:B------:R-:W2:Y:S01]  /*1bc90*/  MUFU.EX2 R79, R79 ;  /* 0x0000004f004f7308 */ /* 0x000ea20000000800 */
[----:B------:R-:W2:Y:S02]  /*1bca0*/  LDSM.16.MT88.4 R56, [R215+0x2100] ;  /* 0x00210000d738783b */ /* 0x000ea40000004200 */
[----:B----4-:R-:W-:Y:S02]  /*1bcb0*/  F2FP.BF16.PACK_AB R46, R77, R76 ;  /* 0x0000004c4d2e723e */ /* 0x010fe400000010ff */
[----:B---3--:R-:W-:Y:S02]  /*1bcc0*/  F2FP.BF16.PACK_AB R45, R75, R74 ;  /* 0x0000004a4b2d723e */ /* 0x008fe400000010ff */
[----:B------:R-:W-:Y:S03]  /*1bcd0*/  F2FP.BF16.PACK_AB R40, R69, R68 ;  /* 0x000000444528723e */ /* 0x000fe600000010ff */
[----:B------:R-:W-:Y:S01]  /*1bce0*/  MUFU.EX2 R88, R88 ;  /* 0x0000005800587308 */ /* 0x000fe20000000800 */
[----:B------:R-:W-:Y:S02]  /*1bcf0*/  F2FP.BF16.PACK_AB R42, R81, R80 ;  /* 0x00000050512a723e */ /* 0x000fe400000010ff */
[----:B------:R-:W-:Y:S02]  /*1bd00*/  F2FP.BF16.PACK_AB R41, R71, R70 ;  /* 0x000000464729723e */ /* 0x000fe400000010ff */
[----:B------:R-:W-:Y:S05]  /*1bd10*/  F2FP.BF16.PACK_AB R43, R83, R82 ;  /* 0x00000052532b723e */ /* 0x000fea00000010ff */
[----:B------:R-:W3:Y:S02]  /*1bd20*/  MUFU.EX2 R89, R89 ;  /* 0x0000005900597308 */ /* 0x000ee40000000800 */
[-C--:B-1----:R-:W-:Y:S03]  /*1bd30*/  HMMA.16816.F32.BF16 R4, R40, R52.reuse, R4 ;  /* 0x000000342804723c */ /* 0x082fe60000041804 */
[----:B--2---:R-:W-:Y:S05]  /*1bd40*/  F2FP.BF16.PACK_AB R47, R79, R78 ;  /* 0x0000004e4f2f723e */ /* 0x004fea00000010ff */
[----:B------:R-:W1:Y:S02]  /*1bd50*/  MUFU.EX2 R90, R90 ;  /* 0x0000005a005a7308 */ /* 0x000e640000000800 */
[C---:B------:R-:W-:Y:S08]  /*1bd60*/  HMMA.16816.F32.BF16 R8, R44.reuse, R52, R8 ;  /* 0x000000342c08723c */ /* 0x040ff00000041808 */
[-C--:B------:R-:W-:Y:S01]  /*1bd70*/  HMMA.16816.F32.BF16 R12, R44, R54.reuse, R12 ;  /* 0x000000362c0c723c */ /* 0x080fe2000004180c */
[----:B------:R-:W2:Y:S03]  /*1bd80*/  MUFU.EX2 R52, R2 ;  /* 0x0000000200347308 */ /* 0x000ea60000000800 */
[----:B---3--:R-:W-:Y:S04]  /*1bd90*/  F2FP.BF16.PACK_AB R168, R89, R88 ;  /* 0x0000005859a8723e */ /* 0x008fe800000010ff */
[C---:B------:R-:W-:Y:S04]  /*1bda0*/  HMMA.16816.F32.BF16 R16, R40.reuse, R54, R16 ;  /* 0x000000362810723c */ /* 0x040fe80000041810 */
[----:B-1----:R-:W-:Y:S04]  /*1bdb0*/  F2FP.BF16.PACK_AB R169, R91, R90 ;  /* 0x0000005a5ba9723e */ /* 0x002fe800000010ff */
[-C--:B------:R-:W-:Y:S08]  /*1bdc0*/  HMMA.16816.F32.BF16 R20, R40, R60.reuse, R20 ;  /* 0x0000003c2814723c */ /* 0x080ff00000041814 */
[C---:B------:R-:W-:Y:S04]  /*1bdd0*/  HMMA.16816.F32.BF16 R24, R44.reuse, R60, R24 ;  /* 0x0000003c2c18723c */ /* 0x040fe80000041818 */
[----:B--2---:R-:W-:Y:S01]  /*1bde0*/  F2FP.BF16.PACK_AB R171, R52, R94 ;  /* 0x0000005e34ab723e */ /* 0x004fe200000010ff */
[----:B------:R-:W-:Y:S01]  /*1bdf0*/  FADD.FTZ R2, R239, R127 ;  /* 0x0000007fef027221 */ /* 0x000fe20000010000 */
[----:B------:R-:W-:Y:S02]  /*1be00*/  MOV R127, R125 ;  /* 0x0000007d007f7202 */ /* 0x000fe40000000f00 */
        /* <DEDUP_REMOVED lines=9> */
[-C--:B------:R-:W-:Y:S07]  /*1bea0*/  HMMA.16816.F32.BF16 R48, R44, R58.reuse, R48 ;  /* 0x0000003a2c30723c */ /* 0x080fee0000041830 */
[----:B------:R-:W-:Y:S01]  /*1beb0*/  FADD.FTZ R44, R249, R129 ;  /* 0x00000081f92c7221 */ /* 0x000fe20000010000 */
[----:B------:R-:W-:Y:S04]  /*1bec0*/  HMMA.16816.F32.BF16 R120, R40, R58, R120 ;  /* 0x0000003a2878723c */ /* 0x000fe80000041878 */
[----:B------:R-:W-:Y:S02]  /*1bed0*/  FADD.FTZ R44, R251, R44 ;  /* 0x0000002cfb2c7221 */ /* 0x000fe40000010000 */
[----:B------:R-:W-:Y:S01]  /*1bee0*/  FADD.FTZ R45, R245, R128 ;  /* 0x00000080f52d7221 */ /* 0x000fe20000010000 */
[----:B------:R-:W-:Y:S02]  /*1bef0*/  F2FP.BF16.PACK_AB R40, R85, R84 ;  /* 0x000000545528723e */ /* 0x000fe400000010ff */
[----:B------:R-:W-:Y:S03]  /*1bf00*/  F2FP.BF16.PACK_AB R42, R97, R96 ;  /* 0x00000060612a723e */ /* 0x000fe600000010ff */
[----:B------:R-:W-:Y:S01]  /*1bf10*/  FADD.FTZ R45, R250, R45 ;  /* 0x0000002dfa2d7221 */ /* 0x000fe20000010000 */
[----:B------:R-:W-:Y:S02]  /*1bf20*/  F2FP.BF16.PACK_AB R41, R87, R86 ;  /* 0x000000565729723e */ /* 0x000fe400000010ff */
[----:B------:R-:W-:Y:S07]  /*1bf30*/  F2FP.BF16.PACK_AB R43, R99, R98 ;  /* 0x00000062632b723e */ /* 0x000fee00000010ff */
        /* <DEDUP_REMOVED lines=25> */
[----:B------:R-:W2:Y:S03]  /*1c0d0*/  LDSM.16.MT88.4 R8, [R215+0x2900] ;  /* 0x00290000d708783b */ /* 0x000ea60000004200 */
        /* <DEDUP_REMOVED lines=82> */
.L_x_1194:
[----:B------:R-:W2:Y:S02]  /*1c600*/  LDL R2, [R1+0x4] ;  /* 0x0000040001027983 */ /* 0x000ea40000100800 */
        /* <DEDUP_REMOVED lines=20> */
[----:B--2---:R-:W-:-:S03]  /*1c750*/  IMAD.MOV.U32 R3, RZ, RZ, R7 ;  /* 0x000000ffff037224 */ /* 0x004fc600078e0007 */
[----:B----4-:R-:W-:Y:S01]  /*1c760*/  @P1 IMAD.HI.U32 R0, R2, c[0x0][0x2c8], RZ ;  /* 0x0000b20002001a27 */ /* 0x010fe200078e00ff */
[----:B---3--:R-:W-:-:S05]  /*1c770*/  MOV R2, R4 ;  /* 0x0000000400027202 */ /* 0x008fca0000000f00 */
[----:B------:R1:W-:Y:S04]  /*1c780*/  STL.64 [R1+0x8], R2 ;  /* 0x0000080201007387 */ /* 0x0003e80000100a00 */
[----:B------:R1:W-:Y:S02]  /*1c790*/  @P1 STL [R1+0x10], R0 ;  /* 0x0000100001001387 */ /* 0x0003e40000100800 */
.L_x_1213:
[----:B------:R-:W-:Y:S04]  /*1c7a0*/  DEPBAR.LE SB0, 0x0 ;  /* 0x000080000000791a */ /* 0x000fe80000000000 */
[----:B------:R-:W-:Y:S01]  /*1c7b0*/  BAR.SYNC.DEFER_BLOCKING 0x0 ;  /* 0x0000000000007b1d */ /* 0x000fe20000010000 */
[----:B------:R-:W-:Y:S01]  /*1c7c0*/  IMAD.MOV.U32 R131, RZ, RZ, 0x5 ;  /* 0x00000005ff837424 */ /* 0x000fe200078e00ff */
[----:B------:R-:W-:Y:S01]  /*1c7d0*/  SHF.R.S32.HI R124, RZ, 0x1f, R230 ;  /* 0x0000001fff7c7819 */ /* 0x000fe200000114e6 */
[----:B------:R-:W-:Y:S02]  /*1c7e0*/  IMAD.MOV.U32 R200, RZ, RZ, c[0x0][0x208] ;  /* 0x00008200ffc87624 */ /* 0x000fe400078e00ff */
[----:B------:R-:W-:Y:S02]  /*1c7f0*/  IMAD.MOV.U32 R126, RZ, RZ, c[0x0][0x208] ;  /* 0x00008200ff7e7624 */ /* 0x000fe400078e00ff */
[----:B------:R-:W-:Y:S02]  /*1c800*/  IMAD.SHL.U32 R200, R200, 0x20, RZ ;  /* 0x00000020c8c87824 */ /* 0x000fe400078e00ff */
[----:B-1----:R-:W-:Y:S01]  /*1c810*/  IMAD R0, R230, UR10, RZ ;  /* 0x0000000ae6007c24 */ /* 0x002fe2000f8e02ff */
[----:B------:R-:W-:Y:S01]  /*1c820*/  SHF.L.U64.HI R126, R126, R131, c[0x0][0x20c] ;  /* 0x000083007e7e7619 */ /* 0x000fe20000010283 */
[----:B------:R-:W-:Y:S02]  /*1c830*/  IMAD.MOV.U32 R243, RZ, RZ, c[0x0][0x32c] ;  /* 0x0000cb00fff37624 */ /* 0x000fe400078e00ff */
[----:B------:R-:W-:Y:S01]  /*1c840*/  IMAD R0, R124, UR12, R0 ;  /* 0x0000000c7c007c24 */ /* 0x000fe2000f8e0200 */
[----:B-----5:R-:W-:Y:S06]  /*1c850*/  LDSM.16.M88.4 R96, [R219+0x6100] ;  /* 0x00610000db60783b */ /* 0x020fec0000000200 */
[----:B------:R-:W1:Y:S06]  /*1c860*/  LDSM.16.M88.4 R16, [R212+0x3100] ;  /* 0x00310000d410783b */ /* 0x000e6c0000000200 */
[----:B--2---:R-:W2:Y:S06]  /*1c870*/  LDL.64 R2, [R1+0x8] ;  /* 0x0000080001027983 */ /* 0x004eac0000100a00 */
[----:B------:R-:W3:Y:S06]  /*1c880*/  LDSM.16.M88.4 R92, [R219+0x8100] ;  /* 0x00810000db5c783b */ /* 0x000eec0000000200 */
[----:B------:R-:W4:Y:S06]  /*1c890*/  LDSM.16.M88.4 R32, [R212+0x3900] ;  /* 0x00390000d420783b */ /* 0x000f2c0000000200 */
[----:B------:R-:W2:Y:S06]  /*1c8a0*/  LDL R240, [R1+0x4] ;  /* 0x0000040001f07983 */ /* 0x000eac0000100800 */
[----:B------:R-:W4:Y:S06]  /*1c8b0*/  LDSM.16.M88.4 R48, [R212+0x4100] ;  /* 0x00410000d430783b */ /* 0x000f2c0000000200 */
[----:B------:R-:W2:Y:S01]  /*1c8c0*/  LDL.64 R234, [R1+0x40] ;  /* 0x0000400001ea7983 */ /* 0x000ea20000100a00 */
[-C--:B-1----:R-:W-:Y:S05]  /*1c8d0*/  HMMA.16816.F32.BF16 R4, R96, R16.reuse, RZ ;  /* 0x000000106004723c */ /* 0x082fea00000418ff */
[----:B------:R-:W1:Y:S06]  /*1c8e0*/  LDSM.16.M88.4 R64, [R212+0x4900] ;  /* 0x00490000d440783b */ /* 0x000e6c0000000200 */
[----:B------:R-:W2:Y:S01]  /*1c8f0*/  LDL.64 R232, [R1+0x48] ;  /* 0x0000480001e87983 */ /* 0x000ea20000100a00 */
[C---:B---3--:R-:W-:Y:S05]  /*1c900*/  HMMA.16816.F32.BF16 R8, R92.reuse, R16, RZ ;  /* 0x000000105c08723c */ /* 0x048fea00000418ff */
[----:B------:R-:W3:Y:S03]  /*1c910*/  LDSM.16.M88.4 R80, [R212+0x5100] ;  /* 0x00510000d450783b */ /* 0x000ee60000000200 */
[-C--:B------:R-:W-:Y:S03]  /*1c920*/  HMMA.16816.F32.BF16 R12, R92, R18.reuse, RZ ;  /* 0x000000125c0c723c */ /* 0x080fe600000418ff */
[----:B------:R1:W2:Y:S06]  /*1c930*/  LDL R131, [R1+0x60] ;  /* 0x0000600001837983 */ /* 0x0002ac0000100800 */
[----:B------:R-:W1:Y:S01]  /*1c940*/  LDSM.16.M88.4 R172, [R212+0x5900] ;  /* 0x00590000d4ac783b */ /* 0x000e620000000200 */
[C---:B------:R-:W-:Y:S05]  /*1c950*/  HMMA.16816.F32.BF16 R16, R96.reuse, R18, RZ ;  /* 0x000000126010723c */ /* 0x040fea00000418ff */
[----:B------:R-:W2:Y:S03]  /*1c960*/  LDL R242, [R1+0x28] ;  /* 0x0000280001f27983 */ /* 0x000ea60000100800 */
[-C--:B----4-:R-:W-:Y:S03]  /*1c970*/  HMMA.16816.F32.BF16 R20, R96, R32.reuse, RZ ;  /* 0x000000206014723c */ /* 0x090fe600000418ff */
[----:B------:R-:W-:Y:S05]  /*1c980*/  LDSM.16.M88.4 R176, [R222+0x6100] ;  /* 0x00610000deb0783b */ /* 0x000fea0000000200 */
[C---:B------:R-:W-:Y:S01]  /*1c990*/  HMMA.16816.F32.BF16 R24, R92.reuse, R32, RZ ;  /* 0x000000205c18723c */ /* 0x040fe200000418ff */
[----:B------:R-:W4:Y:S06]  /*1c9a0*/  LDL R241, [R1+0x2c] ;  /* 0x00002c0001f17983 */ /* 0x000f2c0000100800 */
[----:B------:R-:W1:Y:S01]  /*1c9b0*/  LDSM.16.M88.4 R180, [R223] ;  /* 0x00000000dfb4783b */ /* 0x000e620000000200 */
[-C--:B------:R-:W-:Y:S05]  /*1c9c0*/  HMMA.16816.F32.BF16 R28, R92, R34.reuse, RZ ;  /* 0x000000225c1c723c */ /* 0x080fea00000418ff */
[----:B------:R-:W1:Y:S03]  /*1c9d0*/  LDSM.16.M88.4 R184, [R222+0x8100] ;  /* 0x00810000deb8783b */ /* 0x000e660000000200 */
[C---:B------:R-:W-:Y:S03]  /*1c9e0*/  HMMA.16816.F32.BF16 R32, R96.reuse, R34, RZ ;  /* 0x000000226020723c */ /* 0x040fe600000418ff */
[----:B------:R-:W3:Y:S05]  /*1c9f0*/  LDSM.16.M88.4 R188, [R228] ;  /* 0x00000000e4bc783b */ /* 0x000eea0000000200 */
[-C--:B------:R-:W-:Y:S01]  /*1ca00*/  HMMA.16816.F32.BF16 R36, R96, R48.reuse, RZ ;  /* 0x000000306024723c */ /* 0x080fe200000418ff */
[----:B------:R-:W3:Y:S07]  /*1ca10*/  LDSM.16.M88.4 R192, [R227] ;  /* 0x00000000e3c0783b */ /* 0x000eee0000000200 */
[C---:B------:R-:W-:Y:S08]  /*1ca20*/  HMMA.16816.F32.BF16 R40, R92.reuse, R48, RZ ;  /* 0x000000305c28723c */ /* 0x040ff000000418ff */
[-C--:B------:R-:W-:Y:S08]  /*1ca30*/  HMMA.16816.F32.BF16 R44, R92, R50.reuse, RZ ;  /* 0x000000325c2c723c */ /* 0x080ff000000418ff */
[C---:B------:R-:W-:Y:S08]  /*1ca40*/  HMMA.16816.F32.BF16 R48, R96.reuse, R50, RZ ;  /* 0x000000326030723c */ /* 0x040ff000000418ff */
[-C--:B-1----:R-:W-:Y:S08]  /*1ca50*/  HMMA.16816.F32.BF16 R52, R96, R64.reuse, RZ ;  /* 0x000000406034723c */ /* 0x082ff000000418ff */
        /* <DEDUP_REMOVED lines=16> */
[----:B------:R-:W3:Y:S07]  /*1cb60*/  LDSM.16.M88.4 R180, [R225] ;  /* 0x00000000e1b4783b */ /* 0x000eee0000000200 */
[-C--:B------:R-:W-:Y:S08]  /*1cb70*/  HMMA.16816.F32.BF16 R20, R176, R188.reuse, R20 ;  /* 0x000000bcb014723c */ /* 0x080ff00000041814 */
[C---:B------:R-:W-:Y:S08]  /*1cb80*/  HMMA.16816.F32.BF16 R24, R184.reuse, R188, R24 ;  /* 0x000000bcb818723c */ /* 0x040ff00000041818 */
[-C--:B------:R-:W-:Y:S08]  /*1cb90*/  HMMA.16816.F32.BF16 R28, R184, R190.reuse, R28 ;  /* 0x000000beb81c723c */ /* 0x080ff0000004181c */
[C---:B------:R-:W-:Y:S01]  /*1cba0*/  HMMA.16816.F32.BF16 R32, R176.reuse, R190, R32 ;  /* 0x000000beb020723c */ /* 0x040fe20000041820 */
[----:B------:R-:W2:Y:S07]  /*1cbb0*/  LDSM.16.M88.4 R188, [R224] ;  /* 0x00000000e0bc783b */ /* 0x000eae0000000200 */
[-C--:B------:R-:W-:Y:S04]  /*1cbc0*/  HMMA.16816.F32.BF16 R36, R176, R192.reuse, R36 ;  /* 0x000000c0b024723c */ /* 0x080fe80000041824 */
[----:B--2---:R-:W-:Y:S04]  /*1cbd0*/  IMAD.WIDE.U32 R2, R230, UR12, R2 ;  /* 0x0000000ce6027c25 */ /* 0x004fe8000f8e0002 */
[C---:B------:R-:W-:Y:S04]  /*1cbe0*/  HMMA.16816.F32.BF16 R40, R184.reuse, R192, R40 ;  /* 0x000000c0b828723c */ /* 0x040fe80000041828 */
[----:B------:R-:W-:Y:S01]  /*1cbf0*/  IMAD.IADD R0, R3, 0x1, R0 ;  /* 0x0000000103007824 */ /* 0x000fe200078e0200 */
[C---:B------:R-:W-:Y:S03]  /*1cc00*/  LEA R196, P0, R2.reuse, c[0x0][0x1f8], 0x1 ;  /* 0x00007e0002c47a11 */ /* 0x040fe600078008ff */
[-C--:B------:R-:W-:Y:S04]  /*1cc10*/  HMMA.16816.F32.BF16 R44, R184, R194.reuse, R44 ;  /* 0x000000c2b82c723c */ /* 0x080fe8000004182c */
[----:B------:R-:W-:Y:S02]  /*1cc20*/  LEA.HI.X R197, R2, c[0x0][0x1fc], R0, 0x1, P0 ;  /* 0x00007f0002c57a11 */ /* 0x000fe400000f0c00 */
[-C--:B------:R-:W-:Y:S02]  /*1cc30*/  IADD3 R124, P0, R196, R200.reuse, RZ ;  /* 0x000000c8c47c7210 */ /* 0x080fe40007f1e0ff */
[C---:B------:R-:W-:Y:S01]  /*1cc40*/  HMMA.16816.F32.BF16 R48, R176.reuse, R194, R48 ;  /* 0x000000c2b030723c */ /* 0x040fe20000041830 */
[----:B------:R-:W-:Y:S01]  /*1cc50*/  @!PT LDS RZ, [RZ] ;  /* 0x00000000fffff984 */ /* 0x000fe20000000800 */
[----:B------:R-:W-:Y:S01]  /*1cc60*/  @!PT LDS RZ, [RZ] ;  /* 0x00000000fffff984 */ /* 0x000fe20000000800 */
[----:B------:R-:W-:Y:S01]  /*1cc70*/  @!PT LDS RZ, [RZ] ;  /* 0x00000000fffff984 */ /* 0x000fe20000000800 */
[----:B------:R2:W-:Y:S03]  /*1cc80*/  LDGSTS.E.BYPASS.LTC128B.128 [R231+0x100], [R196.64], !P5 ;  /* 0x00100000c4e77fae */ /* 0x0005e6000e901d48 */
[--C-:B------:R-:W-:Y:S01]  /*1cc90*/  IMAD.X R125, R197, 0x1, R126.reuse, P0 ;  /* 0x00000001c57d7824 */ /* 0x100fe200000e067e */
[-C--:B------:R-:W-:Y:S03]  /*1cca0*/  IADD3 R198, P1, R124, R200.reuse, RZ ;  /* 0x000000c87cc67210 */ /* 0x080fe60007f3e0ff */
[-C--:B-1----:R-:W-:Y:S01]  /*1ccb0*/  HMMA.16816.F32.BF16 R52, R176, R172.reuse, R52 ;  /* 0x000000acb034723c */ /* 0x082fe20000041834 */
[----:B------:R1:W-:Y:S03]  /*1ccc0*/  LDGSTS.E.BYPASS.LTC128B.128 [R231+0x900], [R124.64], !P5 ;  /* 0x009000007ce77fae */ /* 0x0003e6000e901d48 */
[--C-:B------:R-:W-:Y:S01]  /*1ccd0*/  IMAD.X R199, R125, 0x1, R126.reuse, P1 ;  /* 0x000000017dc77824 */ /* 0x100fe200008e067e */
[-C--:B------:R-:W-:Y:S03]  /*1cce0*/  IADD3 R2, P0, R198, R200.reuse, RZ ;  /* 0x000000c8c6027210 */ /* 0x080fe60007f1e0ff */
[C---:B------:R-:W-:Y:S01]  /*1ccf0*/  HMMA.16816.F32.BF16 R56, R184.reuse, R172, R56 ;  /* 0x000000acb838723c */ /* 0x040fe20000041838 */
[----:B------:R2:W-:Y:S03]  /*1cd00*/  LDGSTS.E.BYPASS.LTC128B.128 [R231+0x1100], [R198.64], !P5 ;  /* 0x01100000c6e77fae */ /* 0x0005e6000e901d48 */
[--C-:B------:R-:W-:Y:S04]  /*1cd10*/  IMAD.X R3, R199, 0x1, R126.reuse, P0 ;  /* 0x00000001c7037824 */ /* 0x100fe800000e067e */
[-C--:B------:R-:W-:Y:S01]  /*1cd20*/  HMMA.16816.F32.BF16 R60, R184, R174.reuse, R60 ;  /* 0x000000aeb83c723c */ /* 0x080fe2000004183c */
[----:B------:R4:W-:Y:S03]  /*1cd30*/  LDGSTS.E.BYPASS.LTC128B.128 [R231+0x1900], [R2.64], !P5 ;  /* 0x0190000002e77fae */ /* 0x0009e6000e901d48 */
[-C--:B--2---:R-:W-:Y:S04]  /*1cd40*/  IADD3 R196, P1, R2, R200.reuse, RZ ;  /* 0x000000c802c47210 */ /* 0x084fe80007f3e0ff */
[C---:B------:R-:W-:Y:S04]  /*1cd50*/  HMMA.16816.F32.BF16 R64, R176.reuse, R174, R64 ;  /* 0x000000aeb040723c */ /* 0x040fe80000041840 */
[--C-:B------:R-:W-:Y:S01]  /*1cd60*/  IMAD.X R197, R3, 0x1, R126.reuse, P1 ;  /* 0x0000000103c57824 */ /* 0x100fe200008e067e */
[----:B-1----:R-:W-:Y:S03]  /*1cd70*/  IADD3 R124, P0, R196, R200, RZ ;  /* 0x000000c8c47c7210 */ /* 0x002fe60007f1e0ff */
[-C--:B---3--:R-:W-:Y:S01]  /*1cd80*/  HMMA.16816.F32.BF16 R68, R176, R180.reuse, R68 ;  /* 0x000000b4b044723c */ /* 0x088fe20000041844 */
[----:B------:R1:W-:Y:S03]  /*1cd90*/  LDGSTS.E.BYPASS.LTC128B.128 [R231+0x2100], [R196.64], !P5 ;  /* 0x02100000c4e77fae */ /* 0x0003e6000e901d48 */
[----:B------:R-:W-:Y:S01]  /*1cda0*/  IMAD.X R125, R197, 0x1, R126, P0 ;  /* 0x00000001c57d7824 */ /* 0x000fe200000e067e */
[C---:B------:R-:W-:Y:S02]  /*1cdb0*/  ISETP.GT.AND P0, PT, R230.reuse, R240, PT ;  /* 0x000000f0e600720c */ /* 0x040fe40003f04270 */
[----:B------:R-:W2:Y:S01]  /*1cdc0*/  LDL R126, [R1+0x10] ;  /* 0x00001000017e7983 */ /* 0x000ea20000100800 */
[C---:B------:R-:W-:Y:S05]  /*1cdd0*/  HMMA.16816.F32.BF16 R72, R184.reuse, R180, R72 ;  /* 0x000000b4b848723c */ /* 0x040fea0000041848 */
[----:B------:R3:W-:Y:S03]  /*1cde0*/  LDGSTS.E.BYPASS.LTC128B.128 [R231+0x2900], [R124.64], !P5 ;  /* 0x029000007ce77fae */ /* 0x0007e6000e901d48 */
[-C--:B------:R-:W-:Y:S03]  /*1cdf0*/  HMMA.16816.F32.BF16 R76, R184, R182.reuse, R76 ;  /* 0x000000b6b84c723c */ /* 0x080fe6000004184c */
[----:B------:R-:W-:Y:S01]  /*1ce00*/  LDSM.16.M88.4 R200, [R218+0x3100] ;  /* 0x00310000dac8783b */ /* 0x000fe20000000200 */
[----:B------:R-:W-:Y:S04]  /*1ce10*/  @P0 IADD3 R0, R230, -0x1, RZ ;  /* 0xffffffffe6000810 */ /* 0x000fe80007ffe0ff */
[C---:B------:R-:W-:Y:S01]  /*1ce20*/  HMMA.16816.F32.BF16 R80, R176.reuse, R182, R80 ;  /* 0x000000b6b050723c */ /* 0x040fe20000041850 */
[----:B------:R-:W0:Y:S03]  /*1ce30*/  LDGDEPBAR ;  /* 0x00000000000079af */ /* 0x000e260000000000 */
[----:B----4-:R-:W-:Y:S03]  /*1ce40*/  @P0 SHF.R.S32.HI R2, RZ, 0x1f, R0 ;  /* 0x0000001fff020819 */ /* 0x010fe60000011400 */
[----:B-1----:R-:W1:Y:S01]  /*1ce50*/  LDSM.16.M88.4 R196, [R220+0x6100] ;  /* 0x00610000dcc4783b */ /* 0x002e620000000200 */
[-C--:B------:R-:W-:Y:S05]  /*1ce60*/  HMMA.16816.F32.BF16 R84, R176, R188.reuse, R84 ;  /* 0x000000bcb054723c */ /* 0x080fea0000041854 */
[----:B------:R-:W4:Y:S03]  /*1ce70*/  LDSM.16.M88.4 R204, [R220+0x8100] ;  /* 0x00810000dccc783b */ /* 0x000f260000000200 */
[C---:B------:R-:W-:Y:S03]  /*1ce80*/  HMMA.16816.F32.BF16 R88, R184.reuse, R188, R88 ;  /* 0x000000bcb858723c */ /* 0x040fe60000041858 */
[----:B------:R-:W4:Y:S01]  /*1ce90*/  LDSM.16.M88.4 R192, [R218+0x3900] ;  /* 0x00390000dac0783b */ /* 0x000f220000000200 */
[----:B---3--:R-:W-:Y:S02]  /*1cea0*/  @P0 IMAD R124, R2, c[0x0][0x1e0], RZ ;  /* 0x00007800027c0a24 */ /* 0x008fe400078e02ff */
[C---:B------:R-:W-:Y:S02]  /*1ceb0*/  @P0 IMAD.WIDE.U32 R2, R0.reuse, c[0x0][0x1e0], RZ ;  /* 0x0000780000020a25 */ /* 0x040fe400078e00ff */
[-C--:B------:R-:W-:Y:S01]  /*1cec0*/  HMMA.16816.F32.BF16 R92, R184, R190.reuse, R92 ;  /* 0x000000beb85c723c */ /* 0x080fe2000004185c */
[----:B------:R-:W3:Y:S03]  /*1ced0*/  LDSM.16.M88.4 R172, [R218+0x4100] ;  /* 0x00410000daac783b */ /* 0x000ee60000000200 */
[----:B------:R-:W-:Y:S02]  /*1cee0*/  @P0 IMAD R124, R0, c[0x0][0x1e4], R124 ;  /* 0x00007900007c0a24 */ /* 0x000fe400078e027c */
[----:B------:R-:W-:Y:S01]  /*1cef0*/  @P0 IMAD.MOV.U32 R125, RZ, RZ, R235 ;  /* 0x000000ffff7d0224 */ /* 0x000fe200078e00eb */
[----:B------:R-:W3:Y:S01]  /*1cf00*/  LDSM.16.M88.4 R180, [R218+0x4900] ;  /* 0x00490000dab4783b */ /* 0x000ee20000000200 */
[----:B------:R-:W-:Y:S04]  /*1cf10*/  HMMA.16816.F32.BF16 R96, R176, R190, R96 ;  /* 0x000000beb060723c */ /* 0x000fe80000041860 */
[----:B------:R-:W-:Y:S01]  /*1cf20*/  @P0 IMAD.IADD R0, R3, 0x1, R124 ;  /* 0x0000000103000824 */ /* 0x000fe200078e027c */
[----:B------:R-:W3:Y:S01]  /*1cf30*/  LDSM.16.M88.4 R176, [R218+0x5100] ;  /* 0x00510000dab0783b */ /* 0x000ee20000000200 */
[----:B------:R-:W-:Y:S02]  /*1cf40*/  @P0 IMAD.MOV.U32 R124, RZ, RZ, R232 ;  /* 0x000000ffff7c0224 */ /* 0x000fe400078e00e8 */
[----:B------:R-:W-:Y:S03]  /*1cf50*/  @P0 IMAD R0, R0, 0x60, RZ ;  /* 0x0000006000000824 */ /* 0x000fe600078e02ff */
[----:B------:R-:W3:Y:S01]  /*1cf60*/  LDSM.16.M88.4 R184, [R218+0x5900] ;  /* 0x00590000dab8783b */ /* 0x000ee20000000200 */
[----:B------:R-:W-:Y:S01]  /*1cf70*/  @P0 IMAD.WIDE.U32 R124, R2, 0x60, R124 ;  /* 0x00000060027c0825 */ /* 0x000fe200078e007c */
[-C--:B-1----:R-:W-:Y:S03]  /*1cf80*/  HMMA.16816.F32.BF16 R4, R196, R200.reuse, R4 ;  /* 0x000000c8c404723c */ /* 0x082fe60000041804 */
[----:B------:R-:W-:Y:S01]  /*1cf90*/  IMAD.MOV.U32 R232, RZ, RZ, c[0x0][0x2c4] ;  /* 0x0000b100ffe87624 */ /* 0x000fe200078e00ff */
[----:B------:R-:W-:Y:S01]  /*1cfa0*/  LDSM.16.M88.4 R188, [R221+0x6100] ;  /* 0x00610000ddbc783b */ /* 0x000fe20000000200 */
[----:B------:R-:W-:Y:S01]  /*1cfb0*/  @P0 LEA R2, P1, R124, c[0x0][0x1c8], 0x1 ;  /* 0x000072007c020a11 */ /* 0x000fe200078208ff */
[----:B------:R-:W-:Y:S02]  /*1cfc0*/  @P0 IMAD.IADD R0, R125, 0x1, R0 ;  /* 0x000000017d000824 */ /* 0x000fe400078e0200 */
[----:B------:R-:W-:Y:S01]  /*1cfd0*/  ISETP.NE.AND P3, PT, R232, 0x1, PT ;  /* 0x00000001e800780c */ /* 0x000fe20003f65270 */
[C---:B----4-:R-:W-:Y:S01]  /*1cfe0*/  HMMA.16816.F32.BF16 R8, R204.reuse, R200, R8 ;  /* 0x000000c8cc08723c */ /* 0x050fe20000041808 */
[----:B------:R-:W-:Y:S03]  /*1cff0*/  LDSM.16.M88.4 R208, [R217+0x1000] ;  /* 0x00100000d9d0783b */ /* 0x000fe60000000200 */
[----:B------:R-:W-:Y:S04]  /*1d000*/  @P0 LEA.HI.X R3, R124, c[0x0][0x1cc], R0, 0x1, P1 ;  /* 0x000073007c030a11 */ /* 0x000fe800008f0c00 */
[-C--:B------:R-:W-:Y:S08]  /*1d010*/  HMMA.16816.F32.BF16 R12, R204, R202.reuse, R12 ;  /* 0x000000cacc0c723c */ /* 0x080ff0000004180c */
[C---:B------:R-:W-:Y:S01]  /*1d020*/  HMMA.16816.F32.BF16 R16, R196.reuse, R202, R16 ;  /* 0x000000cac410723c */ /* 0x040fe20000041810 */
[----:B------:R-:W-:Y:S07]  /*1d030*/  LDSM.16.M88.4 R200, [R221+0x8100] ;  /* 0x00810000ddc8783b */ /* 0x000fee0000000200 */
[-C--:B------:R-:W-:Y:S08]  /*1d040*/  HMMA.16816.F32.BF16 R20, R196, R192.reuse, R20 ;  /* 0x000000c0c414723c */ /* 0x080ff00000041814 */
[C---:B------:R-:W-:Y:S08]  /*1d050*/  HMMA.16816.F32.BF16 R24, R204.reuse, R192, R24 ;  /* 0x000000c0cc18723c */ /* 0x040ff00000041818 */
[-C--:B------:R-:W-:Y:S08]  /*1d060*/  HMMA.16816.F32.BF16 R28, R204, R194.reuse, R28 ;  /* 0x000000c2cc1c723c */ /* 0x080ff0000004181c */
[C---:B------:R-:W-:Y:S01]  /*1d070*/  HMMA.16816.F32.BF16 R32, R196.reuse, R194, R32 ;  /* 0x000000c2c420723c */ /* 0x040fe20000041820 */
[----:B------:R-:W1:Y:S07]  /*1d080*/  LDSM.16.M88.4 R192, [R217] ;  /* 0x00000000d9c0783b */ /* 0x000e6e0000000200 */
        /* <DEDUP_REMOVED lines=18> */
[----:B------:R-:W-:Y:S08]  /*1d1b0*/  HMMA.16816.F32.BF16 R96, R196, R186, R96 ;  /* 0x000000bac460723c */ /* 0x000ff00000041860 */
[-C--:B-1----:R-:W-:Y:S08]  /*1d1c0*/  HMMA.16816.F32.BF16 R4, R188, R192.reuse, R4 ;  /* 0x000000c0bc04723c */ /* 0x082ff00000041804 */
[C---:B------:R-:W-:Y:S08]  /*1d1d0*/  HMMA.16816.F32.BF16 R8, R200.reuse, R192, R8 ;  /* 0x000000c0c808723c */ /* 0x040ff00000041808 */
[-C--:B------:R-:W-:Y:S08]  /*1d1e0*/  HMMA.16816.F32.BF16 R12, R200, R194.reuse, R12 ;  /* 0x000000c2c80c723c */ /* 0x080ff0000004180c */
[C---:B------:R-:W-:Y:S08]  /*1d1f0*/  HMMA.16816.F32.BF16 R16, R188.reuse, R194, R16 ;  /* 0x000000c2bc10723c */ /* 0x040ff00000041810 */
[-C--:B---3--:R-:W-:Y:S08]  /*1d200*/  HMMA.16816.F32.BF16 R20, R188, R172.reuse, R20 ;  /* 0x000000acbc14723c */ /* 0x088ff00000041814 */
[C---:B------:R-:W-:Y:S04]  /*1d210*/  HMMA.16816.F32.BF16 R24, R200.reuse, R172, R24 ;  /* 0x000000acc818723c */ /* 0x040fe80000041818 */
[----:B--2---:R-:W-:Y:S02]  /*1d220*/  @P3 SHF.R.U32.HI R131, RZ, c[0x0][0x2cc], R126 ;  /* 0x0000b300ff833a19 */ /* 0x004fe4000001167e */
[----:B------:R-:W-:Y:S02]  /*1d230*/  ISETP.GE.AND P3, PT, R243, 0x1, PT ;  /* 0x00000001f300780c */ /* 0x000fe40003f66270 */
[-C--:B------:R-:W-:Y:S01]  /*1d240*/  HMMA.16816.F32.BF16 R28, R200, R174.reuse, R28 ;  /* 0x000000aec81c723c */ /* 0x080fe2000004181c */
[----:B------:R-:W-:Y:S07]  /*1d250*/  SHFL.IDX PT, R126, R131, RZ, 0x1c1f ;  /* 0x001c1fff837e7589 */ /* 0x000fee00000e0000 */
[C---:B------:R-:W-:Y:S01]  /*1d260*/  HMMA.16816.F32.BF16 R32, R188.reuse, R174, R32 ;  /* 0x000000aebc20723c */ /* 0x040fe20000041820 */
[----:B------:R-:W1:Y:S01]  /*1d270*/  LDSM.16.M88.4 R172, [R217+0x2800] ;  /* 0x00280000d9ac783b */ /* 0x000e620000000200 */
[----:B------:R-:W-:Y:S05]  /*1d280*/  DEPBAR.LE SB0, 0x0 ;  /* 0x000080000000791a */ /* 0x000fea0000000000 */
[----:B------:R-:W-:Y:S01]  /*1d290*/  BAR.SYNC.DEFER_BLOCKING 0x0 ;  /* 0x0000000000007b1d */ /* 0x000fe20000010000 */
[-C--:B------:R-:W-:Y:S08]  /*1d2a0*/  HMMA.16816.F32.BF16 R36, R188, R208.reuse, R36 ;  /* 0x000000d0bc24723c */ /* 0x080ff00000041824 */
[C---:B------:R-:W-:Y:S08]  /*1d2b0*/  HMMA.16816.F32.BF16 R40, R200.reuse, R208, R40 ;  /* 0x000000d0c828723c */ /* 0x040ff00000041828 */
[-C--:B------:R-:W-:Y:S08]  /*1d2c0*/  HMMA.16816.F32.BF16 R44, R200, R210.reuse, R44 ;  /* 0x000000d2c82c723c */ /* 0x080ff0000004182c */
[C---:B------:R-:W-:Y:S08]  /*1d2d0*/  HMMA.16816.F32.BF16 R48, R188.reuse, R210, R48 ;  /* 0x000000d2bc30723c */ /* 0x040ff00000041830 */
[-C--:B----4-:R-:W-:Y:S08]  /*1d2e0*/  HMMA.16816.F32.BF16 R52, R188, R180.reuse, R52 ;  /* 0x000000b4bc34723c */ /* 0x090ff00000041834 */
[C---:B------:R-:W-:Y:S01]  /*1d2f0*/  HMMA.16816.F32.BF16 R56, R200.reuse, R180, R56 ;  /* 0x000000b4c838723c */ /* 0x040fe20000041838 */
[----:B------:R-:W2:Y:S06]  /*1d300*/  LDL R180, [R1+0x30] ;  /* 0x0000300001b47983 */ /* 0x000eac0000100800 */
[----:B------:R-:W-:Y:S01]  /*1d310*/  @!PT LDS RZ, [RZ] ;  /* 0x00000000fffff984 */ /* 0x000fe20000000800 */
[----:B------:R-:W-:Y:S01]  /*1d320*/  @!PT LDS RZ, [RZ] ;  /* 0x00000000fffff984 */ /* 0x000fe20000000800 */
[----:B------:R-:W-:Y:S01]  /*1d330*/  @!PT LDS RZ, [RZ] ;  /* 0x00000000fffff984 */ /* 0x000fe20000000800 */
[----:B------:R3:W-:Y:S01]  /*1d340*/  @P0 LDGSTS.E.BYPASS.LTC128B.128 [R231+0x3100], [R2.64], !P5 ;  /* 0x0310000002e70fae */ /* 0x0007e2000e901d48 */
[-C--:B------:R-:W-:Y:S08]  /*1d350*/  HMMA.16816.F32.BF16 R60, R200, R182.reuse, R60 ;  /* 0x000000b6c83c723c */ /* 0x080ff0000004183c */
[C---:B------:R-:W-:Y:S08]  /*1d360*/  HMMA.16816.F32.BF16 R64, R188.reuse, R182, R64 ;  /* 0x000000b6bc40723c */ /* 0x040ff00000041840 */
[-C--:B------:R-:W-:Y:S08]  /*1d370*/  HMMA.16816.F32.BF16 R68, R188, R176.reuse, R68 ;  /* 0x000000b0bc44723c */ /* 0x080ff00000041844 */
[C---:B------:R-:W-:Y:S08]  /*1d380*/  HMMA.16816.F32.BF16 R72, R200.reuse, R176, R72 ;  /* 0x000000b0c848723c */ /* 0x040ff00000041848 */
[-C--:B------:R-:W-:Y:S08]  /*1d390*/  HMMA.16816.F32.BF16 R76, R200, R178.reuse, R76 ;  /* 0x000000b2c84c723c */ /* 0x080ff0000004184c */
[C---:B------:R-:W-:Y:S07]  /*1d3a0*/  HMMA.16816.F32.BF16 R80, R188.reuse, R178, R80 ;  /* 0x000000b2bc50723c */ /* 0x040fee0000041850 */
[----:B------:R-:W-:Y:S01]  /*1d3b0*/  @P0 IADD3 R178, P1, R2, UR4, RZ ;  /* 0x0000000402b20c10 */ /* 0x000fe2000ff3e0ff */
[-C--:B-1----:R-:W-:Y:S04]  /*1d3c0*/  HMMA.16816.F32.BF16 R84, R188, R172.reuse, R84 ;  /* 0x000000acbc54723c */ /* 0x082fe80000041854 */
[----:B------:R-:W-:Y:S02]  /*1d3d0*/  @P0 IADD3.X R179, R3, UR5, RZ, P1, !PT ;  /* 0x0000000503b30c10 */ /* 0x000fe40008ffe4ff */
[----:B------:R-:W-:Y:S02]  /*1d3e0*/  @P0 IADD3 R176, P2, R178, UR4, RZ ;  /* 0x00000004b2b00c10 */ /* 0x000fe4000ff5e0ff */
[C---:B------:R-:W-:Y:S01]  /*1d3f0*/  HMMA.16816.F32.BF16 R88, R200.reuse, R172, R88 ;  /* 0x000000acc858723c */ /* 0x040fe20000041858 */
[----:B------:R1:W-:Y:S03]  /*1d400*/  @P0 LDGSTS.E.BYPASS.LTC128B.128 [R231+0x3900], [R178.64], !P5 ;  /* 0x03900000b2e70fae */ /* 0x0003e6000e901d48 */
[----:B------:R-:W-:Y:S02]  /*1d410*/  @P0 IADD3.X R177, R179, UR5, RZ, P2, !PT ;  /* 0x00000005b3b10c10 */ /* 0x000fe400097fe4ff */
[----:B------:R-:W-:Y:S02]  /*1d420*/  @P0 IADD3 R124, P1, R176, UR4, RZ ;  /* 0x00000004b07c0c10 */ /* 0x000fe4000ff3e0ff */
[-C--:B------:R-:W-:Y:S01]  /*1d430*/  HMMA.16816.F32.BF16 R92, R200, R174.reuse, R92 ;  /* 0x000000aec85c723c */ /* 0x080fe2000004185c */
[----:B------:R1:W-:Y:S03]  /*1d440*/  @P0 LDGSTS.E.BYPASS.LTC128B.128 [R231+0x4100], [R176.64], !P5 ;  /* 0x04100000b0e70fae */ /* 0x0003e6000e901d48 */
[----:B------:R-:W-:Y:S02]  /*1d450*/  @P0 IADD3.X R125, R177, UR5, RZ, P1, !PT ;  /* 0x00000005b17d0c10 */ /* 0x000fe40008ffe4ff */
[----:B---3--:R-:W-:Y:S02]  /*1d460*/  @P0 IADD3 R2, P2, R124, UR4, RZ ;  /* 0x000000047c020c10 */ /* 0x008fe4000ff5e0ff */
[----:B------:R-:W-:Y:S01]  /*1d470*/  HMMA.16816.F32.BF16 R96, R188, R174, R96 ;  /* 0x000000aebc60723c */ /* 0x000fe20000041860 */
[----:B------:R3:W-:Y:S03]  /*1d480*/  @P0 LDGSTS.E.BYPASS.LTC128B.128 [R231+0x4900], [R124.64], !P5 ;  /* 0x049000007ce70fae */ /* 0x0007e6000e901d48 */
[----:B------:R-:W-:Y:S02]  /*1d490*/  @P0 IADD3.X R3, R125, UR5, RZ, P2, !PT ;  /* 0x000000057d030c10 */ /* 0x000fe400097fe4ff */
[----:B------:R-:W-:Y:S03]  /*1d4a0*/  @P0 IADD3 R172, P1, R2, UR4, RZ ;  /* 0x0000000402ac0c10 */ /* 0x000fe6000ff3e0ff */
[----:B------:R4:W-:Y:S03]  /*1d4b0*/  @P0 LDGSTS.E.BYPASS.LTC128B.128 [R231+0x5100], [R2.64], !P5 ;  /* 0x0510000002e70fae */ /* 0x0009e6000e901d48 */
[----:B------:R-:W-:Y:S05]  /*1d4c0*/  @P0 IADD3.X R173, R3, UR5, RZ, P1, !PT ;  /* 0x0000000503ad0c10 */ /* 0x000fea0008ffe4ff */
[----:B------:R2:W-:Y:S06]  /*1d4d0*/  @P0 LDGSTS.E.BYPASS.LTC128B.128 [R231+0x5900], [R172.64], !P5 ;  /* 0x05900000ace70fae */ /* 0x0005ec000e901d48 */
[----:B------:R-:W0:Y:S01]  /*1d4e0*/  LDGDEPBAR ;  /* 0x00000000000079af */ /* 0x000e220000000000 */
[----:B----4-:R-:W-:Y:S05]  /*1d4f0*/  IMAD R2, R230, -0x60, RZ ;  /* 0xffffffa0e6027824 */ /* 0x010fea00078e02ff */
[----:B--2---:R-:W-:Y:S01]  /*1d500*/  IADD3 R173, -R180, 0x1, R2 ;  /* 0x00000001b4ad7810 */ /* 0x004fe20007ffe102 */
[----:B------:R-:W-:Y:S03]  /*1d510*/  IMAD.IADD R174, R2, 0x1, -R180 ;  /* 0x0000000102ae7824 */ /* 0x000fe600078e0ab4 */
[----:B------:R-:W-:Y:S04]  /*1d520*/  IADD3 R173, -R241, R173, R242 ;  /* 0x000000adf1ad7210 */ /* 0x000fe80007ffe1f2 */
[C---:B------:R-:W-:Y:S02]  /*1d530*/  IADD3 R172, R173.reuse, c[0x0][0x328], RZ ;  /* 0x0000ca00adac7a10 */ /* 0x040fe40007ffe0ff */
[----:B------:R-:W-:Y:S03]  /*1d540*/  IADD3 R173, R173, UR7, RZ ;  /* 0x00000007adad7c10 */ /* 0x000fe6000fffe0ff */
[--C-:B---3--:R-:W-:Y:S02]  /*1d550*/  IMAD.IADD R124, R172, 0x1, R126.reuse ;  /* 0x00000001ac7c7824 */ /* 0x108fe400078e027e */
[----:B------:R-:W-:Y:S01]  /*1d560*/  IMAD.IADD R0, R173, 0x1, R126 ;  /* 0x00000001ad007824 */ /* 0x000fe200078e027e */
[----:B------:R-:W-:-:S05]  /*1d570*/  @!P3 BRA `(.L_x_1197) ;  /* 0x000001700000b947 */ /* 0x000fca0003800000 */
[----:B-1----:R-:W-:Y:S01]  /*1d580*/  IADD3 R3, -R241, R242, R126 ;  /* 0x000000f2f1037210 */ /* 0x002fe20007ffe17e */
        /* <DEDUP_REMOVED lines=12> */
.L_x_1199:
[----:B------:R-:W-:Y:S04]  /*1d650*/  MOV R125, c[0x0][0x32c] ;  /* 0x0000cb00007d7a02 */ /* 0x000fe80000000f00 */
[----:B------:R-:W-:Y:S11]  /*1d660*/  ISETP.NE.AND P0, PT, R125, 0x1, PT ;  /* 0x000000017d00780c */ /* 0x000ff60003f05270 */
[----:B------:R-:W-:Y:S02]  /*1d670*/  @!UPT UIADD3 URZ, URZ, URZ, URZ ;  /* 0x0000003f3f3ff290 */ /* 0x000fe4000fffe03f */
[----:B------:R-:W-:Y:S05]  /*1d680*/  @P0 IMAD.HI.U32 R125, R3, c[0x0][0x330], RZ ;  /* 0x0000cc00037d0a27 */ /* 0x000fea00078e00ff */
[----:B------:R-:W-:Y:S02]  /*1d690*/  @P0 SHF.R.U32.HI R3, RZ, c[0x0][0x334], R125 ;  /* 0x0000cd00ff030a19 */ /* 0x000fe4000001167d */
.L_x_1200:
[----:B------:R-:W-:Y:S05]  /*1d6a0*/  BSYNC B0 ;  /* 0x0000000000007941 */ /* 0x000fea0003800000 */
.L_x_1198:
[----:B------:R-:W-:Y:S05]  /*1d6b0*/  IMAD R3, R3, c[0x0][0x32c], R174 ;  /* 0x0000cb0003037a24 */ /* 0x000fea00078e02ae */
[----:B------:R-:W-:Y:S02]  /*1d6c0*/  IADD3 R125, R3, c[0x0][0x32c], RZ ;  /* 0x0000cb00037d7a10 */ /* 0x000fe40007ffe0ff */
[----:B------:R-:W-:Y:S02]  /*1d6d0*/  IMNMX R0, R0, R3, !PT ;  /* 0x0000000300007217 */ /* 0x000fe40007800200 */
[----:B------:R-:W-:Y:S02]  /*1d6e0*/  IMNMX R124, R124, R125, PT ;  /* 0x0000007d7c7c7217 */ /* 0x000fe40003800200 */
.L_x_1197:
[----:B-1----:R-:W1:Y:S02]  /*1d6f0*/  SHFL.IDX PT, R126, R131, 0x1, 0x1c1f ;  /* 0x003c1f00837e7f89 */ /* 0x002e6400000e0000 */
        /* <DEDUP_REMOVED lines=16> */
.L_x_1203:
[----:B------:R-:W-:Y:S04]  /*1d800*/  MOV R175, c[0x0][0x32c] ;  /* 0x0000cb0000af7a02 */ /* 0x000fe80000000f00 */
[----:B------:R-:W-:Y:S11]  /*1d810*/  ISETP.NE.AND P0, PT, R175, 0x1, PT ;  /* 0x00000001af00780c */ /* 0x000ff60003f05270 */
[----:B------:R-:W-:Y:S02]  /*1d820*/  @!UPT UIADD3 URZ, URZ, URZ, URZ ;  /* 0x0000003f3f3ff290 */ /* 0x000fe4000fffe03f */
[----:B------:R-:W-:Y:S05]  /*1d830*/  @P0 IMAD.HI.U32 R175, R126, c[0x0][0x330], RZ ;  /* 0x0000cc007eaf0a27 */ /* 0x000fea00078e00ff */
[----:B------:R-:W-:Y:S02]  /*1d840*/  @P0 SHF.R.U32.HI R126, RZ, c[0x0][0x334], R175 ;  /* 0x0000cd00ff7e0a19 */ /* 0x000fe400000116af */
.L_x_1204:
[----:B------:R-:W-:Y:S05]  /*1d850*/  BSYNC B0 ;  /* 0x0000000000007941 */ /* 0x000fea0003800000 */
.L_x_1202:
[----:B------:R-:W-:Y:S05]  /*1d860*/  IMAD R126, R126, c[0x0][0x32c], R174 ;  /* 0x0000cb007e7e7a24 */ /* 0x000fea00078e02ae */
[----:B------:R-:W-:Y:S02]  /*1d870*/  IADD3 R175, R126, c[0x0][0x32c], RZ ;  /* 0x0000cb007eaf7a10 */ /* 0x000fe40007ffe0ff */
[----:B------:R-:W-:Y:S02]  /*1d880*/  IMNMX R3, R3, R126, !PT ;  /* 0x0000007e03037217 */ /* 0x000fe40007800200 */
[----:B------:R-:W-:Y:S02]  /*1d890*/  IMNMX R125, R125, R175, PT ;  /* 0x000000af7d7d7217 */ /* 0x000fe40003800200 */
.L_x_1201:
[C---:B------:R-:W-:Y:S02]  /*1d8a0*/  ISETP.GE.AND P1, PT, R2.reuse, 0x2, PT ;  /* 0x000000020200780c */ /* 0x040fe40003f26270 */
[C---:B------:R-:W-:Y:S02]  /*1d8b0*/  ISETP.GE.AND P0, PT, R2.reuse, 0x9, PT ;  /* 0x000000090200780c */ /* 0x040fe40003f06270 */
[----:B------:R-:W-:Y:S02]  /*1d8c0*/  LOP3.LUT R229, R229, 0xffffdfff, RZ, 0xc0, !PT ;  /* 0xffffdfffe5e57812 */ /* 0x000fe400078ec0ff */
[C---:B------:R-:W-:Y:S02]  /*1d8d0*/  ISETP.GE.AND P2, PT, R2.reuse, 0xa, PT ;  /* 0x0000000a0200780c */ /* 0x040fe40003f46270 */
[C---:B------:R-:W-:Y:S02]  /*1d8e0*/  ISETP.GE.AND P6, PT, R2.reuse, 0x42, PT ;  /* 0x000000420200780c */ /* 0x040fe40003fc6270 */
[C---:B------:R-:W-:Y:S02]  /*1d8f0*/  ISETP.GE.AND P4, PT, R2.reuse, 0x49, PT ;  /* 0x000000490200780c */ /* 0x040fe40003f86270 */
[----:B------:R-:W-:Y:S02]  /*1d900*/  ISETP.GE.AND P3, PT, R2, 0x4a, PT ;  /* 0x0000004a0200780c */ /* 0x000fe40003f66270 */
[----:B------:R-:W-:Y:S02]  /*1d910*/  @P1 LOP3.LUT R229, R229, 0x2000, RZ, 0xfc, !PT ;  /* 0x00002000e5e51812 */ /* 0x000fe400078efcff */
[----:B------:R-:W-:Y:S02]  /*1d920*/  ISETP.GT.AND P1, PT, R0, 0x1, !P1 ;  /* 0x000000010000780c */ /* 0x000fe40004f24270 */
        /* <DEDUP_REMOVED lines=102> */
[----:B------:R-:W-:Y:S02]  /*1df90*/  LOP3.LUT R229, R229, 0xfffeffff, RZ, 0xc0, !PT ;  /* 0xfffeffffe5e57812 */ /* 0x000fe400078ec0ff */
        /* <DEDUP_REMOVED lines=17> */
[----:B------:R-:W-:Y:S01]  /*1e0b0*/  ISETP.GE.AND P0, PT, R2, 0x5a, PT ;  /* 0x0000005a0200780c */ /* 0x000fe20003f06270 */
[----:B------:R-:W1:Y:S11]  /*1e0c0*/  SHFL.IDX PT, R4, R131, 0x2, 0x1c1f ;  /* 0x005c1f0083047f89 */ /* 0x000e7600000e0000 */
[----:B------:R-:W-:Y:S01]  /*1e0d0*/  @!UPT UIADD3 URZ, URZ, URZ, URZ ;  /* 0x0000003f3f3ff290 */ /* 0x000fe2000fffe03f */
[----:B------:R-:W-:Y:S02]  /*1e0e0*/  @P0 LOP3.LUT R229, R229, 0x40000, RZ, 0xfc, !PT ;  /* 0x00040000e5e50812 */ /* 0x000fe400078efcff */
[----:B------:R-:W-:Y:S04]  /*1e0f0*/  ISETP.GT.AND P0, PT, R0, 0x59, !P0 ;  /* 0x000000590000780c */ /* 0x000fe80004704270 */
[----:B------:R-:W-:Y:S04]  /*1e100*/  ISETP.LT.OR P0, PT, R124, 0x5a, P0 ;  /* 0x0000005a7c00780c */ /* 0x000fe80000701670 */
[----:B------:R-:W-:Y:S01]  /*1e110*/  FSEL R239, R97, -INF , !P0 ;  /* 0xff80000061ef7808 */ /* 0x000fe20004000000 */
[--C-:B-1----:R-:W-:Y:S01]  /*1e120*/  IMAD.IADD R2, R172, 0x1, R4.reuse ;  /* 0x00000001ac027824 */ /* 0x102fe200078e0204 */
[----:B------:R-:W-:Y:S01]  /*1e130*/  ISETP.GE.AND P0, PT, R243, 0x1, PT ;  /* 0x00000001f300780c */ /* 0x000fe20003f06270 */
[----:B------:R-:W-:Y:S11]  /*1e140*/  IMAD.IADD R0, R173, 0x1, R4 ;  /* 0x00000001ad007824 */ /* 0x000ff600078e0204 */
[----:B------:R-:W-:Y:S01]  /*1e150*/  @!UPT UIADD3 URZ, URZ, URZ, URZ ;  /* 0x0000003f3f3ff290 */ /* 0x000fe2000fffe03f */
        /* <DEDUP_REMOVED lines=14> */
.L_x_1207:
[----:B------:R-:W-:Y:S04]  /*1e240*/  MOV R5, c[0x0][0x32c] ;  /* 0x0000cb0000057a02 */ /* 0x000fe80000000f00 */
[----:B------:R-:W-:Y:S11]  /*1e250*/  ISETP.NE.AND P0, PT, R5, 0x1, PT ;  /* 0x000000010500780c */ /* 0x000ff60003f05270 */
[----:B------:R-:W-:Y:S02]  /*1e260*/  @!UPT UIADD3 URZ, URZ, URZ, URZ ;  /* 0x0000003f3f3ff290 */ /* 0x000fe4000fffe03f */
[----:B------:R-:W-:Y:S05]  /*1e270*/  @P0 IMAD.HI.U32 R5, R4, c[0x0][0x330], RZ ;  /* 0x0000cc0004050a27 */ /* 0x000fea00078e00ff */
[----:B------:R-:W-:Y:S02]  /*1e280*/  @P0 SHF.R.U32.HI R4, RZ, c[0x0][0x334], R5 ;  /* 0x0000cd00ff040a19 */ /* 0x000fe40000011605 */
.L_x_1208:
[----:B------:R-:W-:Y:S05]  /*1e290*/  BSYNC B0 ;  /* 0x0000000000007941 */ /* 0x000fea0003800000 */
.L_x_1206:
[----:B------:R-:W-:Y:S05]  /*1e2a0*/  IMAD R4, R4, c[0x0][0x32c], R174 ;  /* 0x0000cb0004047a24 */ /* 0x000fea00078e02ae */
[----:B------:R-:W-:Y:S02]  /*1e2b0*/  IADD3 R5, R4, c[0x0][0x32c], RZ ;  /* 0x0000cb0004057a10 */ /* 0x000fe40007ffe0ff */
[----:B------:R-:W-:Y:S02]  /*1e2c0*/  IMNMX R0, R0, R4, !PT ;  /* 0x0000000400007217 */ /* 0x000fe40007800200 */
[----:B------:R-:W-:Y:S02]  /*1e2d0*/  IMNMX R2, R2, R5, PT ;  /* 0x0000000502027217 */ /* 0x000fe40003800200 */
.L_x_1205:
[----:B------:R-:W-:Y:S02]  /*1e2e0*/  LOP3.LUT P0, RZ, R229, 0x20000, RZ, 0xc0, !PT ;  /* 0x00020000e5ff7812 */ /* 0x000fe4000780c0ff */
[----:B------:R-:W-:Y:S02]  /*1e2f0*/  P2R R4, PR, RZ, 0x40 ;  /* 0x00000040ff047803 */ /* 0x000fe40000000000 */
[----:B------:R-:W-:Y:S02]  /*1e300*/  ISETP.GT.AND P0, PT, R3, 0x8, !P0 ;  /* 0x000000080300780c */ /* 0x000fe40004704270 */
[----:B------:R-:W-:Y:S02]  /*1e310*/  P2R R5, PR, RZ, 0x20 ;  /* 0x00000020ff057803 */ /* 0x000fe40000000000 */
[----:B------:R-:W-:Y:S02]  /*1e320*/  ISETP.LT.OR P0, PT, R125, 0x9, P0 ;  /* 0x000000097d00780c */ /* 0x000fe40000701670 */
[C---:B------:R-:W-:Y:S02]  /*1e330*/  LOP3.LUT P5, RZ, R229.reuse, 0x40000, RZ, 0xc0, !PT ;  /* 0x00040000e5ff7812 */ /* 0x040fe400078ac0ff */
        /* <DEDUP_REMOVED lines=57> */
[----:B------:R-:W-:Y:S02]  /*1e6d0*/  ISETP.GT.AND P0, PT, R3, 0x41, !P6 ;  /* 0x000000410300780c */ /* 0x000fe40007704270 */
[----:B------:R-:W-:Y:S02]  /*1e6e0*/  LOP3.LUT P6, RZ, R229, 0x2000, RZ, 0xc0, !PT ;  /* 0x00002000e5ff7812 */ /* 0x000fe400078cc0ff */
        /* <DEDUP_REMOVED lines=21> */
[----:B------:R-:W-:Y:S04]  /*1e840*/  LOP3.LUT P0, RZ, R229, 0x10000, RZ, 0xc0, !PT ;  /* 0x00010000e5ff7812 */ /* 0x000fe8000780c0ff */
[----:B------:R-:W-:Y:S04]  /*1e850*/  ISETP.GT.AND P0, PT, R3, 0x58, !P0 ;  /* 0x000000580300780c */ /* 0x000fe80004704270 */
        /* <DEDUP_REMOVED lines=115> */
.L_x_1211:
[----:B------:R-:W-:Y:S04]  /*1ef90*/  MOV R4, c[0x0][0x32c] ;  /* 0x0000cb0000047a02 */ /* 0x000fe80000000f00 */
[----:B------:R-:W-:Y:S11]  /*1efa0*/  ISETP.NE.AND P0, PT, R4, 0x1, PT ;  /* 0x000000010400780c */ /* 0x000ff60003f05270 */
[----:B------:R-:W-:Y:S02]  /*1efb0*/  @!UPT UIADD3 URZ, URZ, URZ, URZ ;  /* 0x0000003f3f3ff290 */ /* 0x000fe4000fffe03f */
[----:B------:R-:W-:Y:S05]  /*1efc0*/  @P0 IMAD.HI.U32 R4, R3, c[0x0][0x330], RZ ;  /* 0x0000cc0003040a27 */ /* 0x000fea00078e00ff */
[----:B------:R-:W-:Y:S02]  /*1efd0*/  @P0 SHF.R.U32.HI R3, RZ, c[0x0][0x334], R4 ;  /* 0x0000cd00ff030a19 */ /* 0x000fe40000011604 */
.L_x_1212:
[----:B------:R-:W-:Y:S05]  /*1efe0*/  BSYNC B0 ;  /* 0x0000000000007941 */ /* 0x000fea0003800000 */
.L_x_1210:
[----:B------:R-:W-:Y:S05]  /*1eff0*/  IMAD R3, R3, c[0x0][0x32c], R174 ;  /* 0x0000cb0003037a24 */ /* 0x000fea00078e02ae */
[----:B------:R-:W-:Y:S02]  /*1f000*/  IADD3 R4, R3, c[0x0][0x32c], RZ ;  /* 0x0000cb0003047a10 */ /* 0x000fe40007ffe0ff */
[----:B------:R-:W-:Y:S02]  /*1f010*/  IMNMX R0, R0, R3, !PT ;  /* 0x0000000300007217 */ /* 0x000fe40007800200 */
[----:B------:R-:W-:Y:S02]  /*1f020*/  IMNMX R2, R2, R4, PT ;  /* 0x0000000402027217 */ /* 0x000fe40003800200 */
.L_x_1209:
[----:B------:R-:W-:Y:S01]  /*1f030*/  ISETP.GT.AND P0, PT, R0, RZ, !P1 ;  /* 0x000000ff0000720c */ /* 0x000fe20004f04270 */
[----:B------:R-:W-:Y:S01]  /*1f040*/  LDSM.16.MT88.4 R36, [R216+0x100] ;  /* 0x00010000d824783b */ /* 0x000fe20000004200 */
[C---:B------:R-:W-:Y:S02]  /*1f050*/  LOP3.LUT P1, RZ, R229.reuse, 0x800, RZ, 0xc0, !PT ;  /* 0x00000800e5ff7812 */ /* 0x040fe4000782c0ff */
        /* <DEDUP_REMOVED lines=64> */
[----:B------:R-:W-:Y:S01]  /*1f460*/  LOP3.LUT P0, RZ, R229, 0x40, RZ, 0xc0, !PT ;  /* 0x00000040e5ff7812 */ /* 0x000fe2000780c0ff */
[----:B------:R-:W-:Y:S01]  /*1f470*/  LDSM.16.MT88.4 R40, [R214+0x100] ;  /* 0x00010000d628783b */ /* 0x000fe20000004200 */
        /* <DEDUP_REMOVED lines=24> */
[----:B------:R-:W-:Y:S02]  /*1f600*/  FMNMX.FTZ R126, R239, R126, !PT ;  /* 0x0000007eef7e7209 */ /* 0x000fe40007810000 */
[----:B------:R-:W-:Y:S02]  /*1f610*/  FMNMX.FTZ R4, R12, R4, !PT ;  /* 0x000000040c047209 */ /* 0x000fe40007810000 */
[----:B------:R-:W-:Y:S01]  /*1f620*/  ISETP.LT.OR P0, PT, R2, 0x32, P0 ;  /* 0x000000320200780c */ /* 0x000fe20000701670 */
[----:B------:R-:W1:Y:S01]  /*1f630*/  SHFL.BFLY PT, R5, R126, 0x2, 0x1f ;  /* 0x0c401f007e057f89 */ /* 0x000e6200000e0000 */
[----:B------:R-:W-:Y:S02]  /*1f640*/  FMNMX.FTZ R3, R188, R3, !PT ;  /* 0x00000003bc037209 */ /* 0x000fe40007810000 */
[----:B------:R-:W-:Y:S02]  /*1f650*/  FMNMX.FTZ R4, R13, R4, !PT ;  /* 0x000000040d047209 */ /* 0x000fe40007810000 */
[----:B------:R-:W-:Y:S02]  /*1f660*/  FSEL R88, R59, -INF , !P0 ;  /* 0xff8000003b587808 */ /* 0x000fe40004000000 */
[----:B------:R-:W-:Y:S02]  /*1f670*/  FMNMX.FTZ R3, R192, R3, !PT ;  /* 0x00000003c0037209 */ /* 0x000fe40007810000 */
[----:B------:R-:W-:Y:S02]  /*1f680*/  LOP3.LUT P0, RZ, R229, 0x4, RZ, 0xc0, !PT ;  /* 0x00000004e5ff7812 */ /* 0x000fe4000780c0ff */
        /* <DEDUP_REMOVED lines=17> */
[----:B------:R-:W-:Y:S02]  /*1f7a0*/  FMNMX.FTZ R4, R84, R4, !PT ;  /* 0x0000000454047209 */ /* 0x000fe40007810000 */
[----:B-1----:R-:W-:Y:S02]  /*1f7b0*/  FMNMX.FTZ R126, R126, R5, !PT ;  /* 0x000000057e7e7209 */ /* 0x002fe40007810000 */
[----:B------:R-:W-:Y:S02]  /*1f7c0*/  FSEL R92, R63, -INF , !P0 ;  /* 0xff8000003f5c7808 */ /* 0x000fe40004000000 */
[----:B------:R-:W-:Y:S01]  /*1f7d0*/  ISETP.GT.AND P0, PT, R0, 0x40, !P1 ;  /* 0x000000400000780c */ /* 0x000fe20004f04270 */
[----:B------:R-:W1:Y:S01]  /*1f7e0*/  SHFL.BFLY PT, R6, R126, 0x1, 0x1f ;  /* 0x0c201f007e067f89 */ /* 0x000e6200000e0000 */
        /* <DEDUP_REMOVED lines=9> */
[----:B------:R-:W-:Y:S02]  /*1f880*/  ISETP.LT.OR P0, PT, R2, 0x42, P0 ;  /* 0x000000420200780c */ /* 0x000fe40000701670 */
[----:B------:R-:W-:Y:S02]  /*1f890*/  FMNMX.FTZ R3, R237, R3, !PT ;  /* 0x00000003ed037209 */ /* 0x000fe40007810000 */
[----:B------:R-:W-:Y:S02]  /*1f8a0*/  FMNMX.FTZ R4, R99, R4, !PT ;  /* 0x0000000463047209 */ /* 0x000fe40007810000 */
[----:B------:R-:W-:Y:S01]  /*1f8b0*/  FSEL R93, R75, -INF , !P0 ;  /* 0xff8000004b5d7808 */ /* 0x000fe20004000000 */
[----:B------:R-:W2:Y:S01]  /*1f8c0*/  SHFL.BFLY PT, R125, R3, 0x2, 0x1f ;  /* 0x0c401f00037d7f89 */ /* 0x000ea200000e0000 */
[----:B------:R-:W-:Y:S02]  /*1f8d0*/  ISETP.GT.AND P0, PT, R0, 0x48, !P4 ;  /* 0x000000480000780c */ /* 0x000fe40006704270 */
[----:B------:R-:W-:Y:S02]  /*1f8e0*/  FMNMX.FTZ R4, R190, R4, !PT ;  /* 0x00000004be047209 */ /* 0x000fe40007810000 */
[----:B------:R-:W-:Y:S02]  /*1f8f0*/  ISETP.LT.OR P0, PT, R2, 0x49, P0 ;  /* 0x000000490200780c */ /* 0x000fe40000701670 */
[----:B------:R-:W-:Y:S02]  /*1f900*/  FMNMX.FTZ R4, R191, R4, !PT ;  /* 0x00000004bf047209 */ /* 0x000fe40007810000 */
[----:B------:R-:W-:Y:S02]  /*1f910*/  FSEL R131, R78, -INF , !P0 ;  /* 0xff8000004e837808 */ /* 0x000fe40004000000 */
[----:B------:R-:W-:Y:S02]  /*1f920*/  ISETP.GT.AND P0, PT, R0, 0x49, !P3 ;  /* 0x000000490000780c */ /* 0x000fe40005f04270 */
        /* <DEDUP_REMOVED lines=15> */
[----:B------:R-:W-:Y:S02]  /*1fa20*/  FMNMX.FTZ R5, R15, R5, !PT ;  /* 0x000000050f057209 */ /* 0x000fe40007810000 */
[----:B------:R-:W-:Y:S01]  /*1fa30*/  FMNMX.FTZ R3, R211, R4, !PT ;  /* 0x00000004d3037209 */ /* 0x000fe20007810000 */
[--C-:B------:R-:W-:Y:S01]  /*1fa40*/  FFMA.FTZ R4, R20, c[0x0][0x2d0], -R47.reuse ;  /* 0x0000b40014047a23 */ /* 0x100fe2000001082f */
[----:B------:R-:W-:Y:S01]  /*1fa50*/  FMNMX.FTZ R5, R60, R5, !PT ;  /* 0x000000053c057209 */ /* 0x000fe20007810000 */
[----:B------:R-:W1:Y:S01]  /*1fa60*/  SHFL.BFLY PT, R6, R125, 0x1, 0x1f ;  /* 0x0c201f007d067f89 */ /* 0x000e6200000e0000 */
        /* <DEDUP_REMOVED lines=9> */
[----:B------:R-:W-:Y:S01]  /*1fb00*/  LOP3.LUT P1, RZ, R229, 0x4000, RZ, 0xc0, !PT ;  /* 0x00004000e5ff7812 */ /* 0x000fe2000782c0ff */
[----:B------:R-:W3:Y:S01]  /*1fb10*/  SHFL.BFLY PT, R7, R3, 0x2, 0x1f ;  /* 0x0c401f0003077f89 */ /* 0x000ee200000e0000 */
[----:B------:R-:W-:Y:S02]  /*1fb20*/  FMNMX.FTZ R5, R76, R5, !PT ;  /* 0x000000054c057209 */ /* 0x000fe40007810000 */
[----:B------:R-:W-:Y:S02]  /*1fb30*/  FSEL R90, R90, -INF , !P0 ;  /* 0xff8000005a5a7808 */ /* 0x000fe40004000000 */
[----:B------:R-:W-:Y:S02]  /*1fb40*/  ISETP.GT.AND P0, PT, R0, 0x51, !P1 ;  /* 0x000000510000780c */ /* 0x000fe40004f04270 */
[----:B-1----:R-:W-:Y:S02]  /*1fb50*/  FMNMX.FTZ R125, R125, R6, !PT ;  /* 0x000000067d7d7209 */ /* 0x002fe40007810000 */
[----:B--2---:R-:W-:Y:S01]  /*1fb60*/  FMNMX.FTZ R4, R77, R5, !PT ;  /* 0x000000054d047209 */ /* 0x004fe20007810000 */
[--C-:B------:R-:W-:Y:S01]  /*1fb70*/  FFMA.FTZ R5, R175, c[0x0][0x2d0], -R47.reuse ;  /* 0x0000b400af057a23 */ /* 0x100fe2000001082f */
[C---:B------:R-:W-:Y:S01]  /*1fb80*/  FSETP.NEU.FTZ.AND P1, PT, R125.reuse, -INF , PT ;  /* 0xff8000007d00780b */ /* 0x040fe20003f3d000 */
[----:B------:R-:W-:Y:S01]  /*1fb90*/  FMUL.FTZ R68, R125, c[0x0][0x2d0] ;  /* 0x0000b4007d447a20 */ /* 0x000fe20000410000 */
[----:B------:R-:W-:Y:S01]  /*1fba0*/  FMNMX.FTZ R4, R83, R4, !PT ;  /* 0x0000000453047209 */ /* 0x000fe20007810000 */
[----:B------:R1:W-:Y:S01]  /*1fbb0*/  MUFU.EX2 R21, R5 ;  /* 0x0000000500157308 */ /* 0x0003e20000000800 */
[----:B------:R-:W-:Y:S02]  /*1fbc0*/  ISETP.LT.OR P0, PT, R2, 0x52, P0 ;  /* 0x000000520200780c */ /* 0x000fe40000701670 */
[----:B------:R-:W-:Y:S02]  /*1fbd0*/  FSEL R68, R68, RZ, P1 ;  /* 0x000000ff44447208 */ /* 0x000fe40000800000 */
[----:B------:R-:W-:Y:S02]  /*1fbe0*/  LOP3.LUT P6, RZ, R229, 0x40000, RZ, 0xc0, !PT ;  /* 0x00040000e5ff7812 */ /* 0x000fe400078cc0ff */
[----:B------:R-:W-:Y:S01]  /*1fbf0*/  FSEL R91, R91, -INF , !P0 ;  /* 0xff8000005b5b7808 */ /* 0x000fe20004000000 */
[--C-:B------:R-:W-:Y:S01]  /*1fc00*/  FFMA.FTZ R28, R35, c[0x0][0x2d0], -R68.reuse ;  /* 0x0000b400231c7a23 */ /* 0x100fe20000010844 */
[----:B------:R-:W-:Y:S02]  /*1fc10*/  ISETP.GT.AND P0, PT, R0, 0x59, !P6 ;  /* 0x000000590000780c */ /* 0x000fe40007704270 */
[----:B---3--:R-:W-:Y:S02]  /*1fc20*/  FMNMX.FTZ R3, R3, R7, !PT ;  /* 0x0000000703037209 */ /* 0x008fe40007810000 */
[----:B------:R-:W-:Y:S02]  /*1fc30*/  ISETP.LT.OR P0, PT, R2, 0x5a, P0 ;  /* 0x0000005a0200780c */ /* 0x000fe40000701670 */
[----:B------:R-:W-:Y:S01]  /*1fc40*/  LOP3.LUT P4, RZ, R229, 0x10000, RZ, 0xc0, !PT ;  /* 0x00010000e5ff7812 */ /* 0x000fe2000788c0ff */
[----:B------:R-:W2:Y:S01]  /*1fc50*/  SHFL.BFLY PT, R124, R3, 0x1, 0x1f ;  /* 0x0c201f00037c7f89 */ /* 0x000ea200000e0000 */
[----:B------:R-:W-:Y:S02]  /*1fc60*/  FSEL R46, R95, -INF , !P0 ;  /* 0xff8000005f2e7808 */ /* 0x000fe40004000000 */
[----:B------:R-:W-:Y:S04]  /*1fc70*/  ISETP.GT.AND P3, PT, R0, 0x58, !P4 ;  /* 0x000000580000780c */ /* 0x000fe80006764270 */
[----:B------:R-:W-:Y:S01]  /*1fc80*/  ISETP.LT.OR P3, PT, R2, 0x59, P3 ;  /* 0x000000590200780c */ /* 0x000fe20001f61670 */
[--C-:B------:R-:W-:Y:S01]  /*1fc90*/  FFMA.FTZ R2, R18, c[0x0][0x2d0], -R68.reuse ;  /* 0x0000b40012027a23 */ /* 0x100fe20000010844 */
[----:B-1----:R-:W-:Y:S01]  /*1fca0*/  FMNMX.FTZ R5, R87, R4, !PT ;  /* 0x0000000457057209 */ /* 0x002fe20007810000 */
[--C-:B------:R-:W-:Y:S01]  /*1fcb0*/  FFMA.FTZ R4, R176, c[0x0][0x2d0], -R47.reuse ;  /* 0x0000b400b0047a23 */ /* 0x100fe2000001082f */
[----:B------:R-:W-:Y:S01]  /*1fcc0*/  FSEL R94, R94, -INF , !P3 ;  /* 0xff8000005e5e7808 */ /* 0x000fe20005800000 */
[----:B------:R-:W-:Y:S01]  /*1fcd0*/  MUFU.EX2 R7, R2 ;  /* 0x0000000200077308 */ /* 0x000fe20000000800 */
[----:B------:R-:W-:Y:S04]  /*1fce0*/  FMNMX.FTZ R5, R88, R5, !PT ;  /* 0x0000000558057209 */ /* 0x000fe80007810000 */
[----:B------:R-:W-:Y:S04]  /*1fcf0*/  FMNMX.FTZ R5, R89, R5, !PT ;  /* 0x0000000559057209 */ /* 0x000fe80007810000 */
[----:B------:R-:W-:Y:S01]  /*1fd00*/  FMNMX.FTZ R5, R92, R5, !PT ;  /* 0x000000055c057209 */ /* 0x000fe20007810000 */
[----:B------:R1:W-:Y:S01]  /*1fd10*/  MUFU.EX2 R22, R4 ;  /* 0x0000000400167308 */ /* 0x0003e20000000800 */
[----:B--2---:R-:W-:Y:S01]  /*1fd20*/  FMNMX.FTZ R124, R3, R124, !PT ;  /* 0x0000007c037c7209 */ /* 0x004fe20007810000 */
[--C-:B------:R-:W-:Y:S01]  /*1fd30*/  FFMA.FTZ R3, R19, c[0x0][0x2d0], -R68.reuse ;  /* 0x0000b40013037a23 */ /* 0x100fe20000010844 */
[----:B------:R-:W-:Y:S02]  /*1fd40*/  FMNMX.FTZ R5, R74, R5, !PT ;  /* 0x000000054a057209 */ /* 0x000fe40007810000 */
[C---:B------:R-:W-:Y:S01]  /*1fd50*/  FSETP.NEU.FTZ.AND P0, PT, R124.reuse, -INF , PT ;  /* 0xff8000007c00780b */ /* 0x040fe20003f1d000 */
[----:B------:R-:W-:Y:S01]  /*1fd60*/  FMUL.FTZ R69, R124, c[0x0][0x2d0] ;  /* 0x0000b4007c457a20 */ /* 0x000fe20000410000 */
[----:B------:R-:W-:Y:S04]  /*1fd70*/  FMNMX.FTZ R5, R93, R5, !PT ;  /* 0x000000055d057209 */ /* 0x000fe80007810000 */
[----:B------:R-:W-:Y:S01]  /*1fd80*/  FSEL R69, R69, RZ, P0 ;  /* 0x000000ff45457208 */ /* 0x000fe20000000000 */
[----:B-1----:R-:W-:Y:S02]  /*1fd90*/  FFMA.FTZ R4, R177, c[0x0][0x2d0], -R47 ;  /* 0x0000b400b1047a23 */ /* 0x002fe4000001082f */
[----:B------:R1:W-:Y:S10]  /*1fda0*/  MUFU.EX2 R177, R3 ;  /* 0x0000000300b17308 */ /* 0x0003f40000000800 */
[----:B------:R2:W3:Y:S01]  /*1fdb0*/  MUFU.EX2 R23, R4 ;  /* 0x0000000400177308 */ /* 0x0004e20000000800 */
[--C-:B-1----:R-:W-:Y:S02]  /*1fdc0*/  FFMA.FTZ R3, R8, c[0x0][0x2d0], -R69.reuse ;  /* 0x0000b40008037a23 */ /* 0x102fe40000010845 */
[--C-:B------:R-:W-:Y:S07]  /*1fdd0*/  FFMA.FTZ R8, R32, c[0x0][0x2d0], -R68.reuse ;  /* 0x0000b40020087a23 */ /* 0x100fee0000010844 */
[----:B------:R1:W-:Y:S01]  /*1fde0*/  MUFU.EX2 R75, R3 ;  /* 0x00000003004b7308 */ /* 0x0003e20000000800 */
[----:B------:R-:W-:Y:S02]  /*1fdf0*/  FFMA.FTZ R32, R34, c[0x0][0x2d0], -R69 ;  /* 0x0000b40022207a23 */ /* 0x000fe40000010845 */
[----:B--2---:R-:W-:Y:S01]  /*1fe00*/  FFMA.FTZ R4, R16, c[0x0][0x2d0], -R68 ;  /* 0x0000b40010047a23 */ /* 0x004fe20000010844 */
[----:B---3--:R-:W-:Y:S01]  /*1fe10*/  MOV R95, R23 ;  /* 0x00000017005f7202 */ /* 0x008fe20000000f00 */
[----:B------:R-:W-:Y:S05]  /*1fe20*/  FFMA.FTZ R16, R180, c[0x0][0x2d0], -R47 ;  /* 0x0000b400b4107a23 */ /* 0x000fea000001082f */
[----:B------:R2:W-:Y:S01]  /*1fe30*/  MUFU.EX2 R174, R4 ;  /* 0x0000000400ae7308 */ /* 0x0005e20000000800 */
[----:B------:R-:W-:Y:S09]  /*1fe40*/  IMAD.MOV.U32 R180, RZ, RZ, R240 ;  /* 0x000000ffffb47224 */ /* 0x000ff200078e00f0 */
[----:B------:R-:W-:Y:S01]  /*1fe50*/  MUFU.EX2 R58, R8 ;  /* 0x00000008003a7308 */ /* 0x000fe20000000800 */
[--C-:B-1----:R-:W-:Y:S09]  /*1fe60*/  FFMA.FTZ R3, R9, c[0x0][0x2d0], -R69.reuse ;  /* 0x0000b40009037a23 */ /* 0x102ff20000010845 */
[----:B------:R-:W-:Y:S01]  /*1fe70*/  MUFU.EX2 R59, R16 ;  /* 0x00000010003b7308 */ /* 0x000fe20000000800 */
[----:B--2---:R-:W-:Y:S01]  /*1fe80*/  FMNMX.FTZ R4, R131, R5, !PT ;  /* 0x0000000583047209 */ /* 0x004fe20007810000 */
[--C-:B------:R-:W-:Y:S03]  /*1fe90*/  FFMA.FTZ R5, R17, c[0x0][0x2d0], -R68.reuse ;  /* 0x0000b40011057a23 */ /* 0x100fe60000010844 */
[----:B------:R-:W-:Y:S05]  /*1fea0*/  FMNMX.FTZ R4, R172, R4, !PT ;  /* 0x00000004ac047209 */ /* 0x000fea0007810000 */
[----:B------:R-:W-:Y:S01]  /*1feb0*/  MUFU.EX2 R24, R5 ;  /* 0x0000000500187308 */ /* 0x000fe20000000800 */
[----:B------:R-:W-:Y:S01]  /*1fec0*/  FMNMX.FTZ R0, R90, R4, !PT ;  /* 0x000000045a007209 */ /* 0x000fe20007810000 */
[--C-:B------:R-:W-:Y:S03]  /*1fed0*/  FFMA.FTZ R4, R13, c[0x0][0x2d0], -R69.reuse ;  /* 0x0000b4000d047a23 */ /* 0x100fe60000010845 */
[----:B------:R-:W-:Y:S05]  /*1fee0*/  FMNMX.FTZ R0, R91, R0, !PT ;  /* 0x000000005b007209 */ /* 0x000fea0007810000 */
[----:B------:R1:W-:Y:S01]  /*1fef0*/  MUFU.EX2 R5, R3 ;  /* 0x0000000300057308 */ /* 0x0003e20000000800 */
[----:B------:R-:W-:Y:S04]  /*1ff00*/  FMNMX.FTZ R0, R94, R0, !PT ;  /* 0x000000005e007209 */ /* 0x000fe80007810000 */
[----:B------:R-:W-:Y:S05]  /*1ff10*/  FMNMX.FTZ R0, R46, R0, !PT ;  /* 0x000000002e007209 */ /* 0x000fea0007810000 */
[----:B------:R-:W-:Y:S01]  /*1ff20*/  MUFU.EX2 R176, R4 ;  /* 0x0000000400b07308 */ /* 0x000fe20000000800 */
[----:B------:R-:W2:Y:S01]  /*1ff30*/  SHFL.BFLY PT, R2, R0, 0x2, 0x1f ;  /* 0x0c401f0000027f89 */ /* 0x000ea200000e0000 */
[----:B-1----:R-:W-:Y:S02]  /*1ff40*/  FFMA.FTZ R3, R12, c[0x0][0x2d0], -R69 ;  /* 0x0000b4000c037a23 */ /* 0x002fe40000010845 */
[----:B------:R-:W-:Y:S06]  /*1ff50*/  FFMA.FTZ R12, R33, c[0x0][0x2d0], -R68 ;  /* 0x0000b400210c7a23 */ /* 0x000fec0000010844 */
[----:B------:R2:W-:Y:S02]  /*1ff60*/  MUFU.EX2 R6, R3 ;  /* 0x0000000300067308 */ /* 0x0005e40000000800 */
[----:B--2---:R-:W-:Y:S01]  /*1ff70*/  FMNMX.FTZ R3, R0, R2, !PT ;  /* 0x0000000200037209 */ /* 0x004fe20007810000 */
[----:B------:R-:W-:Y:S01]  /*1ff80*/  FFMA.FTZ R2, R178, c[0x0][0x2d0], -R47 ;  /* 0x0000b400b2027a23 */ /* 0x000fe2000001082f */
[----:B------:R-:W-:Y:S01]  /*1ff90*/  FSEL R0, R126, RZ, P2 ;  /* 0x000000ff7e007208 */ /* 0x000fe20001000000 */
[----:B------:R-:W-:Y:S05]  /*1ffa0*/  IMAD.MOV.U32 R178, RZ, RZ, R22 ;  /* 0x000000ffffb27224 */ /* 0x000fea00078e0016 */
[----:B------:R1:W-:Y:S01]  /*1ffb0*/  MUFU.EX2 R57, R2 ;  /* 0x0000000200397308 */ /* 0x0003e20000000800 */
[----:B------:R-:W2:Y:S01]  /*1ffc0*/  SHFL.BFLY PT, R4, R3, 0x1, 0x1f ;  /* 0x0c201f0003047f89 */ /* 0x000ea200000e0000 */
[----:B------:R-:W-:Y:S01]  /*1ffd0*/  FADD.FTZ R0, -R0, R127 ;  /* 0x0000007f00007221 */ /* 0x000fe20000010100 */
[----:B------:R-:W-:Y:S02]  /*1ffe0*/  MOV R127, R7 ;  /* 0x00000007007f7202 */ /* 0x000fe40000000f00 */
[----:B------:R-:W-:Y:S01]  /*1fff0*/  F2FP.BF16.PACK_AB R50, R95, R178 ;  /* 0x000000b25f32723e */ /* 0x000fe200000010ff */
[----:B------:R-:W-:Y:S01]  /*20000*/  FMUL.FTZ R0, R0, c[0x0][0x2d0] ;  /* 0x0000b40000007a20 */ /* 0x000fe20000410000 */
[----:B------:R-:W-:Y:S03]  /*20010*/  F2FP.BF16.PACK_AB R51, R177, R127 ;  /* 0x0000007fb133723e */ /* 0x000fe600000010ff */
        /* <DEDUP_REMOVED lines=10> */
[----:B------:R-:W-:Y:S02]  /*200c0*/  IMAD.MOV.U32 R128, RZ, RZ, R6 ;  /* 0x000000ffff807224 */ /* 0x000fe400078e0006 */
[----:B------:R-:W-:Y:S01]  /*200d0*/  FADD.FTZ R0, -R0, R129 ;  /* 0x0000008100007221 */ /* 0x000fe20000010100 */
[----:B------:R-:W-:Y:S01]  /*200e0*/  FSEL R70, R70, RZ, P0 ;  /* 0x000000ff46467208 */ /* 0x000fe20000000000 */
[C---:B------:R-:W-:Y:S01]  /*200f0*/  FMUL.FTZ R17, R45.reuse, R145 ;  /* 0x000000912d117220 */ /* 0x040fe20000410000 */
[----:B------:R-:W-:Y:S01]  /*20100*/  MOV R129, R21 ;  /* 0x0000001500817202 */ /* 0x000fe20000000f00 */
[----:B------:R-:W-:Y:S01]  /*20110*/  FMUL.FTZ R0, R0, c[0x0][0x2d0] ;  /* 0x0000b40000007a20 */ /* 0x000fe20000410000 */
[----:B------:R-:W2:Y:S01]  /*20120*/  LDSM.16.MT88.4 R20, [R213+0x100] ;  /* 0x00010000d514783b */ /* 0x000ea20000004200 */
[----:B------:R-:W-:Y:S01]  /*20130*/  FMUL.FTZ R33, R45, R161 ;  /* 0x000000a12d217220 */ /* 0x000fe20000410000 */
[----:B------:R-:W-:Y:S01]  /*20140*/  F2FP.BF16.PACK_AB R48, R129, R173 ;  /* 0x000000ad8130723e */ /* 0x000fe200000010ff */
[----:B------:R3:W4:Y:S01]  /*20150*/  MUFU.EX2 R2, R0 ;  /* 0x0000000000027308 */ /* 0x0007220000000800 */
[--C-:B------:R-:W-:Y:S01]  /*20160*/  FFMA.FTZ R4, R14, c[0x0][0x2d0], -R70.reuse ;  /* 0x0000b4000e047a23 */ /* 0x100fe20000010846 */
[----:B------:R-:W-:Y:S01]  /*20170*/  F2FP.BF16.PACK_AB R54, R176, R128 ;  /* 0x00000080b036723e */ /* 0x000fe200000010ff */
[C---:B------:R-:W-:Y:S02]  /*20180*/  FMUL.FTZ R120, R45.reuse, R120 ;  /* 0x000000782d787220 */ /* 0x040fe40000410000 */
[C---:B------:R-:W-:Y:S02]  /*20190*/  FMUL.FTZ R121, R45.reuse, R121 ;  /* 0x000000792d797220 */ /* 0x040fe40000410000 */
[C---:B------:R-:W-:Y:S02]  /*201a0*/  FMUL.FTZ R100, R45.reuse, R100 ;  /* 0x000000642d647220 */ /* 0x040fe40000410000 */
[C---:B------:R-:W-:Y:S01]  /*201b0*/  FMUL.FTZ R101, R45.reuse, R101 ;  /* 0x000000652d657220 */ /* 0x040fe20000410000 */
[----:B------:R5:W-:Y:S01]  /*201c0*/  MUFU.EX2 R31, R4 ;  /* 0x00000004001f7308 */ /* 0x000be20000000800 */
[----:B------:R-:W-:Y:S02]  /*201d0*/  FMUL.FTZ R112, R45, R112 ;  /* 0x000000702d707220 */ /* 0x000fe40000410000 */
[C---:B-1----:R-:W-:Y:S02]  /*201e0*/  FMUL.FTZ R6, R44.reuse, R134 ;  /* 0x000000862c067220 */ /* 0x042fe40000410000 */
[C---:B------:R-:W-:Y:S02]  /*201f0*/  FMUL.FTZ R7, R44.reuse, R135 ;  /* 0x000000872c077220 */ /* 0x040fe40000410000 */
[C---:B------:R-:W-:Y:S02]  /*20200*/  FMUL.FTZ R18, R44.reuse, R146 ;  /* 0x000000922c127220 */ /* 0x040fe40000410000 */
[C---:B------:R-:W-:Y:S01]  /*20210*/  FMUL.FTZ R19, R44.reuse, R147 ;  /* 0x000000932c137220 */ /* 0x040fe20000410000 */
[----:B------:R1:W-:Y:S01]  /*20220*/  MUFU.EX2 R135, R28 ;  /* 0x0000001c00877308 */ /* 0x0003e20000000800 */
[C---:B------:R-:W-:Y:S01]  /*20230*/  FMUL.FTZ R34, R44.reuse, R162 ;  /* 0x000000a22c227220 */ /* 0x040fe20000410000 */
[----:B------:R-:W-:Y:S01]  /*20240*/  LDSM.16.MT88.4 R144, [R213+0x2900] ;  /* 0x00290000d590783b */ /* 0x000fe20000004200 */
[----:B------:R-:W-:Y:S02]  /*20250*/  FMUL.FTZ R35, R44, R163 ;  /* 0x000000a32c237220 */ /* 0x000fe40000410000 */
[--C-:B---3--:R-:W-:Y:S02]  /*20260*/  FFMA.FTZ R0, R10, c[0x0][0x2d0], -R70.reuse ;  /* 0x0000b4000a007a23 */ /* 0x108fe40000010846 */
[C---:B----4-:R-:W-:Y:S01]  /*20270*/  FMUL.FTZ R25, R2.reuse, R153 ;  /* 0x0000009902197220 */ /* 0x050fe20000410000 */
[----:B------:R-:W-:Y:S01]  /*20280*/  MOV R153, R58 ;  /* 0x0000003a00997202 */ /* 0x000fe20000000f00 */
[C---:B------:R-:W-:Y:S01]  /*20290*/  FMUL.FTZ R116, R2.reuse, R116 ;  /* 0x0000007402747220 */ /* 0x040fe20000410000 */
[----:B------:R3:W-:Y:S01]  /*202a0*/  MUFU.EX2 R79, R0 ;  /* 0x00000000004f7308 */ /* 0x0007e20000000800 */
[C---:B------:R-:W-:Y:S02]  /*202b0*/  FMUL.FTZ R8, R2.reuse, R136 ;  /* 0x0000008802087220 */ /* 0x040fe40000410000 */
[C---:B------:R-:W-:Y:S02]  /*202c0*/  FMUL.FTZ R13, R2.reuse, R141 ;  /* 0x0000008d020d7220 */ /* 0x040fe40000410000 */
[--C-:B-----5:R-:W-:Y:S02]  /*202d0*/  FFMA.FTZ R4, R15, c[0x0][0x2d0], -R70.reuse ;  /* 0x0000b4000f047a23 */ /* 0x120fe40000010846 */
[----:B------:R-:W-:Y:S02]  /*202e0*/  FMUL.FTZ R117, R2, R117 ;  /* 0x0000007502757220 */ /* 0x000fe40000410000 */
[----:B------:R-:W-:Y:S01]  /*202f0*/  FMUL.FTZ R122, R44, R122 ;  /* 0x0000007a2c7a7220 */ /* 0x000fe20000410000 */
[----:B------:R4:W5:Y:S01]  /*20300*/  MUFU.EX2 R9, R4 ;  /* 0x0000000400097308 */ /* 0x0009620000000800 */
[----:B------:R-:W-:Y:S02]  /*20310*/  FMUL.FTZ R29, R2, R157 ;  /* 0x0000009d021d7220 */ /* 0x000fe40000410000 */
[----:B------:R-:W-:Y:S02]  /*20320*/  FMUL.FTZ R102, R44, R102 ;  /* 0x000000662c667220 */ /* 0x000fe40000410000 */
[----:B-1----:R-:W-:Y:S02]  /*20330*/  FMUL.FTZ R28, R2, R156 ;  /* 0x0000009c021c7220 */ /* 0x002fe40000410000 */
[----:B------:R-:W-:Y:S02]  /*20340*/  FMUL.FTZ R103, R44, R103 ;  /* 0x000000672c677220 */ /* 0x000fe40000410000 */
[C---:B------:R-:W-:Y:S02]  /*20350*/  FMUL.FTZ R104, R2.reuse, R104 ;  /* 0x0000006802687220 */ /* 0x040fe40000410000 */
[C---:B------:R-:W-:Y:S02]  /*20360*/  FMUL.FTZ R105, R2.reuse, R105 ;  /* 0x0000006902697220 */ /* 0x040fe40000410000 */
[----:B------:R-:W-:Y:S02]  /*20370*/  FMUL.FTZ R108, R2, R108 ;  /* 0x0000006c026c7220 */ /* 0x000fe40000410000 */
[----:B---3--:R-:W-:Y:S02]  /*20380*/  FFMA.FTZ R0, R11, c[0x0][0x2d0], -R70 ;  /* 0x0000b4000b007a23 */ /* 0x008fe40000010846 */
[----:B------:R-:W-:Y:S02]  /*20390*/  FMUL.FTZ R123, R44, R123 ;  /* 0x0000007b2c7b7220 */ /* 0x000fe40000410000 */
[----:B------:R1:W3:Y:S01]  /*203a0*/  MUFU.EX2 R175, R0 ;  /* 0x0000000000af7308 */ /* 0x0002e20000000800 */
[C---:B------:R-:W-:Y:S02]  /*203b0*/  FMUL.FTZ R109, R2.reuse, R109 ;  /* 0x0000006d026d7220 */ /* 0x040fe40000410000 */
[----:B------:R-:W-:Y:S02]  /*203c0*/  FMUL.FTZ R113, R45, R113 ;  /* 0x000000712d717220 */ /* 0x000fe40000410000 */
[----:B----4-:R-:W-:Y:S01]  /*203d0*/  FFMA.FTZ R4, R179, c[0x0][0x2d0], -R47 ;  /* 0x0000b400b3047a23 */ /* 0x010fe2000001082f */
[----:B------:R-:W-:Y:S01]  /*203e0*/  MOV R179, R5 ;  /* 0x0000000500b37202 */ /* 0x000fe20000000f00 */
[----:B------:R-:W-:Y:S02]  /*203f0*/  FMUL.FTZ R5, R45, R133 ;  /* 0x000000852d057220 */ /* 0x000fe40000410000 */
[----:B-----5:R-:W-:Y:S01]  /*20400*/  IMAD.MOV.U32 R136, RZ, RZ, R9 ;  /* 0x000000ffff887224 */ /* 0x020fe200078e0009 */
[----:B------:R4:W-:Y:S01]  /*20410*/  MUFU.EX2 R56, R4 ;  /* 0x0000000400387308 */ /* 0x0009e20000000800 */
[----:B------:R-:W-:Y:S01]  /*20420*/  F2FP.BF16.PACK_AB R52, R179, R75 ;  /* 0x0000004bb334723e */ /* 0x000fe200000010ff */
[----:B------:R-:W-:Y:S02]  /*20430*/  FMUL.FTZ R9, R2, R137 ;  /* 0x0000008902097220 */ /* 0x000fe40000410000 */
[----:B------:R-:W-:Y:S01]  /*20440*/  F2FP.BF16.PACK_AB R55, R136, R31 ;  /* 0x0000001f8837723e */ /* 0x000fe200000010ff */
[C---:B------:R-:W-:Y:S02]  /*20450*/  FMUL.FTZ R114, R44.reuse, R114 ;  /* 0x000000722c727220 */ /* 0x040fe40000410000 */
[----:B------:R-:W-:Y:S01]  /*20460*/  FMUL.FTZ R115, R44, R115 ;  /* 0x000000732c737220 */ /* 0x000fe20000410000 */
[----:B-1----:R-:W-:Y:S02]  /*20470*/  FSEL R0, R3, RZ, P0 ;  /* 0x000000ff03007208 */ /* 0x002fe40000000000 */
[----:B---3--:R-:W-:Y:S03]  /*20480*/  F2FP.BF16.PACK_AB R53, R175, R79 ;  /* 0x0000004faf35723e */ /* 0x008fe600000010ff */
[----:B------:R-:W-:Y:S02]  /*20490*/  FADD.FTZ R0, -R0, R130 ;  /* 0x0000008200007221 */ /* 0x000fe40000010100 */
[----:B------:R-:W-:Y:S02]  /*204a0*/  IMAD.MOV.U32 R130, RZ, RZ, R24 ;  /* 0x000000ffff827224 */ /* 0x000fe400078e0018 */
[----:B------:R-:W-:Y:S02]  /*204b0*/  FMUL.FTZ R0, R0, c[0x0][0x2d0] ;  /* 0x0000b40000007a20 */ /* 0x000fe40000410000 */
[----:B----4-:R-:W-:Y:S01]  /*204c0*/  FMUL.FTZ R4, R45, R132 ;  /* 0x000000842d047220 */ /* 0x010fe20000410000 */
[----:B------:R-:W-:Y:S01]  /*204d0*/  F2FP.BF16.PACK_AB R49, R130, R174 ;  /* 0x000000ae8231723e */ /* 0x000fe200000010ff */
[--C-:B------:R-:W-:Y:S02]  /*204e0*/  FFMA.FTZ R24, R64, c[0x0][0x2d0], -R68.reuse ;  /* 0x0000b40040187a23 */ /* 0x100fe40000010844 */
[----:B------:R-:W1:Y:S01]  /*204f0*/  MUFU.EX2 R0, R0 ;  /* 0x0000000000007308 */ /* 0x000e620000000800 */
[----:B------:R-:W-:Y:S03]  /*20500*/  FFMA.FTZ R64, R81, c[0x0][0x2d0], -R68 ;  /* 0x0000b40051407a23 */ /* 0x000fe60000010844 */
[-C--:B--2---:R-:W-:Y:S06]  /*20510*/  HMMA.16816.F32.BF16 R4, R48, R20.reuse, R4 ;  /* 0x000000143004723c */ /* 0x084fec0000041804 */
[----:B------:R-:W2:Y:S10]  /*20520*/  MUFU.EX2 R30, R24 ;  /* 0x00000018001e7308 */ /* 0x000eb40000000800 */
[----:B------:R-:W-:Y:S01]  /*20530*/  MUFU.EX2 R248, R64 ;  /* 0x0000004000f87308 */ /* 0x000fe20000000800 */
[C---:B-1----:R-:W-:Y:S02]  /*20540*/  FMUL.FTZ R10, R0.reuse, R138 ;  /* 0x0000008a000a7220 */ /* 0x042fe40000410000 */
[C---:B------:R-:W-:Y:S01]  /*20550*/  FMUL.FTZ R11, R0.reuse, R139 ;  /* 0x0000008b000b7220 */ /* 0x040fe20000410000 */
[----:B------:R-:W-:Y:S01]  /*20560*/  MOV R139, R56 ;  /* 0x00000038008b7202 */ /* 0x000fe20000000f00 */
[C---:B------:R-:W-:Y:S05]  /*20570*/  FMUL.FTZ R26, R0.reuse, R154 ;  /* 0x0000009a001a7220 */ /* 0x040fea0000410000 */
[----:B------:R1:W-:Y:S01]  /*20580*/  MUFU.EX2 R138, R12 ;  /* 0x0000000c008a7308 */ /* 0x0003e20000000800 */
[----:B------:R-:W-:Y:S01]  /*20590*/  IMAD.MOV.U32 R154, RZ, RZ, R57 ;  /* 0x000000ffff9a7224 */ /* 0x000fe200078e0039 */
[C---:B------:R-:W-:Y:S04]  /*205a0*/  HMMA.16816.F32.BF16 R8, R52.reuse, R20, R8 ;  /* 0x000000143408723c */ /* 0x040fe80000041808 */
[C---:B------:R-:W-:Y:S01]  /*205b0*/  FMUL.FTZ R14, R0.reuse, R142 ;  /* 0x0000008e000e7220 */ /* 0x040fe20000410000 */
[----:B--2---:R-:W-:Y:S01]  /*205c0*/  MOV R157, R30 ;  /* 0x0000001e009d7202 */ /* 0x004fe20000000f00 */
[----:B------:R-:W-:Y:S01]  /*205d0*/  FMUL.FTZ R15, R0, R143 ;  /* 0x0000008f000f7220 */ /* 0x000fe20000410000 */
[----:B------:R-:W-:Y:S01]  /*205e0*/  MOV R142, R179 ;  /* 0x000000b3008e7202 */ /* 0x000fe20000000f00 */
[----:B------:R-:W-:Y:S04]  /*205f0*/  FFMA.FTZ R20, R181, c[0x0][0x2d0], -R47 ;  /* 0x0000b400b5147a23 */ /* 0x000fe8000001082f */
[----:B------:R2:W-:Y:S01]  /*20600*/  MUFU.EX2 R134, R20 ;  /* 0x0000001400867308 */ /* 0x0005e20000000800 */
[C---:B------:R-:W-:Y:S02]  /*20610*/  FMUL.FTZ R21, R45.reuse, R149 ;  /* 0x000000952d157220 */ /* 0x040fe40000410000 */
[----:B------:R-:W-:Y:S02]  /*20620*/  FMUL.FTZ R24, R2, R152 ;  /* 0x0000009802187220 */ /* 0x000fe40000410000 */
[C---:B------:R-:W-:Y:S01]  /*20630*/  FMUL.FTZ R27, R0.reuse, R155 ;  /* 0x0000009b001b7220 */ /* 0x040fe20000410000 */
[----:B------:R-:W-:Y:S01]  /*20640*/  MOV R155, R175 ;  /* 0x000000af009b7202 */ /* 0x000fe20000000f00 */
[----:B------:R-:W-:Y:S02]  /*20650*/  FMUL.FTZ R30, R0, R158 ;  /* 0x0000009e001e7220 */ /* 0x000fe40000410000 */
[----:B-1----:R-:W-:Y:S01]  /*20660*/  FMUL.FTZ R12, R2, R140 ;  /* 0x0000008c020c7220 */ /* 0x002fe20000410000 */
[----:B------:R1:W-:Y:S01]  /*20670*/  MUFU.EX2 R152, R32 ;  /* 0x0000002000987308 */ /* 0x0003e20000000800 */
[----:B------:R-:W-:Y:S01]  /*20680*/  IMAD.MOV.U32 R158, RZ, RZ, R59 ;  /* 0x000000ffff9e7224 */ /* 0x000fe200078e003b */
[----:B------:R-:W-:Y:S01]  /*20690*/  MOV R140, R31 ;  /* 0x0000001f008c7202 */ /* 0x000fe20000000f00 */
[----:B------:R-:W3:Y:S01]  /*206a0*/  LDSM.16.MT88.4 R56, [R215+0x100] ;  /* 0x00010000d738783b */ /* 0x000ee20000004200 */
[C---:B------:R-:W-:Y:S02]  /*206b0*/  FMUL.FTZ R118, R0.reuse, R118 ;  /* 0x0000007600767220 */ /* 0x040fe40000410000 */
[-C--:B------:R-:W-:Y:S03]  /*206c0*/  HMMA.16816.F32.BF16 R12, R52, R22.reuse, R12 ;  /* 0x00000016340c723c */ /* 0x080fe6000004180c */
[C---:B------:R-:W-:Y:S02]  /*206d0*/  FMUL.FTZ R119, R0.reuse, R119 ;  /* 0x0000007700777220 */ /* 0x040fe40000410000 */
[----:B------:R-:W-:Y:S02]  /*206e0*/  IMAD.MOV.U32 R149, RZ, RZ, R127 ;  /* 0x000000ffff957224 */ /* 0x000fe400078e007f */
[C---:B------:R-:W-:Y:S01]  /*206f0*/  FMUL.FTZ R31, R0.reuse, R159 ;  /* 0x0000009f001f7220 */ /* 0x040fe20000410000 */
[C---:B------:R-:W-:Y:S04]  /*20700*/  HMMA.16816.F32.BF16 R16, R48.reuse, R22, R16 ;  /* 0x000000163010723c */ /* 0x040fe80000041810 */
[C---:B--2---:R-:W-:Y:S01]  /*20710*/  FMUL.FTZ R20, R45.reuse, R148 ;  /* 0x000000942d147220 */ /* 0x044fe20000410000 */
[----:B------:R-:W-:Y:S01]  /*20720*/  MOV R148, R128 ;  /* 0x0000008000947202 */ /* 0x000fe20000000f00 */
[----:B------:R-:W-:Y:S01]  /*20730*/  FMUL.FTZ R106, R0, R106 ;  /* 0x0000006a006a7220 */ /* 0x000fe20000410000 */
[----:B------:R-:W-:Y:S01]  /*20740*/  MOV R159, R95 ;  /* 0x0000005f009f7202 */ /* 0x000fe20000000f00 */
[C---:B------:R-:W-:Y:S01]  /*20750*/  FMUL.FTZ R22, R44.reuse, R150 ;  /* 0x000000962c167220 */ /* 0x040fe20000410000 */
[----:B------:R-:W-:Y:S03]  /*20760*/  MOV R150, R178 ;  /* 0x000000b200967202 */ /* 0x000fe60000000f00 */
[----:B------:R-:W-:Y:S01]  /*20770*/  FMUL.FTZ R23, R44, R151 ;  /* 0x000000972c177220 */ /* 0x000fe20000410000 */
[----:B------:R-:W-:Y:S01]  /*20780*/  MOV R151, R129 ;  /* 0x0000008100977202 */ /* 0x000fe20000000f00 */
[----:B-1----:R-:W-:Y:S02]  /*20790*/  FMUL.FTZ R32, R45, R160 ;  /* 0x000000a02d207220 */ /* 0x002fe40000410000 */
[----:B------:R-:W-:Y:S01]  /*207a0*/  LDSM.16.MT88.4 R160, [R216+0x2900] ;  /* 0x00290000d8a0783b */ /* 0x000fe20000004200 */
[C---:B------:R-:W-:Y:S02]  /*207b0*/  FMUL.FTZ R107, R0.reuse, R107 ;  /* 0x0000006b006b7220 */ /* 0x040fe40000410000 */
[-C--:B------:R-:W-:Y:S03]  /*207c0*/  HMMA.16816.F32.BF16 R20, R48, R36.reuse, R20 ;  /* 0x000000243014723c */ /* 0x080fe60000041814 */
[C---:B------:R-:W-:Y:S02]  /*207d0*/  FMUL.FTZ R110, R0.reuse, R110 ;  /* 0x0000006e006e7220 */ /* 0x040fe40000410000 */
[----:B------:R-:W-:Y:S02]  /*207e0*/  FMUL.FTZ R111, R0, R111 ;  /* 0x0000006f006f7220 */ /* 0x000fe40000410000 */
[----:B------:R-:W-:Y:S01]  /*207f0*/  IMAD.MOV.U32 R143, RZ, RZ, R130 ;  /* 0x000000ffff8f7224 */ /* 0x000fe200078e0082 */
[C---:B------:R-:W-:Y:S07]  /*20800*/  HMMA.16816.F32.BF16 R24, R52.reuse, R36, R24 ;  /* 0x000000243418723c */ /* 0x040fee0000041818 */
[--C-:B------:R-:W-:Y:S01]  /*20810*/  FFMA.FTZ R36, R65, c[0x0][0x2d0], -R69.reuse ;  /* 0x0000b40041247a23 */ /* 0x100fe20000010845 */
[-C--:B------:R-:W-:Y:S03]  /*20820*/  HMMA.16816.F32.BF16 R28, R52, R38.reuse, R28 ;  /* 0x00000026341c723c */ /* 0x080fe6000004181c */
[----:B------:R1:W-:Y:S01]  /*20830*/  MUFU.EX2 R156, R36 ;  /* 0x00000024009c7308 */ /* 0x0003e20000000800 */
[----:B------:R-:W-:Y:S04]  /*20840*/  FMUL.FTZ R37, R45, R165 ;  /* 0x000000a52d257220 */ /* 0x000fe80000410000 */
[C---:B------:R-:W-:Y:S07]  /*20850*/  HMMA.16816.F32.BF16 R32, R48.reuse, R38, R32 ;  /* 0x000000263020723c */ /* 0x040fee0000041820 */
[C---:B------:R-:W-:Y:S01]  /*20860*/  FMUL.FTZ R38, R44.reuse, R166 ;  /* 0x000000a62c267220 */ /* 0x040fe20000410000 */
[-C--:B------:R-:W-:Y:S04]  /*20870*/  HMMA.16816.F32.BF16 R100, R48, R40.reuse, R100 ;  /* 0x000000283064723c */ /* 0x080fe80000041864 */
[----:B------:R-:W-:Y:S04]  /*20880*/  FMUL.FTZ R39, R44, R167 ;  /* 0x000000a72c277220 */ /* 0x000fe80000410000 */
[C---:B------:R-:W-:Y:S04]  /*20890*/  HMMA.16816.F32.BF16 R104, R52.reuse, R40, R104 ;  /* 0x000000283468723c */ /* 0x040fe80000041868 */
[----:B-1----:R-:W-:Y:S03]  /*208a0*/  FFMA.FTZ R36, R66, c[0x0][0x2d0], -R69 ;  /* 0x0000b40042247a23 */ /* 0x002fe60000010845 */
[--C-:B------:R-:W-:Y:S01]  /*208b0*/  FFMA.FTZ R40, R61, c[0x0][0x2d0], -R70.reuse ;  /* 0x0000b4003d287a23 */ /* 0x100fe20000010846 */
[----:B------:R1:W-:Y:S01]  /*208c0*/  MUFU.EX2 R132, R36 ;  /* 0x0000002400847308 */ /* 0x0003e20000000800 */
[-C--:B------:R-:W-:Y:S03]  /*208d0*/  HMMA.16816.F32.BF16 R108, R52, R42.reuse, R108 ;  /* 0x0000002a346c723c */ /* 0x080fe6000004186c */
[----:B------:R-:W-:Y:S01]  /*208e0*/  FMUL.FTZ R41, R2, R169 ;  /* 0x000000a902297220 */ /* 0x000fe20000410000 */
[----:B------:R-:W-:Y:S04]  /*208f0*/  MOV R169, R176 ;  /* 0x000000b000a97202 */ /* 0x000fe80000000f00 */
[C---:B------:R-:W-:Y:S01]  /*20900*/  HMMA.16816.F32.BF16 R112, R48.reuse, R42, R112 ;  /* 0x0000002a3070723c */ /* 0x040fe20000041870 */
[----:B------:R2:W-:Y:S06]  /*20910*/  MUFU.EX2 R78, R40 ;  /* 0x00000028004e7308 */ /* 0x0005ec0000000800 */
[--C-:B------:R-:W-:Y:S02]  /*20920*/  FFMA.FTZ R42, R71, c[0x0][0x2d0], -R70.reuse ;  /* 0x0000b400472a7a23 */ /* 0x100fe40000010846 */
[----:B------:R-:W-:Y:S02]  /*20930*/  FMUL.FTZ R43, R0, R171 ;  /* 0x000000ab002b7220 */ /* 0x000fe40000410000 */
[----:B------:R4:W-:Y:S01]  /*20940*/  MUFU.EX2 R252, R42 ;  /* 0x0000002a00fc7308 */ /* 0x0009e20000000800 */
[----:B------:R-:W-:Y:S02]  /*20950*/  IMAD.MOV.U32 R171, RZ, RZ, R75 ;  /* 0x000000ffffab7224 */ /* 0x000fe400078e004b */
[----:B-1----:R-:W-:Y:S02]  /*20960*/  FFMA.FTZ R36, R67, c[0x0][0x2d0], -R69 ;  /* 0x0000b40043247a23 */ /* 0x002fe40000010845 */
[----:B------:R-:W-:Y:S05]  /*20970*/  LDSM.16.MT88.4 R64, [R214+0x900] ;  /* 0x00090000d640783b */ /* 0x000fea0000004200 */
[----:B------:R1:W5:Y:S01]  /*20980*/  MUFU.EX2 R137, R36 ;  /* 0x0000002400897308 */ /* 0x0003620000000800 */
[----:B--2---:R-:W-:Y:S02]  /*20990*/  FMUL.FTZ R40, R2, R168 ;  /* 0x000000a802287220 */ /* 0x004fe40000410000 */
[----:B------:R-:W-:Y:S02]  /*209a0*/  IMAD.MOV.U32 R168, RZ, RZ, R177 ;  /* 0x000000ffffa87224 */ /* 0x000fe400078e00b1 */
[----:B----4-:R-:W-:Y:S02]  /*209b0*/  FMUL.FTZ R42, R0, R170 ;  /* 0x000000aa002a7220 */ /* 0x010fe40000410000 */
[--C-:B-1----:R-:W-:Y:S04]  /*209c0*/  FFMA.FTZ R36, R182, c[0x0][0x2d0], -R47.reuse ;  /* 0x0000b400b6247a23 */ /* 0x102fe8000001082f */
[----:B------:R1:W-:Y:S02]  /*209d0*/  MUFU.EX2 R141, R36 ;  /* 0x00000024008d7308 */ /* 0x0003e40000000800 */
[--C-:B-1----:R-:W-:Y:S02]  /*209e0*/  FFMA.FTZ R36, R60, c[0x0][0x2d0], -R70.reuse ;  /* 0x0000b4003c247a23 */ /* 0x102fe40000010846 */
[----:B------:R-:W1:Y:S06]  /*209f0*/  LDSM.16.MT88.4 R60, [R213+0x900] ;  /* 0x00090000d53c783b */ /* 0x000e6c0000004200 */
[----:B------:R2:W4:Y:S02]  /*20a00*/  MUFU.EX2 R133, R36 ;  /* 0x0000002400857308 */ /* 0x0005240000000800 */
[----:B--2---:R-:W-:Y:S07]  /*20a10*/  FMUL.FTZ R36, R45, R164 ;  /* 0x000000a42d247220 */ /* 0x004fee0000410000 */
[-C--:B---3--:R-:W-:Y:S08]  /*20a20*/  HMMA.16816.F32.BF16 R36, R48, R56.reuse, R36 ;  /* 0x000000383024723c */ /* 0x088ff00000041824 */
[C---:B------:R-:W-:Y:S07]  /*20a30*/  HMMA.16816.F32.BF16 R116, R52.reuse, R56, R116 ;  /* 0x000000383474723c */ /* 0x040fee0000041874 */
[----:B------:R-:W-:Y:S01]  /*20a40*/  FFMA.FTZ R56, R72, c[0x0][0x2d0], -R70 ;  /* 0x0000b40048387a23 */ /* 0x000fe20000010846 */
[-C--:B------:R-:W-:Y:S03]  /*20a50*/  HMMA.16816.F32.BF16 R40, R52, R58.reuse, R40 ;  /* 0x0000003a3428723c */ /* 0x080fe60000041828 */
[----:B------:R2:W3:Y:S04]  /*20a60*/  MUFU.EX2 R251, R56 ;  /* 0x0000003800fb7308 */ /* 0x0004e80000000800 */
[--C-:B------:R-:W-:Y:S01]  /*20a70*/  FFMA.FTZ R52, R183, c[0x0][0x2d0], -R47.reuse ;  /* 0x0000b400b7347a23 */ /* 0x100fe2000001082f */
[----:B------:R-:W-:Y:S04]  /*20a80*/  HMMA.16816.F32.BF16 R120, R48, R58, R120 ;  /* 0x0000003a3078723c */ /* 0x000fe80000041878 */
[----:B-----5:R-:W-:Y:S01]  /*20a90*/  F2FP.BF16.PACK_AB R54, R137, R132 ;  /* 0x000000848936723e */ /* 0x020fe200000010ff */
[----:B------:R5:W-:Y:S01]  /*20aa0*/  MUFU.EX2 R250, R52 ;  /* 0x0000003400fa7308 */ /* 0x000be20000000800 */
[----:B----4-:R-:W-:Y:S02]  /*20ab0*/  F2FP.BF16.PACK_AB R53, R78, R133 ;  /* 0x000000854e35723e */ /* 0x010fe400000010ff */
[----:B------:R-:W-:Y:S04]  /*20ac0*/  F2FP.BF16.PACK_AB R48, R139, R154 ;  /* 0x0000009a8b30723e */ /* 0x000fe800000010ff */
[----:B------:R-:W-:Y:S02]  /*20ad0*/  F2FP.BF16.PACK_AB R49, R138, R153 ;  /* 0x000000998a31723e */ /* 0x000fe400000010ff */
[----:B------:R-:W-:Y:S02]  /*20ae0*/  F2FP.BF16.PACK_AB R50, R134, R158 ;  /* 0x0000009e8632723e */ /* 0x000fe400000010ff */
[----:B------:R-:W-:Y:S01]  /*20af0*/  F2FP.BF16.PACK_AB R51, R135, R157 ;  /* 0x0000009d8733723e */ /* 0x000fe200000010ff */
[----:B--2---:R-:W2:Y:S01]  /*20b00*/  LDSM.16.MT88.4 R56, [R216+0x900] ;  /* 0x00090000d838783b */ /* 0x004ea20000004200 */
[----:B---3--:R-:W-:Y:S05]  /*20b10*/  F2FP.BF16.PACK_AB R55, R251, R252 ;  /* 0x000000fcfb37723e */ /* 0x008fea00000010ff */
[-C--:B-1----:R-:W-:Y:S03]  /*20b20*/  HMMA.16816.F32.BF16 R4, R48, R60.reuse, R4 ;  /* 0x0000003c3004723c */ /* 0x082fe60000041804 */
[--C-:B-----5:R-:W-:Y:S04]  /*20b30*/  FFMA.FTZ R52, R80, c[0x0][0x2d0], -R68.reuse ;  /* 0x0000b40050347a23 */ /* 0x120fe80000010844 */
        /* <DEDUP_REMOVED lines=32> */
[----:B--2---:R-:W-:Y:S08]  /*20d40*/  FFMA.FTZ R56, R86, c[0x0][0x2d0], -R69 ;  /* 0x0000b40056387a23 */ /* 0x004ff00000010845 */
[----:B------:R2:W4:Y:S01]  /*20d50*/  MUFU.EX2 R240, R56 ;  /* 0x0000003800f07308 */ /* 0x0005220000000800 */
[----:B---3--:R-:W-:Y:S01]  /*20d60*/  FFMA.FTZ R64, R188, c[0x0][0x2d0], -R68 ;  /* 0x0000b400bc407a23 */ /* 0x008fe20000010844 */
[----:B------:R-:W-:Y:S08]  /*20d70*/  MOV R188, R174 ;  /* 0x000000ae00bc7202 */ /* 0x000ff00000000f00 */
[----:B------:R3:W-:Y:S01]  /*20d80*/  MUFU.EX2 R179, R64 ;  /* 0x0000004000b37308 */ /* 0x0007e20000000800 */
[--C-:B--2---:R-:W-:Y:S01]  /*20d90*/  FFMA.FTZ R56, R186, c[0x0][0x2d0], -R47.reuse ;  /* 0x0000b400ba387a23 */ /* 0x104fe2000001082f */
[-C--:B-1----:R-:W-:Y:S08]  /*20da0*/  HMMA.16816.F32.BF16 R36, R48, R60.reuse, R36 ;  /* 0x0000003c3024723c */ /* 0x082ff00000041824 */
[----:B------:R1:W-:Y:S01]  /*20db0*/  MUFU.EX2 R186, R56 ;  /* 0x0000003800ba7308 */ /* 0x0003e20000000800 */
[C---:B------:R-:W-:Y:S01]  /*20dc0*/  HMMA.16816.F32.BF16 R116, R52.reuse, R60, R116 ;  /* 0x0000003c3474723c */ /* 0x040fe20000041874 */
[----:B---3--:R-:W-:Y:S06]  /*20dd0*/  LDSM.16.MT88.4 R64, [R214+0x1100] ;  /* 0x00110000d640783b */ /* 0x008fec0000004200 */
[--C-:B------:R-:W-:Y:S01]  /*20de0*/  FFMA.FTZ R60, R83, c[0x0][0x2d0], -R70.reuse ;  /* 0x0000b400533c7a23 */ /* 0x100fe20000010846 */
[-C--:B------:R-:W-:Y:S03]  /*20df0*/  HMMA.16816.F32.BF16 R40, R52, R62.reuse, R40 ;  /* 0x0000003e3428723c */ /* 0x080fe60000041828 */
[----:B------:R-:W2:Y:S04]  /*20e00*/  MUFU.EX2 R182, R60 ;  /* 0x0000003c00b67308 */ /* 0x000ea80000000800 */
[----:B------:R-:W-:Y:S01]  /*20e10*/  FFMA.FTZ R52, R189, c[0x0][0x2d0], -R47 ;  /* 0x0000b400bd347a23 */ /* 0x000fe2000001082f */
[----:B------:R-:W-:Y:S01]  /*20e20*/  HMMA.16816.F32.BF16 R120, R48, R62, R120 ;  /* 0x0000003e3078723c */ /* 0x000fe20000041878 */
[----:B------:R-:W3:Y:S03]  /*20e30*/  LDL.LU R189, [R1+0x18] ;  /* 0x0000180001bd7983 */ /* 0x000ee60000300800 */
[----:B-1----:R-:W-:Y:S01]  /*20e40*/  FFMA.FTZ R56, R73, c[0x0][0x2d0], -R70 ;  /* 0x0000b40049387a23 */ /* 0x002fe20000010846 */
[----:B------:R1:W-:Y:S01]  /*20e50*/  MUFU.EX2 R181, R52 ;  /* 0x0000003400b57308 */ /* 0x0003e20000000800 */
[----:B----4-:R-:W-:Y:S01]  /*20e60*/  F2FP.BF16.PACK_AB R54, R240, R241 ;  /* 0x000000f1f036723e */ /* 0x010fe200000010ff */
[----:B------:R-:W4:Y:S01]  /*20e70*/  LDL.LU R170, [R1+0x1c] ;  /* 0x00001c0001aa7983 */ /* 0x000f220000300800 */
[----:B------:R-:W-:Y:S04]  /*20e80*/  F2FP.BF16.PACK_AB R49, R248, R249 ;  /* 0x000000f9f831723e */ /* 0x000fe800000010ff */
[----:B------:R-:W-:Y:S02]  /*20e90*/  F2FP.BF16.PACK_AB R50, R246, R247 ;  /* 0x000000f7f632723e */ /* 0x000fe400000010ff */
[----:B------:R-:W-:Y:S01]  /*20ea0*/  F2FP.BF16.PACK_AB R51, R244, R245 ;  /* 0x000000f5f433723e */ /* 0x000fe200000010ff */
[----:B------:R5:W5:Y:S01]  /*20eb0*/  MUFU.EX2 R185, R56 ;  /* 0x0000003800b97308 */ /* 0x000b620000000800 */
[----:B--2---:R-:W-:Y:S01]  /*20ec0*/  F2FP.BF16.PACK_AB R55, R182, R183 ;  /* 0x000000b7b637723e */ /* 0x004fe200000010ff */
[----:B------:R-:W-:Y:S01]  /*20ed0*/  LDSM.16.MT88.4 R60, [R216+0x1100] ;  /* 0x00110000d83c783b */ /* 0x000fe20000004200 */
[--C-:B-1----:R-:W-:Y:S02]  /*20ee0*/  FFMA.FTZ R52, R187, c[0x0][0x2d0], -R68.reuse ;  /* 0x0000b400bb347a23 */ /* 0x102fe40000010844 */
[----:B------:R-:W-:Y:S01]  /*20ef0*/  IMAD.MOV.U32 R187, RZ, RZ, R141 ;  /* 0x000000ffffbb7224 */ /* 0x000fe200078e008d */
[----:B------:R-:W-:Y:S04]  /*20f00*/  MOV R141, R180 ;  /* 0x000000b4008d7202 */ /* 0x000fe80000000f00 */
[----:B------:R1:W-:Y:S01]  /*20f10*/  MUFU.EX2 R180, R52 ;  /* 0x0000003400b47308 */ /* 0x0003e20000000800 */
[----:B------:R-:W-:Y:S01]  /*20f20*/  F2FP.BF16.PACK_AB R48, R250, R187 ;  /* 0x000000bbfa30723e */ /* 0x000fe200000010ff */
[----:B-----5:R-:W2:Y:S01]  /*20f30*/  LDSM.16.MT88.4 R56, [R213+0x1100] ;  /* 0x00110000d538783b */ /* 0x020ea20000004200 */
[----:B------:R-:W-:Y:S02]  /*20f40*/  F2FP.BF16.PACK_AB R53, R184, R185 ;  /* 0x000000b9b835723e */ /* 0x000fe400000010ff */
[----:B-1----:R-:W-:Y:S03]  /*20f50*/  F2FP.BF16.PACK_AB R52, R242, R243 ;  /* 0x000000f3f234723e */ /* 0x002fe600000010ff */
[-C--:B--2---:R-:W-:Y:S08]  /*20f60*/  HMMA.16816.F32.BF16 R4, R48, R56.reuse, R4 ;  /* 0x000000383004723c */ /* 0x084ff00000041804 */
        /* <DEDUP_REMOVED lines=22> */
[--C-:B-----5:R-:W-:Y:S02]  /*210d0*/  FFMA.FTZ R60, R190, c[0x0][0x2d0], -R69.reuse ;  /* 0x0000b400be3c7a23 */ /* 0x120fe40000010845 */
[----:B------:R-:W-:Y:S02]  /*210e0*/  IMAD.MOV.U32 R190, RZ, RZ, R138 ;  /* 0x000000ffffbe7224 */ /* 0x000fe400078e008a */
[C---:B------:R-:W-:Y:S03]  /*210f0*/  HMMA.16816.F32.BF16 R112, R48.reuse, R66, R112 ;  /* 0x000000423070723c */ /* 0x040fe60000041870 */
[----:B------:R5:W-:Y:S10]  /*21100*/  MUFU.EX2 R166, R60 ;  /* 0x0000003c00a67308 */ /* 0x000bf40000000800 */
[----:B------:R5:W-:Y:S01]  /*21110*/  MUFU.EX2 R130, R64 ;  /* 0x0000004000827308 */ /* 0x000be20000000800 */
[----:B-1----:R-:W-:Y:S02]  /*21120*/  FFMA.FTZ R56, R193, c[0x0][0x2d0], -R68 ;  /* 0x0000b400c1387a23 */ /* 0x002fe40000010844 */
[----:B------:R-:W-:Y:S07]  /*21130*/  IMAD.MOV.U32 R193, RZ, RZ, R132 ;  /* 0x000000ffffc17224 */ /* 0x000fee00078e0084 */
[----:B------:R1:W-:Y:S01]  /*21140*/  MUFU.EX2 R176, R56 ;  /* 0x0000003800b07308 */ /* 0x0003e20000000800 */
[--C-:B-----5:R-:W-:Y:S01]  /*21150*/  FFMA.FTZ R60, R191, c[0x0][0x2d0], -R69.reuse ;  /* 0x0000b400bf3c7a23 */ /* 0x120fe20000010845 */
[----:B------:R-:W-:Y:S08]  /*21160*/  MOV R191, R139 ;  /* 0x0000008b00bf7202 */ /* 0x000ff00000000f00 */
[----:B------:R5:W3:Y:S01]  /*21170*/  MUFU.EX2 R173, R60 ;  /* 0x0000003c00ad7308 */ /* 0x000ae20000000800 */
[----:B------:R-:W-:Y:S09]  /*21180*/  FFMA.FTZ R64, R89, c[0x0][0x2d0], -R70 ;  /* 0x0000b40059407a23 */ /* 0x000ff20000010846 */
[----:B------:R5:W-:Y:S01]  /*21190*/  MUFU.EX2 R129, R64 ;  /* 0x0000004000817308 */ /* 0x000be20000000800 */
[----:B-1----:R-:W-:Y:S09]  /*211a0*/  FFMA.FTZ R56, R98, c[0x0][0x2d0], -R69 ;  /* 0x0000b40062387a23 */ /* 0x002ff20000010845 */
[----:B------:R1:W-:Y:S01]  /*211b0*/  MUFU.EX2 R167, R56 ;  /* 0x0000003800a77308 */ /* 0x0003e20000000800 */
[--C-:B-----5:R-:W-:Y:S01]  /*211c0*/  FFMA.FTZ R60, R196, c[0x0][0x2d0], -R47.reuse ;  /* 0x0000b400c43c7a23 */ /* 0x120fe2000001082f */
[----:B------:R-:W-:Y:S08]  /*211d0*/  MOV R196, R140 ;  /* 0x0000008c00c47202 */ /* 0x000ff00000000f00 */
[----:B------:R5:W-:Y:S01]  /*211e0*/  MUFU.EX2 R165, R60 ;  /* 0x0000003c00a57308 */ /* 0x000be20000000800 */
[----:B------:R-:W-:Y:S01]  /*211f0*/  FFMA.FTZ R64, R198, c[0x0][0x2d0], -R68 ;  /* 0x0000b400c6407a23 */ /* 0x000fe20000010844 */
[----:B------:R-:W-:Y:S02]  /*21200*/  MOV R198, R159 ;  /* 0x0000009f00c67202 */ /* 0x000fe40000000f00 */
[----:B------:R-:W-:Y:S06]  /*21210*/  MOV R159, R136 ;  /* 0x00000088009f7202 */ /* 0x000fec0000000f00 */
[----:B------:R5:W-:Y:S01]  /*21220*/  MUFU.EX2 R127, R64 ;  /* 0x00000040007f7308 */ /* 0x000be20000000800 */
[----:B-1----:R-:W1:Y:S01]  /*21230*/  LDSM.16.MT88.4 R56, [R215+0x1100] ;  /* 0x00110000d738783b */ /* 0x002e620000004200 */
[--C-:B-----5:R-:W-:Y:S08]  /*21240*/  FFMA.FTZ R60, R87, c[0x0][0x2d0], -R70.reuse ;  /* 0x0000b400573c7a23 */ /* 0x120ff00000010846 */
[----:B------:R5:W1:Y:S01]  /*21250*/  MUFU.EX2 R164, R60 ;  /* 0x0000003c00a47308 */ /* 0x000a620000000800 */
[----:B------:R-:W-:Y:S08]  /*21260*/  LDSM.16.MT88.4 R64, [R214+0x1900] ;  /* 0x00190000d640783b */ /* 0x000ff00000004200 */
[----:B-----5:R-:W5:Y:S01]  /*21270*/  LDSM.16.MT88.4 R60, [R213+0x1900] ;  /* 0x00190000d53c783b */ /* 0x020f620000004200 */
[-C--:B-1----:R-:W-:Y:S08]  /*21280*/  HMMA.16816.F32.BF16 R36, R48, R56.reuse, R36 ;  /* 0x000000383024723c */ /* 0x082ff00000041824 */
[C---:B------:R-:W-:Y:S07]  /*21290*/  HMMA.16816.F32.BF16 R116, R52.reuse, R56, R116 ;  /* 0x000000383474723c */ /* 0x040fee0000041874 */
[----:B------:R-:W-:Y:S01]  /*212a0*/  FFMA.FTZ R56, R92, c[0x0][0x2d0], -R70 ;  /* 0x0000b4005c387a23 */ /* 0x000fe20000010846 */
[-C--:B------:R-:W-:Y:S03]  /*212b0*/  HMMA.16816.F32.BF16 R40, R52, R58.reuse, R40 ;  /* 0x0000003a3428723c */ /* 0x080fe60000041828 */
[----:B------:R1:W1:Y:S04]  /*212c0*/  MUFU.EX2 R75, R56 ;  /* 0x00000038004b7308 */ /* 0x0002680000000800 */
[----:B------:R-:W-:Y:S01]  /*212d0*/  FFMA.FTZ R52, R201, c[0x0][0x2d0], -R47 ;  /* 0x0000b400c9347a23 */ /* 0x000fe2000001082f */
[----:B------:R-:W-:Y:S04]  /*212e0*/  HMMA.16816.F32.BF16 R120, R48, R58, R120 ;  /* 0x0000003a3078723c */ /* 0x000fe80000041878 */
[----:B---3--:R-:W-:Y:S01]  /*212f0*/  F2FP.BF16.PACK_AB R54, R173, R166 ;  /* 0x000000a6ad36723e */ /* 0x008fe200000010ff */
[----:B------:R3:W-:Y:S01]  /*21300*/  MUFU.EX2 R128, R52 ;  /* 0x0000003400807308 */ /* 0x0007e20000000800 */
[----:B------:R-:W-:Y:S01]  /*21310*/  F2FP.BF16.PACK_AB R53, R130, R164 ;  /* 0x000000a48235723e */ /* 0x000fe200000010ff */
[----:B----4-:R-:W-:Y:S01]  /*21320*/  FFMA.FTZ R2, R2, R170, R171 ;  /* 0x000000aa02027223 */ /* 0x010fe200000100ab */
[----:B------:R-:W-:Y:S01]  /*21330*/  F2FP.BF16.PACK_AB R48, R181, R186 ;  /* 0x000000bab530723e */ /* 0x000fe200000010ff */
[----:B------:R-:W-:Y:S03]  /*21340*/  IMAD.MOV.U32 R201, RZ, RZ, R169 ;  /* 0x000000ffffc97224 */ /* 0x000fe600078e00a9 */
[----:B------:R-:W-:Y:S02]  /*21350*/  F2FP.BF16.PACK_AB R49, R179, R180 ;  /* 0x000000b4b331723e */ /* 0x000fe400000010ff */
[----:B------:R-:W-:Y:S02]  /*21360*/  F2FP.BF16.PACK_AB R50, R177, R178 ;  /* 0x000000b2b132723e */ /* 0x000fe400000010ff */
[----:B------:R-:W-:Y:S01]  /*21370*/  F2FP.BF16.PACK_AB R51, R176, R175 ;  /* 0x000000afb033723e */ /* 0x000fe200000010ff */
[----:B-1----:R-:W1:Y:S01]  /*21380*/  LDSM.16.MT88.4 R56, [R216+0x1900] ;  /* 0x00190000d838783b */ /* 0x002e620000004200 */
[----:B------:R-:W-:Y:S05]  /*21390*/  F2FP.BF16.PACK_AB R55, R75, R129 ;  /* 0x000000814b37723e */ /* 0x000fea00000010ff */
[-C--:B-----5:R-:W-:Y:S03]  /*213a0*/  HMMA.16816.F32.BF16 R4, R48, R60.reuse, R4 ;  /* 0x0000003c3004723c */ /* 0x0a0fe60000041804 */
[--C-:B---3--:R-:W-:Y:S01]  /*213b0*/  FFMA.FTZ R52, R197, c[0x0][0x2d0], -R68.reuse ;  /* 0x0000b400c5347a23 */ /* 0x108fe20000010844 */
[----:B------:R-:W-:Y:S03]  /*213c0*/  MOV R197, R168 ;  /* 0x000000a800c57202 */ /* 0x000fe60000000f00 */
        /* <DEDUP_REMOVED lines=28> */
[----:B------:R3:W-:Y:S01]  /*21590*/  MUFU.EX2 R89, R56 ;  /* 0x0000003800597308 */ /* 0x0007e20000000800 */
[----:B----4-:R-:W-:Y:S09]  /*215a0*/  FFMA.FTZ R64, R131, c[0x0][0x2d0], -R70 ;  /* 0x0000b40083407a23 */ /* 0x010ff20000010846 */
[----:B------:R4:W-:Y:S01]  /*215b0*/  MUFU.EX2 R72, R64 ;  /* 0x0000004000487308 */ /* 0x0009e20000000800 */
[----:B-1----:R-:W1:Y:S01]  /*215c0*/  LDSM.16.MT88.4 R60, [R215+0x1900] ;  /* 0x00190000d73c783b */ /* 0x002e620000004200 */
[----:B---3--:R-:W-:Y:S08]  /*215d0*/  FFMA.FTZ R56, R203, c[0x0][0x2d0], -R69 ;  /* 0x0000b400cb387a23 */ /* 0x008ff00000010845 */
[----:B------:R3:W5:Y:S01]  /*215e0*/  MUFU.EX2 R87, R56 ;  /* 0x0000003800577308 */ /* 0x0007620000000800 */
[----:B----4-:R-:W-:Y:S09]  /*215f0*/  FFMA.FTZ R64, R210, c[0x0][0x2d0], -R68 ;  /* 0x0000b400d2407a23 */ /* 0x010ff20000010844 */
[----:B------:R4:W-:Y:S01]  /*21600*/  MUFU.EX2 R82, R64 ;  /* 0x0000004000527308 */ /* 0x0009e20000000800 */
[--C-:B---3--:R-:W-:Y:S01]  /*21610*/  FFMA.FTZ R56, R208, c[0x0][0x2d0], -R47.reuse ;  /* 0x0000b400d0387a23 */ /* 0x108fe2000001082f */
[-C--:B-1----:R-:W-:Y:S08]  /*21620*/  HMMA.16816.F32.BF16 R36, R48, R60.reuse, R36 ;  /* 0x0000003c3024723c */ /* 0x082ff00000041824 */
[----:B------:R1:W-:Y:S01]  /*21630*/  MUFU.EX2 R86, R56 ;  /* 0x0000003800567308 */ /* 0x0003e20000000800 */
[C---:B------:R-:W-:Y:S01]  /*21640*/  HMMA.16816.F32.BF16 R116, R52.reuse, R60, R116 ;  /* 0x0000003c3474723c */ /* 0x040fe20000041874 */
[----:B----4-:R-:W-:Y:S06]  /*21650*/  LDSM.16.MT88.4 R64, [R214+0x2100] ;  /* 0x00210000d640783b */ /* 0x010fec0000004200 */
[--C-:B------:R-:W-:Y:S01]  /*21660*/  FFMA.FTZ R60, R172, c[0x0][0x2d0], -R70.reuse ;  /* 0x0000b400ac3c7a23 */ /* 0x100fe20000010846 */
[-C--:B------:R-:W-:Y:S03]  /*21670*/  HMMA.16816.F32.BF16 R40, R52, R62.reuse, R40 ;  /* 0x0000003e3428723c */ /* 0x080fe60000041828 */
[----:B------:R3:W4:Y:S04]  /*21680*/  MUFU.EX2 R71, R60 ;  /* 0x0000003c00477308 */ /* 0x0007280000000800 */
[--C-:B------:R-:W-:Y:S01]  /*21690*/  FFMA.FTZ R52, R232, c[0x0][0x2d0], -R47.reuse ;  /* 0x0000b400e8347a23 */ /* 0x100fe2000001082f */
[----:B------:R-:W-:Y:S04]  /*216a0*/  HMMA.16816.F32.BF16 R120, R48, R62, R120 ;  /* 0x0000003e3078723c */ /* 0x000fe80000041878 */
[----:B-1----:R-:W-:Y:S01]  /*216b0*/  FFMA.FTZ R56, R74, c[0x0][0x2d0], -R70 ;  /* 0x0000b4004a387a23 */ /* 0x002fe20000010846 */
[----:B------:R1:W-:Y:S01]  /*216c0*/  MUFU.EX2 R85, R52 ;  /* 0x0000003400557308 */ /* 0x0003e20000000800 */
[----:B-----5:R-:W-:Y:S02]  /*216d0*/  F2FP.BF16.PACK_AB R54, R87, R89 ;  /* 0x000000595736723e */ /* 0x020fe400000010ff */
[----:B------:R-:W-:Y:S04]  /*216e0*/  F2FP.BF16.PACK_AB R48, R128, R165 ;  /* 0x000000a58030723e */ /* 0x000fe800000010ff */
[----:B------:R-:W-:Y:S02]  /*216f0*/  F2FP.BF16.PACK_AB R49, R127, R98 ;  /* 0x000000627f31723e */ /* 0x000fe400000010ff */
[----:B------:R-:W-:Y:S01]  /*21700*/  F2FP.BF16.PACK_AB R50, R99, R97 ;  /* 0x000000616332723e */ /* 0x000fe200000010ff */
[----:B------:R5:W2:Y:S01]  /*21710*/  MUFU.EX2 R74, R56 ;  /* 0x00000038004a7308 */ /* 0x000aa20000000800 */
[----:B------:R-:W-:Y:S01]  /*21720*/  F2FP.BF16.PACK_AB R51, R96, R95 ;  /* 0x0000005f6033723e */ /* 0x000fe200000010ff */
[----:B---3--:R-:W-:Y:S01]  /*21730*/  LDSM.16.MT88.4 R60, [R216+0x2100] ;  /* 0x00210000d83c783b */ /* 0x008fe20000004200 */
[----:B----4-:R-:W-:Y:S01]  /*21740*/  F2FP.BF16.PACK_AB R55, R71, R72 ;  /* 0x000000484737723e */ /* 0x010fe200000010ff */
[--C-:B-1----:R-:W-:Y:S06]  /*21750*/  FFMA.FTZ R52, R209, c[0x0][0x2d0], -R68.reuse ;  /* 0x0000b400d1347a23 */ /* 0x102fec0000010844 */
[----:B------:R1:W3:Y:S01]  /*21760*/  MUFU.EX2 R84, R52 ;  /* 0x0000003400547308 */ /* 0x0002e20000000800 */
[----:B-----5:R-:W4:Y:S01]  /*21770*/  LDSM.16.MT88.4 R56, [R213+0x2100] ;  /* 0x00210000d538783b */ /* 0x020f220000004200 */
[----:B--2---:R-:W-:Y:S02]  /*21780*/  F2FP.BF16.PACK_AB R53, R73, R74 ;  /* 0x0000004a4935723e */ /* 0x004fe400000010ff */
[----:B-1----:R-:W-:Y:S01]  /*21790*/  F2FP.BF16.PACK_AB R52, R92, R88 ;  /* 0x000000585c34723e */ /* 0x002fe200000010ff */
[-C--:B----4-:R-:W-:Y:S08]  /*217a0*/  HMMA.16816.F32.BF16 R4, R48, R56.reuse, R4 ;  /* 0x000000383004723c */ /* 0x090ff00000041804 */
[C---:B------:R-:W-:Y:S07]  /*217b0*/  HMMA.16816.F32.BF16 R8, R52.reuse, R56, R8 ;  /* 0x000000383408723c */ /* 0x040fee0000041808 */
[--C-:B------:R-:W-:Y:S01]  /*217c0*/  FFMA.FTZ R56, R238, c[0x0][0x2d0], -R47.reuse ;  /* 0x0000b400ee387a23 */ /* 0x100fe2000001082f */
[-C--:B------:R-:W-:Y:S03]  /*217d0*/  HMMA.16816.F32.BF16 R12, R52, R58.reuse, R12 ;  /* 0x0000003a340c723c */ /* 0x080fe6000004180c */
[----:B------:R1:W-:Y:S01]  /*217e0*/  MUFU.EX2 R83, R56 ;  /* 0x0000003800537308 */ /* 0x0003e20000000800 */
[----:B------:R-:W-:Y:S04]  /*217f0*/  FFMA.FTZ R47, R239, c[0x0][0x2d0], -R47 ;  /* 0x0000b400ef2f7a23 */ /* 0x000fe8000001082f */
[C---:B------:R-:W-:Y:S05]  /*21800*/  HMMA.16816.F32.BF16 R16, R48.reuse, R58, R16 ;  /* 0x0000003a3010723c */ /* 0x040fea0000041810 */
[----:B------:R2:W-:Y:S03]  /*21810*/  MUFU.EX2 R81, R47 ;  /* 0x0000002f00517308 */ /* 0x0005e60000000800 */
[-C--:B------:R-:W-:Y:S08]  /*21820*/  HMMA.16816.F32.BF16 R20, R48, R60.reuse, R20 ;  /* 0x0000003c3014723c */ /* 0x080ff00000041814 */
[C---:B------:R-:W-:Y:S01]  /*21830*/  HMMA.16816.F32.BF16 R24, R52.reuse, R60, R24 ;  /* 0x0000003c3418723c */ /* 0x040fe20000041818 */
[----:B-1----:R-:W1:Y:S07]  /*21840*/  LDSM.16.MT88.4 R56, [R215+0x2100] ;  /* 0x00210000d738783b */ /* 0x002e6e0000004200 */
[-C--:B------:R-:W-:Y:S04]  /*21850*/  HMMA.16816.F32.BF16 R28, R52, R62.reuse, R28 ;  /* 0x0000003e341c723c */ /* 0x080fe8000004181c */
[--C-:B--2---:R-:W-:Y:S02]  /*21860*/  FFMA.FTZ R47, R234, c[0x0][0x2d0], -R68.reuse ;  /* 0x0000b400ea2f7a23 */ /* 0x104fe40000010844 */
[----:B------:R-:W-:Y:S02]  /*21870*/  FFMA.FTZ R68, R237, c[0x0][0x2d0], -R68 ;  /* 0x0000b400ed447a23 */ /* 0x000fe40000010844 */
[C---:B------:R-:W-:Y:S01]  /*21880*/  HMMA.16816.F32.BF16 R32, R48.reuse, R62, R32 ;  /* 0x0000003e3020723c */ /* 0x040fe20000041820 */
[----:B------:R2:W-:Y:S07]  /*21890*/  MUFU.EX2 R80, R47 ;  /* 0x0000002f00507308 */ /* 0x0005ee0000000800 */
[-C--:B------:R-:W-:Y:S03]  /*218a0*/  HMMA.16816.F32.BF16 R100, R48, R64.reuse, R100 ;  /* 0x000000403064723c */ /* 0x080fe60000041864 */
[----:B------:R-:W-:Y:S05]  /*218b0*/  MUFU.EX2 R77, R68 ;  /* 0x00000044004d7308 */ /* 0x000fea0000000800 */
[C---:B------:R-:W-:Y:S08]  /*218c0*/  HMMA.16816.F32.BF16 R104, R52.reuse, R64, R104 ;  /* 0x000000403468723c */ /* 0x040ff00000041868 */
[-C--:B------:R-:W-:Y:S04]  /*218d0*/  HMMA.16816.F32.BF16 R108, R52, R66.reuse, R108 ;  /* 0x00000042346c723c */ /* 0x080fe8000004186c */
[--C-:B--2---:R-:W-:Y:S04]  /*218e0*/  FFMA.FTZ R47, R211, c[0x0][0x2d0], -R69.reuse ;  /* 0x0000b400d32f7a23 */ /* 0x104fe80000010845 */
[C---:B------:R-:W-:Y:S01]  /*218f0*/  HMMA.16816.F32.BF16 R112, R48.reuse, R66, R112 ;  /* 0x000000423070723c */ /* 0x040fe20000041870 */
[----:B------:R2:W-:Y:S07]  /*21900*/  MUFU.EX2 R76, R47 ;  /* 0x0000002f004c7308 */ /* 0x0005ee0000000800 */
[-C--:B-1----:R-:W-:Y:S08]  /*21910*/  HMMA.16816.F32.BF16 R36, R48, R56.reuse, R36 ;  /* 0x000000383024723c */ /* 0x082ff00000041824 */
[C---:B------:R-:W-:Y:S08]  /*21920*/  HMMA.16816.F32.BF16 R116, R52.reuse, R56, R116 ;  /* 0x000000383474723c */ /* 0x040ff00000041874 */
[-C--:B------:R-:W-:Y:S01]  /*21930*/  HMMA.16816.F32.BF16 R40, R52, R58.reuse, R40 ;  /* 0x0000003a3428723c */ /* 0x080fe20000041828 */
[----:B------:R-:W4:Y:S03]  /*21940*/  LDL.LU R54, [R1+0x24] ;  /* 0x0000240001367983 */ /* 0x000f260000300800 */
[----:B--2---:R-:W-:Y:S03]  /*21950*/  FFMA.FTZ R47, R233, c[0x0][0x2d0], -R69 ;  /* 0x0000b400e92f7a23 */ /* 0x004fe60000010845 */
[----:B------:R-:W-:Y:S01]  /*21960*/  FFMA.FTZ R53, R45, R194, R195 ;  /* 0x000000c22d357223 */ /* 0x000fe200000100c3 */
[----:B------:R1:W2:Y:S01]  /*21970*/  MUFU.EX2 R68, R47 ;  /* 0x0000002f00447308 */ /* 0x0002a20000000800 */
[----:B------:R-:W-:Y:S01]  /*21980*/  FFMA.FTZ R52, R44, R189, R188 ;  /* 0x000000bd2c347223 */ /* 0x000fe200000100bc */
[----:B------:R-:W-:Y:S04]  /*21990*/  HMMA.16816.F32.BF16 R120, R48, R58, R120 ;  /* 0x0000003a3078723c */ /* 0x000fe80000041878 */
[----:B------:R-:W-:Y:S01]  /*219a0*/  IMAD.MOV.U32 R194, RZ, RZ, R135 ;  /* 0x000000ffffc27224 */ /* 0x000fe200078e0087 */
[----:B------:R-:W-:Y:S01]  /*219b0*/  F2FP.BF16.PACK_AB R44, R85, R86 ;  /* 0x00000056552c723e */ /* 0x000fe200000010ff */
[----:B------:R-:W-:Y:S01]  /*219c0*/  FADD.FTZ R52, R143, R52 ;  /* 0x000000348f347221 */ /* 0x000fe20000010000 */
[----:B---3--:R-:W-:Y:S01]  /*219d0*/  F2FP.BF16.PACK_AB R45, R82, R84 ;  /* 0x00000054522d723e */ /* 0x008fe200000010ff */
[----:B------:R-:W-:Y:S01]  /*219e0*/  FADD.FTZ R48, R142, R2 ;  /* 0x000000028e307221 */ /* 0x000fe20000010000 */
[----:B------:R-:W-:Y:S03]  /*219f0*/  MOV R195, R134 ;  /* 0x0000008600c37202 */ /* 0x000fe60000000f00 */
[----:B------:R-:W-:Y:S01]  /*21a00*/  IMAD.MOV.U32 R189, RZ, RZ, R141 ;  /* 0x000000ffffbd7224 */ /* 0x000fe200078e008d */
[----:B------:R-:W-:Y:S01]  /*21a10*/  MOV R188, R137 ;  /* 0x0000008900bc7202 */ /* 0x000fe20000000f00 */
[----:B------:R-:W-:Y:S02]  /*21a20*/  FADD.FTZ R53, R151, R53 ;  /* 0x0000003597357221 */ /* 0x000fe40000010000 */
[----:B------:R-:W-:Y:S01]  /*21a30*/  FADD.FTZ R2, R149, R52 ;  /* 0x0000003495027221 */ /* 0x000fe20000010000 */
[----:B------:R-:W-:Y:S03]  /*21a40*/  ISETP.GT.AND P0, PT, R230, R189, PT ;  /* 0x000000bde600720c */ /* 0x000fe60003f04270 */
[----:B------:R-:W-:Y:S02]  /*21a50*/  FADD.FTZ R2, R197, R2 ;  /* 0x00000002c5027221 */ /* 0x000fe40000010000 */
[--C-:B-1----:R-:W-:Y:S01]  /*21a60*/  FFMA.FTZ R47, R235, c[0x0][0x2d0], -R69.reuse ;  /* 0x0000b400eb2f7a23 */ /* 0x102fe20000010845 */
[----:B--2---:R-:W-:Y:S01]  /*21a70*/  F2FP.BF16.PACK_AB R168, R68, R76 ;  /* 0x0000004c44a8723e */ /* 0x004fe200000010ff */
[----:B------:R-:W-:Y:S02]  /*21a80*/  FFMA.FTZ R69, R236, c[0x0][0x2d0], -R69 ;  /* 0x0000b400ec457a23 */ /* 0x000fe40000010845 */
[----:B------:R1:W-:Y:S10]  /*21a90*/  MUFU.EX2 R63, R47 ;  /* 0x0000002f003f7308 */ /* 0x0003f40000000800 */
[----:B------:R-:W2:Y:S01]  /*21aa0*/  MUFU.EX2 R69, R69 ;  /* 0x0000004500457308 */ /* 0x000ea20000000800 */
[--C-:B-1----:R-:W-:Y:S09]  /*21ab0*/  FFMA.FTZ R47, R90, c[0x0][0x2d0], -R70.reuse ;  /* 0x0000b4005a2f7a23 */ /* 0x102ff20000010846 */
[----:B------:R1:W-:Y:S01]  /*21ac0*/  MUFU.EX2 R61, R47 ;  /* 0x0000002f003d7308 */ /* 0x0003e20000000800 */
[----:B--2---:R-:W-:Y:S01]  /*21ad0*/  F2FP.BF16.PACK_AB R170, R69, R63 ;  /* 0x0000003f45aa723e */ /* 0x004fe200000010ff */
[--C-:B-1----:R-:W-:Y:S08]  /*21ae0*/  FFMA.FTZ R47, R91, c[0x0][0x2d0], -R70.reuse ;  /* 0x0000b4005b2f7a23 */ /* 0x102ff00000010846 */
[----:B------:R1:W2:Y:S02]  /*21af0*/  MUFU.EX2 R62, R47 ;  /* 0x0000002f003e7308 */ /* 0x0002a40000000800 */
[--C-:B-1----:R-:W-:Y:S01]  /*21b00*/  FFMA.FTZ R47, R94, c[0x0][0x2d0], -R70.reuse ;  /* 0x0000b4005e2f7a23 */ /* 0x102fe20000010846 */
[----:B--2---:R-:W-:Y:S01]  /*21b10*/  F2FP.BF16.PACK_AB R169, R62, R61 ;  /* 0x0000003d3ea9723e */ /* 0x004fe200000010ff */
[----:B------:R-:W-:Y:S01]  /*21b20*/  FFMA.FTZ R70, R46, c[0x0][0x2d0], -R70 ;  /* 0x0000b4002e467a23 */ /* 0x000fe20000010846 */
[----:B------:R-:W-:Y:S05]  /*21b30*/  F2FP.BF16.PACK_AB R46, R81, R83 ;  /* 0x00000053512e723e */ /* 0x000fea00000010ff */
[----:B------:R1:W-:Y:S10]  /*21b40*/  MUFU.EX2 R60, R47 ;  /* 0x0000002f003c7308 */ /* 0x0003f40000000800 */
[----:B------:R-:W2:Y:S01]  /*21b50*/  MUFU.EX2 R70, R70 ;  /* 0x0000004600467308 */ /* 0x000ea20000000800 */
[----:B-1----:R-:W-:Y:S07]  /*21b60*/  F2FP.BF16.PACK_AB R47, R77, R80 ;  /* 0x000000504d2f723e */ /* 0x002fee00000010ff */
[-C--:B------:R-:W-:Y:S01]  /*21b70*/  HMMA.16816.F32.BF16 R132, R44, R144.reuse, R4 ;  /* 0x000000902c84723c */ /* 0x080fe20000041804 */
[----:B------:R-:W1:Y:S04]  /*21b80*/  LDSM.16.MT88.4 R4, [R214+0x2900] ;  /* 0x00290000d604783b */ /* 0x000e680000004200 */
[----:B--2---:R-:W-:Y:S07]  /*21b90*/  F2FP.BF16.PACK_AB R171, R70, R60 ;  /* 0x0000003c46ab723e */ /* 0x004fee00000010ff */
[C---:B------:R-:W-:Y:S07]  /*21ba0*/  HMMA.16816.F32.BF16 R136, R168.reuse, R144, R8 ;  /* 0x00000090a888723c */ /* 0x040fee0000041808 */
[----:B------:R-:W-:Y:S01]  /*21bb0*/  FADD.FTZ R8, R150, R53 ;  /* 0x0000003596087221 */ /* 0x000fe20000010000 */
[-C--:B------:R-:W-:Y:S04]  /*21bc0*/  HMMA.16816.F32.BF16 R140, R168, R146.reuse, R12 ;  /* 0x00000092a88c723c */ /* 0x080fe8000004180c */
[----:B------:R-:W-:Y:S02]  /*21bd0*/  FADD.FTZ R9, R148, R48 ;  /* 0x0000003094097221 */ /* 0x000fe40000010000 */
[----:B------:R-:W-:Y:S02]  /*21be0*/  FADD.FTZ R8, R198, R8 ;  /* 0x00000008c6087221 */ /* 0x000fe40000010000 */
[C---:B------:R-:W-:Y:S04]  /*21bf0*/  HMMA.16816.F32.BF16 R144, R44.reuse, R146, R16 ;  /* 0x000000922c90723c */ /* 0x040fe80000041810 */
[----:B------:R-:W-:Y:S04]  /*21c00*/  FADD.FTZ R10, R154, R8 ;  /* 0x000000089a0a7221 */ /* 0x000fe80000010000 */
[-C--:B------:R-:W-:Y:S04]  /*21c10*/  HMMA.16816.F32.BF16 R148, R44, R160.reuse, R20 ;  /* 0x000000a02c94723c */ /* 0x080fe80000041814 */
[----:B----4-:R-:W-:Y:S02]  /*21c20*/  FFMA.FTZ R12, R0, R54, R79 ;  /* 0x00000036000c7223 */ /* 0x010fe4000001004f */
        /* <DEDUP_REMOVED lines=20> */
[----:B------:R-:W2:Y:S01]  /*21d70*/  LDSM.16.MT88.4 R8, [R215+0x2900] ;  /* 0x00290000d708783b */ /* 0x000ea20000004200 */
        /* <DEDUP_REMOVED lines=85> */
.L_x_1196:
        /* <DEDUP_REMOVED lines=121> */
.L_x_1102:
        /* <DEDUP_REMOVED lines=124> */
.L_x_1215:
        /* <DEDUP_REMOVED lines=183> */
.L_x_1214:
        /* <DEDUP_REMOVED lines=19> */
.L_x_1216:
        /* <DEDUP_REMOVED lines=40> */
.L_x_1218:
[----:B------:R-:W-:Y:S05]  /*24140*/  BSYNC B0 ;  /* 0x0000000000007941 */ /* 0x000fea0003800000 */
.L_x_1217:
        /* <DEDUP_REMOVED lines=103> */
.L_x_1219:
        /* <DEDUP_REMOVED lines=12> */
.L_x_1486:


//--------------------- .text._ZN7cutlass13device_kernelIN5flash19enable_sm80_to_sm89INS1_16FlashAttnFwdSm80INS1_25CollectiveMainloopFwdSm80ILi4ELi1ELb0EN4cute5tupleIJNS5_1CILi128EEENS7_ILi112EEENS7_ILi64EEEEEELi64ENS_10bfloat16_tEfNS_4arch4Sm80ELb1ELb0ELb0ELb0ELb0ELb0ELb1ELb0EEENS1_21CollectiveEpilogueFwdINS6_IJS8_SA_S9_EEENS6_IJNS7_ILi1EEESI_SI_EEESC_SE_Li128ELb0ELb1ELb0ELb0EEENS1_30DynamicPersistentTileSchedulerILi128ELi128ELb0ELb1ELb0EEEEEEEEEvNT_6ParamsE --------------------------
	.section	.text._ZN7cutlass13device_kernelIN5flash19enable_sm80_to_sm89INS1_16FlashAttnFwdSm80INS1_25CollectiveMainloopFwdSm80ILi4ELi1ELb0EN4cute5tupleIJNS5_1CILi128EEENS7_ILi112EEENS7_ILi64EEEEEELi64ENS_10bfloat16_tEfNS_4arch4Sm80ELb1ELb0ELb0ELb0ELb0ELb0ELb1ELb0EEENS1_21CollectiveEpilogueFwdINS6_IJS8_SA_S9_EEENS6_IJNS7_ILi1EEESI_SI_EEESC_SE_Li128ELb0ELb1ELb0ELb0EEENS1_30DynamicPersistentTileSchedulerILi128ELi128ELb0ELb1ELb0EEEEEEEEEvNT_6ParamsE,"ax",@progbits
	.sectioninfo	@"SHI_REGISTERS=255"
	.align	128
.text._ZN7cutlass13device_kernelIN5flash19enable_sm80_to_sm89INS1_16FlashAttnFwdSm80INS1_25CollectiveMainloopFwdSm80ILi4ELi1ELb0EN4cute5tupleIJNS5_1CILi128EEENS7_ILi112EEENS7_ILi64EEEEEELi64ENS_10bfloat16_tEfNS_4arch4Sm80ELb1ELb0ELb0ELb0ELb0ELb0ELb1ELb0EEENS1_21CollectiveEpilogueFwdINS6_IJS8_SA_S9_EEENS6_IJNS7_ILi1EEESI_SI_EEESC_SE_Li128ELb0ELb1ELb0ELb0EEENS1_30DynamicPersistentTileSchedulerILi128ELi128ELb0ELb1ELb0EEEEEEEEEvNT_6ParamsE:
        .type           _ZN7cutlass13device_kernelIN5flash19enable_sm80_to_sm89INS1_16FlashAttnFwdSm80INS1_25CollectiveMainloopFwdSm80ILi4ELi1ELb0EN4cute5tupleIJNS5_1CILi128EEENS7_ILi112EEENS7_ILi64EEEEEELi64ENS_10bfloat16_tEfNS_4arch4Sm80ELb1ELb0ELb0ELb0ELb0ELb0ELb1ELb0EEENS1_21CollectiveEpilogueFwdINS6_IJS8_SA_S9_EEENS6_IJNS7_ILi1EEESI_SI_EEESC_SE_Li128ELb0ELb1ELb0ELb0EEENS1_30DynamicPersistentTileSchedulerILi128ELi128ELb0ELb1ELb0EEEEEEEEEvNT_6ParamsE,@function
        .size           _ZN7cutlass13device_kernelIN5flash19enable_sm80_to_sm89INS1_16FlashAttnFwdSm80INS1_25CollectiveMainloopFwdSm80ILi4ELi1ELb0EN4cute5tupleIJNS5_1CILi128EEENS7_ILi112EEENS7_ILi64EEEEEELi64ENS_10bfloat16_tEfNS_4arch4Sm80ELb1ELb0ELb0ELb0ELb0ELb0ELb1ELb0EEENS1_21CollectiveEpilogueFwdINS6_IJS8_SA_S9_EEENS6_IJNS7_ILi1EEESI_SI_EEESC_SE_Li128ELb0ELb1ELb0ELb0EEENS1_30DynamicPersistentTileSchedulerILi128ELi128ELb0ELb1ELb0EEEEEEEEEvNT_6ParamsE,(.L_x_1487 - _ZN7cutlass13device_kernelIN5flash19enable_sm80_to_sm89INS1_16FlashAttnFwdSm80INS1_25CollectiveMainloopFwdSm80ILi4ELi1ELb0EN4cute5tupleIJNS5_1CILi128EEENS7_ILi112EEENS7_ILi64EEEEEELi64ENS_10bfloat16_tEfNS_4arch4Sm80ELb1ELb0ELb0ELb0ELb0ELb0ELb1ELb0EEENS1_21CollectiveEpilogueFwdINS6_IJS8_SA_S9_EEENS6_IJNS7_ILi1EEESI_SI_EEESC_SE_Li128ELb0ELb1ELb0ELb0EEENS1_30DynamicPersistentTileSchedulerILi128ELi128ELb0ELb1ELb0EEEEEEEEEvNT_6ParamsE)
        .other          _ZN7cutlass13device_kernelIN5flash19enable_sm80_to_sm89INS1_16FlashAttnFwdSm80INS1_25CollectiveMainloopFwdSm80ILi4ELi1ELb0EN4cute5tupleIJNS5_1CILi128EEENS7_ILi112EEENS7_ILi64EEEEEELi64ENS_10bfloat16_tEfNS_4arch4Sm80ELb1ELb0ELb0ELb0ELb0ELb0ELb1ELb0EEENS1_21CollectiveEpilogueFwdINS6_IJS8_SA_S9_EEENS6_IJNS7_ILi1EEESI_SI_EEESC_SE_Li128ELb0ELb1ELb0ELb0EEENS1_30DynamicPersistentTileSchedulerILi128ELi128ELb0ELb1ELb0EEEEEEEEEvNT_6ParamsE,@"STO_CUDA_ENTRY STV_DEFAULT"
_ZN7cutlass13device_kernelIN5flash19enable_sm80_to_sm89INS1_16FlashAttnFwdSm80INS1_25CollectiveMainloopFwdSm80ILi4ELi1ELb0EN4cute5tupleIJNS5_1CILi128EEENS7_ILi112EEENS7_ILi64EEEEEELi64ENS_10bfloat16_tEfNS_4arch4Sm80ELb1ELb0ELb0ELb0ELb0ELb0ELb1ELb0EEENS1_21CollectiveEpilogueFwdINS6_IJS8_SA_S9_EEENS6_IJNS7_ILi1EEESI_SI_EEESC_SE_Li128ELb0ELb1ELb0ELb0EEENS1_30DynamicPersistentTileSchedulerILi128ELi128ELb0ELb1ELb0EEEEEEEEEvNT_6ParamsE:
        /* <DEDUP_REMOVED lines=86> */
[--C-:B------:R-:W-:Y:S01]  /*0560*/  IMAD R4, R6, 0x2, R235.reuse ;  /* 0x0000000206047824 */ /* 0x100fe200078e02eb */
        /* <DEDUP_REMOVED lines=22> */
[C---:B------:R-:W-:Y:S02]  /*06d0*/  LOP3.LUT P5, RZ, R9.reuse, 0x4, RZ, 0xc0, !PT ;  /* 0x0000000409ff7812 */ /* 0x040fe400078ac0ff */
        /* <DEDUP_REMOVED lines=18> */
[----:B--2---:R-:W-:Y:S01]  /*0800*/  IADD3 R6, R4, 0x40, RZ ;  /* 0x0000004004067810 */ /* 0x004fe20007ffe0ff */
[----:B------:R-:W-:Y:S01]  /*0810*/  IMAD.IADD R233, R232, 0x1, R229 ;  /* 0x00000001e8e97824 */ /* 0x000fe200078e02e5 */
[----:B------:R-:W-:Y:S01]  /*0820*/  @P2 IADD3 R6, R4, -0x40, RZ ;  /* 0xffffffc004062810 */ /* 0x000fe20007ffe0ff */
[----:B------:R-:W-:Y:S01]  /*0830*/  IMAD.IADD R237, R232, 0x1, R236 ;  /* 0x00000001e8ed7824 */ /* 0x000fe200078e02ec */
[C---:B------:R-:W-:Y:S01]  /*0840*/  IADD3 R243, R239.reuse, 0x1800, RZ ;  /* 0x00001800eff37810 */ /* 0x040fe20007ffe0ff */
[----:B---3--:R-:W-:Y:S01]  /*0850*/  IMAD.IADD R2, R4, 0x1, R3 ;  /* 0x0000000104027824 */ /* 0x008fe200078e0203 */
[C---:B------:R-:W-:Y:S01]  /*0860*/  IADD3 R242, R239.reuse, 0x2000, RZ ;  /* 0x00002000eff27810 */ /* 0x040fe20007ffe0ff */
[----:B------:R-:W-:Y:S01]  /*0870*/  IMAD.IADD R232, R232, 0x1, R230 ;  /* 0x00000001e8e87824 */ /* 0x000fe200078e02e6 */
[----:B------:R-:W-:Y:S01]  /*0880*/  IADD3 R241, R239, 0x2800, RZ ;  /* 0x00002800eff17810 */ /* 0x000fe20007ffe0ff */
        /* <DEDUP_REMOVED lines=14> */
.L_x_1281:
        /* <DEDUP_REMOVED lines=19> */
.L_x_1221:
[----:B------:R-:W-:-:S04]  /*0aa0*/  MOV R0, c[0x0][0x554] ;  /* 0x0001550000007a02 */ /* 0x000fc80000000f00 */
[----:B------:R-:W-:Y:S02]  /*0ab0*/  ISETP.NE.AND P0, PT, R0, 0x1, PT ;  /* 0x000000010000780c */ /* 0x000fe40003f05270 */
[----:B------:R-:W-:-:S11]  /*0ac0*/  MOV R0, R2 ;  /* 0x0000000200007202 */ /* 0x000fd60000000f00 */
[----:B------:R-:W-:-:S05]  /*0ad0*/  @P0 IMAD.HI.U32 R4, R2, c[0x0][0x558], RZ ;  /* 0x0001560002040a27 */ /* 0x000fca00078e00ff */
[----:B------:R-:W-:-:S05]  /*0ae0*/  @P0 SHF.R.U32.HI R0, RZ, c[0x0][0x55c], R4 ;  /* 0x00015700ff000a19 */ /* 0x000fca0000011604 */
[----:B------:R-:W-:Y:S02]  /*0af0*/  IMAD R4, R0, c[0x0][0x554], RZ ;  /* 0x0001550000047a24 */ /* 0x000fe400078e02ff */
.L_x_1222:
[----:B------:R-:W-:Y:S05]  /*0b00*/  BSYNC B0 ;  /* 0x0000000000007941 */ /* 0x000fea0003800000 */
.L_x_1220:
        /* <DEDUP_REMOVED lines=56> */
[----:B------:R1:W-:Y:S01]  /*0e90*/  STL [R1+0x4], R31 ;  /* 0x0000041f01007387 */ /* 0x0003e20000100800 */
        /* <DEDUP_REMOVED lines=109> */
.L_x_1282:
[----:B------:R-:W-:Y:S05]  /*1570*/  BRA.DIV ~URZ, `(.L_x_1225) ;  /* 0x000122027f007947 */ /* 0x000fea000b800000 */
[----:B-1----:R1:W4:Y:S02]  /*1580*/  SHFL.IDX PT, R4, R3, RZ, 0x181f ;  /* 0x00181fff03047589 */ /* 0x00232400000e0000 */
.L_x_1283:
        /* <DEDUP_REMOVED lines=12> */
.L_x_1227:
[----:B------:R-:W-:Y:S05]  /*1650*/  BSYNC B0 ;  /* 0x0000000000007941 */ /* 0x000fea0003800000 */
.L_x_1226:
[----:B------:R-:W-:Y:S05]  /*1660*/  BRA.DIV ~URZ, `(.L_x_1228) ;  /* 0x000121827f007947 */ /* 0x000fea000b800000 */
[----:B------:R1:W2:Y:S04]  /*1670*/  SHFL.IDX PT, R6, R2, 0x1, 0x181f ;  /* 0x00381f0002067f89 */ /* 0x0002a800000e0000 */
[----:B---34-:R1:W3:Y:S02]  /*1680*/  SHFL.IDX PT, R4, R3, 0x1, 0x181f ;  /* 0x00381f0003047f89 */ /* 0x0182e400000e0000 */
.L_x_1284:
        /* <DEDUP_REMOVED lines=11> */
.L_x_1230:
[----:B------:R-:W-:Y:S05]  /*1740*/  BSYNC B0 ;  /* 0x0000000000007941 */ /* 0x000fea0003800000 */
.L_x_1229:
[----:B------:R-:W-:Y:S05]  /*1750*/  BRA.DIV ~URZ, `(.L_x_1231) ;  /* 0x000121627f007947 */ /* 0x000fea000b800000 */
[----:B--2---:R2:W4:Y:S02]  /*1760*/  SHFL.IDX PT, R6, R2, 0x2, 0x181f ;  /* 0x00581f0002067f89 */ /* 0x00452400000e0000 */
.L_x_1285:
[----:B------:R-:W-:Y:S05]  /*1770*/  BRA.DIV ~URZ, `(.L_x_1232) ;  /* 0x000121b27f007947 */ /* 0x000fea000b800000 */
[----:B---3--:R3:W1:Y:S02]  /*1780*/  SHFL.IDX PT, R4, R3, 0x2, 0x181f ;  /* 0x00581f0003047f89 */ /* 0x00866400000e0000 */
.L_x_1286:
        /* <DEDUP_REMOVED lines=11> */
.L_x_1234:
[----:B------:R-:W-:Y:S05]  /*1840*/  BSYNC B0 ;  /* 0x0000000000007941 */ /* 0x000fea0003800000 */
.L_x_1233:
[----:B------:R-:W-:Y:S05]  /*1850*/  BRA.DIV ~URZ, `(.L_x_1235) ;  /* 0x000121427f007947 */ /* 0x000fea000b800000 */
[----:B----4-:R4:W2:Y:S04]  /*1860*/  SHFL.IDX PT, R6, R2, 0x3, 0x181f ;  /* 0x00781f0002067f89 */ /* 0x0108a800000e0000 */
[----:B-1----:R4:W1:Y:S02]  /*1870*/  SHFL.IDX PT, R4, R3, 0x3, 0x181f ;  /* 0x00781f0003047f89 */ /* 0x00286400000e0000 */
.L_x_1287:
        /* <DEDUP_REMOVED lines=11> */
.L_x_1237:
[----:B------:R-:W-:Y:S05]  /*1930*/  BSYNC B0 ;  /* 0x0000000000007941 */ /* 0x000fea0003800000 */
.L_x_1236:
[----:B------:R-:W-:Y:S05]  /*1940*/  BRA.DIV ~URZ, `(.L_x_1238) ;  /* 0x000121227f007947 */ /* 0x000fea000b800000 */
[----:B--2---:R2:W3:Y:S02]  /*1950*/  SHFL.IDX PT, R6, R2, 0x4, 0x181f ;  /* 0x00981f0002067f89 */ /* 0x0044e400000e0000 */
.L_x_1288:
[----:B------:R-:W-:Y:S05]  /*1960*/  BRA.DIV ~URZ, `(.L_x_1239) ;  /* 0x000121727f007947 */ /* 0x000fea000b800000 */
[----:B-1----:R1:W2:Y:S02]  /*1970*/  SHFL.IDX PT, R4, R3, 0x4, 0x181f ;  /* 0x00981f0003047f89 */ /* 0x0022a400000e0000 */
.L_x_1289:
        /* <DEDUP_REMOVED lines=11> */
.L_x_1241:
[----:B------:R-:W-:Y:S05]  /*1a30*/  BSYNC B0 ;  /* 0x0000000000007941 */ /* 0x000fea0003800000 */
.L_x_1240:
[----:B------:R-:W-:Y:S05]  /*1a40*/  BRA.DIV ~URZ, `(.L_x_1242) ;  /* 0x000121027f007947 */ /* 0x000fea000b800000 */
[----:B---3--:R3:W1:Y:S04]  /*1a50*/  SHFL.IDX PT, R6, R2, 0x5, 0x181f ;  /* 0x00b81f0002067f89 */ /* 0x00866800000e0000 */
[----:B--2---:R3:W2:Y:S02]  /*1a60*/  SHFL.IDX PT, R4, R3, 0x5, 0x181f ;  /* 0x00b81f0003047f89 */ /* 0x0046a400000e0000 */
.L_x_1290:
        /* <DEDUP_REMOVED lines=11> */
.L_x_1244:
[----:B------:R-:W-:Y:S05]  /*1b20*/  BSYNC B0 ;  /* 0x0000000000007941 */ /* 0x000fea0003800000 */
.L_x_1243:
[----:B------:R-:W-:Y:S05]  /*1b30*/  BRA.DIV ~URZ, `(.L_x_1245) ;  /* 0x000120e27f007947 */ /* 0x000fea000b800000 */
[----:B-1----:R1:W3:Y:S02]  /*1b40*/  SHFL.IDX PT, R6, R2, 0x6, 0x181f ;  /* 0x00d81f0002067f89 */ /* 0x0022e400000e0000 */
.L_x_1291:
[----:B------:R-:W-:Y:S05]  /*1b50*/  BRA.DIV ~URZ, `(.L_x_1246) ;  /* 0x000121327f007947 */ /* 0x000fea000b800000 */
[----:B--2---:R2:W1:Y:S02]  /*1b60*/  SHFL.IDX PT, R4, R3, 0x6, 0x181f ;  /* 0x00d81f0003047f89 */ /* 0x00446400000e0000 */
.L_x_1292:
        /* <DEDUP_REMOVED lines=11> */
.L_x_1248:
[----:B------:R-:W-:Y:S05]  /*1c20*/  BSYNC B0 ;  /* 0x0000000000007941 */ /* 0x000fea0003800000 */
.L_x_1247:
[----:B------:R-:W-:Y:S05]  /*1c30*/  BRA.DIV ~URZ, `(.L_x_1249) ;  /* 0x000120c27f007947 */ /* 0x000fea000b800000 */
[----:B-1----:R1:W2:Y:S04]  /*1c40*/  SHFL.IDX PT, R4, R2, 0x7, 0x181f ;  /* 0x00f81f0002047f89 */ /* 0x0022a800000e0000 */
[----:B--234-:R-:W2:Y:S02]  /*1c50*/  SHFL.IDX PT, R3, R3, 0x7, 0x181f ;  /* 0x00f81f0003037f89 */ /* 0x01cea400000e0000 */
.L_x_1293:
[----:B------:R-:W3:Y:S04]  /*1c60*/  LDL.64 R136, [R1+0x28] ;  /* 0x0000280001887983 */ /* 0x000ee80000100a00 */
[----:B------:R-:W4:Y:S01]  /*1c70*/  LDL R225, [R1+0x4] ;  /* 0x0000040001e17983 */ /* 0x000f220000100800 */
        /* <DEDUP_REMOVED lines=17> */
[----:B------:R-:W-:Y:S01]  /*1d90*/  IMAD.MOV.U32 R204, RZ, RZ, -0x70 ;  /* 0xffffff90ffcc7424 */ /* 0x000fe200078e00ff */
[----:B------:R-:W-:Y:S01]  /*1da0*/  SHF.R.S32.HI R21, RZ, 0x1f, R20 ;  /* 0x0000001fff157819 */ /* 0x000fe20000011414 */
[----:B-1----:R-:W-:Y:S01]  /*1db0*/  IMAD.WIDE.U32 R2, R20, c[0x0][0x1e0], RZ ;  /* 0x0000780014027a25 */ /* 0x002fe200078e00ff */
[----:B------:R-:W-:-:S03]  /*1dc0*/  ULDC.64 UR4, c[0x0][0x208] ;  /* 0x0000820000047ab9 */ /* 0x000fc60000000a00 */
[----:B------:R-:W-:Y:S02]  /*1dd0*/  IMAD R204, R225, R204, 0x70 ;  /* 0x00000070e1cc7424 */ /* 0x000fe400078e02cc */
[----:B------:R-:W-:Y:S01]  /*1de0*/  IMAD R0, R21, c[0x0][0x1e0], RZ ;  /* 0x0000780015007a24 */ /* 0x000fe200078e02ff */
[----:B------:R-:W-:-:S04]  /*1df0*/  SHF.R.S32.HI R8, RZ, 0x1f, R9 ;  /* 0x0000001fff087819 */ /* 0x000fc80000011409 */
[----:B------:R-:W-:-:S04]  /*1e00*/  LEA.HI R8, R8, R9, RZ, 0x3 ;  /* 0x0000000908087211 */ /* 0x000fc800078f18ff */
[----:B------:R-:W-:-:S04]  /*1e10*/  SHF.R.S32.HI R8, RZ, 0x3, R8 ;  /* 0x00000003ff087819 */ /* 0x000fc80000011408 */
[----:B------:R-:W-:Y:S01]  /*1e20*/  IADD3 R22, R204, c[0x0][0x1d0], -R8 ;  /* 0x00007400cc167a10 */ /* 0x000fe20007ffe808 */
[----:B------:R-:W-:-:S03]  /*1e30*/  IMAD R0, R20, c[0x0][0x1e4], R0 ;  /* 0x0000790014007a24 */ /* 0x000fc600078e0200 */
[C---:B------:R-:W-:Y:S02]  /*1e40*/  ISETP.GE.AND P3, PT, R22.reuse, 0x1, PT ;  /* 0x000000011600780c */ /* 0x040fe40003f66270 */
[----:B------:R-:W-:Y:S01]  /*1e50*/  ISETP.GE.AND P2, PT, R22, 0x11, PT ;  /* 0x000000111600780c */ /* 0x000fe20003f46270 */
[----:B------:R-:W-:Y:S02]  /*1e60*/  IMAD.IADD R0, R3, 0x1, R0 ;  /* 0x0000000103007824 */ /* 0x000fe400078e0200 */
[----:B------:R-:W-:Y:S02]  /*1e70*/  IMAD.MOV.U32 R205, RZ, RZ, c[0x0][0x1e0] ;  /* 0x00007800ffcd7624 */ /* 0x000fe400078e00ff */
[----:B------:R-:W-:Y:S01]  /*1e80*/  IMAD R0, R0, 0x70, RZ ;  /* 0x0000007000007824 */ /* 0x000fe200078e02ff */
[----:B------:R-:W-:Y:S01]  /*1e90*/  ISETP.GE.AND P0, PT, R22, 0x21, PT ;  /* 0x000000211600780c */ /* 0x000fe20003f06270 */
[----:B------:R-:W-:Y:S02]  /*1ea0*/  IMAD.MOV.U32 R224, RZ, RZ, c[0x0][0x1e4] ;  /* 0x00007900ffe07624 */ /* 0x000fe400078e00ff */
[----:B------:R-:W-:-:S04]  /*1eb0*/  IMAD.WIDE.U32 R10, R205, 0x20, RZ ;  /* 0x00000020cd0a7825 */ /* 0x000fc800078e00ff */
[----:B------:R-:W-:Y:S01]  /*1ec0*/  IMAD.SHL.U32 R8, R224, 0x20, RZ ;  /* 0x00000020e0087824 */ /* 0x000fe200078e00ff */
[----:B------:R-:W-:Y:S02]  /*1ed0*/  USHF.L.U32 UR7, UR4, 0x5, URZ ;  /* 0x0000000504077899 */ /* 0x000fe4000800063f */
[----:B------:R-:W-:Y:S02]  /*1ee0*/  UMOV UR6, 0x5 ;  /* 0x0000000500067882 */ /* 0x000fe40000000000 */
[----:B------:R-:W-:Y:S01]  /*1ef0*/  USHF.L.U64.HI UR5, UR4, UR6, UR5 ;  /* 0x0000000604057299 */ /* 0x000fe20008010205 */
[----:B------:R-:W-:Y:S01]  /*1f00*/  BAR.SYNC.DEFER_BLOCKING 0x0 ;  /* 0x0000000000007b1d */ /* 0x000fe20000010000 */
[----:B--2---:R-:W-:Y:S02]  /*1f10*/  IMAD.MOV.U32 R207, RZ, RZ, R5 ;  /* 0x000000ffffcf7224 */ /* 0x004fe400078e0005 */
[----:B---3--:R-:W-:-:S04]  /*1f20*/  IMAD.MOV.U32 R206, RZ, RZ, R6 ;  /* 0x000000ffffce7224 */ /* 0x008fc800078e0006 */
[----:B------:R-:W-:-:S04]  /*1f30*/  IMAD.WIDE.U32 R2, R2, 0x70, R206 ;  /* 0x0000007002027825 */ /* 0x000fc800078e00ce */
[----:B------:R-:W-:Y:S01]  /*1f40*/  IMAD.IADD R3, R3, 0x1, R0 ;  /* 0x0000000103037824 */ /* 0x000fe200078e0200 */
[C---:B------:R-:W-:Y:S02]  /*1f50*/  @P3 LEA R6, P5, R2.reuse, c[0x0][0x1c8], 0x1 ;  /* 0x0000720002063a11 */ /* 0x040fe400078a08ff */
[C---:B------:R-:W-:Y:S02]  /*1f60*/  @P2 LEA R0, P1, R205.reuse, R2, 0x4 ;  /* 0x00000002cd002211 */ /* 0x040fe400078220ff */
[----:B------:R-:W-:Y:S02]  /*1f70*/  @P3 LEA.HI.X R7, R2, c[0x0][0x1cc], R3, 0x1, P5 ;  /* 0x0000730002073a11 */ /* 0x000fe400028f0c03 */
[C---:B------:R-:W-:Y:S02]  /*1f80*/  @P2 LEA R4, P5, R0.reuse, c[0x0][0x1c8], 0x1 ;  /* 0x0000720000042a11 */ /* 0x040fe400078a08ff */
        /* <DEDUP_REMOVED lines=14> */
[----:B------:R-:W-:-:S03]  /*2070*/  ISETP.GE.AND P2, PT, R22, 0x51, PT ;  /* 0x000000511600780c */ /* 0x000fc60003f46270 */
[----:B------:R3:W-:Y:S01]  /*2080*/  @P0 LDGSTS.E.BYPASS.LTC128B.128 [R246+0x4900], [R8.64], !P6 ;  /* 0x0490000008f60fae */ /* 0x0007e2000f101d48 */
[----:B------:R-:W-:Y:S01]  /*2090*/  ISETP.GE.AND P1, PT, R22, 0x61, PT ;  /* 0x000000611600780c */ /* 0x000fe20003f26270 */
[----:B--2---:R-:W-:-:S04]  /*20a0*/  @P5 IMAD.WIDE.U32 R4, R205, 0x30, R2 ;  /* 0x00000030cd045825 */ /* 0x004fc800078e0002 */
[----:B------:R-:W-:Y:S01]  /*20b0*/  @P5 IMAD.IADD R0, R5, 0x1, R0 ;  /* 0x0000000105005824 */ /* 0x000fe200078e0200 */
[----:B------:R-:W-:-:S03]  /*20c0*/  @P5 LEA R10, P0, R4, c[0x0][0x1c8], 0x1 ;  /* 0x00007200040a5a11 */ /* 0x000fc600078008ff */
[----:B------:R-:W-:Y:S01]  /*20d0*/  @P2 IMAD.MOV.U32 R5, RZ, RZ, R3 ;  /* 0x000000ffff052224 */ /* 0x000fe200078e0003 */
[----:B------:R-:W-:Y:S02]  /*20e0*/  @P5 LEA.HI.X R11, R4, c[0x0][0x1cc], R0, 0x1, P0 ;  /* 0x00007300040b5a11 */ /* 0x000fe400000f0c00 */
[C---:B------:R-:W-:Y:S01]  /*20f0*/  @P3 LEA R0, P0, R205.reuse, R2, 0x6 ;  /* 0x00000002cd003211 */ /* 0x040fe200078030ff */
[----:B------:R-:W-:Y:S02]  /*2100*/  @P2 IMAD.MOV.U32 R4, RZ, RZ, R2 ;  /* 0x000000ffff042224 */ /* 0x000fe400078e0002 */
[----:B-1----:R-:W-:Y:S01]  /*2110*/  @P2 IMAD R7, R224, 0x50, RZ ;  /* 0x00000050e0072824 */ /* 0x002fe200078e02ff */
[C---:B------:R-:W-:Y:S01]  /*2120*/  @P3 LEA.HI.X R6, R205.reuse, R3, R224, 0x6, P0 ;  /* 0x00000003cd063211 */ /* 0x040fe200000f34e0 */
[----:B------:R-:W-:Y:S01]  /*2130*/  @P2 IMAD.WIDE.U32 R4, R205, 0x50, R4 ;  /* 0x00000050cd042825 */ /* 0x000fe200078e0004 */
[C---:B---3--:R-:W-:Y:S01]  /*2140*/  @P3 LEA R8, P0, R0.reuse, c[0x0][0x1c8], 0x1 ;  /* 0x0000720000083a11 */ /* 0x048fe200078008ff */
[----:B------:R1:W-:Y:S03]  /*2150*/  @P5 LDGSTS.E.BYPASS.LTC128B.128 [R246+0x5100], [R10.64], !P6 ;  /* 0x051000000af65fae */ /* 0x0003e6000f101d48 */
[----:B------:R-:W-:Y:S01]  /*2160*/  @P3 LEA.HI.X R9, R0, c[0x0][0x1cc], R6, 0x1, P0 ;  /* 0x0000730000093a11 */ /* 0x000fe200000f0c06 */
[----:B------:R-:W-:Y:S01]  /*2170*/  @P2 IMAD.IADD R0, R5, 0x1, R7 ;  /* 0x0000000105002824 */ /* 0x000fe200078e0207 */
[----:B------:R-:W-:Y:S01]  /*2180*/  @P2 LEA R6, P0, R4, c[0x0][0x1c8], 0x1 ;  /* 0x0000720004062a11 */ /* 0x000fe200078008ff */
[----:B------:R-:W-:-:S02]  /*2190*/  @P1 IMAD R12, R224, 0x60, RZ ;  /* 0x00000060e00c1824 */ /* 0x000fc400078e02ff */
[----:B------:R-:W-:Y:S01]  /*21a0*/  @P1 IMAD.WIDE.U32 R2, R205, 0x60, R2 ;  /* 0x00000060cd021825 */ /* 0x000fe200078e0002 */
[----:B------:R-:W-:Y:S01]  /*21b0*/  @P2 LEA.HI.X R7, R4, c[0x0][0x1cc], R0, 0x1, P0 ;  /* 0x0000730004072a11 */ /* 0x000fe200000f0c00 */
[----:B------:R1:W-:Y:S02]  /*21c0*/  @P3 LDGSTS.E.BYPASS.LTC128B.128 [R246+0x5900], [R8.64], !P6 ;  /* 0x0590000008f63fae */ /* 0x0003e4000f101d48 */
[----:B------:R-:W-:Y:S01]  /*21d0*/  @P1 IMAD.IADD R0, R3, 0x1, R12 ;  /* 0x0000000103001824 */ /* 0x000fe200078e020c */
[C---:B------:R-:W-:Y:S01]  /*21e0*/  @P1 LEA R4, P0, R2.reuse, c[0x0][0x1c8], 0x1 ;  /* 0x0000720002041a11 */ /* 0x040fe200078008ff */
[----:B------:R2:W-:Y:S03]  /*21f0*/  @P2 LDGSTS.E.BYPASS.LTC128B.128 [R246+0x6100], [R6.64], !P6 ;  /* 0x0610000006f62fae */ /* 0x0005e6000f101d48 */
[----:B------:R-:W-:-:S05]  /*2200*/  @P1 LEA.HI.X R5, R2, c[0x0][0x1cc], R0, 0x1, P0 ;  /* 0x0000730002051a11 */ /* 0x000fca00000f0c00 */
[----:B------:R2:W-:Y:S04]  /*2210*/  @P1 LDGSTS.E.BYPASS.LTC128B.128 [R246+0x6900], [R4.64], !P6 ;  /* 0x0690000004f61fae */ /* 0x0005e8000f101d48 */
[----:B------:R-:W0:Y:S01]  /*2220*/  LDGDEPBAR ;  /* 0x00000000000079af */ /* 0x000e220000000000 */
[----:B------:R-:W-:-:S04]  /*2230*/  DEPBAR.LE SB0, 0x1 ;  /* 0x000080400000791a */ /* 0x000fc80000000000 */
[----:B------:R-:W-:-:S04]  /*2240*/  DEPBAR.LE SB0, 0x0 ;  /* 0x000080000000791a */ /* 0x000fc80000000000 */
[----:B------:R-:W-:Y:S06]  /*2250*/  BAR.SYNC.DEFER_BLOCKING 0x0 ;  /* 0x0000000000007b1d */ /* 0x000fec0000010000 */
[----:B-1----:R-:W-:Y:S04]  /*2260*/  LDSM.16.M88.4 R8, [R235+0x2000] ;  /* 0x00200000eb08783b */ /* 0x002fe80000000200 */
[----:B------:R-:W1:Y:S04]  /*2270*/  LDSM.16.M88.4 R24, [R228] ;  /* 0x00000000e418783b */ /* 0x000e680000000200 */
[----:B------:R-:W3:Y:S04]  /*2280*/  LDSM.16.M88.4 R16, [R228+0x800] ;  /* 0x00080000e410783b */ /* 0x000ee80000000200 */
[----:B------:R-:W1:Y:S04]  /*2290*/  LDSM.16.M88.4 R28, [R228+0x1000] ;  /* 0x00100000e41c783b */ /* 0x000e680000000200 */
[----:B------:R-:W1:Y:S04]  /*22a0*/  LDSM.16.M88.4 R32, [R228+0x1800] ;  /* 0x00180000e420783b */ /* 0x000e680000000200 */
[----:B------:R-:W1:Y:S04]  /*22b0*/  LDSM.16.M88.4 R36, [R228+0x2000] ;  /* 0x00200000e424783b */ /* 0x000e680000000200 */
[----:B------:R-:W3:Y:S04]  /*22c0*/  LDSM.16.M88.4 R40, [R228+0x2800] ;  /* 0x00280000e428783b */ /* 0x000ee80000000200 */
[----:B------:R-:W3:Y:S04]  /*22d0*/  LDSM.16.M88.4 R96, [R228+0x3000] ;  /* 0x00300000e460783b */ /* 0x000ee80000000200 */
[----:B--2---:R-:W-:Y:S04]  /*22e0*/  LDSM.16.M88.4 R4, [R238+0x2000] ;  /* 0x00200000ee04783b */ /* 0x004fe80000000200 */
[----:B------:R-:W2:Y:S04]  /*22f0*/  LDSM.16.M88.4 R100, [R239] ;  /* 0x00000000ef64783b */ /* 0x000ea80000000200 */
[----:B------:R-:W2:Y:S04]  /*2300*/  LDSM.16.M88.4 R104, [R245] ;  /* 0x00000000f568783b */ /* 0x000ea80000000200 */
[----:B------:R-:W2:Y:S04]  /*2310*/  LDSM.16.M88.4 R108, [R244] ;  /* 0x00000000f46c783b */ /* 0x000ea80000000200 */
[----:B------:R-:W2:Y:S04]  /*2320*/  LDSM.16.M88.4 R112, [R243] ;  /* 0x00000000f370783b */ /* 0x000ea80000000200 */
[----:B------:R-:W2:Y:S04]  /*2330*/  LDSM.16.M88.4 R116, [R242] ;  /* 0x00000000f274783b */ /* 0x000ea80000000200 */
[----:B------:R-:W2:Y:S04]  /*2340*/  LDSM.16.M88.4 R120, [R241] ;  /* 0x00000000f178783b */ /* 0x000ea80000000200 */
[----:B------:R-:W2:Y:S01]  /*2350*/  LDSM.16.M88.4 R124, [R240] ;  /* 0x00000000f07c783b */ /* 0x000ea20000000200 */
[C---:B-1----:R-:W-:Y:S03]  /*2360*/  HMMA.16816.F32.BF16 R92, R8.reuse, R24, RZ ;  /* 0x00000018085c723c */ /* 0x042fe600000418ff */
[----:B------:R-:W1:Y:S05]  /*2370*/  LDSM.16.M88.4 R12, [R235] ;  /* 0x00000000eb0c783b */ /* 0x000e6a0000000200 */
[C---:B---3--:R-:W-:Y:S08]  /*2380*/  HMMA.16816.F32.BF16 R84, R8.reuse, R16, RZ ;  /* 0x000000100854723c */ /* 0x048ff000000418ff */
        /* <DEDUP_REMOVED lines=11> */
[----:B------:R-:W-:Y:S01]  /*2440*/  HMMA.16816.F32.BF16 R8, R8, R98, RZ ;  /* 0x000000620808723c */ /* 0x000fe200000418ff */
[----:B------:R-:W-:-:S04]  /*2450*/  IMAD R0, R21, c[0x0][0x208], RZ ;  /* 0x0000820015007a24 */ /* 0x000fc800078e02ff */
[----:B------:R-:W-:-:S03]  /*2460*/  IMAD R0, R20, c[0x0][0x20c], R0 ;  /* 0x0000830014007a24 */ /* 0x000fc600078e0200 */
[----:B--2---:R-:W-:Y:S01]  /*2470*/  HMMA.16816.F32.BF16 R176, R4, R100, R92 ;  /* 0x0000006404b0723c */ /* 0x004fe2000004185c */
[----:B-----5:R-:W-:Y:S02]  /*2480*/  IMAD.MOV.U32 R2, RZ, RZ, R138 ;  /* 0x000000ffff027224 */ /* 0x020fe400078e008a */
[----:B----4-:R-:W-:-:S05]  /*2490*/  IMAD.MOV.U32 R3, RZ, RZ, R23 ;  /* 0x000000ffff037224 */ /* 0x010fca00078e0017 */
        /* <DEDUP_REMOVED lines=12> */
[----:B------:R-:W-:Y:S07]  /*2560*/  HMMA.16816.F32.BF16 R212, R4, R126, R8 ;  /* 0x0000007e04d4723c */ /* 0x000fee0000041808 */
[----:B------:R-:W-:-:S04]  /*2570*/  IMAD.WIDE.U32 R4, R20, c[0x0][0x208], RZ ;  /* 0x0000820014047a25 */ /* 0x000fc800078e00ff */
[----:B------:R-:W-:Y:S02]  /*2580*/  IMAD.IADD R0, R5, 0x1, R0 ;  /* 0x0000000105007824 */ /* 0x000fe400078e0200 */
[----:B------:R-:W-:Y:S01]  /*2590*/  IMAD.WIDE.U32 R2, R4, 0x70, R2 ;  /* 0x0000007004027825 */ /* 0x000fe200078e0002 */
[----:B-1----:R-:W-:Y:S01]  /*25a0*/  HMMA.16816.F32.BF16 R80, R12, R18, RZ ;  /* 0x000000120c50723c */ /* 0x002fe200000418ff */
[----:B------:R-:W1:Y:S02]  /*25b0*/  LDSM.16.M88.4 R4, [R238] ;  /* 0x00000000ee04783b */ /* 0x000e640000000200 */
[----:B------:R-:W-:Y:S01]  /*25c0*/  IMAD R0, R0, 0x70, RZ ;  /* 0x0000007000007824 */ /* 0x000fe200078e02ff */
[----:B------:R-:W-:-:S03]  /*25d0*/  LEA R20, P0, R2, c[0x0][0x1f8], 0x1 ;  /* 0x00007e0002147a11 */ /* 0x000fc600078008ff */
[----:B------:R-:W-:Y:S01]  /*25e0*/  IMAD.IADD R0, R3, 0x1, R0 ;  /* 0x0000000103007824 */ /* 0x000fe200078e0200 */
[----:B------:R-:W-:Y:S01]  /*25f0*/  IADD3 R18, P1, R20, UR7, RZ ;  /* 0x0000000714127c10 */ /* 0x000fe2000ff3e0ff */
[----:B------:R-:W-:Y:S03]  /*2600*/  HMMA.16816.F32.BF16 R84, R12, R16, RZ ;  /* 0x000000100c54723c */ /* 0x000fe600000418ff */
[----:B------:R-:W-:-:S04]  /*2610*/  LEA.HI.X R21, R2, c[0x0][0x1fc], R0, 0x1, P0 ;  /* 0x00007f0002157a11 */ /* 0x000fc800000f0c00 */
[----:B------:R-:W-:Y:S02]  /*2620*/  IADD3 R16, P0, R18, UR7, RZ ;  /* 0x0000000712107c10 */ /* 0x000fe4000ff1e0ff */
[----:B------:R-:W-:Y:S02]  /*2630*/  IADD3.X R19, R21, UR5, RZ, P1, !PT ;  /* 0x0000000515137c10 */ /* 0x000fe40008ffe4ff */
[----:B------:R-:W-:Y:S02]  /*2640*/  ISETP.GE.AND P1, PT, R136, c[0x0][0x1d4], PT ;  /* 0x0000750088007a0c */ /* 0x000fe40003f26270 */
[----:B------:R-:W-:Y:S02]  /*2650*/  IADD3 R10, P2, R16, UR7, RZ ;  /* 0x00000007100a7c10 */ /* 0x000fe4000ff5e0ff */
[----:B------:R-:W-:Y:S02]  /*2660*/  IADD3.X R17, R19, UR5, RZ, P0, !PT ;  /* 0x0000000513117c10 */ /* 0x000fe400087fe4ff */
[----:B------:R-:W-:-:S02]  /*2670*/  ISETP.LT.OR P3, PT, R22, 0x1, P1 ;  /* 0x000000011600780c */ /* 0x000fc40000f61670 */
[----:B------:R-:W-:Y:S02]  /*2680*/  IADD3.X R11, R17, UR5, RZ, P2, !PT ;  /* 0x00000005110b7c10 */ /* 0x000fe400097fe4ff */
[----:B------:R-:W-:Y:S02]  /*2690*/  IADD3 R8, P0, R10, UR7, RZ ;  /* 0x000000070a087c10 */ /* 0x000fe4000ff1e0ff */
[C---:B------:R-:W-:Y:S02]  /*26a0*/  ISETP.LT.OR P2, PT, R22.reuse, 0x11, P1 ;  /* 0x000000111600780c */ /* 0x040fe40000f41670 */
[----:B------:R-:W-:Y:S02]  /*26b0*/  IADD3.X R9, R11, UR5, RZ, P0, !PT ;  /* 0x000000050b097c10 */ /* 0x000fe400087fe4ff */
[----:B------:R-:W-:Y:S02]  /*26c0*/  ISETP.LT.OR P0, PT, R22, 0x21, P1 ;  /* 0x000000211600780c */ /* 0x000fe40000f01670 */
[----:B------:R-:W-:Y:S01]  /*26d0*/  IADD3 R2, P5, R8, UR7, RZ ;  /* 0x0000000708027c10 */ /* 0x000fe2000ffbe0ff */
[----:B------:R-:W-:Y:S01]  /*26e0*/  @!PT LDS RZ, [RZ] ;  /* 0x00000000fffff984 */ /* 0x000fe20000000800 */
[----:B------:R-:W-:Y:S01]  /*26f0*/  @!PT LDS RZ, [RZ] ;  /* 0x00000000fffff984 */ /* 0x000fe20000000800 */
[----:B------:R-:W-:Y:S01]  /*2700*/  @!PT LDS RZ, [RZ] ;  /* 0x00000000fffff984 */ /* 0x000fe20000000800 */
[----:B------:R2:W-:Y:S01]  /*2710*/  LDGSTS.E.BYPASS.LTC128B.128 [R246+0x100], [R20.64], !P3 ;  /* 0x0010000014f67fae */ /* 0x0005e2000d901d48 */
[----:B------:R-:W-:-:S02]  /*2720*/  ISETP.LT.OR P3, PT, R22, 0x41, P1 ;  /* 0x000000411600780c */ /* 0x000fc40000f61670 */
[----:B------:R-:W-:Y:S02]  /*2730*/  IADD3.X R3, R9, UR5, RZ, P5, !PT ;  /* 0x0000000509037c10 */ /* 0x000fe4000affe4ff */
[C---:B------:R-:W-:Y:S01]  /*2740*/  ISETP.LT.OR P5, PT, R22.reuse, 0x31, P1 ;  /* 0x000000311600780c */ /* 0x040fe20000fa1670 */
[----:B------:R3:W-:Y:S01]  /*2750*/  LDGSTS.E.BYPASS.LTC128B.128 [R246+0x900], [R18.64], !P2 ;  /* 0x0090000012f67fae */ /* 0x0007e2000d101d48 */
[C---:B------:R-:W-:Y:S02]  /*2760*/  ISETP.LT.OR P2, PT, R22.reuse, 0x51, P1 ;  /* 0x000000511600780c */ /* 0x040fe40000f41670 */
[----:B------:R-:W-:Y:S01]  /*2770*/  ISETP.LT.OR P1, PT, R22, 0x61, P1 ;  /* 0x000000611600780c */ /* 0x000fe20000f21670 */
[----:B------:R4:W-:Y:S01]  /*2780*/  LDGSTS.E.BYPASS.LTC128B.128 [R246+0x1100], [R16.64], !P0 ;  /* 0x0110000010f67fae */ /* 0x0009e2000c101d48 */
[C---:B------:R-:W-:Y:S07]  /*2790*/  HMMA.16816.F32.BF16 R76, R12.reuse, R28, RZ ;  /* 0x0000001c0c4c723c */ /* 0x040fee00000418ff */
[----:B------:R5:W-:Y:S01]  /*27a0*/  LDGSTS.E.BYPASS.LTC128B.128 [R246+0x1900], [R10.64], !P5 ;  /* 0x019000000af67fae */ /* 0x000be2000e901d48 */
[C---:B------:R-:W-:Y:S03]  /*27b0*/  HMMA.16816.F32.BF16 R88, R12.reuse, R30, RZ ;  /* 0x0000001e0c58723c */ /* 0x040fe600000418ff */
[----:B------:R5:W-:Y:S04]  /*27c0*/  LDGSTS.E.BYPASS.LTC128B.128 [R246+0x2100], [R8.64], !P3 ;  /* 0x0210000008f67fae */ /* 0x000be8000d901d48 */
[----:B------:R1:W-:Y:S01]  /*27d0*/  LDGSTS.E.BYPASS.LTC128B.128 [R246+0x2900], [R2.64], !P2 ;  /* 0x0290000002f67fae */ /* 0x0003e2000d101d48 */
[----:B------:R-:W-:Y:S01]  /*27e0*/  HMMA.16816.F32.BF16 R128, R12, R24, RZ ;  /* 0x000000180c80723c */ /* 0x000fe200000418ff */
[----:B----4-:R-:W-:-:S04]  /*27f0*/  IADD3 R16, P0, R2, UR7, RZ ;  /* 0x0000000702107c10 */ /* 0x010fc8000ff1e0ff */
[----:B------:R-:W-:-:S03]  /*2800*/  IADD3.X R17, R3, UR5, RZ, P0, !PT ;  /* 0x0000000503117c10 */ /* 0x000fc600087fe4ff */
[C---:B------:R-:W-:Y:S02]  /*2810*/  HMMA.16816.F32.BF16 R92, R12.reuse, R26, RZ ;  /* 0x0000001a0c5c723c */ /* 0x040fe400000418ff */
[----:B------:R3:W-:Y:S06]  /*2820*/  LDGSTS.E.BYPASS.LTC128B.128 [R246+0x3100], [R16.64], !P1 ;  /* 0x0310000010f67fae */ /* 0x0007ec000c901d48 */
[C---:B------:R-:W-:Y:S01]  /*2830*/  HMMA.16816.F32.BF16 R72, R12.reuse, R32, RZ ;  /* 0x000000200c48723c */ /* 0x040fe200000418ff */
[----:B-----5:R-:W-:Y:S04]  /*2840*/  LDSM.16.M88.4 R8, [R236+0x2000] ;  /* 0x00200000ec08783b */ /* 0x020fe80000000200 */
[----:B------:R-:W4:Y:S03]  /*2850*/  LDSM.16.M88.4 R60, [R234+0x800] ;  /* 0x00080000ea3c783b */ /* 0x000f260000000200 */
[C---:B------:R-:W-:Y:S01]  /*2860*/  HMMA.16816.F32.BF16 R28, R12.reuse, R36, RZ ;  /* 0x000000240c1c723c */ /* 0x040fe200000418ff */
[----:B------:R-:W5:Y:S04]  /*2870*/  LDSM.16.M88.4 R56, [R234+0x1000] ;  /* 0x00100000ea38783b */ /* 0x000f680000000200 */
[----:B------:R-:W1:Y:S03]  /*2880*/  LDSM.16.M88.4 R48, [R234+0x2000] ;  /* 0x00200000ea30783b */ /* 0x000e660000000200 */
[C---:B------:R-:W-:Y:S01]  /*2890*/  HMMA.16816.F32.BF16 R32, R12.reuse, R34, RZ ;  /* 0x000000220c20723c */ /* 0x040fe200000418ff */
[----:B------:R-:W1:Y:S04]  /*28a0*/  LDSM.16.M88.4 R64, [R234] ;  /* 0x00000000ea40783b */ /* 0x000e680000000200 */
[----:B------:R-:W1:Y:S03]  /*28b0*/  LDSM.16.M88.4 R52, [R234+0x1800] ;  /* 0x00180000ea34783b */ /* 0x000e660000000200 */
[C---:B------:R-:W-:Y:S01]  /*28c0*/  HMMA.16816.F32.BF16 R36, R12.reuse, R38, RZ ;  /* 0x000000260c24723c */ /* 0x040fe200000418ff */
[----:B------:R-:W4:Y:S04]  /*28d0*/  LDSM.16.M88.4 R44, [R234+0x2800] ;  /* 0x00280000ea2c783b */ /* 0x000f280000000200 */
[----:B------:R-:W4:Y:S03]  /*28e0*/  LDSM.16.M88.4 R68, [R234+0x3000] ;  /* 0x00300000ea44783b */ /* 0x000f260000000200 */
[C---:B------:R-:W-:Y:S01]  /*28f0*/  HMMA.16816.F32.BF16 R24, R12.reuse, R40, RZ ;  /* 0x000000280c18723c */ /* 0x040fe200000418ff */
[----:B------:R-:W0:Y:S07]  /*2900*/  LDGDEPBAR ;  /* 0x00000000000079af */ /* 0x000e2e0000000000 */
[C---:B--2---:R-:W-:Y:S01]  /*2910*/  HMMA.16816.F32.BF16 R20, R12.reuse, R42, RZ ;  /* 0x0000002a0c14723c */ /* 0x044fe200000418ff */
[----:B------:R-:W-:Y:S07]  /*2920*/  LDSM.16.M88.4 R40, [R231] ;  /* 0x00000000e728783b */ /* 0x000fee0000000200 */
[C---:B---3--:R-:W-:Y:S08]  /*2930*/  HMMA.16816.F32.BF16 R16, R12.reuse, R96, RZ ;  /* 0x000000600c10723c */ /* 0x048ff000000418ff */
[----:B------:R-:W-:Y:S08]  /*2940*/  HMMA.16816.F32.BF16 R12, R12, R98, RZ ;  /* 0x000000620c0c723c */ /* 0x000ff000000418ff */
[C---:B-1----:R-:W-:Y:S08]  /*2950*/  HMMA.16816.F32.BF16 R144, R4.reuse, R108, R76 ;  /* 0x0000006c0490723c */ /* 0x042ff0000004184c */
[C---:B------:R-:W-:Y:S08]  /*2960*/  HMMA.16816.F32.BF16 R136, R4.reuse, R100, R128 ;  /* 0x000000640488723c */ /* 0x040ff00000041880 */
[C---:B------:R-:W-:Y:S08]  /*2970*/  HMMA.16816.F32.BF16 R76, R4.reuse, R102, R92 ;  /* 0x00000066044c723c */ /* 0x040ff0000004185c */
[C---:B------:R-:W-:Y:S01]  /*2980*/  HMMA.16816.F32.BF16 R100, R4.reuse, R126, R12 ;  /* 0x0000007e0464723c */ /* 0x040fe2000004180c */
[----:B------:R-:W1:Y:S07]  /*2990*/  LDSM.16.M88.4 R12, [R236] ;  /* 0x00000000ec0c783b */ /* 0x000e6e0000000200 */
        /* <DEDUP_REMOVED lines=14> */
[----:B------:R-:W-:Y:S01]  /*2a80*/  HMMA.16816.F32.BF16 R168, R4, R124, R16 ;  /* 0x0000007c04a8723c */ /* 0x000fe20000041810 */
[----:B------:R-:W2:Y:S04]  /*2a90*/  LDSM.16.M88.4 R4, [R237+0x2000] ;  /* 0x00200000ed04783b */ /* 0x000ea80000000200 */
[----:B------:R-:W3:Y:S03]  /*2aa0*/  LDSM.16.M88.4 R16, [R231+0x3000] ;  /* 0x00300000e710783b */ /* 0x000ee60000000200 */
[C---:B----4-:R-:W-:Y:S08]  /*2ab0*/  HMMA.16816.F32.BF16 R116, R8.reuse, R60, R160 ;  /* 0x0000003c0874723c */ /* 0x050ff000000418a0 */
        /* <DEDUP_REMOVED lines=13> */
[----:B------:R-:W4:Y:S01]  /*2b90*/  LDSM.16.M88.4 R8, [R237] ;  /* 0x00000000ed08783b */ /* 0x000f220000000200 */
[----:B------:R-:W-:Y:S01]  /*2ba0*/  ISETP.GE.AND P0, PT, R225, 0x2, PT ;  /* 0x00000002e100780c */ /* 0x000fe20003f06270 */
[----:B------:R-:W-:-:S05]  /*2bb0*/  DEPBAR.LE SB0, 0x0 ;  /* 0x000080000000791a */ /* 0x000fca0000000000 */
[C---:B-1----:R-:W-:Y:S08]  /*2bc0*/  HMMA.16816.F32.BF16 R184, R12.reuse, R64, R136 ;  /* 0x000000400cb8723c */ /* 0x042ff00000041888 */
        /* <DEDUP_REMOVED lines=13> */
[----:B------:R-:W-:Y:S07]  /*2ca0*/  BSSY B0, `(.L_x_1250) ;  /* 0x0000043000007945 */ /* 0x000fee0003800000 */
[C---:B--2---:R-:W-:Y:S08]  /*2cb0*/  HMMA.16816.F32.BF16 R68, R4.reuse, R40, R108 ;  /* 0x000000280444723c */ /* 0x044ff0000004186c */
[C---:B------:R-:W-:Y:S08]  /*2cc0*/  HMMA.16816.F32.BF16 R88, R4.reuse, R42, R112 ;  /* 0x0000002a0458723c */ /* 0x040ff00000041870 */
[C---:B------:R-:W-:Y:S08]  /*2cd0*/  HMMA.16816.F32.BF16 R108, R4.reuse, R28, R132 ;  /* 0x0000001c046c723c */ /* 0x040ff00000041884 */
[C---:B------:R-:W-:Y:S08]  /*2ce0*/  HMMA.16816.F32.BF16 R92, R4.reuse, R36, R116 ;  /* 0x00000024045c723c */ /* 0x040ff00000041874 */
[C---:B------:R-:W-:Y:S08]  /*2cf0*/  HMMA.16816.F32.BF16 R112, R4.reuse, R30, R140 ;  /* 0x0000001e0470723c */ /* 0x040ff0000004188c */
[C---:B---3--:R-:W-:Y:S08]  /*2d00*/  HMMA.16816.F32.BF16 R132, R4.reuse, R18, R188 ;  /* 0x000000120484723c */ /* 0x048ff000000418bc */
[C---:B------:R-:W-:Y:S08]  /*2d10*/  HMMA.16816.F32.BF16 R96, R4.reuse, R38, R120 ;  /* 0x000000260460723c */ /* 0x040ff00000041878 */
[C---:B------:R-:W-:Y:S08]  /*2d20*/  HMMA.16816.F32.BF16 R104, R4.reuse, R32, R124 ;  /* 0x000000200468723c */ /* 0x040ff0000004187c */
[C---:B------:R-:W-:Y:S08]  /*2d30*/  HMMA.16816.F32.BF16 R100, R4.reuse, R34, R128 ;  /* 0x000000220464723c */ /* 0x040ff00000041880 */
[C---:B------:R-:W-:Y:S08]  /*2d40*/  HMMA.16816.F32.BF16 R116, R4.reuse, R24, R148 ;  /* 0x000000180474723c */ /* 0x040ff00000041894 */
[----:B------:R-:W-:Y:S08]  /*2d50*/  HMMA.16816.F32.BF16 R140, R4, R16, R192 ;  /* 0x00000010048c723c */ /* 0x000ff000000418c0 */
[C---:B----4-:R-:W-:Y:S08]  /*2d60*/  HMMA.16816.F32.BF16 R144, R8.reuse, R36, R136 ;  /* 0x000000240890723c */ /* 0x050ff00000041888 */
        /* <DEDUP_REMOVED lines=17> */
[----:B------:R-:W-:Y:S01]  /*2e80*/  @!UPT UIADD3 URZ, URZ, URZ, URZ ;  /* 0x0000003f3f3ff290 */ /* 0x000fe2000fffe03f */
[----:B------:R-:W-:Y:S11]  /*2e90*/  @!P0 BRA `(.L_x_1251) ;  /* 0x0000023000008947 */ /* 0x000ff60003800000 */
[----:B------:R-:W-:Y:S01]  /*2ea0*/  IADD3 R0, R225, -0x2, RZ ;  /* 0xfffffffee1007810 */ /* 0x000fe20007ffe0ff */
        /* <DEDUP_REMOVED lines=34> */
.L_x_1251:
[----:B------:R-:W-:Y:S05]  /*30d0*/  BSYNC B0 ;  /* 0x0000000000007941 */ /* 0x000fea0003800000 */
.L_x_1250:
[----:B--2---:R-:W2:Y:S04]  /*30e0*/  LDL R2, [R1+0x5c] ;  /* 0x00005c0001027983 */ /* 0x004ea80000100800 */
[----:B------:R-:W2:Y:S04]  /*30f0*/  LDL R0, [R1+0x80] ;  /* 0x0000800001007983 */ /* 0x000ea80000100800 */
        /* <DEDUP_REMOVED lines=17> */
[----:B------:R-:W-:Y:S04]  /*3210*/  LDSM.16.MT88.4 R60, [R230] ;  /* 0x00000000e63c783b */ /* 0x000fe80000004200 */
[----:B------:R-:W-:Y:S04]  /*3220*/  LDSM.16.MT88.4 R80, [R232] ;  /* 0x00000000e850783b */ /* 0x000fe80000004200 */
[----:B------:R-:W-:Y:S04]  /*3230*/  LDSM.16.MT88.4 R56, [R229+0x800] ;  /* 0x00080000e538783b */ /* 0x000fe80000004200 */
[----:B------:R-:W-:Y:S04]  /*3240*/  LDSM.16.MT88.4 R72, [R233+0x800] ;  /* 0x00080000e948783b */ /* 0x000fe80000004200 */
[----:B------:R-:W-:Y:S04]  /*3250*/  LDSM.16.MT88.4 R76, [R230+0x800] ;  /* 0x00080000e64c783b */ /* 0x000fe80000004200 */
        /* <DEDUP_REMOVED lines=16> */
[----:B------:R-:W-:Y:S02]  /*3360*/  ISETP.GT.AND P2, PT, R2, 0x1, PT ;  /* 0x000000010200780c */ /* 0x000fe40003f44270 */
[----:B------:R-:W-:Y:S01]  /*3370*/  FSEL R8, R68, -INF , P3 ;  /* 0xff80000044087808 */ /* 0x000fe20001800000 */
[----:B------:R-:W-:Y:S01]  /*3380*/  IMAD.MOV.U32 R68, RZ, RZ, R225 ;  /* 0x000000ffff447224 */ /* 0x000fe200078e00e1 */
[----:B------:R-:W-:Y:S02]  /*3390*/  FSEL R9, R69, -INF , P2 ;  /* 0xff80000045097808 */ /* 0x000fe40001000000 */
[----:B------:R-:W-:Y:S02]  /*33a0*/  ISETP.GT.AND P3, PT, R2, 0x8, PT ;  /* 0x000000080200780c */ /* 0x000fe40003f64270 */
[----:B------:R-:W-:-:S02]  /*33b0*/  IMNMX R0, R28, R0, PT ;  /* 0x000000001c007217 */ /* 0x000fc40003800200 */
[----:B------:R-:W-:Y:S02]  /*33c0*/  ISETP.GT.AND P2, PT, R2, 0x9, PT ;  /* 0x000000090200780c */ /* 0x000fe40003f44270 */
[----:B------:R-:W-:Y:S02]  /*33d0*/  FSEL R10, R88, -INF , P3 ;  /* 0xff800000580a7808 */ /* 0x000fe40001800000 */
[----:B------:R-:W-:Y:S02]  /*33e0*/  FMNMX.FTZ R3, R8, R9, !PT ;  /* 0x0000000908037209 */ /* 0x000fe40007810000 */
[----:B------:R-:W-:Y:S02]  /*33f0*/  ISETP.GT.AND P0, PT, R0, 0x1, PT ;  /* 0x000000010000780c */ /* 0x000fe40003f04270 */
[----:B------:R-:W-:Y:S02]  /*3400*/  FSEL R11, R89, -INF , P2 ;  /* 0xff800000590b7808 */ /* 0x000fe40001000000 */
[----:B------:R-:W-:-:S02]  /*3410*/  ISETP.GT.AND P3, PT, R2, 0x10, PT ;  /* 0x000000100200780c */ /* 0x000fc40003f64270 */
[----:B------:R-:W-:Y:S02]  /*3420*/  FMNMX.FTZ R3, R10, R3, !PT ;  /* 0x000000030a037209 */ /* 0x000fe40007810000 */
[----:B------:R-:W-:Y:S02]  /*3430*/  ISETP.GT.AND P1, PT, R0, RZ, PT ;  /* 0x000000ff0000720c */ /* 0x000fe40003f24270 */
[----:B------:R-:W-:Y:S02]  /*3440*/  FSEL R13, R71, -INF , P0 ;  /* 0xff800000470d7808 */ /* 0x000fe40000000000 */
[----:B------:R-:W-:Y:S02]  /*3450*/  ISETP.GT.AND P2, PT, R2, 0x11, PT ;  /* 0x000000110200780c */ /* 0x000fe40003f44270 */
[----:B------:R-:W-:Y:S02]  /*3460*/  FSEL R16, R92, -INF , P3 ;  /* 0xff8000005c107808 */ /* 0x000fe40001800000 */
[----:B------:R-:W-:-:S02]  /*3470*/  FMNMX.FTZ R3, R11, R3, !PT ;  /* 0x000000030b037209 */ /* 0x000fc40007810000 */
[----:B------:R-:W-:Y:S02]  /*3480*/  ISETP.GT.AND P0, PT, R0, 0x9, PT ;  /* 0x000000090000780c */ /* 0x000fe40003f04270 */
[----:B------:R-:W-:Y:S02]  /*3490*/  FSEL R12, R70, -INF , P1 ;  /* 0xff800000460c7808 */ /* 0x000fe40000800000 */
[----:B------:R-:W-:Y:S02]  /*34a0*/  FSEL R17, R93, -INF , P2 ;  /* 0xff8000005d117808 */ /* 0x000fe40001000000 */
[----:B------:R-:W-:Y:S02]  /*34b0*/  ISETP.GT.AND P3, PT, R2, 0x18, PT ;  /* 0x000000180200780c */ /* 0x000fe40003f64270 */
[----:B------:R-:W-:Y:S02]  /*34c0*/  FMNMX.FTZ R3, R16, R3, !PT ;  /* 0x0000000310037209 */ /* 0x000fe40007810000 */
[----:B------:R-:W-:-:S02]  /*34d0*/  ISETP.GT.AND P1, PT, R0, 0x8, PT ;  /* 0x000000080000780c */ /* 0x000fc40003f24270 */
[----:B------:R-:W-:Y:S02]  /*34e0*/  FSEL R15, R91, -INF , P0 ;  /* 0xff8000005b0f7808 */ /* 0x000fe40000000000 */
[----:B------:R-:W-:Y:S02]  /*34f0*/  ISETP.GT.AND P0, PT, R0, 0x11, PT ;  /* 0x000000110000780c */ /* 0x000fe40003f04270 */
[----:B------:R-:W-:Y:S02]  /*3500*/  ISETP.GT.AND P2, PT, R2, 0x19, PT ;  /* 0x000000190200780c */ /* 0x000fe40003f44270 */
[----:B------:R-:W-:Y:S02]  /*3510*/  FSEL R18, R96, -INF , P3 ;  /* 0xff80000060127808 */ /* 0x000fe40001800000 */
[----:B------:R-:W-:Y:S02]  /*3520*/  FMNMX.FTZ R3, R17, R3, !PT ;  /* 0x0000000311037209 */ /* 0x000fe40007810000 */
[----:B------:R-:W-:-:S02]  /*3530*/  FSEL R14, R90, -INF , P1 ;  /* 0xff8000005a0e7808 */ /* 0x000fc40000800000 */
[C---:B------:R-:W-:Y:S02]  /*3540*/  ISETP.GT.AND P1, PT, R0.reuse, 0x10, PT ;  /* 0x000000100000780c */ /* 0x040fe40003f24270 */
[----:B------:R-:W-:Y:S02]  /*3550*/  FSEL R21, R95, -INF , P0 ;  /* 0xff8000005f157808 */ /* 0x000fe40000000000 */
[----:B------:R-:W-:Y:S02]  /*3560*/  ISETP.GT.AND P0, PT, R0, 0x19, PT ;  /* 0x000000190000780c */ /* 0x000fe40003f04270 */
[----:B------:R-:W-:Y:S02]  /*3570*/  FSEL R19, R97, -INF , P2 ;  /* 0xff80000061137808 */ /* 0x000fe40001000000 */
[----:B------:R-:W-:Y:S02]  /*3580*/  ISETP.GT.AND P3, PT, R2, 0x20, PT ;  /* 0x000000200200780c */ /* 0x000fe40003f64270 */
[----:B------:R-:W-:-:S02]  /*3590*/  FMNMX.FTZ R4, R12, R13, !PT ;  /* 0x0000000d0c047209 */ /* 0x000fc40007810000 */
[----:B------:R-:W-:Y:S02]  /*35a0*/  FMNMX.FTZ R3, R18, R3, !PT ;  /* 0x0000000312037209 */ /* 0x000fe40007810000 */
[----:B------:R-:W-:Y:S02]  /*35b0*/  FSEL R20, R94, -INF , P1 ;  /* 0xff8000005e147808 */ /* 0x000fe40000800000 */
[----:B------:R-:W-:Y:S02]  /*35c0*/  ISETP.GT.AND P1, PT, R0, 0x18, PT ;  /* 0x000000180000780c */ /* 0x000fe40003f24270 */
[----:B------:R-:W-:Y:S02]  /*35d0*/  FSEL R29, R99, -INF , P0 ;  /* 0xff800000631d7808 */ /* 0x000fe40000000000 */
[----:B------:R-:W-:Y:S02]  /*35e0*/  ISETP.GT.AND P2, PT, R2, 0x21, PT ;  /* 0x000000210200780c */ /* 0x000fe40003f44270 */
[----:B------:R-:W-:-:S02]  /*35f0*/  FSEL R99, R104, -INF , P3 ;  /* 0xff80000068637808 */ /* 0x000fc40001800000 */
[----:B------:R-:W-:Y:S02]  /*3600*/  FMNMX.FTZ R4, R14, R4, !PT ;  /* 0x000000040e047209 */ /* 0x000fe40007810000 */
[----:B------:R-:W-:Y:S02]  /*3610*/  FMNMX.FTZ R3, R19, R3, !PT ;  /* 0x0000000313037209 */ /* 0x000fe40007810000 */
[----:B------:R-:W-:Y:S02]  /*3620*/  FSEL R22, R98, -INF , P1 ;  /* 0xff80000062167808 */ /* 0x000fe40000800000 */
[----:B------:R-:W-:Y:S02]  /*3630*/  FSEL R98, R105, -INF , P2 ;  /* 0xff80000069627808 */ /* 0x000fe40001000000 */
[----:B------:R-:W-:Y:S02]  /*3640*/  ISETP.GT.AND P3, PT, R2, 0x28, PT ;  /* 0x000000280200780c */ /* 0x000fe40003f64270 */
[----:B------:R-:W-:-:S02]  /*3650*/  FMNMX.FTZ R4, R15, R4, !PT ;  /* 0x000000040f047209 */ /* 0x000fc40007810000 */
[----:B------:R-:W-:Y:S02]  /*3660*/  FMNMX.FTZ R3, R99, R3, !PT ;  /* 0x0000000363037209 */ /* 0x000fe40007810000 */
[----:B------:R-:W-:Y:S02]  /*3670*/  ISETP.GT.AND P2, PT, R2, 0x29, PT ;  /* 0x000000290200780c */ /* 0x000fe40003f44270 */
[----:B------:R-:W-:Y:S02]  /*3680*/  FSEL R97, R100, -INF , P3 ;  /* 0xff80000064617808 */ /* 0x000fe40001800000 */
[----:B------:R-:W-:Y:S02]  /*3690*/  FMNMX.FTZ R4, R20, R4, !PT ;  /* 0x0000000414047209 */ /* 0x000fe40007810000 */
[----:B------:R-:W-:Y:S02]  /*36a0*/  FMNMX.FTZ R3, R98, R3, !PT ;  /* 0x0000000362037209 */ /* 0x000fe40007810000 */
[----:B------:R-:W-:-:S02]  /*36b0*/  FSEL R96, R101, -INF , P2 ;  /* 0xff80000065607808 */ /* 0x000fc40001000000 */
[----:B------:R-:W-:Y:S02]  /*36c0*/  ISETP.GT.AND P3, PT, R2, 0x30, PT ;  /* 0x000000300200780c */ /* 0x000fe40003f64270 */
[----:B------:R-:W-:Y:S02]  /*36d0*/  FMNMX.FTZ R4, R21, R4, !PT ;  /* 0x0000000415047209 */ /* 0x000fe40007810000 */
[----:B------:R-:W-:Y:S02]  /*36e0*/  FMNMX.FTZ R3, R97, R3, !PT ;  /* 0x0000000361037209 */ /* 0x000fe40007810000 */
[----:B------:R-:W-:Y:S02]  /*36f0*/  ISETP.GT.AND P1, PT, R0, 0x20, PT ;  /* 0x000000200000780c */ /* 0x000fe40003f24270 */
[----:B------:R-:W-:Y:S02]  /*3700*/  ISETP.GT.AND P2, PT, R2, 0x31, PT ;  /* 0x000000310200780c */ /* 0x000fe40003f44270 */
[----:B------:R-:W-:-:S02]  /*3710*/  FSEL R164, R108, -INF , P3 ;  /* 0xff8000006ca47808 */ /* 0x000fc40001800000 */
[----:B------:R-:W-:Y:S02]  /*3720*/  FMNMX.FTZ R4, R22, R4, !PT ;  /* 0x0000000416047209 */ /* 0x000fe40007810000 */
[----:B------:R-:W-:Y:S02]  /*3730*/  FMNMX.FTZ R3, R96, R3, !PT ;  /* 0x0000000360037209 */ /* 0x000fe40007810000 */
[----:B------:R-:W-:Y:S02]  /*3740*/  ISETP.GT.AND P0, PT, R0, 0x21, PT ;  /* 0x000000210000780c */ /* 0x000fe40003f04270 */
[----:B------:R-:W-:Y:S02]  /*3750*/  FSEL R106, R106, -INF , P1 ;  /* 0xff8000006a6a7808 */ /* 0x000fe40000800000 */
[----:B------:R-:W-:Y:S02]  /*3760*/  FSEL R163, R109, -INF , P2 ;  /* 0xff8000006da37808 */ /* 0x000fe40001000000 */
[----:B------:R-:W-:-:S02]  /*3770*/  ISETP.GT.AND P3, PT, R2, 0x38, PT ;  /* 0x000000380200780c */ /* 0x000fc40003f64270 */
[----:B------:R-:W-:Y:S02]  /*3780*/  FMNMX.FTZ R4, R29, R4, !PT ;  /* 0x000000041d047209 */ /* 0x000fe40007810000 */
[----:B------:R-:W-:Y:S02]  /*3790*/  FMNMX.FTZ R3, R164, R3, !PT ;  /* 0x00000003a4037209 */ /* 0x000fe40007810000 */
[----:B------:R-:W-:Y:S02]  /*37a0*/  FSEL R107, R107, -INF , P0 ;  /* 0xff8000006b6b7808 */ /* 0x000fe40000000000 */
        /* <DEDUP_REMOVED lines=11> */
[----:B------:R-:W-:Y:S02]  /*3860*/  ISETP.GT.AND P1, PT, R0, 0x30, PT ;  /* 0x000000300000780c */ /* 0x000fe40003f24270 */
[----:B------:R-:W-:Y:S02]  /*3870*/  FSEL R103, R103, -INF , P0 ;  /* 0xff80000067677808 */ /* 0x000fe40000000000 */
[----:B------:R-:W-:Y:S02]  /*3880*/  ISETP.GT.AND P2, PT, R2, 0x41, PT ;  /* 0x000000410200780c */ /* 0x000fe40003f44270 */
[----:B------:R-:W-:-:S02]  /*3890*/  FSEL R204, R116, -INF , P3 ;  /* 0xff80000074cc7808 */ /* 0x000fc40001800000 */
[----:B------:R-:W-:Y:S02]  /*38a0*/  FMNMX.FTZ R4, R102, R4, !PT ;  /* 0x0000000466047209 */ /* 0x000fe40007810000 */
[----:B------:R-:W-:Y:S02]  /*38b0*/  FMNMX.FTZ R3, R160, R3, !PT ;  /* 0x00000003a0037209 */ /* 0x000fe40007810000 */
[----:B------:R-:W-:Y:S02]  /*38c0*/  FSEL R168, R110, -INF , P1 ;  /* 0xff8000006ea87808 */ /* 0x000fe40000800000 */
[C---:B------:R-:W-:Y:S02]  /*38d0*/  ISETP.GT.AND P1, PT, R0.reuse, 0x38, PT ;  /* 0x000000380000780c */ /* 0x040fe40003f24270 */
[----:B------:R-:W-:Y:S02]  /*38e0*/  ISETP.GT.AND P0, PT, R0, 0x31, PT ;  /* 0x000000310000780c */ /* 0x000fe40003f04270 */
[----:B------:R-:W-:-:S02]  /*38f0*/  FSEL R252, R117, -INF , P2 ;  /* 0xff80000075fc7808 */ /* 0x000fc40001000000 */
[----:B------:R-:W-:Y:S02]  /*3900*/  ISETP.GT.AND P3, PT, R2, 0x48, PT ;  /* 0x000000480200780c */ /* 0x000fe40003f64270 */
[----:B------:R-:W-:Y:S02]  /*3910*/  FMNMX.FTZ R4, R103, R4, !PT ;  /* 0x0000000467047209 */ /* 0x000fe40007810000 */
[----:B------:R-:W-:Y:S02]  /*3920*/  FMNMX.FTZ R3, R204, R3, !PT ;  /* 0x00000003cc037209 */ /* 0x000fe40007810000 */
[----:B------:R-:W-:Y:S02]  /*3930*/  FSEL R165, R114, -INF , P1 ;  /* 0xff80000072a57808 */ /* 0x000fe40000800000 */
[----:B------:R-:W-:Y:S02]  /*3940*/  ISETP.GT.AND P1, PT, R0, 0x40, PT ;  /* 0x000000400000780c */ /* 0x000fe40003f24270 */
[----:B------:R-:W-:-:S02]  /*3950*/  FSEL R167, R111, -INF , P0 ;  /* 0xff8000006fa77808 */ /* 0x000fc40000000000 */
[----:B------:R-:W-:Y:S02]  /*3960*/  ISETP.GT.AND P2, PT, R2, 0x49, PT ;  /* 0x000000490200780c */ /* 0x000fe40003f44270 */
[----:B------:R-:W-:Y:S02]  /*3970*/  FSEL R247, R120, -INF , P3 ;  /* 0xff80000078f77808 */ /* 0x000fe40001800000 */
[----:B------:R-:W-:Y:S02]  /*3980*/  FMNMX.FTZ R4, R168, R4, !PT ;  /* 0x00000004a8047209 */ /* 0x000fe40007810000 */
[----:B------:R-:W-:Y:S02]  /*3990*/  FMNMX.FTZ R3, R252, R3, !PT ;  /* 0x00000003fc037209 */ /* 0x000fe40007810000 */
[----:B------:R-:W-:Y:S02]  /*39a0*/  ISETP.GT.AND P0, PT, R0, 0x39, PT ;  /* 0x000000390000780c */ /* 0x000fe40003f04270 */
[----:B------:R-:W-:-:S02]  /*39b0*/  FSEL R69, R118, -INF , P1 ;  /* 0xff80000076457808 */ /* 0x000fc40000800000 */
[----:B------:R-:W-:Y:S02]  /*39c0*/  ISETP.GT.AND P1, PT, R0, 0x48, PT ;  /* 0x000000480000780c */ /* 0x000fe40003f24270 */
[----:B------:R-:W-:Y:S02]  /*39d0*/  FSEL R227, R121, -INF , P2 ;  /* 0xff80000079e37808 */ /* 0x000fe40001000000 */
[----:B------:R-:W-:Y:S02]  /*39e0*/  ISETP.GT.AND P3, PT, R2, 0x50, PT ;  /* 0x000000500200780c */ /* 0x000fe40003f64270 */
[----:B------:R-:W-:Y:S02]  /*39f0*/  FMNMX.FTZ R4, R167, R4, !PT ;  /* 0x00000004a7047209 */ /* 0x000fe40007810000 */
[----:B------:R-:W-:Y:S02]  /*3a00*/  FMNMX.FTZ R3, R247, R3, !PT ;  /* 0x00000003f7037209 */ /* 0x000fe40007810000 */
[----:B------:R-:W-:-:S02]  /*3a10*/  FSEL R162, R115, -INF , P0 ;  /* 0xff80000073a27808 */ /* 0x000fc40000000000 */
[----:B------:R-:W-:Y:S02]  /*3a20*/  ISETP.GT.AND P0, PT, R0, 0x41, PT ;  /* 0x000000410000780c */ /* 0x000fe40003f04270 */
[----:B------:R-:W-:Y:S02]  /*3a30*/  FSEL R250, R122, -INF , P1 ;  /* 0xff8000007afa7808 */ /* 0x000fe40000800000 */
[----:B------:R-:W-:Y:S02]  /*3a40*/  ISETP.GT.AND P2, PT, R2, 0x51, PT ;  /* 0x000000510200780c */ /* 0x000fe40003f44270 */
[----:B------:R-:W-:Y:S02]  /*3a50*/  FSEL R71, R124, -INF , P3 ;  /* 0xff8000007c477808 */ /* 0x000fe40001800000 */
[----:B------:R-:W-:Y:S02]  /*3a60*/  FMNMX.FTZ R4, R165, R4, !PT ;  /* 0x00000004a5047209 */ /* 0x000fe40007810000 */
[----:B------:R-:W-:-:S02]  /*3a70*/  FMNMX.FTZ R3, R227, R3, !PT ;  /* 0x00000003e3037209 */ /* 0x000fc40007810000 */
[----:B------:R-:W-:Y:S02]  /*3a80*/  ISETP.GT.AND P1, PT, R2, 0x58, PT ;  /* 0x000000580200780c */ /* 0x000fe40003f24270 */
[----:B------:R-:W-:Y:S02]  /*3a90*/  FSEL R251, R119, -INF , P0 ;  /* 0xff80000077fb7808 */ /* 0x000fe40000000000 */
[----:B------:R-:W-:Y:S02]  /*3aa0*/  ISETP.GT.AND P0, PT, R0, 0x49, PT ;  /* 0x000000490000780c */ /* 0x000fe40003f04270 */
[----:B------:R-:W-:Y:S02]  /*3ab0*/  FSEL R244, R125, -INF , P2 ;  /* 0xff8000007df47808 */ /* 0x000fe40001000000 */
[----:B------:R-:W-:Y:S02]  /*3ac0*/  FMNMX.FTZ R4, R162, R4, !PT ;  /* 0x00000004a2047209 */ /* 0x000fe40007810000 */
[----:B------:R-:W-:-:S02]  /*3ad0*/  FMNMX.FTZ R3, R71, R3, !PT ;  /* 0x0000000347037209 */ /* 0x000fc40007810000 */
[----:B------:R-:W-:Y:S02]  /*3ae0*/  FSEL R243, R128, -INF , P1 ;  /* 0xff80000080f37808 */ /* 0x000fe40000800000 */
[----:B------:R-:W-:Y:S02]  /*3af0*/  ISETP.GT.AND P1, PT, R0, 0x50, PT ;  /* 0x000000500000780c */ /* 0x000fe40003f24270 */
[----:B------:R-:W-:Y:S02]  /*3b00*/  FSEL R225, R123, -INF , P0 ;  /* 0xff8000007be17808 */ /* 0x000fe40000000000 */
[----:B------:R-:W-:Y:S02]  /*3b10*/  ISETP.GT.AND P0, PT, R2, 0x59, PT ;  /* 0x000000590200780c */ /* 0x000fe40003f04270 */
[----:B------:R-:W-:Y:S02]  /*3b20*/  FMNMX.FTZ R4, R69, R4, !PT ;  /* 0x0000000445047209 */ /* 0x000fe40007810000 */
[----:B------:R-:W-:-:S02]  /*3b30*/  FMNMX.FTZ R3, R244, R3, !PT ;  /* 0x00000003f4037209 */ /* 0x000fc40007810000 */
[----:B------:R-:W-:Y:S02]  /*3b40*/  FSEL R237, R126, -INF , P1 ;  /* 0xff8000007eed7808 */ /* 0x000fe40000800000 */
[C---:B------:R-:W-:Y:S02]  /*3b50*/  ISETP.GT.AND P5, PT, R2.reuse, 0x60, PT ;  /* 0x000000600200780c */ /* 0x040fe40003fa4270 */
[C---:B------:R-:W-:Y:S02]  /*3b60*/  ISETP.GT.AND P3, PT, R2.reuse, 0x61, PT ;  /* 0x000000610200780c */ /* 0x040fe40003f64270 */
[C---:B------:R-:W-:Y:S02]  /*3b70*/  ISETP.GT.AND P2, PT, R2.reuse, 0x68, PT ;  /* 0x000000680200780c */ /* 0x040fe40003f44270 */
[----:B------:R-:W-:Y:S02]  /*3b80*/  ISETP.GT.AND P1, PT, R2, 0x69, PT ;  /* 0x000000690200780c */ /* 0x000fe40003f24270 */
[----:B------:R-:W-:-:S02]  /*3b90*/  FSEL R242, R129, -INF , P0 ;  /* 0xff80000081f27808 */ /* 0x000fc40000000000 */
[----:B------:R-:W-:Y:S02]  /*3ba0*/  FMNMX.FTZ R2, R251, R4, !PT ;  /* 0x00000004fb027209 */ /* 0x000fe40007810000 */
[----:B------:R-:W-:Y:S02]  /*3bb0*/  FMNMX.FTZ R3, R243, R3, !PT ;  /* 0x00000003f3037209 */ /* 0x000fe40007810000 */
[----:B------:R-:W-:Y:S02]  /*3bc0*/  FSEL R241, R140, -INF , P5 ;  /* 0xff8000008cf17808 */ /* 0x000fe40002800000 */
[----:B------:R-:W-:Y:S02]  /*3bd0*/  FMNMX.FTZ R2, R250, R2, !PT ;  /* 0x00000002fa027209 */ /* 0x000fe40007810000 */
[----:B------:R-:W-:Y:S02]  /*3be0*/  FMNMX.FTZ R3, R242, R3, !PT ;  /* 0x00000003f2037209 */ /* 0x000fe40007810000 */
[----:B------:R-:W-:-:S02]  /*3bf0*/  ISETP.GT.AND P0, PT, R0, 0x51, PT ;  /* 0x000000510000780c */ /* 0x000fc40003f04270 */
[----:B------:R-:W-:Y:S02]  /*3c00*/  FSEL R224, R141, -INF , P3 ;  /* 0xff8000008de07808 */ /* 0x000fe40001800000 */
[----:B------:R-:W-:Y:S02]  /*3c10*/  FMNMX.FTZ R2, R225, R2, !PT ;  /* 0x00000002e1027209 */ /* 0x000fe40007810000 */
[----:B------:R-:W-:Y:S02]  /*3c20*/  FMNMX.FTZ R3, R241, R3, !PT ;  /* 0x00000003f1037209 */ /* 0x000fe40007810000 */
[----:B------:R-:W-:Y:S02]  /*3c30*/  FSEL R236, R127, -INF , P0 ;  /* 0xff8000007fec7808 */ /* 0x000fe40000000000 */
[----:B------:R-:W-:Y:S02]  /*3c40*/  ISETP.GT.AND P0, PT, R0, 0x58, PT ;  /* 0x000000580000780c */ /* 0x000fe40003f04270 */
[----:B------:R-:W-:-:S02]  /*3c50*/  FSEL R239, R132, -INF , P2 ;  /* 0xff80000084ef7808 */ /* 0x000fc40001000000 */
[----:B------:R-:W-:Y:S02]  /*3c60*/  FMNMX.FTZ R2, R237, R2, !PT ;  /* 0x00000002ed027209 */ /* 0x000fe40007810000 */
[----:B------:R-:W-:Y:S02]  /*3c70*/  FMNMX.FTZ R3, R224, R3, !PT ;  /* 0x00000003e0037209 */ /* 0x000fe40007810000 */
[----:B------:R-:W-:Y:S02]  /*3c80*/  ISETP.GT.AND P3, PT, R0, 0x59, PT ;  /* 0x000000590000780c */ /* 0x000fe40003f64270 */
[----:B------:R-:W-:Y:S02]  /*3c90*/  FSEL R238, R133, -INF , P1 ;  /* 0xff80000085ee7808 */ /* 0x000fe40000800000 */
[----:B------:R-:W-:Y:S02]  /*3ca0*/  FSEL R235, R130, -INF , P0 ;  /* 0xff80000082eb7808 */ /* 0x000fe40000000000 */
[----:B------:R-:W-:-:S02]  /*3cb0*/  FMNMX.FTZ R2, R236, R2, !PT ;  /* 0x00000002ec027209 */ /* 0x000fc40007810000 */
[----:B------:R-:W-:Y:S02]  /*3cc0*/  FMNMX.FTZ R3, R239, R3, !PT ;  /* 0x00000003ef037209 */ /* 0x000fe40007810000 */
[----:B------:R-:W-:Y:S02]  /*3cd0*/  FSEL R234, R131, -INF , P3 ;  /* 0xff80000083ea7808 */ /* 0x000fe40001800000 */
[----:B------:R-:W-:Y:S02]  /*3ce0*/  ISETP.GT.AND P1, PT, R0, 0x60, PT ;  /* 0x000000600000780c */ /* 0x000fe40003f24270 */
[----:B------:R-:W-:Y:S02]  /*3cf0*/  FMNMX.FTZ R2, R235, R2, !PT ;  /* 0x00000002eb027209 */ /* 0x000fe40007810000 */
[----:B------:R-:W-:Y:S02]  /*3d00*/  FMNMX.FTZ R3, R238, R3, !PT ;  /* 0x00000003ee037209 */ /* 0x000fe40007810000 */
[----:B------:R-:W-:-:S02]  /*3d10*/  ISETP.GT.AND P0, PT, R0, 0x61, PT ;  /* 0x000000610000780c */ /* 0x000fc40003f04270 */
[----:B------:R-:W-:Y:S01]  /*3d20*/  FSEL R231, R142, -INF , P1 ;  /* 0xff8000008ee77808 */ /* 0x000fe20000800000 */
[----:B------:R-:W1:Y:S01]  /*3d30*/  SHFL.BFLY PT, R5, R3, 0x2, 0x1f ;  /* 0x0c401f0003057f89 */ /* 0x000e6200000e0000 */
[----:B------:R-:W-:Y:S02]  /*3d40*/  FMNMX.FTZ R2, R234, R2, !PT ;  /* 0x00000002ea027209 */ /* 0x000fe40007810000 */
[----:B------:R-:W-:Y:S02]  /*3d50*/  FSEL R228, R143, -INF , P0 ;  /* 0xff8000008fe47808 */ /* 0x000fe40000000000 */
[C---:B------:R-:W-:Y:S02]  /*3d60*/  ISETP.GT.AND P1, PT, R0.reuse, 0x68, PT ;  /* 0x000000680000780c */ /* 0x040fe40003f24270 */
[----:B------:R-:W-:Y:S02]  /*3d70*/  FMNMX.FTZ R2, R231, R2, !PT ;  /* 0x00000002e7027209 */ /* 0x000fe40007810000 */
[----:B------:R-:W-:-:S02]  /*3d80*/  ISETP.GT.AND P0, PT, R0, 0x69, PT ;  /* 0x000000690000780c */ /* 0x000fc40003f04270 */
[----:B------:R-:W-:Y:S02]  /*3d90*/  FSEL R245, R134, -INF , P1 ;  /* 0xff80000086f57808 */ /* 0x000fe40000800000 */
[----:B------:R-:W-:Y:S02]  /*3da0*/  FMNMX.FTZ R2, R228, R2, !PT ;  /* 0x00000002e4027209 */ /* 0x000fe40007810000 */
[----:B------:R-:W-:Y:S02]  /*3db0*/  FSEL R249, R135, -INF , P0 ;  /* 0xff80000087f97808 */ /* 0x000fe40000000000 */
[----:B------:R-:W-:-:S04]  /*3dc0*/  FMNMX.FTZ R2, R245, R2, !PT ;  /* 0x00000002f5027209 */ /* 0x000fc80007810000 */
[----:B------:R-:W-:Y:S02]  /*3dd0*/  FMNMX.FTZ R2, R249, R2, !PT ;  /* 0x00000002f9027209 */ /* 0x000fe40007810000 */
[----:B-1----:R-:W-:-:S03]  /*3de0*/  FMNMX.FTZ R0, R3, R5, !PT ;  /* 0x0000000503007209 */ /* 0x002fc60007810000 */
[----:B------:R-:W1:Y:S04]  /*3df0*/  SHFL.BFLY PT, R4, R2, 0x2, 0x1f ;  /* 0x0c401f0002047f89 */ /* 0x000e6800000e0000 */
[----:B------:R-:W2:Y:S01]  /*3e00*/  SHFL.BFLY PT, R3, R0, 0x1, 0x1f ;  /* 0x0c201f0000037f89 */ /* 0x000ea200000e0000 */
[----:B-1----:R-:W-:Y:S02]  /*3e10*/  FMNMX.FTZ R2, R2, R4, !PT ;  /* 0x0000000402027209 */ /* 0x002fe40007810000 */
[----:B--2---:R-:W-:-:S03]  /*3e20*/  FMNMX.FTZ R135, R0, R3, !PT ;  /* 0x0000000300877209 */ /* 0x004fc60007810000 */
[----:B------:R-:W1:Y:S01]  /*3e30*/  SHFL.BFLY PT, R5, R2, 0x1, 0x1f ;  /* 0x0c201f0002057f89 */ /* 0x000e6200000e0000 */
[C---:B------:R-:W-:Y:S01]  /*3e40*/  FSETP.NEU.FTZ.AND P0, PT, R135.reuse, -INF , PT ;  /* 0xff8000008700780b */ /* 0x040fe20003f1d000 */
[----:B------:R-:W-:-:S05]  /*3e50*/  FMUL.FTZ R0, R135, c[0x0][0x2d0] ;  /* 0x0000b40087007a20 */ /* 0x000fca0000410000 */
[----:B------:R-:W-:-:S05]  /*3e60*/  FSEL R4, R0, RZ, P0 ;  /* 0x000000ff00047208 */ /* 0x000fca0000000000 */
[----:B------:R-:W-:-:S04]  /*3e70*/  FFMA.FTZ R0, R8, c[0x0][0x2d0], -R4 ;  /* 0x0000b40008007a23 */ /* 0x000fc80000010804 */
[----:B------:R2:W-:Y:S01]  /*3e80*/  MUFU.EX2 R31, R0 ;  /* 0x00000000001f7308 */ /* 0x0005e20000000800 */
[----:B-1----:R-:W-:Y:S02]  /*3e90*/  FMNMX.FTZ R70, R2, R5, !PT ;  /* 0x0000000502467209 */ /* 0x002fe40007810000 */
[----:B------:R-:W1:Y:S02]  /*3ea0*/  SHFL.IDX PT, R2, R6, RZ, 0x1c1f ;  /* 0x001c1fff06027589 */ /* 0x000e6400000e0000 */
[C---:B------:R-:W-:Y:S01]  /*3eb0*/  FSETP.NEU.FTZ.AND P0, PT, R70.reuse, -INF , PT ;  /* 0xff8000004600780b */ /* 0x040fe20003f1d000 */
[----:B------:R-:W-:Y:S02]  /*3ec0*/  FMUL.FTZ R3, R70, c[0x0][0x2d0] ;  /* 0x0000b40046037a20 */ /* 0x000fe40000410000 */
[----:B--2---:R-:W-:-:S03]  /*3ed0*/  FFMA.FTZ R0, R9, c[0x0][0x2d0], -R4 ;  /* 0x0000b40009007a23 */ /* 0x004fc60000010804 */
[----:B------:R-:W-:Y:S01]  /*3ee0*/  FSEL R3, R3, RZ, P0 ;  /* 0x000000ff03037208 */ /* 0x000fe20000000000 */
[----:B------:R2:W3:Y:S01]  /*3ef0*/  MUFU.EX2 R166, R0 ;  /* 0x0000000000a67308 */ /* 0x0004e20000000800 */
[----:B-1----:R-:W-:Y:S02]  /*3f00*/  IMAD.IADD R2, R7, 0x1, R2 ;  /* 0x0000000107027824 */ /* 0x002fe400078e0202 */
[----:B--2---:R-:W-:Y:S01]  /*3f10*/  FFMA.FTZ R0, R10, c[0x0][0x2d0], -R4 ;  /* 0x0000b4000a007a23 */ /* 0x004fe20000010804 */
[----:B---3--:R-:W-:Y:S02]  /*3f20*/  F2FP.BF16.PACK_AB R8, R166, R31 ;  /* 0x0000001fa608723e */ /* 0x008fe400000010ff */
[----:B------:R-:W-:Y:S02]  /*3f30*/  IMNMX R2, R28, R2, PT ;  /* 0x000000021c027217 */ /* 0x000fe40003800200 */
[----:B------:R1:W-:Y:S02]  /*3f40*/  MUFU.EX2 R240, R0 ;  /* 0x0000000000f07308 */ /* 0x0003e40000000800 */
[----:B------:R-:W-:-:S02]  /*3f50*/  ISETP.GT.AND P3, PT, R2, RZ, PT ;  /* 0x000000ff0200720c */ /* 0x000fc40003f64270 */
[C---:B------:R-:W-:Y:S02]  /*3f60*/  ISETP.GT.AND P2, PT, R2.reuse, 0x1, PT ;  /* 0x000000010200780c */ /* 0x040fe40003f44270 */
[----:B------:R-:W-:-:S04]  /*3f70*/  ISETP.GT.AND P5, PT, R2, 0x60, PT ;  /* 0x000000600200780c */ /* 0x000fc80003fa4270 */
[----:B------:R-:W-:Y:S01]  /*3f80*/  FSEL R132, R220, -INF , P5 ;  /* 0xff800000dc847808 */ /* 0x000fe20002800000 */
        /* <DEDUP_REMOVED lines=25> */
[----:B-1----:R-:W-:-:S07]  /*4120*/  FFMA.FTZ R0, R19, c[0x0][0x2d0], -R4 ;  /* 0x0000b40013007a23 */ /* 0x002fce0000010804 */
[----:B------:R-:W-:Y:S01]  /*4130*/  HMMA.16816.F32.BF16 R16, R8, R62, RZ ;  /* 0x0000003e0810723c */ /* 0x000fe200000418ff */
[----:B------:R1:W-:Y:S02]  /*4140*/  MUFU.EX2 R88, R0 ;  /* 0x0000000000587308 */ /* 0x0003e40000000800 */
[----:B-1----:R-:W-:-:S06]  /*4150*/  FFMA.FTZ R0, R20, c[0x0][0x2d0], -R3 ;  /* 0x0000b40014007a23 */ /* 0x002fcc0000010803 */
        /* <DEDUP_REMOVED lines=17> */
[----:B------:R-:W-:Y:S02]  /*4270*/  FSEL R7, R152, -INF , P3 ;  /* 0xff80000098077808 */ /* 0x000fe40001800000 */
[----:B------:R-:W-:Y:S02]  /*4280*/  ISETP.GT.AND P3, PT, R2, 0x8, PT ;  /* 0x000000080200780c */ /* 0x000fe40003f64270 */
[----:B------:R-:W-:-:S03]  /*4290*/  IMNMX R0, R28, R0, PT ;  /* 0x000000001c007217 */ /* 0x000fc60003800200 */
[----:B------:R-:W-:Y:S01]  /*42a0*/  HMMA.16816.F32.BF16 R180, R8, R84, R32 ;  /* 0x0000005408b4723c */ /* 0x000fe20000041820 */
[C---:B------:R-:W-:Y:S02]  /*42b0*/  ISETP.GT.AND P1, PT, R0.reuse, RZ, PT ;  /* 0x000000ff0000720c */ /* 0x040fe40003f24270 */
[----:B------:R-:W-:-:S05]  /*42c0*/  ISETP.GT.AND P0, PT, R0, 0x1, PT ;  /* 0x000000010000780c */ /* 0x000fca0003f04270 */
[C---:B------:R-:W-:Y:S08]  /*42d0*/  HMMA.16816.F32.BF16 R116, R8.reuse, R58, R24 ;  /* 0x0000003a0874723c */ /* 0x040ff00000041818 */
[C---:B------:R-:W-:Y:S08]  /*42e0*/  HMMA.16816.F32.BF16 R176, R8.reuse, R74, R20 ;  /* 0x0000004a08b0723c */ /* 0x040ff00000041814 */
[C---:B------:R-:W-:Y:S07]  /*42f0*/  HMMA.16816.F32.BF16 R172, R8.reuse, R78, R16 ;  /* 0x0000004e08ac723c */ /* 0x040fee0000041810 */
[----:B------:R-:W-:Y:S01]  /*4300*/  FSEL R16, R155, -INF , P0 ;  /* 0xff8000009b107808 */ /* 0x000fe20000000000 */
[----:B------:R-:W-:Y:S01]  /*4310*/  HMMA.16816.F32.BF16 R124, R8, R86, R12 ;  /* 0x00000056087c723c */ /* 0x000fe2000004180c */
[----:B------:R-:W-:-:S04]  /*4320*/  ISETP.GT.AND P0, PT, R0, 0x9, PT ;  /* 0x000000090000780c */ /* 0x000fc80003f04270 */
[----:B------:R-:W-:Y:S02]  /*4330*/  FSEL R18, R151, -INF , P0 ;  /* 0xff80000097127808 */ /* 0x000fe40000000000 */
[----:B------:R-:W-:Y:S02]  /*4340*/  FSEL R8, R153, -INF , P2 ;  /* 0xff80000099087808 */ /* 0x000fe40001000000 */
[----:B------:R-:W-:Y:S02]  /*4350*/  ISETP.GT.AND P2, PT, R2, 0x9, PT ;  /* 0x000000090200780c */ /* 0x000fe40003f44270 */
[----:B------:R-:W-:Y:S02]  /*4360*/  FSEL R9, R148, -INF , P3 ;  /* 0xff80000094097808 */ /* 0x000fe40001800000 */
[----:B------:R-:W-:Y:S02]  /*4370*/  FMNMX.FTZ R5, R7, R8, !PT ;  /* 0x0000000807057209 */ /* 0x000fe40007810000 */
[----:B------:R-:W-:-:S02]  /*4380*/  FSEL R10, R149, -INF , P2 ;  /* 0xff800000950a7808 */ /* 0x000fc40001000000 */
[----:B------:R-:W-:Y:S02]  /*4390*/  ISETP.GT.AND P3, PT, R2, 0x10, PT ;  /* 0x000000100200780c */ /* 0x000fe40003f64270 */
[----:B------:R-:W-:Y:S02]  /*43a0*/  FMNMX.FTZ R5, R9, R5, !PT ;  /* 0x0000000509057209 */ /* 0x000fe40007810000 */
[----:B------:R-:W-:Y:S02]  /*43b0*/  FSEL R15, R154, -INF , P1 ;  /* 0xff8000009a0f7808 */ /* 0x000fe40000800000 */
[----:B------:R-:W-:Y:S02]  /*43c0*/  ISETP.GT.AND P1, PT, R0, 0x8, PT ;  /* 0x000000080000780c */ /* 0x000fe40003f24270 */
[----:B------:R-:W-:Y:S02]  /*43d0*/  ISETP.GT.AND P2, PT, R2, 0x11, PT ;  /* 0x000000110200780c */ /* 0x000fe40003f44270 */
[----:B------:R-:W-:-:S02]  /*43e0*/  FSEL R11, R144, -INF , P3 ;  /* 0xff800000900b7808 */ /* 0x000fc40001800000 */
[----:B------:R-:W-:Y:S02]  /*43f0*/  FMNMX.FTZ R5, R10, R5, !PT ;  /* 0x000000050a057209 */ /* 0x000fe40007810000 */
[----:B------:R-:W-:Y:S02]  /*4400*/  FSEL R17, R150, -INF , P1 ;  /* 0xff80000096117808 */ /* 0x000fe40000800000 */
[----:B------:R-:W-:Y:S02]  /*4410*/  FSEL R12, R145, -INF , P2 ;  /* 0xff800000910c7808 */ /* 0x000fe40001000000 */
[----:B------:R-:W-:Y:S02]  /*4420*/  ISETP.GT.AND P3, PT, R2, 0x18, PT ;  /* 0x000000180200780c */ /* 0x000fe40003f64270 */
[----:B------:R-:W-:Y:S02]  /*4430*/  FMNMX.FTZ R5, R11, R5, !PT ;  /* 0x000000050b057209 */ /* 0x000fe40007810000 */
[----:B------:R-:W-:-:S02]  /*4440*/  ISETP.GT.AND P1, PT, R0, 0x10, PT ;  /* 0x000000100000780c */ /* 0x000fc40003f24270 */
[----:B------:R-:W-:Y:S02]  /*4450*/  ISETP.GT.AND P2, PT, R2, 0x19, PT ;  /* 0x000000190200780c */ /* 0x000fe40003f44270 */
[----:B------:R-:W-:Y:S02]  /*4460*/  FSEL R13, R136, -INF , P3 ;  /* 0xff800000880d7808 */ /* 0x000fe40001800000 */
[----:B------:R-:W-:Y:S02]  /*4470*/  FMNMX.FTZ R5, R12, R5, !PT ;  /* 0x000000050c057209 */ /* 0x000fe40007810000 */
[----:B------:R-:W-:Y:S02]  /*4480*/  FSEL R19, R146, -INF , P1 ;  /* 0xff80000092137808 */ /* 0x000fe40000800000 */
[C---:B------:R-:W-:Y:S02]  /*4490*/  ISETP.GT.AND P0, PT, R0.reuse, 0x11, PT ;  /* 0x000000110000780c */ /* 0x040fe40003f04270 */
[----:B------:R-:W-:-:S02]  /*44a0*/  ISETP.GT.AND P1, PT, R0, 0x18, PT ;  /* 0x000000180000780c */ /* 0x000fc40003f24270 */
[----:B------:R-:W-:Y:S02]  /*44b0*/  FSEL R14, R137, -INF , P2 ;  /* 0xff800000890e7808 */ /* 0x000fe40001000000 */
[----:B------:R-:W-:Y:S02]  /*44c0*/  ISETP.GT.AND P3, PT, R2, 0x20, PT ;  /* 0x000000200200780c */ /* 0x000fe40003f64270 */
[----:B------:R-:W-:Y:S02]  /*44d0*/  FMNMX.FTZ R5, R13, R5, !PT ;  /* 0x000000050d057209 */ /* 0x000fe40007810000 */
[----:B------:R-:W-:Y:S02]  /*44e0*/  FSEL R20, R147, -INF , P0 ;  /* 0xff80000093147808 */ /* 0x000fe40000000000 */
[----:B------:R-:W-:Y:S02]  /*44f0*/  FSEL R21, R138, -INF , P1 ;  /* 0xff8000008a157808 */ /* 0x000fe40000800000 */
[----:B------:R-:W-:-:S02]  /*4500*/  ISETP.GT.AND P0, PT, R0, 0x19, PT ;  /* 0x000000190000780c */ /* 0x000fc40003f04270 */
[C---:B------:R-:W-:Y:S02]  /*4510*/  ISETP.GT.AND P2, PT, R2.reuse, 0x21, PT ;  /* 0x000000210200780c */ /* 0x040fe40003f44270 */
[----:B------:R-:W-:Y:S02]  /*4520*/  ISETP.GT.AND P1, PT, R2, 0x29, PT ;  /* 0x000000290200780c */ /* 0x000fe40003f24270 */
[----:B------:R-:W-:Y:S01]  /*4530*/  FSEL R40, R200, -INF , P3 ;  /* 0xff800000c8287808 */ /* 0x000fe20001800000 */
[----:B------:R-:W-:Y:S01]  /*4540*/  IMAD.MOV.U32 R200, RZ, RZ, R89 ;  /* 0x000000ffffc87224 */ /* 0x000fe200078e0059 */
[----:B------:R-:W-:Y:S02]  /*4550*/  FMNMX.FTZ R5, R14, R5, !PT ;  /* 0x000000050e057209 */ /* 0x000fe40007810000 */
[----:B------:R-:W-:Y:S02]  /*4560*/  FSEL R22, R139, -INF , P0 ;  /* 0xff8000008b167808 */ /* 0x000fe40000000000 */
[----:B------:R-:W-:-:S02]  /*4570*/  FSEL R41, R201, -INF , P2 ;  /* 0xff800000c9297808 */ /* 0x000fc40001000000 */
[----:B------:R-:W-:Y:S01]  /*4580*/  FSEL R42, R197, -INF , P1 ;  /* 0xff800000c52a7808 */ /* 0x000fe20000800000 */
[----:B------:R-:W-:Y:S01]  /*4590*/  IMAD.MOV.U32 R197, RZ, RZ, R88 ;  /* 0x000000ffffc57224 */ /* 0x000fe200078e0058 */
[C---:B------:R-:W-:Y:S02]  /*45a0*/  ISETP.GT.AND P0, PT, R2.reuse, 0x28, PT ;  /* 0x000000280200780c */ /* 0x040fe40003f04270 */
[C---:B------:R-:W-:Y:S02]  /*45b0*/  ISETP.GT.AND P3, PT, R2.reuse, 0x30, PT ;  /* 0x000000300200780c */ /* 0x040fe40003f64270 */
[C---:B------:R-:W-:Y:S02]  /*45c0*/  ISETP.GT.AND P2, PT, R2.reuse, 0x31, PT ;  /* 0x000000310200780c */ /* 0x040fe40003f44270 */
[----:B------:R-:W-:Y:S02]  /*45d0*/  ISETP.GT.AND P1, PT, R2, 0x39, PT ;  /* 0x000000390200780c */ /* 0x000fe40003f24270 */
[----:B------:R-:W-:-:S02]  /*45e0*/  FMNMX.FTZ R5, R40, R5, !PT ;  /* 0x0000000528057209 */ /* 0x000fc40007810000 */
[----:B------:R-:W-:Y:S02]  /*45f0*/  FSEL R43, R196, -INF , P0 ;  /* 0xff800000c42b7808 */ /* 0x000fe40000000000 */
[----:B------:R-:W-:Y:S01]  /*4600*/  FSEL R109, R192, -INF , P3 ;  /* 0xff800000c06d7808 */ /* 0x000fe20001800000 */
[----:B------:R-:W-:Y:S01]  /*4610*/  IMAD.MOV.U32 R192, RZ, RZ, R71 ;  /* 0x000000ffffc07224 */ /* 0x000fe200078e0047 */
[----:B------:R-:W-:Y:S01]  /*4620*/  FSEL R112, R193, -INF , P2 ;  /* 0xff800000c1707808 */ /* 0x000fe20001000000 */
[----:B------:R-:W-:Y:S01]  /*4630*/  IMAD.MOV.U32 R193, RZ, RZ, R69 ;  /* 0x000000ffffc17224 */ /* 0x000fe200078e0045 */
[----:B------:R-:W-:Y:S01]  /*4640*/  FSEL R110, R189, -INF , P1 ;  /* 0xff800000bd6e7808 */ /* 0x000fe20000800000 */
[----:B------:R-:W-:Y:S01]  /*4650*/  IMAD.MOV.U32 R189, RZ, RZ, R224 ;  /* 0x000000ffffbd7224 */ /* 0x000fe200078e00e0 */
[----:B------:R-:W-:Y:S02]  /*4660*/  FMNMX.FTZ R5, R41, R5, !PT ;  /* 0x0000000529057209 */ /* 0x000fe40007810000 */
        /* <DEDUP_REMOVED lines=18> */
[----:B------:R-:W-:Y:S02]  /*4790*/  FMNMX.FTZ R6, R15, R16, !PT ;  /* 0x000000100f067209 */ /* 0x000fe40007810000 */
[----:B------:R-:W-:Y:S01]  /*47a0*/  FSEL R133, R208, -INF , P0 ;  /* 0xff800000d0857808 */ /* 0x000fe20000000000 */
[----:B------:R-:W-:Y:S01]  /*47b0*/  IMAD.MOV.U32 R208, RZ, RZ, R249 ;  /* 0x000000ffffd07224 */ /* 0x000fe200078e00f9 */
[----:B------:R-:W-:-:S02]  /*47c0*/  FSEL R140, R156, -INF , P3 ;  /* 0xff8000009c8c7808 */ /* 0x000fc40001800000 */
[----:B------:R-:W-:Y:S02]  /*47d0*/  FSEL R139, R157, -INF , P2 ;  /* 0xff8000009d8b7808 */ /* 0x000fe40001000000 */
[----:B------:R-:W-:Y:S02]  /*47e0*/  FSEL R142, R65, -INF , P1 ;  /* 0xff800000418e7808 */ /* 0x000fe40000800000 */
[C---:B------:R-:W-:Y:S02]  /*47f0*/  ISETP.GT.AND P0, PT, R2.reuse, 0x58, PT ;  /* 0x000000580200780c */ /* 0x040fe40003f04270 */
[C---:B------:R-:W-:Y:S02]  /*4800*/  ISETP.GT.AND P3, PT, R2.reuse, 0x61, PT ;  /* 0x000000610200780c */ /* 0x040fe40003f64270 */
[C---:B------:R-:W-:Y:S02]  /*4810*/  ISETP.GT.AND P2, PT, R2.reuse, 0x68, PT ;  /* 0x000000680200780c */ /* 0x040fe40003f44270 */
[----:B------:R-:W-:-:S02]  /*4820*/  ISETP.GT.AND P1, PT, R2, 0x69, PT ;  /* 0x000000690200780c */ /* 0x000fc40003f24270 */
[----:B------:R-:W-:Y:S02]  /*4830*/  FMNMX.FTZ R2, R109, R5, !PT ;  /* 0x000000056d027209 */ /* 0x000fe40007810000 */
[----:B------:R-:W-:Y:S02]  /*4840*/  FMNMX.FTZ R5, R17, R6, !PT ;  /* 0x0000000611057209 */ /* 0x000fe40007810000 */
[----:B------:R-:W-:Y:S02]  /*4850*/  FMNMX.FTZ R2, R112, R2, !PT ;  /* 0x0000000270027209 */ /* 0x000fe40007810000 */
[----:B------:R-:W-:Y:S02]  /*4860*/  FMNMX.FTZ R5, R18, R5, !PT ;  /* 0x0000000512057209 */ /* 0x000fe40007810000 */
[----:B------:R-:W-:Y:S02]  /*4870*/  FSEL R143, R64, -INF , P0 ;  /* 0xff800000408f7808 */ /* 0x000fe40000000000 */
[----:B------:R-:W-:-:S02]  /*4880*/  ISETP.GT.AND P0, PT, R0, 0x20, PT ;  /* 0x000000200000780c */ /* 0x000fc40003f04270 */
[----:B------:R-:W-:Y:S02]  /*4890*/  FMNMX.FTZ R2, R111, R2, !PT ;  /* 0x000000026f027209 */ /* 0x000fe40007810000 */
[----:B------:R-:W-:Y:S02]  /*48a0*/  FMNMX.FTZ R5, R19, R5, !PT ;  /* 0x0000000513057209 */ /* 0x000fe40007810000 */
[----:B------:R-:W-:Y:S01]  /*48b0*/  FSEL R39, R202, -INF , P0 ;  /* 0xff800000ca277808 */ /* 0x000fe20000000000 */
[----:B------:R-:W-:Y:S01]  /*48c0*/  IMAD.MOV.U32 R202, RZ, RZ, R226 ;  /* 0x000000ffffca7224 */ /* 0x000fe200078e00e2 */
[----:B------:R-:W-:Y:S02]  /*48d0*/  FMNMX.FTZ R2, R110, R2, !PT ;  /* 0x000000026e027209 */ /* 0x000fe40007810000 */
[----:B------:R-:W-:Y:S02]  /*48e0*/  FMNMX.FTZ R5, R20, R5, !PT ;  /* 0x0000000514057209 */ /* 0x000fe40007810000 */
[----:B------:R-:W-:-:S02]  /*48f0*/  ISETP.GT.AND P0, PT, R0, 0x21, PT ;  /* 0x000000210000780c */ /* 0x000fc40003f04270 */
[----:B------:R-:W-:Y:S02]  /*4900*/  FMNMX.FTZ R2, R138, R2, !PT ;  /* 0x000000028a027209 */ /* 0x000fe40007810000 */
[----:B------:R-:W-:Y:S02]  /*4910*/  FMNMX.FTZ R5, R21, R5, !PT ;  /* 0x0000000515057209 */ /* 0x000fe40007810000 */
[----:B------:R-:W-:Y:S01]  /*4920*/  FSEL R38, R203, -INF , P0 ;  /* 0xff800000cb267808 */ /* 0x000fe20000000000 */
[----:B------:R-:W-:Y:S01]  /*4930*/  IMAD.MOV.U32 R203, RZ, RZ, R225 ;  /* 0x000000ffffcb7224 */ /* 0x000fe200078e00e1 */
[----:B------:R-:W-:Y:S02]  /*4940*/  ISETP.GT.AND P0, PT, R0, 0x28, PT ;  /* 0x000000280000780c */ /* 0x000fe40003f04270 */
[----:B------:R-:W-:Y:S02]  /*4950*/  FMNMX.FTZ R2, R134, R2, !PT ;  /* 0x0000000286027209 */ /* 0x000fe40007810000 */
[----:B------:R-:W-:-:S02]  /*4960*/  FMNMX.FTZ R5, R22, R5, !PT ;  /* 0x0000000516057209 */ /* 0x000fc40007810000 */
[----:B------:R-:W-:Y:S02]  /*4970*/  FSEL R37, R198, -INF , P0 ;  /* 0xff800000c6257808 */ /* 0x000fe40000000000 */
[C---:B------:R-:W-:Y:S02]  /*4980*/  ISETP.GT.AND P0, PT, R0.reuse, 0x29, PT ;  /* 0x000000290000780c */ /* 0x040fe40003f04270 */
[----:B------:R-:W-:Y:S02]  /*4990*/  FMNMX.FTZ R2, R133, R2, !PT ;  /* 0x0000000285027209 */ /* 0x000fe40007810000 */
[----:B------:R-:W-:Y:S02]  /*49a0*/  FMNMX.FTZ R5, R39, R5, !PT ;  /* 0x0000000527057209 */ /* 0x000fe40007810000 */
[----:B------:R-:W-:Y:S02]  /*49b0*/  FSEL R36, R199, -INF , P0 ;  /* 0xff800000c7247808 */ /* 0x000fe40000000000 */
[----:B------:R-:W-:-:S02]  /*49c0*/  ISETP.GT.AND P0, PT, R0, 0x30, PT ;  /* 0x000000300000780c */ /* 0x000fc40003f04270 */
[----:B------:R-:W-:Y:S02]  /*49d0*/  FMNMX.FTZ R2, R141, R2, !PT ;  /* 0x000000028d027209 */ /* 0x000fe40007810000 */
[----:B------:R-:W-:Y:S02]  /*49e0*/  FMNMX.FTZ R5, R38, R5, !PT ;  /* 0x0000000526057209 */ /* 0x000fe40007810000 */
[----:B------:R-:W-:Y:S02]  /*49f0*/  FSEL R108, R194, -INF , P0 ;  /* 0xff800000c26c7808 */ /* 0x000fe40000000000 */
[----:B------:R-:W-:Y:S02]  /*4a00*/  FMNMX.FTZ R2, R140, R2, !PT ;  /* 0x000000028c027209 */ /* 0x000fe40007810000 */
[----:B------:R-:W-:Y:S02]  /*4a10*/  FMNMX.FTZ R5, R37, R5, !PT ;  /* 0x0000000525057209 */ /* 0x000fe40007810000 */
[----:B------:R-:W-:-:S02]  /*4a20*/  ISETP.GT.AND P0, PT, R0, 0x31, PT ;  /* 0x000000310000780c */ /* 0x000fc40003f04270 */
[----:B------:R-:W-:Y:S02]  /*4a30*/  FMNMX.FTZ R2, R139, R2, !PT ;  /* 0x000000028b027209 */ /* 0x000fe40007810000 */
[----:B------:R-:W-:Y:S02]  /*4a40*/  FMNMX.FTZ R5, R36, R5, !PT ;  /* 0x0000000524057209 */ /* 0x000fe40007810000 */
[----:B------:R-:W-:Y:S02]  /*4a50*/  FSEL R71, R195, -INF , P0 ;  /* 0xff800000c3477808 */ /* 0x000fe40000000000 */
[----:B------:R-:W-:Y:S02]  /*4a60*/  ISETP.GT.AND P0, PT, R0, 0x38, PT ;  /* 0x000000380000780c */ /* 0x000fe40003f04270 */
[----:B------:R-:W-:Y:S02]  /*4a70*/  FMNMX.FTZ R2, R143, R2, !PT ;  /* 0x000000028f027209 */ /* 0x000fe40007810000 */
[----:B------:R-:W-:-:S02]  /*4a80*/  FMNMX.FTZ R5, R108, R5, !PT ;  /* 0x000000056c057209 */ /* 0x000fc40007810000 */
[----:B------:R-:W-:Y:S01]  /*4a90*/  FSEL R69, R190, -INF , P0 ;  /* 0xff800000be457808 */ /* 0x000fe20000000000 */
[----:B------:R-:W-:Y:S01]  /*4aa0*/  IMAD.MOV.U32 R190, RZ, RZ, R171 ;  /* 0x000000ffffbe7224 */ /* 0x000fe200078e00ab */
[----:B------:R-:W-:Y:S02]  /*4ab0*/  ISETP.GT.AND P0, PT, R0, 0x39, PT ;  /* 0x000000390000780c */ /* 0x000fe40003f04270 */
[----:B------:R-:W-:Y:S02]  /*4ac0*/  FMNMX.FTZ R2, R142, R2, !PT ;  /* 0x000000028e027209 */ /* 0x000fe40007810000 */
[----:B------:R-:W-:Y:S02]  /*4ad0*/  FMNMX.FTZ R5, R71, R5, !PT ;  /* 0x0000000547057209 */ /* 0x000fe40007810000 */
[----:B------:R-:W-:Y:S02]  /*4ae0*/  FSEL R68, R191, -INF , P0 ;  /* 0xff800000bf447808 */ /* 0x000fe40000000000 */
[----:B------:R-:W-:-:S02]  /*4af0*/  ISETP.GT.AND P0, PT, R0, 0x40, PT ;  /* 0x000000400000780c */ /* 0x000fc40003f04270 */
[----:B------:R-:W-:Y:S02]  /*4b00*/  FSEL R115, R221, -INF , P3 ;  /* 0xff800000dd737808 */ /* 0x000fe40001800000 */
[----:B------:R-:W-:Y:S02]  /*4b10*/  FMNMX.FTZ R2, R132, R2, !PT ;  /* 0x0000000284027209 */ /* 0x000fe40007810000 */
[----:B------:R-:W-:Y:S02]  /*4b20*/  FMNMX.FTZ R5, R69, R5, !PT ;  /* 0x0000000545057209 */ /* 0x000fe40007810000 */
[----:B------:R-:W-:Y:S02]  /*4b30*/  ISETP.GT.AND P3, PT, R0, 0x41, PT ;  /* 0x000000410000780c */ /* 0x000fe40003f64270 */
[----:B------:R-:W-:Y:S01]  /*4b40*/  FSEL R114, R216, -INF , P2 ;  /* 0xff800000d8727808 */ /* 0x000fe20001000000 */
[----:B------:R-:W-:Y:S01]  /*4b50*/  IMAD.MOV.U32 R216, RZ, RZ, R170 ;  /* 0x000000ffffd87224 */ /* 0x000fe200078e00aa */
[----:B------:R-:W-:-:S02]  /*4b60*/  FMNMX.FTZ R2, R115, R2, !PT ;  /* 0x0000000273027209 */ /* 0x000fc40007810000 */
[----:B------:R-:W-:Y:S01]  /*4b70*/  FSEL R155, R214, -INF , P0 ;  /* 0xff800000d69b7808 */ /* 0x000fe20000000000 */
[----:B------:R-:W-:Y:S01]  /*4b80*/  IMAD.MOV.U32 R214, RZ, RZ, R169 ;  /* 0x000000ffffd67224 */ /* 0x000fe200078e00a9 */
[----:B------:R-:W-:Y:S02]  /*4b90*/  FMNMX.FTZ R5, R68, R5, !PT ;  /* 0x0000000544057209 */ /* 0x000fe40007810000 */
[----:B------:R-:W-:Y:S02]  /*4ba0*/  FSEL R113, R217, -INF , P1 ;  /* 0xff800000d9717808 */ /* 0x000fe40000800000 */
[----:B------:R-:W-:Y:S02]  /*4bb0*/  FMNMX.FTZ R2, R114, R2, !PT ;  /* 0x0000000272027209 */ /* 0x000fe40007810000 */
[----:B------:R-:W-:Y:S01]  /*4bc0*/  FSEL R154, R215, -INF , P3 ;  /* 0xff800000d79a7808 */ /* 0x000fe20001800000 */
[----:B------:R-:W-:Y:S01]  /*4bd0*/  IMAD.MOV.U32 R215, RZ, RZ, R166 ;  /* 0x000000ffffd77224 */ /* 0x000fe200078e00a6 */
[----:B------:R-:W-:-:S02]  /*4be0*/  ISETP.GT.AND P1, PT, R0, 0x48, PT ;  /* 0x000000480000780c */ /* 0x000fc40003f24270 */
[----:B------:R-:W-:Y:S02]  /*4bf0*/  FMNMX.FTZ R5, R155, R5, !PT ;  /* 0x000000059b057209 */ /* 0x000fe40007810000 */
[----:B------:R-:W-:Y:S02]  /*4c00*/  FMNMX.FTZ R2, R113, R2, !PT ;  /* 0x0000000271027209 */ /* 0x000fe40007810000 */
[----:B------:R-:W-:Y:S02]  /*4c10*/  ISETP.GT.AND P0, PT, R0, 0x49, PT ;  /* 0x000000490000780c */ /* 0x000fe40003f04270 */
[----:B------:R-:W-:Y:S01]  /*4c20*/  FSEL R149, R210, -INF , P1 ;  /* 0xff800000d2957808 */ /* 0x000fe20000800000 */
[----:B------:R-:W1:Y:S01]  /*4c30*/  SHFL.BFLY PT, R6, R2, 0x2, 0x1f ;  /* 0x0c401f0002067f89 */ /* 0x000e6200000e0000 */
[----:B------:R-:W-:Y:S01]  /*4c40*/  FMNMX.FTZ R5, R154, R5, !PT ;  /* 0x000000059a057209 */ /* 0x000fe20007810000 */
[----:B------:R-:W-:Y:S01]  /*4c50*/  IMAD.MOV.U32 R210, RZ, RZ, R31 ;  /* 0x000000ffffd27224 */ /* 0x000fe200078e001f */
[----:B------:R-:W-:Y:S01]  /*4c60*/  FSEL R148, R211, -INF , P0 ;  /* 0xff800000d3947808 */ /* 0x000fe20000000000 */
[----:B------:R-:W-:Y:S01]  /*4c70*/  IMAD.MOV.U32 R211, RZ, RZ, R30 ;  /* 0x000000ffffd37224 */ /* 0x000fe200078e001e */
[----:B------:R-:W-:-:S02]  /*4c80*/  ISETP.GT.AND P1, PT, R0, 0x50, PT ;  /* 0x000000500000780c */ /* 0x000fc40003f24270 */
[----:B------:R-:W-:Y:S02]  /*4c90*/  FMNMX.FTZ R5, R149, R5, !PT ;  /* 0x0000000595057209 */ /* 0x000fe40007810000 */
[----:B------:R-:W-:Y:S02]  /*4ca0*/  ISETP.GT.AND P0, PT, R0, 0x51, PT ;  /* 0x000000510000780c */ /* 0x000fe40003f04270 */
[----:B------:R-:W-:Y:S02]  /*4cb0*/  FSEL R147, R158, -INF , P1 ;  /* 0xff8000009e937808 */ /* 0x000fe40000800000 */
[----:B------:R-:W-:Y:S02]  /*4cc0*/  FMNMX.FTZ R5, R148, R5, !PT ;  /* 0x0000000594057209 */ /* 0x000fe40007810000 */
[----:B------:R-:W-:Y:S02]  /*4cd0*/  FSEL R153, R159, -INF , P0 ;  /* 0xff8000009f997808 */ /* 0x000fe40000000000 */
        /* <DEDUP_REMOVED lines=11> */
[----:B------:R-:W-:Y:S02]  /*4d90*/  ISETP.GT.AND P1, PT, R0, 0x68, PT ;  /* 0x000000680000780c */ /* 0x000fe40003f24270 */
[----:B------:R-:W-:-:S02]  /*4da0*/  FSEL R146, R223, -INF , P0 ;  /* 0xff800000df927808 */ /* 0x000fc40000000000 */
[----:B------:R-:W-:Y:S02]  /*4db0*/  FMNMX.FTZ R5, R150, R5, !PT ;  /* 0x0000000596057209 */ /* 0x000fe40007810000 */
[----:B-1----:R-:W-:Y:S02]  /*4dc0*/  FMNMX.FTZ R2, R2, R6, !PT ;  /* 0x0000000602027209 */ /* 0x002fe40007810000 */
[----:B------:R-:W-:Y:S02]  /*4dd0*/  ISETP.GT.AND P0, PT, R0, 0x69, PT ;  /* 0x000000690000780c */ /* 0x000fe40003f04270 */
[----:B------:R-:W-:Y:S01]  /*4de0*/  FSEL R145, R218, -INF , P1 ;  /* 0xff800000da917808 */ /* 0x000fe20000800000 */
[----:B------:R-:W1:Y:S01]  /*4df0*/  SHFL.BFLY PT, R6, R2, 0x1, 0x1f ;  /* 0x0c201f0002067f89 */ /* 0x000e6200000e0000 */
[----:B------:R-:W-:Y:S02]  /*4e00*/  FMNMX.FTZ R0, R146, R5, !PT ;  /* 0x0000000592007209 */ /* 0x000fe40007810000 */
[----:B------:R-:W-:-:S02]  /*4e10*/  FSEL R144, R219, -INF , P0 ;  /* 0xff800000db907808 */ /* 0x000fc40000000000 */
        /* <DEDUP_REMOVED lines=9> */
[----:B------:R-:W1:Y:S02]  /*4eb0*/  SHFL.BFLY PT, R6, R0, 0x1, 0x1f ;  /* 0x0c201f0000067f89 */ /* 0x000e6400000e0000 */
[----:B------:R2:W-:Y:S02]  /*4ec0*/  MUFU.EX2 R157, R5 ;  /* 0x00000005009d7308 */ /* 0x0005e40000000800 */
[----:B--2---:R-:W-:-:S06]  /*4ed0*/  FFMA.FTZ R5, R8, c[0x0][0x2d0], -R2 ;  /* 0x0000b40008057a23 */ /* 0x004fcc0000010802 */
[----:B------:R2:W3:Y:S01]  /*4ee0*/  MUFU.EX2 R156, R5 ;  /* 0x00000005009c7308 */ /* 0x0004e20000000800 */
[----:B-1----:R-:W-:-:S04]  /*4ef0*/  FMNMX.FTZ R136, R0, R6, !PT ;  /* 0x0000000600887209 */ /* 0x002fc80007810000 */
        /* <DEDUP_REMOVED lines=9> */
[----:B-1----:R-:W-:Y:S01]  /*4f90*/  FFMA.FTZ R5, R12, c[0x0][0x2d0], -R2 ;  /* 0x0000b4000c057a23 */ /* 0x002fe20000010802 */
[----:B---3--:R-:W-:-:S05]  /*4fa0*/  F2FP.BF16.PACK_AB R12, R156, R157 ;  /* 0x0000009d9c0c723e */ /* 0x008fca00000010ff */
        /* <DEDUP_REMOVED lines=23> */
[----:B------:R1:W2:Y:S02]  /*5120*/  MUFU.EX2 R225, R5 ;  /* 0x0000000500e17308 */ /* 0x0002a40000000800 */
[----:B-1----:R-:W-:Y:S01]  /*5130*/  FFMA.FTZ R5, R21, c[0x0][0x2d0], -R0 ;  /* 0x0000b40015057a23 */ /* 0x002fe20000010800 */
[----:B--2---:R-:W-:-:S05]  /*5140*/  F2FP.BF16.PACK_AB R9, R225, R217 ;  /* 0x000000d9e109723e */ /* 0x004fca00000010ff */
[----:B------:R1:W-:Y:S02]  /*5150*/  MUFU.EX2 R226, R5 ;  /* 0x0000000500e27308 */ /* 0x0003e40000000800 */
[----:B-1----:R-:W-:Y:S02]  /*5160*/  FFMA.FTZ R5, R22, c[0x0][0x2d0], -R0 ;  /* 0x0000b40016057a23 */ /* 0x002fe40000010800 */
[----:B------:R-:W-:Y:S04]  /*5170*/  HMMA.16816.F32.BF16 R20, R12, R52, RZ ;  /* 0x000000340c14723c */ /* 0x000fe800000418ff */
[----:B------:R1:W2:Y:S02]  /*5180*/  MUFU.EX2 R199, R5 ;  /* 0x0000000500c77308 */ /* 0x0002a40000000800 */
[----:B-1----:R-:W-:Y:S01]  /*5190*/  FFMA.FTZ R5, R40, c[0x0][0x2d0], -R2 ;  /* 0x0000b40028057a23 */ /* 0x002fe20000010802 */
[----:B--2---:R-:W-:-:S05]  /*51a0*/  F2FP.BF16.PACK_AB R11, R199, R226 ;  /* 0x000000e2c70b723e */ /* 0x004fca00000010ff */
[----:B------:R1:W-:Y:S02]  /*51b0*/  MUFU.EX2 R223, R5 ;  /* 0x0000000500df7308 */ /* 0x0003e40000000800 */
[----:B------:R-:W-:Y:S07]  /*51c0*/  HMMA.16816.F32.BF16 R88, R8, R76, R16 ;  /* 0x0000004c0858723c */ /* 0x000fee0000041810 */
[----:B------:R-:W-:Y:S01]  /*51d0*/  IMAD.MOV.U32 R77, RZ, RZ, R28 ;  /* 0x000000ffff4d7224 */ /* 0x000fe200078e001c */
[----:B------:R-:W-:Y:S01]  /*51e0*/  HMMA.16816.F32.BF16 R16, R12, R80, RZ ;  /* 0x000000500c10723c */ /* 0x000fe200000418ff */
[----:B-1----:R-:W-:-:S04]  /*51f0*/  FFMA.FTZ R5, R41, c[0x0][0x2d0], -R2 ;  /* 0x0000b40029057a23 */ /* 0x002fc80000010802 */
[----:B------:R1:W2:Y:S03]  /*5200*/  MUFU.EX2 R224, R5 ;  /* 0x0000000500e07308 */ /* 0x0002a60000000800 */
[----:B------:R-:W-:Y:S08]  /*5210*/  HMMA.16816.F32.BF16 R28, R12, R50, RZ ;  /* 0x000000320c1c723c */ /* 0x000ff000000418ff */
[----:B------:R-:W-:Y:S01]  /*5220*/  HMMA.16816.F32.BF16 R44, R8, R56, R24 ;  /* 0x00000038082c723c */ /* 0x000fe20000041818 */
[----:B-1----:R-:W-:-:S07]  /*5230*/  FFMA.FTZ R5, R43, c[0x0][0x2d0], -R2 ;  /* 0x0000b4002b057a23 */ /* 0x002fce0000010802 */
[C---:B------:R-:W-:Y:S01]  /*5240*/  HMMA.16816.F32.BF16 R92, R8.reuse, R84, R16 ;  /* 0x00000054085c723c */ /* 0x040fe20000041810 */
[----:B------:R-:W1:Y:S01]  /*5250*/  LDSM.16.MT88.4 R16, [R229+0x1000] ;  /* 0x00100000e510783b */ /* 0x000e620000004200 */
[----:B------:R3:W-:Y:S06]  /*5260*/  MUFU.EX2 R195, R5 ;  /* 0x0000000500c37308 */ /* 0x0007ec0000000800 */
[----:B------:R-:W-:Y:S08]  /*5270*/  HMMA.16816.F32.BF16 R64, R8, R72, R20 ;  /* 0x000000480840723c */ /* 0x000ff00000041814 */
[----:B------:R-:W-:Y:S01]  /*5280*/  HMMA.16816.F32.BF16 R24, R12, R54, RZ ;  /* 0x000000360c18723c */ /* 0x000fe200000418ff */
[----:B---3--:R-:W-:-:S04]  /*5290*/  FFMA.FTZ R5, R42, c[0x0][0x2d0], -R2 ;  /* 0x0000b4002a057a23 */ /* 0x008fc80000010802 */
[----:B------:R3:W4:Y:S03]  /*52a0*/  MUFU.EX2 R194, R5 ;  /* 0x0000000500c27308 */ /* 0x0007260000000800 */
[C---:B------:R-:W-:Y:S08]  /*52b0*/  HMMA.16816.F32.BF16 R20, R12.reuse, R62, RZ ;  /* 0x0000003e0c14723c */ /* 0x040ff000000418ff */
[----:B------:R-:W-:Y:S01]  /*52c0*/  HMMA.16816.F32.BF16 R12, R12, R82, RZ ;  /* 0x000000520c0c723c */ /* 0x000fe200000418ff */
[----:B---3--:R-:W-:-:S07]  /*52d0*/  FFMA.FTZ R5, R39, c[0x0][0x2d0], -R0 ;  /* 0x0000b40027057a23 */ /* 0x008fce0000010800 */
[C---:B------:R-:W-:Y:S01]  /*52e0*/  HMMA.16816.F32.BF16 R32, R8.reuse, R58, R28 ;  /* 0x0000003a0820723c */ /* 0x040fe2000004181c */
[----:B------:R3:W-:Y:S07]  /*52f0*/  MUFU.EX2 R222, R5 ;  /* 0x0000000500de7308 */ /* 0x0007ee0000000800 */
[C---:B------:R-:W-:Y:S01]  /*5300*/  HMMA.16816.F32.BF16 R60, R8.reuse, R74, R24 ;  /* 0x0000004a083c723c */ /* 0x040fe20000041818 */
[----:B------:R-:W1:Y:S07]  /*5310*/  LDSM.16.MT88.4 R24, [R233+0x1000] ;  /* 0x00100000e918783b */ /* 0x000e6e0000004200 */
[----:B------:R-:W-:Y:S01]  /*5320*/  HMMA.16816.F32.BF16 R56, R8, R78, R20 ;  /* 0x0000004e0838723c */ /* 0x000fe20000041814 */
[----:B------:R-:W1:Y:S01]  /*5330*/  LDSM.16.MT88.4 R20, [R230+0x1000] ;  /* 0x00100000e614783b */ /* 0x000e620000004200 */
[----:B---3--:R-:W-:-:S04]  /*5340*/  FFMA.FTZ R5, R38, c[0x0][0x2d0], -R0 ;  /* 0x0000b40026057a23 */ /* 0x008fc80000010800 */
[----:B------:R3:W3:Y:S02]  /*5350*/  MUFU.EX2 R191, R5 ;  /* 0x0000000500bf7308 */ /* 0x0006e40000000800 */
[----:B------:R-:W-:Y:S07]  /*5360*/  HMMA.16816.F32.BF16 R28, R8, R86, R12 ;  /* 0x00000056081c723c */ /* 0x000fee000004180c */
[----:B--2---:R-:W-:Y:S02]  /*5370*/  F2FP.BF16.PACK_AB R12, R224, R223 ;  /* 0x000000dfe00c723e */ /* 0x004fe400000010ff */
[----:B----4-:R-:W-:Y:S01]  /*5380*/  F2FP.BF16.PACK_AB R14, R194, R195 ;  /* 0x000000c3c20e723e */ /* 0x010fe200000010ff */
[----:B---3--:R-:W-:Y:S01]  /*5390*/  FFMA.FTZ R5, R37, c[0x0][0x2d0], -R0 ;  /* 0x0000b40025057a23 */ /* 0x008fe20000010800 */
[----:B------:R-:W-:-:S03]  /*53a0*/  F2FP.BF16.PACK_AB R13, R191, R222 ;  /* 0x000000debf0d723e */ /* 0x000fc600000010ff */
[----:B------:R2:W-:Y:S02]  /*53b0*/  MUFU.EX2 R6, R5 ;  /* 0x0000000500067308 */ /* 0x0005e40000000800 */
[----:B--2---:R-:W-:-:S06]  /*53c0*/  FFMA.FTZ R5, R36, c[0x0][0x2d0], -R0 ;  /* 0x0000b40024057a23 */ /* 0x004fcc0000010800 */
[----:B------:R2:W3:Y:S02]  /*53d0*/  MUFU.EX2 R201, R5 ;  /* 0x0000000500c97308 */ /* 0x0004e40000000800 */
[----:B--2---:R-:W-:Y:S01]  /*53e0*/  FFMA.FTZ R5, R99, c[0x0][0x2d0], -R4 ;  /* 0x0000b40063057a23 */ /* 0x004fe20000010804 */
[----:B---3--:R-:W-:-:S05]  /*53f0*/  F2FP.BF16.PACK_AB R15, R201, R6 ;  /* 0x00000006c90f723e */ /* 0x008fca00000010ff */
[----:B------:R2:W-:Y:S02]  /*5400*/  MUFU.EX2 R221, R5 ;  /* 0x0000000500dd7308 */ /* 0x0005e40000000800 */
[C---:B-1----:R-:W-:Y:S08]  /*5410*/  HMMA.16816.F32.BF16 R44, R12.reuse, R16, R44 ;  /* 0x000000100c2c723c */ /* 0x042ff0000004182c */
[----:B------:R-:W-:Y:S01]  /*5420*/  HMMA.16816.F32.BF16 R40, R12, R18, R32 ;  /* 0x000000120c28723c */ /* 0x000fe20000041820 */
[----:B--2---:R-:W-:-:S04]  /*5430*/  FFMA.FTZ R5, R98, c[0x0][0x2d0], -R4 ;  /* 0x0000b40062057a23 */ /* 0x004fc80000010804 */
[----:B------:R1:W2:Y:S03]  /*5440*/  MUFU.EX2 R7, R5 ;  /* 0x0000000500077308 */ /* 0x0002a60000000800 */
[C---:B------:R-:W-:Y:S08]  /*5450*/  HMMA.16816.F32.BF16 R36, R12.reuse, R24, R64 ;  /* 0x000000180c24723c */ /* 0x040ff00000041840 */
        /* <DEDUP_REMOVED lines=25> */
[----:B------:R-:W-:-:S02]  /*55f0*/  IMAD.MOV.U32 R173, RZ, RZ, R215 ;  /* 0x000000ffffad7224 */ /* 0x000fc400078e00d7 */
[----:B------:R-:W-:Y:S02]  /*5600*/  IMAD.MOV.U32 R174, RZ, RZ, R210 ;  /* 0x000000ffffae7224 */ /* 0x000fe400078e00d2 */
[----:B------:R-:W-:Y:S02]  /*5610*/  IMAD.MOV.U32 R175, RZ, RZ, R211 ;  /* 0x000000ffffaf7224 */ /* 0x000fe400078e00d3 */
[----:B------:R-:W-:Y:S01]  /*5620*/  IMAD.MOV.U32 R184, RZ, RZ, R216 ;  /* 0x000000ffffb87224 */ /* 0x000fe200078e00d8 */
[----:B------:R-:W-:Y:S01]  /*5630*/  HMMA.16816.F32.BF16 R72, R8, R26, R176 ;  /* 0x0000001a0848723c */ /* 0x000fe200000418b0 */
[----:B------:R-:W-:Y:S02]  /*5640*/  IMAD.MOV.U32 R186, RZ, RZ, R198 ;  /* 0x000000ffffba7224 */ /* 0x000fe400078e00c6 */
[----:B------:R-:W-:Y:S02]  /*5650*/  IMAD.MOV.U32 R198, RZ, RZ, R208 ;  /* 0x000000ffffc67224 */ /* 0x000fe400078e00d0 */
[----:B------:R-:W-:-:S02]  /*5660*/  IMAD.MOV.U32 R185, RZ, RZ, R190 ;  /* 0x000000ffffb97224 */ /* 0x000fc400078e00be */
[----:B------:R-:W-:Y:S01]  /*5670*/  IMAD.MOV.U32 R177, RZ, RZ, R212 ;  /* 0x000000ffffb17224 */ /* 0x000fe200078e00d4 */
[----:B------:R-:W-:Y:S01]  /*5680*/  HMMA.16816.F32.BF16 R32, R8, R24, R128 ;  /* 0x000000180820723c */ /* 0x000fe20000041880 */
[----:B------:R-:W-:Y:S01]  /*5690*/  IMAD.MOV.U32 R179, RZ, RZ, R206 ;  /* 0x000000ffffb37224 */ /* 0x000fe200078e00ce */
[----:B------:R-:W-:Y:S01]  /*56a0*/  LDSM.16.MT88.4 R24, [R233+0x1800] ;  /* 0x00180000e918783b */ /* 0x000fe20000004200 */
[----:B------:R-:W-:Y:S02]  /*56b0*/  IMAD.MOV.U32 R178, RZ, RZ, R207 ;  /* 0x000000ffffb27224 */ /* 0x000fe400078e00cf */
[----:B------:R-:W-:Y:S02]  /*56c0*/  IMAD.MOV.U32 R187, RZ, RZ, R101 ;  /* 0x000000ffffbb7224 */ /* 0x000fe400078e0065 */
[----:B------:R-:W-:Y:S01]  /*56d0*/  IMAD.MOV.U32 R190, RZ, RZ, R100 ;  /* 0x000000ffffbe7224 */ /* 0x000fe200078e0064 */
[----:B-1----:R-:W-:Y:S01]  /*56e0*/  HMMA.16816.F32.BF16 R64, R12, R16, R92 ;  /* 0x000000100c40723c */ /* 0x002fe2000004185c */
[----:B------:R-:W-:-:S06]  /*56f0*/  IMAD.MOV.U32 R176, RZ, RZ, R77 ;  /* 0x000000ffffb07224 */ /* 0x000fcc00078e004d */
[----:B------:R-:W-:Y:S01]  /*5700*/  IMAD.MOV.U32 R94, RZ, RZ, R213 ;  /* 0x000000ffff5e7224 */ /* 0x000fe200078e00d5 */
[C---:B------:R-:W-:Y:S01]  /*5710*/  HMMA.16816.F32.BF16 R104, R8.reuse, R16, R180 ;  /* 0x000000100868723c */ /* 0x040fe200000418b4 */
[----:B------:R1:W-:Y:S01]  /*5720*/  MUFU.EX2 R213, R5 ;  /* 0x0000000500d57308 */ /* 0x0003e20000000800 */
[----:B------:R-:W-:Y:S02]  /*5730*/  IMAD.MOV.U32 R95, RZ, RZ, R203 ;  /* 0x000000ffff5f7224 */ /* 0x000fe400078e00cb */
[----:B------:R-:W-:Y:S02]  /*5740*/  IMAD.MOV.U32 R93, RZ, RZ, R204 ;  /* 0x000000ffff5d7224 */ /* 0x000fe400078e00cc */
[----:B------:R-:W-:Y:S02]  /*5750*/  IMAD.MOV.U32 R92, RZ, RZ, R172 ;  /* 0x000000ffff5c7224 */ /* 0x000fe400078e00ac */
[----:B------:R-:W-:Y:S01]  /*5760*/  IMAD.MOV.U32 R183, RZ, RZ, R209 ;  /* 0x000000ffffb77224 */ /* 0x000fe200078e00d1 */
[----:B------:R-:W-:Y:S01]  /*5770*/  HMMA.16816.F32.BF16 R100, R8, R18, R124 ;  /* 0x000000120864723c */ /* 0x000fe2000004187c */
[----:B------:R-:W-:-:S02]  /*5780*/  IMAD.MOV.U32 R180, RZ, RZ, R205 ;  /* 0x000000ffffb47224 */ /* 0x000fc400078e00cd */
[----:B------:R-:W-:Y:S02]  /*5790*/  IMAD.MOV.U32 R181, RZ, RZ, R201 ;  /* 0x000000ffffb57224 */ /* 0x000fe400078e00c9 */
[----:B------:R-:W-:Y:S02]  /*57a0*/  IMAD.MOV.U32 R182, RZ, RZ, R202 ;  /* 0x000000ffffb67224 */ /* 0x000fe400078e00ca */
[----:B------:R-:W-:Y:S01]  /*57b0*/  IMAD.MOV.U32 R172, RZ, RZ, R176 ;  /* 0x000000ffffac7224 */ /* 0x000fe200078e00b0 */
[----:B------:R-:W-:Y:S01]  /*57c0*/  HMMA.16816.F32.BF16 R28, R12, R18, R28 ;  /* 0x000000120c1c723c */ /* 0x000fe2000004181c */
[----:B-1----:R-:W-:Y:S01]  /*57d0*/  FFMA.FTZ R5, R112, c[0x0][0x2d0], -R2 ;  /* 0x0000b40070057a23 */ /* 0x002fe20000010802 */
[----:B------:R-:W1:Y:S01]  /*57e0*/  LDSM.16.MT88.4 R16, [R229+0x1800] ;  /* 0x00180000e510783b */ /* 0x000e620000004200 */
[----:B------:R-:W-:Y:S02]  /*57f0*/  IMAD.MOV.U32 R112, RZ, RZ, R95 ;  /* 0x000000ffff707224 */ /* 0x000fe400078e005f */
[----:B------:R2:W3:Y:S01]  /*5800*/  MUFU.EX2 R214, R5 ;  /* 0x0000000500d67308 */ /* 0x0004e20000000800 */
[----:B------:R-:W-:-:S02]  /*5810*/  IMAD.MOV.U32 R95, RZ, RZ, R175 ;  /* 0x000000ffff5f7224 */ /* 0x000fc400078e00af */
[----:B------:R-:W-:Y:S01]  /*5820*/  HMMA.16816.F32.BF16 R76, R12, R22, R56 ;  /* 0x000000160c4c723c */ /* 0x000fe20000041838 */
[----:B------:R-:W4:Y:S01]  /*5830*/  LDSM.16.MT88.4 R20, [R230+0x1800] ;  /* 0x00180000e614783b */ /* 0x000f220000004200 */
[----:B------:R-:W-:Y:S02]  /*5840*/  IMAD.MOV.U32 R175, RZ, RZ, R195 ;  /* 0x000000ffffaf7224 */ /* 0x000fe400078e00c3 */
[----:B------:R-:W-:Y:S02]  /*5850*/  IMAD.MOV.U32 R176, RZ, RZ, R200 ;  /* 0x000000ffffb07224 */ /* 0x000fe400078e00c8 */
[----:B--2---:R-:W-:Y:S01]  /*5860*/  FFMA.FTZ R5, R111, c[0x0][0x2d0], -R2 ;  /* 0x0000b4006f057a23 */ /* 0x004fe20000010802 */
        /* <DEDUP_REMOVED lines=9> */
[----:B------:R2:W3:Y:S01]  /*5900*/  MUFU.EX2 R210, R5 ;  /* 0x0000000500d27308 */ /* 0x0004e20000000800 */
[----:B------:R-:W-:Y:S02]  /*5910*/  IMAD.MOV.U32 R94, RZ, RZ, R174 ;  /* 0x000000ffff5e7224 */ /* 0x000fe400078e00ae */
[----:B------:R-:W-:Y:S02]  /*5920*/  IMAD.MOV.U32 R174, RZ, RZ, R197 ;  /* 0x000000ffffae7224 */ /* 0x000fe400078e00c5 */
[----:B--2---:R-:W-:Y:S01]  /*5930*/  FFMA.FTZ R5, R69, c[0x0][0x2d0], -R0 ;  /* 0x0000b40045057a23 */ /* 0x004fe20000010800 */
[----:B---3--:R-:W-:Y:S01]  /*5940*/  F2FP.BF16.PACK_AB R13, R210, R209 ;  /* 0x000000d1d20d723e */ /* 0x008fe200000010ff */
[----:B------:R-:W-:Y:S02]  /*5950*/  IMAD.MOV.U32 R69, RZ, RZ, R112 ;  /* 0x000000ffff457224 */ /* 0x000fe400078e0070 */
        /* <DEDUP_REMOVED lines=13> */
[----:B--2---:R-:W-:-:S06]  /*5a30*/  F2FP.BF16.PACK_AB R8, R206, R205 ;  /* 0x000000cdce08723e */ /* 0x004fcc00000010ff */
[----:B----4-:R-:W-:Y:S01]  /*5a40*/  HMMA.16816.F32.BF16 R108, R12, R20, R88 ;  /* 0x000000140c6c723c */ /* 0x010fe20000041858 */
        /* <DEDUP_REMOVED lines=14> */
[----:B------:R-:W1:Y:S02]  /*5b30*/  MUFU.EX2 R204, R5 ;  /* 0x0000000500cc7308 */ /* 0x000e640000000800 */
[----:B-1----:R-:W-:Y:S01]  /*5b40*/  F2FP.BF16.PACK_AB R11, R204, R203 ;  /* 0x000000cbcc0b723e */ /* 0x002fe200000010ff */
[----:B------:R-:W-:Y:S02]  /*5b50*/  FFMA.FTZ R5, R93, c[0x0][0x2d0], -R4 ;  /* 0x0000b4005d057a23 */ /* 0x000fe40000010804 */
[----:B------:R-:W-:-:S03]  /*5b60*/  IMAD.MOV.U32 R93, RZ, RZ, R173 ;  /* 0x000000ffff5d7224 */ /* 0x000fc600078e00ad */
[----:B------:R1:W-:Y:S01]  /*5b70*/  MUFU.EX2 R195, R5 ;  /* 0x0000000500c37308 */ /* 0x0003e20000000800 */
[----:B------:R-:W-:Y:S01]  /*5b80*/  IMAD.MOV.U32 R173, RZ, RZ, R199 ;  /* 0x000000ffffad7224 */ /* 0x000fe200078e00c7 */
[C---:B------:R-:W-:Y:S01]  /*5b90*/  HMMA.16816.F32.BF16 R60, R8.reuse, R16, R48 ;  /* 0x00000010083c723c */ /* 0x040fe20000041830 */
[----:B------:R-:W-:Y:S02]  /*5ba0*/  IMAD.MOV.U32 R112, RZ, RZ, R93 ;  /* 0x000000ffff707224 */ /* 0x000fe400078e005d */
[----:B------:R-:W-:Y:S02]  /*5bb0*/  IMAD.MOV.U32 R93, RZ, RZ, R95 ;  /* 0x000000ffff5d7224 */ /* 0x000fe400078e005f */
[----:B------:R-:W-:Y:S02]  /*5bc0*/  IMAD.MOV.U32 R95, RZ, RZ, R173 ;  /* 0x000000ffff5f7224 */ /* 0x000fe400078e00ad */
[----:B------:R-:W-:Y:S01]  /*5bd0*/  IMAD.MOV.U32 R173, RZ, RZ, R174 ;  /* 0x000000ffffad7224 */ /* 0x000fe200078e00ae */
[----:B------:R-:W-:Y:S01]  /*5be0*/  HMMA.16816.F32.BF16 R56, R8, R18, R52 ;  /* 0x000000120838723c */ /* 0x000fe20000041834 */
[----:B------:R-:W2:Y:S01]  /*5bf0*/  LDSM.16.MT88.4 R16, [R232+0x1800] ;  /* 0x00180000e810783b */ /* 0x000ea20000004200 */
[----:B------:R-:W-:-:S02]  /*5c00*/  IMAD.MOV.U32 R174, RZ, RZ, R176 ;  /* 0x000000ffffae7224 */ /* 0x000fc400078e00b0 */
[----:B------:R-:W-:Y:S02]  /*5c10*/  IMAD.MOV.U32 R176, RZ, RZ, R177 ;  /* 0x000000ffffb07224 */ /* 0x000fe400078e00b1 */
[----:B-1----:R-:W-:Y:S02]  /*5c20*/  FFMA.FTZ R5, R252, c[0x0][0x2d0], -R4 ;  /* 0x0000b400fc057a23 */ /* 0x002fe40000010804 */
[C---:B------:R-:W-:Y:S01]  /*5c30*/  HMMA.16816.F32.BF16 R48, R8.reuse, R24, R32 ;  /* 0x000000180830723c */ /* 0x040fe20000041820 */
[----:B------:R-:W-:Y:S01]  /*5c40*/  IMAD.MOV.U32 R177, RZ, RZ, R178 ;  /* 0x000000ffffb17224 */ /* 0x000fe200078e00b2 */
[----:B------:R1:W3:Y:S01]  /*5c50*/  MUFU.EX2 R197, R5 ;  /* 0x0000000500c57308 */ /* 0x0002e20000000800 */
[----:B------:R-:W-:Y:S02]  /*5c60*/  IMAD.MOV.U32 R178, RZ, RZ, R180 ;  /* 0x000000ffffb27224 */ /* 0x000fe400078e00b4 */
[----:B------:R-:W-:Y:S02]  /*5c70*/  IMAD.MOV.U32 R180, RZ, RZ, R194 ;  /* 0x000000ffffb47224 */ /* 0x000fe400078e00c2 */
[--C-:B------:R-:W-:Y:S01]  /*5c80*/  FFMA.FTZ R7, R134, c[0x0][0x2d0], -R2.reuse ;  /* 0x0000b40086077a23 */ /* 0x100fe20000010802 */
[----:B------:R-:W-:Y:S01]  /*5c90*/  HMMA.16816.F32.BF16 R44, R8, R26, R72 ;  /* 0x0000001a082c723c */ /* 0x000fe20000041848 */
[----:B------:R-:W4:Y:S01]  /*5ca0*/  LDSM.16.MT88.4 R24, [R229+0x2000] ;  /* 0x00200000e518783b */ /* 0x000f220000004200 */
[----:B------:R-:W-:-:S02]  /*5cb0*/  FFMA.FTZ R160, R132, c[0x0][0x2d0], -R2 ;  /* 0x0000b40084a07a23 */ /* 0x000fc40000010802 */
[--C-:B------:R-:W-:Y:S02]  /*5cc0*/  FFMA.FTZ R161, R115, c[0x0][0x2d0], -R2.reuse ;  /* 0x0000b40073a17a23 */ /* 0x100fe40000010802 */
[----:B------:R-:W-:Y:S02]  /*5cd0*/  FFMA.FTZ R162, R114, c[0x0][0x2d0], -R2 ;  /* 0x0000b40072a27a23 */ /* 0x000fe40000010802 */
[C---:B------:R-:W-:Y:S01]  /*5ce0*/  HMMA.16816.F32.BF16 R36, R8.reuse, R22, R84 ;  /* 0x000000160824723c */ /* 0x040fe20000041854 */
[----:B------:R-:W-:Y:S02]  /*5cf0*/  IMAD.MOV.U32 R252, RZ, RZ, R178 ;  /* 0x000000fffffc7224 */ /* 0x000fe400078e00b2 */
[----:B-1----:R-:W-:Y:S02]  /*5d00*/  FFMA.FTZ R5, R247, c[0x0][0x2d0], -R4 ;  /* 0x0000b400f7057a23 */ /* 0x002fe40000010804 */
[----:B------:R-:W-:Y:S02]  /*5d10*/  FFMA.FTZ R164, R113, c[0x0][0x2d0], -R2 ;  /* 0x0000b40071a47a23 */ /* 0x000fe40000010802 */
[----:B------:R1:W-:Y:S01]  /*5d20*/  MUFU.EX2 R199, R5 ;  /* 0x0000000500c77308 */ /* 0x0003e20000000800 */
[----:B------:R-:W-:Y:S01]  /*5d30*/  HMMA.16816.F32.BF16 R40, R8, R20, R80 ;  /* 0x000000140828723c */ /* 0x000fe20000041850 */
[----:B------:R-:W-:-:S02]  /*5d40*/  IMAD.MOV.U32 R68, RZ, RZ, R188 ;  /* 0x000000ffff447224 */ /* 0x000fc400078e00bc */
[----:B------:R-:W-:-:S05]  /*5d50*/  IMAD.MOV.U32 R163, RZ, RZ, R95 ;  /* 0x000000ffffa37224 */ /* 0x000fca00078e005f */
[----:B--2---:R-:W-:Y:S01]  /*5d60*/  HMMA.16816.F32.BF16 R52, R8, R16, R104 ;  /* 0x000000100834723c */ /* 0x004fe20000041868 */
[----:B-1----:R-:W-:-:S07]  /*5d70*/  FFMA.FTZ R5, R227, c[0x0][0x2d0], -R4 ;  /* 0x0000b400e3057a23 */ /* 0x002fce0000010804 */
[----:B------:R-:W-:Y:S01]  /*5d80*/  HMMA.16816.F32.BF16 R32, R8, R18, R100 ;  /* 0x000000120820723c */ /* 0x000fe20000041864 */
[----:B------:R-:W-:Y:S01]  /*5d90*/  IMAD.MOV.U32 R227, RZ, RZ, R198 ;  /* 0x000000ffffe37224 */ /* 0x000fe200078e00c6 */
[----:B------:R1:W2:Y:S06]  /*5da0*/  MUFU.EX2 R200, R5 ;  /* 0x0000000500c87308 */ /* 0x0002ac0000000800 */
[C---:B------:R-:W-:Y:S01]  /*5db0*/  HMMA.16816.F32.BF16 R104, R12.reuse, R22, R76 ;  /* 0x000000160c68723c */ /* 0x040fe2000004184c */
[----:B------:R-:W2:Y:S07]  /*5dc0*/  LDSM.16.MT88.4 R20, [R233+0x2000] ;  /* 0x00200000e914783b */ /* 0x000eae0000004200 */
[----:B------:R-:W-:Y:S01]  /*5dd0*/  HMMA.16816.F32.BF16 R96, R12, R16, R64 ;  /* 0x000000100c60723c */ /* 0x000fe20000041840 */
[----:B-1----:R-:W-:-:S04]  /*5de0*/  FFMA.FTZ R5, R193, c[0x0][0x2d0], -R3 ;  /* 0x0000b400c1057a23 */ /* 0x002fc80000010803 */
[----:B------:R1:W-:Y:S03]  /*5df0*/  MUFU.EX2 R193, R5 ;  /* 0x0000000500c17308 */ /* 0x0003e60000000800 */
[----:B------:R-:W-:Y:S01]  /*5e00*/  HMMA.16816.F32.BF16 R84, R12, R18, R28 ;  /* 0x000000120c54723c */ /* 0x000fe2000004181c */
[----:B------:R-:W4:Y:S04]  /*5e10*/  LDSM.16.MT88.4 R16, [R230+0x2000] ;  /* 0x00200000e610783b */ /* 0x000f280000004200 */
[----:B------:R-:W4:Y:S01]  /*5e20*/  LDSM.16.MT88.4 R12, [R232+0x2000] ;  /* 0x00200000e80c783b */ /* 0x000f220000004200 */
[----:B-1----:R-:W-:Y:S02]  /*5e30*/  FFMA.FTZ R5, R71, c[0x0][0x2d0], -R3 ;  /* 0x0000b40047057a23 */ /* 0x002fe40000010803 */
[----:B------:R-:W-:-:S02]  /*5e40*/  IMAD.MOV.U32 R71, RZ, RZ, R92 ;  /* 0x000000ffff477224 */ /* 0x000fc400078e005c */
[----:B------:R-:W-:Y:S01]  /*5e50*/  IMAD.MOV.U32 R92, RZ, RZ, R94 ;  /* 0x000000ffff5c7224 */ /* 0x000fe200078e005e */
[----:B------:R1:W1:Y:S01]  /*5e60*/  MUFU.EX2 R194, R5 ;  /* 0x0000000500c27308 */ /* 0x0002620000000800 */
[----:B------:R-:W-:Y:S02]  /*5e70*/  IMAD.MOV.U32 R94, RZ, RZ, R172 ;  /* 0x000000ffff5e7224 */ /* 0x000fe400078e00ac */
[----:B------:R-:W-:Y:S02]  /*5e80*/  IMAD.MOV.U32 R172, RZ, RZ, R179 ;  /* 0x000000ffffac7224 */ /* 0x000fe400078e00b3 */
[----:B------:R-:W-:Y:S02]  /*5e90*/  IMAD.MOV.U32 R179, RZ, RZ, R181 ;  /* 0x000000ffffb37224 */ /* 0x000fe400078e00b5 */
[----:B------:R-:W-:Y:S01]  /*5ea0*/  IMAD.MOV.U32 R181, RZ, RZ, R196 ;  /* 0x000000ffffb57224 */ /* 0x000fe200078e00c4 */
[----:B---3--:R-:W-:Y:S01]  /*5eb0*/  F2FP.BF16.PACK_AB R8, R197, R195 ;  /* 0x000000c3c508723e */ /* 0x008fe200000010ff */
[----:B------:R-:W-:Y:S01]  /*5ec0*/  IMAD.MOV.U32 R168, RZ, RZ, R71 ;  /* 0x000000ffffa87224 */ /* 0x000fe200078e0047 */
[----:B--2---:R-:W-:Y:S01]  /*5ed0*/  F2FP.BF16.PACK_AB R10, R200, R199 ;  /* 0x000000c7c80a723e */ /* 0x004fe200000010ff */
[----:B------:R-:W-:-:S02]  /*5ee0*/  IMAD.MOV.U32 R134, RZ, RZ, R189 ;  /* 0x000000ffff867224 */ /* 0x000fc400078e00bd */
[----:B------:R-:W-:Y:S02]  /*5ef0*/  IMAD.MOV.U32 R71, RZ, RZ, R183 ;  /* 0x000000ffff477224 */ /* 0x000fe400078e00b7 */
[----:B------:R-:W-:Y:S02]  /*5f00*/  IMAD.MOV.U32 R29, RZ, RZ, R92 ;  /* 0x000000ffff1d7224 */ /* 0x000fe400078e005c */
[----:B-1----:R-:W-:Y:S01]  /*5f10*/  FFMA.FTZ R5, R250, c[0x0][0x2d0], -R3 ;  /* 0x0000b400fa057a23 */ /* 0x002fe20000010803 */
[----:B------:R-:W-:Y:S01]  /*5f20*/  F2FP.BF16.PACK_AB R9, R194, R193 ;  /* 0x000000c1c209723e */ /* 0x000fe200000010ff */
[----:B------:R-:W-:Y:S02]  /*5f30*/  IMAD.MOV.U32 R250, RZ, RZ, R245 ;  /* 0x000000fffffa7224 */ /* 0x000fe400078e00f5 */
[----:B------:R1:W-:Y:S01]  /*5f40*/  MUFU.EX2 R196, R5 ;  /* 0x0000000500c47308 */ /* 0x0003e20000000800 */
[----:B------:R-:W-:Y:S01]  /*5f50*/  IMAD.MOV.U32 R183, RZ, RZ, R6 ;  /* 0x000000ffffb77224 */ /* 0x000fe200078e0006 */
[----:B------:R2:W5:Y:S01]  /*5f60*/  LDL.LU R245, [R1+0xcc] ;  /* 0x0000cc0001f57983 */ /* 0x0005620000300800 */
[----:B------:R-:W-:-:S02]  /*5f70*/  FFMA.FTZ R64, R140, c[0x0][0x2d0], -R2 ;  /* 0x0000b4008c407a23 */ /* 0x000fc40000010802 */
[--C-:B------:R-:W-:Y:S02]  /*5f80*/  FFMA.FTZ R66, R143, c[0x0][0x2d0], -R2.reuse ;  /* 0x0000b4008f427a23 */ /* 0x100fe40000010802 */
[--C-:B------:R-:W-:Y:S02]  /*5f90*/  FFMA.FTZ R67, R142, c[0x0][0x2d0], -R2.reuse ;  /* 0x0000b4008e437a23 */ /* 0x100fe40000010802 */
[--C-:B------:R-:W-:Y:S02]  /*5fa0*/  FFMA.FTZ R28, R138, c[0x0][0x2d0], -R2.reuse ;  /* 0x0000b4008a1c7a23 */ /* 0x100fe40000010802 */
[----:B------:R-:W-:Y:S02]  /*5fb0*/  FFMA.FTZ R65, R139, c[0x0][0x2d0], -R2 ;  /* 0x0000b4008b417a23 */ /* 0x000fe40000010802 */
[----:B------:R-:W-:Y:S02]  /*5fc0*/  IMAD.MOV.U32 R178, RZ, RZ, R179 ;  /* 0x000000ffffb27224 */ /* 0x000fe400078e00b3 */
[----:B------:R-:W-:-:S02]  /*5fd0*/  IMAD.MOV.U32 R132, RZ, RZ, R192 ;  /* 0x000000ffff847224 */ /* 0x000fc400078e00c0 */
[----:B-1----:R-:W-:Y:S02]  /*5fe0*/  FFMA.FTZ R5, R69, c[0x0][0x2d0], -R3 ;  /* 0x0000b40045057a23 */ /* 0x002fe40000010803 */
[----:B------:R-:W-:Y:S02]  /*5ff0*/  FFMA.FTZ R6, R133, c[0x0][0x2d0], -R2 ;  /* 0x0000b40085067a23 */ /* 0x000fe40000010802 */
[----:B------:R-:W1:Y:S01]  /*6000*/  MUFU.EX2 R198, R5 ;  /* 0x0000000500c67308 */ /* 0x000e620000000800 */
[----:B------:R-:W-:Y:S02]  /*6010*/  IMAD.MOV.U32 R179, RZ, RZ, R180 ;  /* 0x000000ffffb37224 */ /* 0x000fe400078e00b4 */
[----:B------:R-:W-:Y:S02]  /*6020*/  IMAD.MOV.U32 R180, RZ, RZ, R181 ;  /* 0x000000ffffb47224 */ /* 0x000fe400078e00b5 */
[----:B------:R-:W-:Y:S02]  /*6030*/  IMAD.MOV.U32 R181, RZ, RZ, R191 ;  /* 0x000000ffffb57224 */ /* 0x000fe400078e00bf */
[----:B------:R-:W-:Y:S01]  /*6040*/  IMAD.MOV.U32 R30, RZ, RZ, R112 ;  /* 0x000000ffff1e7224 */ /* 0x000fe200078e0070 */
[----:B------:R-:W-:Y:S01]  /*6050*/  MUFU.EX2 R139, R28 ;  /* 0x0000001c008b7308 */ /* 0x000fe20000000800 */
[----:B------:R-:W-:-:S02]  /*6060*/  IMAD.MOV.U32 R69, RZ, RZ, R93 ;  /* 0x000000ffff457224 */ /* 0x000fc400078e005d */
[----:B------:R-:W-:Y:S02]  /*6070*/  IMAD.MOV.U32 R167, RZ, RZ, R94 ;  /* 0x000000ffffa77224 */ /* 0x000fe400078e005e */
[----:B------:R-:W-:Y:S01]  /*6080*/  IMAD.MOV.U32 R247, RZ, RZ, R172 ;  /* 0x000000fffff77224 */ /* 0x000fe200078e00ac */
[----:B-1----:R-:W-:Y:S01]  /*6090*/  F2FP.BF16.PACK_AB R11, R198, R196 ;  /* 0x000000c4c60b723e */ /* 0x002fe200000010ff */
[----:B------:R-:W-:Y:S02]  /*60a0*/  FFMA.FTZ R5, R141, c[0x0][0x2d0], -R2 ;  /* 0x0000b4008d057a23 */ /* 0x000fe40000010802 */
[----:B------:R-:W-:-:S04]  /*60b0*/  FFMA.FTZ R2, R155, c[0x0][0x2d0], -R0 ;  /* 0x0000b4009b027a23 */ /* 0x000fc80000010800 */
[----:B----4-:R-:W-:Y:S01]  /*60c0*/  HMMA.16816.F32.BF16 R140, R8, R24, R60 ;  /* 0x00000018088c723c */ /* 0x010fe2000004183c */
[----:B------:R1:W-:Y:S06]  /*60d0*/  MUFU.EX2 R191, R6 ;  /* 0x0000000600bf7308 */ /* 0x0003ec0000000800 */
[----:B------:R-:W-:Y:S02]  /*60e0*/  IMAD.MOV.U32 R63, RZ, RZ, R134 ;  /* 0x000000ffff3f7224 */ /* 0x000fe400078e0086 */
[----:B------:R-:W-:Y:S02]  /*60f0*/  IMAD.MOV.U32 R134, RZ, RZ, R250 ;  /* 0x000000ffff867224 */ /* 0x000fe400078e00fa */
[----:B------:R-:W-:Y:S01]  /*6100*/  IMAD.MOV.U32 R250, RZ, RZ, R29 ;  /* 0x000000fffffa7224 */ /* 0x000fe200078e001d */
[----:B------:R3:W-:Y:S01]  /*6110*/  MUFU.EX2 R192, R5 ;  /* 0x0000000500c07308 */ /* 0x0007e20000000800 */
[----:B------:R-:W-:-:S02]  /*6120*/  IMAD.MOV.U32 R29, RZ, RZ, R168 ;  /* 0x000000ffff1d7224 */ /* 0x000fc400078e00a8 */
[----:B------:R-:W-:Y:S02]  /*6130*/  IMAD.MOV.U32 R168, RZ, RZ, R184 ;  /* 0x000000ffffa87224 */ /* 0x000fe400078e00b8 */
[----:B-1----:R-:W-:Y:S02]  /*6140*/  FFMA.FTZ R6, R154, c[0x0][0x2d0], -R0 ;  /* 0x0000b4009a067a23 */ /* 0x002fe40000010800 */
[----:B------:R-:W-:Y:S01]  /*6150*/  IMAD.MOV.U32 R184, RZ, RZ, R185 ;  /* 0x000000ffffb87224 */ /* 0x000fe200078e00b9 */
[----:B------:R1:W-:Y:S01]  /*6160*/  MUFU.EX2 R133, R2 ;  /* 0x0000000200857308 */ /* 0x0003e20000000800 */
[----:B------:R-:W-:Y:S02]  /*6170*/  IMAD.MOV.U32 R185, RZ, RZ, R186 ;  /* 0x000000ffffb97224 */ /* 0x000fe400078e00ba */
[----:B------:R-:W-:Y:S02]  /*6180*/  IMAD.MOV.U32 R186, RZ, RZ, R187 ;  /* 0x000000ffffba7224 */ /* 0x000fe400078e00bb */
[----:B------:R-:W-:-:S02]  /*6190*/  IMAD.MOV.U32 R187, RZ, RZ, R190 ;  /* 0x000000ffffbb7224 */ /* 0x000fc400078e00be */
[--C-:B---3--:R-:W-:Y:S01]  /*61a0*/  FFMA.FTZ R5, R149, c[0x0][0x2d0], -R0.reuse ;  /* 0x0000b40095057a23 */ /* 0x108fe20000010800 */
[----:B------:R-:W-:Y:S01]  /*61b0*/  MUFU.EX2 R189, R7 ;  /* 0x0000000700bd7308 */ /* 0x000fe20000000800 */
[----:B------:R-:W-:Y:S01]  /*61c0*/  HMMA.16816.F32.BF16 R112, R8, R26, R56 ;  /* 0x0000001a0870723c */ /* 0x000fe20000041838 */
[----:B-1----:R-:W-:-:S06]  /*61d0*/  FFMA.FTZ R2, R148, c[0x0][0x2d0], -R0 ;  /* 0x0000b40094027a23 */ /* 0x002fcc0000010800 */
[----:B------:R-:W1:Y:S01]  /*61e0*/  MUFU.EX2 R138, R6 ;  /* 0x00000006008a7308 */ /* 0x000e620000000800 */
[C---:B------:R-:W-:Y:S07]  /*61f0*/  HMMA.16816.F32.BF16 R100, R8.reuse, R20, R48 ;  /* 0x000000140864723c */ /* 0x040fee0000041830 */
[----:B------:R1:W-:Y:S01]  /*6200*/  MUFU.EX2 R188, R5 ;  /* 0x0000000500bc7308 */ /* 0x0003e20000000800 */
[C---:B------:R-:W-:Y:S07]  /*6210*/  HMMA.16816.F32.BF16 R92, R8.reuse, R22, R44 ;  /* 0x00000016085c723c */ /* 0x040fee000004182c */
[----:B------:R-:W3:Y:S01]  /*6220*/  MUFU.EX2 R190, R2 ;  /* 0x0000000200be7308 */ /* 0x000ee20000000800 */
[C---:B------:R-:W-:Y:S08]  /*6230*/  HMMA.16816.F32.BF16 R88, R8.reuse, R16, R40 ;  /* 0x000000100858723c */ /* 0x040ff00000041828 */
[C---:B------:R-:W-:Y:S08]  /*6240*/  HMMA.16816.F32.BF16 R80, R8.reuse, R18, R36 ;  /* 0x000000120850723c */ /* 0x040ff00000041824 */
[C---:B------:R-:W-:Y:S08]  /*6250*/  HMMA.16816.F32.BF16 R76, R8.reuse, R12, R52 ;  /* 0x0000000c084c723c */ /* 0x040ff00000041834 */
[----:B------:R-:W-:Y:S07]  /*6260*/  HMMA.16816.F32.BF16 R72, R8, R14, R32 ;  /* 0x0000000e0848723c */ /* 0x000fee0000041820 */
[----:B------:R-:W-:-:S02]  /*6270*/  FFMA.FTZ R11, R132, c[0x0][0x2d0], -R4 ;  /* 0x0000b400840b7a23 */ /* 0x000fc40000010804 */
[----:B------:R-:W-:Y:S02]  /*6280*/  IMAD.MOV.U32 R132, RZ, RZ, R227 ;  /* 0x000000ffff847224 */ /* 0x000fe400078e00e3 */
[----:B------:R-:W-:Y:S02]  /*6290*/  IMAD.MOV.U32 R227, RZ, RZ, R30 ;  /* 0x000000ffffe37224 */ /* 0x000fe400078e001e */
[----:B------:R-:W-:Y:S02]  /*62a0*/  IMAD.MOV.U32 R62, RZ, RZ, R132 ;  /* 0x000000ffff3e7224 */ /* 0x000fe400078e0084 */
[----:B------:R-:W-:Y:S02]  /*62b0*/  IMAD.MOV.U32 R132, RZ, RZ, R250 ;  /* 0x000000ffff847224 */ /* 0x000fe400078e00fa */
[----:B------:R-:W-:Y:S02]  /*62c0*/  IMAD.MOV.U32 R250, RZ, RZ, R227 ;  /* 0x000000fffffa7224 */ /* 0x000fe400078e00e3 */
[----:B------:R-:W-:-:S02]  /*62d0*/  IMAD.MOV.U32 R227, RZ, RZ, R29 ;  /* 0x000000ffffe37224 */ /* 0x000fc400078e001d */
[----:B------:R-:W-:Y:S02]  /*62e0*/  IMAD.MOV.U32 R59, RZ, RZ, R62 ;  /* 0x000000ffff3b7224 */ /* 0x000fe400078e003e */
[----:B------:R-:W-:Y:S02]  /*62f0*/  IMAD.MOV.U32 R62, RZ, RZ, R132 ;  /* 0x000000ffff3e7224 */ /* 0x000fe400078e0084 */
[----:B------:R-:W-:Y:S02]  /*6300*/  IMAD.MOV.U32 R132, RZ, RZ, R250 ;  /* 0x000000ffff847224 */ /* 0x000fe400078e00fa */
[--C-:B------:R-:W-:Y:S02]  /*6310*/  FFMA.FTZ R60, R63, c[0x0][0x2d0], -R4.reuse ;  /* 0x0000b4003f3c7a23 */ /* 0x100fe40000010804 */
[----:B------:R-:W-:Y:S01]  /*6320*/  IMAD.MOV.U32 R250, RZ, RZ, R227 ;  /* 0x000000fffffa7224 */ /* 0x000fe200078e00e3 */
[----:B-1----:R-:W-:Y:S01]  /*6330*/  F2FP.BF16.PACK_AB R5, R138, R133 ;  /* 0x000000858a05723e */ /* 0x002fe200000010ff */
[--C-:B------:R-:W-:Y:S01]  /*6340*/  FFMA.FTZ R10, R244, c[0x0][0x2d0], -R4.reuse ;  /* 0x0000b400f40a7a23 */ /* 0x100fe20000010804 */
[----:B------:R-:W-:Y:S01]  /*6350*/  F2FP.BF16.PACK_AB R6, R192, R191 ;  /* 0x000000bfc006723e */ /* 0x000fe200000010ff */
[--C-:B------:R-:W-:Y:S01]  /*6360*/  FFMA.FTZ R9, R243, c[0x0][0x2d0], -R4.reuse ;  /* 0x0000b400f3097a23 */ /* 0x100fe20000010804 */
[----:B---3--:R-:W-:Y:S01]  /*6370*/  F2FP.BF16.PACK_AB R7, R190, R188 ;  /* 0x000000bcbe07723e */ /* 0x008fe200000010ff */
[--C-:B------:R-:W-:Y:S01]  /*6380*/  FFMA.FTZ R8, R242, c[0x0][0x2d0], -R4.reuse ;  /* 0x0000b400f2087a23 */ /* 0x100fe20000010804 */
[----:B------:R2:W5:Y:S01]  /*6390*/  LDL.LU R244, [R1+0xc8] ;  /* 0x0000c80001f47983 */ /* 0x0005620000300800 */
[----:B------:R-:W-:-:S02]  /*63a0*/  FFMA.FTZ R47, R241, c[0x0][0x2d0], -R4 ;  /* 0x0000b400f12f7a23 */ /* 0x000fc40000010804 */
[--C-:B------:R-:W-:Y:S01]  /*63b0*/  FFMA.FTZ R61, R239, c[0x0][0x2d0], -R4.reuse ;  /* 0x0000b400ef3d7a23 */ /* 0x100fe20000010804 */
[----:B------:R2:W5:Y:S01]  /*63c0*/  LDL.LU R243, [R1+0xc4] ;  /* 0x0000c40001f37983 */ /* 0x0005620000300800 */
[----:B------:R-:W-:Y:S01]  /*63d0*/  FFMA.FTZ R63, R238, c[0x0][0x2d0], -R4 ;  /* 0x0000b400ee3f7a23 */ /* 0x000fe20000010804 */
[----:B------:R-:W-:Y:S01]  /*63e0*/  F2FP.BF16.PACK_AB R4, R189, R139 ;  /* 0x0000008bbd04723e */ /* 0x000fe200000010ff */
[----:B------:R-:W-:Y:S01]  /*63f0*/  IMAD.MOV.U32 R58, RZ, RZ, R59 ;  /* 0x000000ffff3a7224 */ /* 0x000fe200078e003b */
[----:B------:R2:W5:Y:S01]  /*6400*/  LDL.LU R242, [R1+0xc0] ;  /* 0x0000c00001f27983 */ /* 0x0005620000300800 */
[----:B------:R-:W-:Y:S02]  /*6410*/  IMAD.MOV.U32 R59, RZ, RZ, R62 ;  /* 0x000000ffff3b7224 */ /* 0x000fe400078e003e */
[----:B------:R-:W-:Y:S01]  /*6420*/  IMAD.MOV.U32 R30, RZ, RZ, R240 ;  /* 0x000000ffff1e7224 */ /* 0x000fe200078e00f0 */
[----:B------:R2:W5:Y:S01]  /*6430*/  LDL.LU R241, [R1+0xbc] ;  /* 0x0000bc0001f17983 */ /* 0x0005620000300800 */
[----:B------:R-:W-:-:S02]  /*6440*/  IMAD.MOV.U32 R62, RZ, RZ, R132 ;  /* 0x000000ffff3e7224 */ /* 0x000fc400078e0084 */
[----:B------:R-:W-:Y:S02]  /*6450*/  IMAD.MOV.U32 R132, RZ, RZ, R250 ;  /* 0x000000ffff847224 */ /* 0x000fe400078e00fa */
[----:B------:R-:W-:Y:S01]  /*6460*/  FFMA.FTZ R2, R236, c[0x0][0x2d0], -R3 ;  /* 0x0000b400ec027a23 */ /* 0x000fe20000010803 */
[----:B------:R-:W-:Y:S01]  /*6470*/  HMMA.16816.F32.BF16 R36, R4, R18, R104 ;  /* 0x000000120424723c */ /* 0x000fe20000041868 */
[----:B------:R-:W-:Y:S01]  /*6480*/  IMAD.MOV.U32 R57, RZ, RZ, R58 ;  /* 0x000000ffff397224 */ /* 0x000fe200078e003a */
[----:B------:R2:W5:Y:S01]  /*6490*/  LDL.LU R240, [R1+0xb8] ;  /* 0x0000b80001f07983 */ /* 0x0005620000300800 */
[----:B------:R-:W-:Y:S02]  /*64a0*/  IMAD.MOV.U32 R58, RZ, RZ, R59 ;  /* 0x000000ffff3a7224 */ /* 0x000fe400078e003b */
[----:B------:R-:W-:Y:S01]  /*64b0*/  IMAD.MOV.U32 R227, RZ, RZ, R30 ;  /* 0x000000ffffe37224 */ /* 0x000fe200078e001e */
[----:B------:R-:W-:Y:S01]  /*64c0*/  MUFU.EX2 R107, R64 ;  /* 0x00000040006b7308 */ /* 0x000fe20000000800 */
[----:B------:R-:W-:Y:S01]  /*64d0*/  IMAD.MOV.U32 R59, RZ, RZ, R62 ;  /* 0x000000ffff3b7224 */ /* 0x000fe200078e003e */
[----:B------:R2:W5:Y:S01]  /*64e0*/  LDL.LU R239, [R1+0xb4] ;  /* 0x0000b40001ef7983 */ /* 0x0005620000300800 */
[----:B------:R-:W-:-:S02]  /*64f0*/  IMAD.MOV.U32 R62, RZ, RZ, R132 ;  /* 0x000000ffff3e7224 */ /* 0x000fc400078e0084 */
[----:B------:R-:W-:Y:S01]  /*6500*/  IMAD.MOV.U32 R250, RZ, RZ, R227 ;  /* 0x000000fffffa7224 */ /* 0x000fe200078e00e3 */
[----:B------:R2:W5:Y:S01]  /*6510*/  LDL.LU R238, [R1+0xb0] ;  /* 0x0000b00001ee7983 */ /* 0x0005620000300800 */
[----:B------:R-:W-:Y:S01]  /*6520*/  IMAD.MOV.U32 R227, RZ, RZ, R68 ;  /* 0x000000ffffe37224 */ /* 0x000fe200078e0044 */
[----:B------:R1:W-:Y:S01]  /*6530*/  MUFU.EX2 R64, R2 ;  /* 0x0000000200407308 */ /* 0x0003e20000000800 */
[----:B------:R-:W-:Y:S02]  /*6540*/  IMAD.MOV.U32 R155, RZ, RZ, R58 ;  /* 0x000000ffff9b7224 */ /* 0x000fe400078e003a */
[----:B------:R-:W-:Y:S02]  /*6550*/  IMAD.MOV.U32 R154, RZ, RZ, R59 ;  /* 0x000000ffff9a7224 */ /* 0x000fe400078e003b */
[--C-:B------:R-:W-:Y:S02]  /*6560*/  FFMA.FTZ R46, R147, c[0x0][0x2d0], -R0.reuse ;  /* 0x0000b400932e7a23 */ /* 0x100fe40000010800 */
[----:B------:R-:W-:-:S02]  /*6570*/  FFMA.FTZ R44, R153, c[0x0][0x2d0], -R0 ;  /* 0x0000b400992c7a23 */ /* 0x000fc40000010800 */
[--C-:B------:R-:W-:Y:S02]  /*6580*/  FFMA.FTZ R31, R152, c[0x0][0x2d0], -R0.reuse ;  /* 0x0000b400981f7a23 */ /* 0x100fe40000010800 */
[--C-:B------:R-:W-:Y:S02]  /*6590*/  FFMA.FTZ R45, R151, c[0x0][0x2d0], -R0.reuse ;  /* 0x0000b400972d7a23 */ /* 0x100fe40000010800 */
[----:B------:R-:W-:Y:S02]  /*65a0*/  FFMA.FTZ R147, R150, c[0x0][0x2d0], -R0 ;  /* 0x0000b40096937a23 */ /* 0x000fe40000010800 */
[----:B-1----:R-:W-:Y:S02]  /*65b0*/  FADD.FTZ R2, R69, R62 ;  /* 0x0000003e45027221 */ /* 0x002fe40000010000 */
[--C-:B------:R-:W-:Y:S02]  /*65c0*/  FFMA.FTZ R146, R146, c[0x0][0x2d0], -R0.reuse ;  /* 0x0000b40092927a23 */ /* 0x100fe40000010800 */
[----:B------:R-:W-:-:S02]  /*65d0*/  FFMA.FTZ R145, R145, c[0x0][0x2d0], -R0 ;  /* 0x0000b40091917a23 */ /* 0x000fc40000010800 */
[----:B------:R-:W-:Y:S02]  /*65e0*/  FFMA.FTZ R172, R144, c[0x0][0x2d0], -R0 ;  /* 0x0000b40090ac7a23 */ /* 0x000fe40000010800 */
[--C-:B------:R-:W-:Y:S02]  /*65f0*/  FFMA.FTZ R0, R237, c[0x0][0x2d0], -R3.reuse ;  /* 0x0000b400ed007a23 */ /* 0x100fe40000010803 */
[--C-:B------:R-:W-:Y:S01]  /*6600*/  FFMA.FTZ R29, R235, c[0x0][0x2d0], -R3.reuse ;  /* 0x0000b400eb1d7a23 */ /* 0x100fe20000010803 */
[----:B------:R2:W5:Y:S01]  /*6610*/  LDL.LU R237, [R1+0xac] ;  /* 0x0000ac0001ed7983 */ /* 0x0005620000300800 */
[--C-:B------:R-:W-:Y:S02]  /*6620*/  FFMA.FTZ R30, R234, c[0x0][0x2d0], -R3.reuse ;  /* 0x0000b400ea1e7a23 */ /* 0x100fe40000010803 */
[--C-:B------:R-:W-:Y:S01]  /*6630*/  FFMA.FTZ R68, R231, c[0x0][0x2d0], -R3.reuse ;  /* 0x0000b400e7447a23 */ /* 0x100fe20000010803 */
[----:B------:R2:W5:Y:S01]  /*6640*/  LDL.LU R236, [R1+0xa8] ;  /* 0x0000a80001ec7983 */ /* 0x0005620000300800 */
[----:B------:R-:W-:-:S02]  /*6650*/  FFMA.FTZ R132, R228, c[0x0][0x2d0], -R3 ;  /* 0x0000b400e4847a23 */ /* 0x000fc40000010803 */
[--C-:B------:R-:W-:Y:S01]  /*6660*/  FFMA.FTZ R134, R134, c[0x0][0x2d0], -R3.reuse ;  /* 0x0000b40086867a23 */ /* 0x100fe20000010803 */
[----:B------:R2:W5:Y:S01]  /*6670*/  LDL.LU R235, [R1+0xa4] ;  /* 0x0000a40001eb7983 */ /* 0x0005620000300800 */
[----:B------:R-:W-:Y:S02]  /*6680*/  FFMA.FTZ R144, R57, c[0x0][0x2d0], -R3 ;  /* 0x0000b40039907a23 */ /* 0x000fe40000010803 */
[----:B------:R-:W-:Y:S01]  /*6690*/  FADD.FTZ R3, R155, R154 ;  /* 0x0000009a9b037221 */ /* 0x000fe20000010000 */
[----:B------:R2:W5:Y:S01]  /*66a0*/  LDL.LU R234, [R1+0xa0] ;  /* 0x0000a00001ea7983 */ /* 0x0005620000300800 */
[----:B------:R-:W-:Y:S02]  /*66b0*/  FADD.FTZ R2, R227, R2 ;  /* 0x00000002e3027221 */ /* 0x000fe40000010000 */
[----:B------:R-:W-:Y:S01]  /*66c0*/  IMAD.MOV.U32 R227, RZ, RZ, R247 ;  /* 0x000000ffffe37224 */ /* 0x000fe200078e00f7 */
[----:B------:R2:W5:Y:S01]  /*66d0*/  LDL.LU R231, [R1+0x9c] ;  /* 0x00009c0001e77983 */ /* 0x0005620000300800 */
[----:B------:R-:W-:-:S02]  /*66e0*/  IMAD.MOV.U32 R247, RZ, RZ, R252 ;  /* 0x000000fffff77224 */ /* 0x000fc400078e00fc */
[----:B------:R-:W-:Y:S01]  /*66f0*/  FADD.FTZ R3, R250, R3 ;  /* 0x00000003fa037221 */ /* 0x000fe20000010000 */
[----:B------:R2:W5:Y:S01]  /*6700*/  LDL.LU R228, [R1+0x98] ;  /* 0x0000980001e47983 */ /* 0x0005620000300800 */
[----:B------:R-:W-:Y:S02]  /*6710*/  IMAD.MOV.U32 R252, RZ, RZ, R165 ;  /* 0x000000fffffc7224 */ /* 0x000fe400078e00a5 */
[----:B------:R-:W-:Y:S01]  /*6720*/  IMAD.MOV.U32 R165, RZ, RZ, R71 ;  /* 0x000000ffffa57224 */ /* 0x000fe200078e0047 */
[----:B------:R-:W-:Y:S01]  /*6730*/  HMMA.16816.F32.BF16 R32, R4, R16, R108 ;  /* 0x000000100420723c */ /* 0x000fe2000004186c */
[----:B------:R-:W-:Y:S01]  /*6740*/  FADD.FTZ R2, R247, R2 ;  /* 0x00000002f7027221 */ /* 0x000fe20000010000 */
[----:B------:R-:W-:Y:S01]  /*6750*/  MUFU.EX2 R105, R11 ;  /* 0x0000000b00697308 */ /* 0x000fe20000000800 */
[----:B------:R-:W-:Y:S01]  /*6760*/  FADD.FTZ R3, R227, R3 ;  /* 0x00000003e3037221 */ /* 0x000fe20000010000 */
[----:B------:R-:W1:Y:S01]  /*6770*/  LDSM.16.MT88.4 R16, [R229+0x2800] ;  /* 0x00280000e510783b */ /* 0x000e620000004200 */
[----:B------:R-:W-:-:S02]  /*6780*/  IMAD.MOV.U32 R227, RZ, RZ, R184 ;  /* 0x000000ffffe37224 */ /* 0x000fc400078e00b8 */
[----:B------:R-:W-:Y:S01]  /*6790*/  FADD.FTZ R2, R165, R2 ;  /* 0x00000002a5027221 */ /* 0x000fe20000010000 */
[C---:B------:R-:W-:Y:S01]  /*67a0*/  HMMA.16816.F32.BF16 R48, R4.reuse, R20, R120 ;  /* 0x000000140430723c */ /* 0x040fe20000041878 */
[----:B------:R-:W-:Y:S01]  /*67b0*/  FADD.FTZ R28, R157, R156 ;  /* 0x0000009c9d1c7221 */ /* 0x000fe20000010000 */
[----:B------:R-:W3:Y:S01]  /*67c0*/  MUFU.EX2 R106, R10 ;  /* 0x0000000a006a7308 */ /* 0x000ee20000000800 */
[----:B------:R-:W-:Y:S01]  /*67d0*/  FADD.FTZ R2, R227, R2 ;  /* 0x00000002e3027221 */ /* 0x000fe20000010000 */
[----:B------:R-:W-:Y:S04]  /*67e0*/  LDSM.16.MT88.4 R152, [R229+0x3000] ;  /* 0x00300000e598783b */ /* 0x000fe80000004200 */
[----:B------:R-:W4:Y:S01]  /*67f0*/  LDL R227, [R1+0x5c] ;  /* 0x00005c0001e37983 */ /* 0x000f220000100800 */
[C---:B------:R-:W-:Y:S01]  /*6800*/  HMMA.16816.F32.BF16 R40, R4.reuse, R22, R116 ;  /* 0x000000160428723c */ /* 0x040fe20000041874 */
[----:B------:R-:W-:Y:S02]  /*6810*/  MUFU.EX2 R108, R9 ;  /* 0x00000009006c7308 */ /* 0x000fe40000000800 */
[----:B------:R-:W-:Y:S05]  /*6820*/  LDSM.16.MT88.4 R20, [R232+0x2800] ;  /* 0x00280000e814783b */ /* 0x000fea0000004200 */
[C---:B------:R-:W-:Y:S01]  /*6830*/  HMMA.16816.F32.BF16 R96, R4.reuse, R12, R96 ;  /* 0x0000000c0460723c */ /* 0x040fe20000041860 */
[----:B------:R2:W-:Y:S07]  /*6840*/  MUFU.EX2 R109, R8 ;  /* 0x00000008006d7308 */ /* 0x0005ee0000000800 */
[C---:B------:R-:W-:Y:S01]  /*6850*/  HMMA.16816.F32.BF16 R84, R4.reuse, R14, R84 ;  /* 0x0000000e0454723c */ /* 0x040fe20000041854 */
[----:B------:R-:W1:Y:S04]  /*6860*/  LDSM.16.MT88.4 R12, [R233+0x2800] ;  /* 0x00280000e90c783b */ /* 0x000e680000004200 */
[----:B--2---:R-:W2:Y:S01]  /*6870*/  LDSM.16.MT88.4 R8, [R230+0x2800] ;  /* 0x00280000e608783b */ /* 0x004ea20000004200 */
[----:B------:R3:W1:Y:S08]  /*6880*/  MUFU.EX2 R104, R0 ;  /* 0x0000000000687308 */ /* 0x0006700000000800 */
[----:B------:R-:W-:Y:S08]  /*6890*/  MUFU.EX2 R69, R29 ;  /* 0x0000001d00457308 */ /* 0x000ff00000000800 */
[----:B------:R-:W1:Y:S01]  /*68a0*/  MUFU.EX2 R71, R30 ;  /* 0x0000001e00477308 */ /* 0x000e620000000800 */
[----:B------:R-:W-:Y:S01]  /*68b0*/  HMMA.16816.F32.BF16 R56, R4, R24, R128 ;  /* 0x000000180438723c */ /* 0x000fe20000041880 */
[----:B---3--:R-:W-:-:S06]  /*68c0*/  FADD.FTZ R0, R159, R158 ;  /* 0x0000009e9f007221 */ /* 0x008fcc0000010000 */
[----:B------:R-:W-:Y:S01]  /*68d0*/  MUFU.EX2 R62, R46 ;  /* 0x0000002e003e7308 */ /* 0x000fe20000000800 */
[----:B------:R-:W-:Y:S07]  /*68e0*/  HMMA.16816.F32.BF16 R52, R4, R26, R124 ;  /* 0x0000001a0434723c */ /* 0x000fee000004187c */
[----:B------:R-:W-:Y:S01]  /*68f0*/  MUFU.EX2 R46, R44 ;  /* 0x0000002c002e7308 */ /* 0x000fe20000000800 */
[----:B------:R-:W-:-:S07]  /*6900*/  FADD.FTZ R4, R169, R28 ;  /* 0x0000001ca9047221 */ /* 0x000fce0000010000 */
[----:B------:R-:W3:Y:S01]  /*6910*/  MUFU.EX2 R65, R65 ;  /* 0x0000004100417308 */ /* 0x000ee20000000800 */
[----:B------:R-:W-:-:S07]  /*6920*/  FADD.FTZ R24, R166, R0 ;  /* 0x00000000a6187221 */ /* 0x000fce0000010000 */
[----:B------:R-:W-:Y:S01]  /*6930*/  MUFU.EX2 R66, R66 ;  /* 0x0000004200427308 */ /* 0x000fe20000000800 */
[----:B------:R-:W-:-:S07]  /*6940*/  FADD.FTZ R0, R170, R4 ;  /* 0x00000004aa007221 */ /* 0x000fce0000010000 */
[----:B------:R-:W1:Y:S08]  /*6950*/  MUFU.EX2 R67, R67 ;  /* 0x0000004300437308 */ /* 0x000e700000000800 */
[----:B------:R-:W-:Y:S08]  /*6960*/  MUFU.EX2 R44, R31 ;  /* 0x0000001f002c7308 */ /* 0x000ff00000000800 */
[----:B------:R-:W2:Y:S01]  /*6970*/  MUFU.EX2 R45, R45 ;  /* 0x0000002d002d7308 */ /* 0x000ea20000000800 */
[----:B------:R-:W-:-:S02]  /*6980*/  F2FP.BF16.PACK_AB R4, R106, R105 ;  /* 0x000000696a04723e */ /* 0x000fc400000010ff */
[----:B-1----:R-:W-:Y:S02]  /*6990*/  F2FP.BF16.PACK_AB R5, R64, R104 ;  /* 0x000000684005723e */ /* 0x002fe400000010ff */
[----:B------:R-:W-:Y:S02]  /*69a0*/  F2FP.BF16.PACK_AB R6, R109, R108 ;  /* 0x0000006c6d06723e */ /* 0x000fe400000010ff */
[----:B------:R-:W-:Y:S01]  /*69b0*/  F2FP.BF16.PACK_AB R7, R71, R69 ;  /* 0x000000454707723e */ /* 0x000fe200000010ff */
[----:B------:R-:W-:-:S06]  /*69c0*/  FADD.FTZ R24, R171, R24 ;  /* 0x00000018ab187221 */ /* 0x000fcc0000010000 */
[----:B------:R-:W-:Y:S01]  /*69d0*/  HMMA.16816.F32.BF16 R140, R4, R16, R140 ;  /* 0x00000010048c723c */ /* 0x000fe2000004188c */
[----:B------:R-:W-:-:S07]  /*69e0*/  FADD.FTZ R24, R217, R24 ;  /* 0x00000018d9187221 */ /* 0x000fce0000010000 */
[----:B------:R-:W-:Y:S01]  /*69f0*/  HMMA.16816.F32.BF16 R112, R4, R18, R112 ;  /* 0x000000120470723c */ /* 0x000fe20000041870 */
[----:B------:R-:W-:-:S07]  /*6a00*/  FADD.FTZ R0, R219, R0 ;  /* 0x00000000db007221 */ /* 0x000fce0000010000 */
[C---:B------:R-:W-:Y:S08]  /*6a10*/  HMMA.16816.F32.BF16 R100, R4.reuse, R12, R100 ;  /* 0x0000000c0464723c */ /* 0x040ff00000041864 */
[C---:B------:R-:W-:Y:S08]  /*6a20*/  HMMA.16816.F32.BF16 R92, R4.reuse, R14, R92 ;  /* 0x0000000e045c723c */ /* 0x040ff0000004185c */
[C---:B--2---:R-:W-:Y:S08]  /*6a30*/  HMMA.16816.F32.BF16 R88, R4.reuse, R8, R88 ;  /* 0x000000080458723c */ /* 0x044ff00000041858 */
[C---:B------:R-:W-:Y:S08]  /*6a40*/  HMMA.16816.F32.BF16 R80, R4.reuse, R10, R80 ;  /* 0x0000000a0450723c */ /* 0x040ff00000041850 */
[C---:B------:R-:W-:Y:S08]  /*6a50*/  HMMA.16816.F32.BF16 R76, R4.reuse, R20, R76 ;  /* 0x00000014044c723c */ /* 0x040ff0000004184c */
[----:B------:R-:W-:Y:S07]  /*6a60*/  HMMA.16816.F32.BF16 R72, R4, R22, R72 ;  /* 0x000000160448723c */ /* 0x000fee0000041848 */
[----:B---3--:R-:W-:-:S02]  /*6a70*/  F2FP.BF16.PACK_AB R4, R65, R107 ;  /* 0x0000006b4104723e */ /* 0x008fc400000010ff */
[----:B------:R-:W-:Y:S02]  /*6a80*/  F2FP.BF16.PACK_AB R5, R46, R62 ;  /* 0x0000003e2e05723e */ /* 0x000fe400000010ff */
[----:B------:R-:W-:Y:S02]  /*6a90*/  F2FP.BF16.PACK_AB R6, R67, R66 ;  /* 0x000000424306723e */ /* 0x000fe400000010ff */
[----:B------:R-:W-:Y:S01]  /*6aa0*/  F2FP.BF16.PACK_AB R7, R45, R44 ;  /* 0x0000002c2d07723e */ /* 0x000fe200000010ff */
[----:B------:R-:W-:Y:S02]  /*6ab0*/  IMAD.MOV.U32 R247, RZ, RZ, R185 ;  /* 0x000000fffff77224 */ /* 0x000fe400078e00b9 */
[----:B------:R-:W-:Y:S02]  /*6ac0*/  IMAD.MOV.U32 R165, RZ, RZ, R186 ;  /* 0x000000ffffa57224 */ /* 0x000fe400078e00ba */
[----:B------:R-:W-:Y:S02]  /*6ad0*/  FADD.FTZ R0, R218, R0 ;  /* 0x00000000da007221 */ /* 0x000fe40000010000 */
[----:B------:R-:W-:Y:S01]  /*6ae0*/  HMMA.16816.F32.BF16 R32, R4, R8, R32 ;  /* 0x000000080420723c */ /* 0x000fe20000041820 */
[----:B------:R-:W-:-:S06]  /*6af0*/  IMAD.MOV.U32 R128, RZ, RZ, R163 ;  /* 0x000000ffff807224 */ /* 0x000fcc00078e00a3 */
[----:B------:R-:W-:Y:S01]  /*6b00*/  FADD.FTZ R8, R225, R24 ;  /* 0x00000018e1087221 */ /* 0x000fe20000010000 */
[C---:B------:R-:W-:Y:S01]  /*6b10*/  HMMA.16816.F32.BF16 R116, R4.reuse, R20, R96 ;  /* 0x000000140474723c */ /* 0x040fe20000041860 */
[----:B------:R-:W-:Y:S02]  /*6b20*/  FADD.FTZ R0, R247, R0 ;  /* 0x00000000f7007221 */ /* 0x000fe40000010000 */
[----:B------:R-:W-:Y:S02]  /*6b30*/  FADD.FTZ R8, R226, R8 ;  /* 0x00000008e2087221 */ /* 0x000fe40000010000 */
[----:B------:R-:W-:Y:S02]  /*6b40*/  FADD.FTZ R2, R165, R2 ;  /* 0x00000002a5027221 */ /* 0x000fe40000010000 */
[----:B------:R-:W-:Y:S01]  /*6b50*/  IMAD.MOV.U32 R130, RZ, RZ, R174 ;  /* 0x000000ffff827224 */ /* 0x000fe200078e00ae */
[----:B------:R-:W-:Y:S01]  /*6b60*/  HMMA.16816.F32.BF16 R56, R4, R16, R56 ;  /* 0x000000100438723c */ /* 0x000fe20000041838 */
[----:B------:R-:W-:-:S02]  /*6b70*/  FADD.FTZ R3, R252, R3 ;  /* 0x00000003fc037221 */ /* 0x000fc40000010000 */
[----:B------:R-:W-:Y:S02]  /*6b80*/  IMAD.MOV.U32 R250, RZ, RZ, R168 ;  /* 0x000000fffffa7224 */ /* 0x000fe400078e00a8 */
[----:B------:R-:W-:-:S03]  /*6b90*/  FADD.FTZ R0, R167, R0 ;  /* 0x00000000a7007221 */ /* 0x000fc60000010000 */
[----:B------:R-:W-:Y:S01]  /*6ba0*/  HMMA.16816.F32.BF16 R52, R4, R18, R52 ;  /* 0x000000120434723c */ /* 0x000fe20000041834 */
[----:B------:R-:W-:-:S07]  /*6bb0*/  FADD.FTZ R2, R130, R2 ;  /* 0x0000000282027221 */ /* 0x000fce0000010000 */
[----:B------:R-:W-:Y:S01]  /*6bc0*/  HMMA.16816.F32.BF16 R48, R4, R12, R48 ;  /* 0x0000000c0430723c */ /* 0x000fe20000041830 */
[----:B------:R-:W-:-:S07]  /*6bd0*/  IMAD.MOV.U32 R252, RZ, RZ, R187 ;  /* 0x000000fffffc7224 */ /* 0x000fce00078e00bb */
[----:B------:R-:W-:Y:S01]  /*6be0*/  HMMA.16816.F32.BF16 R40, R4, R14, R40 ;  /* 0x0000000e0428723c */ /* 0x000fe20000041828 */
[----:B------:R-:W-:-:S07]  /*6bf0*/  FADD.FTZ R3, R250, R3 ;  /* 0x00000003fa037221 */ /* 0x000fce0000010000 */
[----:B------:R-:W-:Y:S01]  /*6c00*/  HMMA.16816.F32.BF16 R36, R4, R10, R36 ;  /* 0x0000000a0424723c */ /* 0x000fe20000041824 */
[----:B------:R-:W-:-:S07]  /*6c10*/  FADD.FTZ R0, R223, R0 ;  /* 0x00000000df007221 */ /* 0x000fce0000010000 */
[----:B------:R-:W-:Y:S01]  /*6c20*/  HMMA.16816.F32.BF16 R20, R4, R22, R84 ;  /* 0x000000160414723c */ /* 0x000fe20000041854 */
[----:B------:R-:W-:Y:S02]  /*6c30*/  IMAD.MOV.U32 R129, RZ, RZ, R173 ;  /* 0x000000ffff817224 */ /* 0x000fe400078e00ad */
[----:B------:R-:W-:Y:S01]  /*6c40*/  IMAD.MOV.U32 R156, RZ, RZ, R181 ;  /* 0x000000ffff9c7224 */ /* 0x000fe200078e00b5 */
[----:B------:R1:W-:Y:S01]  /*6c50*/  MUFU.EX2 R31, R60 ;  /* 0x0000003c001f7308 */ /* 0x0003e20000000800 */
[----:B------:R-:W-:Y:S01]  /*6c60*/  IMAD.MOV.U32 R174, RZ, RZ, R183 ;  /* 0x000000ffffae7224 */ /* 0x000fe200078e00b7 */
[----:B------:R-:W2:Y:S01]  /*6c70*/  LDSM.16.MT88.4 R168, [R233+0x3000] ;  /* 0x00300000e9a8783b */ /* 0x000ea20000004200 */
[----:B------:R-:W-:Y:S02]  /*6c80*/  FADD.FTZ R4, R128, R8 ;  /* 0x0000000880047221 */ /* 0x000fe40000010000 */
[----:B------:R-:W-:Y:S01]  /*6c90*/  IMAD.MOV.U32 R157, RZ, RZ, R180 ;  /* 0x000000ffff9d7224 */ /* 0x000fe200078e00b4 */
[----:B------:R-:W3:Y:S01]  /*6ca0*/  LDSM.16.MT88.4 R184, [R230+0x3000] ;  /* 0x00300000e6b8783b */ /* 0x000ee20000004200 */
[----:B------:R-:W-:-:S02]  /*6cb0*/  FADD.FTZ R7, R222, R4 ;  /* 0x00000004de077221 */ /* 0x000fc40000010000 */
[----:B------:R-:W-:Y:S02]  /*6cc0*/  FADD.FTZ R4, R220, R2 ;  /* 0x00000002dc047221 */ /* 0x000fe40000010000 */
[----:B------:R-:W-:Y:S02]  /*6cd0*/  IMAD.MOV.U32 R131, RZ, RZ, R179 ;  /* 0x000000ffff837224 */ /* 0x000fe400078e00b3 */
[----:B------:R-:W-:Y:S02]  /*6ce0*/  IMAD.MOV.U32 R217, RZ, RZ, R175 ;  /* 0x000000ffffd97224 */ /* 0x000fe400078e00af */
[----:B------:R-:W-:Y:S01]  /*6cf0*/  IMAD.MOV.U32 R247, RZ, RZ, R177 ;  /* 0x000000fffff77224 */ /* 0x000fe200078e00b1 */
[----:B------:R-:W-:Y:S01]  /*6d00*/  MUFU.EX2 R9, R147 ;  /* 0x0000009300097308 */ /* 0x000fe20000000800 */
[----:B------:R-:W-:Y:S01]  /*6d10*/  FADD.FTZ R3, R252, R3 ;  /* 0x00000003fc037221 */ /* 0x000fe20000010000 */
[----:B------:R-:W2:Y:S01]  /*6d20*/  LDSM.16.MT88.4 R12, [R232+0x3000] ;  /* 0x00300000e80c783b */ /* 0x000ea20000004200 */
[----:B------:R-:W-:-:S02]  /*6d30*/  FADD.FTZ R5, R224, R0 ;  /* 0x00000000e0057221 */ /* 0x000fc40000010000 */
[----:B------:R-:W-:-:S04]  /*6d40*/  FADD.FTZ R3, R129, R3 ;  /* 0x0000000381037221 */ /* 0x000fc80000010000 */
[----:B------:R-:W-:Y:S02]  /*6d50*/  FADD.FTZ R6, R221, R3 ;  /* 0x00000003dd067221 */ /* 0x000fe40000010000 */
[----:B------:R-:W-:Y:S02]  /*6d60*/  IMAD.MOV.U32 R173, RZ, RZ, R182 ;  /* 0x000000ffffad7224 */ /* 0x000fe400078e00b6 */
[----:B-1----:R-:W-:Y:S02]  /*6d70*/  IMAD.MOV.U32 R60, RZ, RZ, R156 ;  /* 0x000000ffff3c7224 */ /* 0x002fe400078e009c */
[----:B----4-:R-:W-:-:S04]  /*6d80*/  @P4 IMAD.HI.U32 R2, R227, c[0x0][0x2c8], RZ ;  /* 0x0000b200e3024a27 */ /* 0x010fc800078e00ff */
[----:B------:R-:W-:Y:S01]  /*6d90*/  IMAD.MOV.U32 R0, RZ, RZ, R227 ;  /* 0x000000ffff007224 */ /* 0x000fe200078e00e3 */
[----:B------:R-:W-:Y:S01]  /*6da0*/  @P4 SHF.R.U32.HI R0, RZ, c[0x0][0x2cc], R2 ;  /* 0x0000b300ff004a19 */ /* 0x000fe20000011602 */
[----:B------:R-:W-:-:S05]  /*6db0*/  IMAD.MOV.U32 R2, RZ, RZ, c[0x0][0x168] ;  /* 0x00005a00ff027624 */ /* 0x000fca00078e00ff */
[----:B------:R-:W-:Y:S01]  /*6dc0*/  IADD3 R3, R0, c[0x0][0x1d0], -R2 ;  /* 0x0000740000037a10 */ /* 0x000fe20007ffe802 */
[----:B------:R-:W-:-:S04]  /*6dd0*/  IMAD.MOV.U32 R2, RZ, RZ, RZ ;  /* 0x000000ffff027224 */ /* 0x000fc800078e00ff */
[----:B------:R-:W-:-:S05]  /*6de0*/  IMAD.HI R2, R3, -0x6db6db6d, R2 ;  /* 0x9249249303027827 */ /* 0x000fca00078e0202 */
[----:B------:R-:W-:Y:S01]  /*6df0*/  SHF.R.U32.HI R0, RZ, 0x1f, R2 ;  /* 0x0000001fff007819 */ /* 0x000fe20000011602 */
[----:B------:R-:W-:Y:S02]  /*6e00*/  IMAD.MOV.U32 R218, RZ, RZ, R173 ;  /* 0x000000ffffda7224 */ /* 0x000fe400078e00ad */
[----:B------:R-:W-:Y:S01]  /*6e10*/  IMAD.MOV.U32 R219, RZ, RZ, R174 ;  /* 0x000000ffffdb7224 */ /* 0x000fe200078e00ae */
[----:B------:R-:W-:Y:S01]  /*6e20*/  LEA.HI.SX32 R8, R2, R0, 0x1a ;  /* 0x0000000002087211 */ /* 0x000fe200078fd2ff */
[----:B------:R-:W-:Y:S02]  /*6e30*/  FADD.FTZ R0, R60, R7 ;  /* 0x000000073c007221 */ /* 0x000fe40000010000 */
[----:B------:R-:W-:Y:S02]  /*6e40*/  IMAD.MOV.U32 R110, RZ, RZ, R157 ;  /* 0x000000ffff6e7224 */ /* 0x000fe400078e009d */
[----:B------:R-:W-:Y:S02]  /*6e50*/  FADD.FTZ R3, R218, R6 ;  /* 0x00000006da037221 */ /* 0x000fe40000010000 */
[----:B------:R-:W-:-:S02]  /*6e60*/  FADD.FTZ R4, R248, R4 ;  /* 0x00000004f8047221 */ /* 0x000fc40000010000 */
[----:B------:R-:W-:Y:S02]  /*6e70*/  IMAD.MOV.U32 R111, RZ, RZ, R131 ;  /* 0x000000ffff6f7224 */ /* 0x000fe400078e0083 */
        /* <DEDUP_REMOVED lines=56> */
[----:B------:R-:W-:-:S05]  /*7200*/  FADD.FTZ R0, R69, R4 ;  /* 0x0000000445007221 */ /* 0x000fca0000010000 */
[----:B------:R-:W1:Y:S01]  /*7210*/  MUFU.EX2 R17, R162 ;  /* 0x000000a200117308 */ /* 0x000e620000000800 */
[----:B------:R-:W-:Y:S02]  /*7220*/  FADD.FTZ R5, R67, R5 ;  /* 0x0000000543057221 */ /* 0x000fe40000010000 */
[----:B------:R-:W-:-:S05]  /*7230*/  FADD.FTZ R4, R45, R3 ;  /* 0x000000032d047221 */ /* 0x000fca0000010000 */
[----:B------:R-:W2:Y:S01]  /*7240*/  MUFU.EX2 R16, R146 ;  /* 0x0000009200107308 */ /* 0x000ea20000000800 */
[----:B------:R-:W-:Y:S02]  /*7250*/  FADD.FTZ R3, R109, R2 ;  /* 0x000000026d037221 */ /* 0x000fe40000010000 */
[----:B------:R-:W-:-:S05]  /*7260*/  FADD.FTZ R2, R71, R0 ;  /* 0x0000000047027221 */ /* 0x000fca0000010000 */
[----:B------:R-:W2:Y:S01]  /*7270*/  MUFU.EX2 R27, R132 ;  /* 0x00000084001b7308 */ /* 0x000ea20000000800 */
[----:B-1----:R-:W-:-:S07]  /*7280*/  FADD.FTZ R0, R11, R5 ;  /* 0x000000050b007221 */ /* 0x002fce0000010000 */
[----:B------:R-:W1:Y:S01]  /*7290*/  MUFU.EX2 R19, R164 ;  /* 0x000000a400137308 */ /* 0x000e620000000800 */
[----:B----4-:R-:W-:-:S07]  /*72a0*/  FADD.FTZ R0, R10, R0 ;  /* 0x000000000a007221 */ /* 0x010fce0000010000 */
[----:B------:R-:W4:Y:S01]  /*72b0*/  MUFU.EX2 R18, R145 ;  /* 0x0000009100127308 */ /* 0x000f220000000800 */
[----:B------:R-:W-:-:S07]  /*72c0*/  FADD.FTZ R4, R9, R4 ;  /* 0x0000000409047221 */ /* 0x000fce0000010000 */
[----:B------:R-:W1:Y:S01]  /*72d0*/  MUFU.EX2 R25, R134 ;  /* 0x0000008600197308 */ /* 0x000e620000000800 */
[----:B------:R-:W-:-:S07]  /*72e0*/  FADD.FTZ R5, R28, R2 ;  /* 0x000000021c057221 */ /* 0x000fce0000010000 */
[----:B------:R-:W1:Y:S01]  /*72f0*/  MUFU.EX2 R30, R61 ;  /* 0x0000003d001e7308 */ /* 0x000e620000000800 */
[----:B------:R-:W-:-:S07]  /*7300*/  FADD.FTZ R3, R47, R3 ;  /* 0x000000032f037221 */ /* 0x000fce0000010000 */
[----:B------:R-:W1:Y:S01]  /*7310*/  MUFU.EX2 R24, R172 ;  /* 0x000000ac00187308 */ /* 0x000e620000000800 */
[----:B------:R-:W-:-:S07]  /*7320*/  FADD.FTZ R0, R17, R0 ;  /* 0x0000000011007221 */ /* 0x000fce0000010000 */
[----:B------:R-:W-:Y:S01]  /*7330*/  MUFU.EX2 R26, R144 ;  /* 0x00000090001a7308 */ /* 0x000fe20000000800 */
[----:B--2---:R-:W-:-:S07]  /*7340*/  FADD.FTZ R4, R16, R4 ;  /* 0x0000000410047221 */ /* 0x004fce0000010000 */
[----:B------:R-:W2:Y:S01]  /*7350*/  MUFU.EX2 R29, R63 ;  /* 0x0000003f001d7308 */ /* 0x000ea20000000800 */
[----:B------:R-:W-:Y:S01]  /*7360*/  FADD.FTZ R5, R27, R5 ;  /* 0x000000051b057221 */ /* 0x000fe20000010000 */
[----:B------:R-:W-:Y:S01]  /*7370*/  IMNMX R6, RZ, R8, !PT ;  /* 0x00000008ff067217 */ /* 0x000fe20007800200 */
[----:B------:R-:W-:Y:S02]  /*7380*/  FADD.FTZ R2, R31, R3 ;  /* 0x000000031f027221 */ /* 0x000fe40000010000 */
[----:B-1----:R-:W-:Y:S02]  /*7390*/  FADD.FTZ R0, R19, R0 ;  /* 0x0000000013007221 */ /* 0x002fe40000010000 */
[----:B----4-:R-:W-:Y:S02]  /*73a0*/  FADD.FTZ R3, R18, R4 ;  /* 0x0000000412037221 */ /* 0x010fe40000010000 */
[----:B------:R-:W-:Y:S01]  /*73b0*/  FADD.FTZ R4, R25, R5 ;  /* 0x0000000519047221 */ /* 0x000fe20000010000 */
[----:B------:R-:W-:Y:S01]  /*73c0*/  STL [R1+0x30], R6 ;  /* 0x0000300601007387 */ /* 0x000fe20000100800 */
[----:B------:R-:W-:-:S02]  /*73d0*/  FADD.FTZ R2, R30, R2 ;  /* 0x000000021e027221 */ /* 0x000fc40000010000 */
[----:B------:R-:W-:Y:S01]  /*73e0*/  FADD.FTZ R3, R24, R3 ;  /* 0x0000000318037221 */ /* 0x000fe20000010000 */
[----:B------:R1:W-:Y:S01]  /*73f0*/  STL [R1+0x10], R0 ;  /* 0x0000100001007387 */ /* 0x0003e20000100800 */
[----:B------:R-:W-:Y:S02]  /*7400*/  IMAD.MOV.U32 R252, RZ, RZ, R176 ;  /* 0x000000fffffc7224 */ /* 0x000fe400078e00b0 */
[----:B--2---:R-:W-:Y:S01]  /*7410*/  FADD.FTZ R2, R29, R2 ;  /* 0x000000021d027221 */ /* 0x004fe20000010000 */
[----:B------:R2:W-:Y:S02]  /*7420*/  STL [R1+0x18], R3 ;  /* 0x0000180301007387 */ /* 0x0005e40000100800 */
[----:B------:R-:W-:-:S04]  /*7430*/  IADD3 R247, R252, -0x2, RZ ;  /* 0xfffffffefcf77810 */ /* 0x000fc80007ffe0ff */
[----:B------:R-:W-:Y:S01]  /*7440*/  ISETP.GE.AND P0, PT, R247, R6, PT ;  /* 0x00000006f700720c */ /* 0x000fe20003f06270 */
[----:B-1----:R-:W-:-:S05]  /*7450*/  FADD.FTZ R0, R26, R4 ;  /* 0x000000041a007221 */ /* 0x002fca0000010000 */
[----:B------:R2:W-:Y:S04]  /*7460*/  STL [R1+0x1c], R0 ;  /* 0x00001c0001007387 */ /* 0x0005e80000100800 */
[----:B------:R2:W-:Y:S01]  /*7470*/  STL [R1+0x14], R2 ;  /* 0x0000140201007387 */ /* 0x0005e20000100800 */
[----:B------:R-:W-:Y:S02]  /*7480*/  F2FP.BF16.PACK_AB R124, R31, R47 ;  /* 0x0000002f1f7c723e */ /* 0x000fe400000010ff */
[----:B------:R-:W-:Y:S02]  /*7490*/  F2FP.BF16.PACK_AB R125, R27, R28 ;  /* 0x0000001c1b7d723e */ /* 0x000fe400000010ff */
[----:B------:R-:W-:Y:S02]  /*74a0*/  F2FP.BF16.PACK_AB R126, R29, R30 ;  /* 0x0000001e1d7e723e */ /* 0x000fe400000010ff */
[----:B------:R-:W-:-:S02]  /*74b0*/  F2FP.BF16.PACK_AB R127, R26, R25 ;  /* 0x000000191a7f723e */ /* 0x000fc400000010ff */
        /* <DEDUP_REMOVED lines=8> */
[C---:B---3--:R-:W-:Y:S08]  /*7540*/  HMMA.16816.F32.BF16 R176, R124.reuse, R184, R88 ;  /* 0x000000b87cb0723c */ /* 0x048ff00000041858 */
        /* <DEDUP_REMOVED lines=12> */
[----:B--2---:R-:W2:Y:S01]  /*7610*/  LDL R252, [R1+0x80] ;  /* 0x0000800001fc7983 */ /* 0x004ea20000100800 */
        /* <DEDUP_REMOVED lines=10> */
.L_x_1253:
[----:B------:R-:W-:Y:S04]  /*76c0*/  DEPBAR.LE SB0, 0x0 ;  /* 0x000080000000791a */ /* 0x000fe80000000000 */
[----:B------:R-:W-:Y:S01]  /*76d0*/  WARPSYNC 0xffffffff ;  /* 0xffffffff00007948 */ /* 0x000fe20003800000 */
[----:B------:R-:W-:Y:S01]  /*76e0*/  BAR.SYNC.DEFER_BLOCKING 0x0 ;  /* 0x0000000000007b1d */ /* 0x000fe20000010000 */
[C---:B------:R-:W-:Y:S02]  /*76f0*/  ISETP.GE.AND P2, PT, R202.reuse, RZ, PT ;  /* 0x000000ffca00720c */ /* 0x040fe40003f46270 */
[----:B------:R-:W-:Y:S11]  /*7700*/  IADD3 R247, R202, -0x1, RZ ;  /* 0xffffffffcaf77810 */ /* 0x000ff60007ffe0ff */
[----:B-12---:R-:W-:Y:S02]  /*7710*/  @P2 SHF.R.S32.HI R0, RZ, 0x1f, R202 ;  /* 0x0000001fff002819 */ /* 0x006fe400000114ca */
[----:B------:R-:W-:Y:S03]  /*7720*/  @P2 MOV R135, 0x5 ;  /* 0x0000000500872802 */ /* 0x000fe60000000f00 */
[----:B------:R-:W-:Y:S04]  /*7730*/  @P2 IMAD R0, R0, c[0x0][0x208], RZ ;  /* 0x0000820000002a24 */ /* 0x000fe800078e02ff */
[C---:B------:R-:W-:Y:S01]  /*7740*/  @P2 IMAD R0, R202.reuse, c[0x0][0x20c], R0 ;  /* 0x00008300ca002a24 */ /* 0x040fe200078e0200 */
[----:B-----5:R-:W-:Y:S08]  /*7750*/  LDSM.16.M88.4 R112, [R235] ;  /* 0x00000000eb70783b */ /* 0x020ff00000000200 */
[----:B------:R-:W1:Y:S08]  /*7760*/  LDSM.16.M88.4 R16, [R228] ;  /* 0x00000000e410783b */ /* 0x000e700000000200 */
[----:B------:R-:W2:Y:S08]  /*7770*/  LDSM.16.M88.4 R108, [R235+0x2000] ;  /* 0x00200000eb6c783b */ /* 0x000eb00000000200 */
[----:B------:R-:W3:Y:S08]  /*7780*/  LDSM.16.M88.4 R32, [R228+0x800] ;  /* 0x00080000e420783b */ /* 0x000ef00000000200 */
[----:B------:R-:W4:Y:S04]  /*7790*/  LDL R2, [R1+0x4c] ;  /* 0x00004c0001027983 */ /* 0x000f280000100800 */
[----:B------:R-:W3:Y:S08]  /*77a0*/  LDSM.16.M88.4 R48, [R228+0x1000] ;  /* 0x00100000e430783b */ /* 0x000ef00000000200 */
[----:B------:R-:W4:Y:S01]  /*77b0*/  LDL.64 R196, [R1+0x40] ;  /* 0x0000400001c47983 */ /* 0x000f220000100a00 */
[-C--:B-1----:R-:W-:Y:S05]  /*77c0*/  HMMA.16816.F32.BF16 R4, R112, R16.reuse, RZ ;  /* 0x000000107004723c */ /* 0x082fea00000418ff */
[----:B------:R-:W1:Y:S03]  /*77d0*/  LDSM.16.M88.4 R64, [R228+0x1800] ;  /* 0x00180000e440783b */ /* 0x000e660000000200 */
[C---:B--2---:R-:W-:Y:S05]  /*77e0*/  HMMA.16816.F32.BF16 R8, R108.reuse, R16, RZ ;  /* 0x000000106c08723c */ /* 0x044fea00000418ff */
[----:B------:R-:W2:Y:S03]  /*77f0*/  LDSM.16.M88.4 R80, [R228+0x2000] ;  /* 0x00200000e450783b */ /* 0x000ea60000000200 */
[-C--:B------:R-:W-:Y:S05]  /*7800*/  HMMA.16816.F32.BF16 R12, R108, R18.reuse, RZ ;  /* 0x000000126c0c723c */ /* 0x080fea00000418ff */
[----:B------:R-:W1:Y:S03]  /*7810*/  LDSM.16.M88.4 R96, [R228+0x2800] ;  /* 0x00280000e460783b */ /* 0x000e660000000200 */
[C---:B------:R-:W-:Y:S05]  /*7820*/  HMMA.16816.F32.BF16 R16, R112.reuse, R18, RZ ;  /* 0x000000127010723c */ /* 0x040fea00000418ff */
[----:B------:R-:W1:Y:S03]  /*7830*/  LDSM.16.M88.4 R136, [R228+0x3000] ;  /* 0x00300000e488783b */ /* 0x000e660000000200 */
[-C--:B---3--:R-:W-:Y:S05]  /*7840*/  HMMA.16816.F32.BF16 R20, R112, R32.reuse, RZ ;  /* 0x000000207014723c */ /* 0x088fea00000418ff */
[----:B------:R-:W-:Y:S03]  /*7850*/  LDSM.16.M88.4 R188, [R238] ;  /* 0x00000000eebc783b */ /* 0x000fe60000000200 */
[C---:B------:R-:W-:Y:S05]  /*7860*/  HMMA.16816.F32.BF16 R24, R108.reuse, R32, RZ ;  /* 0x000000206c18723c */ /* 0x040fea00000418ff */
[----:B------:R-:W3:Y:S03]  /*7870*/  LDSM.16.M88.4 R192, [R239] ;  /* 0x00000000efc0783b */ /* 0x000ee60000000200 */
[-C--:B------:R-:W-:Y:S05]  /*7880*/  HMMA.16816.F32.BF16 R28, R108, R34.reuse, RZ ;  /* 0x000000226c1c723c */ /* 0x080fea00000418ff */
[----:B------:R-:W-:Y:S04]  /*7890*/  STL [R1+0x98], R235 ;  /* 0x000098eb01007387 */ /* 0x000fe80000100800 */
[----:B------:R-:W-:Y:S01]  /*78a0*/  STL [R1+0x9c], R228 ;  /* 0x00009ce401007387 */ /* 0x000fe20000100800 */
[C---:B------:R-:W-:Y:S03]  /*78b0*/  HMMA.16816.F32.BF16 R32, R112.reuse, R34, RZ ;  /* 0x000000227020723c */ /* 0x040fe600000418ff */
[----:B------:R-:W-:Y:S04]  /*78c0*/  STL [R1+0xa0], R239 ;  /* 0x0000a0ef01007387 */ /* 0x000fe80000100800 */
[----:B------:R-:W-:Y:S01]  /*78d0*/  STL [R1+0xa4], R238 ;  /* 0x0000a4ee01007387 */ /* 0x000fe20000100800 */
[-C--:B------:R-:W-:Y:S03]  /*78e0*/  HMMA.16816.F32.BF16 R36, R112, R48.reuse, RZ ;  /* 0x000000307024723c */ /* 0x080fe600000418ff */
        /* <DEDUP_REMOVED lines=8> */
[C---:B------:R-:W-:Y:S08]  /*7970*/  HMMA.16816.F32.BF16 R48, R112.reuse, R50, RZ ;  /* 0x000000327030723c */ /* 0x040ff000000418ff */
[-C--:B-1----:R-:W-:Y:S08]  /*7980*/  HMMA.16816.F32.BF16 R52, R112, R64.reuse, RZ ;  /* 0x000000407034723c */ /* 0x082ff000000418ff */
        /* <DEDUP_REMOVED lines=16> */
[-C--:B---3--:R-:W-:Y:S08]  /*7a90*/  HMMA.16816.F32.BF16 R4, R188, R192.reuse, R4 ;  /* 0x000000c0bc04723c */ /* 0x088ff00000041804 */
[C---:B-1----:R-:W-:Y:S08]  /*7aa0*/  HMMA.16816.F32.BF16 R8, R136.reuse, R192, R8 ;  /* 0x000000c08808723c */ /* 0x042ff00000041808 */
[-C--:B------:R-:W-:Y:S08]  /*7ab0*/  HMMA.16816.F32.BF16 R12, R136, R194.reuse, R12 ;  /* 0x000000c2880c723c */ /* 0x080ff0000004180c */
[C---:B------:R-:W-:Y:S01]  /*7ac0*/  HMMA.16816.F32.BF16 R16, R188.reuse, R194, R16 ;  /* 0x000000c2bc10723c */ /* 0x040fe20000041810 */
[----:B------:R-:W1:Y:S08]  /*7ad0*/  LDSM.16.M88.4 R192, [R245] ;  /* 0x00000000f5c0783b */ /* 0x000e700000000200 */
[----:B----4-:R-:W2:Y:S01]  /*7ae0*/  LDL R197, [R1+0x34] ;  /* 0x0000340001c57983 */ /* 0x010ea20000100800 */
        /* <DEDUP_REMOVED lines=27> */
[-C--:B------:R-:W-:Y:S07]  /*7ca0*/  HMMA.16816.F32.BF16 R108, R136, R194.reuse, R108 ;  /* 0x000000c2886c723c */ /* 0x080fee000004186c */
[----:B------:R-:W-:Y:S01]  /*7cb0*/  @P2 IMAD.WIDE.U32 R136, R202, c[0x0][0x208], RZ ;  /* 0x00008200ca882a25 */ /* 0x000fe200078e00ff */
[----:B------:R-:W-:Y:S04]  /*7cc0*/  HMMA.16816.F32.BF16 R112, R188, R194, R112 ;  /* 0x000000c2bc70723c */ /* 0x000fe80000041870 */
[----:B------:R-:W-:Y:S02]  /*7cd0*/  @P2 IMAD.MOV.U32 R138, RZ, RZ, R196 ;  /* 0x000000ffff8a2224 */ /* 0x000fe400078e00c4 */
[----:B------:R-:W-:Y:S01]  /*7ce0*/  @P2 IMAD.IADD R0, R137, 0x1, R0 ;  /* 0x0000000189002824 */ /* 0x000fe200078e0200 */
[----:B------:R-:W3:Y:S01]  /*7cf0*/  LDL R196, [R1+0x58] ;  /* 0x0000580001c47983 */ /* 0x000ee20000100800 */
[----:B------:R-:W-:Y:S03]  /*7d00*/  @P2 IMAD.MOV.U32 R139, RZ, RZ, R2 ;  /* 0x000000ffff8b2224 */ /* 0x000fe600078e0002 */
[----:B------:R-:W-:Y:S01]  /*7d10*/  STL [R1+0xc0], R236 ;  /* 0x0000c0ec01007387 */ /* 0x000fe20000100800 */
[----:B------:R-:W-:Y:S02]  /*7d20*/  @P2 IMAD.MOV.U32 R137, RZ, RZ, c[0x0][0x208] ;  /* 0x00008200ff892624 */ /* 0x000fe400078e00ff */
[----:B------:R-:W-:Y:S01]  /*7d30*/  @P2 IMAD.WIDE.U32 R138, R136, 0x70, R138 ;  /* 0x00000070888a2825 */ /* 0x000fe200078e008a */
[----:B------:R-:W-:Y:S03]  /*7d40*/  STL [R1+0xc4], R234 ;  /* 0x0000c4ea01007387 */ /* 0x000fe60000100800 */
[----:B------:R-:W-:Y:S01]  /*7d50*/  @P2 IMAD R2, R0, 0x70, RZ ;  /* 0x0000007000022824 */ /* 0x000fe200078e02ff */
[----:B------:R-:W-:Y:S01]  /*7d60*/  @P2 SHF.L.U64.HI R0, R137, R135, c[0x0][0x20c] ;  /* 0x0000830089002619 */ /* 0x000fe20000010287 */
[----:B------:R-:W-:Y:S01]  /*7d70*/  STL [R1+0xc8], R237 ;  /* 0x0000c8ed01007387 */ /* 0x000fe20000100800 */
[C---:B------:R-:W-:Y:S01]  /*7d80*/  @P2 LEA R136, P0, R138.reuse, c[0x0][0x1f8], 0x1 ;  /* 0x00007e008a882a11 */ /* 0x040fe200078008ff */
[----:B------:R-:W-:Y:S02]  /*7d90*/  @P2 IMAD.IADD R135, R139, 0x1, R2 ;  /* 0x000000018b872824 */ /* 0x000fe400078e0202 */
[----:B------:R-:W-:Y:S01]  /*7da0*/  @P2 IMAD.SHL.U32 R2, R137, 0x20, RZ ;  /* 0x0000002089022824 */ /* 0x000fe200078e00ff */
[----:B------:R-:W-:Y:S02]  /*7db0*/  STL [R1+0xcc], R231 ;  /* 0x0000cce701007387 */ /* 0x000fe40000100800 */
        /* <DEDUP_REMOVED lines=8> */
[-C--:B-1----:R-:W-:Y:S04]  /*7e40*/  @P2 IADD3 R136, P1, R138, R2.reuse, RZ ;  /* 0x000000028a882210 */ /* 0x082fe80007f3e0ff */
[----:B------:R-:W-:Y:S01]  /*7e50*/  @P2 IADD3 R192, P0, R136, R2, RZ ;  /* 0x0000000288c02210 */ /* 0x000fe20007f1e0ff */
[--C-:B------:R-:W-:Y:S05]  /*7e60*/  @P2 IMAD.X R137, R139, 0x1, R0.reuse, P1 ;  /* 0x000000018b892824 */ /* 0x100fea00008e0600 */
[----:B------:R1:W-:Y:S01]  /*7e70*/  @P2 LDGSTS.E.BYPASS.LTC128B.128 [R246+0x1100], [R136.64], !P6 ;  /* 0x0110000088f62fae */ /* 0x0003e2000f101d48 */
[----:B------:R-:W-:Y:S02]  /*7e80*/  @P2 IADD3.X R193, R137, R0, RZ, P0, !PT ;  /* 0x0000000089c12210 */ /* 0x000fe400007fe4ff */
[-C--:B----4-:R-:W-:Y:S05]  /*7e90*/  @P2 IADD3 R138, P0, R192, R2.reuse, RZ ;  /* 0x00000002c08a2210 */ /* 0x090fea0007f1e0ff */
[----:B------:R4:W-:Y:S01]  /*7ea0*/  @P2 LDGSTS.E.BYPASS.LTC128B.128 [R246+0x1900], [R192.64], !P6 ;  /* 0x01900000c0f62fae */ /* 0x0009e2000f101d48 */
[--C-:B------:R-:W-:Y:S07]  /*7eb0*/  @P2 IMAD.X R139, R193, 0x1, R0.reuse, P0 ;  /* 0x00000001c18b2824 */ /* 0x100fee00000e0600 */
[----:B------:R2:W-:Y:S01]  /*7ec0*/  @P2 LDGSTS.E.BYPASS.LTC128B.128 [R246+0x2100], [R138.64], !P6 ;  /* 0x021000008af62fae */ /* 0x0005e2000f101d48 */
[-C--:B-1----:R-:W-:Y:S05]  /*7ed0*/  @P2 IADD3 R136, P1, R138, R2.reuse, RZ ;  /* 0x000000028a882210 */ /* 0x082fea0007f3e0ff */
[--C-:B------:R-:W-:Y:S01]  /*7ee0*/  @P2 IMAD.X R137, R139, 0x1, R0.reuse, P1 ;  /* 0x000000018b892824 */ /* 0x100fe200008e0600 */
[----:B----4-:R-:W-:Y:S04]  /*7ef0*/  @P2 IADD3 R192, P0, R136, R2, RZ ;  /* 0x0000000288c02210 */ /* 0x010fe80007f1e0ff */
[----:B------:R2:W-:Y:S01]  /*7f00*/  @P2 LDGSTS.E.BYPASS.LTC128B.128 [R246+0x2900], [R136.64], !P6 ;  /* 0x0290000088f62fae */ /* 0x0005e2000f101d48 */
[----:B------:R-:W-:Y:S07]  /*7f10*/  @P2 IMAD.X R193, R137, 0x1, R0, P0 ;  /* 0x0000000189c12824 */ /* 0x000fee00000e0600 */
[----:B------:R1:W-:Y:S08]  /*7f20*/  @P2 LDGSTS.E.BYPASS.LTC128B.128 [R246+0x3100], [R192.64], !P6 ;  /* 0x03100000c0f62fae */ /* 0x0003f0000f101d48 */
[----:B------:R-:W-:Y:S08]  /*7f30*/  LDSM.16.M88.4 R188, [R234] ;  /* 0x00000000eabc783b */ /* 0x000ff00000000200 */
[----:B------:R4:W3:Y:S04]  /*7f40*/  LDL R0, [R1+0x20] ;  /* 0x0000200001007983 */ /* 0x0008e80000100800 */
[----:B--2---:R-:W2:Y:S08]  /*7f50*/  LDSM.16.M88.4 R136, [R236] ;  /* 0x00000000ec88783b */ /* 0x004eb00000000200 */
[----:B-1----:R-:W1:Y:S08]  /*7f60*/  LDSM.16.M88.4 R192, [R236+0x2000] ;  /* 0x00200000ecc0783b */ /* 0x002e700000000200 */
[----:B------:R-:W0:Y:S01]  /*7f70*/  LDGDEPBAR ;  /* 0x00000000000079af */ /* 0x000e220000000000 */
[-C--:B--2---:R-:W-:Y:S08]  /*7f80*/  HMMA.16816.F32.BF16 R4, R136, R188.reuse, R4 ;  /* 0x000000bc8804723c */ /* 0x084ff00000041804 */
        /* <DEDUP_REMOVED lines=19> */
[----:B---3--:R-:W-:Y:S04]  /*80c0*/  @P4 IMAD.MOV.U32 R0, RZ, RZ, R197 ;  /* 0x000000ffff004224 */ /* 0x008fe800078e00c5 */
[-C--:B-1----:R-:W-:Y:S01]  /*80d0*/  HMMA.16816.F32.BF16 R68, R136, R188.reuse, R68 ;  /* 0x000000bc8844723c */ /* 0x082fe20000041844 */
[----:B------:R-:W-:Y:S07]  /*80e0*/  SHFL.IDX PT, R2, R0, 0x2, 0x1c1f ;  /* 0x005c1f0000027f89 */ /* 0x000fee00000e0000 */
[C---:B------:R-:W-:Y:S01]  /*80f0*/  HMMA.16816.F32.BF16 R72, R192.reuse, R188, R72 ;  /* 0x000000bcc048723c */ /* 0x040fe20000041848 */
[----:B------:R-:W-:Y:S07]  /*8100*/  SHFL.IDX PT, R135, R0, 0x1, 0x1c1f ;  /* 0x003c1f0000877f89 */ /* 0x000fee00000e0000 */
        /* <DEDUP_REMOVED lines=14> */
[----:B------:R-:W2:Y:S01]  /*81f0*/  LDSM.16.M88.4 R188, [R237+0x2000] ;  /* 0x00200000edbc783b */ /* 0x000ea20000000200 */
[-C--:B-1----:R-:W-:Y:S08]  /*8200*/  HMMA.16816.F32.BF16 R4, R192, R136.reuse, R4 ;  /* 0x00000088c004723c */ /* 0x082ff00000041804 */
[C---:B--2---:R-:W-:Y:S08]  /*8210*/  HMMA.16816.F32.BF16 R8, R188.reuse, R136, R8 ;  /* 0x00000088bc08723c */ /* 0x044ff00000041808 */
        /* <DEDUP_REMOVED lines=27> */
[----:B------:R-:W1:Y:S01]  /*83d0*/  LDSM.16.M88.4 R136, [R231+0x3000] ;  /* 0x00300000e788783b */ /* 0x000e620000000200 */
[----:B------:R-:W-:Y:S07]  /*83e0*/  DEPBAR.LE SB0, 0x0 ;  /* 0x000080000000791a */ /* 0x000fee0000000000 */
[----:B------:R-:W-:Y:S01]  /*83f0*/  BAR.SYNC.DEFER_BLOCKING 0x0 ;  /* 0x0000000000007b1d */ /* 0x000fe20000010000 */
[-C--:B-1----:R-:W-:Y:S08]  /*8400*/  HMMA.16816.F32.BF16 R100, R192, R136.reuse, R100 ;  /* 0x00000088c064723c */ /* 0x082ff00000041864 */
[C---:B------:R-:W-:Y:S01]  /*8410*/  HMMA.16816.F32.BF16 R104, R188.reuse, R136, R104 ;  /* 0x00000088bc68723c */ /* 0x040fe20000041868 */
[----:B------:R-:W-:Y:S07]  /*8420*/  SHFL.IDX PT, R137, R0, 0x3, 0x1c1f ;  /* 0x007c1f0000897f89 */ /* 0x000fee00000e0000 */
[-C--:B------:R-:W-:Y:S01]  /*8430*/  HMMA.16816.F32.BF16 R108, R188, R138.reuse, R108 ;  /* 0x0000008abc6c723c */ /* 0x080fe2000004186c */
[----:B------:R1:W2:Y:S07]  /*8440*/  SHFL.IDX PT, R136, R0, RZ, 0x1c1f ;  /* 0x001c1fff00887589 */ /* 0x0002ae00000e0000 */
[----:B------:R-:W-:Y:S04]  /*8450*/  HMMA.16816.F32.BF16 R112, R192, R138, R112 ;  /* 0x0000008ac070723c */ /* 0x000fe80000041870 */
[----:B-1----:R-:W-:Y:S05]  /*8460*/  IMAD R0, R202, -0x70, RZ ;  /* 0xffffff90ca007824 */ /* 0x002fea00078e02ff */
[----:B------:R-:W-:Y:S04]  /*8470*/  IADD3 R0, -R196, 0x1, R0 ;  /* 0x00000001c4007810 */ /* 0x000fe80007ffe100 */
[----:B------:R-:W-:Y:S04]  /*8480*/  IADD3 R0, R0, c[0x0][0x1d0], RZ ;  /* 0x0000740000007a10 */ /* 0x000fe80007ffe0ff */
[----:B------:R-:W-:Y:S04]  /*8490*/  IADD3 R0, R0, -c[0x0][0x168], RZ ;  /* 0x80005a0000007a10 */ /* 0x000fe80007ffe0ff */
[C---:B--2---:R-:W-:Y:S01]  /*84a0*/  IADD3 R136, R0.reuse, R136, RZ ;  /* 0x0000008800887210 */ /* 0x044fe20007ffe0ff */
[C---:B------:R-:W-:Y:S02]  /*84b0*/  IMAD.IADD R2, R0.reuse, 0x1, R2 ;  /* 0x0000000100027824 */ /* 0x040fe400078e0202 */
[----:B------:R-:W-:Y:S01]  /*84c0*/  IMAD.IADD R135, R0, 0x1, R135 ;  /* 0x0000000100877824 */ /* 0x000fe200078e0287 */
[----:B------:R-:W-:Y:S01]  /*84d0*/  ISETP.GT.AND P3, PT, R136, RZ, PT ;  /* 0x000000ff8800720c */ /* 0x000fe20003f64270 */
[----:B------:R-:W-:Y:S01]  /*84e0*/  IMAD.IADD R0, R0, 0x1, R137 ;  /* 0x0000000100007824 */ /* 0x000fe200078e0289 */
[----:B------:R-:W-:Y:S02]  /*84f0*/  ISETP.GT.AND P2, PT, R136, 0x1, PT ;  /* 0x000000018800780c */ /* 0x000fe40003f44270 */
[----:B------:R-:W-:Y:S02]  /*8500*/  FSEL R188, R4, -INF , P3 ;  /* 0xff80000004bc7808 */ /* 0x000fe40001800000 */
[----:B------:R-:W-:Y:S02]  /*8510*/  ISETP.GT.AND P3, PT, R2, RZ, PT ;  /* 0x000000ff0200720c */ /* 0x000fe40003f64270 */
[----:B------:R-:W-:Y:S02]  /*8520*/  ISETP.GT.AND P0, PT, R135, 0x1, PT ;  /* 0x000000018700780c */ /* 0x000fe40003f04270 */
[----:B------:R-:W-:Y:S02]  /*8530*/  FSEL R197, R8, -INF , P3 ;  /* 0xff80000008c57808 */ /* 0x000fe40001800000 */
[C---:B------:R-:W-:Y:S02]  /*8540*/  ISETP.GT.AND P3, PT, R2.reuse, 0x8, PT ;  /* 0x000000080200780c */ /* 0x040fe40003f64270 */
[----:B------:R-:W-:Y:S02]  /*8550*/  FSEL R189, R5, -INF , P2 ;  /* 0xff80000005bd7808 */ /* 0x000fe40001000000 */
[----:B------:R-:W-:Y:S02]  /*8560*/  ISETP.GT.AND P2, PT, R2, 0x1, PT ;  /* 0x000000010200780c */ /* 0x000fe40003f44270 */
[----:B------:R-:W-:Y:S02]  /*8570*/  FSEL R191, R7, -INF , P0 ;  /* 0xff80000007bf7808 */ /* 0x000fe40000000000 */
[----:B------:R-:W-:Y:S02]  /*8580*/  FSEL R198, R9, -INF , P2 ;  /* 0xff80000009c67808 */ /* 0x000fe40001000000 */
[----:B------:R-:W-:Y:S02]  /*8590*/  ISETP.GT.AND P0, PT, R0, 0x1, PT ;  /* 0x000000010000780c */ /* 0x000fe40003f04270 */
[----:B------:R-:W-:Y:S02]  /*85a0*/  ISETP.GT.AND P2, PT, R2, 0x9, PT ;  /* 0x000000090200780c */ /* 0x000fe40003f44270 */
[----:B------:R-:W-:Y:S02]  /*85b0*/  FSEL R196, R12, -INF , P3 ;  /* 0xff8000000cc47808 */ /* 0x000fe40001800000 */
[----:B------:R-:W-:Y:S02]  /*85c0*/  ISETP.GT.AND P3, PT, R136, 0x8, PT ;  /* 0x000000088800780c */ /* 0x000fe40003f64270 */
[----:B------:R-:W-:Y:S02]  /*85d0*/  FMNMX.FTZ R137, R188, R3, !PT ;  /* 0x00000003bc897209 */ /* 0x000fe40007810000 */
[----:B------:R-:W-:Y:S02]  /*85e0*/  FSEL R201, R11, -INF , P0 ;  /* 0xff8000000bc97808 */ /* 0x000fe40000000000 */
[----:B------:R-:W-:Y:S02]  /*85f0*/  ISETP.GT.AND P0, PT, R0, 0x9, PT ;  /* 0x000000090000780c */ /* 0x000fe40003f04270 */
[----:B------:R-:W-:Y:S02]  /*8600*/  FSEL R199, R13, -INF , P2 ;  /* 0xff8000000dc77808 */ /* 0x000fe40001000000 */
[----:B------:R-:W-:Y:S02]  /*8610*/  ISETP.GT.AND P2, PT, R136, 0x9, PT ;  /* 0x000000098800780c */ /* 0x000fe40003f44270 */
[----:B------:R-:W-:Y:S02]  /*8620*/  FSEL R16, R16, -INF , P3 ;  /* 0xff80000010107808 */ /* 0x000fe40001800000 */
[----:B------:R-:W-:Y:S02]  /*8630*/  ISETP.GT.AND P3, PT, R136, 0x10, PT ;  /* 0x000000108800780c */ /* 0x000fe40003f64270 */
[----:B------:R-:W-:Y:S02]  /*8640*/  FMNMX.FTZ R137, R189, R137, !PT ;  /* 0x00000089bd897209 */ /* 0x000fe40007810000 */
        /* <DEDUP_REMOVED lines=11> */
[----:B------:R-:W-:Y:S02]  /*8700*/  FMNMX.FTZ R137, R17, R137, !PT ;  /* 0x0000008911897209 */ /* 0x000fe40007810000 */
        /* <DEDUP_REMOVED lines=31> */
[----:B------:R-:W-:Y:S02]  /*8900*/  FMNMX.FTZ R137, R36, R137, !PT ;  /* 0x0000008924897209 */ /* 0x000fe40007810000 */
        /* <DEDUP_REMOVED lines=21> */
[----:B------:R-:W-:Y:S02]  /*8a60*/  FSEL R51, R51, -INF , P0 ;  /* 0xff80000033337808 */ /* 0x000fe40000000000 */
[----:B------:R-:W-:Y:S02]  /*8a70*/  ISETP.GT.AND P0, PT, R135, 0x31, PT ;  /* 0x000000318700780c */ /* 0x000fe40003f04270 */
[C---:B------:R-:W-:Y:S02]  /*8a80*/  ISETP.GT.AND P2, PT, R2.reuse, 0x31, PT ;  /* 0x000000310200780c */ /* 0x040fe40003f44270 */
[----:B------:R-:W-:Y:S02]  /*8a90*/  ISETP.GT.AND P3, PT, R2, 0x38, PT ;  /* 0x000000380200780c */ /* 0x000fe40003f64270 */
[----:B------:R-:W-:Y:S02]  /*8aa0*/  FMNMX.FTZ R137, R49, R137, !PT ;  /* 0x0000008931897209 */ /* 0x000fe40007810000 */
[----:B------:R-:W-:Y:S02]  /*8ab0*/  ISETP.GT.AND P1, PT, R135, RZ, PT ;  /* 0x000000ff8700720c */ /* 0x000fe40003f24270 */
[----:B------:R-:W-:Y:S02]  /*8ac0*/  FSEL R242, R55, -INF , P0 ;  /* 0xff80000037f27808 */ /* 0x000fe40000000000 */
[----:B------:R-:W-:Y:S02]  /*8ad0*/  FSEL R238, R57, -INF , P2 ;  /* 0xff80000039ee7808 */ /* 0x000fe40001000000 */
[----:B------:R-:W-:Y:S02]  /*8ae0*/  FSEL R239, R60, -INF , P3 ;  /* 0xff8000003cef7808 */ /* 0x000fe40001800000 */
[----:B------:R-:W-:Y:S02]  /*8af0*/  FMNMX.FTZ R137, R52, R137, !PT ;  /* 0x0000008934897209 */ /* 0x000fe40007810000 */
[----:B------:R-:W-:Y:S02]  /*8b00*/  ISETP.GT.AND P0, PT, R0, 0x31, PT ;  /* 0x000000310000780c */ /* 0x000fe40003f04270 */
[----:B------:R-:W-:Y:S02]  /*8b10*/  ISETP.GT.AND P2, PT, R2, 0x39, PT ;  /* 0x000000390200780c */ /* 0x000fe40003f44270 */
[----:B------:R-:W-:Y:S02]  /*8b20*/  ISETP.GT.AND P3, PT, R136, 0x38, PT ;  /* 0x000000388800780c */ /* 0x000fe40003f64270 */
[----:B------:R-:W-:Y:S02]  /*8b30*/  FSEL R190, R6, -INF , P1 ;  /* 0xff80000006be7808 */ /* 0x000fe40000800000 */
[C---:B------:R-:W-:Y:S02]  /*8b40*/  ISETP.GT.AND P1, PT, R0.reuse, RZ, PT ;  /* 0x000000ff0000720c */ /* 0x040fe40003f24270 */
[----:B------:R-:W-:Y:S02]  /*8b50*/  FSEL R228, R61, -INF , P2 ;  /* 0xff8000003de47808 */ /* 0x000fe40001000000 */
[----:B------:R-:W-:Y:S02]  /*8b60*/  FMNMX.FTZ R137, R53, R137, !PT ;  /* 0x0000008935897209 */ /* 0x000fe40007810000 */
[----:B------:R-:W-:Y:S02]  /*8b70*/  FSEL R59, R59, -INF , P0 ;  /* 0xff8000003b3b7808 */ /* 0x000fe40000000000 */
[----:B------:R-:W-:Y:S02]  /*8b80*/  ISETP.GT.AND P0, PT, R0, 0x39, PT ;  /* 0x000000390000780c */ /* 0x000fe40003f04270 */
[----:B------:R-:W-:Y:S02]  /*8b90*/  ISETP.GT.AND P2, PT, R136, 0x39, PT ;  /* 0x000000398800780c */ /* 0x000fe40003f44270 */
[----:B------:R-:W-:Y:S02]  /*8ba0*/  FSEL R64, R64, -INF , P3 ;  /* 0xff80000040407808 */ /* 0x000fe40001800000 */
        /* <DEDUP_REMOVED lines=13> */
[C---:B------:R-:W-:Y:S02]  /*8c80*/  ISETP.GT.AND P3, PT, R2.reuse, 0x48, PT ;  /* 0x000000480200780c */ /* 0x040fe40003f64270 */
        /* <DEDUP_REMOVED lines=8> */
[----:B------:R-:W-:Y:S02]  /*8d10*/  FSEL R76, R76, -INF , P3 ;  /* 0xff8000004c4c7808 */ /* 0x000fe40001800000 */
[----:B------:R-:W-:Y:S01]  /*8d20*/  FSEL R29, R71, -INF , P0 ;  /* 0xff800000471d7808 */ /* 0x000fe20000000000 */
[----:B------:R-:W-:Y:S01]  /*8d30*/  STL [R1+0x8], R73 ;  /* 0x0000084901007387 */ /* 0x000fe20000100800 */
[----:B------:R-:W-:Y:S02]  /*8d40*/  ISETP.GT.AND P0, PT, R0, 0x41, PT ;  /* 0x000000410000780c */ /* 0x000fe40003f04270 */
[----:B------:R-:W-:Y:S02]  /*8d50*/  ISETP.GT.AND P2, PT, R2, 0x49, PT ;  /* 0x000000490200780c */ /* 0x000fe40003f44270 */
[----:B------:R-:W-:Y:S02]  /*8d60*/  ISETP.GT.AND P3, PT, R136, 0x48, PT ;  /* 0x000000488800780c */ /* 0x000fe40003f64270 */
[----:B------:R-:W-:Y:S02]  /*8d70*/  FMNMX.FTZ R137, R68, R137, !PT ;  /* 0x0000008944897209 */ /* 0x000fe40007810000 */
[----:B------:R-:W-:Y:S02]  /*8d80*/  FSEL R208, R22, -INF , P1 ;  /* 0xff80000016d07808 */ /* 0x000fe40000800000 */
[C---:B------:R-:W-:Y:S02]  /*8d90*/  ISETP.GT.AND P1, PT, R0.reuse, 0x10, PT ;  /* 0x000000100000780c */ /* 0x040fe40003f24270 */
[----:B------:R-:W-:Y:S02]  /*8da0*/  FSEL R244, R75, -INF , P0 ;  /* 0xff8000004bf47808 */ /* 0x000fe40000000000 */
[----:B------:R-:W-:Y:S02]  /*8db0*/  FSEL R77, R77, -INF , P2 ;  /* 0xff8000004d4d7808 */ /* 0x000fe40001000000 */
[----:B------:R-:W-:Y:S02]  /*8dc0*/  ISETP.GT.AND P0, PT, R0, 0x49, PT ;  /* 0x000000490000780c */ /* 0x000fe40003f04270 */
[----:B------:R-:W-:Y:S02]  /*8dd0*/  FSEL R80, R80, -INF , P3 ;  /* 0xff80000050507808 */ /* 0x000fe40001800000 */
[C---:B------:R-:W-:Y:S02]  /*8de0*/  ISETP.GT.AND P2, PT, R136.reuse, 0x49, PT ;  /* 0x000000498800780c */ /* 0x040fe40003f44270 */
[----:B------:R-:W-:Y:S02]  /*8df0*/  ISETP.GT.AND P3, PT, R136, 0x50, PT ;  /* 0x000000508800780c */ /* 0x000fe40003f64270 */
[----:B------:R-:W-:Y:S02]  /*8e00*/  FMNMX.FTZ R137, R15, R137, !PT ;  /* 0x000000890f897209 */ /* 0x000fe40007810000 */
[----:B------:R-:W-:Y:S02]  /*8e10*/  FSEL R215, R26, -INF , P1 ;  /* 0xff8000001ad77808 */ /* 0x000fe40000800000 */
[----:B------:R-:W-:Y:S02]  /*8e20*/  ISETP.GT.AND P1, PT, R0, 0x18, PT ;  /* 0x000000180000780c */ /* 0x000fe40003f24270 */
[----:B------:R-:W-:Y:S02]  /*8e30*/  FSEL R79, R79, -INF , P0 ;  /* 0xff8000004f4f7808 */ /* 0x000fe40000000000 */
[----:B------:R-:W-:Y:S02]  /*8e40*/  FSEL R81, R81, -INF , P2 ;  /* 0xff80000051517808 */ /* 0x000fe40001000000 */
[----:B------:R-:W-:Y:S02]  /*8e50*/  FMNMX.FTZ R137, R80, R137, !PT ;  /* 0x0000008950897209 */ /* 0x000fe40007810000 */
[C---:B------:R-:W-:Y:S02]  /*8e60*/  ISETP.GT.AND P0, PT, R135.reuse, 0x49, PT ;  /* 0x000000498700780c */ /* 0x040fe40003f04270 */
        /* <DEDUP_REMOVED lines=8> */
[C---:B------:R-:W-:Y:S02]  /*8ef0*/  ISETP.GT.AND P0, PT, R135.reuse, 0x51, PT ;  /* 0x000000518700780c */ /* 0x040fe40003f04270 */
[----:B------:R-:W-:Y:S02]  /*8f00*/  ISETP.GT.AND P2, PT, R136, 0x51, PT ;  /* 0x000000518800780c */ /* 0x000fe40003f44270 */
[----:B------:R-:W-:Y:S02]  /*8f10*/  FSEL R206, R34, -INF , P1 ;  /* 0xff80000022ce7808 */ /* 0x000fe40000800000 */
[----:B------:R-:W-:Y:S02]  /*8f20*/  ISETP.GT.AND P1, PT, R135, 0x20, PT ;  /* 0x000000208700780c */ /* 0x000fe40003f24270 */
[----:B------:R-:W-:Y:S02]  /*8f30*/  FSEL R218, R92, -INF , P3 ;  /* 0xff8000005cda7808 */ /* 0x000fe40001800000 */
[----:B------:R-:W-:Y:S02]  /*8f40*/  FSEL R13, R85, -INF , P2 ;  /* 0xff800000550d7808 */ /* 0x000fe40001000000 */
[----:B------:R-:W-:Y:S02]  /*8f50*/  FSEL R251, R87, -INF , P0 ;  /* 0xff80000057fb7808 */ /* 0x000fe40000000000 */
[----:B------:R-:W-:Y:S02]  /*8f60*/  ISETP.GT.AND P0, PT, R0, 0x51, PT ;  /* 0x000000510000780c */ /* 0x000fe40003f04270 */
[----:B------:R-:W-:Y:S02]  /*8f70*/  ISETP.GT.AND P3, PT, R136, 0x58, PT ;  /* 0x000000588800780c */ /* 0x000fe40003f64270 */
[----:B------:R-:W-:Y:S02]  /*8f80*/  FMNMX.FTZ R137, R14, R137, !PT ;  /* 0x000000890e897209 */ /* 0x000fe40007810000 */
[----:B------:R-:W-:Y:S02]  /*8f90*/  FSEL R38, R38, -INF , P1 ;  /* 0xff80000026267808 */ /* 0x000fe40000800000 */
[C---:B------:R-:W-:Y:S02]  /*8fa0*/  ISETP.GT.AND P1, PT, R0.reuse, 0x20, PT ;  /* 0x000000200000780c */ /* 0x040fe40003f24270 */
[----:B------:R-:W-:Y:S02]  /*8fb0*/  FSEL R234, R91, -INF , P0 ;  /* 0xff8000005bea7808 */ /* 0x000fe40000000000 */
[----:B------:R-:W-:Y:S02]  /*8fc0*/  ISETP.GT.AND P0, PT, R0, 0x59, PT ;  /* 0x000000590000780c */ /* 0x000fe40003f04270 */
[----:B------:R-:W-:Y:S02]  /*8fd0*/  FSEL R96, R96, -INF , P3 ;  /* 0xff80000060607808 */ /* 0x000fe40001800000 */
[----:B------:R-:W-:Y:S02]  /*8fe0*/  FMNMX.FTZ R137, R13, R137, !PT ;  /* 0x000000890d897209 */ /* 0x000fe40007810000 */
[----:B------:R-:W-:Y:S02]  /*8ff0*/  ISETP.GT.AND P5, PT, R136, 0x59, PT ;  /* 0x000000598800780c */ /* 0x000fe40003fa4270 */
[----:B------:R-:W-:Y:S02]  /*9000*/  FSEL R42, R42, -INF , P1 ;  /* 0xff8000002a2a7808 */ /* 0x000fe40000800000 */
[----:B------:R-:W-:Y:S02]  /*9010*/  ISETP.GT.AND P1, PT, R0, 0x28, PT ;  /* 0x000000280000780c */ /* 0x000fe40003f24270 */
[----:B------:R-:W-:Y:S02]  /*9020*/  ISETP.GT.AND P2, PT, R2, 0x51, PT ;  /* 0x000000510200780c */ /* 0x000fe40003f44270 */
[----:B------:R-:W-:Y:S02]  /*9030*/  FSEL R25, R95, -INF , P0 ;  /* 0xff8000005f197808 */ /* 0x000fe40000000000 */
[----:B------:R-:W-:Y:S02]  /*9040*/  FMNMX.FTZ R137, R96, R137, !PT ;  /* 0x0000008960897209 */ /* 0x000fe40007810000 */
[----:B------:R-:W-:Y:S02]  /*9050*/  ISETP.GT.AND P0, PT, R136, 0x60, PT ;  /* 0x000000608800780c */ /* 0x000fe40003f04270 */
[----:B------:R-:W-:Y:S02]  /*9060*/  FSEL R97, R97, -INF , P5 ;  /* 0xff80000061617808 */ /* 0x000fe40002800000 */
        /* <DEDUP_REMOVED lines=11> */
[----:B------:R-:W-:Y:S02]  /*9120*/  ISETP.GT.AND P2, PT, R135, 0x58, PT ;  /* 0x000000588700780c */ /* 0x000fe40003f44270 */
[----:B------:R-:W-:Y:S02]  /*9130*/  FMNMX.FTZ R137, R100, R137, !PT ;  /* 0x0000008964897209 */ /* 0x000fe40007810000 */
[----:B------:R-:W-:Y:S02]  /*9140*/  ISETP.GT.AND P5, PT, R136, 0x68, PT ;  /* 0x000000688800780c */ /* 0x000fe40003fa4270 */
[----:B------:R-:W-:Y:S02]  /*9150*/  FSEL R241, R54, -INF , P1 ;  /* 0xff80000036f17808 */ /* 0x000fe40000800000 */
[----:B------:R-:W-:Y:S02]  /*9160*/  ISETP.GT.AND P1, PT, R0, 0x30, PT ;  /* 0x000000300000780c */ /* 0x000fe40003f24270 */
[----:B------:R-:W-:Y:S02]  /*9170*/  FSEL R225, R98, -INF , P2 ;  /* 0xff80000062e17808 */ /* 0x000fe40001000000 */
[----:B------:R-:W-:Y:S02]  /*9180*/  FSEL R112, R112, -INF , P5 ;  /* 0xff80000070707808 */ /* 0x000fe40002800000 */
[----:B------:R-:W-:Y:S02]  /*9190*/  ISETP.GT.AND P2, PT, R136, 0x69, PT ;  /* 0x000000698800780c */ /* 0x000fe40003f44270 */
[----:B------:R-:W-:Y:S02]  /*91a0*/  FMNMX.FTZ R137, R101, R137, !PT ;  /* 0x0000008965897209 */ /* 0x000fe40007810000 */
[----:B------:R-:W-:Y:S02]  /*91b0*/  FSEL R58, R58, -INF , P1 ;  /* 0xff8000003a3a7808 */ /* 0x000fe40000800000 */
[----:B------:R-:W-:Y:S02]  /*91c0*/  ISETP.GT.AND P1, PT, R0, 0x38, PT ;  /* 0x000000380000780c */ /* 0x000fe40003f24270 */
[----:B------:R-:W-:Y:S02]  /*91d0*/  FSEL R113, R113, -INF , P2 ;  /* 0xff80000071717808 */ /* 0x000fe40001000000 */
[----:B------:R-:W-:Y:S02]  /*91e0*/  FMNMX.FTZ R137, R112, R137, !PT ;  /* 0x0000008970897209 */ /* 0x000fe40007810000 */
[----:B------:R-:W-:Y:S02]  /*91f0*/  FSEL R62, R62, -INF , P1 ;  /* 0xff8000003e3e7808 */ /* 0x000fe40000800000 */
[----:B------:R-:W-:Y:S02]  /*9200*/  ISETP.GT.AND P1, PT, R135, 0x38, PT ;  /* 0x000000388700780c */ /* 0x000fe40003f24270 */
[----:B------:R-:W-:Y:S02]  /*9210*/  FMNMX.FTZ R137, R113, R137, !PT ;  /* 0x0000008971897209 */ /* 0x000fe40007810000 */
[----:B------:R-:W-:Y:S02]  /*9220*/  FSEL R243, R66, -INF , P1 ;  /* 0xff80000042f37808 */ /* 0x000fe40000800000 */
[----:B------:R-:W-:Y:S01]  /*9230*/  ISETP.GT.AND P1, PT, R135, 0x40, PT ;  /* 0x000000408700780c */ /* 0x000fe20003f24270 */
[----:B------:R-:W1:Y:S01]  /*9240*/  SHFL.BFLY PT, R7, R137, 0x2, 0x1f ;  /* 0x0c401f0089077f89 */ /* 0x000e6200000e0000 */
[----:B------:R-:W-:Y:S02]  /*9250*/  FMNMX.FTZ R4, R190, R132, !PT ;  /* 0x00000084be047209 */ /* 0x000fe40007810000 */
[----:B------:R-:W-:Y:S02]  /*9260*/  FSEL R30, R70, -INF , P1 ;  /* 0xff800000461e7808 */ /* 0x000fe40000800000 */
[----:B------:R-:W-:Y:S02]  /*9270*/  ISETP.GT.AND P1, PT, R0, 0x40, PT ;  /* 0x000000400000780c */ /* 0x000fe40003f24270 */
[----:B------:R-:W-:Y:S02]  /*9280*/  FMNMX.FTZ R4, R191, R4, !PT ;  /* 0x00000004bf047209 */ /* 0x000fe40007810000 */
[----:B------:R-:W-:Y:S02]  /*9290*/  FSEL R74, R74, -INF , P1 ;  /* 0xff8000004a4a7808 */ /* 0x000fe40000800000 */
[----:B------:R-:W-:Y:S02]  /*92a0*/  FMNMX.FTZ R4, R18, R4, !PT ;  /* 0x0000000412047209 */ /* 0x000fe40007810000 */
[----:B------:R-:W-:Y:S01]  /*92b0*/  ISETP.GT.AND P1, PT, R0, 0x48, PT ;  /* 0x000000480000780c */ /* 0x000fe20003f24270 */
[----:B------:R-:W-:Y:S01]  /*92c0*/  STL [R1+0xc], R74 ;  /* 0x00000c4a01007387 */ /* 0x000fe20000100800 */
[----:B------:R-:W-:Y:S02]  /*92d0*/  FMNMX.FTZ R5, R19, R4, !PT ;  /* 0x0000000413057209 */ /* 0x000fe40007810000 */
[----:B------:R-:W-:Y:S01]  /*92e0*/  FMNMX.FTZ R4, R197, R133, !PT ;  /* 0x00000085c5047209 */ /* 0x000fe20007810000 */
[----:B------:R-:W-:Y:S01]  /*92f0*/  STL [R1], R88 ;  /* 0x0000005801007387 */ /* 0x000fe20000100800 */
[----:B------:R-:W-:Y:S02]  /*9300*/  FMNMX.FTZ R5, R208, R5, !PT ;  /* 0x00000005d0057209 */ /* 0x000fe40007810000 */
[----:B------:R-:W-:Y:S01]  /*9310*/  FMNMX.FTZ R4, R198, R4, !PT ;  /* 0x00000004c6047209 */ /* 0x000fe20007810000 */
[----:B------:R-:W-:Y:S01]  /*9320*/  STL [R1+0xd0], R241 ;  /* 0x0000d0f101007387 */ /* 0x000fe20000100800 */
[----:B------:R-:W-:Y:S02]  /*9330*/  FMNMX.FTZ R136, R209, R5, !PT ;  /* 0x00000005d1887209 */ /* 0x000fe40007810000 */
[----:B-1----:R-:W-:Y:S01]  /*9340*/  FMNMX.FTZ R137, R137, R7, !PT ;  /* 0x0000000789897209 */ /* 0x002fe20007810000 */
[----:B------:R-:W-:Y:S01]  /*9350*/  STL [R1+0xd4], R242 ;  /* 0x0000d4f201007387 */ /* 0x000fe20000100800 */
[----:B------:R-:W-:Y:S02]  /*9360*/  FMNMX.FTZ R136, R206, R136, !PT ;  /* 0x00000088ce887209 */ /* 0x000fe40007810000 */
[----:B------:R-:W-:Y:S01]  /*9370*/  FMNMX.FTZ R4, R196, R4, !PT ;  /* 0x00000004c4047209 */ /* 0x000fe20007810000 */
[----:B------:R-:W2:Y:S01]  /*9380*/  LDL.64 R8, [R1+0x38] ;  /* 0x0000380001087983 */ /* 0x000ea20000100a00 */
[----:B------:R-:W-:Y:S02]  /*9390*/  FMNMX.FTZ R136, R207, R136, !PT ;  /* 0x00000088cf887209 */ /* 0x000fe40007810000 */
[----:B------:R-:W-:Y:S02]  /*93a0*/  FMNMX.FTZ R4, R199, R4, !PT ;  /* 0x00000004c7047209 */ /* 0x000fe40007810000 */
[----:B------:R-:W-:Y:S01]  /*93b0*/  FMNMX.FTZ R136, R38, R136, !PT ;  /* 0x0000008826887209 */ /* 0x000fe20007810000 */
[----:B------:R-:W2:Y:S01]  /*93c0*/  LDL R7, [R1+0x48] ;  /* 0x0000480001077983 */ /* 0x000ea20000100800 */
        /* <DEDUP_REMOVED lines=11> */
[----:B------:R-:W-:Y:S02]  /*9480*/  FSEL R78, R78, -INF , P1 ;  /* 0xff8000004e4e7808 */ /* 0x000fe40000800000 */
[----:B------:R-:W-:Y:S02]  /*9490*/  ISETP.GT.AND P1, PT, R135, 0x48, PT ;  /* 0x000000488700780c */ /* 0x000fe40003f24270 */
        /* <DEDUP_REMOVED lines=23> */
[----:B------:R-:W-:Y:S01]  /*9610*/  FSEL R222, R99, -INF , P1 ;  /* 0xff80000063de7808 */ /* 0x000fe20000800000 */
[----:B------:R-:W-:Y:S01]  /*9620*/  IMAD.MOV.U32 R99, RZ, RZ, R82 ;  /* 0x000000ffff637224 */ /* 0x000fe200078e0052 */
[----:B------:R-:W-:Y:S02]  /*9630*/  FMNMX.FTZ R136, R29, R136, !PT ;  /* 0x000000881d887209 */ /* 0x000fe40007810000 */
[----:B------:R-:W-:Y:S02]  /*9640*/  FMNMX.FTZ R4, R238, R4, !PT ;  /* 0x00000004ee047209 */ /* 0x000fe40007810000 */
[----:B------:R-:W-:Y:S02]  /*9650*/  FMNMX.FTZ R5, R43, R5, !PT ;  /* 0x000000052b057209 */ /* 0x000fe40007810000 */
[----:B------:R-:W-:Y:S02]  /*9660*/  FMNMX.FTZ R136, R99, R136, !PT ;  /* 0x0000008863887209 */ /* 0x000fe40007810000 */
[----:B------:R-:W-:Y:S02]  /*9670*/  FMNMX.FTZ R4, R239, R4, !PT ;  /* 0x00000004ef047209 */ /* 0x000fe40007810000 */
[----:B------:R-:W-:Y:S02]  /*9680*/  FMNMX.FTZ R5, R240, R5, !PT ;  /* 0x00000005f0057209 */ /* 0x000fe40007810000 */
[----:B------:R-:W-:Y:S02]  /*9690*/  ISETP.GT.AND P0, PT, R135, 0x61, PT ;  /* 0x000000618700780c */ /* 0x000fe40003f04270 */
[----:B------:R-:W-:Y:S02]  /*96a0*/  FMNMX.FTZ R136, R31, R136, !PT ;  /* 0x000000881f887209 */ /* 0x000fe40007810000 */
[----:B------:R-:W-:Y:S02]  /*96b0*/  FMNMX.FTZ R4, R228, R4, !PT ;  /* 0x00000004e4047209 */ /* 0x000fe40007810000 */
[----:B------:R-:W-:Y:S02]  /*96c0*/  FSEL R94, R103, -INF , P0 ;  /* 0xff800000675e7808 */ /* 0x000fe40000000000 */
[----:B------:R-:W-:Y:S02]  /*96d0*/  MOV R103, R58 ;  /* 0x0000003a00677202 */ /* 0x000fe40000000f00 */
[----:B------:R-:W-:Y:S02]  /*96e0*/  FMNMX.FTZ R5, R47, R5, !PT ;  /* 0x000000052f057209 */ /* 0x000fe40007810000 */
        /* <DEDUP_REMOVED lines=9> */
[----:B------:R-:W-:Y:S02]  /*9780*/  FMNMX.FTZ R4, R62, R6, !PT ;  /* 0x000000063e047209 */ /* 0x000fe40007810000 */
[----:B------:R-:W-:Y:S01]  /*9790*/  FSEL R95, R102, -INF , P1 ;  /* 0xff800000665f7808 */ /* 0x000fe20000800000 */
[----:B------:R-:W1:Y:S01]  /*97a0*/  SHFL.BFLY PT, R6, R137, 0x1, 0x1f ;  /* 0x0c201f0089067f89 */ /* 0x000e6200000e0000 */
[----:B------:R-:W-:Y:S02]  /*97b0*/  FMNMX.FTZ R136, R222, R136, !PT ;  /* 0x00000088de887209 */ /* 0x000fe40007810000 */
[----:B------:R-:W-:Y:S02]  /*97c0*/  ISETP.GT.AND P3, PT, R135, 0x68, PT ;  /* 0x000000688700780c */ /* 0x000fe40003f64270 */
[----:B------:R-:W-:Y:S02]  /*97d0*/  FMNMX.FTZ R136, R95, R136, !PT ;  /* 0x000000885f887209 */ /* 0x000fe40007810000 */
[C---:B------:R-:W-:Y:S02]  /*97e0*/  ISETP.GT.AND P1, PT, R2.reuse, 0x60, PT ;  /* 0x000000600200780c */ /* 0x040fe40003f24270 */
[C---:B------:R-:W-:Y:S02]  /*97f0*/  ISETP.GT.AND P2, PT, R2.reuse, 0x61, PT ;  /* 0x000000610200780c */ /* 0x040fe40003f44270 */
[----:B------:R-:W-:Y:S02]  /*9800*/  ISETP.GT.AND P0, PT, R2, 0x68, PT ;  /* 0x000000680200780c */ /* 0x000fe40003f04270 */
[----:B------:R-:W-:Y:S02]  /*9810*/  FSEL R93, R114, -INF , P3 ;  /* 0xff800000725d7808 */ /* 0x000fe40001800000 */
[----:B------:R-:W-:Y:S02]  /*9820*/  ISETP.GT.AND P3, PT, R2, 0x69, PT ;  /* 0x000000690200780c */ /* 0x000fe40003f64270 */
[----:B------:R-:W-:Y:S02]  /*9830*/  FMNMX.FTZ R2, R77, R5, !PT ;  /* 0x000000054d027209 */ /* 0x000fe40007810000 */
[----:B------:R-:W-:Y:S02]  /*9840*/  FMNMX.FTZ R4, R63, R4, !PT ;  /* 0x000000043f047209 */ /* 0x000fe40007810000 */
[----:B------:R-:W-:Y:S02]  /*9850*/  ISETP.GT.AND P5, PT, R135, 0x69, PT ;  /* 0x000000698700780c */ /* 0x000fe40003fa4270 */
[----:B------:R-:W-:Y:S02]  /*9860*/  FMNMX.FTZ R136, R94, R136, !PT ;  /* 0x000000885e887209 */ /* 0x000fe40007810000 */
[----:B------:R-:W-:Y:S02]  /*9870*/  FMNMX.FTZ R5, R74, R4, !PT ;  /* 0x000000044a057209 */ /* 0x000fe40007810000 */
[----:B------:R-:W-:Y:S02]  /*9880*/  FMNMX.FTZ R2, R88, R2, !PT ;  /* 0x0000000258027209 */ /* 0x000fe40007810000 */
[----:B------:R-:W-:Y:S02]  /*9890*/  FSEL R92, R115, -INF , P5 ;  /* 0xff800000735c7808 */ /* 0x000fe40002800000 */
[----:B------:R-:W-:Y:S02]  /*98a0*/  FMNMX.FTZ R136, R93, R136, !PT ;  /* 0x000000885d887209 */ /* 0x000fe40007810000 */
[----:B------:R-:W-:Y:S02]  /*98b0*/  FMNMX.FTZ R5, R244, R5, !PT ;  /* 0x00000005f4057209 */ /* 0x000fe40007810000 */
[----:B------:R-:W-:Y:S02]  /*98c0*/  FMNMX.FTZ R2, R89, R2, !PT ;  /* 0x0000000259027209 */ /* 0x000fe40007810000 */
[----:B------:R-:W-:Y:S02]  /*98d0*/  FMNMX.FTZ R136, R92, R136, !PT ;  /* 0x000000885c887209 */ /* 0x000fe40007810000 */
[----:B------:R-:W-:Y:S02]  /*98e0*/  FMNMX.FTZ R4, R218, R2, !PT ;  /* 0x00000002da047209 */ /* 0x000fe40007810000 */
[----:B------:R-:W-:Y:S02]  /*98f0*/  FMNMX.FTZ R2, R78, R5, !PT ;  /* 0x000000054e027209 */ /* 0x000fe40007810000 */
[----:B------:R-:W3:Y:S01]  /*9900*/  SHFL.BFLY PT, R5, R136, 0x2, 0x1f ;  /* 0x0c401f0088057f89 */ /* 0x000ee200000e0000 */
[----:B------:R-:W-:Y:S02]  /*9910*/  FSEL R205, R104, -INF , P1 ;  /* 0xff80000068cd7808 */ /* 0x000fe40000800000 */
[----:B-1----:R-:W-:Y:S02]  /*9920*/  FMNMX.FTZ R137, R137, R6, !PT ;  /* 0x0000000689897209 */ /* 0x002fe40007810000 */
[----:B------:R-:W-:Y:S02]  /*9930*/  FMNMX.FTZ R4, R34, R4, !PT ;  /* 0x0000000422047209 */ /* 0x000fe40007810000 */
[----:B------:R-:W-:Y:S01]  /*9940*/  ISETP.GE.AND P5, PT, R202, 0x1, PT ;  /* 0x00000001ca00780c */ /* 0x000fe20003fa6270 */
[----:B------:R-:W-:Y:S01]  /*9950*/  FMUL.FTZ R6, R137, c[0x0][0x2d0] ;  /* 0x0000b40089067a20 */ /* 0x000fe20000410000 */
[----:B------:R-:W-:Y:S02]  /*9960*/  FSEL R195, R105, -INF , P2 ;  /* 0xff80000069c37808 */ /* 0x000fe40001000000 */
[----:B------:R-:W-:Y:S02]  /*9970*/  FMNMX.FTZ R4, R205, R4, !PT ;  /* 0x00000004cd047209 */ /* 0x000fe40007810000 */
[----:B------:R-:W-:Y:S01]  /*9980*/  FSEL R193, R109, -INF , P3 ;  /* 0xff8000006dc17808 */ /* 0x000fe20001800000 */
[----:B------:R-:W-:Y:S01]  /*9990*/  IMAD.MOV.U32 R109, RZ, RZ, R89 ;  /* 0x000000ffff6d7224 */ /* 0x000fe200078e0059 */
[----:B------:R-:W-:Y:S02]  /*99a0*/  FSETP.NEU.FTZ.AND P3, PT, R137, -INF , PT ;  /* 0xff8000008900780b */ /* 0x000fe40003f7d000 */
[----:B------:R-:W-:Y:S02]  /*99b0*/  FMNMX.FTZ R2, R79, R2, !PT ;  /* 0x000000024f027209 */ /* 0x000fe40007810000 */
[----:B------:R-:W-:Y:S01]  /*99c0*/  FSEL R194, R108, -INF , P0 ;  /* 0xff8000006cc27808 */ /* 0x000fe20000000000 */
[----:B------:R-:W-:Y:S01]  /*99d0*/  @P5 IMAD.WIDE.U32 R10, R247, c[0x0][0x1e0], RZ ;  /* 0x00007800f70a5a25 */ /* 0x000fe200078e00ff */
[----:B------:R-:W-:Y:S02]  /*99e0*/  FMNMX.FTZ R4, R195, R4, !PT ;  /* 0x00000004c3047209 */ /* 0x000fe40007810000 */
[----:B------:R-:W-:Y:S02]  /*99f0*/  FSEL R6, R6, RZ, P3 ;  /* 0x000000ff06067208 */ /* 0x000fe40001800000 */
[----:B------:R-:W-:Y:S02]  /*9a00*/  ISETP.GT.AND P1, PT, R0, 0x60, PT ;  /* 0x000000600000780c */ /* 0x000fe40003f24270 */
[----:B------:R-:W-:Y:S01]  /*9a10*/  FMNMX.FTZ R2, R28, R2, !PT ;  /* 0x000000021c027209 */ /* 0x000fe20007810000 */
[--C-:B------:R-:W-:Y:S01]  /*9a20*/  FFMA.FTZ R104, R68, c[0x0][0x2d0], -R6.reuse ;  /* 0x0000b40044687a23 */ /* 0x100fe20000010806 */
[----:B------:R-:W-:Y:S01]  /*9a30*/  FMNMX.FTZ R4, R194, R4, !PT ;  /* 0x00000004c2047209 */ /* 0x000fe20007810000 */
[--C-:B------:R-:W-:Y:S01]  /*9a40*/  FFMA.FTZ R87, R20, c[0x0][0x2d0], -R6.reuse ;  /* 0x0000b40014577a23 */ /* 0x100fe20000010806 */
[C---:B------:R-:W-:Y:S01]  /*9a50*/  ISETP.GT.AND P2, PT, R0.reuse, 0x61, PT ;  /* 0x000000610000780c */ /* 0x040fe20003f44270 */
[--C-:B------:R-:W-:Y:S01]  /*9a60*/  FFMA.FTZ R86, R21, c[0x0][0x2d0], -R6.reuse ;  /* 0x0000b40015567a23 */ /* 0x100fe20000010806 */
[----:B------:R-:W-:Y:S01]  /*9a70*/  ISETP.GT.AND P0, PT, R0, 0x69, PT ;  /* 0x000000690000780c */ /* 0x000fe20003f04270 */
[--C-:B------:R-:W-:Y:S01]  /*9a80*/  FFMA.FTZ R27, R14, c[0x0][0x2d0], -R6.reuse ;  /* 0x0000b4000e1b7a23 */ /* 0x100fe20000010806 */
[----:B------:R-:W-:Y:S01]  /*9a90*/  FSEL R250, R106, -INF , P1 ;  /* 0xff8000006afa7808 */ /* 0x000fe20000800000 */
[----:B------:R-:W-:Y:S01]  /*9aa0*/  MUFU.EX2 R115, R86 ;  /* 0x0000005600737308 */ /* 0x000fe20000000800 */
[----:B------:R-:W-:Y:S01]  /*9ab0*/  FMNMX.FTZ R4, R193, R4, !PT ;  /* 0x00000004c1047209 */ /* 0x000fe20007810000 */
[--C-:B------:R-:W-:Y:S01]  /*9ac0*/  FFMA.FTZ R26, R112, c[0x0][0x2d0], -R6.reuse ;  /* 0x0000b400701a7a23 */ /* 0x100fe20000010806 */
[----:B------:R-:W-:Y:S01]  /*9ad0*/  ISETP.GT.AND P1, PT, R0, 0x68, PT ;  /* 0x000000680000780c */ /* 0x000fe20003f24270 */
[--C-:B------:R-:W-:Y:S01]  /*9ae0*/  FFMA.FTZ R98, R36, c[0x0][0x2d0], -R6.reuse ;  /* 0x0000b40024627a23 */ /* 0x100fe20000010806 */
[----:B------:R-:W-:Y:S01]  /*9af0*/  FMNMX.FTZ R0, R234, R2, !PT ;  /* 0x00000002ea007209 */ /* 0x000fe20007810000 */
[----:B------:R-:W1:Y:S01]  /*9b00*/  SHFL.BFLY PT, R135, R4, 0x2, 0x1f ;  /* 0x0c401f0004877f89 */ /* 0x000e6200000e0000 */
[----:B------:R-:W-:Y:S01]  /*9b10*/  @P5 SHF.R.S32.HI R2, RZ, 0x1f, R247 ;  /* 0x0000001fff025819 */ /* 0x000fe200000114f7 */
[--C-:B------:R-:W-:Y:S01]  /*9b20*/  FFMA.FTZ R91, R37, c[0x0][0x2d0], -R6.reuse ;  /* 0x0000b400255b7a23 */ /* 0x100fe20000010806 */
[----:B---3--:R-:W-:Y:S01]  /*9b30*/  FMNMX.FTZ R136, R136, R5, !PT ;  /* 0x0000000588887209 */ /* 0x008fe20007810000 */
[--C-:B------:R-:W-:Y:S01]  /*9b40*/  FFMA.FTZ R242, R13, c[0x0][0x2d0], -R6.reuse ;  /* 0x0000b4000df27a23 */ /* 0x100fe20000010806 */
[----:B------:R-:W-:Y:S01]  /*9b50*/  FMNMX.FTZ R0, R231, R0, !PT ;  /* 0x00000000e7007209 */ /* 0x000fe20007810000 */
[----:B------:R-:W-:Y:S01]  /*9b60*/  @P5 IMAD R5, R2, c[0x0][0x1e0], RZ ;  /* 0x0000780002055a24 */ /* 0x000fe200078e02ff */
[----:B------:R-:W-:Y:S01]  /*9b70*/  FSEL R249, R107, -INF , P2 ;  /* 0xff8000006bf97808 */ /* 0x000fe20001000000 */
[----:B------:R-:W-:Y:S01]  /*9b80*/  FFMA.FTZ R2, R188, c[0x0][0x2d0], -R6 ;  /* 0x0000b400bc027a23 */ /* 0x000fe20000010806 */
[----:B------:R-:W-:Y:S01]  /*9b90*/  FSEL R71, R111, -INF , P0 ;  /* 0xff8000006f477808 */ /* 0x000fe20000000000 */
[----:B------:R-:W-:Y:S01]  /*9ba0*/  IMAD.MOV.U32 R107, RZ, RZ, R218 ;  /* 0x000000ffff6b7224 */ /* 0x000fe200078e00da */
[----:B------:R-:W-:Y:S01]  /*9bb0*/  FMNMX.FTZ R0, R25, R0, !PT ;  /* 0x0000000019007209 */ /* 0x000fe20007810000 */
[----:B------:R3:W-:Y:S01]  /*9bc0*/  MUFU.EX2 R192, R2 ;  /* 0x0000000200c07308 */ /* 0x0007e20000000800 */
[----:B------:R-:W-:Y:S01]  /*9bd0*/  @P5 IMAD R5, R247, c[0x0][0x1e4], R5 ;  /* 0x00007900f7055a24 */ /* 0x000fe200078e0205 */
[----:B------:R-:W-:Y:S01]  /*9be0*/  FSEL R226, R110, -INF , P1 ;  /* 0xff8000006ee27808 */ /* 0x000fe20000800000 */
[----:B------:R-:W4:Y:S01]  /*9bf0*/  SHFL.BFLY PT, R12, R136, 0x1, 0x1f ;  /* 0x0c201f00880c7f89 */ /* 0x000f2200000e0000 */
[----:B------:R-:W-:Y:S01]  /*9c00*/  FMNMX.FTZ R0, R250, R0, !PT ;  /* 0x00000000fa007209 */ /* 0x000fe20007810000 */
[----:B------:R-:W-:Y:S02]  /*9c10*/  @P5 IMAD.IADD R5, R11, 0x1, R5 ;  /* 0x000000010b055824 */ /* 0x000fe400078e0205 */
[--C-:B------:R-:W-:Y:S01]  /*9c20*/  FFMA.FTZ R237, R96, c[0x0][0x2d0], -R6.reuse ;  /* 0x0000b40060ed7a23 */ /* 0x100fe20000010806 */
[----:B------:R-:W-:Y:S01]  /*9c30*/  FMNMX.FTZ R0, R249, R0, !PT ;  /* 0x00000000f9007209 */ /* 0x000fe20007810000 */
[----:B------:R-:W-:Y:S01]  /*9c40*/  @P5 IMAD R5, R5, 0x70, RZ ;  /* 0x0000007005055824 */ /* 0x000fe200078e02ff */
[----:B------:R-:W-:Y:S01]  /*9c50*/  MOV R96, R47 ;  /* 0x0000002f00607202 */ /* 0x000fe20000000f00 */
[--C-:B------:R-:W-:Y:S01]  /*9c60*/  FFMA.FTZ R236, R101, c[0x0][0x2d0], -R6.reuse ;  /* 0x0000b40065ec7a23 */ /* 0x100fe20000010806 */
[----:B------:R-:W-:Y:S01]  /*9c70*/  FMNMX.FTZ R0, R226, R0, !PT ;  /* 0x00000000e2007209 */ /* 0x000fe20007810000 */
[--C-:B------:R-:W-:Y:S01]  /*9c80*/  FFMA.FTZ R241, R113, c[0x0][0x2d0], -R6.reuse ;  /* 0x0000b40071f17a23 */ /* 0x100fe20000010806 */
[----:B-1----:R-:W-:Y:S01]  /*9c90*/  FMNMX.FTZ R135, R4, R135, !PT ;  /* 0x0000008704877209 */ /* 0x002fe20007810000 */
[----:B------:R-:W-:Y:S01]  /*9ca0*/  MUFU.EX2 R113, R87 ;  /* 0x0000005700717308 */ /* 0x000fe20000000800 */
[----:B------:R-:W-:Y:S01]  /*9cb0*/  FMNMX.FTZ R0, R71, R0, !PT ;  /* 0x0000000047007209 */ /* 0x000fe20007810000 */
[--C-:B------:R-:W-:Y:S01]  /*9cc0*/  FFMA.FTZ R90, R48, c[0x0][0x2d0], -R6.reuse ;  /* 0x0000b400305a7a23 */ /* 0x100fe20000010806 */
[----:B------:R-:W-:Y:S01]  /*9cd0*/  MOV R101, R30 ;  /* 0x0000001e00657202 */ /* 0x000fe20000000f00 */
[--C-:B------:R-:W-:Y:S02]  /*9ce0*/  FFMA.FTZ R89, R49, c[0x0][0x2d0], -R6.reuse ;  /* 0x0000b40031597a23 */ /* 0x100fe40000010806 */
[--C-:B------:R-:W-:Y:S02]  /*9cf0*/  FFMA.FTZ R106, R80, c[0x0][0x2d0], -R6.reuse ;  /* 0x0000b400506a7a23 */ /* 0x100fe40000010806 */
[--C-:B------:R-:W-:Y:S01]  /*9d00*/  FFMA.FTZ R24, R97, c[0x0][0x2d0], -R6.reuse ;  /* 0x0000b40061187a23 */ /* 0x100fe20000010806 */
[----:B---3--:R-:W1:Y:S01]  /*9d10*/  SHFL.BFLY PT, R2, R0, 0x2, 0x1f ;  /* 0x0c401f0000027f89 */ /* 0x008e6200000e0000 */
[--C-:B------:R-:W-:Y:S01]  /*9d20*/  FFMA.FTZ R83, R32, c[0x0][0x2d0], -R6.reuse ;  /* 0x0000b40020537a23 */ /* 0x100fe20000010806 */
[----:B----4-:R-:W-:Y:S01]  /*9d30*/  FMNMX.FTZ R136, R136, R12, !PT ;  /* 0x0000000c88887209 */ /* 0x010fe20007810000 */
[--C-:B------:R-:W-:Y:S02]  /*9d40*/  FFMA.FTZ R82, R33, c[0x0][0x2d0], -R6.reuse ;  /* 0x0000b40021527a23 */ /* 0x100fe40000010806 */
[--C-:B------:R-:W-:Y:S01]  /*9d50*/  FFMA.FTZ R105, R15, c[0x0][0x2d0], -R6.reuse ;  /* 0x0000b4000f697a23 */ /* 0x100fe20000010806 */
[C---:B------:R-:W-:Y:S01]  /*9d60*/  FSETP.NEU.FTZ.AND P2, PT, R136.reuse, -INF , PT ;  /* 0xff8000008800780b */ /* 0x040fe20003f5d000 */
[----:B------:R-:W-:Y:S01]  /*9d70*/  MUFU.EX2 R139, R82 ;  /* 0x00000052008b7308 */ /* 0x000fe20000000800 */
[----:B------:R-:W-:Y:S02]  /*9d80*/  FMUL.FTZ R85, R136, c[0x0][0x2d0] ;  /* 0x0000b40088557a20 */ /* 0x000fe40000410000 */
[----:B------:R-:W-:Y:S03]  /*9d90*/  IMAD.MOV.U32 R97, RZ, RZ, R63 ;  /* 0x000000ffff617224 */ /* 0x000fe600078e003f */
[----:B------:R-:W-:Y:S05]  /*9da0*/  FSEL R85, R85, RZ, P2 ;  /* 0x000000ff55557208 */ /* 0x000fea0001000000 */
[--C-:B------:R-:W-:Y:S02]  /*9db0*/  FFMA.FTZ R101, R101, c[0x0][0x2d0], -R85.reuse ;  /* 0x0000b40065657a23 */ /* 0x100fe40000010855 */
[----:B------:R-:W-:Y:S01]  /*9dc0*/  FFMA.FTZ R99, R99, c[0x0][0x2d0], -R85 ;  /* 0x0000b40063637a23 */ /* 0x000fe20000010855 */
[----:B-1----:R-:W-:Y:S01]  /*9dd0*/  FMNMX.FTZ R0, R0, R2, !PT ;  /* 0x0000000200007209 */ /* 0x002fe20007810000 */
[--C-:B------:R-:W-:Y:S02]  /*9de0*/  FFMA.FTZ R2, R17, c[0x0][0x2d0], -R6.reuse ;  /* 0x0000b40011027a23 */ /* 0x100fe40000010806 */
[--C-:B------:R-:W-:Y:S02]  /*9df0*/  FFMA.FTZ R17, R100, c[0x0][0x2d0], -R6.reuse ;  /* 0x0000b40064117a23 */ /* 0x100fe40000010806 */
[----:B------:R1:W-:Y:S01]  /*9e00*/  MUFU.EX2 R227, R2 ;  /* 0x0000000200e37308 */ /* 0x0003e20000000800 */
[----:B------:R-:W-:Y:S04]  /*9e10*/  IMAD.MOV.U32 R100, RZ, RZ, R29 ;  /* 0x000000ffff647224 */ /* 0x000fe800078e001d */
[----:B------:R-:W-:Y:S01]  /*9e20*/  FFMA.FTZ R100, R100, c[0x0][0x2d0], -R85 ;  /* 0x0000b40064647a23 */ /* 0x000fe20000010855 */
[----:B-1----:R-:W1:Y:S01]  /*9e30*/  SHFL.BFLY PT, R2, R0, 0x1, 0x1f ;  /* 0x0c201f0000027f89 */ /* 0x002e6200000e0000 */
[----:B--2---:R-:W-:Y:S02]  /*9e40*/  @P5 IMAD.MOV.U32 R9, RZ, RZ, R7 ;  /* 0x000000ffff095224 */ /* 0x004fe400078e0007 */
[----:B------:R-:W-:Y:S02]  /*9e50*/  FFMA.FTZ R7, R189, c[0x0][0x2d0], -R6 ;  /* 0x0000b400bd077a23 */ /* 0x000fe40000010806 */
[----:B------:R-:W-:Y:S02]  /*9e60*/  @P5 IMAD.WIDE.U32 R8, R10, 0x70, R8 ;  /* 0x000000700a085825 */ /* 0x000fe400078e0008 */
[----:B------:R2:W3:Y:S03]  /*9e70*/  MUFU.EX2 R220, R7 ;  /* 0x0000000700dc7308 */ /* 0x0004e60000000800 */
[C---:B------:R-:W-:Y:S02]  /*9e80*/  @P5 LEA R4, P0, R8.reuse, c[0x0][0x1c8], 0x1 ;  /* 0x0000720008045a11 */ /* 0x040fe400078008ff */
[----:B------:R-:W-:Y:S02]  /*9e90*/  @P5 IADD3 R5, R9, R5, RZ ;  /* 0x0000000509055210 */ /* 0x000fe40007ffe0ff */
[----:B------:R-:W4:Y:S02]  /*9ea0*/  SHFL.BFLY PT, R9, R135, 0x1, 0x1f ;  /* 0x0c201f0087097f89 */ /* 0x000f2400000e0000 */
[----:B------:R-:W-:Y:S01]  /*9eb0*/  @P5 LEA.HI.X R5, R8, c[0x0][0x1cc], R5, 0x1, P0 ;  /* 0x0000730008055a11 */ /* 0x000fe200000f0c05 */
[----:B------:R-:W-:Y:S01]  /*9ec0*/  @P5 IMAD.MOV.U32 R8, RZ, RZ, c[0x0][0x1e0] ;  /* 0x00007800ff085624 */ /* 0x000fe200078e00ff */
[----:B-1----:R-:W-:Y:S01]  /*9ed0*/  FMNMX.FTZ R70, R0, R2, !PT ;  /* 0x0000000200467209 */ /* 0x002fe20007810000 */
[--C-:B------:R-:W-:Y:S03]  /*9ee0*/  FFMA.FTZ R0, R19, c[0x0][0x2d0], -R85.reuse ;  /* 0x0000b40013007a23 */ /* 0x100fe60000010855 */
[----:B------:R1:W-:Y:S01]  /*9ef0*/  @P5 LDGSTS.E.BYPASS.LTC128B.128 [R246+0x3900], [R4.64], !P6 ;  /* 0x0390000004f65fae */ /* 0x0003e2000f101d48 */
[----:B------:R1:W-:Y:S01]  /*9f00*/  MUFU.EX2 R224, R0 ;  /* 0x0000000000e07308 */ /* 0x0003e20000000800 */
[----:B------:R-:W-:Y:S02]  /*9f10*/  FMUL.FTZ R88, R70, c[0x0][0x2d0] ;  /* 0x0000b40046587a20 */ /* 0x000fe40000410000 */
[----:B--2---:R-:W-:Y:S01]  /*9f20*/  FFMA.FTZ R7, R16, c[0x0][0x2d0], -R6 ;  /* 0x0000b40010077a23 */ /* 0x004fe20000010806 */
[----:B---3--:R-:W-:Y:S06]  /*9f30*/  F2FP.BF16.PACK_AB R72, R220, R192 ;  /* 0x000000c0dc48723e */ /* 0x008fec00000010ff */
[----:B------:R-:W2:Y:S01]  /*9f40*/  MUFU.EX2 R248, R7 ;  /* 0x0000000700f87308 */ /* 0x000ea20000000800 */
[----:B----4-:R-:W-:Y:S01]  /*9f50*/  FMNMX.FTZ R135, R135, R9, !PT ;  /* 0x0000000987877209 */ /* 0x010fe20007810000 */
[--C-:B------:R-:W-:Y:S03]  /*9f60*/  FFMA.FTZ R9, R190, c[0x0][0x2d0], -R85.reuse ;  /* 0x0000b400be097a23 */ /* 0x100fe60000010855 */
[C---:B------:R-:W-:Y:S01]  /*9f70*/  FSETP.NEU.FTZ.AND P1, PT, R135.reuse, -INF , PT ;  /* 0xff8000008700780b */ /* 0x040fe20003f3d000 */
[----:B------:R-:W-:Y:S04]  /*9f80*/  FMUL.FTZ R84, R135, c[0x0][0x2d0] ;  /* 0x0000b40087547a20 */ /* 0x000fe80000410000 */
[----:B------:R3:W-:Y:S01]  /*9f90*/  MUFU.EX2 R102, R9 ;  /* 0x0000000900667308 */ /* 0x0007e20000000800 */
[----:B------:R-:W-:Y:S05]  /*9fa0*/  FSEL R84, R84, RZ, P1 ;  /* 0x000000ff54547208 */ /* 0x000fea0000800000 */
[--C-:B-1----:R-:W-:Y:S02]  /*9fb0*/  FFMA.FTZ R0, R197, c[0x0][0x2d0], -R84.reuse ;  /* 0x0000b400c5007a23 */ /* 0x102fe40000010854 */
[----:B------:R-:W-:Y:S02]  /*9fc0*/  FFMA.FTZ R86, R245, c[0x0][0x2d0], -R84 ;  /* 0x0000b400f5567a23 */ /* 0x000fe40000010854 */
[----:B------:R1:W-:Y:S01]  /*9fd0*/  MUFU.EX2 R138, R0 ;  /* 0x00000000008a7308 */ /* 0x0003e20000000800 */
[----:B------:R-:W-:Y:S01]  /*9fe0*/  FFMA.FTZ R197, R64, c[0x0][0x2d0], -R6 ;  /* 0x0000b40040c57a23 */ /* 0x000fe20000010806 */
[----:B--2---:R-:W-:Y:S01]  /*9ff0*/  F2FP.BF16.PACK_AB R74, R227, R248 ;  /* 0x000000f8e34a723e */ /* 0x004fe200000010ff */
[----:B------:R-:W-:Y:S02]  /*a000*/  @P5 IMAD.MOV.U32 R7, RZ, RZ, 0x5 ;  /* 0x00000005ff075424 */ /* 0x000fe400078e00ff */
[--C-:B------:R-:W-:Y:S03]  /*a010*/  FFMA.FTZ R109, R109, c[0x0][0x2d0], -R84.reuse ;  /* 0x0000b4006d6d7a23 */ /* 0x100fe60000010854 */
[C---:B------:R-:W-:Y:S01]  /*a020*/  @P5 SHF.L.U64.HI R7, R8.reuse, R7, c[0x0][0x1e4] ;  /* 0x0000790008075619 */ /* 0x040fe20000010207 */
[----:B------:R-:W-:Y:S02]  /*a030*/  @P5 IMAD.SHL.U32 R8, R8, 0x20, RZ ;  /* 0x0000002008085824 */ /* 0x000fe400078e00ff */
[----:B---3--:R-:W-:Y:S03]  /*a040*/  FFMA.FTZ R9, R191, c[0x0][0x2d0], -R85 ;  /* 0x0000b400bf097a23 */ /* 0x008fe60000010855 */
[----:B------:R-:W-:Y:S01]  /*a050*/  @P5 IADD3 R4, P0, R4, R8, RZ ;  /* 0x0000000804045210 */ /* 0x000fe20007f1e0ff */
[----:B------:R2:W3:Y:S04]  /*a060*/  MUFU.EX2 R219, R9 ;  /* 0x0000000900db7308 */ /* 0x0004e80000000800 */
[----:B------:R-:W-:Y:S05]  /*a070*/  @P5 IMAD.X R5, R7, 0x1, R5, P0 ;  /* 0x0000000107055824 */ /* 0x000fea00000e0605 */
[----:B------:R4:W-:Y:S01]  /*a080*/  @P5 LDGSTS.E.BYPASS.LTC128B.128 [R246+0x4100], [R4.64], !P6 ;  /* 0x0410000004f65fae */ /* 0x0009e2000f101d48 */
[----:B-1----:R-:W-:Y:S02]  /*a090*/  FFMA.FTZ R0, R198, c[0x0][0x2d0], -R84 ;  /* 0x0000b400c6007a23 */ /* 0x002fe40000010854 */
[----:B------:R-:W-:Y:S02]  /*a0a0*/  FFMA.FTZ R198, R53, c[0x0][0x2d0], -R6 ;  /* 0x0000b40035c67a23 */ /* 0x000fe40000010806 */
[----:B------:R1:W1:Y:S01]  /*a0b0*/  MUFU.EX2 R191, R0 ;  /* 0x0000000000bf7308 */ /* 0x0002620000000800 */
[----:B--2---:R-:W-:Y:S01]  /*a0c0*/  FFMA.FTZ R9, R18, c[0x0][0x2d0], -R85 ;  /* 0x0000b40012097a23 */ /* 0x004fe20000010855 */
[----:B---3--:R-:W-:Y:S08]  /*a0d0*/  F2FP.BF16.PACK_AB R73, R219, R102 ;  /* 0x00000066db49723e */ /* 0x008ff000000010ff */
[----:B------:R-:W2:Y:S01]  /*a0e0*/  MUFU.EX2 R223, R9 ;  /* 0x0000000900df7308 */ /* 0x000ea20000000800 */
[----:B----4-:R-:W-:Y:S01]  /*a0f0*/  @P5 IADD3 R4, P0, R4, R8, RZ ;  /* 0x0000000804045210 */ /* 0x010fe20007f1e0ff */
[----:B-1----:R-:W-:Y:S01]  /*a100*/  FFMA.FTZ R0, R196, c[0x0][0x2d0], -R84 ;  /* 0x0000b400c4007a23 */ /* 0x002fe20000010854 */
[----:B------:R-:W-:Y:S01]  /*a110*/  F2FP.BF16.PACK_AB R64, R191, R138 ;  /* 0x0000008abf40723e */ /* 0x000fe200000010ff */
[----:B------:R-:W-:Y:S01]  /*a120*/  FFMA.FTZ R196, R65, c[0x0][0x2d0], -R6 ;  /* 0x0000b40041c47a23 */ /* 0x000fe20000010806 */
[----:B------:R-:W-:Y:S05]  /*a130*/  @P5 IADD3.X R5, R5, R7, RZ, P0, !PT ;  /* 0x0000000705055210 */ /* 0x000fea00007fe4ff */
[----:B------:R1:W-:Y:S01]  /*a140*/  MUFU.EX2 R218, R0 ;  /* 0x0000000000da7308 */ /* 0x0003e20000000800 */
[----:B------:R3:W-:Y:S01]  /*a150*/  @P5 LDGSTS.E.BYPASS.LTC128B.128 [R246+0x4900], [R4.64], !P6 ;  /* 0x0490000004f65fae */ /* 0x0007e2000f101d48 */
[----:B--2---:R-:W-:Y:S01]  /*a160*/  F2FP.BF16.PACK_AB R75, R224, R223 ;  /* 0x000000dfe04b723e */ /* 0x004fe200000010ff */
[----:B-1----:R-:W-:Y:S02]  /*a170*/  FFMA.FTZ R0, R199, c[0x0][0x2d0], -R84 ;  /* 0x0000b400c7007a23 */ /* 0x002fe40000010854 */
[----:B------:R-:W-:Y:S05]  /*a180*/  FFMA.FTZ R199, R52, c[0x0][0x2d0], -R6 ;  /* 0x0000b40034c77a23 */ /* 0x000fea0000010806 */
[----:B------:R1:W2:Y:S01]  /*a190*/  MUFU.EX2 R221, R0 ;  /* 0x0000000000dd7308 */ /* 0x0002a20000000800 */
[----:B---3--:R-:W-:Y:S05]  /*a1a0*/  @P5 IADD3 R4, P0, R4, R8, RZ ;  /* 0x0000000804045210 */ /* 0x008fea0007f1e0ff */
[--C-:B------:R-:W-:Y:S05]  /*a1b0*/  @P5 IMAD.X R5, R5, 0x1, R7.reuse, P0 ;  /* 0x0000000105055824 */ /* 0x100fea00000e0607 */
[----:B------:R3:W-:Y:S01]  /*a1c0*/  @P5 LDGSTS.E.BYPASS.LTC128B.128 [R246+0x5100], [R4.64], !P6 ;  /* 0x0510000004f65fae */ /* 0x0007e2000f101d48 */
[----:B-1----:R-:W-:Y:S02]  /*a1d0*/  FSEL R0, R137, RZ, P3 ;  /* 0x000000ff89007208 */ /* 0x002fe40001800000 */
[----:B--2---:R-:W-:Y:S02]  /*a1e0*/  F2FP.BF16.PACK_AB R66, R221, R218 ;  /* 0x000000dadd42723e */ /* 0x004fe400000010ff */
[-C--:B---3--:R-:W-:Y:S05]  /*a1f0*/  @P5 IADD3 R4, P0, R4, R8.reuse, RZ ;  /* 0x0000000804045210 */ /* 0x088fea0007f1e0ff */
[--C-:B------:R-:W-:Y:S05]  /*a200*/  @P5 IMAD.X R5, R5, 0x1, R7.reuse, P0 ;  /* 0x0000000105055824 */ /* 0x100fea00000e0607 */
[----:B------:R1:W-:Y:S02]  /*a210*/  @P5 LDGSTS.E.BYPASS.LTC128B.128 [R246+0x5900], [R4.64], !P6 ;  /* 0x0590000004f65fae */ /* 0x0003e4000f101d48 */
[-C--:B-1----:R-:W-:Y:S04]  /*a220*/  @P5 IADD3 R4, P0, R4, R8.reuse, RZ ;  /* 0x0000000804045210 */ /* 0x082fe80007f1e0ff */
[----:B------:R-:W-:Y:S01]  /*a230*/  @P5 IADD3 R8, P3, R4, R8, RZ ;  /* 0x0000000804085210 */ /* 0x000fe20007f7e0ff */
[--C-:B------:R-:W-:Y:S01]  /*a240*/  @P5 IMAD.X R5, R5, 0x1, R7.reuse, P0 ;  /* 0x0000000105055824 */ /* 0x100fe200000e0607 */
[----:B------:R-:W-:Y:S03]  /*a250*/  FSETP.NEU.FTZ.AND P0, PT, R70, -INF , PT ;  /* 0xff8000004600780b */ /* 0x000fe60003f1d000 */
[----:B------:R-:W-:Y:S01]  /*a260*/  @P5 IMAD.X R9, R5, 0x1, R7, P3 ;  /* 0x0000000105095824 */ /* 0x000fe200018e0607 */
[----:B------:R-:W-:Y:S01]  /*a270*/  FSEL R88, R88, RZ, P0 ;  /* 0x000000ff58587208 */ /* 0x000fe20000000000 */
[----:B------:R1:W-:Y:S04]  /*a280*/  @P5 LDGSTS.E.BYPASS.LTC128B.128 [R246+0x6100], [R4.64], !P6 ;  /* 0x0610000004f65fae */ /* 0x0003e8000f101d48 */
[--C-:B------:R-:W-:Y:S02]  /*a290*/  FFMA.FTZ R2, R200, c[0x0][0x2d0], -R88.reuse ;  /* 0x0000b400c8027a23 */ /* 0x100fe40000010858 */
[--C-:B------:R-:W-:Y:S02]  /*a2a0*/  FFMA.FTZ R7, R201, c[0x0][0x2d0], -R88.reuse ;  /* 0x0000b400c9077a23 */ /* 0x100fe40000010858 */
[----:B------:R2:W-:Y:S01]  /*a2b0*/  MUFU.EX2 R188, R2 ;  /* 0x0000000200bc7308 */ /* 0x0005e20000000800 */
[----:B------:R3:W-:Y:S01]  /*a2c0*/  @P5 LDGSTS.E.BYPASS.LTC128B.128 [R246+0x6900], [R8.64], !P6 ;  /* 0x0690000008f65fae */ /* 0x0007e2000f101d48 */
[--C-:B------:R-:W-:Y:S02]  /*a2d0*/  FFMA.FTZ R250, R250, c[0x0][0x2d0], -R88.reuse ;  /* 0x0000b400fafa7a23 */ /* 0x100fe40000010858 */
[--C-:B------:R-:W-:Y:S02]  /*a2e0*/  FFMA.FTZ R249, R249, c[0x0][0x2d0], -R88.reuse ;  /* 0x0000b400f9f97a23 */ /* 0x100fe40000010858 */
[----:B------:R-:W-:Y:S02]  /*a2f0*/  FFMA.FTZ R226, R226, c[0x0][0x2d0], -R88 ;  /* 0x0000b400e2e27a23 */ /* 0x000fe40000010858 */
[----:B------:R-:W-:Y:S01]  /*a300*/  FFMA.FTZ R200, R81, c[0x0][0x2d0], -R6 ;  /* 0x0000b40051c87a23 */ /* 0x000fe20000010806 */
[----:B------:R-:W4:Y:S01]  /*a310*/  LDSM.16.MT88.4 R20, [R229] ;  /* 0x00000000e514783b */ /* 0x000f220000004200 */
[----:B------:R-:W3:Y:S01]  /*a320*/  MUFU.EX2 R190, R7 ;  /* 0x0000000700be7308 */ /* 0x000ee20000000800 */
[----:B------:R-:W-:Y:S06]  /*a330*/  IMAD.MOV.U32 R201, RZ, RZ, R62 ;  /* 0x000000ffffc97224 */ /* 0x000fec00078e003e */
[----:B------:R-:W-:Y:S01]  /*a340*/  LDSM.16.MT88.4 R52, [R230] ;  /* 0x00000000e634783b */ /* 0x000fe20000004200 */
[----:B-1----:R-:W-:Y:S01]  /*a350*/  FADD.FTZ R5, -R0, R3 ;  /* 0x0000000300057221 */ /* 0x002fe20000010100 */
[----:B------:R-:W-:Y:S02]  /*a360*/  FSEL R3, R136, RZ, P2 ;  /* 0x000000ff88037208 */ /* 0x000fe40001000000 */
[----:B------:R-:W-:Y:S02]  /*a370*/  FSEL R0, R70, RZ, P0 ;  /* 0x000000ff46007208 */ /* 0x000fe40000000000 */
[----:B--2---:R-:W-:Y:S01]  /*a380*/  FSEL R2, R135, RZ, P1 ;  /* 0x000000ff87027208 */ /* 0x004fe20000800000 */
[----:B------:R-:W-:Y:S01]  /*a390*/  FADD.FTZ R4, -R3, R132 ;  /* 0x0000008403047221 */ /* 0x000fe20000010100 */
[----:B------:R-:W-:Y:S01]  /*a3a0*/  MOV R132, R59 ;  /* 0x0000003b00847202 */ /* 0x000fe20000000f00 */
[----:B------:R-:W0:Y:S02]  /*a3b0*/  LDGDEPBAR ;  /* 0x00000000000079af */ /* 0x000e240000000000 */
[----:B------:R-:W-:Y:S02]  /*a3c0*/  FADD.FTZ R3, -R2, R133 ;  /* 0x0000008502037221 */ /* 0x000fe40000010100 */
[----:B------:R-:W-:Y:S02]  /*a3d0*/  FADD.FTZ R2, -R0, R134 ;  /* 0x0000008600027221 */ /* 0x000fe40000010100 */
[----:B------:R-:W-:Y:S01]  /*a3e0*/  FMUL.FTZ R0, R5, c[0x0][0x2d0] ;  /* 0x0000b40005007a20 */ /* 0x000fe20000410000 */
[----:B---3--:R-:W-:Y:S03]  /*a3f0*/  F2FP.BF16.PACK_AB R65, R190, R188 ;  /* 0x000000bcbe41723e */ /* 0x008fe600000010ff */
[----:B------:R1:W2:Y:S02]  /*a400*/  MUFU.EX2 R69, R0 ;  /* 0x0000000000457308 */ /* 0x0002a40000000800 */
[----:B-1----:R-:W-:Y:S02]  /*a410*/  FMUL.FTZ R0, R4, c[0x0][0x2d0] ;  /* 0x0000b40004007a20 */ /* 0x002fe40000410000 */
[C---:B--2---:R-:W-:Y:S06]  /*a420*/  FMUL.FTZ R5, R69.reuse, R145 ;  /* 0x0000009145057220 */ /* 0x044fec0000410000 */
[----:B------:R1:W2:Y:S01]  /*a430*/  MUFU.EX2 R68, R0 ;  /* 0x0000000000447308 */ /* 0x0002a20000000800 */
[C---:B------:R-:W-:Y:S02]  /*a440*/  FMUL.FTZ R4, R69.reuse, R144 ;  /* 0x0000009045047220 */ /* 0x040fe40000410000 */
[C---:B------:R-:W-:Y:S01]  /*a450*/  FMUL.FTZ R16, R69.reuse, R152 ;  /* 0x0000009845107220 */ /* 0x040fe20000410000 */
[----:B------:R-:W-:Y:S01]  /*a460*/  MOV R152, R17 ;  /* 0x0000001100987202 */ /* 0x000fe20000000f00 */
[C---:B------:R-:W-:Y:S02]  /*a470*/  FMUL.FTZ R17, R69.reuse, R153 ;  /* 0x0000009945117220 */ /* 0x040fe40000410000 */
[----:B------:R-:W-:Y:S02]  /*a480*/  IMAD.MOV.U32 R144, RZ, RZ, R34 ;  /* 0x000000ffff907224 */ /* 0x000fe400078e0022 */
[C---:B------:R-:W-:Y:S02]  /*a490*/  FMUL.FTZ R32, R69.reuse, R168 ;  /* 0x000000a845207220 */ /* 0x040fe40000410000 */
[C---:B------:R-:W-:Y:S02]  /*a4a0*/  FMUL.FTZ R33, R69.reuse, R169 ;  /* 0x000000a945217220 */ /* 0x040fe40000410000 */
[----:B------:R-:W-:Y:S02]  /*a4b0*/  IMAD.MOV.U32 R153, RZ, RZ, R42 ;  /* 0x000000ffff997224 */ /* 0x000fe400078e002a */
[C---:B------:R-:W-:Y:S02]  /*a4c0*/  FMUL.FTZ R48, R69.reuse, R184 ;  /* 0x000000b845307220 */ /* 0x040fe40000410000 */
[----:B------:R-:W-:Y:S02]  /*a4d0*/  FMUL.FTZ R49, R69, R185 ;  /* 0x000000b945317220 */ /* 0x000fe40000410000 */
[----:B------:R-:W-:Y:S02]  /*a4e0*/  IMAD.MOV.U32 R145, RZ, RZ, R78 ;  /* 0x000000ffff917224 */ /* 0x000fe400078e004e */
[----:B-1----:R-:W-:Y:S02]  /*a4f0*/  FMUL.FTZ R0, R3, c[0x0][0x2d0] ;  /* 0x0000b40003007a20 */ /* 0x002fe40000410000 */
[C---:B--2---:R-:W-:Y:S02]  /*a500*/  FMUL.FTZ R6, R68.reuse, R146 ;  /* 0x0000009244067220 */ /* 0x044fe40000410000 */
[----:B------:R1:W2:Y:S01]  /*a510*/  MUFU.EX2 R3, R0 ;  /* 0x0000000000037308 */ /* 0x0002a20000000800 */
[C---:B------:R-:W-:Y:S02]  /*a520*/  FMUL.FTZ R7, R68.reuse, R147 ;  /* 0x0000009344077220 */ /* 0x040fe40000410000 */
[----:B------:R-:W-:Y:S02]  /*a530*/  IMAD.MOV.U32 R147, RZ, RZ, R26 ;  /* 0x000000ffff937224 */ /* 0x000fe400078e001a */
[C---:B------:R-:W-:Y:S02]  /*a540*/  FMUL.FTZ R18, R68.reuse, R154 ;  /* 0x0000009a44127220 */ /* 0x040fe40000410000 */
[C---:B------:R-:W-:Y:S01]  /*a550*/  FMUL.FTZ R19, R68.reuse, R155 ;  /* 0x0000009b44137220 */ /* 0x040fe20000410000 */
[-C--:B----4-:R-:W-:Y:S05]  /*a560*/  HMMA.16816.F32.BF16 R4, R72, R20.reuse, R4 ;  /* 0x000000144804723c */ /* 0x090fea0000041804 */
[----:B------:R-:W-:Y:S02]  /*a570*/  IMAD.MOV.U32 R155, RZ, RZ, R25 ;  /* 0x000000ffff9b7224 */ /* 0x000fe400078e0019 */
[----:B------:R-:W-:Y:S02]  /*a580*/  IMAD.MOV.U32 R154, RZ, RZ, R28 ;  /* 0x000000ffff9a7224 */ /* 0x000fe400078e001c */
[C---:B------:R-:W-:Y:S03]  /*a590*/  FMUL.FTZ R34, R68.reuse, R170 ;  /* 0x000000aa44227220 */ /* 0x040fe60000410000 */
[----:B------:R-:W-:Y:S02]  /*a5a0*/  FMUL.FTZ R35, R68, R171 ;  /* 0x000000ab44237220 */ /* 0x000fe40000410000 */
[----:B------:R-:W-:Y:S02]  /*a5b0*/  IMAD.MOV.U32 R146, RZ, RZ, R77 ;  /* 0x000000ffff927224 */ /* 0x000fe400078e004d */
[----:B-1----:R-:W-:Y:S02]  /*a5c0*/  FMUL.FTZ R0, R2, c[0x0][0x2d0] ;  /* 0x0000b40002007a20 */ /* 0x002fe40000410000 */
[----:B------:R-:W-:Y:S02]  /*a5d0*/  FFMA.FTZ R2, R204, c[0x0][0x2d0], -R88 ;  /* 0x0000b400cc027a23 */ /* 0x000fe40000010858 */
[C---:B--2---:R-:W-:Y:S01]  /*a5e0*/  FMUL.FTZ R13, R3.reuse, R149 ;  /* 0x00000095030d7220 */ /* 0x044fe20000410000 */
[----:B------:R-:W-:Y:S01]  /*a5f0*/  MOV R149, R27 ;  /* 0x0000001b00957202 */ /* 0x000fe20000000f00 */
[----:B------:R1:W-:Y:S01]  /*a600*/  MUFU.EX2 R133, R2 ;  /* 0x0000000200857308 */ /* 0x0003e20000000800 */
[C---:B------:R-:W-:Y:S02]  /*a610*/  FMUL.FTZ R8, R3.reuse, R140 ;  /* 0x0000008c03087220 */ /* 0x040fe40000410000 */
[C---:B------:R-:W-:Y:S02]  /*a620*/  FMUL.FTZ R9, R3.reuse, R141 ;  /* 0x0000008d03097220 */ /* 0x040fe40000410000 */
[C---:B------:R-:W-:Y:S02]  /*a630*/  FMUL.FTZ R12, R3.reuse, R148 ;  /* 0x00000094030c7220 */ /* 0x040fe40000410000 */
[C---:B------:R-:W-:Y:S02]  /*a640*/  FMUL.FTZ R25, R3.reuse, R161 ;  /* 0x000000a103197220 */ /* 0x040fe40000410000 */
[C---:B------:R-:W-:Y:S01]  /*a650*/  FMUL.FTZ R28, R3.reuse, R164 ;  /* 0x000000a4031c7220 */ /* 0x040fe20000410000 */
[----:B------:R-:W2:Y:S01]  /*a660*/  MUFU.EX2 R0, R0 ;  /* 0x0000000000007308 */ /* 0x000ea20000000800 */
[----:B------:R-:W-:Y:S02]  /*a670*/  IMAD.MOV.U32 R141, RZ, RZ, R67 ;  /* 0x000000ffff8d7224 */ /* 0x000fe400078e0043 */
[C---:B------:R-:W-:Y:S02]  /*a680*/  FMUL.FTZ R29, R3.reuse, R165 ;  /* 0x000000a5031d7220 */ /* 0x040fe40000410000 */
[----:B------:R-:W-:Y:S02]  /*a690*/  IMAD.MOV.U32 R140, RZ, RZ, R31 ;  /* 0x000000ffff8c7224 */ /* 0x000fe400078e001f */
[----:B------:R-:W-:Y:S02]  /*a6a0*/  IMAD.MOV.U32 R161, RZ, RZ, R50 ;  /* 0x000000ffffa17224 */ /* 0x000fe400078e0032 */
[----:B------:R-:W-:Y:S01]  /*a6b0*/  FMUL.FTZ R50, R68, R186 ;  /* 0x000000ba44327220 */ /* 0x000fe20000410000 */
[----:B------:R-:W-:Y:S01]  /*a6c0*/  MUFU.EX2 R148, R90 ;  /* 0x0000005a00947308 */ /* 0x000fe20000000800 */
[----:B------:R-:W-:Y:S02]  /*a6d0*/  IMAD.MOV.U32 R204, RZ, RZ, R76 ;  /* 0x000000ffffcc7224 */ /* 0x000fe400078e004c */
[----:B------:R-:W-:Y:S02]  /*a6e0*/  FMUL.FTZ R56, R3, R120 ;  /* 0x0000007803387220 */ /* 0x000fe40000410000 */
[----:B-1----:R-:W-:Y:S02]  /*a6f0*/  FFMA.FTZ R2, R203, c[0x0][0x2d0], -R88 ;  /* 0x0000b400cb027a23 */ /* 0x002fe40000010858 */
[C---:B------:R-:W-:Y:S02]  /*a700*/  FMUL.FTZ R57, R3.reuse, R121 ;  /* 0x0000007903397220 */ /* 0x040fe40000410000 */
[C---:B------:R-:W-:Y:S01]  /*a710*/  FMUL.FTZ R60, R3.reuse, R124 ;  /* 0x0000007c033c7220 */ /* 0x040fe20000410000 */
[----:B------:R-:W1:Y:S01]  /*a720*/  MUFU.EX2 R189, R2 ;  /* 0x0000000200bd7308 */ /* 0x000e620000000800 */
[----:B------:R-:W-:Y:S02]  /*a730*/  IMAD.MOV.U32 R203, RZ, RZ, R24 ;  /* 0x000000ffffcb7224 */ /* 0x000fe400078e0018 */
[----:B------:R-:W-:Y:S02]  /*a740*/  FMUL.FTZ R24, R3, R160 ;  /* 0x000000a003187220 */ /* 0x000fe40000410000 */
[C---:B--2---:R-:W-:Y:S02]  /*a750*/  FMUL.FTZ R26, R0.reuse, R162 ;  /* 0x000000a2001a7220 */ /* 0x044fe40000410000 */
[----:B------:R-:W-:Y:S02]  /*a760*/  IMAD.MOV.U32 R162, RZ, RZ, R39 ;  /* 0x000000ffffa27224 */ /* 0x000fe400078e0027 */
[C---:B------:R-:W-:Y:S02]  /*a770*/  FMUL.FTZ R27, R0.reuse, R163 ;  /* 0x000000a3001b7220 */ /* 0x040fe40000410000 */
[----:B------:R-:W-:Y:S02]  /*a780*/  IMAD.MOV.U32 R163, RZ, RZ, R38 ;  /* 0x000000ffffa37224 */ /* 0x000fe400078e0026 */
[----:B------:R-:W2:Y:S01]  /*a790*/  LDSM.16.MT88.4 R36, [R233] ;  /* 0x00000000e924783b */ /* 0x000ea20000004200 */
[C---:B------:R-:W-:Y:S02]  /*a7a0*/  FMUL.FTZ R10, R0.reuse, R142 ;  /* 0x0000008e000a7220 */ /* 0x040fe40000410000 */
[C---:B------:R-:W-:Y:S02]  /*a7b0*/  FMUL.FTZ R11, R0.reuse, R143 ;  /* 0x0000008f000b7220 */ /* 0x040fe40000410000 */
[C---:B------:R-:W-:Y:S02]  /*a7c0*/  FMUL.FTZ R14, R0.reuse, R150 ;  /* 0x00000096000e7220 */ /* 0x040fe40000410000 */
[C---:B------:R-:W-:Y:S02]  /*a7d0*/  FMUL.FTZ R15, R0.reuse, R151 ;  /* 0x00000097000f7220 */ /* 0x040fe40000410000 */
[----:B------:R-:W-:Y:S01]  /*a7e0*/  MUFU.EX2 R151, R89 ;  /* 0x0000005900977308 */ /* 0x000fe20000000800 */
[C---:B------:R-:W-:Y:S01]  /*a7f0*/  FMUL.FTZ R30, R0.reuse, R166 ;  /* 0x000000a6001e7220 */ /* 0x040fe20000410000 */
[----:B-1----:R-:W-:Y:S01]  /*a800*/  F2FP.BF16.PACK_AB R67, R189, R133 ;  /* 0x00000085bd43723e */ /* 0x002fe200000010ff */
[----:B------:R-:W-:Y:S02]  /*a810*/  FMUL.FTZ R31, R0, R167 ;  /* 0x000000a7001f7220 */ /* 0x000fe40000410000 */
[----:B------:R-:W-:Y:S02]  /*a820*/  FFMA.FTZ R2, R208, c[0x0][0x2d0], -R85 ;  /* 0x0000b400d0027a23 */ /* 0x000fe40000010855 */
[----:B------:R-:W-:Y:S02]  /*a830*/  IMAD.MOV.U32 R150, RZ, RZ, R79 ;  /* 0x000000ffff967224 */ /* 0x000fe400078e004f */
[C---:B------:R-:W-:Y:S01]  /*a840*/  HMMA.16816.F32.BF16 R8, R64.reuse, R20, R8 ;  /* 0x000000144008723c */ /* 0x040fe20000041808 */
[----:B------:R1:W-:Y:S01]  /*a850*/  MUFU.EX2 R111, R2 ;  /* 0x00000002006f7308 */ /* 0x0003e20000000800 */
[----:B------:R-:W3:Y:S02]  /*a860*/  LDSM.16.MT88.4 R76, [R232] ;  /* 0x00000000e84c783b */ /* 0x000ee40000004200 */
[C---:B------:R-:W-:Y:S02]  /*a870*/  FMUL.FTZ R42, R0.reuse, R178 ;  /* 0x000000b2002a7220 */ /* 0x040fe40000410000 */
[----:B------:R-:W-:Y:S02]  /*a880*/  IMAD.MOV.U32 R142, RZ, RZ, R43 ;  /* 0x000000ffff8e7224 */ /* 0x000fe400078e002b */
[-C--:B------:R-:W-:Y:S04]  /*a890*/  HMMA.16816.F32.BF16 R12, R64, R22.reuse, R12 ;  /* 0x00000016400c723c */ /* 0x080fe8000004180c */
[C---:B------:R-:W-:Y:S02]  /*a8a0*/  FMUL.FTZ R20, R69.reuse, R156 ;  /* 0x0000009c45147220 */ /* 0x040fe40000410000 */
[----:B------:R-:W-:Y:S02]  /*a8b0*/  FMUL.FTZ R21, R69, R157 ;  /* 0x0000009d45157220 */ /* 0x000fe40000410000 */
[C---:B------:R-:W-:Y:S04]  /*a8c0*/  HMMA.16816.F32.BF16 R16, R72.reuse, R22, R16 ;  /* 0x000000164810723c */ /* 0x040fe80000041810 */
[C---:B------:R-:W-:Y:S02]  /*a8d0*/  FMUL.FTZ R43, R0.reuse, R179 ;  /* 0x000000b3002b7220 */ /* 0x040fe40000410000 */
[----:B------:R-:W-:Y:S02]  /*a8e0*/  FMUL.FTZ R58, R0, R122 ;  /* 0x0000007a003a7220 */ /* 0x000fe40000410000 */
[C---:B------:R-:W-:Y:S04]  /*a8f0*/  FMUL.FTZ R22, R68.reuse, R158 ;  /* 0x0000009e44167220 */ /* 0x040fe80000410000 */
[----:B------:R-:W-:Y:S01]  /*a900*/  FMUL.FTZ R23, R68, R159 ;  /* 0x0000009f44177220 */ /* 0x000fe20000410000 */
[----:B------:R-:W-:Y:S01]  /*a910*/  MOV R159, R40 ;  /* 0x00000028009f7202 */ /* 0x000fe20000000f00 */
[C---:B------:R-:W-:Y:S02]  /*a920*/  FMUL.FTZ R40, R3.reuse, R176 ;  /* 0x000000b003287220 */ /* 0x040fe40000410000 */
[----:B------:R-:W-:Y:S02]  /*a930*/  IMAD.MOV.U32 R158, RZ, RZ, R41 ;  /* 0x000000ffff9e7224 */ /* 0x000fe400078e0029 */
[----:B------:R-:W-:Y:S01]  /*a940*/  FMUL.FTZ R41, R3, R177 ;  /* 0x000000b103297220 */ /* 0x000fe20000410000 */
[-C--:B--2---:R-:W-:Y:S03]  /*a950*/  HMMA.16816.F32.BF16 R20, R72, R36.reuse, R20 ;  /* 0x000000244814723c */ /* 0x084fe60000041814 */
[----:B-1----:R-:W-:Y:S02]  /*a960*/  FFMA.FTZ R2, R209, c[0x0][0x2d0], -R85 ;  /* 0x0000b400d1027a23 */ /* 0x002fe40000010855 */
[----:B------:R-:W-:Y:S02]  /*a970*/  IMAD.MOV.U32 R156, RZ, RZ, R45 ;  /* 0x000000ffff9c7224 */ /* 0x000fe400078e002d */
[C---:B------:R-:W-:Y:S01]  /*a980*/  FMUL.FTZ R45, R3.reuse, R181 ;  /* 0x000000b5032d7220 */ /* 0x040fe20000410000 */
[C---:B------:R-:W-:Y:S04]  /*a990*/  HMMA.16816.F32.BF16 R24, R64.reuse, R36, R24 ;  /* 0x000000244018723c */ /* 0x040fe80000041818 */
[----:B------:R-:W-:Y:S02]  /*a9a0*/  IMAD.MOV.U32 R157, RZ, RZ, R44 ;  /* 0x000000ffff9d7224 */ /* 0x000fe400078e002c */
[----:B------:R-:W-:Y:S02]  /*a9b0*/  FMUL.FTZ R44, R3, R180 ;  /* 0x000000b4032c7220 */ /* 0x000fe40000410000 */
[-C--:B------:R-:W-:Y:S04]  /*a9c0*/  HMMA.16816.F32.BF16 R28, R64, R38.reuse, R28 ;  /* 0x00000026401c723c */ /* 0x080fe8000004181c */
[C---:B------:R-:W-:Y:S02]  /*a9d0*/  FMUL.FTZ R36, R69.reuse, R172 ;  /* 0x000000ac45247220 */ /* 0x040fe40000410000 */
[----:B------:R-:W-:Y:S02]  /*a9e0*/  FMUL.FTZ R37, R69, R173 ;  /* 0x000000ad45257220 */ /* 0x000fe40000410000 */
[C---:B------:R-:W-:Y:S04]  /*a9f0*/  HMMA.16816.F32.BF16 R32, R72.reuse, R38, R32 ;  /* 0x000000264820723c */ /* 0x040fe80000041820 */
[C---:B------:R-:W-:Y:S02]  /*aa00*/  FMUL.FTZ R46, R0.reuse, R182 ;  /* 0x000000b6002e7220 */ /* 0x040fe40000410000 */
[----:B------:R-:W-:Y:S02]  /*aa10*/  FMUL.FTZ R47, R0, R183 ;  /* 0x000000b7002f7220 */ /* 0x000fe40000410000 */
[C---:B------:R-:W-:Y:S04]  /*aa20*/  FMUL.FTZ R38, R68.reuse, R174 ;  /* 0x000000ae44267220 */ /* 0x040fe80000410000 */
[C---:B------:R-:W-:Y:S02]  /*aa30*/  FMUL.FTZ R39, R68.reuse, R175 ;  /* 0x000000af44277220 */ /* 0x040fe40000410000 */
[----:B------:R-:W-:Y:S02]  /*aa40*/  IMAD.MOV.U32 R160, RZ, RZ, R51 ;  /* 0x000000ffffa07224 */ /* 0x000fe400078e0033 */
[----:B------:R-:W-:Y:S02]  /*aa50*/  FMUL.FTZ R51, R68, R187 ;  /* 0x000000bb44337220 */ /* 0x000fe40000410000 */
[C---:B------:R-:W-:Y:S01]  /*aa60*/  FMUL.FTZ R59, R0.reuse, R123 ;  /* 0x0000007b003b7220 */ /* 0x040fe20000410000 */
[-C--:B------:R-:W-:Y:S03]  /*aa70*/  HMMA.16816.F32.BF16 R36, R72, R52.reuse, R36 ;  /* 0x000000344824723c */ /* 0x080fe60000041824 */
[----:B------:R-:W-:Y:S02]  /*aa80*/  FMUL.FTZ R61, R3, R125 ;  /* 0x0000007d033d7220 */ /* 0x000fe40000410000 */
[----:B------:R-:W-:Y:S01]  /*aa90*/  MUFU.EX2 R125, R98 ;  /* 0x00000062007d7308 */ /* 0x000fe20000000800 */
[C---:B------:R-:W-:Y:S02]  /*aaa0*/  FMUL.FTZ R62, R0.reuse, R126 ;  /* 0x0000007e003e7220 */ /* 0x040fe40000410000 */
[C---:B------:R-:W-:Y:S04]  /*aab0*/  HMMA.16816.F32.BF16 R40, R64.reuse, R52, R40 ;  /* 0x000000344028723c */ /* 0x040fe80000041828 */
[----:B------:R-:W-:Y:S02]  /*aac0*/  FMUL.FTZ R63, R0, R127 ;  /* 0x0000007f003f7220 */ /* 0x000fe40000410000 */
[----:B------:R-:W-:Y:S01]  /*aad0*/  FFMA.FTZ R89, R243, c[0x0][0x2d0], -R85 ;  /* 0x0000b400f3597a23 */ /* 0x000fe20000010855 */
[----:B------:R-:W1:Y:S01]  /*aae0*/  MUFU.EX2 R126, R83 ;  /* 0x00000053007e7308 */ /* 0x000e620000000800 */
[C---:B------:R-:W-:Y:S01]  /*aaf0*/  FMUL.FTZ R52, R69.reuse, R116 ;  /* 0x0000007445347220 */ /* 0x040fe20000410000 */
[-C--:B------:R-:W-:Y:S03]  /*ab00*/  HMMA.16816.F32.BF16 R44, R64, R54.reuse, R44 ;  /* 0x00000036402c723c */ /* 0x080fe6000004182c */
[C---:B------:R-:W-:Y:S02]  /*ab10*/  FMUL.FTZ R53, R69.reuse, R117 ;  /* 0x0000007545357220 */ /* 0x040fe40000410000 */
[----:B------:R-:W-:Y:S03]  /*ab20*/  IMAD.MOV.U32 R177, RZ, RZ, R201 ;  /* 0x000000ffffb17224 */ /* 0x000fe600078e00c9 */
[----:B------:R2:W4:Y:S01]  /*ab30*/  MUFU.EX2 R116, R2 ;  /* 0x0000000200747308 */ /* 0x0005220000000800 */
[C---:B------:R-:W-:Y:S07]  /*ab40*/  HMMA.16816.F32.BF16 R48, R72.reuse, R54, R48 ;  /* 0x000000364830723c */ /* 0x040fee0000041830 */
[C---:B------:R-:W-:Y:S02]  /*ab50*/  FMUL.FTZ R55, R68.reuse, R119 ;  /* 0x0000007744377220 */ /* 0x040fe40000410000 */
[----:B------:R-:W-:Y:S07]  /*ab60*/  FMUL.FTZ R54, R68, R118 ;  /* 0x0000007644367220 */ /* 0x000fee0000410000 */
[-C--:B---3--:R-:W-:Y:S03]  /*ab70*/  HMMA.16816.F32.BF16 R52, R72, R76.reuse, R52 ;  /* 0x0000004c4834723c */ /* 0x088fe60000041834 */
[--C-:B--2---:R-:W-:Y:S05]  /*ab80*/  FFMA.FTZ R2, R206, c[0x0][0x2d0], -R85.reuse ;  /* 0x0000b400ce027a23 */ /* 0x104fea0000010855 */
[C---:B------:R-:W-:Y:S01]  /*ab90*/  HMMA.16816.F32.BF16 R56, R64.reuse, R76, R56 ;  /* 0x0000004c4038723c */ /* 0x040fe20000041838 */
[----:B------:R-:W-:Y:S07]  /*aba0*/  MUFU.EX2 R206, R99 ;  /* 0x0000006300ce7308 */ /* 0x000fee0000000800 */
[-C--:B------:R-:W-:Y:S03]  /*abb0*/  HMMA.16816.F32.BF16 R60, R64, R78.reuse, R60 ;  /* 0x0000004e403c723c */ /* 0x080fe6000004183c */
[----:B------:R2:W-:Y:S04]  /*abc0*/  MUFU.EX2 R122, R2 ;  /* 0x00000002007a7308 */ /* 0x0005e80000000800 */
[C---:B------:R-:W-:Y:S02]  /*abd0*/  FMUL.FTZ R67, R68.reuse, R131 ;  /* 0x0000008344437220 */ /* 0x040fe40000410000 */
[C---:B------:R-:W-:Y:S03]  /*abe0*/  FMUL.FTZ R64, R69.reuse, R128 ;  /* 0x0000008045407220 */ /* 0x040fe60000410000 */
[----:B------:R-:W-:Y:S01]  /*abf0*/  FMUL.FTZ R65, R69, R129 ;  /* 0x0000008145417220 */ /* 0x000fe20000410000 */
[----:B------:R-:W-:Y:S01]  /*ac00*/  MUFU.EX2 R128, R91 ;  /* 0x0000005b00807308 */ /* 0x000fe20000000800 */
[----:B------:R-:W-:Y:S07]  /*ac10*/  FMUL.FTZ R66, R68, R130 ;  /* 0x0000008244427220 */ /* 0x000fee0000410000 */
[----:B------:R-:W-:Y:S01]  /*ac20*/  HMMA.16816.F32.BF16 R64, R72, R78, R64 ;  /* 0x0000004e4840723c */ /* 0x000fe20000041840 */
[----:B------:R-:W3:Y:S03]  /*ac30*/  LDSM.16.MT88.4 R76, [R229+0x800] ;  /* 0x00080000e54c783b */ /* 0x000ee60000004200 */
[--C-:B--2---:R-:W-:Y:S03]  /*ac40*/  FFMA.FTZ R2, R207, c[0x0][0x2d0], -R85.reuse ;  /* 0x0000b400cf027a23 */ /* 0x104fe60000010855 */
[----:B------:R-:W-:Y:S02]  /*ac50*/  F2FP.BF16.PACK_AB R72, R115, R113 ;  /* 0x000000717348723e */ /* 0x000fe400000010ff */
[----:B-1----:R-:W-:Y:S01]  /*ac60*/  F2FP.BF16.PACK_AB R74, R139, R126 ;  /* 0x0000007e8b4a723e */ /* 0x002fe200000010ff */
[----:B------:R1:W2:Y:S02]  /*ac70*/  MUFU.EX2 R134, R2 ;  /* 0x0000000200867308 */ /* 0x0002a40000000800 */
[----:B----4-:R-:W-:Y:S01]  /*ac80*/  F2FP.BF16.PACK_AB R73, R116, R111 ;  /* 0x0000006f7449723e */ /* 0x010fe200000010ff */
[--C-:B-1----:R-:W-:Y:S01]  /*ac90*/  FFMA.FTZ R2, R211, c[0x0][0x2d0], -R84.reuse ;  /* 0x0000b400d3027a23 */ /* 0x102fe20000010854 */
[----:B--2---:R-:W-:Y:S06]  /*aca0*/  F2FP.BF16.PACK_AB R75, R134, R122 ;  /* 0x0000007a864b723e */ /* 0x004fec00000010ff */
[----:B------:R1:W-:Y:S01]  /*acb0*/  MUFU.EX2 R114, R2 ;  /* 0x0000000200727308 */ /* 0x0003e20000000800 */
[-C--:B---3--:R-:W-:Y:S03]  /*acc0*/  HMMA.16816.F32.BF16 R4, R72, R76.reuse, R4 ;  /* 0x0000004c4804723c */ /* 0x088fe60000041804 */
[--C-:B-1----:R-:W-:Y:S06]  /*acd0*/  FFMA.FTZ R2, R212, c[0x0][0x2d0], -R84.reuse ;  /* 0x0000b400d4027a23 */ /* 0x102fec0000010854 */
[----:B------:R-:W-:Y:S10]  /*ace0*/  MUFU.EX2 R212, R89 ;  /* 0x0000005900d47308 */ /* 0x000ff40000000800 */
[----:B------:R1:W2:Y:S02]  /*acf0*/  MUFU.EX2 R117, R2 ;  /* 0x0000000200757308 */ /* 0x0002a40000000800 */
[--C-:B-1----:R-:W-:Y:S01]  /*ad00*/  FFMA.FTZ R2, R210, c[0x0][0x2d0], -R84.reuse ;  /* 0x0000b400d2027a23 */ /* 0x102fe20000010854 */
[----:B--2---:R-:W-:Y:S07]  /*ad10*/  F2FP.BF16.PACK_AB R80, R117, R114 ;  /* 0x000000727550723e */ /* 0x004fee00000010ff */
[----:B------:R1:W-:Y:S02]  /*ad20*/  MUFU.EX2 R119, R2 ;  /* 0x0000000200777308 */ /* 0x0003e40000000800 */
[----:B-1----:R-:W-:Y:S08]  /*ad30*/  FFMA.FTZ R2, R213, c[0x0][0x2d0], -R84 ;  /* 0x0000b400d5027a23 */ /* 0x002ff00000010854 */
[----:B------:R-:W-:Y:S10]  /*ad40*/  MUFU.EX2 R213, R200 ;  /* 0x000000c800d57308 */ /* 0x000ff40000000800 */
[----:B------:R1:W2:Y:S02]  /*ad50*/  MUFU.EX2 R143, R2 ;  /* 0x00000002008f7308 */ /* 0x0002a40000000800 */
[--C-:B-1----:R-:W-:Y:S01]  /*ad60*/  FFMA.FTZ R2, R215, c[0x0][0x2d0], -R88.reuse ;  /* 0x0000b400d7027a23 */ /* 0x102fe20000010858 */
[----:B--2---:R-:W-:Y:S07]  /*ad70*/  F2FP.BF16.PACK_AB R82, R143, R119 ;  /* 0x000000778f52723e */ /* 0x004fee00000010ff */
[----:B------:R1:W-:Y:S02]  /*ad80*/  MUFU.EX2 R108, R2 ;  /* 0x00000002006c7308 */ /* 0x0003e40000000800 */
[--C-:B-1----:R-:W-:Y:S08]  /*ad90*/  FFMA.FTZ R2, R217, c[0x0][0x2d0], -R88.reuse ;  /* 0x0000b400d9027a23 */ /* 0x102ff00000010858 */
[----:B------:R1:W2:Y:S02]  /*ada0*/  MUFU.EX2 R110, R2 ;  /* 0x00000002006e7308 */ /* 0x0002a40000000800 */
[--C-:B-1----:R-:W-:Y:S01]  /*adb0*/  FFMA.FTZ R2, R214, c[0x0][0x2d0], -R88.reuse ;  /* 0x0000b400d6027a23 */ /* 0x102fe20000010858 */
[----:B--2---:R-:W-:Y:S07]  /*adc0*/  F2FP.BF16.PACK_AB R81, R110, R108 ;  /* 0x0000006c6e51723e */ /* 0x004fee00000010ff */
[----:B------:R-:W-:Y:S10]  /*add0*/  MUFU.EX2 R214, R197 ;  /* 0x000000c500d67308 */ /* 0x000ff40000000800 */
[----:B------:R1:W-:Y:S02]  /*ade0*/  MUFU.EX2 R112, R2 ;  /* 0x0000000200707308 */ /* 0x0003e40000000800 */
[----:B-1----:R-:W-:Y:S08]  /*adf0*/  FFMA.FTZ R2, R216, c[0x0][0x2d0], -R88 ;  /* 0x0000b400d8027a23 */ /* 0x002ff00000010858 */
[----:B------:R-:W-:Y:S10]  /*ae00*/  MUFU.EX2 R216, R196 ;  /* 0x000000c400d87308 */ /* 0x000ff40000000800 */
[----:B------:R1:W2:Y:S02]  /*ae10*/  MUFU.EX2 R131, R2 ;  /* 0x0000000200837308 */ /* 0x0002a40000000800 */
[----:B-1----:R-:W-:Y:S01]  /*ae20*/  FFMA.FTZ R2, R163, c[0x0][0x2d0], -R85 ;  /* 0x0000b400a3027a23 */ /* 0x002fe20000010855 */
[----:B--2---:R-:W-:Y:S01]  /*ae30*/  F2FP.BF16.PACK_AB R83, R131, R112 ;  /* 0x000000708353723e */ /* 0x004fe200000010ff */
[----:B------:R-:W-:Y:S01]  /*ae40*/  IMAD.MOV.U32 R163, RZ, RZ, R162 ;  /* 0x000000ffffa37224 */ /* 0x000fe200078e00a2 */
[----:B------:R-:W-:Y:S05]  /*ae50*/  MOV R162, R161 ;  /* 0x000000a100a27202 */ /* 0x000fea0000000f00 */
[----:B------:R1:W-:Y:S01]  /*ae60*/  MUFU.EX2 R124, R2 ;  /* 0x00000002007c7308 */ /* 0x0003e20000000800 */
[----:B------:R-:W-:Y:S02]  /*ae70*/  IMAD.MOV.U32 R161, RZ, RZ, R160 ;  /* 0x000000ffffa17224 */ /* 0x000fe400078e00a0 */
[----:B------:R-:W-:Y:S01]  /*ae80*/  IMAD.MOV.U32 R160, RZ, RZ, R159 ;  /* 0x000000ffffa07224 */ /* 0x000fe200078e009f */
[C---:B------:R-:W-:Y:S04]  /*ae90*/  HMMA.16816.F32.BF16 R8, R80.reuse, R76, R8 ;  /* 0x0000004c5008723c */ /* 0x040fe80000041808 */
[----:B------:R-:W-:Y:S02]  /*aea0*/  IMAD.MOV.U32 R159, RZ, RZ, R158 ;  /* 0x000000ffff9f7224 */ /* 0x000fe400078e009e */
[----:B------:R-:W-:Y:S01]  /*aeb0*/  IMAD.MOV.U32 R158, RZ, RZ, R157 ;  /* 0x000000ffff9e7224 */ /* 0x000fe200078e009d */
[----:B------:R-:W-:Y:S01]  /*aec0*/  MOV R157, R156 ;  /* 0x0000009c009d7202 */ /* 0x000fe20000000f00 */
[-C--:B------:R-:W-:Y:S04]  /*aed0*/  HMMA.16816.F32.BF16 R12, R80, R78.reuse, R12 ;  /* 0x0000004e500c723c */ /* 0x080fe8000004180c */
[----:B------:R-:W-:Y:S02]  /*aee0*/  IMAD.MOV.U32 R156, RZ, RZ, R153 ;  /* 0x000000ffff9c7224 */ /* 0x000fe400078e0099 */
[----:B------:R-:W-:Y:S02]  /*aef0*/  IMAD.MOV.U32 R153, RZ, RZ, R150 ;  /* 0x000000ffff997224 */ /* 0x000fe400078e0096 */
[C---:B------:R-:W-:Y:S01]  /*af00*/  HMMA.16816.F32.BF16 R16, R72.reuse, R78, R16 ;  /* 0x0000004e4810723c */ /* 0x040fe20000041810 */
[----:B------:R-:W2:Y:S03]  /*af10*/  LDSM.16.MT88.4 R76, [R233+0x800] ;  /* 0x00080000e94c783b */ /* 0x000ea60000004200 */
[----:B------:R-:W-:Y:S02]  /*af20*/  IMAD.MOV.U32 R150, RZ, RZ, R142 ;  /* 0x000000ffff967224 */ /* 0x000fe400078e008e */
[----:B------:R-:W-:Y:S01]  /*af30*/  IMAD.MOV.U32 R142, RZ, RZ, R141 ;  /* 0x000000ffff8e7224 */ /* 0x000fe200078e008d */
[----:B------:R-:W-:Y:S01]  /*af40*/  MOV R141, R140 ;  /* 0x0000008c008d7202 */ /* 0x000fe20000000f00 */
[----:B------:R-:W-:Y:S04]  /*af50*/  IMAD.MOV.U32 R140, RZ, RZ, R132 ;  /* 0x000000ffff8c7224 */ /* 0x000fe800078e0084 */
[----:B------:R-:W-:Y:S02]  /*af60*/  IMAD.MOV.U32 R132, RZ, RZ, R107 ;  /* 0x000000ffff847224 */ /* 0x000fe400078e006b */
[----:B------:R-:W3:Y:S01]  /*af70*/  LDL.LU R107, [R1] ;  /* 0x00000000016b7983 */ /* 0x000ee20000300800 */
[----:B-1----:R-:W-:Y:S02]  /*af80*/  FFMA.FTZ R2, R163, c[0x0][0x2d0], -R85 ;  /* 0x0000b400a3027a23 */ /* 0x002fe40000010855 */
[----:B------:R-:W-:Y:S02]  /*af90*/  IMAD.MOV.U32 R163, RZ, RZ, R162 ;  /* 0x000000ffffa37224 */ /* 0x000fe400078e00a2 */
[----:B------:R-:W-:Y:S01]  /*afa0*/  IMAD.MOV.U32 R162, RZ, RZ, R161 ;  /* 0x000000ffffa27224 */ /* 0x000fe200078e00a1 */
[----:B------:R-:W-:Y:S01]  /*afb0*/  MOV R161, R160 ;  /* 0x000000a000a17202 */ /* 0x000fe20000000f00 */
[----:B------:R-:W-:Y:S01]  /*afc0*/  IMAD.MOV.U32 R160, RZ, RZ, R159 ;  /* 0x000000ffffa07224 */ /* 0x000fe200078e009f */
[----:B------:R1:W4:Y:S01]  /*afd0*/  MUFU.EX2 R127, R2 ;  /* 0x00000002007f7308 */ /* 0x0003220000000800 */
[----:B------:R-:W-:Y:S02]  /*afe0*/  IMAD.MOV.U32 R159, RZ, RZ, R158 ;  /* 0x000000ffff9f7224 */ /* 0x000fe400078e009e */
[----:B------:R-:W-:Y:S02]  /*aff0*/  IMAD.MOV.U32 R158, RZ, RZ, R157 ;  /* 0x000000ffff9e7224 */ /* 0x000fe400078e009d */
[----:B------:R-:W-:Y:S01]  /*b000*/  IMAD.MOV.U32 R157, RZ, RZ, R156 ;  /* 0x000000ffff9d7224 */ /* 0x000fe200078e009c */
[----:B------:R-:W-:Y:S01]  /*b010*/  MOV R156, R150 ;  /* 0x00000096009c7202 */ /* 0x000fe20000000f00 */
[----:B------:R-:W-:Y:S02]  /*b020*/  IMAD.MOV.U32 R150, RZ, RZ, R142 ;  /* 0x000000ffff967224 */ /* 0x000fe400078e008e */
[----:B------:R-:W-:Y:S02]  /*b030*/  IMAD.MOV.U32 R142, RZ, RZ, R141 ;  /* 0x000000ffff8e7224 */ /* 0x000fe400078e008d */
[----:B------:R-:W-:Y:S02]  /*b040*/  IMAD.MOV.U32 R141, RZ, RZ, R146 ;  /* 0x000000ffff8d7224 */ /* 0x000fe400078e0092 */
[----:B------:R-:W3:Y:S01]  /*b050*/  LDL.LU R146, [R1+0xc] ;  /* 0x00000c0001927983 */ /* 0x000ee20000300800 */
[----:B------:R-:W-:Y:S02]  /*b060*/  IMAD.MOV.U32 R164, RZ, RZ, R162 ;  /* 0x000000ffffa47224 */ /* 0x000fe400078e00a2 */
[----:B------:R-:W-:Y:S02]  /*b070*/  IMAD.MOV.U32 R162, RZ, RZ, R160 ;  /* 0x000000ffffa27224 */ /* 0x000fe400078e00a0 */
[----:B------:R-:W-:Y:S01]  /*b080*/  IMAD.MOV.U32 R160, RZ, RZ, R158 ;  /* 0x000000ffffa07224 */ /* 0x000fe200078e009e */
[-C--:B--2---:R-:W-:Y:S03]  /*b090*/  HMMA.16816.F32.BF16 R20, R72, R76.reuse, R20 ;  /* 0x0000004c4814723c */ /* 0x084fe60000041814 */
[----:B------:R-:W-:Y:S02]  /*b0a0*/  IMAD.MOV.U32 R158, RZ, RZ, R156 ;  /* 0x000000ffff9e7224 */ /* 0x000fe400078e009c */
[----:B-1----:R-:W-:Y:S01]  /*b0b0*/  FFMA.FTZ R2, R163, c[0x0][0x2d0], -R85 ;  /* 0x0000b400a3027a23 */ /* 0x002fe20000010855 */
[----:B------:R-:W-:Y:S01]  /*b0c0*/  MOV R163, R161 ;  /* 0x000000a100a37202 */ /* 0x000fe20000000f00 */
[----:B------:R-:W-:Y:S01]  /*b0d0*/  IMAD.MOV.U32 R156, RZ, RZ, R142 ;  /* 0x000000ffff9c7224 */ /* 0x000fe200078e008e */
[C---:B------:R-:W-:Y:S04]  /*b0e0*/  HMMA.16816.F32.BF16 R24, R80.reuse, R76, R24 ;  /* 0x0000004c5018723c */ /* 0x040fe80000041818 */
[----:B------:R-:W-:Y:S01]  /*b0f0*/  IMAD.MOV.U32 R161, RZ, RZ, R159 ;  /* 0x000000ffffa17224 */ /* 0x000fe200078e009f */
[----:B------:R-:W-:Y:S01]  /*b100*/  MOV R159, R157 ;  /* 0x0000009d009f7202 */ /* 0x000fe20000000f00 */
[----:B------:R-:W-:Y:S02]  /*b110*/  IMAD.MOV.U32 R157, RZ, RZ, R150 ;  /* 0x000000ffff9d7224 */ /* 0x000fe400078e0096 */
[-C--:B------:R-:W-:Y:S04]  /*b120*/  HMMA.16816.F32.BF16 R28, R80, R78.reuse, R28 ;  /* 0x0000004e501c723c */ /* 0x080fe8000004181c */
[----:B------:R-:W-:Y:S02]  /*b130*/  IMAD.MOV.U32 R150, RZ, RZ, R96 ;  /* 0x000000ffff967224 */ /* 0x000fe400078e0060 */
[----:B------:R-:W-:Y:S01]  /*b140*/  IMAD.MOV.U32 R165, RZ, RZ, R163 ;  /* 0x000000ffffa57224 */ /* 0x000fe200078e00a3 */
[----:B------:R-:W-:Y:S01]  /*b150*/  MOV R163, R161 ;  /* 0x000000a100a37202 */ /* 0x000fe20000000f00 */
[C---:B------:R-:W-:Y:S01]  /*b160*/  HMMA.16816.F32.BF16 R32, R72.reuse, R78, R32 ;  /* 0x0000004e4820723c */ /* 0x040fe20000041820 */
[----:B------:R-:W2:Y:S03]  /*b170*/  LDL.LU R96, [R1+0x8] ;  /* 0x0000080001607983 */ /* 0x000ea60000300800 */
[----:B------:R-:W-:Y:S01]  /*b180*/  IMAD.MOV.U32 R161, RZ, RZ, R159 ;  /* 0x000000ffffa17224 */ /* 0x000fe200078e009f */
[----:B------:R-:W-:Y:S01]  /*b190*/  MOV R159, R157 ;  /* 0x0000009d009f7202 */ /* 0x000fe20000000f00 */
[----:B------:R-:W-:Y:S01]  /*b1a0*/  IMAD.MOV.U32 R157, RZ, RZ, R150 ;  /* 0x000000ffff9d7224 */ /* 0x000fe200078e0096 */
[----:B------:R-:W1:Y:S01]  /*b1b0*/  LDSM.16.MT88.4 R76, [R230+0x800] ;  /* 0x00080000e64c783b */ /* 0x000e620000004200 */
[--C-:B------:R-:W-:Y:S06]  /*b1c0*/  FFMA.FTZ R132, R132, c[0x0][0x2d0], -R84.reuse ;  /* 0x0000b40084847a23 */ /* 0x100fec0000010854 */
[----:B------:R-:W-:Y:S01]  /*b1d0*/  MUFU.EX2 R132, R132 ;  /* 0x0000008400847308 */ /* 0x000fe20000000800 */
        /* <DEDUP_REMOVED lines=8> */
[----:B------:R-:W-:Y:S01]  /*b260*/  HMMA.16816.F32.BF16 R64, R72, R78, R64 ;  /* 0x0000004e4840723c */ /* 0x000fe20000041840 */
[----:B------:R-:W1:Y:S06]  /*b270*/  LDSM.16.MT88.4 R76, [R229+0x1000] ;  /* 0x00100000e54c783b */ /* 0x000e6c0000004200 */
[----:B------:R-:W-:Y:S02]  /*b280*/  F2FP.BF16.PACK_AB R74, R151, R148 ;  /* 0x00000094974a723e */ /* 0x000fe400000010ff */
[----:B----4-:R-:W-:Y:S03]  /*b290*/  F2FP.BF16.PACK_AB R73, R127, R124 ;  /* 0x0000007c7f49723e */ /* 0x010fe600000010ff */
[----:B---3--:R-:W-:Y:S01]  /*b2a0*/  FFMA.FTZ R107, R107, c[0x0][0x2d0], -R84 ;  /* 0x0000b4006b6b7a23 */ /* 0x008fe20000010854 */
[----:B------:R-:W-:Y:S02]  /*b2b0*/  MOV R142, R146 ;  /* 0x00000092008e7202 */ /* 0x000fe40000000f00 */
[----:B------:R3:W-:Y:S02]  /*b2c0*/  MUFU.EX2 R146, R2 ;  /* 0x0000000200927308 */ /* 0x0007e40000000800 */
[----:B------:R-:W-:Y:S04]  /*b2d0*/  MOV R181, R142 ;  /* 0x0000008e00b57202 */ /* 0x000fe80000000f00 */
[----:B------:R-:W-:Y:S04]  /*b2e0*/  MOV R185, R181 ;  /* 0x000000b500b97202 */ /* 0x000fe80000000f00 */
[----:B------:R-:W-:Y:S01]  /*b2f0*/  MUFU.EX2 R142, R199 ;  /* 0x000000c7008e7308 */ /* 0x000fe20000000800 */
[----:B---3--:R-:W-:Y:S02]  /*b300*/  FFMA.FTZ R2, R164, c[0x0][0x2d0], -R85 ;  /* 0x0000b400a4027a23 */ /* 0x008fe40000010855 */
[----:B------:R-:W-:Y:S07]  /*b310*/  IMAD.MOV.U32 R164, RZ, RZ, R162 ;  /* 0x000000ffffa47224 */ /* 0x000fee00078e00a2 */
[----:B------:R3:W4:Y:S01]  /*b320*/  MUFU.EX2 R150, R2 ;  /* 0x0000000200967308 */ /* 0x0007220000000800 */
[----:B------:R-:W-:Y:S02]  /*b330*/  IMAD.MOV.U32 R162, RZ, RZ, R160 ;  /* 0x000000ffffa27224 */ /* 0x000fe400078e00a0 */
[----:B------:R-:W-:Y:S02]  /*b340*/  IMAD.MOV.U32 R160, RZ, RZ, R158 ;  /* 0x000000ffffa07224 */ /* 0x000fe400078e009e */
[----:B------:R-:W-:Y:S02]  /*b350*/  IMAD.MOV.U32 R158, RZ, RZ, R156 ;  /* 0x000000ffff9e7224 */ /* 0x000fe400078e009c */
[----:B------:R-:W-:Y:S01]  /*b360*/  IMAD.MOV.U32 R156, RZ, RZ, R204 ;  /* 0x000000ffff9c7224 */ /* 0x000fe200078e00cc */
[----:B------:R-:W-:Y:S01]  /*b370*/  MOV R204, R242 ;  /* 0x000000f200cc7202 */ /* 0x000fe20000000f00 */
[--C-:B--2---:R-:W-:Y:S01]  /*b380*/  FFMA.FTZ R96, R96, c[0x0][0x2d0], -R84.reuse ;  /* 0x0000b40060607a23 */ /* 0x104fe20000010854 */
[----:B------:R-:W2:Y:S01]  /*b390*/  LDL.LU R242, [R1+0xd4] ;  /* 0x0000d40001f27983 */ /* 0x000ea20000300800 */
[----:B---3--:R-:W-:Y:S01]  /*b3a0*/  FFMA.FTZ R2, R165, c[0x0][0x2d0], -R84 ;  /* 0x0000b400a5027a23 */ /* 0x008fe20000010854 */
[----:B----4-:R-:W-:Y:S01]  /*b3b0*/  F2FP.BF16.PACK_AB R75, R150, R146 ;  /* 0x00000092964b723e */ /* 0x010fe200000010ff */
[----:B------:R-:W-:Y:S02]  /*b3c0*/  IMAD.MOV.U32 R165, RZ, RZ, R164 ;  /* 0x000000ffffa57224 */ /* 0x000fe400078e00a4 */
[----:B------:R3:W-:Y:S01]  /*b3d0*/  MUFU.EX2 R121, R2 ;  /* 0x0000000200797308 */ /* 0x0007e20000000800 */
[----:B------:R-:W-:Y:S02]  /*b3e0*/  IMAD.MOV.U32 R164, RZ, RZ, R163 ;  /* 0x000000ffffa47224 */ /* 0x000fe400078e00a3 */
[----:B------:R-:W-:Y:S01]  /*b3f0*/  IMAD.MOV.U32 R163, RZ, RZ, R162 ;  /* 0x000000ffffa37224 */ /* 0x000fe200078e00a2 */
[----:B------:R-:W-:Y:S01]  /*b400*/  MOV R162, R161 ;  /* 0x000000a100a27202 */ /* 0x000fe20000000f00 */
[----:B------:R-:W-:Y:S02]  /*b410*/  IMAD.MOV.U32 R161, RZ, RZ, R160 ;  /* 0x000000ffffa17224 */ /* 0x000fe400078e00a0 */
[----:B------:R-:W-:Y:S02]  /*b420*/  IMAD.MOV.U32 R160, RZ, RZ, R159 ;  /* 0x000000ffffa07224 */ /* 0x000fe400078e009f */
[----:B------:R-:W-:Y:S01]  /*b430*/  IMAD.MOV.U32 R159, RZ, RZ, R158 ;  /* 0x000000ffff9f7224 */ /* 0x000fe200078e009e */
[----:B------:R-:W-:Y:S01]  /*b440*/  MOV R158, R157 ;  /* 0x0000009d009e7202 */ /* 0x000fe20000000f00 */
[----:B------:R-:W-:Y:S02]  /*b450*/  IMAD.MOV.U32 R157, RZ, RZ, R156 ;  /* 0x000000ffff9d7224 */ /* 0x000fe400078e009c */
[----:B------:R-:W-:Y:S02]  /*b460*/  IMAD.MOV.U32 R156, RZ, RZ, R241 ;  /* 0x000000ffff9c7224 */ /* 0x000fe400078e00f1 */
[----:B------:R-:W4:Y:S01]  /*b470*/  LDL.LU R241, [R1+0xd0] ;  /* 0x0000d00001f17983 */ /* 0x000f220000300800 */
[----:B---3--:R-:W-:Y:S02]  /*b480*/  FFMA.FTZ R2, R165, c[0x0][0x2d0], -R84 ;  /* 0x0000b400a5027a23 */ /* 0x008fe40000010854 */
[----:B------:R-:W-:Y:S01]  /*b490*/  IMAD.MOV.U32 R165, RZ, RZ, R164 ;  /* 0x000000ffffa57224 */ /* 0x000fe200078e00a4 */
[----:B------:R-:W-:Y:S01]  /*b4a0*/  MOV R164, R163 ;  /* 0x000000a300a47202 */ /* 0x000fe20000000f00 */
[----:B------:R3:W-:Y:S01]  /*b4b0*/  MUFU.EX2 R129, R2 ;  /* 0x0000000200817308 */ /* 0x0007e20000000800 */
[----:B------:R-:W-:Y:S02]  /*b4c0*/  IMAD.MOV.U32 R163, RZ, RZ, R162 ;  /* 0x000000ffffa37224 */ /* 0x000fe400078e00a2 */
[----:B------:R-:W-:Y:S02]  /*b4d0*/  IMAD.MOV.U32 R162, RZ, RZ, R161 ;  /* 0x000000ffffa27224 */ /* 0x000fe400078e00a1 */
        /* <DEDUP_REMOVED lines=8> */
[----:B------:R-:W-:Y:S02]  /*b560*/  IMAD.MOV.U32 R155, RZ, RZ, R231 ;  /* 0x000000ffff9b7224 */ /* 0x000fe400078e00e7 */
[----:B------:R-:W-:Y:S01]  /*b570*/  IMAD.MOV.U32 R162, RZ, RZ, R160 ;  /* 0x000000ffffa27224 */ /* 0x000fe200078e00a0 */
[----:B------:R-:W-:Y:S01]  /*b580*/  MOV R160, R158 ;  /* 0x0000009e00a07202 */ /* 0x000fe20000000f00 */
[----:B------:R-:W-:Y:S01]  /*b590*/  IMAD.MOV.U32 R158, RZ, RZ, R155 ;  /* 0x000000ffff9e7224 */ /* 0x000fe200078e009b */
[----:B------:R-:W-:Y:S01]  /*b5a0*/  MOV R155, R237 ;  /* 0x000000ed009b7202 */ /* 0x000fe20000000f00 */
[----:B------:R1:W5:Y:S01]  /*b5b0*/  LDL.LU R231, [R1+0xcc] ;  /* 0x0000cc0001e77983 */ /* 0x0003620000300800 */
[--C-:B---3--:R-:W-:Y:S03]  /*b5c0*/  FFMA.FTZ R2, R165, c[0x0][0x2d0], -R84.reuse ;  /* 0x0000b400a5027a23 */ /* 0x108fe60000010854 */
[----:B------:R3:W5:Y:S01]  /*b5d0*/  LDL.LU R237, [R1+0xc8] ;  /* 0x0000c80001ed7983 */ /* 0x0007620000300800 */
[----:B------:R-:W-:Y:S02]  /*b5e0*/  IMAD.MOV.U32 R165, RZ, RZ, R163 ;  /* 0x000000ffffa57224 */ /* 0x000fe400078e00a3 */
[----:B------:R-:W-:Y:S02]  /*b5f0*/  IMAD.MOV.U32 R163, RZ, RZ, R161 ;  /* 0x000000ffffa37224 */ /* 0x000fe400078e00a1 */
[----:B------:R-:W-:Y:S02]  /*b600*/  IMAD.MOV.U32 R161, RZ, RZ, R159 ;  /* 0x000000ffffa17224 */ /* 0x000fe400078e009f */
[----:B------:R-:W-:Y:S02]  /*b610*/  IMAD.MOV.U32 R159, RZ, RZ, R157 ;  /* 0x000000ffff9f7224 */ /* 0x000fe400078e009d */
[----:B------:R-:W-:Y:S02]  /*b620*/  IMAD.MOV.U32 R157, RZ, RZ, R147 ;  /* 0x000000ffff9d7224 */ /* 0x000fe400078e0093 */
[----:B------:R1:W-:Y:S01]  /*b630*/  MUFU.EX2 R147, R2 ;  /* 0x0000000200937308 */ /* 0x0003e20000000800 */
[----:B------:R-:W-:Y:S02]  /*b640*/  IMAD.MOV.U32 R167, RZ, RZ, R165 ;  /* 0x000000ffffa77224 */ /* 0x000fe400078e00a5 */
[----:B------:R-:W-:Y:S02]  /*b650*/  IMAD.MOV.U32 R165, RZ, RZ, R163 ;  /* 0x000000ffffa57224 */ /* 0x000fe400078e00a3 */
[----:B------:R-:W-:Y:S02]  /*b660*/  IMAD.MOV.U32 R163, RZ, RZ, R161 ;  /* 0x000000ffffa37224 */ /* 0x000fe400078e00a1 */
[----:B------:R-:W-:Y:S02]  /*b670*/  IMAD.MOV.U32 R161, RZ, RZ, R159 ;  /* 0x000000ffffa17224 */ /* 0x000fe400078e009f */
[----:B------:R-:W-:Y:S02]  /*b680*/  IMAD.MOV.U32 R159, RZ, RZ, R157 ;  /* 0x000000ffff9f7224 */ /* 0x000fe400078e009d */
[----:B------:R-:W-:Y:S02]  /*b690*/  IMAD.MOV.U32 R157, RZ, RZ, R149 ;  /* 0x000000ffff9d7224 */ /* 0x000fe400078e0095 */
[----:B-1----:R-:W-:Y:S02]  /*b6a0*/  FFMA.FTZ R2, R166, c[0x0][0x2d0], -R84 ;  /* 0x0000b400a6027a23 */ /* 0x002fe40000010854 */
[----:B------:R-:W-:Y:S01]  /*b6b0*/  IMAD.MOV.U32 R166, RZ, RZ, R164 ;  /* 0x000000ffffa67224 */ /* 0x000fe200078e00a4 */
[----:B------:R-:W-:Y:S01]  /*b6c0*/  MOV R164, R162 ;  /* 0x000000a200a47202 */ /* 0x000fe20000000f00 */
[----:B------:R1:W1:Y:S01]  /*b6d0*/  MUFU.EX2 R149, R2 ;  /* 0x0000000200957308 */ /* 0x0002620000000800 */
[----:B------:R-:W-:Y:S01]  /*b6e0*/  IMAD.MOV.U32 R162, RZ, RZ, R160 ;  /* 0x000000ffffa27224 */ /* 0x000fe200078e00a0 */
[----:B------:R-:W-:Y:S01]  /*b6f0*/  MOV R160, R158 ;  /* 0x0000009e00a07202 */ /* 0x000fe20000000f00 */
[----:B------:R-:W-:Y:S01]  /*b700*/  IMAD.MOV.U32 R158, RZ, RZ, R155 ;  /* 0x000000ffff9e7224 */ /* 0x000fe200078e009b */
[----:B------:R-:W-:Y:S02]  /*b710*/  MOV R155, R234 ;  /* 0x000000ea009b7202 */ /* 0x000fe40000000f00 */
[----:B------:R3:W5:Y:S01]  /*b720*/  LDL.LU R234, [R1+0xc4] ;  /* 0x0000c40001ea7983 */ /* 0x0007620000300800 */
[----:B-1----:R-:W-:Y:S01]  /*b730*/  FFMA.FTZ R2, R167, c[0x0][0x2d0], -R88 ;  /* 0x0000b400a7027a23 */ /* 0x002fe20000010858 */
[----:B------:R-:W-:Y:S01]  /*b740*/  F2FP.BF16.PACK_AB R82, R149, R147 ;  /* 0x000000939552723e */ /* 0x000fe200000010ff */
        /* <DEDUP_REMOVED lines=13> */
[----:B------:R-:W-:Y:S01]  /*b820*/  FFMA.FTZ R87, R166, c[0x0][0x2d0], -R85 ;  /* 0x0000b400a6577a23 */ /* 0x000fe20000010855 */
[----:B------:R3:W5:Y:S01]  /*b830*/  LDL.LU R236, [R1+0xc0] ;  /* 0x0000c00001ec7983 */ /* 0x0007620000300800 */
[----:B------:R-:W-:Y:S02]  /*b840*/  IMAD.MOV.U32 R166, RZ, RZ, R165 ;  /* 0x000000ffffa67224 */ /* 0x000fe400078e00a5 */
[----:B------:R-:W-:Y:S01]  /*b850*/  IMAD.MOV.U32 R165, RZ, RZ, R164 ;  /* 0x000000ffffa57224 */ /* 0x000fe200078e00a4 */
[----:B------:R-:W-:Y:S01]  /*b860*/  MUFU.EX2 R215, R87 ;  /* 0x0000005700d77308 */ /* 0x000fe20000000800 */
[----:B------:R-:W-:Y:S01]  /*b870*/  IMAD.MOV.U32 R164, RZ, RZ, R163 ;  /* 0x000000ffffa47224 */ /* 0x000fe200078e00a3 */
[----:B------:R-:W-:Y:S01]  /*b880*/  MOV R163, R162 ;  /* 0x000000a200a37202 */ /* 0x000fe20000000f00 */
[----:B------:R-:W-:Y:S01]  /*b890*/  IMAD.MOV.U32 R162, RZ, RZ, R160 ;  /* 0x000000ffffa27224 */ /* 0x000fe200078e00a0 */
[----:B------:R-:W-:Y:S01]  /*b8a0*/  MOV R174, R165 ;  /* 0x000000a500ae7202 */ /* 0x000fe20000000f00 */
        /* <DEDUP_REMOVED lines=8> */
[----:B------:R-:W-:Y:S01]  /*b930*/  IMAD.MOV.U32 R145, RZ, RZ, R106 ;  /* 0x000000ffff917224 */ /* 0x000fe200078e006a */
[----:B------:R-:W-:Y:S01]  /*b940*/  MOV R170, R154 ;  /* 0x0000009a00aa7202 */ /* 0x000fe20000000f00 */
[--C-:B-1----:R-:W-:Y:S02]  /*b950*/  FFMA.FTZ R2, R240, c[0x0][0x2d0], -R88.reuse ;  /* 0x0000b400f0027a23 */ /* 0x102fe40000010858 */
[----:B------:R-:W-:Y:S01]  /*b960*/  IMAD.MOV.U32 R172, RZ, RZ, R145 ;  /* 0x000000ffffac7224 */ /* 0x000fe200078e0091 */
[----:B------:R3:W5:Y:S01]  /*b970*/  LDL.LU R240, [R1+0xbc] ;  /* 0x0000bc0001f07983 */ /* 0x0007620000300800 */
[----:B------:R1:W-:Y:S01]  /*b980*/  MUFU.EX2 R145, R2 ;  /* 0x0000000200917308 */ /* 0x0003e20000000800 */
[----:B------:R-:W-:Y:S01]  /*b990*/  FFMA.FTZ R72, R167, c[0x0][0x2d0], -R88 ;  /* 0x0000b400a7487a23 */ /* 0x000fe20000010858 */
[----:B------:R-:W-:Y:S01]  /*b9a0*/  MOV R167, R159 ;  /* 0x0000009f00a77202 */ /* 0x000fe20000000f00 */
[----:B------:R-:W-:Y:S02]  /*b9b0*/  IMAD.MOV.U32 R173, RZ, RZ, R164 ;  /* 0x000000ffffad7224 */ /* 0x000fe400078e00a4 */
[----:B------:R-:W-:Y:S02]  /*b9c0*/  IMAD.MOV.U32 R106, RZ, RZ, R244 ;  /* 0x000000ffff6a7224 */ /* 0x000fe400078e00f4 */
[--C-:B------:R-:W-:Y:S02]  /*b9d0*/  FFMA.FTZ R154, R93, c[0x0][0x2d0], -R85.reuse ;  /* 0x0000b4005d9a7a23 */ /* 0x100fe40000010855 */
[----:B------:R-:W-:Y:S01]  /*b9e0*/  FFMA.FTZ R98, R166, c[0x0][0x2d0], -R85 ;  /* 0x0000b400a6627a23 */ /* 0x000fe20000010855 */
[----:B------:R-:W3:Y:S01]  /*b9f0*/  MUFU.EX2 R123, R72 ;  /* 0x00000048007b7308 */ /* 0x000ee20000000800 */
[----:B------:R-:W-:Y:S02]  /*ba00*/  IMAD.MOV.U32 R165, RZ, RZ, R163 ;  /* 0x000000ffffa57224 */ /* 0x000fe400078e00a3 */
[----:B------:R-:W-:Y:S02]  /*ba10*/  IMAD.MOV.U32 R168, RZ, RZ, R158 ;  /* 0x000000ffffa87224 */ /* 0x000fe400078e009e */
[----:B------:R-:W-:Y:S02]  /*ba20*/  IMAD.MOV.U32 R169, RZ, RZ, R157 ;  /* 0x000000ffffa97224 */ /* 0x000fe400078e009d */
[----:B------:R-:W-:Y:S02]  /*ba30*/  IMAD.MOV.U32 R163, RZ, RZ, R155 ;  /* 0x000000ffffa37224 */ /* 0x000fe400078e009b */
[----:B------:R-:W-:Y:S01]  /*ba40*/  FFMA.FTZ R155, R92, c[0x0][0x2d0], -R85 ;  /* 0x0000b4005c9b7a23 */ /* 0x000fe20000010855 */
[----:B------:R-:W-:Y:S01]  /*ba50*/  MUFU.EX2 R211, R98 ;  /* 0x0000006200d37308 */ /* 0x000fe20000000800 */
[----:B------:R-:W-:Y:S02]  /*ba60*/  IMAD.MOV.U32 R164, RZ, RZ, R153 ;  /* 0x000000ffffa47224 */ /* 0x000fe400078e0099 */
[----:B------:R-:W-:Y:S02]  /*ba70*/  FFMA.FTZ R153, R94, c[0x0][0x2d0], -R85 ;  /* 0x0000b4005e997a23 */ /* 0x000fe40000010855 */
[----:B-1----:R-:W-:Y:S01]  /*ba80*/  FFMA.FTZ R2, R174, c[0x0][0x2d0], -R88 ;  /* 0x0000b400ae027a23 */ /* 0x002fe20000010858 */
[----:B------:R-:W-:Y:S01]  /*ba90*/  MOV R174, R173 ;  /* 0x000000ad00ae7202 */ /* 0x000fe20000000f00 */
[----:B------:R-:W-:Y:S02]  /*baa0*/  IMAD.MOV.U32 R173, RZ, RZ, R141 ;  /* 0x000000ffffad7224 */ /* 0x000fe400078e008d */
[----:B------:R-:W-:Y:S02]  /*bab0*/  IMAD.MOV.U32 R141, RZ, RZ, R140 ;  /* 0x000000ffff8d7224 */ /* 0x000fe400078e008c */
[----:B------:R-:W-:Y:S01]  /*bac0*/  IMAD.MOV.U32 R140, RZ, RZ, R144 ;  /* 0x000000ffff8c7224 */ /* 0x000fe200078e0090 */
[----:B------:R-:W-:Y:S01]  /*bad0*/  MOV R144, R97 ;  /* 0x0000006100907202 */ /* 0x000fe20000000f00 */
[----:B------:R-:W-:Y:S01]  /*bae0*/  IMAD.MOV.U32 R171, RZ, RZ, R152 ;  /* 0x000000ffffab7224 */ /* 0x000fe200078e0098 */
[----:B---3--:R-:W-:Y:S01]  /*baf0*/  F2FP.BF16.PACK_AB R81, R123, R118 ;  /* 0x000000767b51723e */ /* 0x008fe200000010ff */
[----:B------:R-:W-:Y:S02]  /*bb00*/  FFMA.FTZ R152, R95, c[0x0][0x2d0], -R85 ;  /* 0x0000b4005f987a23 */ /* 0x000fe40000010855 */
[----:B------:R-:W-:Y:S02]  /*bb10*/  IMAD.MOV.U32 R159, RZ, RZ, R105 ;  /* 0x000000ffff9f7224 */ /* 0x000fe400078e0069 */
[----:B------:R-:W-:Y:S02]  /*bb20*/  IMAD.MOV.U32 R158, RZ, RZ, R104 ;  /* 0x000000ffff9e7224 */ /* 0x000fe400078e0068 */
[----:B------:R-:W-:Y:S02]  /*bb30*/  IMAD.MOV.U32 R157, RZ, RZ, R103 ;  /* 0x000000ffff9d7224 */ /* 0x000fe400078e0067 */
[--C-:B------:R-:W-:Y:S02]  /*bb40*/  FFMA.FTZ R103, R252, c[0x0][0x2d0], -R85.reuse ;  /* 0x0000b400fc677a23 */ /* 0x100fe40000010855 */
[--C-:B------:R-:W-:Y:S02]  /*bb50*/  FFMA.FTZ R104, R251, c[0x0][0x2d0], -R85.reuse ;  /* 0x0000b400fb687a23 */ /* 0x100fe40000010855 */
[----:B------:R-:W-:Y:S02]  /*bb60*/  FFMA.FTZ R105, R225, c[0x0][0x2d0], -R85 ;  /* 0x0000b400e1697a23 */ /* 0x000fe40000010855 */
[----:B------:R-:W-:Y:S02]  /*bb70*/  IMAD.MOV.U32 R175, RZ, RZ, R174 ;  /* 0x000000ffffaf7224 */ /* 0x000fe400078e00ae */
[----:B------:R-:W-:Y:S02]  /*bb80*/  IMAD.MOV.U32 R174, RZ, RZ, R173 ;  /* 0x000000ffffae7224 */ /* 0x000fe400078e00ad */
[----:B------:R-:W-:Y:S01]  /*bb90*/  IMAD.MOV.U32 R173, RZ, RZ, R140 ;  /* 0x000000ffffad7224 */ /* 0x000fe200078e008c */
[----:B------:R-:W-:Y:S01]  /*bba0*/  MOV R140, R144 ;  /* 0x00000090008c7202 */ /* 0x000fe20000000f00 */
[----:B------:R-:W-:Y:S01]  /*bbb0*/  IMAD.MOV.U32 R166, RZ, RZ, R160 ;  /* 0x000000ffffa67224 */ /* 0x000fe200078e00a0 */
[----:B------:R-:W-:Y:S01]  /*bbc0*/  MOV R160, R106 ;  /* 0x0000006a00a07202 */ /* 0x000fe20000000f00 */
[----:B------:R-:W-:Y:S01]  /*bbd0*/  FFMA.FTZ R106, R222, c[0x0][0x2d0], -R85 ;  /* 0x0000b400de6a7a23 */ /* 0x000fe20000010855 */
[----:B------:R-:W1:Y:S01]  /*bbe0*/  MUFU.EX2 R144, R2 ;  /* 0x0000000200907308 */ /* 0x000e620000000800 */
[--C-:B------:R-:W-:Y:S02]  /*bbf0*/  FFMA.FTZ R92, R239, c[0x0][0x2d0], -R84.reuse ;  /* 0x0000b400ef5c7a23 */ /* 0x100fe40000010854 */
[--C-:B------:R-:W-:Y:S02]  /*bc00*/  FFMA.FTZ R93, R228, c[0x0][0x2d0], -R84.reuse ;  /* 0x0000b400e45d7a23 */ /* 0x100fe40000010854 */
[--C-:B------:R-:W-:Y:S02]  /*bc10*/  FFMA.FTZ R97, R235, c[0x0][0x2d0], -R84.reuse ;  /* 0x0000b400eb617a23 */ /* 0x100fe40000010854 */
[----:B------:R-:W-:Y:S02]  /*bc20*/  FFMA.FTZ R94, R174, c[0x0][0x2d0], -R84 ;  /* 0x0000b400ae5e7a23 */ /* 0x000fe40000010854 */
[----:B------:R-:W-:Y:S01]  /*bc30*/  IMAD.MOV.U32 R174, RZ, RZ, R172 ;  /* 0x000000ffffae7224 */ /* 0x000fe200078e00ac */
[----:B------:R-:W-:Y:S01]  /*bc40*/  MUFU.EX2 R178, R92 ;  /* 0x0000005c00b27308 */ /* 0x000fe20000000800 */
[----:B------:R-:W-:Y:S02]  /*bc50*/  IMAD.MOV.U32 R172, RZ, RZ, R157 ;  /* 0x000000ffffac7224 */ /* 0x000fe400078e009d */
[----:B------:R-:W-:Y:S02]  /*bc60*/  IMAD.MOV.U32 R183, RZ, RZ, R140 ;  /* 0x000000ffffb77224 */ /* 0x000fe400078e008c */
[----:B------:R-:W-:Y:S02]  /*bc70*/  IMAD.MOV.U32 R176, RZ, RZ, R159 ;  /* 0x000000ffffb07224 */ /* 0x000fe400078e009f */
[----:B------:R-:W-:Y:S02]  /*bc80*/  FFMA.FTZ R95, R175, c[0x0][0x2d0], -R84 ;  /* 0x0000b400af5f7a23 */ /* 0x000fe40000010854 */
[----:B------:R-:W-:Y:S01]  /*bc90*/  IMAD.MOV.U32 R180, RZ, RZ, R176 ;  /* 0x000000ffffb47224 */ /* 0x000fe200078e00b0 */
[----:B------:R-:W-:Y:S01]  /*bca0*/  MUFU.EX2 R140, R86 ;  /* 0x00000056008c7308 */ /* 0x000fe20000000800 */
[----:B------:R-:W-:Y:S02]  /*bcb0*/  IMAD.MOV.U32 R176, RZ, RZ, R141 ;  /* 0x000000ffffb07224 */ /* 0x000fe400078e008d */
[--C-:B------:R-:W-:Y:S01]  /*bcc0*/  FFMA.FTZ R130, R173, c[0x0][0x2d0], -R84.reuse ;  /* 0x0000b400ad827a23 */ /* 0x100fe20000010854 */
[----:B-1----:R-:W-:Y:S01]  /*bcd0*/  F2FP.BF16.PACK_AB R83, R144, R145 ;  /* 0x000000919053723e */ /* 0x002fe200000010ff */
[--C-:B------:R-:W-:Y:S01]  /*bce0*/  FFMA.FTZ R157, R205, c[0x0][0x2d0], -R84.reuse ;  /* 0x0000b400cd9d7a23 */ /* 0x100fe20000010854 */
[----:B------:R-:W-:Y:S01]  /*bcf0*/  MOV R173, R158 ;  /* 0x0000009e00ad7202 */ /* 0x000fe20000000f00 */
[--C-:B------:R-:W-:Y:S02]  /*bd00*/  FFMA.FTZ R158, R195, c[0x0][0x2d0], -R84.reuse ;  /* 0x0000b400c39e7a23 */ /* 0x100fe40000010854 */
[----:B------:R-:W-:Y:S01]  /*bd10*/  FFMA.FTZ R159, R194, c[0x0][0x2d0], -R84 ;  /* 0x0000b400c29f7a23 */ /* 0x000fe20000010854 */
[----:B------:R-:W-:Y:S01]  /*bd20*/  MUFU.EX2 R201, R93 ;  /* 0x0000005d00c97308 */ /* 0x000fe20000000800 */
[----:B------:R-:W-:Y:S02]  /*bd30*/  IMAD.MOV.U32 R175, RZ, RZ, R160 ;  /* 0x000000ffffaf7224 */ /* 0x000fe400078e00a0 */
[----:B------:R-:W-:Y:S02]  /*bd40*/  FFMA.FTZ R160, R193, c[0x0][0x2d0], -R84 ;  /* 0x0000b400c1a07a23 */ /* 0x000fe40000010854 */
[----:B------:R-:W-:Y:S02]  /*bd50*/  IMAD.MOV.U32 R184, RZ, RZ, R175 ;  /* 0x000000ffffb87224 */ /* 0x000fe400078e00af */
[----:B------:R-:W-:Y:S01]  /*bd60*/  IMAD.MOV.U32 R175, RZ, RZ, R171 ;  /* 0x000000ffffaf7224 */ /* 0x000fe200078e00ab */
[----:B------:R-:W-:Y:S01]  /*bd70*/  MOV R171, R169 ;  /* 0x000000a900ab7202 */ /* 0x000fe20000000f00 */
[----:B------:R-:W-:Y:S01]  /*bd80*/  IMAD.MOV.U32 R169, RZ, RZ, R167 ;  /* 0x000000ffffa97224 */ /* 0x000fe200078e00a7 */
[----:B------:R-:W-:Y:S01]  /*bd90*/  MUFU.EX2 R207, R95 ;  /* 0x0000005f00cf7308 */ /* 0x000fe20000000800 */
[----:B------:R-:W-:Y:S02]  /*bda0*/  IMAD.MOV.U32 R182, RZ, RZ, R173 ;  /* 0x000000ffffb67224 */ /* 0x000fe400078e00ad */
[----:B------:R-:W-:Y:S07]  /*bdb0*/  IMAD.MOV.U32 R167, RZ, RZ, R204 ;  /* 0x000000ffffa77224 */ /* 0x000fee00078e00cc */
[----:B------:R1:W-:Y:S01]  /*bdc0*/  MUFU.EX2 R209, R94 ;  /* 0x0000005e00d17308 */ /* 0x0003e20000000800 */
[--C-:B--2---:R-:W-:Y:S09]  /*bdd0*/  FFMA.FTZ R90, R242, c[0x0][0x2d0], -R85.reuse ;  /* 0x0000b400f25a7a23 */ /* 0x104ff20000010855 */
[----:B------:R-:W-:Y:S10]  /*bde0*/  MUFU.EX2 R200, R169 ;  /* 0x000000a900c87308 */ /* 0x000ff40000000800 */
[----:B------:R-:W-:Y:S01]  /*bdf0*/  MUFU.EX2 R210, R90 ;  /* 0x0000005a00d27308 */ /* 0x000fe20000000800 */
[----:B-1----:R-:W-:Y:S09]  /*be00*/  LDSM.16.MT88.4 R92, [R230+0x1800] ;  /* 0x00180000e65c783b */ /* 0x002ff20000004200 */
[----:B------:R1:W-:Y:S10]  /*be10*/  MUFU.EX2 R204, R100 ;  /* 0x0000006400cc7308 */ /* 0x0003f40000000800 */
[----:B------:R-:W-:Y:S01]  /*be20*/  MUFU.EX2 R194, R103 ;  /* 0x0000006700c27308 */ /* 0x000fe20000000800 */
[----:B----4-:R-:W-:Y:S02]  /*be30*/  FFMA.FTZ R91, R241, c[0x0][0x2d0], -R85 ;  /* 0x0000b400f15b7a23 */ /* 0x010fe40000010855 */
[----:B------:R2:W5:Y:S01]  /*be40*/  LDL.LU R241, [R1+0xb8] ;  /* 0x0000b80001f17983 */ /* 0x0005620000300800 */
[----:B------:R-:W-:Y:S03]  /*be50*/  FFMA.FTZ R85, R238, c[0x0][0x2d0], -R84 ;  /* 0x0000b400ee557a23 */ /* 0x000fe60000010854 */
[----:B------:R2:W5:Y:S03]  /*be60*/  LDL.LU R242, [R1+0xb4] ;  /* 0x0000b40001f27983 */ /* 0x0005660000300800 */
[----:B------:R3:W4:Y:S01]  /*be70*/  MUFU.EX2 R179, R85 ;  /* 0x0000005500b37308 */ /* 0x0007220000000800 */
[----:B------:R2:W5:Y:S01]  /*be80*/  LDL.LU R243, [R1+0xb0] ;  /* 0x0000b00001f37983 */ /* 0x0005620000300800 */
[--C-:B-1----:R-:W-:Y:S03]  /*be90*/  FFMA.FTZ R100, R156, c[0x0][0x2d0], -R88.reuse ;  /* 0x0000b4009c647a23 */ /* 0x102fe60000010858 */
[----:B------:R2:W5:Y:S01]  /*bea0*/  LDL.LU R244, [R1+0xac] ;  /* 0x0000ac0001f47983 */ /* 0x0005620000300800 */
[----:B------:R-:W-:Y:S03]  /*beb0*/  FFMA.FTZ R156, R71, c[0x0][0x2d0], -R88 ;  /* 0x0000b400479c7a23 */ /* 0x000fe60000010858 */
[----:B------:R2:W5:Y:S01]  /*bec0*/  LDL.LU R245, [R1+0xa8] ;  /* 0x0000a80001f57983 */ /* 0x0005620000300800 */
[----:B------:R-:W-:Y:S03]  /*bed0*/  MUFU.EX2 R141, R91 ;  /* 0x0000005b008d7308 */ /* 0x000fe60000000800 */
[----:B------:R2:W5:Y:S04]  /*bee0*/  LDL.LU R238, [R1+0xa4] ;  /* 0x0000a40001ee7983 */ /* 0x0005680000300800 */
[----:B------:R2:W5:Y:S03]  /*bef0*/  LDL.LU R239, [R1+0xa0] ;  /* 0x0000a00001ef7983 */ /* 0x0005660000300800 */
[----:B------:R-:W-:Y:S01]  /*bf00*/  MUFU.EX2 R103, R153 ;  /* 0x0000009900677308 */ /* 0x000fe20000000800 */
[----:B------:R2:W5:Y:S04]  /*bf10*/  LDL.LU R228, [R1+0x9c] ;  /* 0x00009c0001e47983 */ /* 0x0005680000300800 */
[----:B------:R2:W5:Y:S04]  /*bf20*/  LDL.LU R235, [R1+0x98] ;  /* 0x0000980001eb7983 */ /* 0x0005680000300800 */
[----:B------:R-:W2:Y:S01]  /*bf30*/  LDL.LU R72, [R1+0x10] ;  /* 0x0000100001487983 */ /* 0x000ea20000300800 */
[----:B------:R1:W-:Y:S03]  /*bf40*/  MUFU.EX2 R208, R174 ;  /* 0x000000ae00d07308 */ /* 0x0003e60000000800 */
[----:B------:R-:W4:Y:S04]  /*bf50*/  LDL.LU R80, [R1+0x18] ;  /* 0x0000180001507983 */ /* 0x000f280000300800 */
[----:B------:R-:W4:Y:S03]  /*bf60*/  LDL.LU R2, [R1+0x14] ;  /* 0x0000140001027983 */ /* 0x000f260000300800 */
[----:B------:R-:W-:Y:S01]  /*bf70*/  MUFU.EX2 R173, R198 ;  /* 0x000000c600ad7308 */ /* 0x000fe20000000800 */
[----:B---3--:R-:W-:Y:S09]  /*bf80*/  LDSM.16.MT88.4 R84, [R232+0x1000] ;  /* 0x00100000e854783b */ /* 0x008ff20000004200 */
[----:B------:R-:W-:Y:S01]  /*bf90*/  MUFU.EX2 R205, R180 ;  /* 0x000000b400cd7308 */ /* 0x000fe20000000800 */
[----:B-1----:R-:W-:Y:S02]  /*bfa0*/  IMAD.MOV.U32 R174, RZ, RZ, R170 ;  /* 0x000000ffffae7224 */ /* 0x002fe400078e00aa */
[----:B------:R-:W-:Y:S02]  /*bfb0*/  IMAD.MOV.U32 R170, RZ, RZ, R168 ;  /* 0x000000ffffaa7224 */ /* 0x000fe400078e00a8 */
[----:B------:R-:W-:Y:S01]  /*bfc0*/  IMAD.MOV.U32 R168, RZ, RZ, R165 ;  /* 0x000000ffffa87224 */ /* 0x000fe200078e00a5 */
[----:B------:R-:W-:Y:S01]  /*bfd0*/  MOV R165, R203 ;  /* 0x000000cb00a57202 */ /* 0x000fe20000000f00 */
[--C-:B------:R-:W-:Y:S03]  /*bfe0*/  FFMA.FTZ R98, R170, c[0x0][0x2d0], -R88.reuse ;  /* 0x0000b400aa627a23 */ /* 0x100fe60000010858 */
[----:B------:R1:W-:Y:S01]  /*bff0*/  MUFU.EX2 R180, R97 ;  /* 0x0000006100b47308 */ /* 0x0003e20000000800 */
[--C-:B------:R-:W-:Y:S09]  /*c000*/  FFMA.FTZ R99, R168, c[0x0][0x2d0], -R88.reuse ;  /* 0x0000b400a8637a23 */ /* 0x100ff20000010858 */
[----:B------:R-:W-:Y:S10]  /*c010*/  MUFU.EX2 R203, R96 ;  /* 0x0000006000cb7308 */ /* 0x000ff40000000800 */
[----:B------:R-:W-:Y:S01]  /*c020*/  MUFU.EX2 R197, R167 ;  /* 0x000000a700c57308 */ /* 0x000fe20000000800 */
[----:B-1----:R-:W-:Y:S02]  /*c030*/  FFMA.FTZ R97, R171, c[0x0][0x2d0], -R88 ;  /* 0x0000b400ab617a23 */ /* 0x002fe40000010858 */
[----:B------:R-:W-:Y:S07]  /*c040*/  LDSM.16.MT88.4 R168, [R233+0x3000] ;  /* 0x00300000e9a8783b */ /* 0x000fee0000004200 */
[----:B------:R-:W-:Y:S10]  /*c050*/  MUFU.EX2 R193, R104 ;  /* 0x0000006800c17308 */ /* 0x000ff40000000800 */
[----:B------:R-:W-:Y:S10]  /*c060*/  MUFU.EX2 R104, R162 ;  /* 0x000000a200687308 */ /* 0x000ff40000000800 */
[----:B------:R-:W-:Y:S10]  /*c070*/  MUFU.EX2 R120, R98 ;  /* 0x0000006200787308 */ /* 0x000ff40000000800 */
[----:B------:R-:W-:Y:S01]  /*c080*/  MUFU.EX2 R98, R158 ;  /* 0x0000009e00627308 */ /* 0x000fe20000000800 */
[----:B--2---:R-:W-:Y:S01]  /*c090*/  FFMA.FTZ R69, R69, R72, R192 ;  /* 0x0000004845457223 */ /* 0x004fe200000100c0 */
[----:B------:R-:W-:Y:S08]  /*c0a0*/  F2FP.BF16.PACK_AB R72, R128, R125 ;  /* 0x0000007d8048723e */ /* 0x000ff000000010ff */
[----:B------:R-:W-:Y:S01]  /*c0b0*/  MUFU.EX2 R192, R166 ;  /* 0x000000a600c07308 */ /* 0x000fe20000000800 */
[----:B----4-:R-:W-:Y:S01]  /*c0c0*/  FFMA.FTZ R102, R68, R80, R102 ;  /* 0x0000005044667223 */ /* 0x010fe20000010066 */
[----:B------:R-:W-:Y:S01]  /*c0d0*/  F2FP.BF16.PACK_AB R80, R129, R121 ;  /* 0x000000798150723e */ /* 0x000fe200000010ff */
[-C--:B------:R-:W-:Y:S03]  /*c0e0*/  HMMA.16816.F32.BF16 R4, R72, R76.reuse, R4 ;  /* 0x0000004c4804723c */ /* 0x080fe60000041804 */
[----:B------:R-:W-:Y:S02]  /*c0f0*/  FFMA.FTZ R68, R3, R2, R138 ;  /* 0x0000000203447223 */ /* 0x000fe4000001008a */
[----:B------:R-:W2:Y:S01]  /*c100*/  LDL.LU R3, [R1+0x1c] ;  /* 0x00001c0001037983 */ /* 0x000ea20000300800 */
[----:B------:R-:W-:Y:S01]  /*c110*/  FFMA.FTZ R2, R172, c[0x0][0x2d0], -R88 ;  /* 0x0000b400ac027a23 */ /* 0x000fe20000010858 */
[----:B------:R-:W-:Y:S01]  /*c120*/  MUFU.EX2 R138, R109 ;  /* 0x0000006d008a7308 */ /* 0x000fe20000000800 */
[C---:B------:R-:W-:Y:S04]  /*c130*/  HMMA.16816.F32.BF16 R8, R80.reuse, R76, R8 ;  /* 0x0000004c5008723c */ /* 0x040fe80000041808 */
[----:B------:R-:W-:Y:S04]  /*c140*/  FADD.FTZ R68, R191, R68 ;  /* 0x00000044bf447221 */ /* 0x000fe80000010000 */
[-C--:B------:R-:W-:Y:S01]  /*c150*/  HMMA.16816.F32.BF16 R12, R80, R78.reuse, R12 ;  /* 0x0000004e500c723c */ /* 0x080fe2000004180c */
[----:B------:R1:W-:Y:S03]  /*c160*/  MUFU.EX2 R172, R2 ;  /* 0x0000000200ac7308 */ /* 0x0003e60000000800 */
[----:B------:R-:W-:Y:S04]  /*c170*/  FADD.FTZ R68, R218, R68 ;  /* 0x00000044da447221 */ /* 0x000fe80000010000 */
[C---:B------:R-:W-:Y:S01]  /*c180*/  HMMA.16816.F32.BF16 R16, R72.reuse, R78, R16 ;  /* 0x0000004e4810723c */ /* 0x040fe20000041810 */
[----:B------:R-:W3:Y:S02]  /*c190*/  LDSM.16.MT88.4 R76, [R233+0x1000] ;  /* 0x00100000e94c783b */ /* 0x000ee40000004200 */
[----:B------:R-:W-:Y:S10]  /*c1a0*/  MUFU.EX2 R191, R165 ;  /* 0x000000a500bf7308 */ /* 0x000ff40000000800 */
[----:B------:R-:W-:Y:S01]  /*c1b0*/  MUFU.EX2 R109, R99 ;  /* 0x00000063006d7308 */ /* 0x000fe20000000800 */
[--C-:B-1----:R-:W-:Y:S09]  /*c1c0*/  FFMA.FTZ R2, R176, c[0x0][0x2d0], -R88.reuse ;  /* 0x0000b400b0027a23 */ /* 0x102ff20000010858 */
[----:B------:R1:W4:Y:S10]  /*c1d0*/  MUFU.EX2 R176, R2 ;  /* 0x0000000200b07308 */ /* 0x0003340000000800 */
[----:B------:R-:W-:Y:S01]  /*c1e0*/  MUFU.EX2 R99, R157 ;  /* 0x0000009d00637308 */ /* 0x000fe20000000800 */
[-C--:B---3--:R-:W-:Y:S03]  /*c1f0*/  HMMA.16816.F32.BF16 R20, R72, R76.reuse, R20 ;  /* 0x0000004c4814723c */ /* 0x088fe60000041814 */
[--C-:B-1----:R-:W-:Y:S05]  /*c200*/  FFMA.FTZ R2, R177, c[0x0][0x2d0], -R88.reuse ;  /* 0x0000b400b1027a23 */ /* 0x102fea0000010858 */
[C---:B------:R-:W-:Y:S01]  /*c210*/  HMMA.16816.F32.BF16 R24, R80.reuse, R76, R24 ;  /* 0x0000004c5018723c */ /* 0x040fe20000041818 */
[----:B------:R1:W-:Y:S07]  /*c220*/  MUFU.EX2 R177, R2 ;  /* 0x0000000200b17308 */ /* 0x0003ee0000000800 */
[-C--:B------:R-:W-:Y:S08]  /*c230*/  HMMA.16816.F32.BF16 R28, R80, R78.reuse, R28 ;  /* 0x0000004e501c723c */ /* 0x080ff0000004181c */
[C---:B------:R-:W-:Y:S01]  /*c240*/  HMMA.16816.F32.BF16 R32, R72.reuse, R78, R32 ;  /* 0x0000004e4820723c */ /* 0x040fe20000041820 */
[----:B------:R-:W3:Y:S03]  /*c250*/  LDSM.16.MT88.4 R76, [R230+0x1000] ;  /* 0x00100000e64c783b */ /* 0x000ee60000004200 */
[--C-:B-1----:R-:W-:Y:S02]  /*c260*/  FFMA.FTZ R2, R183, c[0x0][0x2d0], -R88.reuse ;  /* 0x0000b400b7027a23 */ /* 0x102fe40000010858 */
[----:B------:R-:W-:Y:S10]  /*c270*/  MUFU.EX2 R183, R182 ;  /* 0x000000b600b77308 */ /* 0x000ff40000000800 */
[----:B------:R1:W1:Y:S10]  /*c280*/  MUFU.EX2 R181, R2 ;  /* 0x0000000200b57308 */ /* 0x0002740000000800 */
[----:B------:R-:W-:Y:S01]  /*c290*/  MUFU.EX2 R182, R101 ;  /* 0x0000006500b67308 */ /* 0x000fe20000000800 */
[-C--:B---3--:R-:W-:Y:S09]  /*c2a0*/  HMMA.16816.F32.BF16 R36, R72, R76.reuse, R36 ;  /* 0x0000004c4824723c */ /* 0x088ff20000041824 */
[----:B------:R-:W-:Y:S03]  /*c2b0*/  MUFU.EX2 R101, R154 ;  /* 0x0000009a00657308 */ /* 0x000fe60000000800 */
[----:B-1----:R-:W-:Y:S01]  /*c2c0*/  FFMA.FTZ R2, R185, c[0x0][0x2d0], -R88 ;  /* 0x0000b400b9027a23 */ /* 0x002fe20000010858 */
[C---:B------:R-:W-:Y:S06]  /*c2d0*/  HMMA.16816.F32.BF16 R40, R80.reuse, R76, R40 ;  /* 0x0000004c5028723c */ /* 0x040fec0000041828 */
[----:B------:R1:W-:Y:S02]  /*c2e0*/  MUFU.EX2 R196, R2 ;  /* 0x0000000200c47308 */ /* 0x0003e40000000800 */
[-C--:B------:R-:W-:Y:S08]  /*c2f0*/  HMMA.16816.F32.BF16 R44, R80, R78.reuse, R44 ;  /* 0x0000004e502c723c */ /* 0x080ff0000004182c */
[C---:B------:R-:W-:Y:S01]  /*c300*/  HMMA.16816.F32.BF16 R48, R72.reuse, R78, R48 ;  /* 0x0000004e4830723c */ /* 0x040fe20000041830 */
[----:B------:R-:W3:Y:S07]  /*c310*/  LDSM.16.MT88.4 R76, [R229+0x1800] ;  /* 0x00180000e54c783b */ /* 0x000eee0000004200 */
[-C--:B------:R-:W-:Y:S04]  /*c320*/  HMMA.16816.F32.BF16 R52, R72, R84.reuse, R52 ;  /* 0x000000544834723c */ /* 0x080fe80000041834 */
[----:B-1----:R-:W-:Y:S04]  /*c330*/  FADD.FTZ R2, R220, R69 ;  /* 0x00000045dc027221 */ /* 0x002fe80000010000 */
[C---:B------:R-:W-:Y:S04]  /*c340*/  HMMA.16816.F32.BF16 R56, R80.reuse, R84, R56 ;  /* 0x000000545038723c */ /* 0x040fe80000041838 */
[----:B------:R-:W-:Y:S04]  /*c350*/  FADD.FTZ R2, R248, R2 ;  /* 0x00000002f8027221 */ /* 0x000fe80000010000 */
[-C--:B------:R-:W-:Y:S04]  /*c360*/  HMMA.16816.F32.BF16 R60, R80, R86.reuse, R60 ;  /* 0x00000056503c723c */ /* 0x080fe8000004183c */
[----:B------:R-:W-:Y:S02]  /*c370*/  FADD.FTZ R96, R227, R2 ;  /* 0x00000002e3607221 */ /* 0x000fe40000010000 */
[----:B------:R-:W-:Y:S01]  /*c380*/  FADD.FTZ R2, R221, R68 ;  /* 0x00000044dd027221 */ /* 0x000fe20000010000 */
[----:B------:R-:W-:Y:S01]  /*c390*/  F2FP.BF16.PACK_AB R80, R179, R140 ;  /* 0x0000008cb350723e */ /* 0x000fe200000010ff */
[----:B------:R-:W-:Y:S01]  /*c3a0*/  HMMA.16816.F32.BF16 R64, R72, R86, R64 ;  /* 0x000000564840723c */ /* 0x000fe20000041840 */
[----:B------:R-:W-:Y:S03]  /*c3b0*/  LDSM.16.MT88.4 R84, [R232+0x1800] ;  /* 0x00180000e854783b */ /* 0x000fe60000004200 */
[----:B------:R-:W-:Y:S01]  /*c3c0*/  F2FP.BF16.PACK_AB R82, R201, R178 ;  /* 0x000000b2c952723e */ /* 0x000fe200000010ff */
[----:B------:R-:W-:Y:S01]  /*c3d0*/  FADD.FTZ R2, R114, R2 ;  /* 0x0000000272027221 */ /* 0x000fe20000010000 */
[----:B----4-:R-:W-:Y:S02]  /*c3e0*/  F2FP.BF16.PACK_AB R81, R176, R172 ;  /* 0x000000acb051723e */ /* 0x010fe400000010ff */
[----:B------:R-:W-:Y:S01]  /*c3f0*/  F2FP.BF16.PACK_AB R72, R173, R142 ;  /* 0x0000008ead48723e */ /* 0x000fe200000010ff */
[----:B------:R-:W-:Y:S03]  /*c400*/  FADD.FTZ R2, R117, R2 ;  /* 0x0000000275027221 */ /* 0x000fe60000010000 */
        /* <DEDUP_REMOVED lines=8> */
[----:B------:R-:W-:Y:S03]  /*c490*/  LDSM.16.MT88.4 R76, [R229+0x2000] ;  /* 0x00200000e54c783b */ /* 0x000fe60000004200 */
[----:B--2---:R-:W-:Y:S02]  /*c4a0*/  FFMA.FTZ R3, R0, R3, R188 ;  /* 0x0000000300037223 */ /* 0x004fe400000100bc */
[--C-:B------:R-:W-:Y:S01]  /*c4b0*/  FFMA.FTZ R0, R184, c[0x0][0x2d0], -R88.reuse ;  /* 0x0000b400b8007a23 */ /* 0x100fe20000010858 */
[----:B------:R-:W-:Y:S02]  /*c4c0*/  MUFU.EX2 R188, R107 ;  /* 0x0000006b00bc7308 */ /* 0x000fe40000000800 */
[----:B------:R-:W-:Y:S03]  /*c4d0*/  LDSM.16.MT88.4 R184, [R230+0x3000] ;  /* 0x00300000e6b8783b */ /* 0x000fe60000004200 */
[----:B------:R-:W-:Y:S04]  /*c4e0*/  FADD.FTZ R3, R190, R3 ;  /* 0x00000003be037221 */ /* 0x000fe80000010000 */
[----:B------:R-:W-:Y:S01]  /*c4f0*/  FADD.FTZ R3, R133, R3 ;  /* 0x0000000385037221 */ /* 0x000fe20000010000 */
[----:B------:R1:W-:Y:S03]  /*c500*/  MUFU.EX2 R195, R0 ;  /* 0x0000000000c37308 */ /* 0x0003e60000000800 */
[----:B------:R-:W-:Y:S04]  /*c510*/  FADD.FTZ R69, R189, R3 ;  /* 0x00000003bd457221 */ /* 0x000fe80000010000 */
[----:B------:R-:W-:Y:S03]  /*c520*/  FADD.FTZ R69, R108, R69 ;  /* 0x000000456c457221 */ /* 0x000fe60000010000 */
[----:B------:R-:W-:Y:S10]  /*c530*/  MUFU.EX2 R190, R105 ;  /* 0x0000006900be7308 */ /* 0x000ff40000000800 */
[----:B------:R-:W-:Y:S01]  /*c540*/  MUFU.EX2 R105, R152 ;  /* 0x0000009800697308 */ /* 0x000fe20000000800 */
[--C-:B-1----:R-:W-:Y:S09]  /*c550*/  FFMA.FTZ R0, R175, c[0x0][0x2d0], -R88.reuse ;  /* 0x0000b400af007a23 */ /* 0x102ff20000010858 */
[----:B------:R1:W-:Y:S10]  /*c560*/  MUFU.EX2 R198, R0 ;  /* 0x0000000000c67308 */ /* 0x0003f40000000800 */
[----:B------:R-:W-:Y:S10]  /*c570*/  MUFU.EX2 R108, R100 ;  /* 0x00000064006c7308 */ /* 0x000ff40000000800 */
[----:B------:R2:W3:Y:S01]  /*c580*/  MUFU.EX2 R100, R155 ;  /* 0x0000009b00647308 */ /* 0x0004e20000000800 */
[----:B-1----:R-:W-:Y:S02]  /*c590*/  FFMA.FTZ R0, R174, c[0x0][0x2d0], -R88 ;  /* 0x0000b400ae007a23 */ /* 0x002fe40000010858 */
[----:B------:R-:W1:Y:S07]  /*c5a0*/  LDSM.16.MT88.4 R88, [R233+0x1800] ;  /* 0x00180000e958783b */ /* 0x000e6e0000004200 */
[----:B------:R4:W-:Y:S10]  /*c5b0*/  MUFU.EX2 R199, R0 ;  /* 0x0000000000c77308 */ /* 0x0009f40000000800 */
[----:B------:R-:W-:Y:S01]  /*c5c0*/  MUFU.EX2 R189, R106 ;  /* 0x0000006a00bd7308 */ /* 0x000fe20000000800 */
[----:B--2---:R-:W-:Y:S09]  /*c5d0*/  LDSM.16.MT88.4 R152, [R229+0x3000] ;  /* 0x00300000e598783b */ /* 0x004ff20000004200 */
[----:B------:R-:W-:Y:S01]  /*c5e0*/  MUFU.EX2 R107, R164 ;  /* 0x000000a4006b7308 */ /* 0x000fe20000000800 */
[----:B----4-:R-:W-:Y:S04]  /*c5f0*/  FADD.FTZ R0, R219, R102 ;  /* 0x00000066db007221 */ /* 0x010fe80000010000 */
[----:B------:R-:W-:Y:S05]  /*c600*/  FADD.FTZ R0, R223, R0 ;  /* 0x00000000df007221 */ /* 0x000fea0000010000 */
[----:B------:R-:W2:Y:S01]  /*c610*/  MUFU.EX2 R102, R161 ;  /* 0x000000a100667308 */ /* 0x000ea20000000800 */
[----:B------:R-:W-:Y:S02]  /*c620*/  FADD.FTZ R71, R224, R0 ;  /* 0x00000000e0477221 */ /* 0x000fe40000010000 */
[----:B------:R-:W-:Y:S01]  /*c630*/  FADD.FTZ R0, R113, R96 ;  /* 0x0000006071007221 */ /* 0x000fe20000010000 */
[-C--:B-1----:R-:W-:Y:S03]  /*c640*/  HMMA.16816.F32.BF16 R20, R72, R88.reuse, R20 ;  /* 0x000000584814723c */ /* 0x082fe60000041814 */
[----:B------:R-:W-:Y:S03]  /*c650*/  FADD.FTZ R68, R115, R0 ;  /* 0x0000000073447221 */ /* 0x000fe60000010000 */
[----:B------:R-:W1:Y:S01]  /*c660*/  MUFU.EX2 R106, R163 ;  /* 0x000000a3006a7308 */ /* 0x000e620000000800 */
[----:B------:R-:W-:Y:S02]  /*c670*/  FADD.FTZ R0, R110, R69 ;  /* 0x000000456e007221 */ /* 0x000fe40000010000 */
[----:B------:R-:W4:Y:S01]  /*c680*/  LDL R110, [R1+0x30] ;  /* 0x00003000016e7983 */ /* 0x000f220000100800 */
[C---:B------:R-:W-:Y:S04]  /*c690*/  HMMA.16816.F32.BF16 R24, R80.reuse, R88, R24 ;  /* 0x000000585018723c */ /* 0x040fe80000041818 */
[----:B------:R-:W-:Y:S02]  /*c6a0*/  FADD.FTZ R69, R112, R0 ;  /* 0x0000000070457221 */ /* 0x000fe40000010000 */
[----:B------:R-:W-:Y:S01]  /*c6b0*/  FADD.FTZ R3, R111, R71 ;  /* 0x000000476f037221 */ /* 0x000fe20000010000 */
[----:B------:R-:W-:Y:S01]  /*c6c0*/  MUFU.EX2 R133, R97 ;  /* 0x0000006100857308 */ /* 0x000fe20000000800 */
[-C--:B------:R-:W-:Y:S04]  /*c6d0*/  HMMA.16816.F32.BF16 R28, R80, R90.reuse, R28 ;  /* 0x0000005a501c723c */ /* 0x080fe8000004181c */
[----:B------:R-:W-:Y:S02]  /*c6e0*/  FADD.FTZ R71, R119, R2 ;  /* 0x0000000277477221 */ /* 0x000fe40000010000 */
[----:B------:R-:W-:Y:S02]  /*c6f0*/  FADD.FTZ R3, R116, R3 ;  /* 0x0000000374037221 */ /* 0x000fe40000010000 */
[C---:B------:R-:W-:Y:S01]  /*c700*/  HMMA.16816.F32.BF16 R32, R72.reuse, R90, R32 ;  /* 0x0000005a4820723c */ /* 0x040fe20000041820 */
[----:B------:R-:W1:Y:S01]  /*c710*/  LDSM.16.MT88.4 R88, [R233+0x2000] ;  /* 0x00200000e958783b */ /* 0x000e620000004200 */
[----:B------:R2:W-:Y:S02]  /*c720*/  MUFU.EX2 R111, R130 ;  /* 0x00000082006f7308 */ /* 0x0005e40000000800 */
[----:B------:R-:W-:Y:S02]  /*c730*/  FADD.FTZ R3, R122, R3 ;  /* 0x000000037a037221 */ /* 0x000fe40000010000 */
[----:B------:R-:W-:Y:S02]  /*c740*/  FADD.FTZ R68, R126, R68 ;  /* 0x000000447e447221 */ /* 0x000fe40000010000 */
[-C--:B------:R-:W-:Y:S04]  /*c750*/  HMMA.16816.F32.BF16 R36, R72, R92.reuse, R36 ;  /* 0x0000005c4824723c */ /* 0x080fe80000041824 */
[----:B------:R-:W-:Y:S02]  /*c760*/  FADD.FTZ R0, R134, R3 ;  /* 0x0000000386007221 */ /* 0x000fe40000010000 */
[----:B------:R-:W-:Y:S01]  /*c770*/  FADD.FTZ R3, R131, R69 ;  /* 0x0000004583037221 */ /* 0x000fe20000010000 */
[----:B---3--:R-:W-:Y:S01]  /*c780*/  F2FP.BF16.PACK_AB R131, R100, R101 ;  /* 0x000000656483723e */ /* 0x008fe200000010ff */
[C---:B------:R-:W-:Y:S01]  /*c790*/  HMMA.16816.F32.BF16 R40, R80.reuse, R92, R40 ;  /* 0x0000005c5028723c */ /* 0x040fe20000041828 */
[----:B------:R-:W-:Y:S03]  /*c7a0*/  MUFU.EX2 R69, R156 ;  /* 0x0000009c00457308 */ /* 0x000fe60000000800 */
[----:B------:R-:W-:Y:S02]  /*c7b0*/  FADD.FTZ R3, R118, R3 ;  /* 0x0000000376037221 */ /* 0x000fe40000010000 */
[----:B------:R-:W-:Y:S01]  /*c7c0*/  FADD.FTZ R0, R124, R0 ;  /* 0x000000007c007221 */ /* 0x000fe20000010000 */
[----:B------:R-:W-:Y:S01]  /*c7d0*/  F2FP.BF16.PACK_AB R124, R98, R99 ;  /* 0x00000063627c723e */ /* 0x000fe200000010ff */
[-C--:B------:R-:W-:Y:S04]  /*c7e0*/  HMMA.16816.F32.BF16 R44, R80, R94.reuse, R44 ;  /* 0x0000005e502c723c */ /* 0x080fe8000004182c */
[----:B--2---:R-:W-:Y:S01]  /*c7f0*/  F2FP.BF16.PACK_AB R130, R102, R104 ;  /* 0x000000686682723e */ /* 0x004fe200000010ff */
[----:B------:R-:W-:Y:S02]  /*c800*/  FADD.FTZ R96, R127, R0 ;  /* 0x000000007f607221 */ /* 0x000fe40000010000 */
[----:B------:R-:W-:Y:S01]  /*c810*/  FADD.FTZ R0, R123, R3 ;  /* 0x000000037b007221 */ /* 0x000fe20000010000 */
[C---:B------:R-:W-:Y:S01]  /*c820*/  HMMA.16816.F32.BF16 R48, R72.reuse, R94, R48 ;  /* 0x0000005e4830723c */ /* 0x040fe20000041830 */
[----:B------:R-:W2:Y:S03]  /*c830*/  LDSM.16.MT88.4 R92, [R230+0x2000] ;  /* 0x00200000e65c783b */ /* 0x000ea60000004200 */
[----:B------:R-:W-:Y:S02]  /*c840*/  FADD.FTZ R0, R145, R0 ;  /* 0x0000000091007221 */ /* 0x000fe40000010000 */
[----:B------:R-:W-:Y:S02]  /*c850*/  FADD.FTZ R3, R146, R96 ;  /* 0x0000006092037221 */ /* 0x000fe40000010000 */
[-C--:B------:R-:W-:Y:S04]  /*c860*/  HMMA.16816.F32.BF16 R52, R72, R84.reuse, R52 ;  /* 0x000000544834723c */ /* 0x080fe80000041834 */
[----:B------:R-:W-:Y:S02]  /*c870*/  FADD.FTZ R0, R144, R0 ;  /* 0x0000000090007221 */ /* 0x000fe40000010000 */
[----:B------:R-:W-:Y:S02]  /*c880*/  FADD.FTZ R2, R139, R68 ;  /* 0x000000448b027221 */ /* 0x000fe40000010000 */
[C---:B------:R-:W-:Y:S04]  /*c890*/  HMMA.16816.F32.BF16 R56, R80.reuse, R84, R56 ;  /* 0x000000545038723c */ /* 0x040fe80000041838 */
[----:B------:R-:W-:Y:S02]  /*c8a0*/  FADD.FTZ R68, R143, R71 ;  /* 0x000000478f447221 */ /* 0x000fe40000010000 */
[----:B------:R-:W3:Y:S01]  /*c8b0*/  MUFU.EX2 R71, R226 ;  /* 0x000000e200477308 */ /* 0x000ee20000000800 */
[----:B------:R-:W-:Y:S01]  /*c8c0*/  FADD.FTZ R2, R125, R2 ;  /* 0x000000027d027221 */ /* 0x000fe20000010000 */
[-C--:B------:R-:W-:Y:S04]  /*c8d0*/  HMMA.16816.F32.BF16 R60, R80, R86.reuse, R60 ;  /* 0x00000056503c723c */ /* 0x080fe8000004183c */
[----:B------:R-:W-:Y:S01]  /*c8e0*/  FADD.FTZ R97, R128, R2 ;  /* 0x0000000280617221 */ /* 0x000fe20000010000 */
[----:B-1----:R-:W-:Y:S01]  /*c8f0*/  F2FP.BF16.PACK_AB R128, R106, R107 ;  /* 0x0000006b6a80723e */ /* 0x002fe200000010ff */
        /* <DEDUP_REMOVED lines=20> */
[----:B---3--:R-:W-:Y:S01]  /*ca40*/  F2FP.BF16.PACK_AB R127, R69, R71 ;  /* 0x00000047457f723e */ /* 0x008fe200000010ff */
        /* <DEDUP_REMOVED lines=10> */
[----:B------:R-:W3:Y:S07]  /*caf0*/  LDSM.16.MT88.4 R76, [R229+0x2800] ;  /* 0x00280000e54c783b */ /* 0x000eee0000004200 */
[-C--:B------:R-:W-:Y:S08]  /*cb00*/  HMMA.16816.F32.BF16 R20, R72, R88.reuse, R20 ;  /* 0x000000584814723c */ /* 0x080ff00000041814 */
[C---:B------:R-:W-:Y:S08]  /*cb10*/  HMMA.16816.F32.BF16 R24, R80.reuse, R88, R24 ;  /* 0x000000585018723c */ /* 0x040ff00000041818 */
[-C--:B------:R-:W-:Y:S08]  /*cb20*/  HMMA.16816.F32.BF16 R28, R80, R90.reuse, R28 ;  /* 0x0000005a501c723c */ /* 0x080ff0000004181c */
[C---:B------:R-:W-:Y:S01]  /*cb30*/  HMMA.16816.F32.BF16 R32, R72.reuse, R90, R32 ;  /* 0x0000005a4820723c */ /* 0x040fe20000041820 */
[----:B------:R-:W3:Y:S07]  /*cb40*/  LDSM.16.MT88.4 R88, [R233+0x2800] ;  /* 0x00280000e958783b */ /* 0x000eee0000004200 */
[-C--:B--2---:R-:W-:Y:S08]  /*cb50*/  HMMA.16816.F32.BF16 R36, R72, R92.reuse, R36 ;  /* 0x0000005c4824723c */ /* 0x084ff00000041824 */
[C---:B------:R-:W-:Y:S08]  /*cb60*/  HMMA.16816.F32.BF16 R40, R80.reuse, R92, R40 ;  /* 0x0000005c5028723c */ /* 0x040ff00000041828 */
[-C--:B------:R-:W-:Y:S08]  /*cb70*/  HMMA.16816.F32.BF16 R44, R80, R94.reuse, R44 ;  /* 0x0000005e502c723c */ /* 0x080ff0000004182c */
[C---:B------:R-:W-:Y:S01]  /*cb80*/  HMMA.16816.F32.BF16 R48, R72.reuse, R94, R48 ;  /* 0x0000005e4830723c */ /* 0x040fe20000041830 */
[----:B------:R-:W2:Y:S07]  /*cb90*/  LDSM.16.MT88.4 R92, [R230+0x2800] ;  /* 0x00280000e65c783b */ /* 0x000eae0000004200 */
[-C--:B-1----:R-:W-:Y:S08]  /*cba0*/  HMMA.16816.F32.BF16 R52, R72, R84.reuse, R52 ;  /* 0x000000544834723c */ /* 0x082ff00000041834 */
        /* <DEDUP_REMOVED lines=13> */
[C---:B------:R-:W-:Y:S01]  /*cc80*/  HMMA.16816.F32.BF16 R8, R80.reuse, R76, R8 ;  /* 0x0000004c5008723c */ /* 0x040fe20000041808 */
[----:B------:R-:W-:Y:S07]  /*cc90*/  MUFU.EX2 R76, R160 ;  /* 0x000000a0004c7308 */ /* 0x000fee0000000800 */
[-C--:B------:R-:W-:Y:S03]  /*cca0*/  HMMA.16816.F32.BF16 R12, R80, R78.reuse, R12 ;  /* 0x0000004e500c723c */ /* 0x080fe6000004180c */
[----:B------:R-:W3:Y:S05]  /*ccb0*/  MUFU.EX2 R77, R159 ;  /* 0x0000009f004d7308 */ /* 0x000eea0000000800 */
[C---:B------:R-:W-:Y:S05]  /*ccc0*/  HMMA.16816.F32.BF16 R16, R72.reuse, R78, R16 ;  /* 0x0000004e4810723c */ /* 0x040fea0000041810 */
[----:B------:R-:W-:Y:S03]  /*ccd0*/  MUFU.EX2 R78, R249 ;  /* 0x000000f9004e7308 */ /* 0x000fe60000000800 */
[-C--:B------:R-:W-:Y:S07]  /*cce0*/  HMMA.16816.F32.BF16 R20, R72, R88.reuse, R20 ;  /* 0x000000584814723c */ /* 0x080fee0000041814 */
[----:B------:R-:W1:Y:S01]  /*ccf0*/  MUFU.EX2 R79, R250 ;  /* 0x000000fa004f7308 */ /* 0x000e620000000800 */
[C---:B------:R-:W-:Y:S04]  /*cd00*/  HMMA.16816.F32.BF16 R24, R80.reuse, R88, R24 ;  /* 0x000000585018723c */ /* 0x040fe80000041818 */
[----:B---3--:R-:W-:Y:S04]  /*cd10*/  F2FP.BF16.PACK_AB R126, R76, R77 ;  /* 0x0000004d4c7e723e */ /* 0x008fe800000010ff */
[-C--:B------:R-:W-:Y:S03]  /*cd20*/  HMMA.16816.F32.BF16 R28, R80, R90.reuse, R28 ;  /* 0x0000005a501c723c */ /* 0x080fe6000004181c */
[----:B----4-:R-:W-:Y:S01]  /*cd30*/  ISETP.GT.AND P0, PT, R202, R110, PT ;  /* 0x0000006eca00720c */ /* 0x010fe20003f04270 */
[----:B------:R-:W-:Y:S04]  /*cd40*/  IMAD.MOV.U32 R202, RZ, RZ, R247 ;  /* 0x000000ffffca7224 */ /* 0x000fe800078e00f7 */
[C---:B------:R-:W-:Y:S04]  /*cd50*/  HMMA.16816.F32.BF16 R32, R72.reuse, R90, R32 ;  /* 0x0000005a4820723c */ /* 0x040fe80000041820 */
[----:B-1----:R-:W-:Y:S04]  /*cd60*/  F2FP.BF16.PACK_AB R125, R78, R79 ;  /* 0x0000004f4e7d723e */ /* 0x002fe800000010ff */
        /* <DEDUP_REMOVED lines=90> */
.L_x_1252:
[----:B--2---:R-:W-:-:S13]  /*d310*/  ISETP.GE.AND P0, PT, R247, RZ, PT ;  /* 0x000000fff700720c */ /* 0x004fda0003f06270 */
[----:B------:R-:W-:Y:S05]  /*d320*/  @!P0 BRA `(.L_x_1254) ;  /* 0x0000403000008947 */ /* 0x000fea0003800000 */
[----:B------:R-:W-:Y:S01]  /*d330*/  IMAD.MOV.U32 R3, RZ, RZ, R136 ;  /* 0x000000ffff037224 */ /* 0x000fe200078e0088 */
[----:B------:R-:W-:Y:S01]  /*d340*/  MOV R138, R70 ;  /* 0x00000046008a7202 */ /* 0x000fe20000000f00 */
[----:B------:R-:W-:Y:S01]  /*d350*/  IMAD.MOV.U32 R0, RZ, RZ, R137 ;  /* 0x000000ffff007224 */ /* 0x000fe200078e0089 */
[----:B------:R-:W-:Y:S02]  /*d360*/  MOV R132, R135 ;  /* 0x0000008700847202 */ /* 0x000fe40000000f00 */
.L_x_1255:
[----:B------:R-:W2:Y:S01]  /*d370*/  LDL R76, [R1+0x4c] ;  /* 0x00004c00014c7983 */ /* 0x000ea20000100800 */
[----:B------:R-:W-:Y:S04]  /*d380*/  DEPBAR.LE SB0, 0x0 ;  /* 0x000080000000791a */ /* 0x000fe80000000000 */
[----:B------:R-:W3:Y:S01]  /*d390*/  LDL.64 R74, [R1+0x40] ;  /* 0x00004000014a7983 */ /* 0x000ee20000100a00 */
[----:B------:R-:W-:Y:S01]  /*d3a0*/  WARPSYNC 0xffffffff ;  /* 0xffffffff00007948 */ /* 0x000fe20003800000 */
[----:B------:R-:W-:Y:S01]  /*d3b0*/  SHF.R.S32.HI R2, RZ, 0x1f, R247 ;  /* 0x0000001fff027819 */ /* 0x000fe200000114f7 */
[C---:B------:R-:W-:Y:S01]  /*d3c0*/  IMAD.WIDE.U32 R72, R247.reuse, c[0x0][0x208], RZ ;  /* 0x00008200f7487a25 */ /* 0x040fe200078e00ff */
[----:B------:R-:W-:Y:S02]  /*d3d0*/  MOV R78, c[0x0][0x208] ;  /* 0x00008200004e7a02 */ /* 0x000fe40000000f00 */
[----:B------:R-:W-:Y:S01]  /*d3e0*/  BAR.SYNC.DEFER_BLOCKING 0x0 ;  /* 0x0000000000007b1d */ /* 0x000fe20000010000 */
[----:B------:R-:W-:Y:S01]  /*d3f0*/  IMAD R2, R2, c[0x0][0x208], RZ ;  /* 0x0000820002027a24 */ /* 0x000fe200078e02ff */
[----:B------:R-:W-:Y:S02]  /*d400*/  SHF.L.U32 R104, R78, 0x5, RZ ;  /* 0x000000054e687819 */ /* 0x000fe400000006ff */
[----:B------:R-:W-:Y:S01]  /*d410*/  MOV R252, 0x5 ;  /* 0x0000000500fc7802 */ /* 0x000fe20000000f00 */
[----:B------:R-:W-:Y:S05]  /*d420*/  IMAD R2, R247, c[0x0][0x20c], R2 ;  /* 0x00008300f7027a24 */ /* 0x000fea00078e0202 */
[----:B------:R-:W-:Y:S05]  /*d430*/  IADD3 R2, R73, R2, RZ ;  /* 0x0000000249027210 */ /* 0x000fea0007ffe0ff */
[----:B------:R-:W-:Y:S01]  /*d440*/  IMAD R2, R2, 0x70, RZ ;  /* 0x0000007002027824 */ /* 0x000fe200078e02ff */
[----:B-----5:R-:W-:Y:S08]  /*d450*/  LDSM.16.M88.4 R112, [R235] ;  /* 0x00000000eb70783b */ /* 0x020ff00000000200 */
[----:B------:R-:W1:Y:S08]  /*d460*/  LDSM.16.M88.4 R16, [R228] ;  /* 0x00000000e410783b */ /* 0x000e700000000200 */
[----:B------:R-:W4:Y:S08]  /*d470*/  LDSM.16.M88.4 R108, [R235+0x2000] ;  /* 0x00200000eb6c783b */ /* 0x000f300000000200 */
[----:B------:R-:W4:Y:S08]  /*d480*/  LDSM.16.M88.4 R32, [R228+0x800] ;  /* 0x00080000e420783b */ /* 0x000f300000000200 */
[----:B------:R-:W4:Y:S08]  /*d490*/  LDSM.16.M88.4 R48, [R228+0x1000] ;  /* 0x00100000e430783b */ /* 0x000f300000000200 */
[----:B------:R-:W4:Y:S01]  /*d4a0*/  LDSM.16.M88.4 R64, [R228+0x1800] ;  /* 0x00180000e440783b */ /* 0x000f220000000200 */
[-C--:B-1----:R-:W-:Y:S07]  /*d4b0*/  HMMA.16816.F32.BF16 R4, R112, R16.reuse, RZ ;  /* 0x000000107004723c */ /* 0x082fee00000418ff */
[----:B------:R-:W1:Y:S01]  /*d4c0*/  LDSM.16.M88.4 R80, [R228+0x2000] ;  /* 0x00200000e450783b */ /* 0x000e620000000200 */
[C---:B----4-:R-:W-:Y:S07]  /*d4d0*/  HMMA.16816.F32.BF16 R8, R108.reuse, R16, RZ ;  /* 0x000000106c08723c */ /* 0x050fee00000418ff */
[----:B------:R-:W4:Y:S01]  /*d4e0*/  LDSM.16.M88.4 R96, [R228+0x2800] ;  /* 0x00280000e460783b */ /* 0x000f220000000200 */
[-C--:B------:R-:W-:Y:S07]  /*d4f0*/  HMMA.16816.F32.BF16 R12, R108, R18.reuse, RZ ;  /* 0x000000126c0c723c */ /* 0x080fee00000418ff */
[----:B------:R-:W1:Y:S01]  /*d500*/  LDSM.16.M88.4 R188, [R228+0x3000] ;  /* 0x00300000e4bc783b */ /* 0x000e620000000200 */
[C---:B------:R-:W-:Y:S07]  /*d510*/  HMMA.16816.F32.BF16 R16, R112.reuse, R18, RZ ;  /* 0x000000127010723c */ /* 0x040fee00000418ff */
[----:B------:R-:W-:Y:S01]  /*d520*/  LDSM.16.M88.4 R192, [R238] ;  /* 0x00000000eec0783b */ /* 0x000fe20000000200 */
[-C--:B------:R-:W-:Y:S07]  /*d530*/  HMMA.16816.F32.BF16 R20, R112, R32.reuse, RZ ;  /* 0x000000207014723c */ /* 0x080fee00000418ff */
[----:B------:R-:W1:Y:S01]  /*d540*/  LDSM.16.M88.4 R196, [R239] ;  /* 0x00000000efc4783b */ /* 0x000e620000000200 */
[C---:B------:R-:W-:Y:S07]  /*d550*/  HMMA.16816.F32.BF16 R24, R108.reuse, R32, RZ ;  /* 0x000000206c18723c */ /* 0x040fee00000418ff */
[----:B------:R-:W1:Y:S01]  /*d560*/  LDSM.16.M88.4 R200, [R238+0x2000] ;  /* 0x00200000eec8783b */ /* 0x000e620000000200 */
[-C--:B------:R-:W-:Y:S07]  /*d570*/  HMMA.16816.F32.BF16 R28, R108, R34.reuse, RZ ;  /* 0x000000226c1c723c */ /* 0x080fee00000418ff */
[----:B------:R-:W1:Y:S01]  /*d580*/  LDSM.16.M88.4 R204, [R245] ;  /* 0x00000000f5cc783b */ /* 0x000e620000000200 */
[C---:B------:R-:W-:Y:S07]  /*d590*/  HMMA.16816.F32.BF16 R32, R112.reuse, R34, RZ ;  /* 0x000000227020723c */ /* 0x040fee00000418ff */
[----:B------:R-:W1:Y:S01]  /*d5a0*/  LDSM.16.M88.4 R208, [R244] ;  /* 0x00000000f4d0783b */ /* 0x000e620000000200 */
[-C--:B------:R-:W-:Y:S07]  /*d5b0*/  HMMA.16816.F32.BF16 R36, R112, R48.reuse, RZ ;  /* 0x000000307024723c */ /* 0x080fee00000418ff */
[----:B------:R-:W1:Y:S01]  /*d5c0*/  LDSM.16.M88.4 R212, [R243] ;  /* 0x00000000f3d4783b */ /* 0x000e620000000200 */
[C---:B------:R-:W-:Y:S07]  /*d5d0*/  HMMA.16816.F32.BF16 R40, R108.reuse, R48, RZ ;  /* 0x000000306c28723c */ /* 0x040fee00000418ff */
[----:B------:R-:W1:Y:S01]  /*d5e0*/  LDSM.16.M88.4 R216, [R242] ;  /* 0x00000000f2d8783b */ /* 0x000e620000000200 */
[-C--:B------:R-:W-:Y:S07]  /*d5f0*/  HMMA.16816.F32.BF16 R44, R108, R50.reuse, RZ ;  /* 0x000000326c2c723c */ /* 0x080fee00000418ff */
[----:B------:R-:W1:Y:S01]  /*d600*/  LDSM.16.M88.4 R220, [R241] ;  /* 0x00000000f1dc783b */ /* 0x000e620000000200 */
[C---:B------:R-:W-:Y:S07]  /*d610*/  HMMA.16816.F32.BF16 R48, R112.reuse, R50, RZ ;  /* 0x000000327030723c */ /* 0x040fee00000418ff */
[----:B------:R-:W2:Y:S01]  /*d620*/  LDSM.16.M88.4 R224, [R240] ;  /* 0x00000000f0e0783b */ /* 0x000ea20000000200 */
[-C--:B------:R-:W-:Y:S08]  /*d630*/  HMMA.16816.F32.BF16 R52, R112, R64.reuse, RZ ;  /* 0x000000407034723c */ /* 0x080ff000000418ff */
[C---:B------:R-:W-:Y:S08]  /*d640*/  HMMA.16816.F32.BF16 R56, R108.reuse, R64, RZ ;  /* 0x000000406c38723c */ /* 0x040ff000000418ff */
[-C--:B------:R-:W-:Y:S08]  /*d650*/  HMMA.16816.F32.BF16 R60, R108, R66.reuse, RZ ;  /* 0x000000426c3c723c */ /* 0x080ff000000418ff */
[C---:B------:R-:W-:Y:S08]  /*d660*/  HMMA.16816.F32.BF16 R64, R112.reuse, R66, RZ ;  /* 0x000000427040723c */ /* 0x040ff000000418ff */
[-C--:B-1----:R-:W-:Y:S01]  /*d670*/  HMMA.16816.F32.BF16 R68, R112, R80.reuse, RZ ;  /* 0x000000507044723c */ /* 0x082fe200000418ff */
[----:B--2---:R-:W-:Y:S03]  /*d680*/  MOV R77, R76 ;  /* 0x0000004c004d7202 */ /* 0x004fe60000000f00 */
[----:B---3--:R-:W-:Y:S05]  /*d690*/  MOV R76, R74 ;  /* 0x0000004a004c7202 */ /* 0x008fea0000000f00 */
[----:B------:R-:W-:Y:S02]  /*d6a0*/  IMAD.WIDE.U32 R76, R72, 0x70, R76 ;  /* 0x00000070484c7825 */ /* 0x000fe400078e004c */
[C---:B------:R-:W-:Y:S03]  /*d6b0*/  HMMA.16816.F32.BF16 R72, R108.reuse, R80, RZ ;  /* 0x000000506c48723c */ /* 0x040fe600000418ff */
[----:B------:R-:W-:Y:S02]  /*d6c0*/  LEA R90, P0, R76, c[0x0][0x1f8], 0x1 ;  /* 0x00007e004c5a7a11 */ /* 0x000fe400078008ff */
[----:B------:R-:W-:Y:S02]  /*d6d0*/  IADD3 R2, R77, R2, RZ ;  /* 0x000000024d027210 */ /* 0x000fe40007ffe0ff */
[----:B------:R-:W-:Y:S02]  /*d6e0*/  IADD3 R88, P1, R90, R104, RZ ;  /* 0x000000685a587210 */ /* 0x000fe40007f3e0ff */
[----:B------:R-:W-:Y:S03]  /*d6f0*/  LEA.HI.X R91, R76, c[0x0][0x1fc], R2, 0x1, P0 ;  /* 0x00007f004c5b7a11 */ /* 0x000fe600000f0c02 */
[----:B------:R-:W-:Y:S02]  /*d700*/  SHF.L.U64.HI R2, R78, R252, c[0x0][0x20c] ;  /* 0x000083004e027619 */ /* 0x000fe400000102fc */
[-C--:B------:R-:W-:Y:S01]  /*d710*/  HMMA.16816.F32.BF16 R76, R108, R82.reuse, RZ ;  /* 0x000000526c4c723c */ /* 0x080fe200000418ff */
[----:B------:R-:W-:Y:S01]  /*d720*/  @!PT LDS RZ, [RZ] ;  /* 0x00000000fffff984 */ /* 0x000fe20000000800 */
[----:B------:R-:W-:Y:S01]  /*d730*/  @!PT LDS RZ, [RZ] ;  /* 0x00000000fffff984 */ /* 0x000fe20000000800 */
[----:B------:R-:W-:Y:S01]  /*d740*/  @!PT LDS RZ, [RZ] ;  /* 0x00000000fffff984 */ /* 0x000fe20000000800 */
[----:B------:R1:W-:Y:S01]  /*d750*/  LDGSTS.E.BYPASS.LTC128B.128 [R246+0x100], [R90.64], !P6 ;  /* 0x001000005af67fae */ /* 0x0003e2000f101d48 */
[----:B------:R-:W-:Y:S02]  /*d760*/  IADD3.X R89, R91, R2, RZ, P1, !PT ;  /* 0x000000025b597210 */ /* 0x000fe40000ffe4ff */
[----:B------:R-:W-:Y:S04]  /*d770*/  IADD3 R94, P0, R88, R104, RZ ;  /* 0x00000068585e7210 */ /* 0x000fe80007f1e0ff */
[C---:B------:R-:W-:Y:S01]  /*d780*/  HMMA.16816.F32.BF16 R80, R112.reuse, R82, RZ ;  /* 0x000000527050723c */ /* 0x040fe200000418ff */
[----:B------:R1:W-:Y:S03]  /*d790*/  LDGSTS.E.BYPASS.LTC128B.128 [R246+0x900], [R88.64], !P6 ;  /* 0x0090000058f67fae */ /* 0x0003e6000f101d48 */
[----:B------:R-:W-:Y:S02]  /*d7a0*/  IADD3.X R95, R89, R2, RZ, P0, !PT ;  /* 0x00000002595f7210 */ /* 0x000fe400007fe4ff */
[----:B------:R-:W-:Y:S02]  /*d7b0*/  IADD3 R92, P1, R94, R104, RZ ;  /* 0x000000685e5c7210 */ /* 0x000fe40007f3e0ff */
[-C--:B----4-:R-:W-:Y:S01]  /*d7c0*/  HMMA.16816.F32.BF16 R84, R112, R96.reuse, RZ ;  /* 0x000000607054723c */ /* 0x090fe200000418ff */
[----:B------:R2:W-:Y:S03]  /*d7d0*/  LDGSTS.E.BYPASS.LTC128B.128 [R246+0x1100], [R94.64], !P6 ;  /* 0x011000005ef67fae */ /* 0x0005e6000f101d48 */
[----:B------:R-:W-:Y:S02]  /*d7e0*/  IADD3.X R93, R95, R2, RZ, P1, !PT ;  /* 0x000000025f5d7210 */ /* 0x000fe40000ffe4ff */
[----:B------:R-:W-:Y:S03]  /*d7f0*/  IADD3 R102, P0, R92, R104, RZ ;  /* 0x000000685c667210 */ /* 0x000fe60007f1e0ff */
[----:B------:R2:W-:Y:S03]  /*d800*/  LDGSTS.E.BYPASS.LTC128B.128 [R246+0x1900], [R92.64], !P6 ;  /* 0x019000005cf67fae */ /* 0x0005e6000f101d48 */
[----:B------:R-:W-:Y:S02]  /*d810*/  IADD3.X R103, R93, R2, RZ, P0, !PT ;  /* 0x000000025d677210 */ /* 0x000fe400007fe4ff */
[----:B------:R-:W-:Y:S03]  /*d820*/  IADD3 R100, P0, R102, R104, RZ ;  /* 0x0000006866647210 */ /* 0x000fe60007f1e0ff */
[----:B------:R3:W-:Y:S01]  /*d830*/  LDGSTS.E.BYPASS.LTC128B.128 [R246+0x2100], [R102.64], !P6 ;  /* 0x0210000066f67fae */ /* 0x0007e2000f101d48 */
[----:B------:R-:W-:Y:S01]  /*d840*/  IADD3.X R101, R103, R2, RZ, P0, !PT ;  /* 0x0000000267657210 */ /* 0x000fe200007fe4ff */
[C---:B-1----:R-:W-:Y:S06]  /*d850*/  HMMA.16816.F32.BF16 R88, R108.reuse, R96, RZ ;  /* 0x000000606c58723c */ /* 0x042fec00000418ff */
[----:B------:R1:W-:Y:S02]  /*d860*/  LDGSTS.E.BYPASS.LTC128B.128 [R246+0x2900], [R100.64], !P6 ;  /* 0x0290000064f67fae */ /* 0x0003e4000f101d48 */
[-C--:B--2---:R-:W-:Y:S08]  /*d870*/  HMMA.16816.F32.BF16 R92, R108, R98.reuse, RZ ;  /* 0x000000626c5c723c */ /* 0x084ff000000418ff */
[C---:B------:R-:W-:Y:S04]  /*d880*/  HMMA.16816.F32.BF16 R96, R112.reuse, R98, RZ ;  /* 0x000000627060723c */ /* 0x040fe800000418ff */
[----:B---3--:R-:W-:Y:S04]  /*d890*/  IADD3 R102, P0, R100, R104, RZ ;  /* 0x0000006864667210 */ /* 0x008fe80007f1e0ff */
        /* <DEDUP_REMOVED lines=129> */
[C---:B------:R-:W-:Y:S01]  /*e0b0*/  HMMA.16816.F32.BF16 R72, R200.reuse, R204, R72 ;  /* 0x000000ccc848723c */ /* 0x040fe20000041848 */
[----:B------:R-:W2:Y:S03]  /*e0c0*/  LDL.64 R204, [R1+0x38] ;  /* 0x0000380001cc7983 */ /* 0x000ea60000100a00 */
[----:B------:R-:W-:Y:S02]  /*e0d0*/  FMNMX.FTZ R133, R39, R133, !PT ;  /* 0x0000008527857209 */ /* 0x000fe40007810000 */
[----:B------:R-:W-:Y:S02]  /*e0e0*/  FMNMX.FTZ R134, R28, R134, !PT ;  /* 0x000000861c867209 */ /* 0x000fe40007810000 */
[-C--:B------:R-:W-:Y:S04]  /*e0f0*/  HMMA.16816.F32.BF16 R76, R200, R206.reuse, R76 ;  /* 0x000000cec84c723c */ /* 0x080fe8000004184c */
[----:B------:R-:W-:Y:S02]  /*e100*/  FMNMX.FTZ R2, R52, R2, !PT ;  /* 0x0000000234027209 */ /* 0x000fe40007810000 */
[----:B------:R-:W-:Y:S02]  /*e110*/  FMNMX.FTZ R134, R29, R134, !PT ;  /* 0x000000861d867209 */ /* 0x000fe40007810000 */
[C---:B------:R-:W-:Y:S01]  /*e120*/  HMMA.16816.F32.BF16 R80, R192.reuse, R206, R80 ;  /* 0x000000cec050723c */ /* 0x040fe20000041850 */
[----:B------:R-:W4:Y:S03]  /*e130*/  LDL R207, [R1+0x48] ;  /* 0x0000480001cf7983 */ /* 0x000f260000100800 */
        /* <DEDUP_REMOVED lines=81> */
[----:B---3--:R-:W-:Y:S02]  /*e650*/  FMNMX.FTZ R2, R2, R136, !PT ;  /* 0x0000008802027209 */ /* 0x008fe40007810000 */
[----:B------:R-:W-:Y:S02]  /*e660*/  FMNMX.FTZ R133, R108, R133, !PT ;  /* 0x000000856c857209 */ /* 0x000fe40007810000 */
[----:B------:R-:W-:Y:S01]  /*e670*/  FMNMX.FTZ R134, R78, R134, !PT ;  /* 0x000000864e867209 */ /* 0x000fe20007810000 */
[----:B------:R-:W3:Y:S01]  /*e680*/  SHFL.BFLY PT, R136, R2, 0x1, 0x1f ;  /* 0x0c201f0002887f89 */ /* 0x000ee200000e0000 */
[----:B------:R-:W-:Y:S02]  /*e690*/  FMNMX.FTZ R133, R109, R133, !PT ;  /* 0x000000856d857209 */ /* 0x000fe40007810000 */
        /* <DEDUP_REMOVED lines=11> */
[----:B---3--:R-:W-:Y:S01]  /*e750*/  FMNMX.FTZ R136, R2, R136, !PT ;  /* 0x0000008802887209 */ /* 0x008fe20007810000 */
[----:B------:R-:W-:Y:S01]  /*e760*/  FMUL.FTZ R2, R0, c[0x0][0x2d0] ;  /* 0x0000b40000027a20 */ /* 0x000fe20000410000 */
[----:B------:R-:W-:Y:S01]  /*e770*/  FMNMX.FTZ R0, R107, R134, !PT ;  /* 0x000000866b007209 */ /* 0x000fe20007810000 */
[----:B------:R1:W-:Y:S01]  /*e780*/  MUFU.EX2 R217, R4 ;  /* 0x0000000400d97308 */ /* 0x0003e20000000800 */
[--C-:B------:R-:W-:Y:S02]  /*e790*/  FFMA.FTZ R20, R20, c[0x0][0x2d0], -R139.reuse ;  /* 0x0000b40014147a23 */ /* 0x100fe4000001088b */
[--C-:B------:R-:W-:Y:S01]  /*e7a0*/  FFMA.FTZ R21, R21, c[0x0][0x2d0], -R139.reuse ;  /* 0x0000b40015157a23 */ /* 0x100fe2000001088b */
[----:B------:R-:W-:Y:S01]  /*e7b0*/  FMNMX.FTZ R133, R133, R135, !PT ;  /* 0x0000008785857209 */ /* 0x000fe20007810000 */
[--C-:B------:R-:W-:Y:S01]  /*e7c0*/  FFMA.FTZ R36, R36, c[0x0][0x2d0], -R139.reuse ;  /* 0x0000b40024247a23 */ /* 0x100fe2000001088b */
[----:B------:R-:W-:Y:S01]  /*e7d0*/  FMNMX.FTZ R0, R110, R0, !PT ;  /* 0x000000006e007209 */ /* 0x000fe20007810000 */
[--C-:B------:R-:W-:Y:S02]  /*e7e0*/  FFMA.FTZ R37, R37, c[0x0][0x2d0], -R139.reuse ;  /* 0x0000b40025257a23 */ /* 0x100fe4000001088b */
[--C-:B------:R-:W-:Y:S01]  /*e7f0*/  FFMA.FTZ R64, R64, c[0x0][0x2d0], -R139.reuse ;  /* 0x0000b40040407a23 */ /* 0x100fe2000001088b */
[----:B------:R3:W3:Y:S01]  /*e800*/  MUFU.EX2 R134, R2 ;  /* 0x0000000200867308 */ /* 0x0006e20000000800 */
[----:B------:R-:W3:Y:S01]  /*e810*/  SHFL.BFLY PT, R135, R133, 0x1, 0x1f ;  /* 0x0c201f0085877f89 */ /* 0x000ee200000e0000 */
[----:B------:R-:W-:Y:S01]  /*e820*/  FMNMX.FTZ R0, R111, R0, !PT ;  /* 0x000000006f007209 */ /* 0x000fe20007810000 */
[----:B------:R-:W-:Y:S02]  /*e830*/  FMUL.FTZ R188, R136, c[0x0][0x2d0] ;  /* 0x0000b40088bc7a20 */ /* 0x000fe40000410000 */
[----:B------:R-:W-:Y:S02]  /*e840*/  FFMA.FTZ R5, R5, c[0x0][0x2d0], -R139 ;  /* 0x0000b40005057a23 */ /* 0x000fe4000001088b */
[--C-:B------:R-:W-:Y:S02]  /*e850*/  FFMA.FTZ R6, R6, c[0x0][0x2d0], -R188.reuse ;  /* 0x0000b40006067a23 */ /* 0x100fe400000108bc */
[--C-:B------:R-:W-:Y:S01]  /*e860*/  FFMA.FTZ R22, R22, c[0x0][0x2d0], -R188.reuse ;  /* 0x0000b40016167a23 */ /* 0x100fe200000108bc */
[----:B------:R-:W-:Y:S01]  /*e870*/  MUFU.EX2 R218, R5 ;  /* 0x0000000500da7308 */ /* 0x000fe20000000800 */
[--C-:B------:R-:W-:Y:S02]  /*e880*/  FFMA.FTZ R23, R23, c[0x0][0x2d0], -R188.reuse ;  /* 0x0000b40017177a23 */ /* 0x100fe400000108bc */
[--C-:B------:R-:W-:Y:S01]  /*e890*/  FFMA.FTZ R38, R38, c[0x0][0x2d0], -R188.reuse ;  /* 0x0000b40026267a23 */ /* 0x100fe200000108bc */
[----:B-1----:R-:W-:Y:S01]  /*e8a0*/  @P0 SHF.R.S32.HI R4, RZ, 0x1f, R247 ;  /* 0x0000001fff040819 */ /* 0x002fe200000114f7 */
[--C-:B------:R-:W-:Y:S02]  /*e8b0*/  FFMA.FTZ R39, R39, c[0x0][0x2d0], -R188.reuse ;  /* 0x0000b40027277a23 */ /* 0x100fe400000108bc */
[----:B------:R-:W-:Y:S02]  /*e8c0*/  FFMA.FTZ R65, R65, c[0x0][0x2d0], -R139 ;  /* 0x0000b40041417a23 */ /* 0x000fe4000001088b */
[--C-:B------:R-:W-:Y:S01]  /*e8d0*/  FFMA.FTZ R66, R66, c[0x0][0x2d0], -R188.reuse ;  /* 0x0000b40042427a23 */ /* 0x100fe200000108bc */
[----:B------:R1:W-:Y:S01]  /*e8e0*/  MUFU.EX2 R215, R6 ;  /* 0x0000000600d77308 */ /* 0x0003e20000000800 */
[--C-:B------:R-:W-:Y:S02]  /*e8f0*/  FFMA.FTZ R7, R7, c[0x0][0x2d0], -R188.reuse ;  /* 0x0000b40007077a23 */ /* 0x100fe400000108bc */
[--C-:B------:R-:W-:Y:S02]  /*e900*/  FFMA.FTZ R67, R67, c[0x0][0x2d0], -R188.reuse ;  /* 0x0000b40043437a23 */ /* 0x100fe400000108bc */
[----:B---3--:R-:W-:Y:S01]  /*e910*/  FADD.FTZ R2, -R136, R3 ;  /* 0x0000000388027221 */ /* 0x008fe20000010100 */
[----:B------:R-:W-:Y:S01]  /*e920*/  FMNMX.FTZ R135, R133, R135, !PT ;  /* 0x0000008785877209 */ /* 0x000fe20007810000 */
[----:B------:R-:W3:Y:S01]  /*e930*/  SHFL.BFLY PT, R3, R0, 0x2, 0x1f ;  /* 0x0c401f0000037f89 */ /* 0x000ee200000e0000 */
[--C-:B------:R-:W-:Y:S02]  /*e940*/  FFMA.FTZ R68, R68, c[0x0][0x2d0], -R139.reuse ;  /* 0x0000b40044447a23 */ /* 0x100fe4000001088b */
[----:B------:R-:W-:Y:S01]  /*e950*/  MUFU.EX2 R216, R7 ;  /* 0x0000000700d87308 */ /* 0x000fe20000000800 */
[----:B------:R-:W-:Y:S02]  /*e960*/  FMUL.FTZ R2, R2, c[0x0][0x2d0] ;  /* 0x0000b40002027a20 */ /* 0x000fe40000410000 */
[--C-:B------:R-:W-:Y:S02]  /*e970*/  FFMA.FTZ R69, R69, c[0x0][0x2d0], -R139.reuse ;  /* 0x0000b40045457a23 */ /* 0x100fe4000001088b */
[--C-:B------:R-:W-:Y:S02]  /*e980*/  FFMA.FTZ R70, R70, c[0x0][0x2d0], -R188.reuse ;  /* 0x0000b40046467a23 */ /* 0x100fe400000108bc */
[--C-:B------:R-:W-:Y:S02]  /*e990*/  FFMA.FTZ R71, R71, c[0x0][0x2d0], -R188.reuse ;  /* 0x0000b40047477a23 */ /* 0x100fe400000108bc */
[--C-:B------:R-:W-:Y:S01]  /*e9a0*/  FFMA.FTZ R16, R16, c[0x0][0x2d0], -R139.reuse ;  /* 0x0000b40010107a23 */ /* 0x100fe2000001088b */
[----:B------:R2:W2:Y:S01]  /*e9b0*/  MUFU.EX2 R133, R2 ;  /* 0x0000000200857308 */ /* 0x0004a20000000800 */
[--C-:B------:R-:W-:Y:S02]  /*e9c0*/  FFMA.FTZ R17, R17, c[0x0][0x2d0], -R139.reuse ;  /* 0x0000b40011117a23 */ /* 0x100fe4000001088b */
[----:B------:R-:W-:Y:S02]  /*e9d0*/  FFMA.FTZ R18, R18, c[0x0][0x2d0], -R188 ;  /* 0x0000b40012127a23 */ /* 0x000fe400000108bc */
[----:B-1----:R-:W-:Y:S02]  /*e9e0*/  @P0 IMAD R6, R4, c[0x0][0x1e0], RZ ;  /* 0x0000780004060a24 */ /* 0x002fe400078e02ff */
[C---:B------:R-:W-:Y:S03]  /*e9f0*/  @P0 IMAD.WIDE.U32 R4, R247.reuse, c[0x0][0x1e0], RZ ;  /* 0x00007800f7040a25 */ /* 0x040fe600078e00ff */
[----:B------:R-:W-:Y:S01]  /*ea00*/  MUFU.EX2 R249, R20 ;  /* 0x0000001400f97308 */ /* 0x000fe20000000800 */
[----:B---3--:R-:W-:Y:S01]  /*ea10*/  FMNMX.FTZ R0, R0, R3, !PT ;  /* 0x0000000300007209 */ /* 0x008fe20007810000 */
[----:B------:R-:W-:Y:S02]  /*ea20*/  @P0 IMAD R6, R247, c[0x0][0x1e4], R6 ;  /* 0x00007900f7060a24 */ /* 0x000fe400078e0206 */
[----:B------:R-:W-:Y:S02]  /*ea30*/  FFMA.FTZ R19, R19, c[0x0][0x2d0], -R188 ;  /* 0x0000b40013137a23 */ /* 0x000fe400000108bc */
[C---:B------:R-:W-:Y:S01]  /*ea40*/  FMUL.FTZ R116, R134.reuse, R116 ;  /* 0x0000007486747220 */ /* 0x040fe20000410000 */
[----:B------:R-:W-:Y:S01]  /*ea50*/  @P0 IADD3 R6, R5, R6, RZ ;  /* 0x0000000605060210 */ /* 0x000fe20007ffe0ff */
[----:B------:R-:W-:Y:S02]  /*ea60*/  FMUL.FTZ R117, R134, R117 ;  /* 0x0000007586757220 */ /* 0x000fe40000410000 */
[----:B------:R-:W-:Y:S01]  /*ea70*/  MUFU.EX2 R223, R21 ;  /* 0x0000001500df7308 */ /* 0x000fe20000000800 */
[--C-:B------:R-:W-:Y:S02]  /*ea80*/  FFMA.FTZ R52, R52, c[0x0][0x2d0], -R139.reuse ;  /* 0x0000b40034347a23 */ /* 0x100fe4000001088b */
[----:B------:R-:W-:Y:S02]  /*ea90*/  @P0 IMAD R6, R6, 0x70, RZ ;  /* 0x0000007006060824 */ /* 0x000fe400078e02ff */
[----:B--2---:R-:W-:Y:S02]  /*eaa0*/  FADD.FTZ R2, -R135, R132 ;  /* 0x0000008487027221 */ /* 0x004fe40000010100 */
[C---:B------:R-:W-:Y:S02]  /*eab0*/  FMUL.FTZ R118, R133.reuse, R118 ;  /* 0x0000007685767220 */ /* 0x040fe40000410000 */
[----:B------:R-:W-:Y:S01]  /*eac0*/  FMUL.FTZ R2, R2, c[0x0][0x2d0] ;  /* 0x0000b40002027a20 */ /* 0x000fe20000410000 */
[----:B------:R-:W-:Y:S01]  /*ead0*/  MUFU.EX2 R208, R22 ;  /* 0x0000001600d07308 */ /* 0x000fe20000000800 */
[----:B------:R-:W-:Y:S02]  /*eae0*/  FMUL.FTZ R119, R133, R119 ;  /* 0x0000007785777220 */ /* 0x000fe40000410000 */
[--C-:B------:R-:W-:Y:S02]  /*eaf0*/  FFMA.FTZ R53, R53, c[0x0][0x2d0], -R139.reuse ;  /* 0x0000b40035357a23 */ /* 0x100fe4000001088b */
[--C-:B------:R-:W-:Y:S02]  /*eb00*/  FFMA.FTZ R54, R54, c[0x0][0x2d0], -R188.reuse ;  /* 0x0000b40036367a23 */ /* 0x100fe400000108bc */
[--C-:B------:R-:W-:Y:S02]  /*eb10*/  FFMA.FTZ R55, R55, c[0x0][0x2d0], -R188.reuse ;  /* 0x0000b40037377a23 */ /* 0x100fe400000108bc */
[C---:B------:R-:W-:Y:S01]  /*eb20*/  FMUL.FTZ R128, R134.reuse, R128 ;  /* 0x0000008086807220 */ /* 0x040fe20000410000 */
[----:B------:R1:W2:Y:S01]  /*eb30*/  MUFU.EX2 R132, R2 ;  /* 0x0000000200847308 */ /* 0x0002a20000000800 */
[----:B------:R-:W-:Y:S02]  /*eb40*/  FMUL.FTZ R129, R134, R129 ;  /* 0x0000008186817220 */ /* 0x000fe40000410000 */
[C---:B------:R-:W-:Y:S02]  /*eb50*/  FMUL.FTZ R130, R133.reuse, R130 ;  /* 0x0000008285827220 */ /* 0x040fe40000410000 */
[----:B------:R-:W-:Y:S02]  /*eb60*/  FMUL.FTZ R131, R133, R131 ;  /* 0x0000008385837220 */ /* 0x000fe40000410000 */
[--C-:B------:R-:W-:Y:S02]  /*eb70*/  FFMA.FTZ R82, R82, c[0x0][0x2d0], -R188.reuse ;  /* 0x0000b40052527a23 */ /* 0x100fe400000108bc */
[--C-:B------:R-:W-:Y:S01]  /*eb80*/  FFMA.FTZ R83, R83, c[0x0][0x2d0], -R188.reuse ;  /* 0x0000b40053537a23 */ /* 0x100fe200000108bc */
[----:B------:R-:W-:Y:S01]  /*eb90*/  MUFU.EX2 R224, R23 ;  /* 0x0000001700e07308 */ /* 0x000fe20000000800 */
        /* <DEDUP_REMOVED lines=8> */
[----:B-1----:R-:W1:Y:S01]  /*ec20*/  SHFL.BFLY PT, R2, R0, 0x1, 0x1f ;  /* 0x0c201f0000027f89 */ /* 0x002e6200000e0000 */
[C---:B--2---:R-:W-:Y:S02]  /*ec30*/  FMUL.FTZ R120, R132.reuse, R120 ;  /* 0x0000007884787220 */ /* 0x044fe40000410000 */
[C---:B------:R-:W-:Y:S02]  /*ec40*/  FMUL.FTZ R121, R132.reuse, R121 ;  /* 0x0000007984797220 */ /* 0x040fe40000410000 */
[C---:B------:R-:W-:Y:S01]  /*ec50*/  FMUL.FTZ R124, R132.reuse, R124 ;  /* 0x0000007c847c7220 */ /* 0x040fe20000410000 */
[----:B------:R2:W-:Y:S01]  /*ec60*/  MUFU.EX2 R251, R17 ;  /* 0x0000001100fb7308 */ /* 0x0005e20000000800 */
[----:B------:R-:W-:Y:S02]  /*ec70*/  FMUL.FTZ R125, R132, R125 ;  /* 0x0000007d847d7220 */ /* 0x000fe40000410000 */
[--C-:B------:R-:W-:Y:S02]  /*ec80*/  FFMA.FTZ R80, R80, c[0x0][0x2d0], -R139.reuse ;  /* 0x0000b40050507a23 */ /* 0x100fe4000001088b */
[--C-:B------:R-:W-:Y:S02]  /*ec90*/  FFMA.FTZ R33, R33, c[0x0][0x2d0], -R139.reuse ;  /* 0x0000b40021217a23 */ /* 0x100fe4000001088b */
[--C-:B------:R-:W-:Y:S02]  /*eca0*/  FFMA.FTZ R81, R81, c[0x0][0x2d0], -R139.reuse ;  /* 0x0000b40051517a23 */ /* 0x100fe4000001088b */
[--C-:B------:R-:W-:Y:S01]  /*ecb0*/  FFMA.FTZ R96, R96, c[0x0][0x2d0], -R139.reuse ;  /* 0x0000b40060607a23 */ /* 0x100fe2000001088b */
[----:B------:R4:W-:Y:S01]  /*ecc0*/  MUFU.EX2 R248, R18 ;  /* 0x0000001200f87308 */ /* 0x0009e20000000800 */
[--C-:B------:R-:W-:Y:S02]  /*ecd0*/  FFMA.FTZ R97, R97, c[0x0][0x2d0], -R139.reuse ;  /* 0x0000b40061617a23 */ /* 0x100fe4000001088b */
[--C-:B------:R-:W-:Y:S02]  /*ece0*/  FFMA.FTZ R98, R98, c[0x0][0x2d0], -R188.reuse ;  /* 0x0000b40062627a23 */ /* 0x100fe400000108bc */
[----:B---3--:R-:W-:Y:S02]  /*ecf0*/  FMUL.FTZ R16, R134, R152 ;  /* 0x0000009886107220 */ /* 0x008fe40000410000 */
[----:B------:R-:W-:Y:S01]  /*ed00*/  FFMA.FTZ R99, R99, c[0x0][0x2d0], -R188 ;  /* 0x0000b40063637a23 */ /* 0x000fe200000108bc */
[----:B-1----:R-:W-:Y:S01]  /*ed10*/  FMNMX.FTZ R2, R0, R2, !PT ;  /* 0x0000000200027209 */ /* 0x002fe20007810000 */
[--C-:B------:R-:W-:Y:S01]  /*ed20*/  FFMA.FTZ R84, R84, c[0x0][0x2d0], -R139.reuse ;  /* 0x0000b40054547a23 */ /* 0x100fe2000001088b */
[----:B------:R1:W-:Y:S01]  /*ed30*/  MUFU.EX2 R250, R19 ;  /* 0x0000001300fa7308 */ /* 0x0003e20000000800 */
[----:B------:R-:W-:Y:S02]  /*ed40*/  FFMA.FTZ R85, R85, c[0x0][0x2d0], -R139 ;  /* 0x0000b40055557a23 */ /* 0x000fe4000001088b */
[C---:B------:R-:W-:Y:S02]  /*ed50*/  FMUL.FTZ R3, R2.reuse, c[0x0][0x2d0] ;  /* 0x0000b40002037a20 */ /* 0x040fe40000410000 */
[----:B------:R-:W-:Y:S02]  /*ed60*/  FADD.FTZ R0, -R2, R138 ;  /* 0x0000008a02007221 */ /* 0x000fe40000010100 */
[--C-:B------:R-:W-:Y:S02]  /*ed70*/  FFMA.FTZ R10, R10, c[0x0][0x2d0], -R3.reuse ;  /* 0x0000b4000a0a7a23 */ /* 0x100fe40000010803 */
[--C-:B------:R-:W-:Y:S01]  /*ed80*/  FFMA.FTZ R11, R11, c[0x0][0x2d0], -R3.reuse ;  /* 0x0000b4000b0b7a23 */ /* 0x100fe20000010803 */
[----:B------:R-:W-:Y:S01]  /*ed90*/  MUFU.EX2 R198, R36 ;  /* 0x0000002400c67308 */ /* 0x000fe20000000800 */
[----:B--2---:R-:W-:Y:S02]  /*eda0*/  FMUL.FTZ R17, R134, R153 ;  /* 0x0000009986117220 */ /* 0x004fe40000410000 */
[--C-:B------:R-:W-:Y:S02]  /*edb0*/  FFMA.FTZ R58, R58, c[0x0][0x2d0], -R3.reuse ;  /* 0x0000b4003a3a7a23 */ /* 0x100fe40000010803 */
[----:B----4-:R-:W-:Y:S02]  /*edc0*/  FMUL.FTZ R18, R133, R154 ;  /* 0x0000009a85127220 */ /* 0x010fe40000410000 */
[--C-:B------:R-:W-:Y:S02]  /*edd0*/  FFMA.FTZ R59, R59, c[0x0][0x2d0], -R3.reuse ;  /* 0x0000b4003b3b7a23 */ /* 0x100fe40000010803 */
[--C-:B------:R-:W-:Y:S01]  /*ede0*/  FFMA.FTZ R74, R74, c[0x0][0x2d0], -R3.reuse ;  /* 0x0000b4004a4a7a23 */ /* 0x100fe20000010803 */
[----:B------:R2:W-:Y:S01]  /*edf0*/  MUFU.EX2 R189, R10 ;  /* 0x0000000a00bd7308 */ /* 0x0005e20000000800 */
[--C-:B------:R-:W-:Y:S02]  /*ee00*/  FFMA.FTZ R75, R75, c[0x0][0x2d0], -R3.reuse ;  /* 0x0000b4004b4b7a23 */ /* 0x100fe40000010803 */
[----:B------:R-:W-:Y:S02]  /*ee10*/  FMUL.FTZ R138, R135, c[0x0][0x2d0] ;  /* 0x0000b400878a7a20 */ /* 0x000fe40000410000 */
        /* <DEDUP_REMOVED lines=13> */
[--C-:B------:R-:W-:Y:S02]  /*eef0*/  FFMA.FTZ R13, R13, c[0x0][0x2d0], -R138.reuse ;  /* 0x0000b4000d0d7a23 */ /* 0x100fe4000001088a */
[--C-:B------:R-:W-:Y:S02]  /*ef00*/  FFMA.FTZ R60, R60, c[0x0][0x2d0], -R138.reuse ;  /* 0x0000b4003c3c7a23 */ /* 0x100fe4000001088a */
[----:B------:R-:W-:Y:S01]  /*ef10*/  FFMA.FTZ R61, R61, c[0x0][0x2d0], -R138 ;  /* 0x0000b4003d3d7a23 */ /* 0x000fe2000001088a */
[----:B------:R-:W-:Y:S01]  /*ef20*/  MUFU.EX2 R202, R37 ;  /* 0x0000002500ca7308 */ /* 0x000fe20000000800 */
[--C-:B------:R-:W-:Y:S02]  /*ef30*/  FFMA.FTZ R62, R62, c[0x0][0x2d0], -R3.reuse ;  /* 0x0000b4003e3e7a23 */ /* 0x100fe40000010803 */
[--C-:B------:R-:W-:Y:S01]  /*ef40*/  FFMA.FTZ R63, R63, c[0x0][0x2d0], -R3.reuse ;  /* 0x0000b4003f3f7a23 */ /* 0x100fe20000010803 */
[----:B-1----:R-:W-:Y:S01]  /*ef50*/  @P0 MOV R11, R207 ;  /* 0x000000cf000b0202 */ /* 0x002fe20000000f00 */
[----:B------:R-:W-:Y:S02]  /*ef60*/  FFMA.FTZ R78, R78, c[0x0][0x2d0], -R3 ;  /* 0x0000b4004e4e7a23 */ /* 0x000fe40000010803 */
[----:B------:R-:W-:Y:S02]  /*ef70*/  FMUL.FTZ R0, R0, c[0x0][0x2d0] ;  /* 0x0000b40000007a20 */ /* 0x000fe40000410000 */
[----:B------:R-:W-:Y:S01]  /*ef80*/  @P0 IMAD.WIDE.U32 R10, R4, 0x70, R10 ;  /* 0x00000070040a0825 */ /* 0x000fe200078e000a */
[----:B------:R1:W-:Y:S01]  /*ef90*/  MUFU.EX2 R213, R9 ;  /* 0x0000000900d57308 */ /* 0x0003e20000000800 */
[----:B------:R-:W-:Y:S02]  /*efa0*/  @P0 MOV R4, c[0x0][0x1e0] ;  /* 0x0000780000040a02 */ /* 0x000fe40000000f00 */
[--C-:B------:R-:W-:Y:S01]  /*efb0*/  FFMA.FTZ R24, R24, c[0x0][0x2d0], -R138.reuse ;  /* 0x0000b40018187a23 */ /* 0x100fe2000001088a */
[----:B---3--:R-:W-:Y:S01]  /*efc0*/  @P0 LEA R8, P2, R10, c[0x0][0x1c8], 0x1 ;  /* 0x000072000a080a11 */ /* 0x008fe200078408ff */
[--C-:B------:R-:W-:Y:S01]  /*efd0*/  FFMA.FTZ R25, R25, c[0x0][0x2d0], -R138.reuse ;  /* 0x0000b40019197a23 */ /* 0x100fe2000001088a */
[----:B------:R-:W-:Y:S01]  /*efe0*/  @P0 IADD3 R7, R11, R6, RZ ;  /* 0x000000060b070210 */ /* 0x000fe20007ffe0ff */
[--C-:B------:R-:W-:Y:S01]  /*eff0*/  FFMA.FTZ R26, R26, c[0x0][0x2d0], -R3.reuse ;  /* 0x0000b4001a1a7a23 */ /* 0x100fe20000010803 */
[C---:B------:R-:W-:Y:S01]  /*f000*/  @P0 SHF.L.U32 R5, R4.reuse, 0x5, RZ ;  /* 0x0000000504050819 */ /* 0x040fe200000006ff */
[--C-:B------:R-:W-:Y:S01]  /*f010*/  FFMA.FTZ R27, R27, c[0x0][0x2d0], -R3.reuse ;  /* 0x0000b4001b1b7a23 */ /* 0x100fe20000010803 */
[----:B------:R-:W-:Y:S01]  /*f020*/  MUFU.EX2 R192, R38 ;  /* 0x0000002600c07308 */ /* 0x000fe20000000800 */
[----:B------:R-:W-:Y:S01]  /*f030*/  @P0 SHF.L.U64.HI R4, R4, R252, c[0x0][0x1e4] ;  /* 0x0000790004040619 */ /* 0x000fe200000102fc */
[--C-:B------:R-:W-:Y:S01]  /*f040*/  FFMA.FTZ R28, R28, c[0x0][0x2d0], -R138.reuse ;  /* 0x0000b4001c1c7a23 */ /* 0x100fe2000001088a */
[-C--:B------:R-:W-:Y:S01]  /*f050*/  @P0 IADD3 R6, P1, R8, R5.reuse, RZ ;  /* 0x0000000508060210 */ /* 0x080fe20007f3e0ff */
[--C-:B------:R-:W-:Y:S02]  /*f060*/  FFMA.FTZ R29, R29, c[0x0][0x2d0], -R138.reuse ;  /* 0x0000b4001d1d7a23 */ /* 0x100fe4000001088a */
[--C-:B------:R-:W-:Y:S02]  /*f070*/  FFMA.FTZ R30, R30, c[0x0][0x2d0], -R3.reuse ;  /* 0x0000b4001e1e7a23 */ /* 0x100fe40000010803 */
[----:B------:R-:W-:Y:S02]  /*f080*/  FFMA.FTZ R31, R31, c[0x0][0x2d0], -R3 ;  /* 0x0000b4001f1f7a23 */ /* 0x000fe40000010803 */
[----:B------:R2:W-:Y:S01]  /*f090*/  MUFU.EX2 R226, R12 ;  /* 0x0000000c00e27308 */ /* 0x0005e20000000800 */
[--C-:B------:R-:W-:Y:S02]  /*f0a0*/  FFMA.FTZ R40, R40, c[0x0][0x2d0], -R138.reuse ;  /* 0x0000b40028287a23 */ /* 0x100fe4000001088a */
[--C-:B------:R-:W-:Y:S01]  /*f0b0*/  FFMA.FTZ R41, R41, c[0x0][0x2d0], -R138.reuse ;  /* 0x0000b40029297a23 */ /* 0x100fe2000001088a */
[----:B-1----:R-:W-:Y:S01]  /*f0c0*/  @P0 LEA.HI.X R9, R10, c[0x0][0x1cc], R7, 0x1, P2 ;  /* 0x000073000a090a11 */ /* 0x002fe200010f0c07 */
[--C-:B------:R-:W-:Y:S02]  /*f0d0*/  FFMA.FTZ R42, R42, c[0x0][0x2d0], -R3.reuse ;  /* 0x0000b4002a2a7a23 */ /* 0x100fe40000010803 */
[--C-:B------:R-:W-:Y:S01]  /*f0e0*/  FFMA.FTZ R43, R43, c[0x0][0x2d0], -R3.reuse ;  /* 0x0000b4002b2b7a23 */ /* 0x100fe20000010803 */
[-C--:B------:R-:W-:Y:S01]  /*f0f0*/  @P0 IADD3.X R7, R9, R4.reuse, RZ, P1, !PT ;  /* 0x0000000409070210 */ /* 0x080fe20000ffe4ff */
[----:B------:R1:W-:Y:S01]  /*f100*/  @P0 LDGSTS.E.BYPASS.LTC128B.128 [R246+0x3900], [R8.64], !P6 ;  /* 0x0390000008f60fae */ /* 0x0003e2000f101d48 */
[----:B------:R-:W-:Y:S01]  /*f110*/  MUFU.EX2 R199, R39 ;  /* 0x0000002700c77308 */ /* 0x000fe20000000800 */
[--C-:B------:R-:W-:Y:S02]  /*f120*/  FFMA.FTZ R44, R44, c[0x0][0x2d0], -R138.reuse ;  /* 0x0000b4002c2c7a23 */ /* 0x100fe4000001088a */
[--C-:B------:R-:W-:Y:S02]  /*f130*/  FFMA.FTZ R45, R45, c[0x0][0x2d0], -R138.reuse ;  /* 0x0000b4002d2d7a23 */ /* 0x100fe4000001088a */
[--C-:B------:R-:W-:Y:S02]  /*f140*/  FFMA.FTZ R46, R46, c[0x0][0x2d0], -R3.reuse ;  /* 0x0000b4002e2e7a23 */ /* 0x100fe40000010803 */
[----:B------:R3:W-:Y:S01]  /*f150*/  @P0 LDGSTS.E.BYPASS.LTC128B.128 [R246+0x4100], [R6.64], !P6 ;  /* 0x0410000006f60fae */ /* 0x0007e2000f101d48 */
[--C-:B------:R-:W-:Y:S02]  /*f160*/  FFMA.FTZ R47, R47, c[0x0][0x2d0], -R3.reuse ;  /* 0x0000b4002f2f7a23 */ /* 0x100fe40000010803 */
[----:B------:R4:W-:Y:S01]  /*f170*/  MUFU.EX2 R227, R13 ;  /* 0x0000000d00e37308 */ /* 0x0009e20000000800 */
[--C-:B------:R-:W-:Y:S02]  /*f180*/  FFMA.FTZ R79, R79, c[0x0][0x2d0], -R3.reuse ;  /* 0x0000b4004f4f7a23 */ /* 0x100fe40000010803 */
[--C-:B------:R-:W-:Y:S01]  /*f190*/  FFMA.FTZ R90, R90, c[0x0][0x2d0], -R3.reuse ;  /* 0x0000b4005a5a7a23 */ /* 0x100fe20000010803 */
[-C--:B--2---:R-:W-:Y:S01]  /*f1a0*/  @P0 IADD3 R12, P3, R6, R5.reuse, RZ ;  /* 0x00000005060c0210 */ /* 0x084fe20007f7e0ff */
[--C-:B------:R-:W-:Y:S02]  /*f1b0*/  FFMA.FTZ R91, R91, c[0x0][0x2d0], -R3.reuse ;  /* 0x0000b4005b5b7a23 */ /* 0x100fe40000010803 */
[--C-:B------:R-:W-:Y:S01]  /*f1c0*/  FFMA.FTZ R94, R94, c[0x0][0x2d0], -R3.reuse ;  /* 0x0000b4005e5e7a23 */ /* 0x100fe20000010803 */
[-C--:B------:R-:W-:Y:S01]  /*f1d0*/  @P0 IADD3 R10, P2, R12, R5.reuse, RZ ;  /* 0x000000050c0a0210 */ /* 0x080fe20007f5e0ff */
[--C-:B------:R-:W-:Y:S01]  /*f1e0*/  FFMA.FTZ R95, R95, c[0x0][0x2d0], -R3.reuse ;  /* 0x0000b4005f5f7a23 */ /* 0x100fe20000010803 */
[----:B------:R-:W2:Y:S01]  /*f1f0*/  MUFU.EX2 R0, R0 ;  /* 0x0000000000007308 */ /* 0x000ea20000000800 */
[--C-:B------:R-:W-:Y:S02]  /*f200*/  FFMA.FTZ R107, R107, c[0x0][0x2d0], -R3.reuse ;  /* 0x0000b4006b6b7a23 */ /* 0x100fe40000010803 */
[----:B------:R-:W-:Y:S02]  /*f210*/  FFMA.FTZ R110, R110, c[0x0][0x2d0], -R3 ;  /* 0x0000b4006e6e7a23 */ /* 0x000fe40000010803 */
[--C-:B------:R-:W-:Y:S01]  /*f220*/  FFMA.FTZ R76, R76, c[0x0][0x2d0], -R138.reuse ;  /* 0x0000b4004c4c7a23 */ /* 0x100fe2000001088a */
[-C--:B-1----:R-:W-:Y:S01]  /*f230*/  @P0 IADD3 R8, P1, R10, R5.reuse, RZ ;  /* 0x000000050a080210 */ /* 0x082fe20007f3e0ff */
[----:B------:R-:W-:Y:S02]  /*f240*/  FFMA.FTZ R77, R77, c[0x0][0x2d0], -R138 ;  /* 0x0000b4004d4d7a23 */ /* 0x000fe4000001088a */
[--C-:B------:R-:W-:Y:S01]  /*f250*/  FFMA.FTZ R86, R86, c[0x0][0x2d0], -R188.reuse ;  /* 0x0000b40056567a23 */ /* 0x100fe200000108bc */
[----:B------:R1:W-:Y:S01]  /*f260*/  MUFU.EX2 R191, R14 ;  /* 0x0000000e00bf7308 */ /* 0x0003e20000000800 */
[----:B------:R-:W-:Y:S02]  /*f270*/  FFMA.FTZ R87, R87, c[0x0][0x2d0], -R188 ;  /* 0x0000b40057577a23 */ /* 0x000fe400000108bc */
[--C-:B------:R-:W-:Y:S01]  /*f280*/  FFMA.FTZ R100, R100, c[0x0][0x2d0], -R139.reuse ;  /* 0x0000b40064647a23 */ /* 0x100fe2000001088b */
[-C--:B----4-:R-:W-:Y:S01]  /*f290*/  @P0 IADD3.X R13, R7, R4.reuse, RZ, P3, !PT ;  /* 0x00000004070d0210 */ /* 0x090fe20001ffe4ff */
[--C-:B------:R-:W-:Y:S02]  /*f2a0*/  FFMA.FTZ R101, R101, c[0x0][0x2d0], -R139.reuse ;  /* 0x0000b40065657a23 */ /* 0x100fe4000001088b */
[--C-:B------:R-:W-:Y:S01]  /*f2b0*/  FFMA.FTZ R112, R112, c[0x0][0x2d0], -R139.reuse ;  /* 0x0000b40070707a23 */ /* 0x100fe2000001088b */
[-C--:B------:R-:W-:Y:S01]  /*f2c0*/  @P0 IADD3.X R11, R13, R4.reuse, RZ, P2, !PT ;  /* 0x000000040d0b0210 */ /* 0x080fe200017fe4ff */
[----:B------:R4:W-:Y:S01]  /*f2d0*/  @P0 LDGSTS.E.BYPASS.LTC128B.128 [R246+0x4900], [R12.64], !P6 ;  /* 0x049000000cf60fae */ /* 0x0009e2000f101d48 */
[----:B---3--:R-:W-:Y:S01]  /*f2e0*/  @P0 IADD3 R6, P2, R8, R5, RZ ;  /* 0x0000000508060210 */ /* 0x008fe20007f5e0ff */
[----:B------:R3:W3:Y:S01]  /*f2f0*/  MUFU.EX2 R193, R15 ;  /* 0x0000000f00c17308 */ /* 0x0006e20000000800 */
[----:B------:R-:W-:Y:S01]  /*f300*/  @P0 IADD3.X R9, R11, R4, RZ, P1, !PT ;  /* 0x000000040b090210 */ /* 0x000fe20000ffe4ff */
[----:B------:R-:W-:Y:S02]  /*f310*/  FFMA.FTZ R139, R113, c[0x0][0x2d0], -R139 ;  /* 0x0000b400718b7a23 */ /* 0x000fe4000001088b */
[C---:B--2---:R-:W-:Y:S01]  /*f320*/  FMUL.FTZ R126, R0.reuse, R126 ;  /* 0x0000007e007e7220 */ /* 0x044fe20000410000 */
[----:B------:R-:W-:Y:S01]  /*f330*/  @P0 IADD3.X R7, R9, R4, RZ, P2, !PT ;  /* 0x0000000409070210 */ /* 0x000fe200017fe4ff */
[----:B------:R2:W-:Y:S01]  /*f340*/  @P0 LDGSTS.E.BYPASS.LTC128B.128 [R246+0x5100], [R10.64], !P6 ;  /* 0x051000000af60fae */ /* 0x0005e2000f101d48 */
[C---:B------:R-:W-:Y:S02]  /*f350*/  FMUL.FTZ R127, R0.reuse, R127 ;  /* 0x0000007f007f7220 */ /* 0x040fe40000410000 */
[C---:B------:R-:W-:Y:S01]  /*f360*/  FMUL.FTZ R122, R0.reuse, R122 ;  /* 0x0000007a007a7220 */ /* 0x040fe20000410000 */
[----:B------:R2:W-:Y:S01]  /*f370*/  MUFU.EX2 R209, R24 ;  /* 0x0000001800d17308 */ /* 0x0005e20000000800 */
[C---:B------:R-:W-:Y:S02]  /*f380*/  FMUL.FTZ R123, R0.reuse, R123 ;  /* 0x0000007b007b7220 */ /* 0x040fe40000410000 */
[----:B-1----:R-:W-:Y:S01]  /*f390*/  FMUL.FTZ R14, R0, R150 ;  /* 0x00000096000e7220 */ /* 0x002fe20000410000 */
[----:B------:R1:W-:Y:S01]  /*f3a0*/  @P0 LDGSTS.E.BYPASS.LTC128B.128 [R246+0x5900], [R8.64], !P6 ;  /* 0x0590000008f60fae */ /* 0x0003e2000f101d48 */
[--C-:B------:R-:W-:Y:S02]  /*f3b0*/  FFMA.FTZ R88, R88, c[0x0][0x2d0], -R138.reuse ;  /* 0x0000b40058587a23 */ /* 0x100fe4000001088a */
[--C-:B------:R-:W-:Y:S02]  /*f3c0*/  FFMA.FTZ R89, R89, c[0x0][0x2d0], -R138.reuse ;  /* 0x0000b40059597a23 */ /* 0x100fe4000001088a */
[--C-:B------:R-:W-:Y:S01]  /*f3d0*/  FFMA.FTZ R92, R92, c[0x0][0x2d0], -R138.reuse ;  /* 0x0000b4005c5c7a23 */ /* 0x100fe2000001088a */
[----:B------:R1:W-:Y:S01]  /*f3e0*/  MUFU.EX2 R220, R25 ;  /* 0x0000001900dc7308 */ /* 0x0003e20000000800 */
[----:B------:R-:W-:Y:S01]  /*f3f0*/  FFMA.FTZ R93, R93, c[0x0][0x2d0], -R138 ;  /* 0x0000b4005d5d7a23 */ /* 0x000fe2000001088a */
[----:B------:R1:W-:Y:S01]  /*f400*/  @P0 LDGSTS.E.BYPASS.LTC128B.128 [R246+0x6100], [R6.64], !P6 ;  /* 0x0610000006f60fae */ /* 0x0003e2000f101d48 */
[--C-:B------:R-:W-:Y:S01]  /*f410*/  FFMA.FTZ R102, R102, c[0x0][0x2d0], -R188.reuse ;  /* 0x0000b40066667a23 */ /* 0x100fe200000108bc */
[----:B----4-:R-:W-:Y:S01]  /*f420*/  @P0 IADD3 R12, P1, R6, R5, RZ ;  /* 0x00000005060c0210 */ /* 0x010fe20007f3e0ff */
[----:B------:R-:W-:Y:S01]  /*f430*/  FMUL.FTZ R5, R134, R145 ;  /* 0x0000009186057220 */ /* 0x000fe20000410000 */
[----:B------:R-:W-:Y:S01]  /*f440*/  F2FP.BF16.PACK_AB R145, R216, R215 ;  /* 0x000000d7d891723e */ /* 0x000fe200000010ff */
[----:B---3--:R-:W-:Y:S01]  /*f450*/  FMUL.FTZ R15, R0, R151 ;  /* 0x00000097000f7220 */ /* 0x008fe20000410000 */
[----:B------:R-:W-:Y:S01]  /*f460*/  @P0 IADD3.X R13, R7, R4, RZ, P1, !PT ;  /* 0x00000004070d0210 */ /* 0x000fe20000ffe4ff */
[----:B------:R-:W-:Y:S01]  /*f470*/  FMUL.FTZ R4, R134, R144 ;  /* 0x0000009086047220 */ /* 0x000fe20000410000 */
[----:B------:R-:W-:Y:S01]  /*f480*/  F2FP.BF16.PACK_AB R144, R218, R217 ;  /* 0x000000d9da90723e */ /* 0x000fe200000010ff */
[----:B------:R3:W-:Y:S01]  /*f490*/  MUFU.EX2 R194, R26 ;  /* 0x0000001a00c27308 */ /* 0x0007e20000000800 */
[C---:B--2---:R-:W-:Y:S01]  /*f4a0*/  FMUL.FTZ R10, R0.reuse, R142 ;  /* 0x0000008e000a7220 */ /* 0x044fe20000410000 */
[----:B------:R2:W-:Y:S01]  /*f4b0*/  @P0 LDGSTS.E.BYPASS.LTC128B.128 [R246+0x6900], [R12.64], !P6 ;  /* 0x069000000cf60fae */ /* 0x0005e2000f101d48 */
[----:B------:R-:W-:Y:S01]  /*f4c0*/  F2FP.BF16.PACK_AB R142, R227, R226 ;  /* 0x000000e2e38e723e */ /* 0x000fe200000010ff */
[----:B------:R-:W-:Y:S01]  /*f4d0*/  FMUL.FTZ R11, R0, R143 ;  /* 0x0000008f000b7220 */ /* 0x000fe20000410000 */
[----:B------:R-:W-:Y:S01]  /*f4e0*/  F2FP.BF16.PACK_AB R143, R193, R191 ;  /* 0x000000bfc18f723e */ /* 0x000fe200000010ff */
[C---:B------:R-:W-:Y:S02]  /*f4f0*/  FMUL.FTZ R24, R132.reuse, R160 ;  /* 0x000000a084187220 */ /* 0x040fe40000410000 */
[----:B------:R-:W-:Y:S02]  /*f500*/  FFMA.FTZ R103, R103, c[0x0][0x2d0], -R188 ;  /* 0x0000b40067677a23 */ /* 0x000fe400000108bc */
[----:B------:R-:W4:Y:S01]  /*f510*/  LDSM.16.MT88.4 R20, [R229] ;  /* 0x00000000e514783b */ /* 0x000f220000004200 */
[C---:B-1----:R-:W-:Y:S01]  /*f520*/  FMUL.FTZ R8, R132.reuse, R140 ;  /* 0x0000008c84087220 */ /* 0x042fe20000410000 */
[----:B------:R-:W-:Y:S01]  /*f530*/  F2FP.BF16.PACK_AB R140, R213, R212 ;  /* 0x000000d4d58c723e */ /* 0x000fe200000010ff */
[----:B------:R-:W-:Y:S01]  /*f540*/  FMUL.FTZ R9, R132, R141 ;  /* 0x0000008d84097220 */ /* 0x000fe20000410000 */
[----:B------:R-:W-:Y:S01]  /*f550*/  F2FP.BF16.PACK_AB R141, R190, R189 ;  /* 0x000000bdbe8d723e */ /* 0x000fe200000010ff */
[----:B------:R1:W-:Y:S01]  /*f560*/  MUFU.EX2 R195, R27 ;  /* 0x0000001b00c37308 */ /* 0x0003e20000000800 */
[----:B------:R-:W-:Y:S02]  /*f570*/  FMUL.FTZ R25, R132, R161 ;  /* 0x000000a184197220 */ /* 0x000fe40000410000 */
[----:B------:R-:W-:Y:S01]  /*f580*/  FMUL.FTZ R6, R133, R146 ;  /* 0x0000009285067220 */ /* 0x000fe20000410000 */
[----:B------:R-:W-:Y:S01]  /*f590*/  F2FP.BF16.PACK_AB R146, R251, R221 ;  /* 0x000000ddfb92723e */ /* 0x000fe200000010ff */
[C---:B------:R-:W-:Y:S01]  /*f5a0*/  FMUL.FTZ R7, R133.reuse, R147 ;  /* 0x0000009385077220 */ /* 0x040fe20000410000 */
[----:B------:R-:W-:Y:S01]  /*f5b0*/  F2FP.BF16.PACK_AB R147, R250, R248 ;  /* 0x000000f8fa93723e */ /* 0x000fe200000010ff */
[----:B------:R-:W4:Y:S01]  /*f5c0*/  LDSM.16.MT88.4 R36, [R233] ;  /* 0x00000000e924783b */ /* 0x000f220000004200 */
[--C-:B------:R-:W-:Y:S02]  /*f5d0*/  FFMA.FTZ R108, R108, c[0x0][0x2d0], -R138.reuse ;  /* 0x0000b4006c6c7a23 */ /* 0x100fe4000001088a */
[----:B------:R-:W-:Y:S01]  /*f5e0*/  MUFU.EX2 R204, R72 ;  /* 0x0000004800cc7308 */ /* 0x000fe20000000800 */
[----:B---3--:R-:W-:Y:S02]  /*f5f0*/  FMUL.FTZ R26, R0, R162 ;  /* 0x000000a2001a7220 */ /* 0x008fe40000410000 */
[C---:B--2---:R-:W-:Y:S02]  /*f600*/  FMUL.FTZ R12, R132.reuse, R148 ;  /* 0x00000094840c7220 */ /* 0x044fe40000410000 */
[----:B------:R-:W-:Y:S01]  /*f610*/  LDSM.16.MT88.4 R152, [R232] ;  /* 0x00000000e898783b */ /* 0x000fe20000004200 */
[----:B------:R-:W-:Y:S04]  /*f620*/  FMUL.FTZ R13, R132, R149 ;  /* 0x00000095840d7220 */ /* 0x000fe80000410000 */
[----:B------:R-:W-:Y:S03]  /*f630*/  MUFU.EX2 R203, R73 ;  /* 0x0000004900cb7308 */ /* 0x000fe60000000800 */
[----:B------:R-:W2:Y:S01]  /*f640*/  LDSM.16.MT88.4 R148, [R230] ;  /* 0x00000000e694783b */ /* 0x000ea20000004200 */
[----:B-1----:R-:W-:Y:S06]  /*f650*/  FMUL.FTZ R27, R0, R163 ;  /* 0x000000a3001b7220 */ /* 0x002fec0000410000 */
[----:B------:R1:W-:Y:S01]  /*f660*/  MUFU.EX2 R222, R29 ;  /* 0x0000001d00de7308 */ /* 0x0003e20000000800 */
[----:B------:R-:W0:Y:S01]  /*f670*/  LDGDEPBAR ;  /* 0x00000000000079af */ /* 0x000e220000000000 */
[-C--:B----4-:R-:W-:Y:S08]  /*f680*/  HMMA.16816.F32.BF16 R4, R144, R20.reuse, R4 ;  /* 0x000000149004723c */ /* 0x090ff00000041804 */
[----:B------:R-:W-:Y:S01]  /*f690*/  MUFU.EX2 R211, R32 ;  /* 0x0000002000d37308 */ /* 0x000fe20000000800 */
[C---:B------:R-:W-:Y:S09]  /*f6a0*/  HMMA.16816.F32.BF16 R8, R140.reuse, R20, R8 ;  /* 0x000000148c08723c */ /* 0x040ff20000041808 */
[----:B------:R-:W-:Y:S01]  /*f6b0*/  MUFU.EX2 R210, R34 ;  /* 0x0000002200d27308 */ /* 0x000fe20000000800 */
[-C--:B------:R-:W-:Y:S03]  /*f6c0*/  HMMA.16816.F32.BF16 R12, R140, R22.reuse, R12 ;  /* 0x000000168c0c723c */ /* 0x080fe6000004180c */
[C---:B------:R-:W-:Y:S02]  /*f6d0*/  FMUL.FTZ R20, R134.reuse, R156 ;  /* 0x0000009c86147220 */ /* 0x040fe40000410000 */
[----:B------:R-:W-:Y:S03]  /*f6e0*/  FMUL.FTZ R21, R134, R157 ;  /* 0x0000009d86157220 */ /* 0x000fe60000410000 */
[C---:B------:R-:W-:Y:S01]  /*f6f0*/  HMMA.16816.F32.BF16 R16, R144.reuse, R22, R16 ;  /* 0x000000169010723c */ /* 0x040fe20000041810 */
[----:B------:R3:W4:Y:S03]  /*f700*/  MUFU.EX2 R225, R28 ;  /* 0x0000001c00e17308 */ /* 0x0007260000000800 */
[C---:B-1----:R-:W-:Y:S01]  /*f710*/  FMUL.FTZ R29, R132.reuse, R165 ;  /* 0x000000a5841d7220 */ /* 0x042fe20000410000 */
[----:B------:R-:W-:Y:S02]  /*f720*/  MOV R165, R202 ;  /* 0x000000ca00a57202 */ /* 0x000fe40000000f00 */
[C---:B------:R-:W-:Y:S02]  /*f730*/  FMUL.FTZ R22, R133.reuse, R158 ;  /* 0x0000009e85167220 */ /* 0x040fe40000410000 */
[C---:B------:R-:W-:Y:S02]  /*f740*/  FMUL.FTZ R23, R133.reuse, R159 ;  /* 0x0000009f85177220 */ /* 0x040fe40000410000 */
[----:B------:R1:W-:Y:S05]  /*f750*/  MUFU.EX2 R197, R30 ;  /* 0x0000001e00c57308 */ /* 0x0003ea0000000800 */
[-C--:B------:R-:W-:Y:S05]  /*f760*/  HMMA.16816.F32.BF16 R20, R144, R36.reuse, R20 ;  /* 0x000000249014723c */ /* 0x080fea0000041814 */
[----:B------:R2:W-:Y:S03]  /*f770*/  MUFU.EX2 R196, R31 ;  /* 0x0000001f00c47308 */ /* 0x0005e60000000800 */
[C---:B------:R-:W-:Y:S04]  /*f780*/  HMMA.16816.F32.BF16 R24, R140.reuse, R36, R24 ;  /* 0x000000248c18723c */ /* 0x040fe80000041818 */
[----:B---3--:R-:W-:Y:S01]  /*f790*/  FMUL.FTZ R28, R132, R164 ;  /* 0x000000a4841c7220 */ /* 0x008fe20000410000 */
[----:B----4-:R-:W-:Y:S02]  /*f7a0*/  MOV R162, R225 ;  /* 0x000000e100a27202 */ /* 0x010fe40000000f00 */
[----:B------:R-:W3:Y:S01]  /*f7b0*/  MUFU.EX2 R219, R35 ;  /* 0x0000002300db7308 */ /* 0x000ee20000000800 */
[----:B------:R-:W-:Y:S04]  /*f7c0*/  FMUL.FTZ R36, R134, R172 ;  /* 0x000000ac86247220 */ /* 0x000fe80000410000 */
[----:B-1----:R-:W-:Y:S02]  /*f7d0*/  FMUL.FTZ R30, R0, R166 ;  /* 0x000000a6001e7220 */ /* 0x002fe40000410000 */
[----:B------:R-:W-:Y:S03]  /*f7e0*/  FMUL.FTZ R37, R134, R173 ;  /* 0x000000ad86257220 */ /* 0x000fe60000410000 */
[----:B------:R-:W1:Y:S01]  /*f7f0*/  MUFU.EX2 R214, R33 ;  /* 0x0000002100d67308 */ /* 0x000e620000000800 */
[----:B--2---:R-:W-:Y:S01]  /*f800*/  FMUL.FTZ R31, R0, R167 ;  /* 0x000000a7001f7220 */ /* 0x004fe20000410000 */
[----:B------:R-:W-:Y:S08]  /*f810*/  MOV R167, R192 ;  /* 0x000000c000a77202 */ /* 0x000ff00000000f00 */
[----:B------:R-:W2:Y:S01]  /*f820*/  MUFU.EX2 R32, R48 ;  /* 0x0000003000207308 */ /* 0x000ea20000000800 */
[-C--:B------:R-:W-:Y:S03]  /*f830*/  HMMA.16816.F32.BF16 R28, R140, R38.reuse, R28 ;  /* 0x000000268c1c723c */ /* 0x080fe6000004181c */
[----:B---3--:R-:W-:Y:S06]  /*f840*/  MOV R160, R219 ;  /* 0x000000db00a07202 */ /* 0x008fec0000000f00 */
[----:B------:R-:W3:Y:S03]  /*f850*/  MUFU.EX2 R35, R49 ;  /* 0x0000003100237308 */ /* 0x000ee60000000800 */
[----:B-1----:R-:W-:Y:S07]  /*f860*/  MOV R161, R214 ;  /* 0x000000d600a17202 */ /* 0x002fee0000000f00 */
[----:B------:R-:W1:Y:S01]  /*f870*/  MUFU.EX2 R33, R50 ;  /* 0x0000003200217308 */ /* 0x000e620000000800 */
[----:B--2---:R-:W-:Y:S01]  /*f880*/  MOV R163, R32 ;  /* 0x0000002000a37202 */ /* 0x004fe20000000f00 */
[C---:B------:R-:W-:Y:S01]  /*f890*/  FMUL.FTZ R32, R134.reuse, R168 ;  /* 0x000000a886207220 */ /* 0x040fe20000410000 */
[----:B------:R-:W-:Y:S01]  /*f8a0*/  MOV R168, R208 ;  /* 0x000000d000a87202 */ /* 0x000fe20000000f00 */
[C---:B------:R-:W-:Y:S01]  /*f8b0*/  FMUL.FTZ R48, R134.reuse, R184 ;  /* 0x000000b886307220 */ /* 0x040fe20000410000 */
[----:B------:R-:W-:Y:S05]  /*f8c0*/  MOV R184, R210 ;  /* 0x000000d200b87202 */ /* 0x000fea0000000f00 */
[----:B------:R-:W2:Y:S01]  /*f8d0*/  MUFU.EX2 R34, R51 ;  /* 0x0000003300227308 */ /* 0x000ea20000000800 */
[----:B---3--:R-:W-:Y:S01]  /*f8e0*/  MOV R156, R35 ;  /* 0x00000023009c7202 */ /* 0x008fe20000000f00 */
[C---:B------:R-:W-:Y:S01]  /*f8f0*/  FMUL.FTZ R35, R133.reuse, R171 ;  /* 0x000000ab85237220 */ /* 0x040fe20000410000 */
[----:B------:R-:W-:Y:S01]  /*f900*/  MOV R171, R224 ;  /* 0x000000e000ab7202 */ /* 0x000fe20000000f00 */
[C---:B------:R-:W-:Y:S06]  /*f910*/  FMUL.FTZ R49, R134.reuse, R185 ;  /* 0x000000b986317220 */ /* 0x040fec0000410000 */
[----:B------:R3:W4:Y:S01]  /*f920*/  MUFU.EX2 R200, R41 ;  /* 0x0000002900c87308 */ /* 0x0007220000000800 */
[----:B-1----:R-:W-:Y:S01]  /*f930*/  MOV R159, R33 ;  /* 0x00000021009f7202 */ /* 0x002fe20000000f00 */
[----:B------:R-:W-:Y:S01]  /*f940*/  FMUL.FTZ R33, R134, R169 ;  /* 0x000000a986217220 */ /* 0x000fe20000410000 */
[----:B------:R-:W-:Y:S01]  /*f950*/  MOV R169, R209 ;  /* 0x000000d100a97202 */ /* 0x000fe20000000f00 */
[C---:B------:R-:W-:Y:S01]  /*f960*/  FMUL.FTZ R50, R133.reuse, R186 ;  /* 0x000000ba85327220 */ /* 0x040fe20000410000 */
[----:B------:R-:W-:Y:S05]  /*f970*/  MOV R186, R199 ;  /* 0x000000c700ba7202 */ /* 0x000fea0000000f00 */
[----:B------:R1:W-:Y:S01]  /*f980*/  MUFU.EX2 R164, R42 ;  /* 0x0000002a00a47308 */ /* 0x0003e20000000800 */
[----:B--2---:R-:W-:Y:S01]  /*f990*/  MOV R157, R34 ;  /* 0x00000022009d7202 */ /* 0x004fe20000000f00 */
[C---:B------:R-:W-:Y:S01]  /*f9a0*/  FMUL.FTZ R34, R133.reuse, R170 ;  /* 0x000000aa85227220 */ /* 0x040fe20000410000 */
[----:B------:R-:W-:Y:S01]  /*f9b0*/  MOV R170, R223 ;  /* 0x000000df00aa7202 */ /* 0x000fe20000000f00 */
[C---:B------:R-:W-:Y:S01]  /*f9c0*/  FMUL.FTZ R51, R133.reuse, R187 ;  /* 0x000000bb85337220 */ /* 0x040fe20000410000 */
[----:B------:R-:W-:Y:S05]  /*f9d0*/  MOV R187, R211 ;  /* 0x000000d300bb7202 */ /* 0x000fea0000000f00 */
[----:B------:R2:W-:Y:S01]  /*f9e0*/  MUFU.EX2 R192, R43 ;  /* 0x0000002b00c07308 */ /* 0x0005e20000000800 */
[C---:B------:R-:W-:Y:S04]  /*f9f0*/  HMMA.16816.F32.BF16 R32, R144.reuse, R38, R32 ;  /* 0x000000269020723c */ /* 0x040fe80000041820 */
[----:B---3--:R-:W-:Y:S01]  /*fa00*/  FMUL.FTZ R41, R132, R177 ;  /* 0x000000b184297220 */ /* 0x008fe20000410000 */
[----:B----4-:R-:W-:Y:S02]  /*fa10*/  MOV R185, R200 ;  /* 0x000000c800b97202 */ /* 0x010fe40000000f00 */
[C---:B------:R-:W-:Y:S02]  /*fa20*/  FMUL.FTZ R38, R133.reuse, R174 ;  /* 0x000000ae85267220 */ /* 0x040fe40000410000 */
[----:B------:R3:W4:Y:S03]  /*fa30*/  MUFU.EX2 R201, R40 ;  /* 0x0000002800c97308 */ /* 0x0007260000000800 */
[----:B------:R-:W-:Y:S02]  /*fa40*/  FMUL.FTZ R39, R133, R175 ;  /* 0x000000af85277220 */ /* 0x000fe40000410000 */
[C---:B-1----:R-:W-:Y:S05]  /*fa50*/  FMUL.FTZ R42, R0.reuse, R178 ;  /* 0x000000b2002a7220 */ /* 0x042fea0000410000 */
[-C--:B------:R-:W-:Y:S01]  /*fa60*/  HMMA.16816.F32.BF16 R36, R144, R148.reuse, R36 ;  /* 0x000000949024723c */ /* 0x080fe20000041824 */
[----:B------:R1:W-:Y:S02]  /*fa70*/  MUFU.EX2 R252, R44 ;  /* 0x0000002c00fc7308 */ /* 0x0003e40000000800 */
[----:B--2---:R-:W-:Y:S08]  /*fa80*/  FMUL.FTZ R43, R0, R179 ;  /* 0x000000b3002b7220 */ /* 0x004ff00000410000 */
[----:B------:R2:W2:Y:S01]  /*fa90*/  MUFU.EX2 R158, R45 ;  /* 0x0000002d009e7308 */ /* 0x0004a20000000800 */
[C---:B---3--:R-:W-:Y:S01]  /*faa0*/  FMUL.FTZ R40, R132.reuse, R176 ;  /* 0x000000b084287220 */ /* 0x048fe20000410000 */
[----:B----4-:R-:W-:Y:S08]  /*fab0*/  MOV R166, R201 ;  /* 0x000000c900a67202 */ /* 0x010ff00000000f00 */
[----:B------:R3:W-:Y:S01]  /*fac0*/  MUFU.EX2 R172, R46 ;  /* 0x0000002e00ac7308 */ /* 0x0007e20000000800 */
[C---:B------:R-:W-:Y:S04]  /*fad0*/  HMMA.16816.F32.BF16 R40, R140.reuse, R148, R40 ;  /* 0x000000948c28723c */ /* 0x040fe80000041828 */
[C---:B-1----:R-:W-:Y:S05]  /*fae0*/  FMUL.FTZ R44, R132.reuse, R180 ;  /* 0x000000b4842c7220 */ /* 0x042fea0000410000 */
[----:B------:R1:W3:Y:S03]  /*faf0*/  MUFU.EX2 R173, R47 ;  /* 0x0000002f00ad7308 */ /* 0x0002e60000000800 */
[----:B--2---:R-:W-:Y:S07]  /*fb00*/  FMUL.FTZ R45, R132, R181 ;  /* 0x000000b5842d7220 */ /* 0x004fee0000410000 */
[----:B------:R2:W-:Y:S01]  /*fb10*/  MUFU.EX2 R225, R52 ;  /* 0x0000003400e17308 */ /* 0x0005e20000000800 */
[C---:B---3--:R-:W-:Y:S09]  /*fb20*/  FMUL.FTZ R46, R0.reuse, R182 ;  /* 0x000000b6002e7220 */ /* 0x048ff20000410000 */
[----:B------:R3:W-:Y:S01]  /*fb30*/  MUFU.EX2 R224, R53 ;  /* 0x0000003500e07308 */ /* 0x0007e20000000800 */
[----:B-1----:R-:W-:Y:S09]  /*fb40*/  FMUL.FTZ R47, R0, R183 ;  /* 0x000000b7002f7220 */ /* 0x002ff20000410000 */
[----:B------:R-:W-:Y:S01]  /*fb50*/  MUFU.EX2 R223, R64 ;  /* 0x0000004000df7308 */ /* 0x000fe20000000800 */
[-C--:B------:R-:W-:Y:S03]  /*fb60*/  HMMA.16816.F32.BF16 R44, R140, R150.reuse, R44 ;  /* 0x000000968c2c723c */ /* 0x080fe6000004182c */
[----:B--2---:R-:W-:Y:S05]  /*fb70*/  F2FP.BF16.PACK_AB R52, R170, R249 ;  /* 0x000000f9aa34723e */ /* 0x004fea00000010ff */
[C---:B------:R-:W-:Y:S01]  /*fb80*/  HMMA.16816.F32.BF16 R48, R144.reuse, R150, R48 ;  /* 0x000000969030723c */ /* 0x040fe20000041830 */
[----:B------:R-:W1:Y:S01]  /*fb90*/  LDSM.16.MT88.4 R148, [R229+0x800] ;  /* 0x00080000e594783b */ /* 0x000e620000004200 */
[----:B------:R-:W-:Y:S02]  /*fba0*/  MUFU.EX2 R179, R66 ;  /* 0x0000004200b37308 */ /* 0x000fe40000000800 */
[----:B---3--:R-:W-:Y:S04]  /*fbb0*/  F2FP.BF16.PACK_AB R53, R171, R168 ;  /* 0x000000a8ab35723e */ /* 0x008fe800000010ff */
[-C--:B------:R-:W-:Y:S04]  /*fbc0*/  HMMA.16816.F32.BF16 R116, R144, R152.reuse, R116 ;  /* 0x000000989074723c */ /* 0x080fe80000041874 */
[----:B------:R-:W-:Y:S04]  /*fbd0*/  MUFU.EX2 R219, R67 ;  /* 0x0000004300db7308 */ /* 0x000fe80000000800 */
[C---:B------:R-:W-:Y:S06]  /*fbe0*/  HMMA.16816.F32.BF16 R120, R140.reuse, R152, R120 ;  /* 0x000000988c78723c */ /* 0x040fec0000041878 */
[----:B------:R2:W-:Y:S01]  /*fbf0*/  MUFU.EX2 R175, R54 ;  /* 0x0000003600af7308 */ /* 0x0005e20000000800 */
[----:B------:R-:W-:Y:S01]  /*fc00*/  MOV R153, R220 ;  /* 0x000000dc00997202 */ /* 0x000fe20000000f00 */
[-C--:B------:R-:W-:Y:S04]  /*fc10*/  HMMA.16816.F32.BF16 R124, R140, R154.reuse, R124 ;  /* 0x0000009a8c7c723c */ /* 0x080fe8000004187c */
[----:B------:R-:W-:Y:S03]  /*fc20*/  MOV R152, R222 ;  /* 0x000000de00987202 */ /* 0x000fe60000000f00 */
[----:B------:R-:W-:Y:S01]  /*fc30*/  F2FP.BF16.PACK_AB R140, R153, R169 ;  /* 0x000000a9998c723e */ /* 0x000fe200000010ff */
[----:B------:R-:W-:Y:S01]  /*fc40*/  HMMA.16816.F32.BF16 R128, R144, R154, R128 ;  /* 0x0000009a9080723c */ /* 0x000fe20000041880 */
[----:B------:R3:W-:Y:S01]  /*fc50*/  MUFU.EX2 R220, R55 ;  /* 0x0000003700dc7308 */ /* 0x0007e20000000800 */
[----:B------:R-:W3:Y:S02]  /*fc60*/  LDSM.16.MT88.4 R144, [R233+0x800] ;  /* 0x00080000e990783b */ /* 0x000ee40000004200 */
[----:B------:R-:W-:Y:S02]  /*fc70*/  F2FP.BF16.PACK_AB R142, R152, R162 ;  /* 0x000000a2988e723e */ /* 0x000fe400000010ff */
[----:B------:R-:W-:Y:S02]  /*fc80*/  F2FP.BF16.PACK_AB R141, R195, R194 ;  /* 0x000000c2c38d723e */ /* 0x000fe400000010ff */
[----:B------:R-:W-:Y:S02]  /*fc90*/  F2FP.BF16.PACK_AB R143, R196, R197 ;  /* 0x000000c5c48f723e */ /* 0x000fe400000010ff */
[----:B------:R-:W4:Y:S01]  /*fca0*/  LDL.LU R155, [R1+0x18] ;  /* 0x00001800019b7983 */ /* 0x000f220000300800 */
[----:B------:R3:W-:Y:S01]  /*fcb0*/  MUFU.EX2 R222, R65 ;  /* 0x0000004100de7308 */ /* 0x0007e20000000800 */
[----:B--2---:R-:W-:Y:S02]  /*fcc0*/  F2FP.BF16.PACK_AB R54, R161, R187 ;  /* 0x000000bba136723e */ /* 0x004fe400000010ff */
[----:B------:R-:W2:Y:S07]  /*fcd0*/  LDL.LU R154, [R1+0x14] ;  /* 0x00001400019a7983 */ /* 0x000eae0000300800 */
[----:B------:R-:W-:Y:S01]  /*fce0*/  MUFU.EX2 R174, R56 ;  /* 0x0000003800ae7308 */ /* 0x000fe20000000800 */
[----:B---3--:R-:W-:Y:S09]  /*fcf0*/  F2FP.BF16.PACK_AB R55, R160, R184 ;  /* 0x000000b8a037723e */ /* 0x008ff200000010ff */
[----:B------:R-:W3:Y:S01]  /*fd00*/  MUFU.EX2 R178, R57 ;  /* 0x0000003900b27308 */ /* 0x000ee20000000800 */
[-C--:B-1----:R-:W-:Y:S01]  /*fd10*/  HMMA.16816.F32.BF16 R4, R52, R148.reuse, R4 ;  /* 0x000000943404723c */ /* 0x082fe20000041804 */
[----:B------:R-:W1:Y:S07]  /*fd20*/  LDSM.16.MT88.4 R64, [R230+0x800] ;  /* 0x00080000e640783b */ /* 0x000e6e0000004200 */
[C---:B------:R-:W-:Y:S01]  /*fd30*/  HMMA.16816.F32.BF16 R8, R140.reuse, R148, R8 ;  /* 0x000000948c08723c */ /* 0x040fe20000041808 */
[----:B------:R-:W-:Y:S07]  /*fd40*/  MUFU.EX2 R177, R58 ;  /* 0x0000003a00b17308 */ /* 0x000fee0000000800 */
[-C--:B------:R-:W-:Y:S03]  /*fd50*/  HMMA.16816.F32.BF16 R12, R140, R150.reuse, R12 ;  /* 0x000000968c0c723c */ /* 0x080fe6000004180c */
[----:B------:R1:W1:Y:S05]  /*fd60*/  MUFU.EX2 R176, R59 ;  /* 0x0000003b00b07308 */ /* 0x00026a0000000800 */
[C---:B------:R-:W-:Y:S01]  /*fd70*/  HMMA.16816.F32.BF16 R16, R52.reuse, R150, R16 ;  /* 0x000000963410723c */ /* 0x040fe20000041810 */
[----:B------:R-:W3:Y:S04]  /*fd80*/  LDSM.16.MT88.4 R148, [R232+0x800] ;  /* 0x00080000e894783b */ /* 0x000ee80000004200 */
[----:B------:R-:W-:Y:S03]  /*fd90*/  MUFU.EX2 R182, R68 ;  /* 0x0000004400b67308 */ /* 0x000fe60000000800 */
[-C--:B------:R-:W-:Y:S07]  /*fda0*/  HMMA.16816.F32.BF16 R20, R52, R144.reuse, R20 ;  /* 0x000000903414723c */ /* 0x080fee0000041814 */
[----:B------:R-:W-:Y:S01]  /*fdb0*/  MUFU.EX2 R211, R69 ;  /* 0x0000004500d37308 */ /* 0x000fe20000000800 */
[C---:B------:R-:W-:Y:S01]  /*fdc0*/  HMMA.16816.F32.BF16 R24, R140.reuse, R144, R24 ;  /* 0x000000908c18723c */ /* 0x040fe20000041818 */
[----:B------:R-:W2:Y:S04]  /*fdd0*/  LDL.LU R145, [R1+0x1c] ;  /* 0x00001c0001917983 */ /* 0x000ea80000300800 */
[----:B-1----:R-:W1:Y:S02]  /*fde0*/  LDSM.16.MT88.4 R56, [R229+0x1000] ;  /* 0x00100000e538783b */ /* 0x002e640000004200 */
[----:B------:R-:W-:Y:S01]  /*fdf0*/  MOV R144, R198 ;  /* 0x000000c600907202 */ /* 0x000fe20000000f00 */
[-C--:B------:R-:W-:Y:S01]  /*fe00*/  HMMA.16816.F32.BF16 R28, R140, R146.reuse, R28 ;  /* 0x000000928c1c723c */ /* 0x080fe2000004181c */
[----:B------:R-:W-:Y:S07]  /*fe10*/  MUFU.EX2 R210, R70 ;  /* 0x0000004600d27308 */ /* 0x000fee0000000800 */
[C---:B------:R-:W-:Y:S01]  /*fe20*/  HMMA.16816.F32.BF16 R32, R52.reuse, R146, R32 ;  /* 0x000000923420723c */ /* 0x040fe20000041820 */
[----:B------:R-:W2:Y:S02]  /*fe30*/  LDL.LU R147, [R1+0x10] ;  /* 0x0000100001937983 */ /* 0x000ea40000300800 */
[----:B------:R3:W-:Y:S04]  /*fe40*/  MUFU.EX2 R209, R71 ;  /* 0x0000004700d17308 */ /* 0x0007e80000000800 */
[----:B------:R-:W-:Y:S01]  /*fe50*/  MOV R146, R171 ;  /* 0x000000ab00927202 */ /* 0x000fe20000000f00 */
[-C--:B------:R-:W-:Y:S05]  /*fe60*/  HMMA.16816.F32.BF16 R36, R52, R64.reuse, R36 ;  /* 0x000000403424723c */ /* 0x080fea0000041824 */
[----:B------:R1:W-:Y:S03]  /*fe70*/  MUFU.EX2 R214, R60 ;  /* 0x0000003c00d67308 */ /* 0x0003e60000000800 */
[C---:B------:R-:W-:Y:S07]  /*fe80*/  HMMA.16816.F32.BF16 R40, R140.reuse, R64, R40 ;  /* 0x000000408c28723c */ /* 0x040fee0000041828 */
[----:B------:R1:W1:Y:S01]  /*fe90*/  MUFU.EX2 R183, R61 ;  /* 0x0000003d00b77308 */ /* 0x0002620000000800 */
[-C--:B------:R-:W-:Y:S01]  /*fea0*/  HMMA.16816.F32.BF16 R44, R140, R66.reuse, R44 ;  /* 0x000000428c2c723c */ /* 0x080fe2000004182c */
[----:B---3--:R-:W-:Y:S07]  /*feb0*/  LDSM.16.MT88.4 R68, [R230+0x1000] ;  /* 0x00100000e644783b */ /* 0x008fee0000004200 */
[C---:B------:R-:W-:Y:S01]  /*fec0*/  HMMA.16816.F32.BF16 R48, R52.reuse, R66, R48 ;  /* 0x000000423430723c */ /* 0x040fe20000041830 */
[----:B------:R3:W-:Y:S01]  /*fed0*/  MUFU.EX2 R181, R62 ;  /* 0x0000003e00b57308 */ /* 0x0007e20000000800 */
[----:B------:R-:W3:Y:S02]  /*fee0*/  LDSM.16.MT88.4 R64, [R233+0x1000] ;  /* 0x00100000e940783b */ /* 0x000ee40000004200 */
[----:B-1----:R-:W-:Y:S04]  /*fef0*/  F2FP.BF16.PACK_AB R60, R185, R166 ;  /* 0x000000a6b93c723e */ /* 0x002fe800000010ff */
[-C--:B------:R-:W-:Y:S03]  /*ff00*/  HMMA.16816.F32.BF16 R116, R52, R148.reuse, R116 ;  /* 0x000000943474723c */ /* 0x080fe60000041874 */
[----:B------:R1:W1:Y:S01]  /*ff10*/  MUFU.EX2 R180, R63 ;  /* 0x0000003f00b47308 */ /* 0x0002620000000800 */
[----:B------:R-:W-:Y:S04]  /*ff20*/  F2FP.BF16.PACK_AB R61, R192, R164 ;  /* 0x000000a4c03d723e */ /* 0x000fe800000010ff */
[C---:B------:R-:W-:Y:S05]  /*ff30*/  HMMA.16816.F32.BF16 R120, R140.reuse, R148, R120 ;  /* 0x000000948c78723c */ /* 0x040fea0000041878 */
[----:B------:R-:W-:Y:S02]  /*ff40*/  MUFU.EX2 R206, R82 ;  /* 0x0000005200ce7308 */ /* 0x000fe40000000800 */
[----:B------:R-:W-:Y:S01]  /*ff50*/  MOV R148, R169 ;  /* 0x000000a900947202 */ /* 0x000fe20000000f00 */
[-C--:B------:R-:W-:Y:S04]  /*ff60*/  HMMA.16816.F32.BF16 R124, R140, R150.reuse, R124 ;  /* 0x000000968c7c723c */ /* 0x080fe8000004187c */
[----:B---3--:R-:W-:Y:S02]  /*ff70*/  F2FP.BF16.PACK_AB R62, R158, R252 ;  /* 0x000000fc9e3e723e */ /* 0x008fe400000010ff */
[----:B------:R-:W-:Y:S01]  /*ff80*/  MOV R149, R170 ;  /* 0x000000aa00957202 */ /* 0x000fe20000000f00 */
[----:B------:R-:W-:Y:S01]  /*ff90*/  MUFU.EX2 R82, R75 ;  /* 0x0000004b00527308 */ /* 0x000fe20000000800 */
[----:B------:R-:W-:Y:S04]  /*ffa0*/  HMMA.16816.F32.BF16 R128, R52, R150, R128 ;  /* 0x000000963480723c */ /* 0x000fe80000041880 */
[----:B-1----:R-:W-:Y:S02]  /*ffb0*/  F2FP.BF16.PACK_AB R63, R173, R172 ;  /* 0x000000acad3f723e */ /* 0x002fe400000010ff */
[----:B------:R-:W-:Y:S02]  /*ffc0*/  MOV R143, R168 ;  /* 0x000000a8008f7202 */ /* 0x000fe40000000f00 */
[----:B------:R-:W-:Y:S01]  /*ffd0*/  F2FP.BF16.PACK_AB R53, R186, R167 ;  /* 0x000000a7ba35723e */ /* 0x000fe200000010ff */
[----:B------:R-:W-:Y:S01]  /*ffe0*/  LDSM.16.MT88.4 R168, [R233+0x3000] ;  /* 0x00300000e9a8783b */ /* 0x000fe20000004200 */
[----:B------:R-:W-:Y:S02]  /*fff0*/  MUFU.EX2 R205, R83 ;  /* 0x0000005300cd7308 */ /* 0x000fe40000000800 */
[----:B------:R-:W-:Y:S02]  /*10000*/  F2FP.BF16.PACK_AB R52, R165, R144 ;  /* 0x00000090a534723e */ /* 0x000fe400000010ff */
[----:B------:R-:W-:Y:S02]  /*10010*/  F2FP.BF16.PACK_AB R54, R156, R163 ;  /* 0x000000a39c36723e */ /* 0x000fe400000010ff */
[----:B------:R-:W-:Y:S04]  /*10020*/  F2FP.BF16.PACK_AB R55, R157, R159 ;  /* 0x0000009f9d37723e */ /* 0x000fe800000010ff */
[----:B------:R1:W3:Y:S03]  /*10030*/  MUFU.EX2 R83, R74 ;  /* 0x0000004a00537308 */ /* 0x0002e60000000800 */
[-C--:B------:R-:W-:Y:S07]  /*10040*/  HMMA.16816.F32.BF16 R4, R52, R56.reuse, R4 ;  /* 0x000000383404723c */ /* 0x080fee0000041804 */
        /* <DEDUP_REMOVED lines=14> */
[----:B------:R-:W2:Y:S01]  /*10130*/  LDSM.16.MT88.4 R64, [R229+0x1800] ;  /* 0x00180000e540783b */ /* 0x000ea20000004200 */
[----:B------:R-:W1:Y:S06]  /*10140*/  MUFU.EX2 R201, R77 ;  /* 0x0000004d00c97308 */ /* 0x000e6c0000000800 */
[-C--:B------:R-:W-:Y:S04]  /*10150*/  HMMA.16816.F32.BF16 R36, R52, R68.reuse, R36 ;  /* 0x000000443424723c */ /* 0x080fe80000041824 */
[----:B------:R1:W1:Y:S04]  /*10160*/  MUFU.EX2 R81, R79 ;  /* 0x0000004f00517308 */ /* 0x0002680000000800 */
[C---:B------:R-:W-:Y:S06]  /*10170*/  HMMA.16816.F32.BF16 R40, R60.reuse, R68, R40 ;  /* 0x000000443c28723c */ /* 0x040fec0000041828 */
[----:B------:R3:W-:Y:S02]  /*10180*/  MUFU.EX2 R200, R84 ;  /* 0x0000005400c87308 */ /* 0x0007e40000000800 */
[-C--:B------:R-:W-:Y:S08]  /*10190*/  HMMA.16816.F32.BF16 R44, R60, R70.reuse, R44 ;  /* 0x000000463c2c723c */ /* 0x080ff0000004182c */
[C---:B------:R-:W-:Y:S01]  /*101a0*/  HMMA.16816.F32.BF16 R48, R52.reuse, R70, R48 ;  /* 0x000000463430723c */ /* 0x040fe20000041830 */
[----:B------:R-:W-:Y:S01]  /*101b0*/  LDSM.16.MT88.4 R68, [R230+0x1800] ;  /* 0x00180000e644783b */ /* 0x000fe20000004200 */
[----:B------:R3:W-:Y:S02]  /*101c0*/  MUFU.EX2 R199, R85 ;  /* 0x0000005500c77308 */ /* 0x0007e40000000800 */
[--C-:B-1----:R-:W-:Y:S01]  /*101d0*/  FFMA.FTZ R79, R106, c[0x0][0x2d0], -R3.reuse ;  /* 0x0000b4006a4f7a23 */ /* 0x102fe20000010803 */
[----:B------:R-:W-:Y:S01]  /*101e0*/  MOV R106, R185 ;  /* 0x000000b9006a7202 */ /* 0x000fe20000000f00 */
[----:B------:R-:W-:Y:S01]  /*101f0*/  FFMA.FTZ R3, R111, c[0x0][0x2d0], -R3 ;  /* 0x0000b4006f037a23 */ /* 0x000fe20000010803 */
[----:B------:R-:W-:Y:S01]  /*10200*/  MOV R111, R186 ;  /* 0x000000ba006f7202 */ /* 0x000fe20000000f00 */
[-C--:B------:R-:W-:Y:S04]  /*10210*/  HMMA.16816.F32.BF16 R116, R52, R56.reuse, R116 ;  /* 0x000000383474723c */ /* 0x080fe80000041874 */
[----:B------:R1:W-:Y:S01]  /*10220*/  MUFU.EX2 R198, R86 ;  /* 0x0000005600c67308 */ /* 0x0003e20000000800 */
[--C-:B---3--:R-:W-:Y:S01]  /*10230*/  FFMA.FTZ R84, R105, c[0x0][0x2d0], -R138.reuse ;  /* 0x0000b40069547a23 */ /* 0x108fe2000001088a */
[----:B------:R-:W-:Y:S02]  /*10240*/  MOV R105, R159 ;  /* 0x0000009f00697202 */ /* 0x000fe40000000f00 */
[C---:B------:R-:W-:Y:S06]  /*10250*/  HMMA.16816.F32.BF16 R120, R60.reuse, R56, R120 ;  /* 0x000000383c78723c */ /* 0x040fec0000041878 */
[----:B------:R-:W-:Y:S01]  /*10260*/  MUFU.EX2 R84, R84 ;  /* 0x0000005400547308 */ /* 0x000fe20000000800 */
[----:B------:R-:W-:Y:S01]  /*10270*/  F2FP.BF16.PACK_AB R56, R178, R174 ;  /* 0x000000aeb238723e */ /* 0x000fe200000010ff */
[-C--:B------:R-:W-:Y:S01]  /*10280*/  HMMA.16816.F32.BF16 R124, R60, R58.reuse, R124 ;  /* 0x0000003a3c7c723c */ /* 0x080fe2000004187c */
[----:B------:R-:W3:Y:S03]  /*10290*/  LDSM.16.MT88.4 R60, [R233+0x1800] ;  /* 0x00180000e93c783b */ /* 0x000ee60000004200 */
[----:B------:R-:W-:Y:S01]  /*102a0*/  F2FP.BF16.PACK_AB R57, R176, R177 ;  /* 0x000000b1b039723e */ /* 0x000fe200000010ff */
[--C-:B------:R-:W-:Y:S01]  /*102b0*/  FFMA.FTZ R85, R104, c[0x0][0x2d0], -R138.reuse ;  /* 0x0000b40068557a23 */ /* 0x100fe2000001088a */
[----:B------:R-:W-:Y:S01]  /*102c0*/  MOV R104, R156 ;  /* 0x0000009c00687202 */ /* 0x000fe20000000f00 */
[----:B------:R-:W-:Y:S01]  /*102d0*/  FFMA.FTZ R138, R109, c[0x0][0x2d0], -R138 ;  /* 0x0000b4006d8a7a23 */ /* 0x000fe2000001088a */
[----:B------:R-:W-:Y:S01]  /*102e0*/  HMMA.16816.F32.BF16 R128, R52, R58, R128 ;  /* 0x0000003a3480723c */ /* 0x000fe20000041880 */
[----:B------:R-:W-:Y:S03]  /*102f0*/  MUFU.EX2 R113, R87 ;  /* 0x0000005700717308 */ /* 0x000fe60000000800 */
[----:B------:R-:W-:Y:S01]  /*10300*/  MOV R109, R163 ;  /* 0x000000a3006d7202 */ /* 0x000fe20000000f00 */
[--C-:B-1----:R-:W-:Y:S01]  /*10310*/  FFMA.FTZ R86, R114, c[0x0][0x2d0], -R188.reuse ;  /* 0x0000b40072567a23 */ /* 0x102fe200000108bc */
[----:B------:R-:W-:Y:S01]  /*10320*/  MOV R114, R158 ;  /* 0x0000009e00727202 */ /* 0x000fe20000000f00 */
[----:B------:R-:W-:Y:S01]  /*10330*/  FFMA.FTZ R188, R115, c[0x0][0x2d0], -R188 ;  /* 0x0000b40073bc7a23 */ /* 0x000fe200000108bc */
[----:B------:R-:W-:Y:S03]  /*10340*/  F2FP.BF16.PACK_AB R52, R224, R225 ;  /* 0x000000e1e034723e */ /* 0x000fe600000010ff */
[----:B------:R-:W-:Y:S01]  /*10350*/  MUFU.EX2 R138, R138 ;  /* 0x0000008a008a7308 */ /* 0x000fe20000000800 */
[----:B------:R-:W-:Y:S02]  /*10360*/  F2FP.BF16.PACK_AB R54, R222, R223 ;  /* 0x000000dfde36723e */ /* 0x000fe400000010ff */
[----:B------:R-:W-:Y:S01]  /*10370*/  F2FP.BF16.PACK_AB R53, R220, R175 ;  /* 0x000000afdc35723e */ /* 0x000fe200000010ff */
[----:B----4-:R-:W-:Y:S01]  /*10380*/  FFMA.FTZ R133, R133, R155, R215 ;  /* 0x0000009b85857223 */ /* 0x010fe200000100d7 */
[----:B------:R-:W-:Y:S02]  /*10390*/  F2FP.BF16.PACK_AB R55, R219, R179 ;  /* 0x000000b3db37723e */ /* 0x000fe400000010ff */
[----:B------:R-:W-:Y:S01]  /*103a0*/  F2FP.BF16.PACK_AB R58, R183, R214 ;  /* 0x000000d6b73a723e */ /* 0x000fe200000010ff */
[----:B------:R-:W-:Y:S01]  /*103b0*/  FADD.FTZ R133, R216, R133 ;  /* 0x00000085d8857221 */ /* 0x000fe20000010000 */
[----:B------:R-:W-:Y:S01]  /*103c0*/  F2FP.BF16.PACK_AB R59, R180, R181 ;  /* 0x000000b5b43b723e */ /* 0x000fe200000010ff */
[----:B--2---:R-:W-:Y:S01]  /*103d0*/  FFMA.FTZ R132, R132, R154, R212 ;  /* 0x0000009a84847223 */ /* 0x004fe200000100d4 */
[----:B------:R-:W-:Y:S01]  /*103e0*/  MUFU.EX2 R188, R188 ;  /* 0x000000bc00bc7308 */ /* 0x000fe20000000800 */
[-C--:B------:R-:W-:Y:S03]  /*103f0*/  HMMA.16816.F32.BF16 R4, R52, R64.reuse, R4 ;  /* 0x000000403404723c */ /* 0x080fe60000041804 */
[----:B------:R-:W-:Y:S01]  /*10400*/  FADD.FTZ R132, R213, R132 ;  /* 0x00000084d5847221 */ /* 0x000fe20000010000 */
[----:B------:R-:W-:Y:S04]  /*10410*/  MOV R115, R157 ;  /* 0x0000009d00737202 */ /* 0x000fe80000000f00 */
[C---:B------:R-:W-:Y:S01]  /*10420*/  HMMA.16816.F32.BF16 R8, R56.reuse, R64, R8 ;  /* 0x000000403808723c */ /* 0x040fe20000041808 */
[----:B------:R-:W-:Y:S07]  /*10430*/  MUFU.EX2 R87, R112 ;  /* 0x0000007000577308 */ /* 0x000fee0000000800 */
[-C--:B------:R-:W-:Y:S03]  /*10440*/  HMMA.16816.F32.BF16 R12, R56, R66.reuse, R12 ;  /* 0x00000042380c723c */ /* 0x080fe6000004180c */
[----:B------:R-:W-:Y:S05]  /*10450*/  MUFU.EX2 R86, R86 ;  /* 0x0000005600567308 */ /* 0x000fea0000000800 */
[C---:B------:R-:W-:Y:S01]  /*10460*/  HMMA.16816.F32.BF16 R16, R52.reuse, R66, R16 ;  /* 0x000000423410723c */ /* 0x040fe20000041810 */
[----:B------:R-:W-:Y:S04]  /*10470*/  LDSM.16.MT88.4 R64, [R233+0x2000] ;  /* 0x00200000e940783b */ /* 0x000fe80000004200 */
[----:B------:R-:W-:Y:S03]  /*10480*/  MUFU.EX2 R96, R96 ;  /* 0x0000006000607308 */ /* 0x000fe60000000800 */
[-C--:B---3--:R-:W-:Y:S07]  /*10490*/  HMMA.16816.F32.BF16 R20, R52, R60.reuse, R20 ;  /* 0x0000003c3414723c */ /* 0x088fee0000041814 */
[----:B------:R-:W-:Y:S01]  /*104a0*/  MUFU.EX2 R97, R97 ;  /* 0x0000006100617308 */ /* 0x000fe20000000800 */
[C---:B------:R-:W-:Y:S08]  /*104b0*/  HMMA.16816.F32.BF16 R24, R56.reuse, R60, R24 ;  /* 0x0000003c3818723c */ /* 0x040ff00000041818 */
[-C--:B------:R-:W-:Y:S01]  /*104c0*/  HMMA.16816.F32.BF16 R28, R56, R62.reuse, R28 ;  /* 0x0000003e381c723c */ /* 0x080fe2000004181c */
[----:B------:R-:W-:Y:S03]  /*104d0*/  MUFU.EX2 R98, R98 ;  /* 0x0000006200627308 */ /* 0x000fe60000000800 */
[----:B------:R-:W-:Y:S04]  /*104e0*/  FFMA.FTZ R0, R0, R145, R189 ;  /* 0x0000009100007223 */ /* 0x000fe800000100bd */
[C---:B------:R-:W-:Y:S01]  /*104f0*/  HMMA.16816.F32.BF16 R32, R52.reuse, R62, R32 ;  /* 0x0000003e3420723c */ /* 0x040fe20000041820 */
[----:B------:R-:W1:Y:S02]  /*10500*/  LDSM.16.MT88.4 R60, [R229+0x2000] ;  /* 0x00200000e53c783b */ /* 0x000e640000004200 */
[----:B------:R-:W-:Y:S01]  /*10510*/  MUFU.EX2 R99, R99 ;  /* 0x0000006300637308 */ /* 0x000fe20000000800 */
[----:B------:R-:W-:Y:S01]  /*10520*/  MOV R145, R152 ;  /* 0x0000009800917202 */ /* 0x000fe20000000f00 */
[----:B------:R-:W-:Y:S02]  /*10530*/  FADD.FTZ R76, R190, R0 ;  /* 0x00000000be4c7221 */ /* 0x000fe40000010000 */
[----:B------:R-:W-:Y:S01]  /*10540*/  FADD.FTZ R0, R226, R132 ;  /* 0x00000084e2007221 */ /* 0x000fe20000010000 */
[-C--:B------:R-:W-:Y:S04]  /*10550*/  HMMA.16816.F32.BF16 R36, R52, R68.reuse, R36 ;  /* 0x000000443424723c */ /* 0x080fe80000041824 */
[----:B------:R-:W-:Y:S01]  /*10560*/  FADD.FTZ R0, R227, R0 ;  /* 0x00000000e3007221 */ /* 0x000fe20000010000 */
[----:B------:R-:W-:Y:S01]  /*10570*/  MOV R215, R145 ;  /* 0x0000009100d77202 */ /* 0x000fe20000000f00 */
[----:B------:R-:W-:Y:S01]  /*10580*/  MUFU.EX2 R88, R88 ;  /* 0x0000005800587308 */ /* 0x000fe20000000800 */
[----:B------:R-:W-:Y:S01]  /*10590*/  FFMA.FTZ R134, R134, R147, R217 ;  /* 0x0000009386867223 */ /* 0x000fe200000100d9 */
[C---:B------:R-:W-:Y:S04]  /*105a0*/  HMMA.16816.F32.BF16 R40, R56.reuse, R68, R40 ;  /* 0x000000443828723c */ /* 0x040fe80000041828 */
[----:B------:R-:W-:Y:S01]  /*105b0*/  MOV R147, R153 ;  /* 0x0000009900937202 */ /* 0x000fe20000000f00 */
[----:B------:R-:W-:Y:S01]  /*105c0*/  FADD.FTZ R0, R148, R0 ;  /* 0x0000000094007221 */ /* 0x000fe20000010000 */
[----:B------:R-:W-:Y:S01]  /*105d0*/  LDSM.16.MT88.4 R152, [R229+0x3000] ;  /* 0x00300000e598783b */ /* 0x000fe20000004200 */
[----:B------:R-:W-:Y:S01]  /*105e0*/  MOV R217, R144 ;  /* 0x0000009000d97202 */ /* 0x000fe20000000f00 */
[-C--:B------:R-:W-:Y:S01]  /*105f0*/  HMMA.16816.F32.BF16 R44, R56, R70.reuse, R44 ;  /* 0x00000046382c723c */ /* 0x080fe2000004182c */
[----:B------:R-:W-:Y:S03]  /*10600*/  MUFU.EX2 R89, R89 ;  /* 0x0000005900597308 */ /* 0x000fe60000000800 */
[----:B------:R-:W-:Y:S01]  /*10610*/  FADD.FTZ R134, R218, R134 ;  /* 0x00000086da867221 */ /* 0x000fe20000010000 */
[----:B------:R-:W-:Y:S03]  /*10620*/  MOV R132, R135 ;  /* 0x0000008700847202 */ /* 0x000fe60000000f00 */
[C---:B------:R-:W-:Y:S01]  /*10630*/  HMMA.16816.F32.BF16 R48, R52.reuse, R70, R48 ;  /* 0x000000463430723c */ /* 0x040fe20000041830 */
[----:B------:R-:W2:Y:S02]  /*10640*/  LDSM.16.MT88.4 R68, [R230+0x2000] ;  /* 0x00200000e644783b */ /* 0x000ea40000004200 */
[----:B------:R-:W-:Y:S01]  /*10650*/  MUFU.EX2 R90, R90 ;  /* 0x0000005a005a7308 */ /* 0x000fe20000000800 */
[----:B------:R-:W-:Y:S04]  /*10660*/  FADD.FTZ R134, R221, R134 ;  /* 0x00000086dd867221 */ /* 0x000fe80000010000 */
[-C--:B------:R-:W-:Y:S05]  /*10670*/  HMMA.16816.F32.BF16 R116, R52, R72.reuse, R116 ;  /* 0x000000483474723c */ /* 0x080fea0000041874 */
[----:B------:R-:W-:Y:S03]  /*10680*/  MUFU.EX2 R91, R91 ;  /* 0x0000005b005b7308 */ /* 0x000fe60000000800 */
[C---:B------:R-:W-:Y:S07]  /*10690*/  HMMA.16816.F32.BF16 R120, R56.reuse, R72, R120 ;  /* 0x000000483878723c */ /* 0x040fee0000041878 */
[----:B------:R-:W-:Y:S01]  /*106a0*/  MUFU.EX2 R92, R92 ;  /* 0x0000005c005c7308 */ /* 0x000fe20000000800 */
[-C--:B------:R-:W-:Y:S07]  /*106b0*/  HMMA.16816.F32.BF16 R124, R56, R74.reuse, R124 ;  /* 0x0000004a387c723c */ /* 0x080fee000004187c */
        /* <DEDUP_REMOVED lines=11> */
[----:B------:R-:W-:Y:S05]  /*10770*/  F2FP.BF16.PACK_AB R59, R81, R80 ;  /* 0x00000050513b723e */ /* 0x000fea00000010ff */
[-C--:B-1----:R-:W-:Y:S01]  /*10780*/  HMMA.16816.F32.BF16 R4, R52, R60.reuse, R4 ;  /* 0x0000003c3404723c */ /* 0x082fe20000041804 */
[----:B------:R-:W1:Y:S07]  /*10790*/  MUFU.EX2 R95, R95 ;  /* 0x0000005f005f7308 */ /* 0x000e6e0000000800 */
[C---:B------:R-:W-:Y:S03]  /*107a0*/  HMMA.16816.F32.BF16 R8, R56.reuse, R60, R8 ;  /* 0x0000003c3808723c */ /* 0x040fe60000041808 */
[----:B------:R-:W-:Y:S05]  /*107b0*/  MUFU.EX2 R100, R100 ;  /* 0x0000006400647308 */ /* 0x000fea0000000800 */
[-C--:B------:R-:W-:Y:S05]  /*107c0*/  HMMA.16816.F32.BF16 R12, R56, R62.reuse, R12 ;  /* 0x0000003e380c723c */ /* 0x080fea000004180c */
[----:B------:R-:W-:Y:S03]  /*107d0*/  MUFU.EX2 R101, R101 ;  /* 0x0000006500657308 */ /* 0x000fe60000000800 */
[C---:B------:R-:W-:Y:S01]  /*107e0*/  HMMA.16816.F32.BF16 R16, R52.reuse, R62, R16 ;  /* 0x0000003e3410723c */ /* 0x040fe20000041810 */
[----:B------:R-:W1:Y:S06]  /*107f0*/  LDSM.16.MT88.4 R60, [R229+0x2800] ;  /* 0x00280000e53c783b */ /* 0x000e6c0000004200 */
[----:B------:R-:W-:Y:S01]  /*10800*/  MUFU.EX2 R102, R102 ;  /* 0x0000006600667308 */ /* 0x000fe20000000800 */
[-C--:B------:R-:W-:Y:S08]  /*10810*/  HMMA.16816.F32.BF16 R20, R52, R64.reuse, R20 ;  /* 0x000000403414723c */ /* 0x080ff00000041814 */
[C---:B------:R-:W-:Y:S01]  /*10820*/  HMMA.16816.F32.BF16 R24, R56.reuse, R64, R24 ;  /* 0x000000403818723c */ /* 0x040fe20000041818 */
[----:B------:R-:W-:Y:S07]  /*10830*/  MUFU.EX2 R103, R103 ;  /* 0x0000006700677308 */ /* 0x000fee0000000800 */
[-C--:B------:R-:W-:Y:S03]  /*10840*/  HMMA.16816.F32.BF16 R28, R56, R66.reuse, R28 ;  /* 0x00000042381c723c */ /* 0x080fe6000004181c */
[----:B------:R-:W-:Y:S05]  /*10850*/  MUFU.EX2 R85, R85 ;  /* 0x0000005500557308 */ /* 0x000fea0000000800 */
[C---:B------:R-:W-:Y:S01]  /*10860*/  HMMA.16816.F32.BF16 R32, R52.reuse, R66, R32 ;  /* 0x000000423420723c */ /* 0x040fe20000041820 */
[----:B------:R-:W1:Y:S04]  /*10870*/  LDSM.16.MT88.4 R64, [R233+0x2800] ;  /* 0x00280000e940783b */ /* 0x000e680000004200 */
[----:B------:R-:W-:Y:S03]  /*10880*/  MUFU.EX2 R79, R79 ;  /* 0x0000004f004f7308 */ /* 0x000fe60000000800 */
[-C--:B--2---:R-:W-:Y:S08]  /*10890*/  HMMA.16816.F32.BF16 R36, R52, R68.reuse, R36 ;  /* 0x000000443424723c */ /* 0x084ff00000041824 */
[C---:B------:R-:W-:Y:S07]  /*108a0*/  HMMA.16816.F32.BF16 R40, R56.reuse, R68, R40 ;  /* 0x000000443828723c */ /* 0x040fee0000041828 */
[----:B------:R-:W-:Y:S01]  /*108b0*/  FADD.FTZ R68, R248, R133 ;  /* 0x00000085f8447221 */ /* 0x000fe20000010000 */
[-C--:B------:R-:W-:Y:S04]  /*108c0*/  HMMA.16816.F32.BF16 R44, R56, R70.reuse, R44 ;  /* 0x00000046382c723c */ /* 0x080fe8000004182c */
[----:B------:R-:W-:Y:S04]  /*108d0*/  FADD.FTZ R78, R250, R68 ;  /* 0x00000044fa4e7221 */ /* 0x000fe80000010000 */
[C---:B------:R-:W-:Y:S01]  /*108e0*/  HMMA.16816.F32.BF16 R48, R52.reuse, R70, R48 ;  /* 0x000000463430723c */ /* 0x040fe20000041830 */
[----:B------:R-:W2:Y:S07]  /*108f0*/  LDSM.16.MT88.4 R68, [R230+0x2800] ;  /* 0x00280000e644783b */ /* 0x000eae0000004200 */
[-C--:B---3--:R-:W-:Y:S08]  /*10900*/  HMMA.16816.F32.BF16 R116, R52, R72.reuse, R116 ;  /* 0x000000483474723c */ /* 0x088ff00000041874 */
[C---:B------:R-:W-:Y:S08]  /*10910*/  HMMA.16816.F32.BF16 R120, R56.reuse, R72, R120 ;  /* 0x000000483878723c */ /* 0x040ff00000041878 */
[-C--:B------:R-:W-:Y:S07]  /*10920*/  HMMA.16816.F32.BF16 R124, R56, R74.reuse, R124 ;  /* 0x0000004a387c723c */ /* 0x080fee000004187c */
[----:B----4-:R-:W-:Y:S01]  /*10930*/  F2FP.BF16.PACK_AB R58, R93, R92 ;  /* 0x0000005c5d3a723e */ /* 0x010fe200000010ff */
[----:B------:R-:W-:Y:S01]  /*10940*/  HMMA.16816.F32.BF16 R128, R52, R74, R128 ;  /* 0x0000004a3480723c */ /* 0x000fe20000041880 */
[----:B------:R-:W3:Y:S03]  /*10950*/  LDSM.16.MT88.4 R72, [R232+0x2800] ;  /* 0x00280000e848783b */ /* 0x000ee60000004200 */
[----:B------:R-:W-:Y:S01]  /*10960*/  FADD.FTZ R57, R191, R76 ;  /* 0x0000004cbf397221 */ /* 0x000fe20000010000 */
[----:B-1----:R-:W-:Y:S01]  /*10970*/  F2FP.BF16.PACK_AB R59, R95, R94 ;  /* 0x0000005e5f3b723e */ /* 0x002fe200000010ff */
[----:B------:R-:W-:Y:S01]  /*10980*/  FADD.FTZ R56, R251, R134 ;  /* 0x00000086fb387221 */ /* 0x000fe20000010000 */
[----:B------:R-:W-:Y:S01]  /*10990*/  F2FP.BF16.PACK_AB R52, R199, R200 ;  /* 0x000000c8c734723e */ /* 0x000fe200000010ff */
[----:B------:R-:W-:Y:S01]  /*109a0*/  FADD.FTZ R77, R193, R57 ;  /* 0x00000039c14d7221 */ /* 0x000fe20000010000 */
[----:B------:R-:W-:Y:S03]  /*109b0*/  F2FP.BF16.PACK_AB R53, R113, R198 ;  /* 0x000000c67135723e */ /* 0x000fe600000010ff */
[----:B------:R-:W-:Y:S01]  /*109c0*/  F2FP.BF16.PACK_AB R54, R97, R96 ;  /* 0x000000606136723e */ /* 0x000fe200000010ff */
[----:B------:R-:W-:Y:S01]  /*109d0*/  FADD.FTZ R76, R249, R56 ;  /* 0x00000038f94c7221 */ /* 0x000fe20000010000 */
[----:B------:R-:W-:Y:S02]  /*109e0*/  F2FP.BF16.PACK_AB R55, R99, R98 ;  /* 0x000000626337723e */ /* 0x000fe400000010ff */
[----:B------:R-:W-:Y:S02]  /*109f0*/  F2FP.BF16.PACK_AB R56, R89, R88 ;  /* 0x000000585938723e */ /* 0x000fe400000010ff */
[----:B------:R-:W-:Y:S03]  /*10a00*/  F2FP.BF16.PACK_AB R57, R91, R90 ;  /* 0x0000005a5b39723e */ /* 0x000fe600000010ff */
[-C--:B------:R-:W-:Y:S08]  /*10a10*/  HMMA.16816.F32.BF16 R4, R52, R60.reuse, R4 ;  /* 0x0000003c3404723c */ /* 0x080ff00000041804 */
[C---:B------:R-:W-:Y:S08]  /*10a20*/  HMMA.16816.F32.BF16 R8, R56.reuse, R60, R8 ;  /* 0x0000003c3808723c */ /* 0x040ff00000041808 */
[-C--:B------:R-:W-:Y:S08]  /*10a30*/  HMMA.16816.F32.BF16 R12, R56, R62.reuse, R12 ;  /* 0x0000003e380c723c */ /* 0x080ff0000004180c */
[C---:B------:R-:W-:Y:S01]  /*10a40*/  HMMA.16816.F32.BF16 R16, R52.reuse, R62, R16 ;  /* 0x0000003e3410723c */ /* 0x040fe20000041810 */
[----:B------:R1:W-:Y:S06]  /*10a50*/  MUFU.EX2 R63, R3 ;  /* 0x00000003003f7308 */ /* 0x0003ec0000000800 */
[----:B------:R-:W-:Y:S01]  /*10a60*/  FADD.FTZ R62, R147, R0 ;  /* 0x00000000933e7221 */ /* 0x000fe20000010000 */
[-C--:B------:R-:W-:Y:S08]  /*10a70*/  HMMA.16816.F32.BF16 R20, R52, R64.reuse, R20 ;  /* 0x000000403414723c */ /* 0x080ff00000041814 */
[C---:B------:R-:W-:Y:S01]  /*10a80*/  HMMA.16816.F32.BF16 R24, R56.reuse, R64, R24 ;  /* 0x000000403818723c */ /* 0x040fe20000041818 */
[----:B------:R-:W-:Y:S07]  /*10a90*/  MUFU.EX2 R64, R110 ;  /* 0x0000006e00407308 */ /* 0x000fee0000000800 */
[-C--:B------:R-:W-:Y:S03]  /*10aa0*/  HMMA.16816.F32.BF16 R28, R56, R66.reuse, R28 ;  /* 0x00000042381c723c */ /* 0x080fe6000004181c */
[----:B------:R-:W-:Y:S01]  /*10ab0*/  MUFU.EX2 R65, R107 ;  /* 0x0000006b00417308 */ /* 0x000fe20000000800 */
[----:B-1----:R-:W-:Y:S04]  /*10ac0*/  FADD.FTZ R3, R143, R78 ;  /* 0x0000004e8f037221 */ /* 0x002fe80000010000 */
[C---:B------:R-:W-:Y:S04]  /*10ad0*/  HMMA.16816.F32.BF16 R32, R52.reuse, R66, R32 ;  /* 0x000000423420723c */ /* 0x040fe80000041820 */
[----:B------:R-:W-:Y:S01]  /*10ae0*/  FADD.FTZ R3, R146, R3 ;  /* 0x0000000392037221 */ /* 0x000fe20000010000 */
[----:B------:R-:W1:Y:S03]  /*10af0*/  MUFU.EX2 R66, R108 ;  /* 0x0000006c00427308 */ /* 0x000e660000000800 */
[-C--:B--2---:R-:W-:Y:S04]  /*10b00*/  HMMA.16816.F32.BF16 R36, R52, R68.reuse, R36 ;  /* 0x000000443424723c */ /* 0x084fe80000041824 */
[----:B------:R-:W-:Y:S04]  /*10b10*/  FADD.FTZ R60, R184, R3 ;  /* 0x00000003b83c7221 */ /* 0x000fe80000010000 */
[C---:B------:R-:W-:Y:S08]  /*10b20*/  HMMA.16816.F32.BF16 R40, R56.reuse, R68, R40 ;  /* 0x000000443828723c */ /* 0x040ff00000041828 */
[-C--:B------:R-:W-:Y:S08]  /*10b30*/  HMMA.16816.F32.BF16 R44, R56, R70.reuse, R44 ;  /* 0x00000046382c723c */ /* 0x080ff0000004182c */
[C---:B------:R-:W-:Y:S07]  /*10b40*/  HMMA.16816.F32.BF16 R48, R52.reuse, R70, R48 ;  /* 0x000000463430723c */ /* 0x040fee0000041830 */
[----:B------:R-:W-:Y:S01]  /*10b50*/  MOV R70, R2 ;  /* 0x0000000200467202 */ /* 0x000fe20000000f00 */
[-C--:B---3--:R-:W-:Y:S08]  /*10b60*/  HMMA.16816.F32.BF16 R116, R52, R72.reuse, R116 ;  /* 0x000000483474723c */ /* 0x088ff00000041874 */
[C---:B------:R-:W-:Y:S08]  /*10b70*/  HMMA.16816.F32.BF16 R120, R56.reuse, R72, R120 ;  /* 0x000000483878723c */ /* 0x040ff00000041878 */
[-C--:B------:R-:W-:Y:S07]  /*10b80*/  HMMA.16816.F32.BF16 R124, R56, R74.reuse, R124 ;  /* 0x0000004a387c723c */ /* 0x080fee000004187c */
[----:B------:R-:W-:Y:S01]  /*10b90*/  FADD.FTZ R57, R194, R77 ;  /* 0x0000004dc2397221 */ /* 0x000fe20000010000 */
[----:B------:R-:W-:Y:S04]  /*10ba0*/  HMMA.16816.F32.BF16 R128, R52, R74, R128 ;  /* 0x0000004a3480723c */ /* 0x000fe80000041880 */
[----:B------:R-:W-:Y:S01]  /*10bb0*/  FADD.FTZ R56, R149, R76 ;  /* 0x0000004c95387221 */ /* 0x000fe20000010000 */
[----:B-1----:R-:W-:Y:S01]  /*10bc0*/  F2FP.BF16.PACK_AB R58, R138, R66 ;  /* 0x000000428a3a723e */ /* 0x002fe200000010ff */
[----:B------:R-:W-:Y:S01]  /*10bd0*/  FADD.FTZ R61, R195, R57 ;  /* 0x00000039c33d7221 */ /* 0x000fe20000010000 */
[----:B------:R-:W-:Y:S01]  /*10be0*/  F2FP.BF16.PACK_AB R52, R101, R100 ;  /* 0x000000646534723e */ /* 0x000fe200000010ff */
[----:B------:R-:W-:Y:S01]  /*10bf0*/  FADD.FTZ R0, R187, R56 ;  /* 0x00000038bb007221 */ /* 0x000fe20000010000 */
[----:B------:R-:W-:Y:S01]  /*10c00*/  F2FP.BF16.PACK_AB R53, R103, R102 ;  /* 0x000000666735723e */ /* 0x000fe200000010ff */
[----:B------:R-:W1:Y:S02]  /*10c10*/  LDSM.16.MT88.4 R184, [R230+0x3000] ;  /* 0x00300000e6b8783b */ /* 0x000e640000004200 */
[----:B------:R-:W-:Y:S01]  /*10c20*/  FADD.FTZ R3, R197, R61 ;  /* 0x0000003dc5037221 */ /* 0x000fe20000010000 */
[----:B------:R-:W-:Y:S01]  /*10c30*/  F2FP.BF16.PACK_AB R54, R139, R87 ;  /* 0x000000578b36723e */ /* 0x000fe200000010ff */
[----:B------:R-:W-:Y:S01]  /*10c40*/  FADD.FTZ R0, R161, R0 ;  /* 0x00000000a1007221 */ /* 0x000fe20000010000 */
[----:B------:R-:W-:Y:S01]  /*10c50*/  F2FP.BF16.PACK_AB R55, R188, R86 ;  /* 0x00000056bc37723e */ /* 0x000fe200000010ff */
[----:B------:R-:W-:Y:S01]  /*10c60*/  FADD.FTZ R3, R196, R3 ;  /* 0x00000003c4037221 */ /* 0x000fe20000010000 */
[----:B------:R-:W-:Y:S01]  /*10c70*/  F2FP.BF16.PACK_AB R56, R84, R85 ;  /* 0x000000555438723e */ /* 0x000fe200000010ff */
[----:B------:R-:W-:Y:S01]  /*10c80*/  FADD.FTZ R0, R217, R0 ;  /* 0x00000000d9007221 */ /* 0x000fe20000010000 */
[----:B------:R-:W-:Y:S02]  /*10c90*/  F2FP.BF16.PACK_AB R57, R65, R79 ;  /* 0x0000004f4139723e */ /* 0x000fe400000010ff */
[----:B------:R-:W-:Y:S01]  /*10ca0*/  F2FP.BF16.PACK_AB R59, R63, R64 ;  /* 0x000000403f3b723e */ /* 0x000fe200000010ff */
[-C--:B------:R-:W-:Y:S07]  /*10cb0*/  HMMA.16816.F32.BF16 R144, R52, R152.reuse, R4 ;  /* 0x000000983490723c */ /* 0x080fee0000041804 */
        /* <DEDUP_REMOVED lines=17> */
[----:B------:R-:W2:Y:S01]  /*10dd0*/  LDSM.16.MT88.4 R4, [R232+0x3000] ;  /* 0x00300000e804783b */ /* 0x000ea20000004200 */
        /* <DEDUP_REMOVED lines=88> */
.L_x_1254:
[----:B------:R-:W-:Y:S02]  /*11360*/  MOV R10, 0x1f ;  /* 0x0000001f000a7802 */ /* 0x000fe40000000f00 */
[----:B------:R-:W-:Y:S01]  /*11370*/  MOV R7, 0xffffffff ;  /* 0xffffffff00077802 */ /* 0x000fe20000000f00 */
[----:B------:R-:W-:Y:S05]  /*11380*/  BRA.DIV ~URZ, `(.L_x_1256) ;  /* 0x00002a427f007947 */ /* 0x000fea000b800000 */
[----:B------:R-:W2:Y:S04]  /*11390*/  LDL R0, [R1+0x10] ;  /* 0x0000100001007983 */ /* 0x000ea80000100800 */
[----:B--2---:R1:W2:Y:S02]  /*113a0*/  SHFL.BFLY PT, R2, R0, 0x2, 0x1f ;  /* 0x0c401f0000027f89 */ /* 0x0042a400000e0000 */
.L_x_1294:
        /* <DEDUP_REMOVED lines=19> */
.L_x_1295:
        /* <DEDUP_REMOVED lines=102> */
.L_x_1223:
        /* <DEDUP_REMOVED lines=19> */
.L_x_1259:
[----:B-1----:R-:W-:Y:S05]  /*11c70*/  BSYNC B0 ;  /* 0x0000000000007941 */ /* 0x002fea0003800000 */
.L_x_1258:
        /* <DEDUP_REMOVED lines=88> */
[----:B------:R-:W-:Y:S05]  /*12200*/  CALL.REL.NOINC `($__internal_3_$__cuda_sm70_shflsync_idx_p) ;  /* 0x0000260000007944 */ /* 0x000fea0003c00000 */
.L_x_1262:
        /* <DEDUP_REMOVED lines=162> */
.L_x_1261:
        /* <DEDUP_REMOVED lines=40> */
.L_x_1265:
[----:B------:R-:W-:Y:S05]  /*12eb0*/  BSYNC B0 ;  /* 0x0000000000007941 */ /* 0x000fea0003800000 */
.L_x_1264:
        /* <DEDUP_REMOVED lines=37> */
.L_x_1296:
[----:B------:R-:W-:Y:S05]  /*13110*/  BRA.DIV ~URZ, `(.L_x_1267) ;  /* 0x00000ff27f007947 */ /* 0x000fea000b800000 */
[----:B------:R3:W4:Y:S02]  /*13120*/  SHFL.IDX PT, R4, R3, RZ, 0x181f ;  /* 0x00181fff03047589 */ /* 0x00072400000e0000 */
.L_x_1297:
        /* <DEDUP_REMOVED lines=10> */
.L_x_1298:
        /* <DEDUP_REMOVED lines=8> */
.L_x_1299:
[----:B------:R-:W-:Y:S05]  /*13250*/  BRA.DIV ~URZ, `(.L_x_1270) ;  /* 0x000010627f007947 */ /* 0x000fea000b800000 */
[----:B-1----:R1:W2:Y:S02]  /*13260*/  SHFL.IDX PT, R4, R3, 0x2, 0x181f ;  /* 0x00581f0003047f89 */ /* 0x0022a400000e0000 */
.L_x_1300:
        /* <DEDUP_REMOVED lines=9> */
.L_x_1301:
        /* <DEDUP_REMOVED lines=8> */
.L_x_1302:
[----:B------:R-:W-:Y:S05]  /*13380*/  BRA.DIV ~URZ, `(.L_x_1273) ;  /* 0x000010e27f007947 */ /* 0x000fea000b800000 */
[----:B--2---:R2:W1:Y:S02]  /*13390*/  SHFL.IDX PT, R4, R3, 0x4, 0x181f ;  /* 0x00981f0003047f89 */ /* 0x00446400000e0000 */
.L_x_1303:
        /* <DEDUP_REMOVED lines=9> */
.L_x_1304:
        /* <DEDUP_REMOVED lines=8> */
.L_x_1305:
[----:B------:R-:W-:Y:S05]  /*134b0*/  BRA.DIV ~URZ, `(.L_x_1276) ;  /* 0x000011627f007947 */ /* 0x000fea000b800000 */
[----:B--2---:R2:W3:Y:S02]  /*134c0*/  SHFL.IDX PT, R4, R3, 0x6, 0x181f ;  /* 0x00d81f0003047f89 */ /* 0x0044e400000e0000 */
.L_x_1306:
        /* <DEDUP_REMOVED lines=9> */
.L_x_1307:
[----:B------:R-:W4:Y:S01]  /*13560*/  LDL.64 R6, [R1+0x28] ;  /* 0x0000280001067983 */ /* 0x000f220000100a00 */
[----:B------:R-:W-:-:S04]  /*13570*/  IADD3 R0, R0, 0x70, RZ ;  /* 0x0000007000007810 */ /* 0x000fc80007ffe0ff */
[----:B------:R-:W-:-:S13]  /*13580*/  ISETP.GE.OR P1, PT, R0, R11, P0 ;  /* 0x0000000b0000720c */ /* 0x000fda0000726670 */
[----:B-12-4-:R-:W-:-:S04]  /*13590*/  @!P1 LEA R2, P0, R6, R3, 0x1 ;  /* 0x0000000306029211 */ /* 0x016fc800078008ff */
[----:B---3--:R-:W-:-:S05]  /*135a0*/  @!P1 LEA.HI.X R3, R6, R4, R7, 0x1, P0 ;  /* 0x0000000406039211 */ /* 0x008fca00000f0c07 */
[----:B------:R1:W-:Y:S04]  /*135b0*/  @!P1 ST.E.128 [R2.64], RZ ;  /* 0x000000ff02009985 */ /* 0x0003e8000c101d08 */
.L_x_1263:
[----:B------:R-:W-:Y:S05]  /*135c0*/  BSYNC B1 ;  /* 0x0000000000017941 */ /* 0x000fea0003800000 */
.L_x_1260:
        /* <DEDUP_REMOVED lines=10> */
.L_x_1308:
[----:B------:R-:W-:Y:S01]  /*13670*/  WARPSYNC 0xffffffff ;  /* 0xffffffff00007948 */ /* 0x000fe20003800000 */
[----:B------:R-:W-:Y:S06]  /*13680*/  BAR.SYNC.DEFER_BLOCKING 0x4, 0x80 ;  /* 0x0102000000007b1d */ /* 0x000fec0000010000 */
[----:B----4-:R4:W-:Y:S04]  /*13690*/  STL [R1+0x60], R0 ;  /* 0x0000600001007387 */ /* 0x0109e80000100800 */
[----:B------:R4:W-:Y:S04]  /*136a0*/  @!P6 STS [0xb100], R47 ;  /* 0x00b1002fff00e388 */ /* 0x0009e80000000800 */
[----:B------:R-:W-:Y:S06]  /*136b0*/  BAR.ARV 0x5, 0x80 ;  /* 0x0142000000007b1d */ /* 0x000fec0000002000 */
.L_x_1278:
[----:B---34-:R-:W3:Y:S02]  /*136c0*/  LDL R0, [R1+0x60] ;  /* 0x0000600001007983 */ /* 0x018ee40000100800 */
[----:B---3--:R-:W-:-:S13]  /*136d0*/  ISETP.GE.AND P0, PT, R0, c[0x0][0x538], PT ;  /* 0x00014e0000007a0c */ /* 0x008fda0003f06270 */
[----:B-12---:R-:W-:Y:S01]  /*136e0*/  @P0 CALL.REL.NOINC `(.L_x_1280) ;  /* 0x0000001000000944 */ /* 0x006fe20003c00000 */
[----:B------:R-:W-:Y:S05]  /*136f0*/  BRA `(.L_x_1281) ;  /* 0xfffed27000007947 */ /* 0x000fea000383ffff */
.L_x_1280:
[----:B------:R-:W-:Y:S05]  /*13700*/  EXIT ;  /* 0x000000000000794d */ /* 0x000fea0003800000 */
.L_x_1224:
[----:B------:R-:W-:Y:S01]  /*13710*/  IMAD.MOV.U32 R10, RZ, RZ, R2 ;  /* 0x000000ffff0a7224 */ /* 0x000fe200078e0002 */
[----:B-1----:R-:W-:Y:S01]  /*13720*/  MOV R8, RZ ;  /* 0x000000ff00087202 */ /* 0x002fe20000000f00 */
[----:B------:R-:W-:Y:S01]  /*13730*/  IMAD.MOV.U32 R7, RZ, RZ, 0x181f ;  /* 0x0000181fff077424 */ /* 0x000fe200078e00ff */
[----:B------:R-:W-:Y:S02]  /*13740*/  MOV R9, 0x13760 ;  /* 0x0001376000097802 */ /* 0x000fe40000000f00 */
[----:B------:R-:W-:Y:S05]  /*13750*/  CALL.REL.NOINC `($__internal_3_$__cuda_sm70_shflsync_idx_p) ;  /* 0x000010b000007944 */ /* 0x000fea0003c00000 */
[----:B------:R-:W-:Y:S01]  /*13760*/  MOV R5, R7 ;  /* 0x0000000700057202 */ /* 0x000fe20000000f00 */
[----:B------:R-:W-:Y:S05]  /*13770*/  BRA `(.L_x_1282) ;  /* 0xfffeddf000007947 */ /* 0x000fea000383ffff */
.L_x_1225:
[----:B------:R-:W-:Y:S01]  /*13780*/  IMAD.MOV.U32 R10, RZ, RZ, R3 ;  /* 0x000000ffff0a7224 */ /* 0x000fe200078e0003 */
[----:B-1----:R-:W-:Y:S01]  /*13790*/  MOV R8, RZ ;  /* 0x000000ff00087202 */ /* 0x002fe20000000f00 */
[----:B------:R-:W-:Y:S01]  /*137a0*/  IMAD.MOV.U32 R7, RZ, RZ, 0x181f ;  /* 0x0000181fff077424 */ /* 0x000fe200078e00ff */
[----:B------:R-:W-:Y:S02]  /*137b0*/  MOV R9, 0x137d0 ;  /* 0x000137d000097802 */ /* 0x000fe40000000f00 */
[----:B--23--:R-:W-:Y:S05]  /*137c0*/  CALL.REL.NOINC `($__internal_3_$__cuda_sm70_shflsync_idx_p) ;  /* 0x0000104000007944 */ /* 0x00cfea0003c00000 */
[----:B------:R-:W-:Y:S01]  /*137d0*/  MOV R4, R7 ;  /* 0x0000000700047202 */ /* 0x000fe20000000f00 */
[----:B------:R-:W-:Y:S05]  /*137e0*/  BRA `(.L_x_1283) ;  /* 0xfffedda000007947 */ /* 0x000fea000383ffff */
.L_x_1228:
[----:B------:R-:W-:Y:S01]  /*137f0*/  IMAD.MOV.U32 R10, RZ, RZ, R2 ;  /* 0x000000ffff0a7224 */ /* 0x000fe200078e0002 */
[----:B------:R-:W-:Y:S01]  /*13800*/  MOV R8, 0x1 ;  /* 0x0000000100087802 */ /* 0x000fe20000000f00 */
[----:B------:R-:W-:Y:S01]  /*13810*/  IMAD.MOV.U32 R7, RZ, RZ, 0x181f ;  /* 0x0000181fff077424 */ /* 0x000fe200078e00ff */
[----:B------:R-:W-:-:S02]  /*13820*/  MOV R9, 0x13840 ;  /* 0x0001384000097802 */ /* 0x000fc40000000f00 */
[----:B-1234-:R-:W-:Y:S05]  /*13830*/  CALL.REL.NOINC `($__internal_3_$__cuda_sm70_shflsync_idx_p) ;  /* 0x00000fd000007944 */ /* 0x01efea0003c00000 */
[----:B------:R-:W-:Y:S01]  /*13840*/  IMAD.MOV.U32 R6, RZ, RZ, R7 ;  /* 0x000000ffff067224 */ /* 0x000fe200078e0007 */
[----:B------:R-:W-:Y:S01]  /*13850*/  MOV R8, 0x1 ;  /* 0x0000000100087802 */ /* 0x000fe20000000f00 */
[----:B------:R-:W-:Y:S01]  /*13860*/  IMAD.MOV.U32 R10, RZ, RZ, R3 ;  /* 0x000000ffff0a7224 */ /* 0x000fe200078e0003 */
[----:B------:R-:W-:-:S02]  /*13870*/  MOV R7, 0x181f ;  /* 0x0000181f00077802 */ /* 0x000fc40000000f00 */
[----:B------:R-:W-:Y:S02]  /*13880*/  MOV R9, 0x138a0 ;  /* 0x000138a000097802 */ /* 0x000fe40000000f00 */
[----:B------:R-:W-:Y:S05]  /*13890*/  CALL.REL.NOINC `($__internal_3_$__cuda_sm70_shflsync_idx_p) ;  /* 0x00000f7000007944 */ /* 0x000fea0003c00000 */
[----:B------:R-:W-:Y:S01]  /*138a0*/  MOV R4, R7 ;  /* 0x0000000700047202 */ /* 0x000fe20000000f00 */
[----:B------:R-:W-:Y:S05]  /*138b0*/  BRA `(.L_x_1284) ;  /* 0xfffeddd000007947 */ /* 0x000fea000383ffff */
.L_x_1231:
[----:B------:R-:W-:Y:S01]  /*138c0*/  IMAD.MOV.U32 R10, RZ, RZ, R2 ;  /* 0x000000ffff0a7224 */ /* 0x000fe200078e0002 */
[----:B------:R-:W-:Y:S01]  /*138d0*/  MOV R8, 0x2 ;  /* 0x0000000200087802 */ /* 0x000fe20000000f00 */
[----:B------:R-:W-:Y:S01]  /*138e0*/  IMAD.MOV.U32 R7, RZ, RZ, 0x181f ;  /* 0x0000181fff077424 */ /* 0x000fe200078e00ff */
[----:B------:R-:W-:Y:S02]  /*138f0*/  MOV R9, 0x13910 ;  /* 0x0001391000097802 */ /* 0x000fe40000000f00 */
[----:B-123--:R-:W-:Y:S05]  /*13900*/  CALL.REL.NOINC `($__internal_3_$__cuda_sm70_shflsync_idx_p) ;  /* 0x00000f0000007944 */ /* 0x00efea0003c00000 */
[----:B------:R-:W-:Y:S01]  /*13910*/  MOV R6, R7 ;  /* 0x0000000700067202 */ /* 0x000fe20000000f00 */
[----:B------:R-:W-:Y:S05]  /*13920*/  BRA `(.L_x_1285) ;  /* 0xfffede4000007947 */ /* 0x000fea000383ffff */
.L_x_1232:
[----:B------:R-:W-:Y:S01]  /*13930*/  IMAD.MOV.U32 R10, RZ, RZ, R3 ;  /* 0x000000ffff0a7224 */ /* 0x000fe200078e0003 */
[----:B------:R-:W-:Y:S01]  /*13940*/  MOV R8, 0x2 ;  /* 0x0000000200087802 */ /* 0x000fe20000000f00 */
[----:B------:R-:W-:Y:S01]  /*13950*/  IMAD.MOV.U32 R7, RZ, RZ, 0x181f ;  /* 0x0000181fff077424 */ /* 0x000fe200078e00ff */
[----:B------:R-:W-:Y:S02]  /*13960*/  MOV R9, 0x13980 ;  /* 0x0001398000097802 */ /* 0x000fe40000000f00 */
[----:B-1234-:R-:W-:Y:S05]  /*13970*/  CALL.REL.NOINC `($__internal_3_$__cuda_sm70_shflsync_idx_p) ;  /* 0x00000e9000007944 */ /* 0x01efea0003c00000 */
[----:B------:R-:W-:Y:S01]  /*13980*/  MOV R4, R7 ;  /* 0x0000000700047202 */ /* 0x000fe20000000f00 */
[----:B------:R-:W-:Y:S05]  /*13990*/  BRA `(.L_x_1286) ;  /* 0xfffeddf000007947 */ /* 0x000fea000383ffff */
.L_x_1235:
        /* <DEDUP_REMOVED lines=13> */
.L_x_1238:
[----:B------:R-:W-:Y:S01]  /*13a70*/  IMAD.MOV.U32 R10, RZ, RZ, R2 ;  /* 0x000000ffff0a7224 */ /* 0x000fe200078e0002 */
[----:B------:R-:W-:Y:S01]  /*13a80*/  MOV R8, 0x4 ;  /* 0x0000000400087802 */ /* 0x000fe20000000f00 */
[----:B------:R-:W-:Y:S01]  /*13a90*/  IMAD.MOV.U32 R7, RZ, RZ, 0x181f ;  /* 0x0000181fff077424 */ /* 0x000fe200078e00ff */
[----:B------:R-:W-:Y:S02]  /*13aa0*/  MOV R9, 0x13ac0 ;  /* 0x00013ac000097802 */ /* 0x000fe40000000f00 */
[----:B-1234-:R-:W-:Y:S05]  /*13ab0*/  CALL.REL.NOINC `($__internal_3_$__cuda_sm70_shflsync_idx_p) ;  /* 0x00000d5000007944 */ /* 0x01efea0003c00000 */
[----:B------:R-:W-:Y:S01]  /*13ac0*/  MOV R6, R7 ;  /* 0x0000000700067202 */ /* 0x000fe20000000f00 */
[----:B------:R-:W-:Y:S05]  /*13ad0*/  BRA `(.L_x_1288) ;  /* 0xfffede8000007947 */ /* 0x000fea000383ffff */
.L_x_1239:
[----:B------:R-:W-:Y:S01]  /*13ae0*/  IMAD.MOV.U32 R10, RZ, RZ, R3 ;  /* 0x000000ffff0a7224 */ /* 0x000fe200078e0003 */
[----:B------:R-:W-:Y:S01]  /*13af0*/  MOV R8, 0x4 ;  /* 0x0000000400087802 */ /* 0x000fe20000000f00 */
[----:B------:R-:W-:Y:S01]  /*13b00*/  IMAD.MOV.U32 R7, RZ, RZ, 0x181f ;  /* 0x0000181fff077424 */ /* 0x000fe200078e00ff */
[----:B------:R-:W-:Y:S02]  /*13b10*/  MOV R9, 0x13b30 ;  /* 0x00013b3000097802 */ /* 0x000fe40000000f00 */
[----:B-1234-:R-:W-:Y:S05]  /*13b20*/  CALL.REL.NOINC `($__internal_3_$__cuda_sm70_shflsync_idx_p) ;  /* 0x00000ce000007944 */ /* 0x01efea0003c00000 */
[----:B------:R-:W-:Y:S01]  /*13b30*/  MOV R4, R7 ;  /* 0x0000000700047202 */ /* 0x000fe20000000f00 */
[----:B------:R-:W-:Y:S05]  /*13b40*/  BRA `(.L_x_1289) ;  /* 0xfffede3000007947 */ /* 0x000fea000383ffff */
.L_x_1242:
        /* <DEDUP_REMOVED lines=13> */
.L_x_1245:
[----:B------:R-:W-:Y:S01]  /*13c20*/  IMAD.MOV.U32 R10, RZ, RZ, R2 ;  /* 0x000000ffff0a7224 */ /* 0x000fe200078e0002 */
[----:B------:R-:W-:Y:S01]  /*13c30*/  MOV R8, 0x6 ;  /* 0x0000000600087802 */ /* 0x000fe20000000f00 */
[----:B------:R-:W-:Y:S01]  /*13c40*/  IMAD.MOV.U32 R7, RZ, RZ, 0x181f ;  /* 0x0000181fff077424 */ /* 0x000fe200078e00ff */
[----:B------:R-:W-:Y:S02]  /*13c50*/  MOV R9, 0x13c70 ;  /* 0x00013c7000097802 */ /* 0x000fe40000000f00 */
[----:B-1234-:R-:W-:Y:S05]  /*13c60*/  CALL.REL.NOINC `($__internal_3_$__cuda_sm70_shflsync_idx_p) ;  /* 0x00000ba000007944 */ /* 0x01efea0003c00000 */
[----:B------:R-:W-:Y:S01]  /*13c70*/  MOV R6, R7 ;  /* 0x0000000700067202 */ /* 0x000fe20000000f00 */
[----:B------:R-:W-:Y:S05]  /*13c80*/  BRA `(.L_x_1291) ;  /* 0xfffedec000007947 */ /* 0x000fea000383ffff */
.L_x_1246:
[----:B------:R-:W-:Y:S01]  /*13c90*/  IMAD.MOV.U32 R10, RZ, RZ, R3 ;  /* 0x000000ffff0a7224 */ /* 0x000fe200078e0003 */
[----:B------:R-:W-:Y:S01]  /*13ca0*/  MOV R8, 0x6 ;  /* 0x0000000600087802 */ /* 0x000fe20000000f00 */
[----:B------:R-:W-:Y:S01]  /*13cb0*/  IMAD.MOV.U32 R7, RZ, RZ, 0x181f ;  /* 0x0000181fff077424 */ /* 0x000fe200078e00ff */
[----:B------:R-:W-:Y:S02]  /*13cc0*/  MOV R9, 0x13ce0 ;  /* 0x00013ce000097802 */ /* 0x000fe40000000f00 */
[----:B-1234-:R-:W-:Y:S05]  /*13cd0*/  CALL.REL.NOINC `($__internal_3_$__cuda_sm70_shflsync_idx_p) ;  /* 0x00000b3000007944 */ /* 0x01efea0003c00000 */
[----:B------:R-:W-:Y:S01]  /*13ce0*/  MOV R4, R7 ;  /* 0x0000000700047202 */ /* 0x000fe20000000f00 */
[----:B------:R-:W-:Y:S05]  /*13cf0*/  BRA `(.L_x_1292) ;  /* 0xfffede7000007947 */ /* 0x000fea000383ffff */
.L_x_1249:
        /* <DEDUP_REMOVED lines=13> */
.L_x_1256:
[----:B------:R1:W5:Y:S01]  /*13dd0*/  LDL R0, [R1+0x10] ;  /* 0x0000100001007983 */ /* 0x0003620000100800 */
[----:B------:R-:W-:Y:S02]  /*13de0*/  MOV R3, 0x2 ;  /* 0x0000000200037802 */ /* 0x000fe40000000f00 */
[----:B------:R-:W-:Y:S02]  /*13df0*/  MOV R8, 0x13e10 ;  /* 0x00013e1000087802 */ /* 0x000fe40000000f00 */
[----:B-1---5:R-:W-:Y:S05]  /*13e00*/  CALL.REL.NOINC `($__internal_2_$__cuda_sm70_shflsync_bfly_p) ;  /* 0x000009c000007944 */ /* 0x022fea0003c00000 */
[----:B--2---:R-:W-:Y:S01]  /*13e10*/  MOV R2, R3 ;  /* 0x0000000300027202 */ /* 0x004fe20000000f00 */
[----:B-1----:R-:W-:Y:S05]  /*13e20*/  BRA `(.L_x_1294) ;  /* 0xffffd58000007947 */ /* 0x002fea000383ffff */
.L_x_1257:
[----:B------:R-:W-:Y:S01]  /*13e30*/  IMAD.MOV.U32 R0, RZ, RZ, R2 ;  /* 0x000000ffff007224 */ /* 0x000fe200078e0002 */
[----:B------:R-:W-:Y:S02]  /*13e40*/  MOV R3, 0x1 ;  /* 0x0000000100037802 */ /* 0x000fe40000000f00 */
[----:B------:R-:W-:Y:S02]  /*13e50*/  MOV R8, 0x13e70 ;  /* 0x00013e7000087802 */ /* 0x000fe40000000f00 */
[----:B-----5:R-:W-:Y:S05]  /*13e60*/  CALL.REL.NOINC `($__internal_2_$__cuda_sm70_shflsync_bfly_p) ;  /* 0x0000096000007944 */ /* 0x020fea0003c00000 */
[----:B-1----:R1:W5:Y:S01]  /*13e70*/  LDL R0, [R1+0x18] ;  /* 0x0000180001007983 */ /* 0x0023620000100800 */
[----:B--2---:R-:W-:Y:S01]  /*13e80*/  FADD.FTZ R2, R2, R3 ;  /* 0x0000000302027221 */ /* 0x004fe20000010000 */
[----:B------:R-:W-:-:S02]  /*13e90*/  MOV R3, 0x2 ;  /* 0x0000000200037802 */ /* 0x000fc40000000f00 */
[----:B------:R-:W-:Y:S02]  /*13ea0*/  MOV R8, 0x13ec0 ;  /* 0x00013ec000087802 */ /* 0x000fe40000000f00 */
[----:B-1---5:R-:W-:Y:S05]  /*13eb0*/  CALL.REL.NOINC `($__internal_2_$__cuda_sm70_shflsync_bfly_p) ;  /* 0x0000091000007944 */ /* 0x022fea0003c00000 */
[----:B-1----:R-:W3:Y:S01]  /*13ec0*/  LDL.LU R0, [R1+0x18] ;  /* 0x0000180001007983 */ /* 0x002ee20000300800 */
[----:B------:R-:W-:Y:S01]  /*13ed0*/  MOV R8, 0x13f20 ;  /* 0x00013f2000087802 */ /* 0x000fe20000000f00 */
[----:B--23--:R-:W-:Y:S01]  /*13ee0*/  FADD.FTZ R4, R0, R3 ;  /* 0x0000000300047221 */ /* 0x00cfe20000010000 */
[----:B------:R-:W-:-:S04]  /*13ef0*/  MOV R3, 0x1 ;  /* 0x0000000100037802 */ /* 0x000fc80000000f00 */
[----:B------:R-:W-:Y:S02]  /*13f00*/  MOV R0, R4 ;  /* 0x0000000400007202 */ /* 0x000fe40000000f00 */
[----:B------:R-:W-:Y:S05]  /*13f10*/  CALL.REL.NOINC `($__internal_2_$__cuda_sm70_shflsync_bfly_p) ;  /* 0x000008b000007944 */ /* 0x000fea0003c00000 */
[----:B-1----:R1:W5:Y:S01]  /*13f20*/  LDL R0, [R1+0x14] ;  /* 0x0000140001007983 */ /* 0x0023620000100800 */
[----:B--2---:R-:W-:Y:S01]  /*13f30*/  FADD.FTZ R4, R4, R3 ;  /* 0x0000000304047221 */ /* 0x004fe20000010000 */
[----:B------:R-:W-:Y:S02]  /*13f40*/  MOV R3, 0x2 ;  /* 0x0000000200037802 */ /* 0x000fe40000000f00 */
        /* <DEDUP_REMOVED lines=19> */
[----:B--2---:R-:W-:Y:S01]  /*14080*/  MOV R8, R3 ;  /* 0x0000000300087202 */ /* 0x004fe20000000f00 */
[----:B-1----:R-:W-:Y:S05]  /*14090*/  BRA `(.L_x_1295) ;  /* 0xffffd44000007947 */ /* 0x002fea000383ffff */
.L_x_1266:
[----:B------:R-:W-:Y:S01]  /*140a0*/  IMAD.MOV.U32 R10, RZ, RZ, R2 ;  /* 0x000000ffff0a7224 */ /* 0x000fe200078e0002 */
[----:B------:R-:W-:Y:S01]  /*140b0*/  MOV R8, RZ ;  /* 0x000000ff00087202 */ /* 0x000fe20000000f00 */
[----:B------:R-:W-:Y:S01]  /*140c0*/  IMAD.MOV.U32 R7, RZ, RZ, 0x181f ;  /* 0x0000181fff077424 */ /* 0x000fe200078e00ff */
[----:B------:R-:W-:Y:S02]  /*140d0*/  MOV R9, 0x140f0 ;  /* 0x000140f000097802 */ /* 0x000fe40000000f00 */
[----:B------:R-:W-:Y:S05]  /*140e0*/  CALL.REL.NOINC `($__internal_3_$__cuda_sm70_shflsync_idx_p) ;  /* 0x0000072000007944 */ /* 0x000fea0003c00000 */
[----:B------:R-:W-:Y:S01]  /*140f0*/  MOV R5, R7 ;  /* 0x0000000700057202 */ /* 0x000fe20000000f00 */
[----:B------:R-:W-:Y:S05]  /*14100*/  BRA `(.L_x_1296) ;  /* 0xfffff00000007947 */ /* 0x000fea000383ffff */
.L_x_1267:
[----:B------:R-:W-:Y:S01]  /*14110*/  IMAD.MOV.U32 R10, RZ, RZ, R3 ;  /* 0x000000ffff0a7224 */ /* 0x000fe200078e0003 */
[----:B------:R-:W-:Y:S01]  /*14120*/  MOV R8, RZ ;  /* 0x000000ff00087202 */ /* 0x000fe20000000f00 */
[----:B------:R-:W-:Y:S01]  /*14130*/  IMAD.MOV.U32 R7, RZ, RZ, 0x181f ;  /* 0x0000181fff077424 */ /* 0x000fe200078e00ff */
[----:B------:R-:W-:Y:S02]  /*14140*/  MOV R9, 0x14160 ;  /* 0x0001416000097802 */ /* 0x000fe40000000f00 */
[----:B-12---:R-:W-:Y:S05]  /*14150*/  CALL.REL.NOINC `($__internal_3_$__cuda_sm70_shflsync_idx_p) ;  /* 0x000006b000007944 */ /* 0x006fea0003c00000 */
[----:B------:R-:W-:Y:S01]  /*14160*/  MOV R4, R7 ;  /* 0x0000000700047202 */ /* 0x000fe20000000f00 */
[----:B------:R-:W-:Y:S05]  /*14170*/  BRA `(.L_x_1297) ;  /* 0xffffefb000007947 */ /* 0x000fea000383ffff */
.L_x_1268:
[----:B------:R-:W-:Y:S01]  /*14180*/  IMAD.MOV.U32 R10, RZ, RZ, R2 ;  /* 0x000000ffff0a7224 */ /* 0x000fe200078e0002 */
[----:B------:R-:W-:Y:S01]  /*14190*/  MOV R8, 0x1 ;  /* 0x0000000100087802 */ /* 0x000fe20000000f00 */
[----:B------:R-:W-:Y:S01]  /*141a0*/  IMAD.MOV.U32 R7, RZ, RZ, 0x181f ;  /* 0x0000181fff077424 */ /* 0x000fe200078e00ff */
[----:B------:R-:W-:-:S02]  /*141b0*/  MOV R9, 0x141d0 ;  /* 0x000141d000097802 */ /* 0x000fc40000000f00 */
[----:B-123--:R-:W-:Y:S05]  /*141c0*/  CALL.REL.NOINC `($__internal_3_$__cuda_sm70_shflsync_idx_p) ;  /* 0x0000064000007944 */ /* 0x00efea0003c00000 */
        /* <DEDUP_REMOVED lines=8> */
.L_x_1269:
[----:B------:R-:W-:Y:S01]  /*14250*/  IMAD.MOV.U32 R10, RZ, RZ, R2 ;  /* 0x000000ffff0a7224 */ /* 0x000fe200078e0002 */
[----:B------:R-:W-:Y:S01]  /*14260*/  MOV R8, 0x2 ;  /* 0x0000000200087802 */ /* 0x000fe20000000f00 */
[----:B------:R-:W-:Y:S01]  /*14270*/  IMAD.MOV.U32 R7, RZ, RZ, 0x181f ;  /* 0x0000181fff077424 */ /* 0x000fe200078e00ff */
[----:B------:R-:W-:Y:S02]  /*14280*/  MOV R9, 0x142a0 ;  /* 0x000142a000097802 */ /* 0x000fe40000000f00 */
[----:B-1-34-:R-:W-:Y:S05]  /*14290*/  CALL.REL.NOINC `($__internal_3_$__cuda_sm70_shflsync_idx_p) ;  /* 0x0000057000007944 */ /* 0x01afea0003c00000 */
[----:B------:R-:W-:Y:S01]  /*142a0*/  MOV R6, R7 ;  /* 0x0000000700067202 */ /* 0x000fe20000000f00 */
[----:B------:R-:W-:Y:S05]  /*142b0*/  BRA `(.L_x_1299) ;  /* 0xffffef9000007947 */ /* 0x000fea000383ffff */
.L_x_1270:
[----:B------:R-:W-:Y:S01]  /*142c0*/  IMAD.MOV.U32 R10, RZ, RZ, R3 ;  /* 0x000000ffff0a7224 */ /* 0x000fe200078e0003 */
[----:B------:R-:W-:Y:S01]  /*142d0*/  MOV R8, 0x2 ;  /* 0x0000000200087802 */ /* 0x000fe20000000f00 */
[----:B------:R-:W-:Y:S01]  /*142e0*/  IMAD.MOV.U32 R7, RZ, RZ, 0x181f ;  /* 0x0000181fff077424 */ /* 0x000fe200078e00ff */
[----:B------:R-:W-:Y:S02]  /*142f0*/  MOV R9, 0x14310 ;  /* 0x0001431000097802 */ /* 0x000fe40000000f00 */
[----:B-1234-:R-:W-:Y:S05]  /*14300*/  CALL.REL.NOINC `($__internal_3_$__cuda_sm70_shflsync_idx_p) ;  /* 0x0000050000007944 */ /* 0x01efea0003c00000 */
[----:B------:R-:W-:Y:S01]  /*14310*/  MOV R4, R7 ;  /* 0x0000000700047202 */ /* 0x000fe20000000f00 */
[----:B------:R-:W-:Y:S05]  /*14320*/  BRA `(.L_x_1300) ;  /* 0xffffef4000007947 */ /* 0x000fea000383ffff */
.L_x_1271:
        /* <DEDUP_REMOVED lines=13> */
.L_x_1272:
[----:B------:R-:W-:Y:S01]  /*14400*/  IMAD.MOV.U32 R10, RZ, RZ, R2 ;  /* 0x000000ffff0a7224 */ /* 0x000fe200078e0002 */
[----:B------:R-:W-:Y:S01]  /*14410*/  MOV R8, 0x4 ;  /* 0x0000000400087802 */ /* 0x000fe20000000f00 */
[----:B------:R-:W-:Y:S01]  /*14420*/  IMAD.MOV.U32 R7, RZ, RZ, 0x181f ;  /* 0x0000181fff077424 */ /* 0x000fe200078e00ff */
[----:B------:R-:W-:Y:S02]  /*14430*/  MOV R9, 0x14450 ;  /* 0x0001445000097802 */ /* 0x000fe40000000f00 */
[----:B-1234-:R-:W-:Y:S05]  /*14440*/  CALL.REL.NOINC `($__internal_3_$__cuda_sm70_shflsync_idx_p) ;  /* 0x000003c000007944 */ /* 0x01efea0003c00000 */
[----:B------:R-:W-:Y:S01]  /*14450*/  MOV R6, R7 ;  /* 0x0000000700067202 */ /* 0x000fe20000000f00 */
[----:B------:R-:W-:Y:S05]  /*14460*/  BRA `(.L_x_1302) ;  /* 0xffffef1000007947 */ /* 0x000fea000383ffff */
.L_x_1273:
[----:B------:R-:W-:Y:S01]  /*14470*/  IMAD.MOV.U32 R10, RZ, RZ, R3 ;  /* 0x000000ffff0a7224 */ /* 0x000fe200078e0003 */
[----:B------:R-:W-:Y:S01]  /*14480*/  MOV R8, 0x4 ;  /* 0x0000000400087802 */ /* 0x000fe20000000f00 */
[----:B------:R-:W-:Y:S01]  /*14490*/  IMAD.MOV.U32 R7, RZ, RZ, 0x181f ;  /* 0x0000181fff077424 */ /* 0x000fe200078e00ff */
[----:B------:R-:W-:Y:S02]  /*144a0*/  MOV R9, 0x144c0 ;  /* 0x000144c000097802 */ /* 0x000fe40000000f00 */
[----:B-1234-:R-:W-:Y:S05]  /*144b0*/  CALL.REL.NOINC `($__internal_3_$__cuda_sm70_shflsync_idx_p) ;  /* 0x0000035000007944 */ /* 0x01efea0003c00000 */
[----:B------:R-:W-:Y:S01]  /*144c0*/  MOV R4, R7 ;  /* 0x0000000700047202 */ /* 0x000fe20000000f00 */
[----:B------:R-:W-:Y:S05]  /*144d0*/  BRA `(.L_x_1303) ;  /* 0xffffeec000007947 */ /* 0x000fea000383ffff */
.L_x_1274:
        /* <DEDUP_REMOVED lines=13> */
.L_x_1275:
[----:B------:R-:W-:Y:S01]  /*145b0*/  IMAD.MOV.U32 R10, RZ, RZ, R2 ;  /* 0x000000ffff0a7224 */ /* 0x000fe200078e0002 */
[----:B------:R-:W-:Y:S01]  /*145c0*/  MOV R8, 0x6 ;  /* 0x0000000600087802 */ /* 0x000fe20000000f00 */
[----:B------:R-:W-:Y:S01]  /*145d0*/  IMAD.MOV.U32 R7, RZ, RZ, 0x181f ;  /* 0x0000181fff077424 */ /* 0x000fe200078e00ff */
[----:B------:R-:W-:Y:S02]  /*145e0*/  MOV R9, 0x14600 ;  /* 0x0001460000097802 */ /* 0x000fe40000000f00 */
[----:B-12-4-:R-:W-:Y:S05]  /*145f0*/  CALL.REL.NOINC `($__internal_3_$__cuda_sm70_shflsync_idx_p) ;  /* 0x0000021000007944 */ /* 0x016fea0003c00000 */
[----:B------:R-:W-:Y:S01]  /*14600*/  MOV R6, R7 ;  /* 0x0000000700067202 */ /* 0x000fe20000000f00 */
[----:B------:R-:W-:Y:S05]  /*14610*/  BRA `(.L_x_1305) ;  /* 0xffffee9000007947 */ /* 0x000fea000383ffff */
.L_x_1276:
[----:B------:R-:W-:Y:S01]  /*14620*/  IMAD.MOV.U32 R10, RZ, RZ, R3 ;  /* 0x000000ffff0a7224 */ /* 0x000fe200078e0003 */
[----:B------:R-:W-:Y:S01]  /*14630*/  MOV R8, 0x6 ;  /* 0x0000000600087802 */ /* 0x000fe20000000f00 */
[----:B------:R-:W-:Y:S01]  /*14640*/  IMAD.MOV.U32 R7, RZ, RZ, 0x181f ;  /* 0x0000181fff077424 */ /* 0x000fe200078e00ff */
[----:B------:R-:W-:Y:S02]  /*14650*/  MOV R9, 0x14670 ;  /* 0x0001467000097802 */ /* 0x000fe40000000f00 */
[----:B-1234-:R-:W-:Y:S05]  /*14660*/  CALL.REL.NOINC `($__internal_3_$__cuda_sm70_shflsync_idx_p) ;  /* 0x000001a000007944 */ /* 0x01efea0003c00000 */
[----:B------:R-:W-:Y:S01]  /*14670*/  MOV R4, R7 ;  /* 0x0000000700047202 */ /* 0x000fe20000000f00 */
[----:B------:R-:W-:Y:S05]  /*14680*/  BRA `(.L_x_1306) ;  /* 0xffffee4000007947 */ /* 0x000fea000383ffff */
.L_x_1277:
[----:B------:R-:W-:Y:S01]  /*14690*/  IMAD.MOV.U32 R10, RZ, RZ, R2 ;  /* 0x000000ffff0a7224 */ /* 0x000fe200078e0002 */
[----:B------:R-:W-:Y:S01]  /*146a0*/  MOV R8, 0x7 ;  /* 0x0000000700087802 */ /* 0x000fe20000000f00 */
[----:B------:R-:W-:Y:S01]  /*146b0*/  IMAD.MOV.U32 R7, RZ, RZ, 0x181f ;  /* 0x0000181fff077424 */ /* 0x000fe200078e00ff */
[----:B------:R-:W-:-:S02]  /*146c0*/  MOV R9, 0x146e0 ;  /* 0x000146e000097802 */ /* 0x000fc40000000f00 */
[----:B-12-4-:R-:W-:Y:S05]  /*146d0*/  CALL.REL.NOINC `($__internal_3_$__cuda_sm70_shflsync_idx_p) ;  /* 0x0000013000007944 */ /* 0x016fea0003c00000 */
        /* <DEDUP_REMOVED lines=8> */
.L_x_1279:
[----:B------:R-:W-:Y:S01]  /*14760*/  IMAD.MOV.U32 R10, RZ, RZ, R47 ;  /* 0x000000ffff0a7224 */ /* 0x000fe200078e002f */
[----:B--2---:R-:W-:Y:S01]  /*14770*/  MOV R8, RZ ;  /* 0x000000ff00087202 */ /* 0x004fe20000000f00 */
[----:B------:R-:W-:Y:S01]  /*14780*/  IMAD.MOV.U32 R7, RZ, RZ, 0x1f ;  /* 0x0000001fff077424 */ /* 0x000fe200078e00ff */
[----:B------:R-:W-:Y:S02]  /*14790*/  MOV R9, 0x147b0 ;  /* 0x000147b000097802 */ /* 0x000fe40000000f00 */
[----:B-1-3--:R-:W-:Y:S05]  /*147a0*/  CALL.REL.NOINC `($__internal_3_$__cuda_sm70_shflsync_idx_p) ;  /* 0x0000006000007944 */ /* 0x00afea0003c00000 */
[----:B------:R-:W-:Y:S01]  /*147b0*/  MOV R0, R7 ;  /* 0x0000000700007202 */ /* 0x000fe20000000f00 */
[----:B------:R-:W-:Y:S05]  /*147c0*/  BRA `(.L_x_1308) ;  /* 0xffffeea000007947 */ /* 0x000fea000383ffff */
        .weak           $__internal_2_$__cuda_sm70_shflsync_bfly_p
        .type           $__internal_2_$__cuda_sm70_shflsync_bfly_p,@function
        .size           $__internal_2_$__cuda_sm70_shflsync_bfly_p,($__internal_3_$__cuda_sm70_shflsync_idx_p - $__internal_2_$__cuda_sm70_shflsync_bfly_p)
$__internal_2_$__cuda_sm70_shflsync_bfly_p:
[----:B------:R-:W-:Y:S01]  /*147d0*/  MOV R9, 0x0 ;  /* 0x0000000000097802 */ /* 0x000fe20000000f00 */
[----:B------:R-:W-:Y:S04]  /*147e0*/  WARPSYNC R7 ;  /* 0x0000000700007348 */ /* 0x000fe80003800000 */
[----:B------:R1:W2:Y:S01]  /*147f0*/  SHFL.BFLY PT, R3, R0, R3, R10 ;  /* 0x0c00000300037389 */ /* 0x0002a200000e000a */
[----:B------:R-:W-:Y:S05]  /*14800*/  RET.REL.NODEC R8 `(_ZN7cutlass13device_kernelIN5flash19enable_sm80_to_sm89INS1_16FlashAttnFwdSm80INS1_25CollectiveMainloopFwdSm80ILi4ELi1ELb0EN4cute5tupleIJNS5_1CILi128EEENS7_ILi112EEENS7_ILi64EEEEEELi64ENS_10bfloat16_tEfNS_4arch4Sm80ELb1ELb0ELb0ELb0ELb0ELb0ELb1ELb0EEENS1_21CollectiveEpilogueFwdINS6_IJS8_SA_S9_EEENS6_IJNS7_ILi1EEESI_SI_EEESC_SE_Li128ELb0ELb1ELb0ELb0EEENS1_30DynamicPersistentTileSchedulerILi128ELi128ELb0ELb1ELb0EEEEEEEEEvNT_6ParamsE) ;  /* 0xfffeb7f008007950 */ /* 0x000fea0003c3ffff */
        .weak           $__internal_3_$__cuda_sm70_shflsync_idx_p
        .type           $__internal_3_$__cuda_sm70_shflsync_idx_p,@function
        .size           $__internal_3_$__cuda_sm70_shflsync_idx_p,(.L_x_1487 - $__internal_3_$__cuda_sm70_shflsync_idx_p)
$__internal_3_$__cuda_sm70_shflsync_idx_p:
[----:B------:R-:W-:-:S04]  /*14810*/  MOV R12, 0xffffffff ;  /* 0xffffffff000c7802 */ /* 0x000fc80000000f00 */
[----:B------:R-:W-:Y:S04]  /*14820*/  WARPSYNC R12 ;  /* 0x0000000c00007348 */ /* 0x000fe80003800000 */
[----:B------:R1:W2:Y:S02]  /*14830*/  SHFL.IDX PT, R7, R10, R8, R7 ;  /* 0x000000080a077389 */ /* 0x0002a400000e0007 */
[----:B-1----:R-:W-:Y:S02]  /*14840*/  MOV R8, R9 ;  /* 0x0000000900087202 */ /* 0x002fe40000000f00 */
[----:B------:R-:W-:-:S04]  /*14850*/  MOV R9, 0x0 ;  /* 0x0000000000097802 */ /* 0x000fc80000000f00 */
[----:B--2---:R-:W-:Y:S05]  /*14860*/  RET.REL.NODEC R8 `(_ZN7cutlass13device_kernelIN5flash19enable_sm80_to_sm89INS1_16FlashAttnFwdSm80INS1_25CollectiveMainloopFwdSm80ILi4ELi1ELb0EN4cute5tupleIJNS5_1CILi128EEENS7_ILi112EEENS7_ILi64EEEEEELi64ENS_10bfloat16_tEfNS_4arch4Sm80ELb1ELb0ELb0ELb0ELb0ELb0ELb1ELb0EEENS1_21CollectiveEpilogueFwdINS6_IJS8_SA_S9_EEENS6_IJNS7_ILi1EEESI_SI_EEESC_SE_Li128ELb0ELb1ELb0ELb0EEENS1_30DynamicPersistentTileSchedulerILi128ELi128ELb0ELb1ELb0EEEEEEEEEvNT_6ParamsE) ;  /* 0xfffeb79008007950 */ /* 0x004fea0003c3ffff */
.L_x_1309:
        /* <DEDUP_REMOVED lines=9> */
.L_x_1487:


//--------------------- .text._ZN7cutlass13device_kernelIN5flash19enable_sm80_to_sm89INS1_16FlashAttnFwdSm80INS1_25CollectiveMainloopFwdSm80ILi4ELi1ELb0EN4cute5tupleIJNS5_1CILi128EEENS7_ILi112EEENS7_ILi64EEEEEELi64ENS_10bfloat16_tEfNS_4arch4Sm80ELb1ELb0ELb0ELb1ELb0ELb0ELb1ELb0EEENS1_21CollectiveEpilogueFwdINS6_IJS8_SA_S9_EEENS6_IJNS7_ILi1EEESI_SI_EEESC_SE_Li128ELb1ELb1ELb0ELb0EEENS1_19SingleTileSchedulerILb1ELb0ELb1ELi128EEEEEEEEEvNT_6ParamsE --------------------------
	.section	.text._ZN7cutlass13device_kernelIN5flash19enable_sm80_to_sm89INS1_16FlashAttnFwdSm80INS1_25CollectiveMainloopFwdSm80ILi4ELi1ELb0EN4cute5tupleIJNS5_1CILi128EEENS7_ILi112EEENS7_ILi64EEEEEELi64ENS_10bfloat16_tEfNS_4arch4Sm80ELb1ELb0ELb0ELb1ELb0ELb0ELb1ELb0EEENS1_21CollectiveEpilogueFwdINS6_IJS8_SA_S9_EEENS6_IJNS7_ILi1EEESI_SI_EEESC_SE_Li128ELb1ELb1ELb0ELb0EEENS1_19SingleTileSchedulerILb1ELb0ELb1ELi128EEEEEEEEEvNT_6ParamsE,"ax",@progbits
	.sectioninfo	@"SHI_REGISTERS=255"
	.align	128
.text._ZN7cutlass13device_kernelIN5flash19enable_sm80_to_sm89INS1_16FlashAttnFwdSm80INS1_25CollectiveMainloopFwdSm80ILi4ELi1ELb0EN4cute5tupleIJNS5_1CILi128EEENS7_ILi112EEENS7_ILi64EEEEEELi64ENS_10bfloat16_tEfNS_4arch4Sm80ELb1ELb0ELb0ELb1ELb0ELb0ELb1ELb0EEENS1_21CollectiveEpilogueFwdINS6_IJS8_SA_S9_EEENS6_IJNS7_ILi1EEESI_SI_EEESC_SE_Li128ELb1ELb1ELb0ELb0EEENS1_19SingleTileSchedulerILb1ELb0ELb1ELi128EEEEEEEEEvNT_6ParamsE:
        .type           _ZN7cutlass13device_kernelIN5flash19enable_sm80_to_sm89INS1_16FlashAttnFwdSm80INS1_25CollectiveMainloopFwdSm80ILi4ELi1ELb0EN4cute5tupleIJNS5_1CILi128EEENS7_ILi112EEENS7_ILi64EEEEEELi64ENS_10bfloat16_tEfNS_4arch4Sm80ELb1ELb0ELb0ELb1ELb0ELb0ELb1ELb0EEENS1_21CollectiveEpilogueFwdINS6_IJS8_SA_S9_EEENS6_IJNS7_ILi1EEESI_SI_EEESC_SE_Li128ELb1ELb1ELb0ELb0EEENS1_19SingleTileSchedulerILb1ELb0ELb1ELi128EEEEEEEEEvNT_6ParamsE,@function
        .size           _ZN7cutlass13device_kernelIN5flash19enable_sm80_to_sm89INS1_16FlashAttnFwdSm80INS1_25CollectiveMainloopFwdSm80ILi4ELi1ELb0EN4cute5tupleIJNS5_1CILi128EEENS7_ILi112EEENS7_ILi64EEEEEELi64ENS_10bfloat16_tEfNS_4arch4Sm80ELb1ELb0ELb0ELb1ELb0ELb0ELb1ELb0EEENS1_21CollectiveEpilogueFwdINS6_IJS8_SA_S9_EEENS6_IJNS7_ILi1EEESI_SI_EEESC_SE_Li128ELb1ELb1ELb0ELb0EEENS1_19SingleTileSchedulerILb1ELb0ELb1ELi128EEEEEEEEEvNT_6ParamsE,(.L_x_1490 - _ZN7cutlass13device_kernelIN5flash19enable_sm80_to_sm89INS1_16FlashAttnFwdSm80INS1_25CollectiveMainloopFwdSm80ILi4ELi1ELb0EN4cute5tupleIJNS5_1CILi128EEENS7_ILi112EEENS7_ILi64EEEEEELi64ENS_10bfloat16_tEfNS_4arch4Sm80ELb1ELb0ELb0ELb1ELb0ELb0ELb1ELb0EEENS1_21CollectiveEpilogueFwdINS6_IJS8_SA_S9_EEENS6_IJNS7_ILi1EEESI_SI_EEESC_SE_Li128ELb1ELb1ELb0ELb0EEENS1_19SingleTileSchedulerILb1ELb0ELb1ELi128EEEEEEEEEvNT_6ParamsE)
        .other          _ZN7cutlass13device_kernelIN5flash19enable_sm80_to_sm89INS1_16FlashAttnFwdSm80INS1_25CollectiveMainloopFwdSm80ILi4ELi1ELb0EN4cute5tupleIJNS5_1CILi128EEENS7_ILi112EEENS7_ILi64EEEEEELi64ENS_10bfloat16_tEfNS_4arch4Sm80ELb1ELb0ELb0ELb1ELb0ELb0ELb1ELb0EEENS1_21CollectiveEpilogueFwdINS6_IJS8_SA_S9_EEENS6_IJNS7_ILi1EEESI_SI_EEESC_SE_Li128ELb1ELb1ELb0ELb0EEENS1_19SingleTileSchedulerILb1ELb0ELb1ELi128EEEEEEEEEvNT_6ParamsE,@"STO_CUDA_ENTRY STV_DEFAULT"
_ZN7cutlass13device_kernelIN5flash19enable_sm80_to_sm89INS1_16FlashAttnFwdSm80INS1_25CollectiveMainloopFwdSm80ILi4ELi1ELb0EN4cute5tupleIJNS5_1CILi128EEENS7_ILi112EEENS7_ILi64EEEEEELi64ENS_10bfloat16_tEfNS_4arch4Sm80ELb1ELb0ELb0ELb1ELb0ELb0ELb1ELb0EEENS1_21CollectiveEpilogueFwdINS6_IJS8_SA_S9_EEENS6_IJNS7_ILi1EEESI_SI_EEESC_SE_Li128ELb1ELb1ELb0ELb0EEENS1_19SingleTileSchedulerILb1ELb0ELb1ELi128EEEEEEEEEvNT_6ParamsE:
        /* <DEDUP_REMOVED lines=17> */
.L_x_1311:
        /* <DEDUP_REMOVED lines=8> */
.L_x_1313:
[----:B------:R-:W-:-:S04]  /*0190*/  MOV R0, c[0x0][0x54c] ;  /* 0x0001530000007a02 */ /* 0x000fc80000000f00 */
.L_x_1312:
[----:B------:R-:W-:Y:S01]  /*01a0*/  USHF.L.U32 UR4, UR4, 0x7, URZ ;  /* 0x0000000704047899 */ /* 0x000fe2000800063f */
[----:B-----5:R-:W-:-:S05]  /*01b0*/  IMAD R0, R0, c[0x0][0x548], RZ ;  /* 0x0001520000007a24 */ /* 0x020fca00078e02ff */
[----:B------:R-:W-:-:S04]  /*01c0*/  MOV R10, UR4 ;  /* 0x00000004000a7c02 */ /* 0x000fc80008000f00 */
[----:B------:R-:W-:-:S04]  /*01d0*/  ISETP.GE.AND P0, PT, R10, R0, PT ;  /* 0x000000000a00720c */ /* 0x000fc80003f06270 */
[----:B------:R-:W-:-:S05]  /*01e0*/  SEL R0, R5, 0xffffffff, !P0 ;  /* 0xffffffff05007807 */ /* 0x000fca0004000000 */
[----:B------:R2:W-:Y:S01]  /*01f0*/  STL [R1+0x70], R0 ;  /* 0x0000700001007387 */ /* 0x0005e20000100800 */
[----:B------:R-:W-:Y:S05]  /*0200*/  BRA `(.L_x_1314) ;  /* 0x0000014000007947 */ /* 0x000fea0003800000 */
.L_x_1310:
[----:B------:R-:W-:-:S04]  /*0210*/  ISETP.NE.U32.AND P0, PT, RZ, c[0x0][0x568], PT ;  /* 0x00015a00ff007a0c */ /* 0x000fc80003f05070 */
[----:B------:R-:W-:-:S13]  /*0220*/  ISETP.NE.AND.EX P0, PT, RZ, c[0x0][0x56c], PT, P0 ;  /* 0x00015b00ff007a0c */ /* 0x000fda0003f05300 */
[----:B------:R-:W-:Y:S05]  /*0230*/  @!P0 BRA `(.L_x_1315) ;  /* 0x0000002000008947 */ /* 0x000fea0003800000 */
[----:B------:R1:W5:Y:S01]  /*0240*/  LDG.E R0, [R2.64] ;  /* 0x0000000a02007981 */ /* 0x000362000c1e1900 */
[----:B------:R-:W-:Y:S05]  /*0250*/  BRA `(.L_x_1316) ;  /* 0x0000009000007947 */ /* 0x000fea0003800000 */
.L_x_1315:
        /* <DEDUP_REMOVED lines=8> */
.L_x_1317:
[----:B------:R-:W-:-:S04]  /*02e0*/  MOV R0, c[0x0][0x54c] ;  /* 0x0001530000007a02 */ /* 0x000fc80000000f00 */
.L_x_1316:
[----:B------:R-:W-:Y:S01]  /*02f0*/  USHF.L.U32 UR4, UR4, 0x7, URZ ;  /* 0x0000000704047899 */ /* 0x000fe2000800063f */
[----:B-----5:R-:W-:-:S05]  /*0300*/  IMAD R0, R0, c[0x0][0x548], RZ ;  /* 0x0001520000007a24 */ /* 0x020fca00078e02ff */
[----:B------:R-:W-:-:S04]  /*0310*/  MOV R10, UR4 ;  /* 0x00000004000a7c02 */ /* 0x000fc80008000f00 */
[----:B------:R-:W-:-:S04]  /*0320*/  ISETP.GE.AND P0, PT, R10, R0, PT ;  /* 0x000000000a00720c */ /* 0x000fc80003f06270 */
[----:B------:R-:W-:-:S05]  /*0330*/  SEL R0, R5, 0xffffffff, !P0 ;  /* 0xffffffff05007807 */ /* 0x000fca0004000000 */
[----:B------:R2:W-:Y:S04]  /*0340*/  STL [R1+0x70], R0 ;  /* 0x0000700001007387 */ /* 0x0005e80000100800 */
.L_x_1314:
        /* <DEDUP_REMOVED lines=31> */
.L_x_1318:
[----:B------:R-:W-:-:S04]  /*0540*/  ISETP.NE.U32.AND P0, PT, RZ, c[0x0][0x368], PT ;  /* 0x0000da00ff007a0c */ /* 0x000fc80003f05070 */
[----:B------:R-:W-:-:S13]  /*0550*/  ISETP.NE.AND.EX P0, PT, RZ, c[0x0][0x36c], PT, P0 ;  /* 0x0000db00ff007a0c */ /* 0x000fda0003f05300 */
[----:B------:R-:W-:Y:S05]  /*0560*/  @!P0 BRA `(.L_x_1319) ;  /* 0x0000003000008947 */ /* 0x000fea0003800000 */
[----:B---3--:R-:W-:-:S05]  /*0570*/  IMAD.WIDE R2, R41, R17, c[0x0][0x368] ;  /* 0x0000da0029027625 */ /* 0x008fca00078e0211 */
[----:B------:R2:W5:Y:S01]  /*0580*/  LDG.E R6, [R2.64] ;  /* 0x0000000a02067981 */ /* 0x000562000c1e1900 */
[----:B------:R-:W-:Y:S05]  /*0590*/  BRA `(.L_x_1320) ;  /* 0x0000004000007947 */ /* 0x000fea0003800000 */
.L_x_1319:
[----:B------:R-:W-:Y:S05]  /*05a0*/  @!P1 BRA `(.L_x_1320) ;  /* 0x0000003000009947 */ /* 0x000fea0003800000 */
[----:B------:R2:W4:Y:S04]  /*05b0*/  LDG.E R6, [R2.64] ;  /* 0x0000000a02067981 */ /* 0x000528000c1e1900 */
[----:B--23--:R-:W4:Y:S02]  /*05c0*/  LDG.E R2, [R2.64+0x4] ;  /* 0x0000040a02027981 */ /* 0x00cf24000c1e1900 */
[----:B----4-:R-:W-:-:S03]  /*05d0*/  IADD3 R6, -R6, R2, RZ ;  /* 0x0000000206067210 */ /* 0x010fc60007ffe1ff */
.L_x_1320:
        /* <DEDUP_REMOVED lines=17> */
[----:B------:R-:W-:Y:S01]  /*06f0*/  CS2R R12, SRZ ;  /* 0x00000000000c7805 */ /* 0x000fe2000001ff00 */
[----:B------:R-:W-:Y:S01]  /*0700*/  @P4 IADD3 R0, R246, 0x7f, RZ ;  /* 0x0000007ff6004810 */ /* 0x000fe20007ffe0ff */
[----:B------:R-:W-:Y:S01]  /*0710*/  IMAD.MOV.U32 R130, RZ, RZ, RZ ;  /* 0x000000ffff827224 */ /* 0x000fe200078e00ff */
[----:B------:R-:W-:Y:S01]  /*0720*/  MOV R128, RZ ;  /* 0x000000ff00807202 */ /* 0x000fe20000000f00 */
[----:B------:R-:W-:Y:S01]  /*0730*/  IMAD.MOV.U32 R186, RZ, RZ, RZ ;  /* 0x000000ffffba7224 */ /* 0x000fe200078e00ff */
[----:B------:R-:W-:Y:S01]  /*0740*/  CS2R R18, SRZ ;  /* 0x0000000000127805 */ /* 0x000fe2000001ff00 */
[----:B------:R-:W-:Y:S01]  /*0750*/  @P4 IMAD.HI.U32 R0, R0, c[0x0][0x2c8], RZ ;  /* 0x0000b20000004a27 */ /* 0x000fe200078e00ff */
[----:B------:R-:W-:Y:S01]  /*0760*/  CS2R R26, SRZ ;  /* 0x00000000001a7805 */ /* 0x000fe2000001ff00 */
[----:B------:R-:W-:Y:S01]  /*0770*/  MOV R182, RZ ;  /* 0x000000ff00b67202 */ /* 0x000fe20000000f00 */
[----:B------:R-:W-:Y:S01]  /*0780*/  CS2R R20, SRZ ;  /* 0x0000000000147805 */ /* 0x000fe2000001ff00 */
[----:B------:R-:W-:Y:S01]  /*0790*/  IMAD.MOV.U32 R184, RZ, RZ, RZ ;  /* 0x000000ffffb87224 */ /* 0x000fe200078e00ff */
[----:B------:R-:W-:Y:S01]  /*07a0*/  @P4 SHF.R.U32.HI R2, RZ, c[0x0][0x2cc], R0 ;  /* 0x0000b300ff024a19 */ /* 0x000fe20000011600 */
[----:B------:R-:W-:Y:S01]  /*07b0*/  IMAD.MOV.U32 R180, RZ, RZ, RZ ;  /* 0x000000ffffb47224 */ /* 0x000fe200078e00ff */
[----:B------:R-:W-:Y:S01]  /*07c0*/  SHF.R.U32.HI R0, RZ, 0x1f, R4 ;  /* 0x0000001fff007819 */ /* 0x000fe20000011604 */
[----:B------:R-:W-:Y:S01]  /*07d0*/  IMAD.MOV.U32 R16, RZ, RZ, RZ ;  /* 0x000000ffff107224 */ /* 0x000fe200078e00ff */
[----:B------:R-:W-:Y:S01]  /*07e0*/  MOV R126, RZ ;  /* 0x000000ff007e7202 */ /* 0x000fe20000000f00 */
[----:B------:R-:W-:Y:S01]  /*07f0*/  IMAD.IADD R3, R3, 0x1, R2 ;  /* 0x0000000103037824 */ /* 0x000fe200078e0202 */
[----:B------:R-:W-:Y:S01]  /*0800*/  MOV R2, RZ ;  /* 0x000000ff00027202 */ /* 0x000fe20000000f00 */
[----:B------:R-:W-:Y:S01]  /*0810*/  IMAD.MOV.U32 R124, RZ, RZ, RZ ;  /* 0x000000ffff7c7224 */ /* 0x000fe200078e00ff */
[----:B------:R-:W-:Y:S01]  /*0820*/  LEA.HI.SX32 R0, R4, R0, 0x1a ;  /* 0x0000000004007211 */ /* 0x000fe200078fd2ff */
[----:B------:R-:W-:Y:S01]  /*0830*/  IMAD.MOV.U32 R122, RZ, RZ, RZ ;  /* 0x000000ffff7a7224 */ /* 0x000fe200078e00ff */
[----:B------:R-:W-:Y:S01]  /*0840*/  CS2R R22, SRZ ;  /* 0x0000000000167805 */ /* 0x000fe2000001ff00 */
[----:B------:R-:W-:Y:S01]  /*0850*/  IMAD.HI R2, R3, -0x6db6db6d, R2 ;  /* 0x9249249303027827 */ /* 0x000fe200078e0202 */
[----:B------:R-:W-:Y:S01]  /*0860*/  MOV R120, RZ ;  /* 0x000000ff00787202 */ /* 0x000fe20000000f00 */
[----:B------:R-:W-:Y:S01]  /*0870*/  CS2R R24, SRZ ;  /* 0x0000000000187805 */ /* 0x000fe2000001ff00 */
[----:B------:R-:W-:Y:S01]  /*0880*/  CS2R R174, SRZ ;  /* 0x0000000000ae7805 */ /* 0x000fe2000001ff00 */
[----:B------:R-:W-:Y:S01]  /*0890*/  IMAD.MOV.U32 R118, RZ, RZ, RZ ;  /* 0x000000ffff767224 */ /* 0x000fe200078e00ff */
[----:B------:R-:W-:Y:S01]  /*08a0*/  SHF.R.U32.HI R3, RZ, 0x1f, R2 ;  /* 0x0000001fff037819 */ /* 0x000fe20000011602 */
[----:B------:R-:W-:Y:S01]  /*08b0*/  IMAD.MOV.U32 R116, RZ, RZ, RZ ;  /* 0x000000ffff747224 */ /* 0x000fe200078e00ff */
[----:B------:R-:W-:Y:S01]  /*08c0*/  CS2R R30, SRZ ;  /* 0x00000000001e7805 */ /* 0x000fe2000001ff00 */
[----:B------:R-:W-:Y:S01]  /*08d0*/  MOV R172, RZ ;  /* 0x000000ff00ac7202 */ /* 0x000fe20000000f00 */
[----:B------:R-:W-:Y:S01]  /*08e0*/  IMAD.MOV.U32 R178, RZ, RZ, RZ ;  /* 0x000000ffffb27224 */ /* 0x000fe200078e00ff */
[----:B------:R-:W-:Y:S01]  /*08f0*/  LEA.HI.SX32 R2, R2, R3, 0x1a ;  /* 0x0000000302027211 */ /* 0x000fe200078fd2ff */
[----:B------:R-:W-:Y:S01]  /*0900*/  CS2R R170, SRZ ;  /* 0x0000000000aa7805 */ /* 0x000fe2000001ff00 */
[----:B------:R-:W-:Y:S01]  /*0910*/  MOV R176, RZ ;  /* 0x000000ff00b07202 */ /* 0x000fe20000000f00 */
[----:B------:R-:W-:Y:S01]  /*0920*/  CS2R R32, SRZ ;  /* 0x0000000000207805 */ /* 0x000fe2000001ff00 */
[----:B------:R-:W-:Y:S01]  /*0930*/  IMNMX R46, R0, R2, PT ;  /* 0x00000002002e7217 */ /* 0x000fe20003800200 */
[----:B------:R-:W-:Y:S01]  /*0940*/  IMAD.MOV.U32 R168, RZ, RZ, RZ ;  /* 0x000000ffffa87224 */ /* 0x000fe200078e00ff */
[----:B------:R-:W-:Y:S01]  /*0950*/  CS2R R28, SRZ ;  /* 0x00000000001c7805 */ /* 0x000fe2000001ff00 */
[----:B------:R-:W-:Y:S01]  /*0960*/  MOV R166, RZ ;  /* 0x000000ff00a67202 */ /* 0x000fe20000000f00 */
[----:B------:R-:W-:Y:S01]  /*0970*/  IMAD.MOV.U32 R164, RZ, RZ, RZ ;  /* 0x000000ffffa47224 */ /* 0x000fe200078e00ff */
[----:B------:R2:W-:Y:S01]  /*0980*/  STL [R1+0x8], R46 ;  /* 0x0000082e01007387 */ /* 0x0005e20000100800 */
[----:B------:R-:W-:Y:S01]  /*0990*/  ISETP.GE.AND P3, PT, R46, 0x1, PT ;  /* 0x000000012e00780c */ /* 0x000fe20003f66270 */
[----:B------:R-:W-:Y:S01]  /*09a0*/  CS2R R158, SRZ ;  /* 0x00000000009e7805 */ /* 0x000fe2000001ff00 */
[----:B------:R-:W-:Y:S01]  /*09b0*/  MOV R156, RZ ;  /* 0x000000ff009c7202 */ /* 0x000fe20000000f00 */
        /* <DEDUP_REMOVED lines=129> */
.L_x_1323:
[----:B-1--4-:R-:W-:Y:S05]  /*11d0*/  BSYNC B0 ;  /* 0x0000000000007941 */ /* 0x012fea0003800000 */
.L_x_1322:
        /* <DEDUP_REMOVED lines=11> */
.L_x_1325:
[----:B------:R-:W-:Y:S05]  /*1290*/  BSYNC B0 ;  /* 0x0000000000007941 */ /* 0x000fea0003800000 */
.L_x_1324:
        /* <DEDUP_REMOVED lines=11> */
.L_x_1327:
[----:B------:R-:W-:Y:S05]  /*1350*/  BSYNC B0 ;  /* 0x0000000000007941 */ /* 0x000fea0003800000 */
.L_x_1326:
        /* <DEDUP_REMOVED lines=11> */
.L_x_1329:
[----:B------:R-:W-:Y:S05]  /*1410*/  BSYNC B0 ;  /* 0x0000000000007941 */ /* 0x000fea0003800000 */
.L_x_1328:
        /* <DEDUP_REMOVED lines=11> */
.L_x_1331:
[----:B------:R-:W-:Y:S05]  /*14d0*/  BSYNC B0 ;  /* 0x0000000000007941 */ /* 0x000fea0003800000 */
.L_x_1330:
        /* <DEDUP_REMOVED lines=11> */
.L_x_1333:
[----:B------:R-:W-:Y:S05]  /*1590*/  BSYNC B0 ;  /* 0x0000000000007941 */ /* 0x000fea0003800000 */
.L_x_1332:
        /* <DEDUP_REMOVED lines=11> */
.L_x_1335:
[----:B------:R-:W-:Y:S05]  /*1650*/  BSYNC B0 ;  /* 0x0000000000007941 */ /* 0x000fea0003800000 */
.L_x_1334:
        /* <DEDUP_REMOVED lines=23> */
[----:B-----5:R-:W-:Y:S01]  /*17d0*/  @!P6 LEA R8, P0, R20, R8, 0x1 ;  /* 0x000000081408e211 */ /* 0x020fe200078008ff */
        /* <DEDUP_REMOVED lines=21> */
[C---:B------:R-:W-:Y:S02]  /*1930*/  @P2 LEA R0, P1, R251.reuse, R6, 0x4 ;  /* 0x00000006fb002211 */ /* 0x040fe400078220ff */
        /* <DEDUP_REMOVED lines=83> */
[----:B------:R-:W-:Y:S01]  /*1e70*/  IMAD R236, R2, 0x2, R235 ;  /* 0x0000000202ec7824 */ /* 0x000fe200078e02eb */
[C---:B------:R-:W-:Y:S01]  /*1e80*/  IADD3 R242, R238.reuse, 0x1800, RZ ;  /* 0x00001800eef27810 */ /* 0x040fe20007ffe0ff */
[----:B------:R-:W-:Y:S01]  /*1e90*/  IMAD.IADD R0, R7, 0x1, R0 ;  /* 0x0000000107007824 */ /* 0x000fe200078e0200 */
[----:B------:R-:W-:Y:S01]  /*1ea0*/  IADD3 R241, R238, 0x2000, RZ ;  /* 0x00002000eef17810 */ /* 0x000fe20007ffe0ff */
[----:B------:R-:W-:Y:S01]  /*1eb0*/  IMAD.WIDE.U32 R6, R6, 0x70, R100 ;  /* 0x0000007006067825 */ /* 0x000fe200078e0064 */
[----:B------:R-:W-:-:S02]  /*1ec0*/  IADD3 R240, R238, 0x2800, RZ ;  /* 0x00002800eef07810 */ /* 0x000fc40007ffe0ff */
[----:B------:R-:W-:Y:S01]  /*1ed0*/  IADD3 R239, R238, 0x3000, RZ ;  /* 0x00003000eeef7810 */ /* 0x000fe20007ffe0ff */
        /* <DEDUP_REMOVED lines=40> */
[----:B------:R-:W1:Y:S01]  /*2160*/  LDSM.16.M88.4 R16, [R237+0x9100] ;  /* 0x00910000ed10783b */ /* 0x000e620000000200 */
[----:B------:R-:W-:Y:S02]  /*2170*/  IADD3.X R13, R15, UR8, RZ, P0, !PT ;  /* 0x000000080f0d7c10 */ /* 0x000fe400087fe4ff */
[----:B------:R-:W-:Y:S02]  /*2180*/  ISETP.LT.OR P1, PT, R44, 0x11, P2 ;  /* 0x000000112c00780c */ /* 0x000fe40001721670 */
[----:B------:R-:W-:Y:S02]  /*2190*/  IADD3.X R7, R13, UR8, RZ, P3, !PT ;  /* 0x000000080d077c10 */ /* 0x000fe40009ffe4ff */
[----:B------:R-:W-:Y:S01]  /*21a0*/  HMMA.16816.F32.BF16 R80, R8, R36, RZ ;  /* 0x000000240850723c */ /* 0x000fe200000418ff */
[----:B------:R-:W-:-:S02]  /*21b0*/  IADD3 R20, P0, R6, UR9, RZ ;  /* 0x0000000906147c10 */ /* 0x000fc4000ff1e0ff */
[C---:B------:R-:W-:Y:S02]  /*21c0*/  ISETP.LT.OR P3, PT, R44.reuse, 0x21, P2 ;  /* 0x000000212c00780c */ /* 0x040fe40001761670 */
[----:B------:R-:W-:Y:S02]  /*21d0*/  IADD3.X R21, R7, UR8, RZ, P0, !PT ;  /* 0x0000000807157c10 */ /* 0x000fe400087fe4ff */
[C---:B------:R-:W-:Y:S01]  /*21e0*/  ISETP.LT.OR P0, PT, R44.reuse, 0x31, P2 ;  /* 0x000000312c00780c */ /* 0x040fe20001701670 */
        /* <DEDUP_REMOVED lines=43> */
[----:B------:R-:W2:Y:S02]  /*24a0*/  LDSM.16.M88.4 R64, [R233+0x5900] ;  /* 0x00590000e940783b */ /* 0x000ea40000000200 */
[C---:B------:R-:W-:Y:S02]  /*24b0*/  HMMA.16816.F32.BF16 R204, R16.reuse, R50, R120 ;  /* 0x0000003210cc723c */ /* 0x040fe40000041878 */
[----:B------:R-:W3:Y:S04]  /*24c0*/  LDSM.16.M88.4 R80, [R233+0x3900] ;  /* 0x00390000e950783b */ /* 0x000ee80000000200 */
[----:B------:R-:W2:Y:S02]  /*24d0*/  LDSM.16.M88.4 R72, [R233+0x4900] ;  /* 0x00490000e948783b */ /* 0x000ea40000000200 */
        /* <DEDUP_REMOVED lines=36> */
[----:B---3--:R-:W-:Y:S01]  /*2720*/  HMMA.16816.F32.BF16 R136, R20, R82, R24 ;  /* 0x000000521488723c */ /* 0x008fe20000041818 */
[----:B------:R-:W3:Y:S01]  /*2730*/  LDSM.16.M88.4 R24, [R232+0x3000] ;  /* 0x00300000e818783b */ /* 0x000ee20000000200 */
[----:B------:R-:W-:-:S06]  /*2740*/  DEPBAR.LE SB0, 0x0 ;  /* 0x000080000000791a */ /* 0x000fcc0000000000 */
[C---:B------:R-:W-:Y:S08]  /*2750*/  HMMA.16816.F32.BF16 R160, R20.reuse, R72, R104 ;  /* 0x0000004814a0723c */ /* 0x040ff00000041868 */
        /* <DEDUP_REMOVED lines=55> */
[----:B------:R-:W2:Y:S01]  /*2ad0*/  LDL.64 R224, [R1+0x40] ;  /* 0x0000400001e07983 */ /* 0x000ea20000100a00 */
[----:B------:R-:W-:Y:S01]  /*2ae0*/  IMAD.MOV.U32 R226, RZ, RZ, 0x70 ;  /* 0x00000070ffe27424 */ /* 0x000fe200078e00ff */
[----:B------:R-:W-:Y:S01]  /*2af0*/  IADD3 R3, R3, -0x2, RZ ;  /* 0xfffffffe03037810 */ /* 0x000fe20007ffe0ff */
[----:B------:R-:W-:-:S02]  /*2b00*/  IMAD.SHL.U32 R16, R251, 0x20, RZ ;  /* 0x00000020fb107824 */ /* 0x000fc400078e00ff */
[----:B------:R-:W-:Y:S01]  /*2b10*/  IMAD.WIDE.U32 R226, R226, c[0x0][0x1e0], RZ ;  /* 0x00007800e2e27a25 */ /* 0x000fe200078e00ff */
[----:B------:R-:W-:-:S03]  /*2b20*/  SHF.R.S32.HI R6, RZ, 0x1f, R3 ;  /* 0x0000001fff067819 */ /* 0x000fc60000011403 */
        /* <DEDUP_REMOVED lines=29> */
.L_x_1336:
[----:B---3--:R-:W2:Y:S04]  /*2d00*/  LDL R12, [R1+0x64] ;  /* 0x00006400010c7983 */ /* 0x008ea80000100800 */
[----:B------:R-:W3:Y:S01]  /*2d10*/  LDL R189, [R1+0x60] ;  /* 0x0000600001bd7983 */ /* 0x000ee20000100800 */
[----:B------:R-:W-:-:S02]  /*2d20*/  LOP3.LUT R3, R247, 0xffffffe0, RZ, 0xc0, !PT ;  /* 0xffffffe0f7037812 */ /* 0x000fc400078ec0ff */
[----:B------:R-:W-:Y:S02]  /*2d30*/  LEA.HI R6, R249, R250, RZ, 0x2 ;  /* 0x000000faf9067211 */ /* 0x000fe400078f10ff */
[----:B------:R-:W-:Y:S01]  /*2d40*/  SHF.R.S32.HI R7, RZ, 0x1f, R146 ;  /* 0x0000001fff077819 */ /* 0x000fe20000011492 */
[----:B------:R-:W-:Y:S01]  /*2d50*/  IMAD.IADD R5, R250, 0x1, -R3 ;  /* 0x00000001fa057824 */ /* 0x000fe200078e0a03 */
[----:B------:R-:W-:Y:S01]  /*2d60*/  LOP3.LUT R3, R6, 0xfffffffc, RZ, 0xc0, !PT ;  /* 0xfffffffc06037812 */ /* 0x000fe200078ec0ff */
[----:B------:R-:W-:Y:S01]  /*2d70*/  IMAD.SHL.U32 R228, R0, 0x2, RZ ;  /* 0x0000000200e47824 */ /* 0x000fe200078e00ff */
[----:B------:R-:W-:Y:S01]  /*2d80*/  LEA.HI R7, R7, R146, RZ, 0x2 ;  /* 0x0000009207077211 */ /* 0x000fe200078f10ff */
[----:B------:R-:W0:Y:S01]  /*2d90*/  LDGDEPBAR ;  /* 0x00000000000079af */ /* 0x000e220000000000 */
[----:B------:R-:W-:Y:S01]  /*2da0*/  SHF.R.S32.HI R9, RZ, 0x1f, R5 ;  /* 0x0000001fff097819 */ /* 0x000fe20000011405 */
[----:B------:R-:W-:Y:S01]  /*2db0*/  IMAD.IADD R6, R250, 0x1, -R3 ;  /* 0x00000001fa067824 */ /* 0x000fe200078e0a03 */
[----:B------:R-:W-:Y:S01]  /*2dc0*/  LOP3.LUT R8, R7, 0xffffffc, RZ, 0xc0, !PT ;  /* 0x0ffffffc07087812 */ /* 0x000fe200078ec0ff */
[----:B------:R-:W-:Y:S01]  /*2dd0*/  STL [R1+0xac], R245 ;  /* 0x0000acf501007387 */ /* 0x000fe20000100800 */
[----:B------:R-:W-:-:S02]  /*2de0*/  LEA.HI R7, R9, R5, RZ, 0x2 ;  /* 0x0000000509077211 */ /* 0x000fc400078f10ff */
[----:B------:R-:W-:Y:S01]  /*2df0*/  LEA.HI R3, R6, R6, RZ, 0x1 ;  /* 0x0000000606037211 */ /* 0x000fe200078f08ff */
[----:B------:R-:W-:Y:S01]  /*2e00*/  IMAD.IADD R9, R146, 0x1, -R8 ;  /* 0x0000000192097824 */ /* 0x000fe200078e0a08 */
[----:B------:R-:W-:Y:S01]  /*2e10*/  LEA.HI.SX32 R8, R7, R246, 0x1e ;  /* 0x000000f607087211 */ /* 0x000fe200078ff2ff */
[----:B------:R-:W-:Y:S01]  /*2e20*/  IMAD R229, R4, 0x2, R228 ;  /* 0x0000000204e57824 */ /* 0x000fe200078e02e4 */
[----:B------:R-:W-:Y:S01]  /*2e30*/  LDSM.16.MT88.4 R20, [R228+0x100] ;  /* 0x00010000e414783b */ /* 0x000fe20000004200 */
[C---:B------:R-:W-:Y:S01]  /*2e40*/  IMAD.SHL.U32 R10, R3.reuse, 0x20, RZ ;  /* 0x00000020030a7824 */ /* 0x040fe200078e00ff */
[----:B------:R-:W-:Y:S01]  /*2e50*/  LOP3.LUT R11, R3, 0x1ffffffe, RZ, 0xc0, !PT ;  /* 0x1ffffffe030b7812 */ /* 0x000fe200078ec0ff */
[----:B------:R-:W-:-:S03]  /*2e60*/  IMAD R3, R9, 0x10, R8 ;  /* 0x0000001009037824 */ /* 0x000fc600078e0208 */
[----:B------:R-:W-:Y:S01]  /*2e70*/  LOP3.LUT R8, R10, 0xffffffc0, RZ, 0xc0, !PT ;  /* 0xffffffc00a087812 */ /* 0x000fe200078ec0ff */
[----:B------:R-:W-:-:S04]  /*2e80*/  IMAD.IADD R6, R6, 0x1, -R11 ;  /* 0x0000000106067824 */ /* 0x000fc800078e0a0b */
[----:B------:R-:W-:-:S04]  /*2e90*/  IMAD.IADD R3, R8, 0x1, R3 ;  /* 0x0000000108037824 */ /* 0x000fc800078e0203 */
[----:B------:R-:W-:-:S04]  /*2ea0*/  IMAD R13, R6, 0x8, R3 ;  /* 0x00000008060d7824 */ /* 0x000fc800078e0203 */
[----:B------:R-:W-:-:S04]  /*2eb0*/  @P4 IMAD.HI.U32 R6, R13, c[0x0][0x2c8], RZ ;  /* 0x0000b2000d064a27 */ /* 0x000fc800078e00ff */
[----:B------:R-:W-:Y:S01]  /*2ec0*/  IMAD.MOV.U32 R3, RZ, RZ, R13 ;  /* 0x000000ffff037224 */ /* 0x000fe200078e000d */
[----:B------:R-:W-:-:S05]  /*2ed0*/  @P4 SHF.R.U32.HI R3, RZ, c[0x0][0x2cc], R6 ;  /* 0x0000b300ff034a19 */ /* 0x000fca0000011606 */
[----:B------:R-:W1:Y:S04]  /*2ee0*/  SHFL.IDX PT, R6, R3, 0x2, 0x1c1f ;  /* 0x005c1f0003067f89 */ /* 0x000e6800000e0000 */
[----:B------:R-:W4:Y:S04]  /*2ef0*/  SHFL.IDX PT, R8, R3, RZ, 0x1c1f ;  /* 0x001c1fff03087589 */ /* 0x000f2800000e0000 */
[----:B------:R-:W1:Y:S04]  /*2f00*/  SHFL.IDX PT, R9, R3, 0x3, 0x1c1f ;  /* 0x007c1f0003097f89 */ /* 0x000e6800000e0000 */
[----:B------:R1:W2:Y:S04]  /*2f10*/  SHFL.IDX PT, R10, R3, 0x1, 0x1c1f ;  /* 0x003c1f00030a7f89 */ /* 0x0002a800000e0000 */
[----:B------:R-:W-:Y:S04]  /*2f20*/  STL [R1+0xa8], R244 ;  /* 0x0000a8f401007387 */ /* 0x000fe80000100800 */
[----:B------:R-:W-:Y:S04]  /*2f30*/  STL [R1+0xa4], R243 ;  /* 0x0000a4f301007387 */ /* 0x000fe80000100800 */
[----:B------:R-:W-:Y:S01]  /*2f40*/  STL [R1+0xa0], R242 ;  /* 0x0000a0f201007387 */ /* 0x000fe20000100800 */
[----:B-1----:R-:W-:-:S03]  /*2f50*/  LOP3.LUT R3, R7, 0x7ffffffc, RZ, 0xc0, !PT ;  /* 0x7ffffffc07037812 */ /* 0x002fc600078ec0ff */
[----:B------:R-:W-:Y:S02]  /*2f60*/  STL [R1+0x9c], R241 ;  /* 0x00009cf101007387 */ /* 0x000fe40000100800 */
[----:B------:R-:W-:Y:S02]  /*2f70*/  IMAD.IADD R3, R5, 0x1, -R3 ;  /* 0x0000000105037824 */ /* 0x000fe400078e0a03 */
[----:B------:R-:W-:Y:S02]  /*2f80*/  STL [R1+0x98], R240 ;  /* 0x000098f001007387 */ /* 0x000fe40000100800 */
[----:B------:R-:W-:Y:S02]  /*2f90*/  IMAD.SHL.U32 R5, R3, 0x2, RZ ;  /* 0x0000000203057824 */ /* 0x000fe400078e00ff */
        /* <DEDUP_REMOVED lines=11> */
[----:B------:R1:W-:Y:S01]  /*3050*/  STL [R1+0x54], R5 ;  /* 0x0000540501007387 */ /* 0x0003e20000100800 */
[----:B--2---:R-:W-:-:S05]  /*3060*/  IMAD.IADD R7, R12, 0x1, R145 ;  /* 0x000000010c077824 */ /* 0x004fca00078e0291 */
[----:B------:R-:W-:Y:S01]  /*3070*/  IADD3 R3, -R5, 0x1, R7 ;  /* 0x0000000105037810 */ /* 0x000fe20007ffe107 */
[----:B------:R-:W-:-:S04]  /*3080*/  IMAD.IADD R7, R7, 0x1, -R5 ;  /* 0x0000000107077824 */ /* 0x000fc800078e0a05 */
[----:B---3--:R-:W-:-:S04]  /*3090*/  IMAD.IADD R3, R3, 0x1, -R189 ;  /* 0x0000000103037824 */ /* 0x008fc800078e0abd */
[C---:B-1----:R-:W-:Y:S02]  /*30a0*/  IMAD.IADD R5, R3.reuse, 0x1, R6 ;  /* 0x0000000103057824 */ /* 0x042fe400078e0206 */
[C---:B----4-:R-:W-:Y:S02]  /*30b0*/  IMAD.IADD R6, R3.reuse, 0x1, R8 ;  /* 0x0000000103067824 */ /* 0x050fe400078e0208 */
[----:B------:R-:W-:Y:S01]  /*30c0*/  IMAD.IADD R8, R3, 0x1, R9 ;  /* 0x0000000103087824 */ /* 0x000fe200078e0209 */
[----:B------:R-:W-:Y:S01]  /*30d0*/  IMNMX R5, R7, R5, PT ;  /* 0x0000000507057217 */ /* 0x000fe20003800200 */
[----:B------:R-:W-:-:S03]  /*30e0*/  IMAD.IADD R9, R3, 0x1, R10 ;  /* 0x0000000103097824 */ /* 0x000fc600078e020a */
[----:B------:R-:W-:Y:S02]  /*30f0*/  IMNMX R3, R7, R8, PT ;  /* 0x0000000807037217 */ /* 0x000fe40003800200 */
[----:B------:R-:W-:Y:S02]  /*3100*/  ISETP.GT.AND P3, PT, R5, RZ, PT ;  /* 0x000000ff0500720c */ /* 0x000fe40003f64270 */
[----:B------:R-:W-:Y:S02]  /*3110*/  ISETP.GT.AND P0, PT, R3, 0x1, PT ;  /* 0x000000010300780c */ /* 0x000fe40003f04270 */
[----:B------:R-:W-:Y:S02]  /*3120*/  FSEL R14, R168, -INF , P3 ;  /* 0xff800000a80e7808 */ /* 0x000fe40001800000 */
[----:B------:R-:W-:Y:S02]  /*3130*/  FSEL R19, R171, -INF , P0 ;  /* 0xff800000ab137808 */ /* 0x000fe40000000000 */
[----:B------:R-:W-:-:S02]  /*3140*/  ISETP.GT.AND P1, PT, R3, RZ, PT ;  /* 0x000000ff0300720c */ /* 0x000fc40003f24270 */
[----:B------:R-:W-:Y:S02]  /*3150*/  ISETP.GT.AND P3, PT, R5, 0x8, PT ;  /* 0x000000080500780c */ /* 0x000fe40003f64270 */
[----:B------:R-:W-:Y:S02]  /*3160*/  ISETP.GT.AND P0, PT, R3, 0x9, PT ;  /* 0x000000090300780c */ /* 0x000fe40003f04270 */
[----:B------:R-:W-:Y:S02]  /*3170*/  FSEL R18, R170, -INF , P1 ;  /* 0xff800000aa127808 */ /* 0x000fe40000800000 */
[----:B------:R-:W-:Y:S02]  /*3180*/  FSEL R16, R136, -INF , P3 ;  /* 0xff80000088107808 */ /* 0x000fe40001800000 */
[----:B------:R-:W-:Y:S02]  /*3190*/  FSEL R28, R139, -INF , P0 ;  /* 0xff8000008b1c7808 */ /* 0x000fe40000000000 */
[----:B------:R-:W-:-:S02]  /*31a0*/  ISETP.GT.AND P2, PT, R5, 0x1, PT ;  /* 0x000000010500780c */ /* 0x000fc40003f44270 */
[----:B------:R-:W-:Y:S02]  /*31b0*/  ISETP.GT.AND P1, PT, R3, 0x8, PT ;  /* 0x000000080300780c */ /* 0x000fe40003f24270 */
[----:B------:R-:W-:Y:S02]  /*31c0*/  ISETP.GT.AND P3, PT, R5, 0x10, PT ;  /* 0x000000100500780c */ /* 0x000fe40003f64270 */
[----:B------:R-:W-:Y:S02]  /*31d0*/  ISETP.GT.AND P0, PT, R3, 0x11, PT ;  /* 0x000000110300780c */ /* 0x000fe40003f04270 */
[----:B------:R-:W-:Y:S02]  /*31e0*/  FSEL R15, R169, -INF , P2 ;  /* 0xff800000a90f7808 */ /* 0x000fe40001000000 */
[----:B------:R-:W-:Y:S02]  /*31f0*/  FSEL R24, R138, -INF , P1 ;  /* 0xff8000008a187808 */ /* 0x000fe40000800000 */
[----:B------:R-:W-:-:S02]  /*3200*/  FSEL R29, R164, -INF , P3 ;  /* 0xff800000a41d7808 */ /* 0x000fc40001800000 */
[----:B------:R-:W-:Y:S02]  /*3210*/  FSEL R34, R167, -INF , P0 ;  /* 0xff800000a7227808 */ /* 0x000fe40000000000 */
[----:B------:R-:W-:Y:S02]  /*3220*/  ISETP.GT.AND P2, PT, R5, 0x9, PT ;  /* 0x000000090500780c */ /* 0x000fe40003f44270 */
[----:B------:R-:W-:Y:S02]  /*3230*/  ISETP.GT.AND P1, PT, R3, 0x10, PT ;  /* 0x000000100300780c */ /* 0x000fe40003f24270 */
[----:B------:R-:W-:Y:S02]  /*3240*/  ISETP.GT.AND P3, PT, R5, 0x18, PT ;  /* 0x000000180500780c */ /* 0x000fe40003f64270 */
[----:B------:R-:W-:Y:S02]  /*3250*/  ISETP.GT.AND P0, PT, R3, 0x19, PT ;  /* 0x000000190300780c */ /* 0x000fe40003f04270 */
[----:B------:R-:W-:-:S02]  /*3260*/  FSEL R17, R137, -INF , P2 ;  /* 0xff80000089117808 */ /* 0x000fc40001000000 */
[----:B------:R-:W-:Y:S02]  /*3270*/  FSEL R33, R166, -INF , P1 ;  /* 0xff800000a6217808 */ /* 0x000fe40000800000 */
[----:B------:R-:W-:Y:S02]  /*3280*/  FSEL R31, R132, -INF , P3 ;  /* 0xff800000841f7808 */ /* 0x000fe40001800000 */
[----:B------:R-:W-:Y:S02]  /*3290*/  FSEL R76, R135, -INF , P0 ;  /* 0xff800000874c7808 */ /* 0x000fe40000000000 */
[----:B------:R-:W-:Y:S02]  /*32a0*/  ISETP.GT.AND P2, PT, R5, 0x11, PT ;  /* 0x000000110500780c */ /* 0x000fe40003f44270 */
[----:B------:R-:W-:Y:S02]  /*32b0*/  ISETP.GT.AND P1, PT, R3, 0x18, PT ;  /* 0x000000180300780c */ /* 0x000fe40003f24270 */
[----:B------:R-:W-:-:S02]  /*32c0*/  ISETP.GT.AND P3, PT, R5, 0x20, PT ;  /* 0x000000200500780c */ /* 0x000fc40003f64270 */
[----:B------:R-:W-:Y:S02]  /*32d0*/  ISETP.GT.AND P0, PT, R3, 0x21, PT ;  /* 0x000000210300780c */ /* 0x000fe40003f04270 */
[----:B------:R-:W-:Y:S02]  /*32e0*/  FSEL R30, R165, -INF , P2 ;  /* 0xff800000a51e7808 */ /* 0x000fe40001000000 */
[----:B------:R-:W-:Y:S02]  /*32f0*/  FSEL R35, R134, -INF , P1 ;  /* 0xff80000086237808 */ /* 0x000fe40000800000 */
[----:B------:R-:W-:Y:S02]  /*3300*/  FSEL R132, R160, -INF , P3 ;  /* 0xff800000a0847808 */ /* 0x000fe40001800000 */
[----:B------:R-:W-:Y:S02]  /*3310*/  FSEL R141, R163, -INF , P0 ;  /* 0xff800000a38d7808 */ /* 0x000fe40000000000 */
[----:B------:R-:W-:-:S02]  /*3320*/  ISETP.GT.AND P2, PT, R5, 0x19, PT ;  /* 0x000000190500780c */ /* 0x000fc40003f44270 */
[----:B------:R-:W-:Y:S02]  /*3330*/  ISETP.GT.AND P1, PT, R3, 0x20, PT ;  /* 0x000000200300780c */ /* 0x000fe40003f24270 */
[----:B------:R-:W-:Y:S02]  /*3340*/  ISETP.GT.AND P3, PT, R5, 0x28, PT ;  /* 0x000000280500780c */ /* 0x000fe40003f64270 */
[----:B------:R-:W-:Y:S02]  /*3350*/  ISETP.GT.AND P0, PT, R3, 0x29, PT ;  /* 0x000000290300780c */ /* 0x000fe40003f04270 */
[----:B------:R-:W-:Y:S02]  /*3360*/  IMNMX R6, R7, R6, PT ;  /* 0x0000000607067217 */ /* 0x000fe40003800200 */
[----:B------:R-:W-:Y:S02]  /*3370*/  FSEL R32, R133, -INF , P2 ;  /* 0xff80000085207808 */ /* 0x000fe40001000000 */
[----:B------:R-:W-:-:S02]  /*3380*/  FSEL R136, R162, -INF , P1 ;  /* 0xff800000a2887808 */ /* 0x000fc40000800000 */
[----:B------:R-:W-:Y:S02]  /*3390*/  FSEL R134, R128, -INF , P3 ;  /* 0xff80000080867808 */ /* 0x000fe40001800000 */
[----:B------:R-:W-:Y:S02]  /*33a0*/  FSEL R145, R131, -INF , P0 ;  /* 0xff80000083917808 */ /* 0x000fe40000000000 */
[----:B------:R-:W-:Y:S02]  /*33b0*/  ISETP.GT.AND P2, PT, R5, 0x21, PT ;  /* 0x000000210500780c */ /* 0x000fe40003f44270 */
[----:B------:R-:W-:Y:S02]  /*33c0*/  ISETP.GT.AND P1, PT, R3, 0x28, PT ;  /* 0x000000280300780c */ /* 0x000fe40003f24270 */
[C---:B------:R-:W-:Y:S02]  /*33d0*/  ISETP.GT.AND P3, PT, R6.reuse, RZ, PT ;  /* 0x000000ff0600720c */ /* 0x040fe40003f64270 */
[----:B------:R-:W-:-:S02]  /*33e0*/  ISETP.GT.AND P0, PT, R6, 0x8, PT ;  /* 0x000000080600780c */ /* 0x000fc40003f04270 */
[----:B------:R-:W-:Y:S02]  /*33f0*/  FSEL R133, R161, -INF , P2 ;  /* 0xff800000a1857808 */ /* 0x000fe40001000000 */
[----:B------:R-:W-:Y:S02]  /*3400*/  FSEL R144, R130, -INF , P1 ;  /* 0xff80000082907808 */ /* 0x000fe40000800000 */
[----:B------:R-:W-:Y:S02]  /*3410*/  FSEL R10, R104, -INF , P3 ;  /* 0xff800000680a7808 */ /* 0x000fe40001800000 */
[----:B------:R-:W-:Y:S02]  /*3420*/  FSEL R12, R100, -INF , P0 ;  /* 0xff800000640c7808 */ /* 0x000fe40000000000 */
[----:B------:R-:W-:Y:S02]  /*3430*/  ISETP.GT.AND P2, PT, R5, 0x29, PT ;  /* 0x000000290500780c */ /* 0x000fe40003f44270 */
[----:B------:R-:W-:-:S02]  /*3440*/  ISETP.GT.AND P1, PT, R6, 0x9, PT ;  /* 0x000000090600780c */ /* 0x000fc40003f24270 */
[C---:B------:R-:W-:Y:S02]  /*3450*/  ISETP.GT.AND P3, PT, R6.reuse, 0x10, PT ;  /* 0x000000100600780c */ /* 0x040fe40003f64270 */
[----:B------:R-:W-:Y:S02]  /*3460*/  ISETP.GT.AND P0, PT, R6, 0x18, PT ;  /* 0x000000180600780c */ /* 0x000fe40003f04270 */
[----:B------:R-:W-:Y:S02]  /*3470*/  FSEL R135, R129, -INF , P2 ;  /* 0xff80000081877808 */ /* 0x000fe40001000000 */
[----:B------:R-:W-:Y:S02]  /*3480*/  FSEL R13, R101, -INF , P1 ;  /* 0xff800000650d7808 */ /* 0x000fe40000800000 */
[----:B------:R-:W-:Y:S02]  /*3490*/  FSEL R84, R96, -INF , P3 ;  /* 0xff80000060547808 */ /* 0x000fe40001800000 */
[----:B------:R-:W-:-:S02]  /*34a0*/  FSEL R87, R88, -INF , P0 ;  /* 0xff80000058577808 */ /* 0x000fc40000000000 */
[C---:B------:R-:W-:Y:S02]  /*34b0*/  ISETP.GT.AND P2, PT, R6.reuse, 0x1, PT ;  /* 0x000000010600780c */ /* 0x040fe40003f44270 */
[C---:B------:R-:W-:Y:S02]  /*34c0*/  ISETP.GT.AND P1, PT, R6.reuse, 0x19, PT ;  /* 0x000000190600780c */ /* 0x040fe40003f24270 */
[C---:B------:R-:W-:Y:S02]  /*34d0*/  ISETP.GT.AND P3, PT, R6.reuse, 0x20, PT ;  /* 0x000000200600780c */ /* 0x040fe40003f64270 */
[----:B------:R-:W-:Y:S02]  /*34e0*/  ISETP.GT.AND P0, PT, R6, 0x28, PT ;  /* 0x000000280600780c */ /* 0x000fe40003f04270 */
        /* <DEDUP_REMOVED lines=8> */
[----:B------:R-:W-:Y:S02]  /*3570*/  FSEL R85, R97, -INF , P2 ;  /* 0xff80000061557808 */ /* 0x000fe40001000000 */
        /* <DEDUP_REMOVED lines=20> */
[----:B------:R-:W-:Y:S02]  /*36c0*/  ISETP.GT.AND P1, PT, R6, 0x59, PT ;  /* 0x000000590600780c */ /* 0x000fe40003f24270 */
[----:B------:R-:W-:Y:S02]  /*36d0*/  ISETP.GT.AND P0, PT, R5, 0x31, PT ;  /* 0x000000310500780c */ /* 0x000fe40003f04270 */
        /* <DEDUP_REMOVED lines=10> */
[----:B------:R-:W-:-:S04]  /*3780*/  FMNMX.FTZ R6, R10, R11, !PT ;  /* 0x0000000b0a067209 */ /* 0x000fc80007810000 */
[----:B------:R-:W-:-:S04]  /*3790*/  FMNMX.FTZ R6, R12, R6, !PT ;  /* 0x000000060c067209 */ /* 0x000fc80007810000 */
[----:B------:R-:W-:-:S04]  /*37a0*/  FMNMX.FTZ R6, R13, R6, !PT ;  /* 0x000000060d067209 */ /* 0x000fc80007810000 */
[----:B------:R-:W-:-:S04]  /*37b0*/  FMNMX.FTZ R6, R84, R6, !PT ;  /* 0x0000000654067209 */ /* 0x000fc80007810000 */
[----:B------:R-:W-:Y:S02]  /*37c0*/  FMNMX.FTZ R6, R85, R6, !PT ;  /* 0x0000000655067209 */ /* 0x000fe40007810000 */
[----:B------:R-:W-:Y:S02]  /*37d0*/  FSEL R214, R57, -INF , P2 ;  /* 0xff80000039d67808 */ /* 0x000fe40001000000 */
[----:B------:R-:W-:Y:S02]  /*37e0*/  FMNMX.FTZ R6, R87, R6, !PT ;  /* 0x0000000657067209 */ /* 0x000fe40007810000 */
[----:B------:R-:W-:Y:S02]  /*37f0*/  ISETP.GT.AND P2, PT, R5, 0x30, PT ;  /* 0x000000300500780c */ /* 0x000fe40003f44270 */
[----:B------:R-:W-:Y:S02]  /*3800*/  FMNMX.FTZ R6, R88, R6, !PT ;  /* 0x0000000658067209 */ /* 0x000fe40007810000 */
[----:B------:R-:W-:-:S02]  /*3810*/  FSEL R160, R152, -INF , P2 ;  /* 0xff80000098a07808 */ /* 0x000fc40001000000 */
[----:B------:R-:W-:Y:S02]  /*3820*/  ISETP.GT.AND P2, PT, R3, 0x31, PT ;  /* 0x000000310300780c */ /* 0x000fe40003f44270 */
[----:B------:R-:W-:Y:S02]  /*3830*/  IMNMX R7, R7, R9, PT ;  /* 0x0000000907077217 */ /* 0x000fe40003800200 */
[----:B------:R-:W-:Y:S02]  /*3840*/  FMNMX.FTZ R6, R130, R6, !PT ;  /* 0x0000000682067209 */ /* 0x000fe40007810000 */
[----:B------:R-:W-:Y:S02]  /*3850*/  FMNMX.FTZ R8, R14, R15, !PT ;  /* 0x0000000f0e087209 */ /* 0x000fe40007810000 */
[----:B------:R-:W-:Y:S02]  /*3860*/  FSEL R166, R155, -INF , P2 ;  /* 0xff8000009ba67808 */ /* 0x000fe40001000000 */
[----:B------:R-:W-:-:S02]  /*3870*/  FSEL R197, R41, -INF , P1 ;  /* 0xff80000029c57808 */ /* 0x000fc40000800000 */
[----:B------:R-:W-:Y:S02]  /*3880*/  ISETP.GT.AND P2, PT, R7, RZ, PT ;  /* 0x000000ff0700720c */ /* 0x000fe40003f44270 */
[----:B------:R-:W-:Y:S02]  /*3890*/  ISETP.GT.AND P1, PT, R5, 0x38, PT ;  /* 0x000000380500780c */ /* 0x000fe40003f24270 */
[----:B------:R-:W-:Y:S02]  /*38a0*/  FMNMX.FTZ R6, R129, R6, !PT ;  /* 0x0000000681067209 */ /* 0x000fe40007810000 */
[----:B------:R-:W-:Y:S02]  /*38b0*/  FMNMX.FTZ R8, R16, R8, !PT ;  /* 0x0000000810087209 */ /* 0x000fe40007810000 */
[----:B------:R-:W-:Y:S02]  /*38c0*/  FSEL R241, R36, -INF , P0 ;  /* 0xff80000024f17808 */ /* 0x000fe40000000000 */
[----:B------:R-:W-:-:S02]  /*38d0*/  FSEL R240, R37, -INF , P3 ;  /* 0xff80000025f07808 */ /* 0x000fc40001800000 */
[----:B------:R-:W-:Y:S02]  /*38e0*/  FSEL R86, R106, -INF , P2 ;  /* 0xff8000006a567808 */ /* 0x000fe40001000000 */
[----:B------:R-:W-:Y:S02]  /*38f0*/  FSEL R152, R124, -INF , P1 ;  /* 0xff8000007c987808 */ /* 0x000fe40000800000 */
[----:B------:R-:W-:Y:S02]  /*3900*/  FMNMX.FTZ R6, R128, R6, !PT ;  /* 0x0000000680067209 */ /* 0x000fe40007810000 */
[C---:B------:R-:W-:Y:S02]  /*3910*/  ISETP.GT.AND P0, PT, R5.reuse, 0x39, PT ;  /* 0x000000390500780c */ /* 0x040fe40003f04270 */
        /* <DEDUP_REMOVED lines=9> */
[C---:B------:R-:W-:Y:S02]  /*39b0*/  ISETP.GT.AND P0, PT, R5.reuse, 0x49, PT ;  /* 0x000000490500780c */ /* 0x040fe40003f04270 */
[C---:B------:R-:W-:Y:S02]  /*39c0*/  ISETP.GT.AND P3, PT, R5.reuse, 0x50, PT ;  /* 0x000000500500780c */ /* 0x040fe40003f64270 */
[C---:B------:R-:W-:Y:S02]  /*39d0*/  ISETP.GT.AND P2, PT, R5.reuse, 0x51, PT ;  /* 0x000000510500780c */ /* 0x040fe40003f44270 */
[----:B------:R-:W-:Y:S02]  /*39e0*/  ISETP.GT.AND P1, PT, R5, 0x58, PT ;  /* 0x000000580500780c */ /* 0x000fe40003f24270 */
[----:B------:R-:W-:-:S02]  /*39f0*/  FMNMX.FTZ R8, R29, R8, !PT ;  /* 0x000000081d087209 */ /* 0x000fc40007810000 */
[----:B------:R-:W-:Y:S02]  /*3a00*/  FMNMX.FTZ R6, R165, R6, !PT ;  /* 0x00000006a5067209 */ /* 0x000fe40007810000 */
        /* <DEDUP_REMOVED lines=35> */
[----:B------:R-:W-:Y:S02]  /*3c40*/  ISETP.GT.AND P0, PT, R3, 0x38, PT ;  /* 0x000000380300780c */ /* 0x000fe40003f04270 */
[----:B------:R-:W-:Y:S02]  /*3c50*/  FMNMX.FTZ R8, R33, R8, !PT ;  /* 0x0000000821087209 */ /* 0x000fe40007810000 */
[----:B------:R-:W-:Y:S02]  /*3c60*/  FMNMX.FTZ R5, R211, R5, !PT ;  /* 0x00000005d3057209 */ /* 0x000fe40007810000 */
[----:B------:R-:W-:Y:S02]  /*3c70*/  FMNMX.FTZ R6, R169, R6, !PT ;  /* 0x00000006a9067209 */ /* 0x000fe40007810000 */
[----:B------:R-:W-:Y:S02]  /*3c80*/  FSEL R148, R126, -INF , P0 ;  /* 0xff8000007e947808 */ /* 0x000fe40000000000 */
[----:B------:R-:W-:-:S02]  /*3c90*/  FMNMX.FTZ R8, R34, R8, !PT ;  /* 0x0000000822087209 */ /* 0x000fc40007810000 */
[----:B------:R-:W-:Y:S02]  /*3ca0*/  FMNMX.FTZ R5, R200, R5, !PT ;  /* 0x00000005c8057209 */ /* 0x000fe40007810000 */
[----:B------:R-:W-:Y:S02]  /*3cb0*/  ISETP.GT.AND P0, PT, R3, 0x39, PT ;  /* 0x000000390300780c */ /* 0x000fe40003f04270 */
        /* <DEDUP_REMOVED lines=10> */
[----:B------:R-:W-:Y:S02]  /*3d60*/  ISETP.GT.AND P0, PT, R3, 0x41, PT ;  /* 0x000000410300780c */ /* 0x000fe40003f04270 */
[----:B------:R-:W-:Y:S02]  /*3d70*/  FMNMX.FTZ R8, R136, R8, !PT ;  /* 0x0000000888087209 */ /* 0x000fe40007810000 */
[----:B------:R-:W-:Y:S02]  /*3d80*/  FMNMX.FTZ R5, R240, R5, !PT ;  /* 0x00000005f0057209 */ /* 0x000fe40007810000 */
[----:B------:R-:W-:Y:S02]  /*3d90*/  FMNMX.FTZ R6, R188, R6, !PT ;  /* 0x00000006bc067209 */ /* 0x000fe40007810000 */
[----:B------:R-:W-:Y:S01]  /*3da0*/  FSEL R168, R151, -INF , P0 ;  /* 0xff80000097a87808 */ /* 0x000fe20000000000 */
[----:B------:R-:W1:Y:S01]  /*3db0*/  SHFL.BFLY PT, R9, R5, 0x2, 0x1f ;  /* 0x0c401f0005097f89 */ /* 0x000e6200000e0000 */
[----:B------:R-:W-:-:S02]  /*3dc0*/  ISETP.GT.AND P0, PT, R3, 0x48, PT ;  /* 0x000000480300780c */ /* 0x000fc40003f04270 */
[----:B------:R-:W-:Y:S02]  /*3dd0*/  FMNMX.FTZ R8, R141, R8, !PT ;  /* 0x000000088d087209 */ /* 0x000fe40007810000 */
[----:B------:R-:W-:Y:S02]  /*3de0*/  FMNMX.FTZ R6, R190, R6, !PT ;  /* 0x00000006be067209 */ /* 0x000fe40007810000 */
[----:B------:R-:W-:Y:S02]  /*3df0*/  FSEL R167, R122, -INF , P0 ;  /* 0xff8000007aa77808 */ /* 0x000fe40000000000 */
[----:B------:R-:W-:Y:S02]  /*3e00*/  FMNMX.FTZ R8, R144, R8, !PT ;  /* 0x0000000890087209 */ /* 0x000fe40007810000 */
[----:B------:R-:W-:Y:S02]  /*3e10*/  ISETP.GT.AND P0, PT, R3, 0x49, PT ;  /* 0x000000490300780c */ /* 0x000fe40003f04270 */
[----:B------:R-:W-:-:S02]  /*3e20*/  FMNMX.FTZ R6, R192, R6, !PT ;  /* 0x00000006c0067209 */ /* 0x000fc40007810000 */
[----:B------:R-:W-:Y:S02]  /*3e30*/  FMNMX.FTZ R8, R145, R8, !PT ;  /* 0x0000000891087209 */ /* 0x000fe40007810000 */
[----:B------:R-:W-:Y:S02]  /*3e40*/  FSEL R156, R123, -INF , P0 ;  /* 0xff8000007b9c7808 */ /* 0x000fe40000000000 */
[----:B------:R-:W-:Y:S02]  /*3e50*/  ISETP.GT.AND P0, PT, R3, 0x50, PT ;  /* 0x000000500300780c */ /* 0x000fe40003f04270 */
[----:B------:R-:W-:Y:S02]  /*3e60*/  FSEL R245, R112, -INF , P5 ;  /* 0xff80000070f57808 */ /* 0x000fe40002800000 */
[----:B------:R-:W-:Y:S02]  /*3e70*/  FMNMX.FTZ R6, R195, R6, !PT ;  /* 0x00000006c3067209 */ /* 0x000fe40007810000 */
[----:B------:R-:W-:-:S02]  /*3e80*/  FMNMX.FTZ R8, R154, R8, !PT ;  /* 0x000000089a087209 */ /* 0x000fc40007810000 */
[----:B------:R-:W-:Y:S02]  /*3e90*/  FSEL R184, R158, -INF , P0 ;  /* 0xff8000009eb87808 */ /* 0x000fe40000000000 */
[----:B------:R-:W-:Y:S02]  /*3ea0*/  FSEL R244, R113, -INF , P3 ;  /* 0xff80000071f47808 */ /* 0x000fe40001800000 */
[----:B------:R-:W-:Y:S02]  /*3eb0*/  FMNMX.FTZ R6, R245, R6, !PT ;  /* 0x00000006f5067209 */ /* 0x000fe40007810000 */
[----:B------:R-:W-:Y:S02]  /*3ec0*/  ISETP.GT.AND P0, PT, R3, 0x51, PT ;  /* 0x000000510300780c */ /* 0x000fe40003f04270 */
[----:B------:R-:W-:Y:S02]  /*3ed0*/  FMNMX.FTZ R8, R166, R8, !PT ;  /* 0x00000008a6087209 */ /* 0x000fe40007810000 */
[----:B------:R-:W-:-:S02]  /*3ee0*/  FSEL R237, R108, -INF , P2 ;  /* 0xff8000006ced7808 */ /* 0x000fc40001000000 */
[----:B------:R-:W-:Y:S02]  /*3ef0*/  FMNMX.FTZ R6, R244, R6, !PT ;  /* 0x00000006f4067209 */ /* 0x000fe40007810000 */
[----:B------:R-:W-:Y:S02]  /*3f00*/  FSEL R185, R159, -INF , P0 ;  /* 0xff8000009fb97808 */ /* 0x000fe40000000000 */
[----:B------:R-:W-:Y:S02]  /*3f10*/  FMNMX.FTZ R8, R148, R8, !PT ;  /* 0x0000000894087209 */ /* 0x000fe40007810000 */
[----:B------:R-:W-:Y:S02]  /*3f20*/  ISETP.GT.AND P0, PT, R3, 0x58, PT ;  /* 0x000000580300780c */ /* 0x000fe40003f04270 */
[----:B------:R-:W-:Y:S02]  /*3f30*/  FSEL R236, R109, -INF , P1 ;  /* 0xff8000006dec7808 */ /* 0x000fe40000800000 */
[----:B------:R-:W-:-:S02]  /*3f40*/  FMNMX.FTZ R6, R237, R6, !PT ;  /* 0x00000006ed067209 */ /* 0x000fc40007810000 */
[----:B------:R-:W-:Y:S02]  /*3f50*/  FMNMX.FTZ R8, R146, R8, !PT ;  /* 0x0000000892087209 */ /* 0x000fe40007810000 */
[----:B------:R-:W-:Y:S02]  /*3f60*/  FSEL R179, R118, -INF , P0 ;  /* 0xff80000076b37808 */ /* 0x000fe40000000000 */
[C---:B------:R-:W-:Y:S02]  /*3f70*/  ISETP.GT.AND P5, PT, R3.reuse, 0x59, PT ;  /* 0x000000590300780c */ /* 0x040fe40003fa4270 */
[C---:B------:R-:W-:Y:S02]  /*3f80*/  ISETP.GT.AND P3, PT, R3.reuse, 0x60, PT ;  /* 0x000000600300780c */ /* 0x040fe40003f64270 */
[C---:B------:R-:W-:Y:S02]  /*3f90*/  ISETP.GT.AND P2, PT, R3.reuse, 0x61, PT ;  /* 0x000000610300780c */ /* 0x040fe40003f44270 */
[----:B------:R-:W-:-:S02]  /*3fa0*/  ISETP.GT.AND P1, PT, R3, 0x68, PT ;  /* 0x000000680300780c */ /* 0x000fc40003f24270 */
[----:B------:R-:W-:Y:S02]  /*3fb0*/  ISETP.GT.AND P0, PT, R3, 0x69, PT ;  /* 0x000000690300780c */ /* 0x000fe40003f04270 */
[----:B-1----:R-:W-:Y:S02]  /*3fc0*/  FMNMX.FTZ R143, R5, R9, !PT ;  /* 0x00000009058f7209 */ /* 0x002fe40007810000 */
[----:B------:R-:W-:Y:S02]  /*3fd0*/  FMNMX.FTZ R3, R236, R6, !PT ;  /* 0x00000006ec037209 */ /* 0x000fe40007810000 */
[----:B------:R-:W-:Y:S01]  /*3fe0*/  FMNMX.FTZ R8, R157, R8, !PT ;  /* 0x000000089d087209 */ /* 0x000fe20007810000 */
[----:B------:R-:W1:Y:S03]  /*3ff0*/  SHFL.BFLY PT, R6, R143, 0x1, 0x1f ;  /* 0x0c201f008f067f89 */ /* 0x000e6600000e0000 */
[----:B------:R-:W-:Y:S01]  /*4000*/  FMNMX.FTZ R8, R168, R8, !PT ;  /* 0x00000008a8087209 */ /* 0x000fe20007810000 */
[----:B------:R-:W2:Y:S03]  /*4010*/  SHFL.BFLY PT, R5, R3, 0x2, 0x1f ;  /* 0x0c401f0003057f89 */ /* 0x000ea600000e0000 */
[----:B------:R-:W-:-:S04]  /*4020*/  FMNMX.FTZ R70, R167, R8, !PT ;  /* 0x00000008a7467209 */ /* 0x000fc80007810000 */
[----:B------:R-:W-:-:S04]  /*4030*/  FMNMX.FTZ R70, R156, R70, !PT ;  /* 0x000000469c467209 */ /* 0x000fc80007810000 */
[----:B------:R-:W-:-:S04]  /*4040*/  FMNMX.FTZ R70, R184, R70, !PT ;  /* 0x00000046b8467209 */ /* 0x000fc80007810000 */
[----:B------:R-:W-:Y:S01]  /*4050*/  FMNMX.FTZ R70, R185, R70, !PT ;  /* 0x00000046b9467209 */ /* 0x000fe20007810000 */
[----:B------:R3:W-:Y:S01]  /*4060*/  STL [R1+0xb4], R241 ;  /* 0x0000b4f101007387 */ /* 0x0007e20000100800 */
[----:B------:R-:W-:Y:S02]  /*4070*/  FSEL R183, R119, -INF , P5 ;  /* 0xff80000077b77808 */ /* 0x000fe40002800000 */
[----:B------:R-:W-:Y:S02]  /*4080*/  FMNMX.FTZ R70, R179, R70, !PT ;  /* 0x00000046b3467209 */ /* 0x000fe40007810000 */
[----:B-1----:R-:W-:Y:S02]  /*4090*/  FMNMX.FTZ R143, R143, R6, !PT ;  /* 0x000000068f8f7209 */ /* 0x002fe40007810000 */
[----:B------:R-:W-:Y:S02]  /*40a0*/  FSEL R235, R114, -INF , P3 ;  /* 0xff80000072eb7808 */ /* 0x000fe40001800000 */
[----:B--2---:R-:W-:-:S02]  /*40b0*/  FMNMX.FTZ R3, R3, R5, !PT ;  /* 0x0000000503037209 */ /* 0x004fc40007810000 */
[----:B------:R-:W-:Y:S01]  /*40c0*/  FMNMX.FTZ R70, R183, R70, !PT ;  /* 0x00000046b7467209 */ /* 0x000fe20007810000 */
[----:B------:R-:W-:Y:S01]  /*40d0*/  FMUL.FTZ R6, R143, c[0x0][0x2d0] ;  /* 0x0000b4008f067a20 */ /* 0x000fe20000410000 */
[----:B------:R-:W-:Y:S01]  /*40e0*/  ISETP.GT.AND P5, PT, R7, 0x1, PT ;  /* 0x000000010700780c */ /* 0x000fe20003fa4270 */
[----:B------:R-:W1:Y:S01]  /*40f0*/  SHFL.BFLY PT, R140, R3, 0x1, 0x1f ;  /* 0x0c201f00038c7f89 */ /* 0x000e6200000e0000 */
[----:B------:R-:W-:Y:S02]  /*4100*/  FSEL R234, R115, -INF , P2 ;  /* 0xff80000073ea7808 */ /* 0x000fe40001000000 */
[----:B------:R-:W-:Y:S02]  /*4110*/  FMNMX.FTZ R70, R235, R70, !PT ;  /* 0x00000046eb467209 */ /* 0x000fe40007810000 */
[----:B---3--:R-:W-:Y:S02]  /*4120*/  FSEL R241, R111, -INF , P0 ;  /* 0xff8000006ff17808 */ /* 0x008fe40000000000 */
[----:B------:R-:W-:-:S04]  /*4130*/  ISETP.GT.AND P0, PT, R7, 0x19, PT ;  /* 0x000000190700780c */ /* 0x000fc80003f04270 */
[----:B------:R-:W-:Y:S02]  /*4140*/  FSEL R83, R91, -INF , P0 ;  /* 0xff8000005b537808 */ /* 0x000fe40000000000 */
[----:B------:R-:W-:Y:S02]  /*4150*/  FSETP.NEU.FTZ.AND P0, PT, R143, -INF , PT ;  /* 0xff8000008f00780b */ /* 0x000fe40003f1d000 */
[----:B------:R-:W-:Y:S02]  /*4160*/  FSEL R81, R107, -INF , P5 ;  /* 0xff8000006b517808 */ /* 0x000fe40002800000 */
[----:B------:R-:W-:Y:S02]  /*4170*/  ISETP.GT.AND P3, PT, R7, 0x8, PT ;  /* 0x000000080700780c */ /* 0x000fe40003f64270 */
[----:B------:R-:W-:Y:S02]  /*4180*/  FSEL R233, R110, -INF , P1 ;  /* 0xff8000006ee97808 */ /* 0x000fe40000800000 */
[----:B------:R-:W-:-:S02]  /*4190*/  FMNMX.FTZ R70, R234, R70, !PT ;  /* 0x00000046ea467209 */ /* 0x000fc40007810000 */
[----:B------:R-:W-:Y:S02]  /*41a0*/  FSEL R6, R6, RZ, P0 ;  /* 0x000000ff06067208 */ /* 0x000fe40000000000 */
[----:B------:R-:W-:Y:S02]  /*41b0*/  ISETP.GT.AND P2, PT, R7, 0x9, PT ;  /* 0x000000090700780c */ /* 0x000fe40003f44270 */
[----:B------:R-:W-:Y:S02]  /*41c0*/  FSEL R80, R102, -INF , P3 ;  /* 0xff80000066507808 */ /* 0x000fe40001800000 */
[----:B------:R-:W-:Y:S01]  /*41d0*/  FMNMX.FTZ R5, R86, R81, !PT ;  /* 0x0000005156057209 */ /* 0x000fe20007810000 */
[----:B------:R-:W-:Y:S01]  /*41e0*/  FFMA.FTZ R8, R10, c[0x0][0x2d0], -R6 ;  /* 0x0000b4000a087a23 */ /* 0x000fe20000010806 */
[----:B------:R-:W-:Y:S02]  /*41f0*/  FMNMX.FTZ R70, R233, R70, !PT ;  /* 0x00000046e9467209 */ /* 0x000fe40007810000 */
[----:B------:R-:W-:-:S02]  /*4200*/  FSEL R71, R103, -INF , P2 ;  /* 0xff80000067477808 */ /* 0x000fc40001000000 */
[----:B------:R-:W-:Y:S02]  /*4210*/  ISETP.GT.AND P3, PT, R7, 0x10, PT ;  /* 0x000000100700780c */ /* 0x000fe40003f64270 */
[----:B------:R-:W-:Y:S01]  /*4220*/  FMNMX.FTZ R5, R80, R5, !PT ;  /* 0x0000000550057209 */ /* 0x000fe20007810000 */
[----:B------:R2:W-:Y:S01]  /*4230*/  MUFU.EX2 R213, R8 ;  /* 0x0000000800d57308 */ /* 0x0005e20000000800 */
[----:B------:R-:W-:Y:S02]  /*4240*/  FMNMX.FTZ R70, R241, R70, !PT ;  /* 0x00000046f1467209 */ /* 0x000fe40007810000 */
[C---:B------:R-:W-:Y:S02]  /*4250*/  ISETP.GT.AND P2, PT, R7.reuse, 0x11, PT ;  /* 0x000000110700780c */ /* 0x040fe40003f44270 */
[----:B------:R-:W-:Y:S01]  /*4260*/  FSEL R68, R98, -INF , P3 ;  /* 0xff80000062447808 */ /* 0x000fe20001800000 */
[----:B------:R-:W3:Y:S01]  /*4270*/  SHFL.BFLY PT, R9, R70, 0x2, 0x1f ;  /* 0x0c401f0046097f89 */ /* 0x000ee200000e0000 */
[----:B------:R-:W-:-:S02]  /*4280*/  ISETP.GT.AND P1, PT, R7, 0x18, PT ;  /* 0x000000180700780c */ /* 0x000fc40003f24270 */
[----:B------:R-:W-:Y:S02]  /*4290*/  FSEL R69, R99, -INF , P2 ;  /* 0xff80000063457808 */ /* 0x000fe40001000000 */
[----:B--2---:R-:W-:Y:S01]  /*42a0*/  FMNMX.FTZ R8, R71, R5, !PT ;  /* 0x0000000547087209 */ /* 0x004fe20007810000 */
[----:B------:R-:W-:-:S03]  /*42b0*/  FFMA.FTZ R5, R11, c[0x0][0x2d0], -R6 ;  /* 0x0000b4000b057a23 */ /* 0x000fc60000010806 */
[----:B------:R-:W-:Y:S01]  /*42c0*/  FMNMX.FTZ R8, R68, R8, !PT ;  /* 0x0000000844087209 */ /* 0x000fe20007810000 */
[----:B------:R2:W-:Y:S01]  /*42d0*/  MUFU.EX2 R180, R5 ;  /* 0x0000000500b47308 */ /* 0x0005e20000000800 */
[----:B------:R-:W-:Y:S02]  /*42e0*/  FSEL R82, R90, -INF , P1 ;  /* 0xff8000005a527808 */ /* 0x000fe40000800000 */
[----:B-1----:R-:W-:Y:S01]  /*42f0*/  FMNMX.FTZ R140, R3, R140, !PT ;  /* 0x0000008c038c7209 */ /* 0x002fe20007810000 */
[----:B------:R-:W-:Y:S01]  /*4300*/  FFMA.FTZ R3, R12, c[0x0][0x2d0], -R6 ;  /* 0x0000b4000c037a23 */ /* 0x000fe20000010806 */
[C---:B------:R-:W-:Y:S02]  /*4310*/  ISETP.GT.AND P5, PT, R7.reuse, 0x20, PT ;  /* 0x000000200700780c */ /* 0x040fe40003fa4270 */
[----:B------:R-:W-:Y:S01]  /*4320*/  ISETP.GT.AND P0, PT, R7, 0x31, PT ;  /* 0x000000310700780c */ /* 0x000fe20003f04270 */
[----:B------:R1:W-:Y:S01]  /*4330*/  MUFU.EX2 R238, R3 ;  /* 0x0000000300ee7308 */ /* 0x0003e20000000800 */
[----:B--2---:R-:W-:-:S04]  /*4340*/  FMNMX.FTZ R5, R69, R8, !PT ;  /* 0x0000000845057209 */ /* 0x004fc80007810000 */
[----:B------:R-:W-:Y:S02]  /*4350*/  FMNMX.FTZ R5, R82, R5, !PT ;  /* 0x0000000552057209 */ /* 0x000fe40007810000 */
[----:B------:R-:W-:Y:S02]  /*4360*/  ISETP.GT.AND P3, PT, R7, 0x21, PT ;  /* 0x000000210700780c */ /* 0x000fe40003f64270 */
[----:B------:R-:W-:Y:S02]  /*4370*/  FSEL R89, R94, -INF , P5 ;  /* 0xff8000005e597808 */ /* 0x000fe40002800000 */
[----:B-1----:R-:W-:Y:S02]  /*4380*/  FMNMX.FTZ R3, R83, R5, !PT ;  /* 0x0000000553037209 */ /* 0x002fe40007810000 */
[----:B------:R-:W-:Y:S02]  /*4390*/  FSEL R138, R75, -INF , P0 ;  /* 0xff8000004b8a7808 */ /* 0x000fe40000000000 */
[----:B------:R-:W-:-:S02]  /*43a0*/  ISETP.GT.AND P0, PT, R7, 0x39, PT ;  /* 0x000000390700780c */ /* 0x000fc40003f04270 */
[----:B------:R-:W-:Y:S02]  /*43b0*/  ISETP.GT.AND P2, PT, R7, 0x28, PT ;  /* 0x000000280700780c */ /* 0x000fe40003f44270 */
[----:B------:R-:W-:Y:S02]  /*43c0*/  FSEL R90, R95, -INF , P3 ;  /* 0xff8000005f5a7808 */ /* 0x000fe40001800000 */
[----:B------:R-:W-:Y:S01]  /*43d0*/  FMNMX.FTZ R3, R89, R3, !PT ;  /* 0x0000000359037209 */ /* 0x000fe20007810000 */
[----:B------:R-:W-:Y:S01]  /*43e0*/  FMUL.FTZ R5, R140, c[0x0][0x2d0] ;  /* 0x0000b4008c057a20 */ /* 0x000fe20000410000 */
[----:B------:R-:W-:Y:S02]  /*43f0*/  ISETP.GT.AND P1, PT, R7, 0x29, PT ;  /* 0x000000290700780c */ /* 0x000fe40003f24270 */
[----:B------:R-:W-:Y:S02]  /*4400*/  FSEL R137, R47, -INF , P0 ;  /* 0xff8000002f897808 */ /* 0x000fe40000000000 */
[----:B------:R-:W-:-:S02]  /*4410*/  FSEL R91, R50, -INF , P2 ;  /* 0xff800000325b7808 */ /* 0x000fc40001000000 */
[----:B------:R-:W-:Y:S02]  /*4420*/  FSETP.NEU.FTZ.AND P0, PT, R140, -INF , PT ;  /* 0xff8000008c00780b */ /* 0x000fe40003f1d000 */
[----:B------:R-:W-:Y:S01]  /*4430*/  FMNMX.FTZ R3, R90, R3, !PT ;  /* 0x000000035a037209 */ /* 0x000fe20007810000 */
[----:B------:R-:W-:Y:S01]  /*4440*/  FFMA.FTZ R8, R13, c[0x0][0x2d0], -R6 ;  /* 0x0000b4000d087a23 */ /* 0x000fe20000010806 */
[----:B------:R-:W-:Y:S02]  /*4450*/  FSEL R104, R51, -INF , P1 ;  /* 0xff80000033687808 */ /* 0x000fe40000800000 */
[----:B---3--:R-:W-:Y:S02]  /*4460*/  FMNMX.FTZ R70, R70, R9, !PT ;  /* 0x0000000946467209 */ /* 0x008fe40007810000 */
[----:B------:R-:W-:Y:S02]  /*4470*/  FSEL R5, R5, RZ, P0 ;  /* 0x000000ff05057208 */ /* 0x000fe40000000000 */
[----:B------:R-:W-:-:S02]  /*4480*/  FMNMX.FTZ R3, R91, R3, !PT ;  /* 0x000000035b037209 */ /* 0x000fc40007810000 */
[C---:B------:R-:W-:Y:S01]  /*4490*/  ISETP.GT.AND P1, PT, R7.reuse, 0x30, PT ;  /* 0x000000300700780c */ /* 0x040fe20003f24270 */
[----:B------:R-:W1:Y:S01]  /*44a0*/  SHFL.BFLY PT, R9, R70, 0x1, 0x1f ;  /* 0x0c201f0046097f89 */ /* 0x000e6200000e0000 */
[----:B------:R2:W-:Y:S01]  /*44b0*/  MUFU.EX2 R243, R8 ;  /* 0x0000000800f37308 */ /* 0x0005e20000000800 */
[----:B------:R-:W-:Y:S02]  /*44c0*/  FMNMX.FTZ R3, R104, R3, !PT ;  /* 0x0000000368037209 */ /* 0x000fe40007810000 */
[----:B------:R-:W-:Y:S01]  /*44d0*/  FSEL R139, R74, -INF , P1 ;  /* 0xff8000004a8b7808 */ /* 0x000fe20000800000 */
[C---:B------:R-:W-:Y:S01]  /*44e0*/  IMAD R231, R2.reuse, 0x2, R228 ;  /* 0x0000000202e77824 */ /* 0x040fe200078e02e4 */
[----:B------:R-:W-:Y:S01]  /*44f0*/  ISETP.GT.AND P1, PT, R7, 0x38, PT ;  /* 0x000000380700780c */ /* 0x000fe20003f24270 */
[----:B------:R-:W-:Y:S01]  /*4500*/  IMAD R230, R2, 0x2, R229 ;  /* 0x0000000202e67824 */ /* 0x000fe200078e02e5 */
[----:B------:R-:W-:Y:S01]  /*4510*/  FMNMX.FTZ R3, R139, R3, !PT ;  /* 0x000000038b037209 */ /* 0x000fe20007810000 */
[----:B------:R-:W-:Y:S01]  /*4520*/  LDSM.16.MT88.4 R48, [R228+0x900] ;  /* 0x00090000e430783b */ /* 0x000fe20000004200 */
[----:B------:R-:W-:Y:S01]  /*4530*/  FSEL R131, R46, -INF , P1 ;  /* 0xff8000002e837808 */ /* 0x000fe20000800000 */
[----:B--2---:R-:W-:Y:S01]  /*4540*/  FFMA.FTZ R8, R14, c[0x0][0x2d0], -R5 ;  /* 0x0000b4000e087a23 */ /* 0x004fe20000010805 */
[----:B------:R-:W-:Y:S01]  /*4550*/  FMNMX.FTZ R3, R138, R3, !PT ;  /* 0x000000038a037209 */ /* 0x000fe20007810000 */
[----:B------:R-:W-:Y:S02]  /*4560*/  LDSM.16.MT88.4 R44, [R230+0x100] ;  /* 0x00010000e62c783b */ /* 0x000fe40000004200 */
[----:B------:R2:W-:Y:S01]  /*4570*/  MUFU.EX2 R198, R8 ;  /* 0x0000000800c67308 */ /* 0x0005e20000000800 */
[----:B------:R-:W-:Y:S01]  /*4580*/  ISETP.GT.AND P2, PT, R7, 0x40, PT ;  /* 0x000000400700780c */ /* 0x000fe20003f44270 */
[----:B------:R-:W-:Y:S01]  /*4590*/  LDSM.16.MT88.4 R72, [R229+0x900] ;  /* 0x00090000e548783b */ /* 0x000fe20000004200 */
[----:B------:R-:W-:-:S02]  /*45a0*/  FMNMX.FTZ R3, R131, R3, !PT ;  /* 0x0000000383037209 */ /* 0x000fc40007810000 */
[----:B------:R-:W-:Y:S01]  /*45b0*/  ISETP.GT.AND P1, PT, R7, 0x41, PT ;  /* 0x000000410700780c */ /* 0x000fe20003f24270 */
[----:B--2---:R-:W-:-:S04]  /*45c0*/  FFMA.FTZ R8, R15, c[0x0][0x2d0], -R5 ;  /* 0x0000b4000f087a23 */ /* 0x004fc80000010805 */
[----:B------:R2:W-:Y:S01]  /*45d0*/  MUFU.EX2 R232, R8 ;  /* 0x0000000800e87308 */ /* 0x0005e20000000800 */
[----:B------:R-:W-:Y:S02]  /*45e0*/  FSEL R149, R62, -INF , P2 ;  /* 0xff8000003e957808 */ /* 0x000fe40001000000 */
[----:B------:R-:W-:Y:S02]  /*45f0*/  FSEL R150, R63, -INF , P1 ;  /* 0xff8000003f967808 */ /* 0x000fe40000800000 */
[C---:B------:R-:W-:Y:S02]  /*4600*/  ISETP.GT.AND P1, PT, R7.reuse, 0x48, PT ;  /* 0x000000480700780c */ /* 0x040fe40003f24270 */
[----:B------:R-:W-:Y:S01]  /*4610*/  ISETP.GT.AND P0, PT, R7, 0x49, PT ;  /* 0x000000490700780c */ /* 0x000fe20003f04270 */
[----:B--2---:R-:W-:-:S04]  /*4620*/  FFMA.FTZ R8, R16, c[0x0][0x2d0], -R5 ;  /* 0x0000b40010087a23 */ /* 0x004fc80000010805 */
[----:B------:R2:W3:Y:S01]  /*4630*/  MUFU.EX2 R25, R8 ;  /* 0x0000000800197308 */ /* 0x0004e20000000800 */
[----:B------:R-:W-:Y:S02]  /*4640*/  FSEL R151, R66, -INF , P1 ;  /* 0xff80000042977808 */ /* 0x000fe40000800000 */
[----:B------:R-:W-:Y:S02]  /*4650*/  FSEL R155, R67, -INF , P0 ;  /* 0xff800000439b7808 */ /* 0x000fe40000000000 */
[----:B-1----:R-:W-:Y:S02]  /*4660*/  FMNMX.FTZ R70, R70, R9, !PT ;  /* 0x0000000946467209 */ /* 0x002fe40007810000 */
[----:B------:R-:W-:Y:S01]  /*4670*/  ISETP.GT.AND P1, PT, R7, 0x50, PT ;  /* 0x000000500700780c */ /* 0x000fe20003f24270 */
[----:B------:R-:W-:Y:S01]  /*4680*/  LDSM.16.MT88.4 R64, [R231+0x900] ;  /* 0x00090000e740783b */ /* 0x000fe20000004200 */
[----:B--2---:R-:W-:-:S04]  /*4690*/  FMNMX.FTZ R8, R137, R3, !PT ;  /* 0x0000000389087209 */ /* 0x004fc80007810000 */
[----:B------:R-:W-:Y:S02]  /*46a0*/  FMNMX.FTZ R8, R149, R8, !PT ;  /* 0x0000000895087209 */ /* 0x000fe40007810000 */
[----:B------:R-:W-:Y:S02]  /*46b0*/  ISETP.GT.AND P0, PT, R7, 0x51, PT ;  /* 0x000000510700780c */ /* 0x000fe40003f04270 */
[----:B------:R-:W-:Y:S01]  /*46c0*/  FMNMX.FTZ R8, R150, R8, !PT ;  /* 0x0000000896087209 */ /* 0x000fe20007810000 */
[----:B------:R-:W-:Y:S01]  /*46d0*/  FMUL.FTZ R3, R70, c[0x0][0x2d0] ;  /* 0x0000b40046037a20 */ /* 0x000fe20000410000 */
[----:B------:R-:W-:Y:S02]  /*46e0*/  FSEL R177, R58, -INF , P1 ;  /* 0xff8000003ab17808 */ /* 0x000fe40000800000 */
[----:B------:R-:W-:Y:S02]  /*46f0*/  FMNMX.FTZ R8, R151, R8, !PT ;  /* 0x0000000897087209 */ /* 0x000fe40007810000 */
[----:B------:R-:W-:-:S02]  /*4700*/  FSEL R178, R59, -INF , P0 ;  /* 0xff8000003bb27808 */ /* 0x000fc40000000000 */
[----:B------:R-:W-:Y:S02]  /*4710*/  ISETP.GT.AND P0, PT, R7, 0x58, PT ;  /* 0x000000580700780c */ /* 0x000fe40003f04270 */
[----:B------:R-:W-:Y:S02]  /*4720*/  FSETP.NEU.FTZ.AND P1, PT, R70, -INF , PT ;  /* 0xff8000004600780b */ /* 0x000fe40003f3d000 */
[----:B------:R-:W-:Y:S02]  /*4730*/  FMNMX.FTZ R8, R155, R8, !PT ;  /* 0x000000089b087209 */ /* 0x000fe40007810000 */
[----:B------:R-:W-:Y:S02]  /*4740*/  FSEL R3, R3, RZ, P1 ;  /* 0x000000ff03037208 */ /* 0x000fe40000800000 */
[----:B------:R-:W-:Y:S02]  /*4750*/  FSEL R159, R54, -INF , P0 ;  /* 0xff800000369f7808 */ /* 0x000fe40000000000 */
[----:B------:R-:W-:-:S02]  /*4760*/  ISETP.GT.AND P5, PT, R7, 0x59, PT ;  /* 0x000000590700780c */ /* 0x000fc40003fa4270 */
[C---:B------:R-:W-:Y:S02]  /*4770*/  ISETP.GT.AND P3, PT, R7.reuse, 0x60, PT ;  /* 0x000000600700780c */ /* 0x040fe40003f64270 */
[C---:B------:R-:W-:Y:S02]  /*4780*/  ISETP.GT.AND P2, PT, R7.reuse, 0x61, PT ;  /* 0x000000610700780c */ /* 0x040fe40003f44270 */
[C---:B------:R-:W-:Y:S02]  /*4790*/  ISETP.GT.AND P1, PT, R7.reuse, 0x68, PT ;  /* 0x000000680700780c */ /* 0x040fe40003f24270 */
[----:B------:R-:W-:Y:S02]  /*47a0*/  ISETP.GT.AND P0, PT, R7, 0x69, PT ;  /* 0x000000690700780c */ /* 0x000fe40003f04270 */
[----:B------:R-:W-:Y:S01]  /*47b0*/  FMNMX.FTZ R7, R177, R8, !PT ;  /* 0x00000008b1077209 */ /* 0x000fe20007810000 */
[----:B------:R-:W-:-:S03]  /*47c0*/  FFMA.FTZ R0, R19, c[0x0][0x2d0], -R3 ;  /* 0x0000b40013007a23 */ /* 0x000fc60000010803 */
[----:B------:R-:W-:Y:S01]  /*47d0*/  FMNMX.FTZ R7, R178, R7, !PT ;  /* 0x00000007b2077209 */ /* 0x000fe20007810000 */
[----:B------:R1:W-:Y:S01]  /*47e0*/  MUFU.EX2 R147, R0 ;  /* 0x0000000000937308 */ /* 0x0003e20000000800 */
[----:B------:R-:W-:Y:S02]  /*47f0*/  FSEL R158, R55, -INF , P5 ;  /* 0xff800000379e7808 */ /* 0x000fe40002800000 */
[----:B------:R-:W-:Y:S02]  /*4800*/  FMNMX.FTZ R4, R159, R7, !PT ;  /* 0x000000079f047209 */ /* 0x000fe40007810000 */
[----:B------:R-:W-:Y:S02]  /*4810*/  FSEL R242, R42, -INF , P3 ;  /* 0xff8000002af27808 */ /* 0x000fe40001800000 */
[----:B------:R-:W-:Y:S02]  /*4820*/  FMNMX.FTZ R4, R158, R4, !PT ;  /* 0x000000049e047209 */ /* 0x000fe40007810000 */
[----:B------:R-:W-:Y:S01]  /*4830*/  FSEL R252, R43, -INF , P2 ;  /* 0xff8000002bfc7808 */ /* 0x000fe20001000000 */
[----:B-1----:R-:W-:Y:S01]  /*4840*/  FFMA.FTZ R0, R24, c[0x0][0x2d0], -R3 ;  /* 0x0000b40018007a23 */ /* 0x002fe20000010803 */
[----:B------:R-:W-:-:S02]  /*4850*/  FMNMX.FTZ R2, R242, R4, !PT ;  /* 0x00000004f2027209 */ /* 0x000fc40007810000 */
[----:B------:R-:W-:Y:S01]  /*4860*/  FSEL R196, R38, -INF , P1 ;  /* 0xff80000026c47808 */ /* 0x000fe20000800000 */
[----:B------:R1:W-:Y:S01]  /*4870*/  MUFU.EX2 R193, R0 ;  /* 0x0000000000c17308 */ /* 0x0003e20000000800 */
[----:B------:R-:W-:Y:S01]  /*4880*/  FSEL R251, R39, -INF , P0 ;  /* 0xff80000027fb7808 */ /* 0x000fe20000000000 */
[----:B---3--:R-:W-:Y:S01]  /*4890*/  IMAD.MOV.U32 R7, RZ, RZ, R25 ;  /* 0x000000ffff077224 */ /* 0x008fe200078e0019 */
[----:B------:R-:W-:Y:S04]  /*48a0*/  LDSM.16.MT88.4 R40, [R229+0x100] ;  /* 0x00010000e528783b */ /* 0x000fe80000004200 */
[----:B------:R-:W-:Y:S01]  /*48b0*/  LDSM.16.MT88.4 R24, [R231+0x100] ;  /* 0x00010000e718783b */ /* 0x000fe20000004200 */
[----:B-1----:R-:W-:-:S04]  /*48c0*/  FFMA.FTZ R0, R28, c[0x0][0x2d0], -R3 ;  /* 0x0000b4001c007a23 */ /* 0x002fc80000010803 */
[----:B------:R1:W-:Y:S02]  /*48d0*/  MUFU.EX2 R106, R0 ;  /* 0x00000000006a7308 */ /* 0x0003e40000000800 */
[----:B-1----:R-:W-:-:S04]  /*48e0*/  FMNMX.FTZ R0, R252, R2, !PT ;  /* 0x00000002fc007209 */ /* 0x002fc80007810000 */
[----:B------:R-:W-:-:S04]  /*48f0*/  FMNMX.FTZ R0, R196, R0, !PT ;  /* 0x00000000c4007209 */ /* 0x000fc80007810000 */
[----:B------:R-:W-:-:S05]  /*4900*/  FMNMX.FTZ R0, R251, R0, !PT ;  /* 0x00000000fb007209 */ /* 0x000fca0007810000 */
[----:B------:R-:W1:Y:S01]  /*4910*/  SHFL.BFLY PT, R4, R0, 0x2, 0x1f ;  /* 0x0c401f0000047f89 */ /* 0x000e6200000e0000 */
[----:B------:R-:W-:-:S04]  /*4920*/  FFMA.FTZ R2, R29, c[0x0][0x2d0], -R5 ;  /* 0x0000b4001d027a23 */ /* 0x000fc80000010805 */
[----:B------:R2:W-:Y:S02]  /*4930*/  MUFU.EX2 R239, R2 ;  /* 0x0000000200ef7308 */ /* 0x0005e40000000800 */
[----:B--2---:R-:W-:-:S06]  /*4940*/  FFMA.FTZ R2, R30, c[0x0][0x2d0], -R5 ;  /* 0x0000b4001e027a23 */ /* 0x004fcc0000010805 */
[----:B------:R2:W-:Y:S01]  /*4950*/  MUFU.EX2 R204, R2 ;  /* 0x0000000200cc7308 */ /* 0x0005e20000000800 */
[----:B-1----:R-:W-:Y:S01]  /*4960*/  FMNMX.FTZ R0, R0, R4, !PT ;  /* 0x0000000400007209 */ /* 0x002fe20007810000 */
[----:B--2---:R-:W-:-:S06]  /*4970*/  FFMA.FTZ R2, R31, c[0x0][0x2d0], -R5 ;  /* 0x0000b4001f027a23 */ /* 0x004fcc0000010805 */
[----:B------:R1:W-:Y:S01]  /*4980*/  MUFU.EX2 R209, R2 ;  /* 0x0000000200d17308 */ /* 0x0003e20000000800 */
[----:B------:R-:W2:Y:S01]  /*4990*/  SHFL.BFLY PT, R4, R0, 0x1, 0x1f ;  /* 0x0c201f0000047f89 */ /* 0x000ea200000e0000 */
[----:B-1----:R-:W-:-:S06]  /*49a0*/  FFMA.FTZ R2, R32, c[0x0][0x2d0], -R5 ;  /* 0x0000b40020027a23 */ /* 0x002fcc0000010805 */
[----:B------:R1:W-:Y:S02]  /*49b0*/  MUFU.EX2 R246, R2 ;  /* 0x0000000200f67308 */ /* 0x0003e40000000800 */
[----:B-1----:R-:W-:-:S06]  /*49c0*/  FFMA.FTZ R2, R33, c[0x0][0x2d0], -R3 ;  /* 0x0000b40021027a23 */ /* 0x002fcc0000010803 */
[----:B------:R1:W-:Y:S02]  /*49d0*/  MUFU.EX2 R201, R2 ;  /* 0x0000000200c97308 */ /* 0x0003e40000000800 */
[----:B-1----:R-:W-:-:S06]  /*49e0*/  FFMA.FTZ R2, R34, c[0x0][0x2d0], -R3 ;  /* 0x0000b40022027a23 */ /* 0x002fcc0000010803 */
[----:B------:R1:W-:Y:S01]  /*49f0*/  MUFU.EX2 R205, R2 ;  /* 0x0000000200cd7308 */ /* 0x0003e20000000800 */
[----:B--2---:R-:W-:Y:S01]  /*4a00*/  FMNMX.FTZ R142, R0, R4, !PT ;  /* 0x00000004008e7209 */ /* 0x004fe20007810000 */
[----:B-1----:R-:W-:-:S06]  /*4a10*/  FFMA.FTZ R2, R35, c[0x0][0x2d0], -R3 ;  /* 0x0000b40023027a23 */ /* 0x002fcc0000010803 */
[----:B------:R1:W-:Y:S01]  /*4a20*/  MUFU.EX2 R210, R2 ;  /* 0x0000000200d27308 */ /* 0x0003e20000000800 */
[----:B------:R-:W-:Y:S02]  /*4a30*/  FMUL.FTZ R0, R142, c[0x0][0x2d0] ;  /* 0x0000b4008e007a20 */ /* 0x000fe40000410000 */
[----:B-1----:R-:W-:Y:S01]  /*4a40*/  FFMA.FTZ R2, R76, c[0x0][0x2d0], -R3 ;  /* 0x0000b4004c027a23 */ /* 0x002fe20000010803 */
[----:B------:R-:W-:Y:S01]  /*4a50*/  FSETP.NEU.FTZ.AND P0, PT, R142, -INF , PT ;  /* 0xff8000008e00780b */ /* 0x000fe20003f1d000 */
[----:B------:R-:W-:Y:S01]  /*4a60*/  IMAD.MOV.U32 R4, RZ, RZ, R180 ;  /* 0x000000ffff047224 */ /* 0x000fe200078e00b4 */
[----:B------:R-:W1:Y:S02]  /*4a70*/  LDSM.16.MT88.4 R76, [R230+0x900] ;  /* 0x00090000e64c783b */ /* 0x000e640000004200 */
[----:B------:R2:W-:Y:S01]  /*4a80*/  MUFU.EX2 R194, R2 ;  /* 0x0000000200c27308 */ /* 0x0005e20000000800 */
[----:B------:R-:W-:Y:S01]  /*4a90*/  FSEL R0, R0, RZ, P0 ;  /* 0x000000ff00007208 */ /* 0x000fe20000000000 */
[----:B--2---:R-:W-:-:S06]  /*4aa0*/  FFMA.FTZ R2, R84, c[0x0][0x2d0], -R6 ;  /* 0x0000b40054027a23 */ /* 0x004fcc0000010806 */
[----:B------:R2:W-:Y:S02]  /*4ab0*/  MUFU.EX2 R107, R2 ;  /* 0x00000002006b7308 */ /* 0x0005e40000000800 */
        /* <DEDUP_REMOVED lines=37> */
[----:B------:R2:W-:Y:S01]  /*4d10*/  MUFU.EX2 R247, R2 ;  /* 0x0000000200f77308 */ /* 0x0005e20000000800 */
[----:B------:R-:W-:Y:S02]  /*4d20*/  FFMA.FTZ R9, R17, c[0x0][0x2d0], -R5 ;  /* 0x0000b40011097a23 */ /* 0x000fe40000010805 */
[----:B--2---:R-:W-:-:S05]  /*4d30*/  FFMA.FTZ R2, R136, c[0x0][0x2d0], -R3 ;  /* 0x0000b40088027a23 */ /* 0x004fca0000010803 */
[----:B------:R2:W-:Y:S02]  /*4d40*/  MUFU.EX2 R227, R2 ;  /* 0x0000000200e37308 */ /* 0x0005e40000000800 */
[----:B--2---:R-:W-:-:S06]  /*4d50*/  FFMA.FTZ R2, R141, c[0x0][0x2d0], -R3 ;  /* 0x0000b4008d027a23 */ /* 0x004fcc0000010803 */
[----:B------:R2:W-:Y:S02]  /*4d60*/  MUFU.EX2 R226, R2 ;  /* 0x0000000200e27308 */ /* 0x0005e40000000800 */
[----:B--2---:R-:W-:-:S06]  /*4d70*/  FFMA.FTZ R2, R144, c[0x0][0x2d0], -R3 ;  /* 0x0000b40090027a23 */ /* 0x004fcc0000010803 */
[----:B------:R2:W-:Y:S08]  /*4d80*/  MUFU.EX2 R225, R2 ;  /* 0x0000000200e17308 */ /* 0x0005f00000000800 */
[----:B------:R3:W4:Y:S01]  /*4d90*/  MUFU.EX2 R215, R9 ;  /* 0x0000000900d77308 */ /* 0x0007220000000800 */
[----:B--2---:R-:W-:-:S07]  /*4da0*/  FFMA.FTZ R2, R145, c[0x0][0x2d0], -R3 ;  /* 0x0000b40091027a23 */ /* 0x004fce0000010803 */
[----:B------:R2:W-:Y:S01]  /*4db0*/  MUFU.EX2 R224, R2 ;  /* 0x0000000200e07308 */ /* 0x0005e20000000800 */
[----:B---3--:R-:W-:-:S07]  /*4dc0*/  FFMA.FTZ R9, R18, c[0x0][0x2d0], -R3 ;  /* 0x0000b40012097a23 */ /* 0x008fce0000010803 */
[----:B------:R-:W3:Y:S01]  /*4dd0*/  MUFU.EX2 R199, R9 ;  /* 0x0000000900c77308 */ /* 0x000ee20000000800 */
[----:B--2---:R-:W-:-:S07]  /*4de0*/  FFMA.FTZ R2, R89, c[0x0][0x2d0], -R0 ;  /* 0x0000b40059027a23 */ /* 0x004fce0000010800 */
[----:B------:R2:W-:Y:S01]  /*4df0*/  MUFU.EX2 R222, R2 ;  /* 0x0000000200de7308 */ /* 0x0005e20000000800 */
[----:B------:R-:W-:Y:S01]  /*4e00*/  F2FP.BF16.PACK_AB R8, R232, R198 ;  /* 0x000000c6e808723e */ /* 0x000fe200000010ff */
[----:B--2---:R-:W-:-:S06]  /*4e10*/  FFMA.FTZ R2, R90, c[0x0][0x2d0], -R0 ;  /* 0x0000b4005a027a23 */ /* 0x004fcc0000010800 */
[----:B------:R2:W1:Y:S01]  /*4e20*/  MUFU.EX2 R223, R2 ;  /* 0x0000000200df7308 */ /* 0x0004620000000800 */
[----:B----4-:R-:W-:Y:S02]  /*4e30*/  F2FP.BF16.PACK_AB R10, R215, R7 ;  /* 0x00000007d70a723e */ /* 0x010fe400000010ff */
[----:B---3--:R-:W-:Y:S02]  /*4e40*/  F2FP.BF16.PACK_AB R9, R147, R199 ;  /* 0x000000c79309723e */ /* 0x008fe400000010ff */
[----:B------:R-:W-:Y:S01]  /*4e50*/  F2FP.BF16.PACK_AB R11, R106, R193 ;  /* 0x000000c16a0b723e */ /* 0x000fe200000010ff */
[----:B--2---:R-:W-:-:S04]  /*4e60*/  FFMA.FTZ R2, R91, c[0x0][0x2d0], -R0 ;  /* 0x0000b4005b027a23 */ /* 0x004fc80000010800 */
[----:B------:R2:W-:Y:S01]  /*4e70*/  MUFU.EX2 R221, R2 ;  /* 0x0000000200dd7308 */ /* 0x0005e20000000800 */
[----:B------:R-:W-:Y:S01]  /*4e80*/  IMAD.MOV.U32 R132, RZ, RZ, R216 ;  /* 0x000000ffff847224 */ /* 0x000fe200078e00d8 */
[----:B------:R-:W-:Y:S01]  /*4e90*/  HMMA.16816.F32.BF16 R52, R8, R20, RZ ;  /* 0x000000140834723c */ /* 0x000fe200000418ff */
[----:B--2---:R-:W-:-:S05]  /*4ea0*/  FFMA.FTZ R2, R104, c[0x0][0x2d0], -R0 ;  /* 0x0000b40068027a23 */ /* 0x004fca0000010800 */
[----:B------:R2:W3:Y:S02]  /*4eb0*/  MUFU.EX2 R220, R2 ;  /* 0x0000000200dc7308 */ /* 0x0004e40000000800 */
[C---:B------:R-:W-:Y:S08]  /*4ec0*/  HMMA.16816.F32.BF16 R60, R8.reuse, R24, RZ ;  /* 0x00000018083c723c */ /* 0x040ff000000418ff */
[----:B------:R-:W-:Y:S01]  /*4ed0*/  HMMA.16816.F32.BF16 R56, R8, R40, RZ ;  /* 0x000000280838723c */ /* 0x000fe200000418ff */
[----:B--2---:R-:W-:-:S07]  /*4ee0*/  FFMA.FTZ R2, R165, c[0x0][0x2d0], -R6 ;  /* 0x0000b400a5027a23 */ /* 0x004fce0000010806 */
[C---:B------:R-:W-:Y:S01]  /*4ef0*/  HMMA.16816.F32.BF16 R16, R8.reuse, R44, RZ ;  /* 0x0000002c0810723c */ /* 0x040fe200000418ff */
[----:B------:R2:W-:Y:S07]  /*4f00*/  MUFU.EX2 R216, R2 ;  /* 0x0000000200d87308 */ /* 0x0005ee0000000800 */
[C---:B------:R-:W-:Y:S08]  /*4f10*/  HMMA.16816.F32.BF16 R36, R8.reuse, R22, RZ ;  /* 0x000000160824723c */ /* 0x040ff000000418ff */
[----:B------:R-:W-:Y:S01]  /*4f20*/  HMMA.16816.F32.BF16 R32, R8, R26, RZ ;  /* 0x0000001a0820723c */ /* 0x000fe200000418ff */
[----:B--2---:R-:W-:-:S07]  /*4f30*/  FFMA.FTZ R2, R164, c[0x0][0x2d0], -R6 ;  /* 0x0000b400a4027a23 */ /* 0x004fce0000010806 */
[C---:B------:R-:W-:Y:S01]  /*4f40*/  HMMA.16816.F32.BF16 R28, R8.reuse, R42, RZ ;  /* 0x0000002a081c723c */ /* 0x040fe200000418ff */
[----:B------:R2:W-:Y:S07]  /*4f50*/  MUFU.EX2 R217, R2 ;  /* 0x0000000200d97308 */ /* 0x0005ee0000000800 */
[----:B------:R-:W-:Y:S01]  /*4f60*/  HMMA.16816.F32.BF16 R8, R8, R46, RZ ;  /* 0x0000002e0808723c */ /* 0x000fe200000418ff */
[----:B--2---:R-:W-:-:S04]  /*4f70*/  FFMA.FTZ R2, R163, c[0x0][0x2d0], -R6 ;  /* 0x0000b400a3027a23 */ /* 0x004fc80000010806 */
[----:B------:R2:W-:Y:S01]  /*4f80*/  MUFU.EX2 R218, R2 ;  /* 0x0000000200da7308 */ /* 0x0005e20000000800 */
[----:B------:R-:W-:Y:S01]  /*4f90*/  IMAD.MOV.U32 R68, RZ, RZ, R214 ;  /* 0x000000ffff447224 */ /* 0x000fe200078e00d6 */
[----:B------:R-:W-:Y:S02]  /*4fa0*/  F2FP.BF16.PACK_AB R12, R204, R239 ;  /* 0x000000efcc0c723e */ /* 0x000fe400000010ff */
[----:B------:R-:W-:Y:S02]  /*4fb0*/  F2FP.BF16.PACK_AB R13, R205, R201 ;  /* 0x000000c9cd0d723e */ /* 0x000fe400000010ff */
[----:B------:R-:W-:Y:S01]  /*4fc0*/  F2FP.BF16.PACK_AB R14, R246, R209 ;  /* 0x000000d1f60e723e */ /* 0x000fe200000010ff */
[----:B--2---:R-:W-:-:S04]  /*4fd0*/  FFMA.FTZ R2, R162, c[0x0][0x2d0], -R6 ;  /* 0x0000b400a2027a23 */ /* 0x004fc80000010806 */
[----:B------:R2:W-:Y:S01]  /*4fe0*/  MUFU.EX2 R219, R2 ;  /* 0x0000000200db7308 */ /* 0x0005e20000000800 */
[----:B------:R-:W-:Y:S01]  /*4ff0*/  F2FP.BF16.PACK_AB R15, R194, R210 ;  /* 0x000000d2c20f723e */ /* 0x000fe200000010ff */
[----:B------:R-:W-:Y:S02]  /*5000*/  IMAD.MOV.U32 R141, RZ, RZ, R215 ;  /* 0x000000ffff8d7224 */ /* 0x000fe400078e00d7 */
[----:B--2---:R-:W-:-:S04]  /*5010*/  FFMA.FTZ R2, R160, c[0x0][0x2d0], -R5 ;  /* 0x0000b400a0027a23 */ /* 0x004fc80000010805 */
[----:B------:R2:W-:Y:S01]  /*5020*/  MUFU.EX2 R214, R2 ;  /* 0x0000000200d67308 */ /* 0x0005e20000000800 */
[----:B-1----:R-:W-:Y:S01]  /*5030*/  HMMA.16816.F32.BF16 R100, R12, R78, R8 ;  /* 0x0000004e0c64723c */ /* 0x002fe20000041808 */
[----:B------:R-:W-:-:S06]  /*5040*/  IMAD.MOV.U32 R163, RZ, RZ, R213 ;  /* 0x000000ffffa37224 */ /* 0x000fcc00078e00d5 */
[----:B------:R-:W-:Y:S01]  /*5050*/  F2FP.BF16.PACK_AB R8, R4, R213 ;  /* 0x000000d50408723e */ /* 0x000fe200000010ff */
[----:B--2---:R-:W-:-:S04]  /*5060*/  FFMA.FTZ R2, R161, c[0x0][0x2d0], -R5 ;  /* 0x0000b400a1027a23 */ /* 0x004fc80000010805 */
[----:B------:R1:W2:Y:S02]  /*5070*/  MUFU.EX2 R215, R2 ;  /* 0x0000000200d77308 */ /* 0x0002a40000000800 */
[----:B-1----:R-:W-:-:S06]  /*5080*/  FFMA.FTZ R2, R152, c[0x0][0x2d0], -R5 ;  /* 0x0000b40098027a23 */ /* 0x002fcc0000010805 */
[----:B------:R1:W-:Y:S01]  /*5090*/  MUFU.EX2 R213, R2 ;  /* 0x0000000200d57308 */ /* 0x0003e20000000800 */
[----:B------:R-:W-:Y:S02]  /*50a0*/  F2FP.BF16.PACK_AB R10, R243, R238 ;  /* 0x000000eef30a723e */ /* 0x000fe400000010ff */
[----:B------:R-:W-:Y:S01]  /*50b0*/  F2FP.BF16.PACK_AB R9, R181, R182 ;  /* 0x000000b6b509723e */ /* 0x000fe200000010ff */
[----:B-1----:R-:W-:Y:S02]  /*50c0*/  FFMA.FTZ R2, R153, c[0x0][0x2d0], -R5 ;  /* 0x0000b40099027a23 */ /* 0x002fe40000010805 */
[----:B------:R-:W-:Y:S02]  /*50d0*/  IMAD.MOV.U32 R153, RZ, RZ, R212 ;  /* 0x000000ffff997224 */ /* 0x000fe400078e00d4 */
[----:B------:R1:W-:Y:S01]  /*50e0*/  MUFU.EX2 R212, R2 ;  /* 0x0000000200d47308 */ /* 0x0003e20000000800 */
[----:B------:R-:W-:Y:S02]  /*50f0*/  F2FP.BF16.PACK_AB R11, R187, R180 ;  /* 0x000000b4bb0b723e */ /* 0x000fe400000010ff */
[----:B------:R-:W-:Y:S01]  /*5100*/  MOV R136, R210 ;  /* 0x000000d200887202 */ /* 0x000fe20000000f00 */
[----:B-1----:R-:W-:-:S02]  /*5110*/  FFMA.FTZ R2, R154, c[0x0][0x2d0], -R3 ;  /* 0x0000b4009a027a23 */ /* 0x002fc40000010803 */
[----:B------:R-:W-:Y:S02]  /*5120*/  IMAD.MOV.U32 R154, RZ, RZ, R211 ;  /* 0x000000ffff9a7224 */ /* 0x000fe400078e00d3 */
[----:B------:R1:W-:Y:S01]  /*5130*/  MUFU.EX2 R211, R2 ;  /* 0x0000000200d37308 */ /* 0x0003e20000000800 */
[----:B------:R-:W-:Y:S01]  /*5140*/  IMAD.MOV.U32 R165, RZ, RZ, R209 ;  /* 0x000000ffffa57224 */ /* 0x000fe200078e00d1 */
[----:B------:R-:W-:Y:S01]  /*5150*/  HMMA.16816.F32.BF16 R120, R12, R48, R52 ;  /* 0x000000300c78723c */ /* 0x000fe20000041834 */
[----:B------:R-:W-:Y:S02]  /*5160*/  IMAD.MOV.U32 R164, RZ, RZ, R208 ;  /* 0x000000ffffa47224 */ /* 0x000fe400078e00d0 */
[----:B-1----:R-:W-:-:S04]  /*5170*/  FFMA.FTZ R2, R166, c[0x0][0x2d0], -R3 ;  /* 0x0000b400a6027a23 */ /* 0x002fc80000010803 */
[----:B------:R1:W4:Y:S01]  /*5180*/  MUFU.EX2 R210, R2 ;  /* 0x0000000200d27308 */ /* 0x0003220000000800 */
[C---:B------:R-:W-:Y:S08]  /*5190*/  HMMA.16816.F32.BF16 R112, R12.reuse, R64, R60 ;  /* 0x000000400c70723c */ /* 0x040ff0000004183c */
[----:B------:R-:W-:Y:S01]  /*51a0*/  HMMA.16816.F32.BF16 R108, R12, R72, R56 ;  /* 0x000000480c6c723c */ /* 0x000fe20000041838 */
[----:B-1----:R-:W-:-:S07]  /*51b0*/  FFMA.FTZ R2, R148, c[0x0][0x2d0], -R3 ;  /* 0x0000b40094027a23 */ /* 0x002fce0000010803 */
[C---:B------:R-:W-:Y:S01]  /*51c0*/  HMMA.16816.F32.BF16 R124, R12.reuse, R76, R16 ;  /* 0x0000004c0c7c723c */ /* 0x040fe20000041810 */
[----:B------:R1:W-:Y:S07]  /*51d0*/  MUFU.EX2 R209, R2 ;  /* 0x0000000200d17308 */ /* 0x0003ee0000000800 */
[C---:B------:R-:W-:Y:S08]  /*51e0*/  HMMA.16816.F32.BF16 R96, R12.reuse, R50, R36 ;  /* 0x000000320c60723c */ /* 0x040ff00000041824 */
[----:B------:R-:W-:Y:S01]  /*51f0*/  HMMA.16816.F32.BF16 R92, R12, R66, R32 ;  /* 0x000000420c5c723c */ /* 0x000fe20000041820 */
[----:B-1----:R-:W-:-:S07]  /*5200*/  FFMA.FTZ R2, R146, c[0x0][0x2d0], -R3 ;  /* 0x0000b40092027a23 */ /* 0x002fce0000010803 */
[----:B------:R-:W-:Y:S08]  /*5210*/  HMMA.16816.F32.BF16 R116, R12, R74, R28 ;  /* 0x0000004a0c74723c */ /* 0x000ff0000004181c */
[C---:B------:R-:W-:Y:S08]  /*5220*/  HMMA.16816.F32.BF16 R12, R8.reuse, R20, RZ ;  /* 0x00000014080c723c */ /* 0x040ff000000418ff */
[C---:B------:R-:W-:Y:S08]  /*5230*/  HMMA.16816.F32.BF16 R32, R8.reuse, R22, RZ ;  /* 0x000000160820723c */ /* 0x040ff000000418ff */
[C---:B------:R-:W-:Y:S08]  /*5240*/  HMMA.16816.F32.BF16 R16, R8.reuse, R24, RZ ;  /* 0x000000180810723c */ /* 0x040ff000000418ff */
[----:B------:R-:W-:Y:S01]  /*5250*/  HMMA.16816.F32.BF16 R28, R8, R26, RZ ;  /* 0x0000001a081c723c */ /* 0x000fe200000418ff */
[----:B------:R-:W-:-:S07]  /*5260*/  IMAD.MOV.U32 R166, RZ, RZ, R206 ;  /* 0x000000ffffa67224 */ /* 0x000fce00078e00ce */
[C---:B------:R-:W-:Y:S08]  /*5270*/  HMMA.16816.F32.BF16 R20, R8.reuse, R40, RZ ;  /* 0x000000280814723c */ /* 0x040ff000000418ff */
[C---:B------:R-:W-:Y:S08]  /*5280*/  HMMA.16816.F32.BF16 R24, R8.reuse, R44, RZ ;  /* 0x0000002c0818723c */ /* 0x040ff000000418ff */
[C---:B------:R-:W-:Y:S08]  /*5290*/  HMMA.16816.F32.BF16 R40, R8.reuse, R42, RZ ;  /* 0x0000002a0828723c */ /* 0x040ff000000418ff */
[----:B------:R-:W-:Y:S07]  /*52a0*/  HMMA.16816.F32.BF16 R44, R8, R46, RZ ;  /* 0x0000002e082c723c */ /* 0x000fee00000418ff */
[----:B------:R-:W-:-:S02]  /*52b0*/  F2FP.BF16.PACK_AB R11, R71, R208 ;  /* 0x000000d0470b723e */ /* 0x000fc400000010ff */
[----:B------:R1:W1:Y:S01]  /*52c0*/  MUFU.EX2 R208, R2 ;  /* 0x0000000200d07308 */ /* 0x0002620000000800 */
[----:B------:R-:W-:Y:S01]  /*52d0*/  F2FP.BF16.PACK_AB R10, R207, R206 ;  /* 0x000000cecf0a723e */ /* 0x000fe200000010ff */
[----:B------:R-:W-:Y:S02]  /*52e0*/  IMAD.MOV.U32 R161, RZ, RZ, R207 ;  /* 0x000000ffffa17224 */ /* 0x000fe400078e00cf */
[----:B-1----:R-:W-:-:S04]  /*52f0*/  FFMA.FTZ R2, R139, c[0x0][0x2d0], -R0 ;  /* 0x0000b4008b027a23 */ /* 0x002fc80000010800 */
[----:B------:R1:W-:Y:S01]  /*5300*/  MUFU.EX2 R206, R2 ;  /* 0x0000000200ce7308 */ /* 0x0003e20000000800 */
[----:B------:R-:W-:Y:S02]  /*5310*/  IMAD.MOV.U32 R148, RZ, RZ, R205 ;  /* 0x000000ffff947224 */ /* 0x000fe400078e00cd */
[----:B------:R-:W-:Y:S02]  /*5320*/  IMAD.MOV.U32 R146, RZ, RZ, R204 ;  /* 0x000000ffff927224 */ /* 0x000fe400078e00cc */
[----:B-1----:R-:W-:-:S04]  /*5330*/  FFMA.FTZ R2, R138, c[0x0][0x2d0], -R0 ;  /* 0x0000b4008a027a23 */ /* 0x002fc80000010800 */
[----:B------:R1:W1:Y:S02]  /*5340*/  MUFU.EX2 R207, R2 ;  /* 0x0000000200cf7308 */ /* 0x0002640000000800 */
[----:B-1----:R-:W-:-:S06]  /*5350*/  FFMA.FTZ R2, R131, c[0x0][0x2d0], -R0 ;  /* 0x0000b40083027a23 */ /* 0x002fcc0000010800 */
[----:B------:R1:W-:Y:S01]  /*5360*/  MUFU.EX2 R205, R2 ;  /* 0x0000000200cd7308 */ /* 0x0003e20000000800 */
[----:B------:R-:W-:Y:S02]  /*5370*/  IMAD.MOV.U32 R131, RZ, RZ, R201 ;  /* 0x000000ffff837224 */ /* 0x000fe400078e00c9 */
[----:B-1----:R-:W-:-:S05]  /*5380*/  FFMA.FTZ R2, R137, c[0x0][0x2d0], -R0 ;  /* 0x0000b40089027a23 */ /* 0x002fca0000010800 */
[----:B------:R1:W1:Y:S01]  /*5390*/  MUFU.EX2 R204, R2 ;  /* 0x0000000200cc7308 */ /* 0x0002620000000800 */
[----:B------:R-:W-:Y:S01]  /*53a0*/  IMAD.MOV.U32 R137, RZ, RZ, R200 ;  /* 0x000000ffff897224 */ /* 0x000fe200078e00c8 */
[----:B------:R-:W-:Y:S01]  /*53b0*/  F2FP.BF16.PACK_AB R8, R202, R107 ;  /* 0x0000006bca08723e */ /* 0x000fe200000010ff */
[----:B------:R-:W-:Y:S02]  /*53c0*/  IMAD.MOV.U32 R138, RZ, RZ, R202 ;  /* 0x000000ffff8a7224 */ /* 0x000fe400078e00ca */
[----:B-1----:R-:W-:-:S04]  /*53d0*/  FFMA.FTZ R2, R173, c[0x0][0x2d0], -R6 ;  /* 0x0000b400ad027a23 */ /* 0x002fc80000010806 */
[----:B------:R1:W-:Y:S01]  /*53e0*/  MUFU.EX2 R200, R2 ;  /* 0x0000000200c87308 */ /* 0x0003e20000000800 */
[----:B------:R-:W-:Y:S01]  /*53f0*/  F2FP.BF16.PACK_AB R9, R203, R186 ;  /* 0x000000bacb09723e */ /* 0x000fe200000010ff */
[----:B------:R-:W-:Y:S02]  /*5400*/  IMAD.MOV.U32 R139, RZ, RZ, R203 ;  /* 0x000000ffff8b7224 */ /* 0x000fe400078e00cb */
[----:B-1----:R-:W-:-:S04]  /*5410*/  FFMA.FTZ R2, R174, c[0x0][0x2d0], -R6 ;  /* 0x0000b400ae027a23 */ /* 0x002fc80000010806 */
[----:B------:R1:W-:Y:S01]  /*5420*/  MUFU.EX2 R201, R2 ;  /* 0x0000000200c97308 */ /* 0x0003e20000000800 */
[----:B------:R-:W-:Y:S02]  /*5430*/  IMAD.MOV.U32 R160, RZ, RZ, R198 ;  /* 0x000000ffffa07224 */ /* 0x000fe400078e00c6 */
[----:B-1----:R-:W-:-:S05]  /*5440*/  FFMA.FTZ R2, R175, c[0x0][0x2d0], -R6 ;  /* 0x0000b400af027a23 */ /* 0x002fca0000010806 */
        /* <DEDUP_REMOVED lines=9> */
[----:B------:R1:W1:Y:S01]  /*54e0*/  MUFU.EX2 R199, R2 ;  /* 0x0000000200c77308 */ /* 0x0002620000000800 */
        /* <DEDUP_REMOVED lines=16> */
[----:B------:R-:W-:Y:S02]  /*55f0*/  IMAD.MOV.U32 R68, RZ, RZ, R191 ;  /* 0x000000ffff447224 */ /* 0x000fe400078e00bf */
[----:B-1----:R-:W-:-:S04]  /*5600*/  FFMA.FTZ R2, R156, c[0x0][0x2d0], -R3 ;  /* 0x0000b4009c027a23 */ /* 0x002fc80000010803 */
[----:B------:R1:W1:Y:S01]  /*5610*/  MUFU.EX2 R192, R2 ;  /* 0x0000000200c07308 */ /* 0x0002620000000800 */
[----:B------:R-:W-:Y:S02]  /*5620*/  IMAD.MOV.U32 R176, RZ, RZ, R190 ;  /* 0x000000ffffb07224 */ /* 0x000fe400078e00be */
[----:B-1----:R-:W-:-:S05]  /*5630*/  FFMA.FTZ R2, R149, c[0x0][0x2d0], -R0 ;  /* 0x0000b40095027a23 */ /* 0x002fca0000010800 */
[----:B------:R1:W-:Y:S01]  /*5640*/  MUFU.EX2 R188, R2 ;  /* 0x0000000200bc7308 */ /* 0x0003e20000000800 */
[----:B------:R-:W-:Y:S02]  /*5650*/  IMAD.MOV.U32 R133, RZ, RZ, R189 ;  /* 0x000000ffff857224 */ /* 0x000fe400078e00bd */
[----:B-1----:R-:W-:-:S05]  /*5660*/  FFMA.FTZ R2, R150, c[0x0][0x2d0], -R0 ;  /* 0x0000b40096027a23 */ /* 0x002fca0000010800 */
[----:B------:R1:W1:Y:S01]  /*5670*/  MUFU.EX2 R191, R2 ;  /* 0x0000000200bf7308 */ /* 0x0002620000000800 */
[----:B------:R-:W-:Y:S02]  /*5680*/  IMAD.MOV.U32 R170, RZ, RZ, R176 ;  /* 0x000000ffffaa7224 */ /* 0x000fe400078e00b0 */
[----:B------:R-:W-:Y:S02]  /*5690*/  IMAD.MOV.U32 R176, RZ, RZ, R174 ;  /* 0x000000ffffb07224 */ /* 0x000fe400078e00ae */
[----:B-1----:R-:W-:-:S04]  /*56a0*/  FFMA.FTZ R2, R151, c[0x0][0x2d0], -R0 ;  /* 0x0000b40097027a23 */ /* 0x002fc80000010800 */
[----:B------:R1:W-:Y:S01]  /*56b0*/  MUFU.EX2 R190, R2 ;  /* 0x0000000200be7308 */ /* 0x0003e20000000800 */
[----:B------:R-:W-:Y:S02]  /*56c0*/  IMAD.MOV.U32 R144, RZ, RZ, R85 ;  /* 0x000000ffff907224 */ /* 0x000fe400078e0055 */
[----:B------:R-:W-:Y:S02]  /*56d0*/  IMAD.MOV.U32 R174, RZ, RZ, R173 ;  /* 0x000000ffffae7224 */ /* 0x000fe400078e00ad */
[----:B------:R-:W-:Y:S02]  /*56e0*/  IMAD.MOV.U32 R173, RZ, RZ, R131 ;  /* 0x000000ffffad7224 */ /* 0x000fe400078e0083 */
[----:B-1----:R-:W-:-:S04]  /*56f0*/  FFMA.FTZ R2, R155, c[0x0][0x2d0], -R0 ;  /* 0x0000b4009b027a23 */ /* 0x002fc80000010800 */
[----:B------:R1:W1:Y:S01]  /*5700*/  MUFU.EX2 R189, R2 ;  /* 0x0000000200bd7308 */ /* 0x0002620000000800 */
[----:B------:R-:W-:Y:S02]  /*5710*/  IMAD.MOV.U32 R135, RZ, RZ, R106 ;  /* 0x000000ffff877224 */ /* 0x000fe400078e006a */
[----:B------:R-:W-:Y:S02]  /*5720*/  IMAD.MOV.U32 R131, RZ, RZ, R154 ;  /* 0x000000ffff837224 */ /* 0x000fe400078e009a */
[----:B------:R-:W-:Y:S02]  /*5730*/  IMAD.MOV.U32 R154, RZ, RZ, R152 ;  /* 0x000000ffff9a7224 */ /* 0x000fe400078e0098 */
[----:B------:R-:W-:Y:S02]  /*5740*/  IMAD.MOV.U32 R134, RZ, RZ, R107 ;  /* 0x000000ffff867224 */ /* 0x000fe400078e006b */
[----:B-1----:R-:W-:Y:S02]  /*5750*/  FFMA.FTZ R2, R169, c[0x0][0x2d0], -R5 ;  /* 0x0000b400a9027a23 */ /* 0x002fe40000010805 */
[----:B------:R-:W-:-:S02]  /*5760*/  IMAD.MOV.U32 R169, RZ, RZ, R175 ;  /* 0x000000ffffa97224 */ /* 0x000fc400078e00af */
[----:B------:R-:W-:Y:S02]  /*5770*/  IMAD.MOV.U32 R175, RZ, RZ, R137 ;  /* 0x000000ffffaf7224 */ /* 0x000fe400078e0089 */
[----:B------:R-:W-:Y:S01]  /*5780*/  IMAD.MOV.U32 R137, RZ, RZ, R138 ;  /* 0x000000ffff897224 */ /* 0x000fe200078e008a */
[----:B------:R-:W-:Y:S01]  /*5790*/  MOV R138, R139 ;  /* 0x0000008b008a7202 */ /* 0x000fe20000000f00 */
[----:B------:R-:W-:Y:S02]  /*57a0*/  IMAD.MOV.U32 R139, RZ, RZ, R146 ;  /* 0x000000ffff8b7224 */ /* 0x000fe400078e0092 */
[----:B------:R-:W-:Y:S02]  /*57b0*/  IMAD.MOV.U32 R146, RZ, RZ, R153 ;  /* 0x000000ffff927224 */ /* 0x000fe400078e0099 */
[----:B------:R-:W-:Y:S02]  /*57c0*/  IMAD.MOV.U32 R153, RZ, RZ, R144 ;  /* 0x000000ffff997224 */ /* 0x000fe400078e0090 */
[----:B------:R-:W-:-:S02]  /*57d0*/  IMAD.MOV.U32 R152, RZ, RZ, R141 ;  /* 0x000000ffff987224 */ /* 0x000fc400078e008d */
[----:B------:R-:W-:Y:S02]  /*57e0*/  IMAD.MOV.U32 R171, RZ, RZ, R169 ;  /* 0x000000ffffab7224 */ /* 0x000fe400078e00a9 */
[----:B------:R-:W-:Y:S02]  /*57f0*/  IMAD.MOV.U32 R141, RZ, RZ, R135 ;  /* 0x000000ffff8d7224 */ /* 0x000fe400078e0087 */
[----:B------:R-:W-:Y:S02]  /*5800*/  IMAD.MOV.U32 R169, RZ, RZ, R131 ;  /* 0x000000ffffa97224 */ /* 0x000fe400078e0083 */
[----:B------:R-:W-:Y:S02]  /*5810*/  IMAD.MOV.U32 R131, RZ, RZ, R154 ;  /* 0x000000ffff837224 */ /* 0x000fe400078e009a */
[----:B------:R-:W-:Y:S02]  /*5820*/  IMAD.MOV.U32 R154, RZ, RZ, R153 ;  /* 0x000000ffff9a7224 */ /* 0x000fe400078e0099 */
[----:B------:R-:W-:-:S02]  /*5830*/  IMAD.MOV.U32 R153, RZ, RZ, R152 ;  /* 0x000000ffff997224 */ /* 0x000fc400078e0098 */
[----:B------:R-:W-:Y:S02]  /*5840*/  IMAD.MOV.U32 R135, RZ, RZ, R134 ;  /* 0x000000ffff877224 */ /* 0x000fe400078e0086 */
[----:B------:R-:W-:Y:S01]  /*5850*/  IMAD.MOV.U32 R152, RZ, RZ, R141 ;  /* 0x000000ffff987224 */ /* 0x000fe200078e008d */
[----:B------:R-:W4:Y:S01]  /*5860*/  LDL R134, [R1+0x64] ;  /* 0x0000640001867983 */ /* 0x000f220000100800 */
[----:B------:R-:W-:-:S03]  /*5870*/  IMAD.MOV.U32 R141, RZ, RZ, R241 ;  /* 0x000000ffff8d7224 */ /* 0x000fc600078e00f1 */
[----:B------:R-:W4:Y:S01]  /*5880*/  LDL.LU R241, [R1+0xb4] ;  /* 0x0000b40001f17983 */ /* 0x000f220000300800 */
[C---:B------:R-:W-:Y:S03]  /*5890*/  HMMA.16816.F32.BF16 R60, R8.reuse, R48, R12 ;  /* 0x00000030083c723c */ /* 0x040fe6000004180c */
[----:B------:R-:W-:Y:S05]  /*58a0*/  LDSM.16.MT88.4 R12, [R229+0x1100] ;  /* 0x00110000e50c783b */ /* 0x000fea0000004200 */
[C---:B------:R-:W-:Y:S01]  /*58b0*/  HMMA.16816.F32.BF16 R56, R8.reuse, R64, R16 ;  /* 0x000000400838723c */ /* 0x040fe20000041810 */
[----:B------:R-:W-:Y:S07]  /*58c0*/  LDSM.16.MT88.4 R16, [R231+0x1100] ;  /* 0x00110000e710783b */ /* 0x000fee0000004200 */
[C---:B------:R-:W-:Y:S01]  /*58d0*/  HMMA.16816.F32.BF16 R52, R8.reuse, R72, R20 ;  /* 0x000000480834723c */ /* 0x040fe20000041814 */
[----:B------:R-:W1:Y:S07]  /*58e0*/  LDSM.16.MT88.4 R20, [R228+0x1100] ;  /* 0x00110000e414783b */ /* 0x000e6e0000004200 */
[C---:B------:R-:W-:Y:S01]  /*58f0*/  HMMA.16816.F32.BF16 R80, R8.reuse, R76, R24 ;  /* 0x0000004c0850723c */ /* 0x040fe20000041818 */
[----:B------:R-:W1:Y:S07]  /*5900*/  LDSM.16.MT88.4 R24, [R230+0x1100] ;  /* 0x00110000e618783b */ /* 0x000e6e0000004200 */
[C---:B------:R-:W-:Y:S08]  /*5910*/  HMMA.16816.F32.BF16 R36, R8.reuse, R50, R32 ;  /* 0x000000320824723c */ /* 0x040ff00000041820 */
[C---:B------:R-:W-:Y:S08]  /*5920*/  HMMA.16816.F32.BF16 R28, R8.reuse, R66, R28 ;  /* 0x00000042081c723c */ /* 0x040ff0000004181c */
[C---:B------:R-:W-:Y:S08]  /*5930*/  HMMA.16816.F32.BF16 R32, R8.reuse, R74, R40 ;  /* 0x0000004a0820723c */ /* 0x040ff00000041828 */
[----:B------:R-:W-:Y:S01]  /*5940*/  HMMA.16816.F32.BF16 R44, R8, R78, R44 ;  /* 0x0000004e082c723c */ /* 0x000fe2000004182c */
[----:B------:R-:W-:-:S06]  /*5950*/  IMAD.MOV.U32 R145, RZ, RZ, R84 ;  /* 0x000000ffff917224 */ /* 0x000fcc00078e0054 */
[----:B------:R-:W-:Y:S02]  /*5960*/  F2FP.BF16.PACK_AB R8, R250, R249 ;  /* 0x000000f9fa08723e */ /* 0x000fe400000010ff */
[----:B------:R-:W-:Y:S02]  /*5970*/  F2FP.BF16.PACK_AB R9, R226, R227 ;  /* 0x000000e3e209723e */ /* 0x000fe400000010ff */
[----:B------:R-:W-:Y:S02]  /*5980*/  F2FP.BF16.PACK_AB R10, R247, R248 ;  /* 0x000000f8f70a723e */ /* 0x000fe400000010ff */
[----:B------:R-:W-:-:S07]  /*5990*/  F2FP.BF16.PACK_AB R11, R224, R225 ;  /* 0x000000e1e00b723e */ /* 0x000fce00000010ff */
[C---:B-1----:R-:W-:Y:S08]  /*59a0*/  HMMA.16816.F32.BF16 R48, R8.reuse, R20, R120 ;  /* 0x000000140830723c */ /* 0x042ff00000041878 */
[C---:B------:R-:W-:Y:S08]  /*59b0*/  HMMA.16816.F32.BF16 R84, R8.reuse, R16, R112 ;  /* 0x000000100854723c */ /* 0x040ff00000041870 */
[C---:B------:R-:W-:Y:S08]  /*59c0*/  HMMA.16816.F32.BF16 R104, R8.reuse, R12, R108 ;  /* 0x0000000c0868723c */ /* 0x040ff0000004186c */
[C---:B------:R-:W-:Y:S08]  /*59d0*/  HMMA.16816.F32.BF16 R124, R8.reuse, R24, R124 ;  /* 0x00000018087c723c */ /* 0x040ff0000004187c */
[C---:B------:R-:W-:Y:S08]  /*59e0*/  HMMA.16816.F32.BF16 R76, R8.reuse, R22, R96 ;  /* 0x00000016084c723c */ /* 0x040ff00000041860 */
[C---:B------:R-:W-:Y:S08]  /*59f0*/  HMMA.16816.F32.BF16 R92, R8.reuse, R18, R92 ;  /* 0x00000012085c723c */ /* 0x040ff0000004185c */
[C---:B------:R-:W-:Y:S08]  /*5a00*/  HMMA.16816.F32.BF16 R116, R8.reuse, R14, R116 ;  /* 0x0000000e0874723c */ /* 0x040ff00000041874 */
[----:B------:R-:W-:Y:S07]  /*5a10*/  HMMA.16816.F32.BF16 R100, R8, R26, R100 ;  /* 0x0000001a0864723c */ /* 0x000fee0000041864 */
[----:B------:R-:W-:-:S02]  /*5a20*/  F2FP.BF16.PACK_AB R8, R144, R145 ;  /* 0x000000919008723e */ /* 0x000fc400000010ff */
[----:B------:R-:W-:Y:S02]  /*5a30*/  F2FP.BF16.PACK_AB R9, R223, R222 ;  /* 0x000000dedf09723e */ /* 0x000fe400000010ff */
[----:B------:R-:W-:Y:S02]  /*5a40*/  F2FP.BF16.PACK_AB R10, R132, R128 ;  /* 0x00000080840a723e */ /* 0x000fe400000010ff */
[----:B---3--:R-:W-:-:S07]  /*5a50*/  F2FP.BF16.PACK_AB R11, R220, R221 ;  /* 0x000000dddc0b723e */ /* 0x008fce00000010ff */
[C---:B------:R-:W-:Y:S08]  /*5a60*/  HMMA.16816.F32.BF16 R96, R8.reuse, R20, R60 ;  /* 0x000000140860723c */ /* 0x040ff0000004183c */
[C---:B------:R-:W-:Y:S01]  /*5a70*/  HMMA.16816.F32.BF16 R88, R8.reuse, R22, R36 ;  /* 0x000000160858723c */ /* 0x040fe20000041824 */
[----:B------:R-:W1:Y:S07]  /*5a80*/  LDSM.16.MT88.4 R20, [R228+0x1900] ;  /* 0x00190000e414783b */ /* 0x000e6e0000004200 */
[C---:B------:R-:W-:Y:S08]  /*5a90*/  HMMA.16816.F32.BF16 R64, R8.reuse, R18, R28 ;  /* 0x000000120840723c */ /* 0x040ff0000004181c */
[C---:B------:R-:W-:Y:S01]  /*5aa0*/  HMMA.16816.F32.BF16 R72, R8.reuse, R16, R56 ;  /* 0x000000100848723c */ /* 0x040fe20000041838 */
[----:B------:R-:W3:Y:S07]  /*5ab0*/  LDSM.16.MT88.4 R16, [R231+0x1900] ;  /* 0x00190000e710783b */ /* 0x000eee0000004200 */
[C---:B------:R-:W-:Y:S08]  /*5ac0*/  HMMA.16816.F32.BF16 R40, R8.reuse, R12, R52 ;  /* 0x0000000c0828723c */ /* 0x040ff00000041834 */
[C---:B------:R-:W-:Y:S01]  /*5ad0*/  HMMA.16816.F32.BF16 R32, R8.reuse, R14, R32 ;  /* 0x0000000e0820723c */ /* 0x040fe20000041820 */
[----:B------:R-:W3:Y:S07]  /*5ae0*/  LDSM.16.MT88.4 R12, [R229+0x1900] ;  /* 0x00190000e50c783b */ /* 0x000eee0000004200 */
[C---:B------:R-:W-:Y:S08]  /*5af0*/  HMMA.16816.F32.BF16 R36, R8.reuse, R24, R80 ;  /* 0x000000180824723c */ /* 0x040ff00000041850 */
[----:B------:R-:W-:Y:S01]  /*5b00*/  HMMA.16816.F32.BF16 R28, R8, R26, R44 ;  /* 0x0000001a081c723c */ /* 0x000fe2000004182c */
[----:B------:R-:W4:Y:S06]  /*5b10*/  LDSM.16.MT88.4 R24, [R230+0x1900] ;  /* 0x00190000e618783b */ /* 0x000f2c0000004200 */
[----:B--2---:R-:W-:-:S02]  /*5b20*/  F2FP.BF16.PACK_AB R8, R215, R214 ;  /* 0x000000d6d708723e */ /* 0x004fc400000010ff */
[----:B----4-:R-:W-:Y:S02]  /*5b30*/  F2FP.BF16.PACK_AB R9, R210, R211 ;  /* 0x000000d3d209723e */ /* 0x010fe400000010ff */
[----:B------:R-:W-:Y:S02]  /*5b40*/  F2FP.BF16.PACK_AB R10, R212, R213 ;  /* 0x000000d5d40a723e */ /* 0x000fe400000010ff */
[----:B------:R-:W-:-:S07]  /*5b50*/  F2FP.BF16.PACK_AB R11, R208, R209 ;  /* 0x000000d1d00b723e */ /* 0x000fce00000010ff */
[C---:B-1----:R-:W-:Y:S08]  /*5b60*/  HMMA.16816.F32.BF16 R52, R8.reuse, R20, R48 ;  /* 0x000000140834723c */ /* 0x042ff00000041830 */
[C---:B------:R-:W-:Y:S08]  /*5b70*/  HMMA.16816.F32.BF16 R48, R8.reuse, R22, R76 ;  /* 0x000000160830723c */ /* 0x040ff0000004184c */
[C---:B---3--:R-:W-:Y:S08]  /*5b80*/  HMMA.16816.F32.BF16 R44, R8.reuse, R16, R84 ;  /* 0x00000010082c723c */ /* 0x048ff00000041854 */
        /* <DEDUP_REMOVED lines=8> */
[----:B------:R-:W-:-:S07]  /*5c10*/  F2FP.BF16.PACK_AB R11, R204, R205 ;  /* 0x000000cdcc0b723e */ /* 0x000fce00000010ff */
[C---:B------:R-:W-:Y:S08]  /*5c20*/  HMMA.16816.F32.BF16 R120, R8.reuse, R20, R96 ;  /* 0x000000140878723c */ /* 0x040ff00000041860 */
[C---:B------:R-:W-:Y:S01]  /*5c30*/  HMMA.16816.F32.BF16 R76, R8.reuse, R22, R88 ;  /* 0x00000016084c723c */ /* 0x040fe20000041858 */
[----:B------:R-:W1:Y:S07]  /*5c40*/  LDSM.16.MT88.4 R20, [R228+0x2100] ;  /* 0x00210000e414783b */ /* 0x000e6e0000004200 */
[C---:B------:R-:W-:Y:S08]  /*5c50*/  HMMA.16816.F32.BF16 R104, R8.reuse, R16, R72 ;  /* 0x000000100868723c */ /* 0x040ff00000041848 */
[C---:B------:R-:W-:Y:S01]  /*5c60*/  HMMA.16816.F32.BF16 R80, R8.reuse, R18, R64 ;  /* 0x000000120850723c */ /* 0x040fe20000041840 */
[----:B------:R-:W2:Y:S07]  /*5c70*/  LDSM.16.MT88.4 R16, [R231+0x2100] ;  /* 0x00210000e710783b */ /* 0x000eae0000004200 */
[C---:B------:R-:W-:Y:S08]  /*5c80*/  HMMA.16816.F32.BF16 R100, R8.reuse, R12, R40 ;  /* 0x0000000c0864723c */ /* 0x040ff00000041828 */
[C---:B------:R-:W-:Y:S01]  /*5c90*/  HMMA.16816.F32.BF16 R40, R8.reuse, R14, R32 ;  /* 0x0000000e0828723c */ /* 0x040fe20000041820 */
[----:B------:R-:W3:Y:S07]  /*5ca0*/  LDSM.16.MT88.4 R12, [R229+0x2100] ;  /* 0x00210000e50c783b */ /* 0x000eee0000004200 */
[C---:B------:R-:W-:Y:S08]  /*5cb0*/  HMMA.16816.F32.BF16 R96, R8.reuse, R24, R36 ;  /* 0x000000180860723c */ /* 0x040ff00000041824 */
[----:B------:R-:W-:Y:S01]  /*5cc0*/  HMMA.16816.F32.BF16 R84, R8, R26, R28 ;  /* 0x0000001a0854723c */ /* 0x000fe2000004181c */
[----:B------:R-:W2:Y:S01]  /*5cd0*/  LDSM.16.MT88.4 R24, [R230+0x2100] ;  /* 0x00210000e618783b */ /* 0x000ea20000004200 */
[----:B------:R1:W-:Y:S03]  /*5ce0*/  MUFU.EX2 R144, R2 ;  /* 0x0000000200907308 */ /* 0x0003e60000000800 */
[----:B------:R-:W-:Y:S02]  /*5cf0*/  LDSM.16.MT88.4 R28, [R228+0x2900] ;  /* 0x00290000e41c783b */ /* 0x000fe40000004200 */
[----:B------:R-:W-:-:S02]  /*5d00*/  F2FP.BF16.PACK_AB R8, R199, R198 ;  /* 0x000000c6c708723e */ /* 0x000fc400000010ff */
[----:B------:R-:W-:Y:S02]  /*5d10*/  F2FP.BF16.PACK_AB R9, R194, R195 ;  /* 0x000000c3c209723e */ /* 0x000fe400000010ff */
[----:B------:R-:W-:Y:S02]  /*5d20*/  F2FP.BF16.PACK_AB R10, R196, R197 ;  /* 0x000000c5c40a723e */ /* 0x000fe400000010ff */
[----:B------:R-:W-:Y:S01]  /*5d30*/  F2FP.BF16.PACK_AB R11, R192, R193 ;  /* 0x000000c1c00b723e */ /* 0x000fe200000010ff */
[----:B-1----:R-:W-:Y:S02]  /*5d40*/  FFMA.FTZ R2, R170, c[0x0][0x2d0], -R5 ;  /* 0x0000b400aa027a23 */ /* 0x002fe40000010805 */
[----:B------:R-:W-:Y:S02]  /*5d50*/  IMAD.MOV.U32 R170, RZ, RZ, R176 ;  /* 0x000000ffffaa7224 */ /* 0x000fe400078e00b0 */
[----:B------:R-:W-:Y:S02]  /*5d60*/  IMAD.MOV.U32 R176, RZ, RZ, R173 ;  /* 0x000000ffffb07224 */ /* 0x000fe400078e00ad */
[----:B------:R-:W-:-:S02]  /*5d70*/  IMAD.MOV.U32 R173, RZ, RZ, R146 ;  /* 0x000000ffffad7224 */ /* 0x000fc400078e0092 */
[----:B------:R1:W1:Y:S01]  /*5d80*/  MUFU.EX2 R146, R2 ;  /* 0x0000000200927308 */ /* 0x0002620000000800 */
[----:B------:R-:W-:Y:S01]  /*5d90*/  HMMA.16816.F32.BF16 R92, R8, R22, R48 ;  /* 0x00000016085c723c */ /* 0x000fe20000041830 */
[----:B------:R-:W-:Y:S02]  /*5da0*/  IMAD.MOV.U32 R67, RZ, RZ, R170 ;  /* 0x000000ffff437224 */ /* 0x000fe400078e00aa */
[----:B------:R-:W-:Y:S02]  /*5db0*/  IMAD.MOV.U32 R170, RZ, RZ, R131 ;  /* 0x000000ffffaa7224 */ /* 0x000fe400078e0083 */
[----:B------:R-:W-:-:S03]  /*5dc0*/  IMAD.MOV.U32 R131, RZ, RZ, R141 ;  /* 0x000000ffff837224 */ /* 0x000fc600078e008d */
[C---:B------:R-:W-:Y:S01]  /*5dd0*/  HMMA.16816.F32.BF16 R108, R8.reuse, R20, R52 ;  /* 0x00000014086c723c */ /* 0x040fe20000041834 */
[----:B-1----:R-:W-:Y:S02]  /*5de0*/  FFMA.FTZ R2, R171, c[0x0][0x2d0], -R5 ;  /* 0x0000b400ab027a23 */ /* 0x002fe40000010805 */
[----:B------:R-:W-:Y:S02]  /*5df0*/  IMAD.MOV.U32 R171, RZ, RZ, R173 ;  /* 0x000000ffffab7224 */ /* 0x000fe400078e00ad */
[----:B------:R-:W-:Y:S02]  /*5e00*/  IMAD.MOV.U32 R173, RZ, RZ, R68 ;  /* 0x000000ffffad7224 */ /* 0x000fe400078e0044 */
[----:B------:R-:W-:Y:S02]  /*5e10*/  IMAD.MOV.U32 R68, RZ, RZ, R246 ;  /* 0x000000ffff447224 */ /* 0x000fe400078e00f6 */
[----:B------:R-:W4:Y:S01]  /*5e20*/  LDL.LU R246, [R1+0xb0] ;  /* 0x0000b00001f67983 */ /* 0x000f220000300800 */
[----:B--2---:R-:W-:Y:S01]  /*5e30*/  HMMA.16816.F32.BF16 R48, R8, R18, R56 ;  /* 0x000000120830723c */ /* 0x004fe20000041838 */
[----:B------:R1:W-:Y:S01]  /*5e40*/  MUFU.EX2 R141, R2 ;  /* 0x00000002008d7308 */ /* 0x0003e20000000800 */
[----:B------:R-:W-:-:S02]  /*5e50*/  IMAD.MOV.U32 R172, RZ, RZ, R171 ;  /* 0x000000ffffac7224 */ /* 0x000fc400078e00ab */
[----:B------:R-:W-:-:S04]  /*5e60*/  IMAD.MOV.U32 R171, RZ, RZ, R170 ;  /* 0x000000ffffab7224 */ /* 0x000fc800078e00aa */
[----:B------:R-:W-:Y:S01]  /*5e70*/  HMMA.16816.F32.BF16 R32, R8, R16, R44 ;  /* 0x000000100820723c */ /* 0x000fe2000004182c */
[----:B------:R-:W-:Y:S02]  /*5e80*/  IMAD.MOV.U32 R170, RZ, RZ, R173 ;  /* 0x000000ffffaa7224 */ /* 0x000fe400078e00ad */
[----:B------:R-:W-:-:S05]  /*5e90*/  IMAD.MOV.U32 R173, RZ, RZ, R145 ;  /* 0x000000ffffad7224 */ /* 0x000fca00078e0091 */
[----:B---3--:R-:W-:Y:S01]  /*5ea0*/  HMMA.16816.F32.BF16 R52, R8, R12, R60 ;  /* 0x0000000c0834723c */ /* 0x008fe2000004183c */
[----:B-1----:R-:W-:-:S07]  /*5eb0*/  FFMA.FTZ R2, R67, c[0x0][0x2d0], -R5 ;  /* 0x0000b40043027a23 */ /* 0x002fce0000010805 */
[C---:B------:R-:W-:Y:S01]  /*5ec0*/  HMMA.16816.F32.BF16 R56, R8.reuse, R14, R116 ;  /* 0x0000000e0838723c */ /* 0x040fe20000041874 */
[----:B------:R1:W-:Y:S07]  /*5ed0*/  MUFU.EX2 R145, R2 ;  /* 0x0000000200917308 */ /* 0x0003ee0000000800 */
[C---:B------:R-:W-:Y:S08]  /*5ee0*/  HMMA.16816.F32.BF16 R72, R8.reuse, R24, R124 ;  /* 0x000000180848723c */ /* 0x040ff0000004187c */
[----:B------:R-:W-:Y:S01]  /*5ef0*/  HMMA.16816.F32.BF16 R88, R8, R26, R112 ;  /* 0x0000001a0858723c */ /* 0x000fe20000041870 */
[----:B-1----:R-:W-:Y:S01]  /*5f00*/  FFMA.FTZ R2, R184, c[0x0][0x2d0], -R3 ;  /* 0x0000b400b8027a23 */ /* 0x002fe20000010803 */
[----:B------:R-:W-:Y:S05]  /*5f10*/  LDSM.16.MT88.4 R124, [R229+0x3100] ;  /* 0x00310000e57c783b */ /* 0x000fea0000004200 */
[----:B------:R-:W-:-:S02]  /*5f20*/  F2FP.BF16.PACK_AB R8, R201, R200 ;  /* 0x000000c8c908723e */ /* 0x000fc400000010ff */
[----:B------:R-:W-:Y:S02]  /*5f30*/  F2FP.BF16.PACK_AB R9, R191, R188 ;  /* 0x000000bcbf09723e */ /* 0x000fe400000010ff */
[----:B------:R-:W-:Y:S02]  /*5f40*/  F2FP.BF16.PACK_AB R10, R203, R202 ;  /* 0x000000cacb0a723e */ /* 0x000fe400000010ff */
[----:B------:R-:W-:-:S07]  /*5f50*/  F2FP.BF16.PACK_AB R11, R189, R190 ;  /* 0x000000bebd0b723e */ /* 0x000fce00000010ff */
[C---:B------:R-:W-:Y:S08]  /*5f60*/  HMMA.16816.F32.BF16 R112, R8.reuse, R20, R120 ;  /* 0x000000140870723c */ /* 0x040ff00000041878 */
[C---:B------:R-:W-:Y:S01]  /*5f70*/  HMMA.16816.F32.BF16 R76, R8.reuse, R22, R76 ;  /* 0x00000016084c723c */ /* 0x040fe2000004184c */
[----:B------:R-:W1:Y:S07]  /*5f80*/  LDSM.16.MT88.4 R20, [R231+0x2900] ;  /* 0x00290000e714783b */ /* 0x000e6e0000004200 */
[C---:B------:R-:W-:Y:S01]  /*5f90*/  HMMA.16816.F32.BF16 R64, R8.reuse, R16, R104 ;  /* 0x000000100840723c */ /* 0x040fe20000041868 */
[----:B------:R2:W-:Y:S07]  /*5fa0*/  MUFU.EX2 R105, R2 ;  /* 0x0000000200697308 */ /* 0x0005ee0000000800 */
[----:B------:R-:W-:Y:S01]  /*5fb0*/  HMMA.16816.F32.BF16 R36, R8, R12, R100 ;  /* 0x0000000c0824723c */ /* 0x000fe20000041864 */
[----:B--2---:R-:W-:-:S04]  /*5fc0*/  FFMA.FTZ R2, R185, c[0x0][0x2d0], -R3 ;  /* 0x0000b400b9027a23 */ /* 0x004fc80000010803 */
[----:B------:R2:W3:Y:S03]  /*5fd0*/  MUFU.EX2 R104, R2 ;  /* 0x0000000200687308 */ /* 0x0004e60000000800 */
[----:B------:R-:W-:Y:S01]  /*5fe0*/  HMMA.16816.F32.BF16 R60, R8, R24, R96 ;  /* 0x00000018083c723c */ /* 0x000fe20000041860 */
[----:B--2---:R-:W-:-:S04]  /*5ff0*/  FFMA.FTZ R2, R179, c[0x0][0x2d0], -R3 ;  /* 0x0000b400b3027a23 */ /* 0x004fc80000010803 */
[----:B------:R2:W-:Y:S03]  /*6000*/  MUFU.EX2 R101, R2 ;  /* 0x0000000200657308 */ /* 0x0005e60000000800 */
[----:B------:R-:W-:Y:S01]  /*6010*/  HMMA.16816.F32.BF16 R44, R8, R18, R80 ;  /* 0x00000012082c723c */ /* 0x000fe20000041850 */
[----:B------:R-:W1:Y:S01]  /*6020*/  LDSM.16.MT88.4 R16, [R229+0x2900] ;  /* 0x00290000e510783b */ /* 0x000e620000004200 */
[----:B--2---:R-:W-:-:S04]  /*6030*/  FFMA.FTZ R2, R183, c[0x0][0x2d0], -R3 ;  /* 0x0000b400b7027a23 */ /* 0x004fc80000010803 */
[----:B------:R2:W1:Y:S02]  /*6040*/  MUFU.EX2 R100, R2 ;  /* 0x0000000200647308 */ /* 0x0004640000000800 */
[----:B------:R-:W-:Y:S01]  /*6050*/  HMMA.16816.F32.BF16 R80, R8, R26, R84 ;  /* 0x0000001a0850723c */ /* 0x000fe20000041854 */
[----:B--2---:R-:W-:Y:S02]  /*6060*/  FFMA.FTZ R2, R172, c[0x0][0x2d0], -R6 ;  /* 0x0000b400ac027a23 */ /* 0x004fe40000010806 */
[----:B------:R-:W-:Y:S01]  /*6070*/  IMAD.MOV.U32 R172, RZ, RZ, R171 ;  /* 0x000000ffffac7224 */ /* 0x000fe200078e00ab */
[----:B------:R-:W-:Y:S01]  /*6080*/  MOV R171, R170 ;  /* 0x000000aa00ab7202 */ /* 0x000fe20000000f00 */
[----:B------:R-:W-:Y:S01]  /*6090*/  IMAD.MOV.U32 R170, RZ, RZ, R169 ;  /* 0x000000ffffaa7224 */ /* 0x000fe200078e00a9 */
[----:B------:R2:W-:Y:S01]  /*60a0*/  MUFU.EX2 R96, R2 ;  /* 0x0000000200607308 */ /* 0x0005e20000000800 */
[----:B------:R-:W-:Y:S02]  /*60b0*/  IMAD.MOV.U32 R169, RZ, RZ, R175 ;  /* 0x000000ffffa97224 */ /* 0x000fe400078e00af */
[----:B------:R-:W-:-:S02]  /*60c0*/  IMAD.MOV.U32 R175, RZ, RZ, R174 ;  /* 0x000000ffffaf7224 */ /* 0x000fc400078e00ae */
[----:B------:R-:W-:Y:S01]  /*60d0*/  IMAD.MOV.U32 R174, RZ, RZ, R245 ;  /* 0x000000ffffae7224 */ /* 0x000fe200078e00f5 */
[----:B------:R-:W-:Y:S01]  /*60e0*/  HMMA.16816.F32.BF16 R40, R8, R14, R40 ;  /* 0x0000000e0828723c */ /* 0x000fe20000041828 */
[----:B------:R-:W4:Y:S01]  /*60f0*/  LDSM.16.MT88.4 R12, [R230+0x2900] ;  /* 0x00290000e60c783b */ /* 0x000f220000004200 */
[----:B------:R-:W-:Y:S02]  /*6100*/  IMAD.MOV.U32 R149, RZ, RZ, R68 ;  /* 0x000000ffff957224 */ /* 0x000fe400078e0044 */
[----:B------:R-:W-:Y:S01]  /*6110*/  IMAD.MOV.U32 R167, RZ, RZ, R71 ;  /* 0x000000ffffa77224 */ /* 0x000fe200078e0047 */
[----:B------:R1:W5:Y:S01]  /*6120*/  LDL.LU R245, [R1+0xac] ;  /* 0x0000ac0001f57983 */ /* 0x0003620000300800 */
[----:B--2---:R-:W-:Y:S02]  /*6130*/  FFMA.FTZ R2, R172, c[0x0][0x2d0], -R6 ;  /* 0x0000b400ac027a23 */ /* 0x004fe40000010806 */
[----:B------:R-:W-:Y:S02]  /*6140*/  IMAD.MOV.U32 R172, RZ, RZ, R171 ;  /* 0x000000ffffac7224 */ /* 0x000fe400078e00ab */
[----:B------:R-:W-:Y:S01]  /*6150*/  IMAD.MOV.U32 R171, RZ, RZ, R170 ;  /* 0x000000ffffab7224 */ /* 0x000fe200078e00aa */
[----:B------:R2:W2:Y:S01]  /*6160*/  MUFU.EX2 R85, R2 ;  /* 0x0000000200557308 */ /* 0x0004a20000000800 */
[----:B------:R-:W-:-:S02]  /*6170*/  IMAD.MOV.U32 R170, RZ, RZ, R169 ;  /* 0x000000ffffaa7224 */ /* 0x000fc400078e00a9 */
[----:B------:R-:W-:Y:S02]  /*6180*/  IMAD.MOV.U32 R169, RZ, RZ, R175 ;  /* 0x000000ffffa97224 */ /* 0x000fe400078e00af */
[----:B------:R-:W-:Y:S02]  /*6190*/  IMAD.MOV.U32 R175, RZ, RZ, R174 ;  /* 0x000000ffffaf7224 */ /* 0x000fe400078e00ae */
[----:B------:R-:W-:Y:S01]  /*61a0*/  IMAD.MOV.U32 R174, RZ, RZ, R244 ;  /* 0x000000ffffae7224 */ /* 0x000fe200078e00f4 */
[----:B------:R-:W-:Y:S01]  /*61b0*/  F2FP.BF16.PACK_AB R8, R146, R144 ;  /* 0x000000909208723e */ /* 0x000fe200000010ff */
[----:B------:R-:W-:Y:S01]  /*61c0*/  IMAD.MOV.U32 R156, RZ, RZ, R69 ;  /* 0x000000ffff9c7224 */ /* 0x000fe200078e0045 */
[----:B---3--:R-:W-:Y:S01]  /*61d0*/  F2FP.BF16.PACK_AB R9, R104, R105 ;  /* 0x000000696809723e */ /* 0x008fe200000010ff */
[----:B------:R-:W-:Y:S01]  /*61e0*/  IMAD.MOV.U32 R157, RZ, RZ, R173 ;  /* 0x000000ffff9d7224 */ /* 0x000fe200078e00ad */
[----:B------:R-:W-:Y:S01]  /*61f0*/  F2FP.BF16.PACK_AB R10, R145, R141 ;  /* 0x0000008d910a723e */ /* 0x000fe200000010ff */
[--C-:B------:R-:W-:Y:S01]  /*6200*/  FFMA.FTZ R25, R235, c[0x0][0x2d0], -R3.reuse ;  /* 0x0000b400eb197a23 */ /* 0x100fe20000010803 */
[----:B-1----:R-:W-:Y:S01]  /*6210*/  F2FP.BF16.PACK_AB R11, R100, R101 ;  /* 0x00000065640b723e */ /* 0x002fe200000010ff */
[----:B------:R-:W-:Y:S01]  /*6220*/  FFMA.FTZ R24, R234, c[0x0][0x2d0], -R3 ;  /* 0x0000b400ea187a23 */ /* 0x000fe20000010803 */
        /* <DEDUP_REMOVED lines=8> */
[----:B------:R-:W-:-:S02]  /*62b0*/  IMAD.MOV.U32 R174, RZ, RZ, R131 ;  /* 0x000000ffffae7224 */ /* 0x000fc400078e0083 */
[----:B------:R-:W-:Y:S02]  /*62c0*/  IMAD.MOV.U32 R118, RZ, RZ, R171 ;  /* 0x000000ffff767224 */ /* 0x000fe400078e00ab */
[----:B------:R-:W-:Y:S02]  /*62d0*/  IMAD.MOV.U32 R119, RZ, RZ, R170 ;  /* 0x000000ffff777224 */ /* 0x000fe400078e00aa */
[----:B--2---:R-:W-:Y:S02]  /*62e0*/  FFMA.FTZ R2, R172, c[0x0][0x2d0], -R6 ;  /* 0x0000b400ac027a23 */ /* 0x004fe40000010806 */
[----:B------:R-:W-:Y:S02]  /*62f0*/  IMAD.MOV.U32 R155, RZ, RZ, R169 ;  /* 0x000000ffff9b7224 */ /* 0x000fe400078e00a9 */
[----:B------:R2:W3:Y:S01]  /*6300*/  MUFU.EX2 R84, R2 ;  /* 0x0000000200547308 */ /* 0x0004e20000000800 */
[----:B------:R-:W-:Y:S01]  /*6310*/  IMAD.MOV.U32 R151, RZ, RZ, R175 ;  /* 0x000000ffff977224 */ /* 0x000fe200078e00af */
[----:B------:R-:W-:Y:S01]  /*6320*/  HMMA.16816.F32.BF16 R168, R8, R20, R32 ;  /* 0x0000001408a8723c */ /* 0x000fe20000041820 */
[----:B------:R-:W-:-:S06]  /*6330*/  IMAD.MOV.U32 R150, RZ, RZ, R174 ;  /* 0x000000ffff967224 */ /* 0x000fcc00078e00ae */
[----:B------:R-:W-:Y:S02]  /*6340*/  FFMA.FTZ R34, R118, c[0x0][0x2d0], -R6 ;  /* 0x0000b40076227a23 */ /* 0x000fe40000010806 */
[----:B------:R-:W-:Y:S02]  /*6350*/  IMAD.MOV.U32 R118, RZ, RZ, R119 ;  /* 0x000000ffff767224 */ /* 0x000fe400078e0077 */
[----:B------:R-:W-:Y:S02]  /*6360*/  IMAD.MOV.U32 R119, RZ, RZ, R155 ;  /* 0x000000ffff777224 */ /* 0x000fe400078e009b */
[----:B--2---:R-:W-:Y:S02]  /*6370*/  FFMA.FTZ R2, R177, c[0x0][0x2d0], -R0 ;  /* 0x0000b400b1027a23 */ /* 0x004fe40000010800 */
[----:B------:R-:W-:Y:S01]  /*6380*/  IMAD.MOV.U32 R155, RZ, RZ, R151 ;  /* 0x000000ffff9b7224 */ /* 0x000fe200078e0097 */
[----:B------:R-:W-:Y:S01]  /*6390*/  MOV R151, R150 ;  /* 0x0000009600977202 */ /* 0x000fe20000000f00 */
[----:B------:R2:W-:Y:S01]  /*63a0*/  MUFU.EX2 R71, R2 ;  /* 0x0000000200477308 */ /* 0x0005e20000000800 */
[----:B------:R-:W-:-:S02]  /*63b0*/  IMAD.MOV.U32 R150, RZ, RZ, R149 ;  /* 0x000000ffff967224 */ /* 0x000fc400078e0095 */
[----:B------:R-:W-:Y:S02]  /*63c0*/  IMAD.MOV.U32 R149, RZ, RZ, R167 ;  /* 0x000000ffff957224 */ /* 0x000fe400078e00a7 */
[----:B------:R-:W-:Y:S02]  /*63d0*/  IMAD.MOV.U32 R167, RZ, RZ, R176 ;  /* 0x000000ffffa77224 */ /* 0x000fe400078e00b0 */
[----:B------:R-:W-:Y:S02]  /*63e0*/  IMAD.MOV.U32 R176, RZ, RZ, R137 ;  /* 0x000000ffffb07224 */ /* 0x000fe400078e0089 */
[----:B------:R-:W-:Y:S02]  /*63f0*/  IMAD.MOV.U32 R137, RZ, RZ, R138 ;  /* 0x000000ffff897224 */ /* 0x000fe400078e008a */
[----:B--2---:R-:W-:Y:S02]  /*6400*/  FFMA.FTZ R2, R178, c[0x0][0x2d0], -R0 ;  /* 0x0000b400b2027a23 */ /* 0x004fe40000010800 */
[----:B------:R-:W-:-:S02]  /*6410*/  IMAD.MOV.U32 R138, RZ, RZ, R139 ;  /* 0x000000ffff8a7224 */ /* 0x000fc400078e008b */
[----:B------:R2:W1:Y:S01]  /*6420*/  MUFU.EX2 R69, R2 ;  /* 0x0000000200457308 */ /* 0x0004620000000800 */
[----:B------:R-:W-:Y:S02]  /*6430*/  FFMA.FTZ R35, R118, c[0x0][0x2d0], -R6 ;  /* 0x0000b40076237a23 */ /* 0x000fe40000010806 */
[----:B------:R-:W-:Y:S02]  /*6440*/  IMAD.MOV.U32 R139, RZ, RZ, R148 ;  /* 0x000000ffff8b7224 */ /* 0x000fe400078e0094 */
[----:B------:R-:W-:Y:S02]  /*6450*/  IMAD.MOV.U32 R118, RZ, RZ, R119 ;  /* 0x000000ffff767224 */ /* 0x000fe400078e0077 */
[----:B------:R-:W-:Y:S02]  /*6460*/  IMAD.MOV.U32 R148, RZ, RZ, R166 ;  /* 0x000000ffff947224 */ /* 0x000fe400078e00a6 */
[----:B------:R-:W-:Y:S02]  /*6470*/  IMAD.MOV.U32 R119, RZ, RZ, R155 ;  /* 0x000000ffff777224 */ /* 0x000fe400078e009b */
[----:B------:R-:W-:-:S02]  /*6480*/  IMAD.MOV.U32 R166, RZ, RZ, R161 ;  /* 0x000000ffffa67224 */ /* 0x000fc400078e00a1 */
[----:B--2---:R-:W-:Y:S02]  /*6490*/  FFMA.FTZ R2, R159, c[0x0][0x2d0], -R0 ;  /* 0x0000b4009f027a23 */ /* 0x004fe40000010800 */
[----:B------:R-:W-:Y:S02]  /*64a0*/  IMAD.MOV.U32 R155, RZ, RZ, R151 ;  /* 0x000000ffff9b7224 */ /* 0x000fe400078e0097 */
[----:B------:R2:W-:Y:S01]  /*64b0*/  MUFU.EX2 R68, R2 ;  /* 0x0000000200447308 */ /* 0x0005e20000000800 */
[----:B------:R-:W-:Y:S02]  /*64c0*/  IMAD.MOV.U32 R161, RZ, RZ, R242 ;  /* 0x000000ffffa17224 */ /* 0x000fe400078e00f2 */
[----:B------:R-:W-:Y:S02]  /*64d0*/  IMAD.MOV.U32 R151, RZ, RZ, R150 ;  /* 0x000000ffff977224 */ /* 0x000fe400078e0096 */
[----:B------:R-:W-:Y:S01]  /*64e0*/  IMAD.MOV.U32 R150, RZ, RZ, R149 ;  /* 0x000000ffff967224 */ /* 0x000fe200078e0095 */
[----:B------:R-:W-:Y:S01]  /*64f0*/  HMMA.16816.F32.BF16 R172, R8, R22, R48 ;  /* 0x0000001608ac723c */ /* 0x000fe20000041830 */
[----:B------:R-:W-:-:S02]  /*6500*/  IMAD.MOV.U32 R149, RZ, RZ, R167 ;  /* 0x000000ffff957224 */ /* 0x000fc400078e00a7 */
[----:B------:R-:W-:Y:S02]  /*6510*/  IMAD.MOV.U32 R167, RZ, RZ, R176 ;  /* 0x000000ffffa77224 */ /* 0x000fe400078e00b0 */
[----:B------:R-:W-:Y:S02]  /*6520*/  IMAD.MOV.U32 R176, RZ, RZ, R161 ;  /* 0x000000ffffb07224 */ /* 0x000fe400078e00a1 */
[----:B--2---:R-:W-:Y:S02]  /*6530*/  FFMA.FTZ R2, R158, c[0x0][0x2d0], -R0 ;  /* 0x0000b4009e027a23 */ /* 0x004fe40000010800 */
[----:B------:R-:W-:Y:S02]  /*6540*/  IMAD.MOV.U32 R161, RZ, RZ, R160 ;  /* 0x000000ffffa17224 */ /* 0x000fe400078e00a0 */
[----:B------:R2:W1:Y:S01]  /*6550*/  MUFU.EX2 R51, R2 ;  /* 0x0000000200337308 */ /* 0x0004620000000800 */
[----:B------:R-:W-:Y:S02]  /*6560*/  IMAD.MOV.U32 R160, RZ, RZ, R129 ;  /* 0x000000ffffa07224 */ /* 0x000fe400078e0081 */
[----:B------:R-:W-:Y:S01]  /*6570*/  FFMA.FTZ R33, R233, c[0x0][0x2d0], -R3 ;  /* 0x0000b400e9217a23 */ /* 0x000fe20000010803 */
[----:B------:R-:W-:Y:S01]  /*6580*/  HMMA.16816.F32.BF16 R108, R8, R28, R108 ;  /* 0x0000001c086c723c */ /* 0x000fe2000004186c */
[----:B------:R-:W-:-:S02]  /*6590*/  IMAD.MOV.U32 R123, RZ, RZ, R163 ;  /* 0x000000ffff7b7224 */ /* 0x000fc400078e00a3 */
[----:B--2---:R-:W-:Y:S02]  /*65a0*/  FFMA.FTZ R2, R118, c[0x0][0x2d0], -R5 ;  /* 0x0000b40076027a23 */ /* 0x004fe40000010805 */
[----:B------:R-:W-:Y:S02]  /*65b0*/  IMAD.MOV.U32 R118, RZ, RZ, R119 ;  /* 0x000000ffff767224 */ /* 0x000fe400078e0077 */
[----:B------:R-:W-:Y:S02]  /*65c0*/  IMAD.MOV.U32 R119, RZ, RZ, R155 ;  /* 0x000000ffff777224 */ /* 0x000fe400078e009b */
[----:B------:R-:W-:Y:S02]  /*65d0*/  IMAD.MOV.U32 R155, RZ, RZ, R176 ;  /* 0x000000ffff9b7224 */ /* 0x000fe400078e00b0 */
[----:B------:R-:W-:Y:S02]  /*65e0*/  IMAD.MOV.U32 R176, RZ, RZ, R161 ;  /* 0x000000ffffb07224 */ /* 0x000fe400078e00a1 */
[----:B------:R-:W-:-:S02]  /*65f0*/  IMAD.MOV.U32 R161, RZ, RZ, R160 ;  /* 0x000000ffffa17224 */ /* 0x000fc400078e00a0 */
[----:B------:R-:W-:Y:S02]  /*6600*/  IMAD.MOV.U32 R160, RZ, RZ, R162 ;  /* 0x000000ffffa07224 */ /* 0x000fe400078e00a2 */
[----:B------:R-:W-:Y:S02]  /*6610*/  IMAD.MOV.U32 R121, RZ, RZ, R155 ;  /* 0x000000ffff797224 */ /* 0x000fe400078e009b */
[----:B------:R-:W-:Y:S01]  /*6620*/  IMAD.MOV.U32 R122, RZ, RZ, R160 ;  /* 0x000000ffff7a7224 */ /* 0x000fe200078e00a0 */
[----:B------:R-:W-:Y:S01]  /*6630*/  HMMA.16816.F32.BF16 R92, R8, R30, R92 ;  /* 0x0000001e085c723c */ /* 0x000fe2000004185c */
[----:B------:R-:W-:Y:S02]  /*6640*/  FFMA.FTZ R3, R119, c[0x0][0x2d0], -R3 ;  /* 0x0000b40077037a23 */ /* 0x000fe40000010803 */
[----:B------:R-:W-:Y:S02]  /*6650*/  IMAD.MOV.U32 R119, RZ, RZ, R4 ;  /* 0x000000ffff777224 */ /* 0x000fe400078e0004 */
[----:B------:R-:W-:-:S03]  /*6660*/  IMAD.MOV.U32 R155, RZ, RZ, R7 ;  /* 0x000000ffff9b7224 */ /* 0x000fc600078e0007 */
[C---:B------:R-:W-:Y:S01]  /*6670*/  HMMA.16816.F32.BF16 R52, R8.reuse, R16, R52 ;  /* 0x000000100834723c */ /* 0x040fe20000041834 */
[----:B------:R-:W-:Y:S02]  /*6680*/  IMAD.MOV.U32 R131, RZ, RZ, R243 ;  /* 0x000000ffff837224 */ /* 0x000fe400078e00f3 */
[----:B------:R2:W5:Y:S05]  /*6690*/  LDL.LU R243, [R1+0xa4] ;  /* 0x0000a40001f37983 */ /* 0x00056a0000300800 */
[----:B------:R-:W-:Y:S01]  /*66a0*/  HMMA.16816.F32.BF16 R56, R8, R18, R56 ;  /* 0x000000120838723c */ /* 0x000fe20000041838 */
[----:B------:R2:W5:Y:S01]  /*66b0*/  LDL.LU R242, [R1+0xa0] ;  /* 0x0000a00001f27983 */ /* 0x0005620000300800 */
[----:B------:R-:W-:-:S06]  /*66c0*/  FFMA.FTZ R48, R241, c[0x0][0x2d0], -R6 ;  /* 0x0000b400f1307a23 */ /* 0x000fcc0000010806 */
[----:B----4-:R-:W-:Y:S01]  /*66d0*/  HMMA.16816.F32.BF16 R72, R8, R12, R72 ;  /* 0x0000000c0848723c */ /* 0x010fe20000041848 */
[----:B------:R2:W5:Y:S01]  /*66e0*/  LDL.LU R241, [R1+0x9c] ;  /* 0x00009c0001f17983 */ /* 0x0005620000300800 */
[----:B------:R-:W-:-:S06]  /*66f0*/  FFMA.FTZ R49, R240, c[0x0][0x2d0], -R6 ;  /* 0x0000b400f0317a23 */ /* 0x000fcc0000010806 */
[----:B------:R-:W-:Y:S01]  /*6700*/  HMMA.16816.F32.BF16 R88, R8, R14, R88 ;  /* 0x0000000e0858723c */ /* 0x000fe20000041858 */
[----:B------:R2:W5:Y:S06]  /*6710*/  LDL.LU R240, [R1+0x98] ;  /* 0x0000980001f07983 */ /* 0x00056c0000300800 */
[----:B------:R-:W-:Y:S02]  /*6720*/  FFMA.FTZ R8, R121, c[0x0][0x2d0], -R0 ;  /* 0x0000b40079087a23 */ /* 0x000fe40000010800 */
[----:B------:R-:W-:Y:S02]  /*6730*/  IMAD.MOV.U32 R121, RZ, RZ, R122 ;  /* 0x000000ffff797224 */ /* 0x000fe400078e007a */
[----:B------:R-:W-:-:S02]  /*6740*/  IMAD.MOV.U32 R122, RZ, RZ, R123 ;  /* 0x000000ffff7a7224 */ /* 0x000fc400078e007b */
[----:B------:R-:W-:Y:S02]  /*6750*/  IMAD.MOV.U32 R123, RZ, RZ, R119 ;  /* 0x000000ffff7b7224 */ /* 0x000fe400078e0077 */
[----:B------:R-:W-:Y:S02]  /*6760*/  IMAD.MOV.U32 R119, RZ, RZ, R155 ;  /* 0x000000ffff777224 */ /* 0x000fe400078e009b */
[----:B------:R-:W-:Y:S02]  /*6770*/  IMAD.MOV.U32 R155, RZ, RZ, R156 ;  /* 0x000000ffff9b7224 */ /* 0x000fe400078e009c */
[----:B------:R-:W-:Y:S02]  /*6780*/  IMAD.MOV.U32 R129, RZ, RZ, R239 ;  /* 0x000000ffff817224 */ /* 0x000fe400078e00ef */
[----:B------:R-:W-:Y:S01]  /*6790*/  IMAD.MOV.U32 R156, RZ, RZ, R157 ;  /* 0x000000ffff9c7224 */ /* 0x000fe200078e009d */
[----:B------:R2:W5:Y:S01]  /*67a0*/  LDL.LU R239, [R1+0x94] ;  /* 0x0000940001ef7983 */ /* 0x0005620000300800 */
[----:B------:R-:W-:-:S02]  /*67b0*/  IMAD.MOV.U32 R162, RZ, RZ, R238 ;  /* 0x000000ffffa27224 */ /* 0x000fc400078e00ee */
[----:B------:R-:W-:Y:S01]  /*67c0*/  IMAD.MOV.U32 R157, RZ, RZ, R131 ;  /* 0x000000ffff9d7224 */ /* 0x000fe200078e0083 */
[----:B------:R2:W5:Y:S01]  /*67d0*/  LDL.LU R238, [R1+0x90] ;  /* 0x0000900001ee7983 */ /* 0x0005620000300800 */
[--C-:B------:R-:W-:Y:S02]  /*67e0*/  FFMA.FTZ R27, R237, c[0x0][0x2d0], -R5.reuse ;  /* 0x0000b400ed1b7a23 */ /* 0x100fe40000010805 */
[----:B------:R-:W-:Y:S01]  /*67f0*/  IMAD.MOV.U32 R131, RZ, RZ, R154 ;  /* 0x000000ffff837224 */ /* 0x000fe200078e009a */
[----:B------:R2:W5:Y:S01]  /*6800*/  LDL.LU R237, [R1+0x8c] ;  /* 0x00008c0001ed7983 */ /* 0x0005620000300800 */
[----:B------:R-:W-:Y:S02]  /*6810*/  FFMA.FTZ R26, R236, c[0x0][0x2d0], -R5 ;  /* 0x0000b400ec1a7a23 */ /* 0x000fe40000010805 */
[----:B------:R-:W-:Y:S01]  /*6820*/  IMAD.MOV.U32 R154, RZ, RZ, R153 ;  /* 0x000000ffff9a7224 */ /* 0x000fe200078e0099 */
[----:B------:R2:W5:Y:S01]  /*6830*/  LDL.LU R236, [R1+0x88] ;  /* 0x0000880001ec7983 */ /* 0x0005620000300800 */
[----:B------:R-:W-:-:S02]  /*6840*/  IMAD.MOV.U32 R153, RZ, RZ, R152 ;  /* 0x000000ffff997224 */ /* 0x000fc400078e0098 */
[----:B------:R-:W-:Y:S01]  /*6850*/  IMAD.MOV.U32 R152, RZ, RZ, R135 ;  /* 0x000000ffff987224 */ /* 0x000fe200078e0087 */
[----:B------:R2:W5:Y:S01]  /*6860*/  LDL.LU R235, [R1+0x84] ;  /* 0x0000840001eb7983 */ /* 0x0005620000300800 */
[----:B------:R-:W-:Y:S02]  /*6870*/  IMAD.MOV.U32 R135, RZ, RZ, R134 ;  /* 0x000000ffff877224 */ /* 0x000fe400078e0086 */
[----:B------:R-:W-:Y:S01]  /*6880*/  IMAD.MOV.U32 R134, RZ, RZ, R133 ;  /* 0x000000ffff867224 */ /* 0x000fe200078e0085 */
[----:B------:R2:W5:Y:S04]  /*6890*/  LDL.LU R234, [R1+0x80] ;  /* 0x0000800001ea7983 */ /* 0x0005680000300800 */
[----:B------:R2:W5:Y:S04]  /*68a0*/  LDL.LU R233, [R1+0x7c] ;  /* 0x00007c0001e97983 */ /* 0x0005680000300800 */
[----:B------:R-:W4:Y:S01]  /*68b0*/  LDL.LU R133, [R1+0x8] ;  /* 0x0000080001857983 */ /* 0x000f220000300800 */
[----:B------:R-:W-:Y:S01]  /*68c0*/  FFMA.FTZ R32, R118, c[0x0][0x2d0], -R5 ;  /* 0x0000b40076207a23 */ /* 0x000fe20000010805 */
[----:B------:R-:W-:-:S02]  /*68d0*/  MOV R116, R176 ;  /* 0x000000b000747202 */ /* 0x000fc40000000f00 */
[----:B------:R-:W-:Y:S02]  /*68e0*/  F2FP.BF16.PACK_AB R4, R85, R96 ;  /* 0x000000605504723e */ /* 0x000fe400000010ff */
[----:B---3--:R-:W-:Y:S02]  /*68f0*/  F2FP.BF16.PACK_AB R6, R84, R86 ;  /* 0x000000565406723e */ /* 0x008fe400000010ff */
[----:B-1----:R-:W-:Y:S02]  /*6900*/  F2FP.BF16.PACK_AB R5, R69, R71 ;  /* 0x000000474505723e */ /* 0x002fe400000010ff */
[----:B------:R-:W-:Y:S01]  /*6910*/  F2FP.BF16.PACK_AB R7, R51, R68 ;  /* 0x000000443307723e */ /* 0x000fe200000010ff */
[--C-:B------:R-:W-:Y:S02]  /*6920*/  FFMA.FTZ R10, R121, c[0x0][0x2d0], -R0.reuse ;  /* 0x0000b400790a7a23 */ /* 0x100fe40000010800 */
[----:B------:R-:W-:Y:S02]  /*6930*/  IMAD.MOV.U32 R120, RZ, RZ, R123 ;  /* 0x000000ffff787224 */ /* 0x000fe400078e007b */
[----:B------:R-:W-:Y:S01]  /*6940*/  FFMA.FTZ R9, R252, c[0x0][0x2d0], -R0 ;  /* 0x0000b400fc097a23 */ /* 0x000fe20000010800 */
[----:B------:R-:W-:Y:S01]  /*6950*/  MOV R98, R154 ;  /* 0x0000009a00627202 */ /* 0x000fe20000000f00 */
[----:B------:R-:W-:Y:S01]  /*6960*/  IMAD.MOV.U32 R121, RZ, RZ, R122 ;  /* 0x000000ffff797224 */ /* 0x000fe200078e007a */
[----:B------:R1:W-:Y:S01]  /*6970*/  MUFU.EX2 R50, R2 ;  /* 0x0000000200327308 */ /* 0x0003e20000000800 */
[----:B------:R-:W-:Y:S01]  /*6980*/  IMAD.MOV.U32 R123, RZ, RZ, R116 ;  /* 0x000000ffff7b7224 */ /* 0x000fe200078e0074 */
[----:B------:R-:W-:Y:S01]  /*6990*/  LDSM.16.MT88.4 R176, [R231+0x3100] ;  /* 0x00310000e7b0783b */ /* 0x000fe20000004200 */
[----:B------:R-:W-:Y:S01]  /*69a0*/  IMAD.MOV.U32 R122, RZ, RZ, R232 ;  /* 0x000000ffff7a7224 */ /* 0x000fe200078e00e8 */
[----:B------:R-:W-:Y:S01]  /*69b0*/  HMMA.16816.F32.BF16 R60, R4, R12, R60 ;  /* 0x0000000c043c723c */ /* 0x000fe2000004183c */
[----:B------:R-:W-:Y:S01]  /*69c0*/  IMAD.MOV.U32 R103, RZ, RZ, R129 ;  /* 0x000000ffff677224 */ /* 0x000fe200078e0081 */
[----:B------:R2:W5:Y:S05]  /*69d0*/  LDL.LU R232, [R1+0x78] ;  /* 0x0000780001e87983 */ /* 0x00056a0000300800 */
[----:B------:R-:W-:-:S02]  /*69e0*/  FFMA.FTZ R12, R251, c[0x0][0x2d0], -R0 ;  /* 0x0000b400fb0c7a23 */ /* 0x000fc40000010800 */
[----:B------:R-:W-:Y:S01]  /*69f0*/  FADD.FTZ R0, R123, R122 ;  /* 0x0000007a7b007221 */ /* 0x000fe20000010000 */
[----:B------:R-:W-:Y:S03]  /*6a00*/  HMMA.16816.F32.BF16 R64, R4, R20, R64 ;  /* 0x000000140440723c */ /* 0x000fe60000041840 */
[----:B------:R-:W-:Y:S01]  /*6a10*/  FADD.FTZ R0, R119, R0 ;  /* 0x0000000077007221 */ /* 0x000fe20000010000 */
[----:B------:R3:W-:Y:S01]  /*6a20*/  MUFU.EX2 R21, R3 ;  /* 0x0000000300157308 */ /* 0x0007e20000000800 */
[----:B------:R-:W-:Y:S02]  /*6a30*/  IMAD.MOV.U32 R117, RZ, RZ, R161 ;  /* 0x000000ffff757224 */ /* 0x000fe400078e00a1 */
[----:B------:R-:W-:Y:S02]  /*6a40*/  FADD.FTZ R0, R98, R0 ;  /* 0x0000000062007221 */ /* 0x000fe40000010000 */
[----:B------:R-:W-:-:S02]  /*6a50*/  IMAD.MOV.U32 R118, RZ, RZ, R162 ;  /* 0x000000ffff767224 */ /* 0x000fc400078e00a2 */
[----:B------:R-:W-:Y:S01]  /*6a60*/  IMAD.MOV.U32 R116, RZ, RZ, R147 ;  /* 0x000000ffff747224 */ /* 0x000fe200078e0093 */
[----:B------:R-:W-:Y:S01]  /*6a70*/  HMMA.16816.F32.BF16 R112, R4, R28, R112 ;  /* 0x0000001c0470723c */ /* 0x000fe20000041870 */
[----:B-1----:R-:W-:Y:S02]  /*6a80*/  FADD.FTZ R2, R182, R181 ;  /* 0x000000b5b6027221 */ /* 0x002fe40000010000 */
[----:B------:R-:W-:-:S05]  /*6a90*/  IMAD.MOV.U32 R97, RZ, RZ, R157 ;  /* 0x000000ffff617224 */ /* 0x000fca00078e009d */
[----:B------:R-:W-:Y:S01]  /*6aa0*/  HMMA.16816.F32.BF16 R76, R4, R30, R76 ;  /* 0x0000001e044c723c */ /* 0x000fe2000004184c */
[----:B---3--:R-:W-:-:S07]  /*6ab0*/  FADD.FTZ R3, R121, R120 ;  /* 0x0000007879037221 */ /* 0x008fce0000010000 */
[----:B------:R-:W-:Y:S01]  /*6ac0*/  HMMA.16816.F32.BF16 R44, R4, R22, R44 ;  /* 0x00000016042c723c */ /* 0x000fe2000004182c */
[----:B------:R-:W-:-:S07]  /*6ad0*/  FADD.FTZ R11, R117, R116 ;  /* 0x00000074750b7221 */ /* 0x000fce0000010000 */
[----:B------:R-:W-:Y:S01]  /*6ae0*/  HMMA.16816.F32.BF16 R36, R4, R16, R36 ;  /* 0x000000100424723c */ /* 0x000fe20000041824 */
[----:B------:R-:W-:-:S07]  /*6af0*/  FADD.FTZ R3, R118, R3 ;  /* 0x0000000376037221 */ /* 0x000fce0000010000 */
[----:B------:R-:W-:Y:S01]  /*6b00*/  HMMA.16816.F32.BF16 R40, R4, R18, R40 ;  /* 0x000000120428723c */ /* 0x000fe20000041828 */
[----:B------:R-:W-:-:S07]  /*6b10*/  FADD.FTZ R2, R180, R2 ;  /* 0x00000002b4027221 */ /* 0x000fce0000010000 */
[----:B------:R-:W-:Y:S01]  /*6b20*/  HMMA.16816.F32.BF16 R80, R4, R14, R80 ;  /* 0x0000000e0450723c */ /* 0x000fe20000041850 */
[----:B------:R-:W-:Y:S02]  /*6b30*/  IMAD.MOV.U32 R99, RZ, RZ, R153 ;  /* 0x000000ffff637224 */ /* 0x000fe400078e0099 */
[----:B------:R-:W-:Y:S02]  /*6b40*/  IMAD.MOV.U32 R102, RZ, RZ, R152 ;  /* 0x000000ffff667224 */ /* 0x000fe400078e0098 */
[----:B------:R-:W-:Y:S02]  /*6b50*/  IMAD.MOV.U32 R107, RZ, RZ, R134 ;  /* 0x000000ffff6b7224 */ /* 0x000fe400078e0086 */
[----:B------:R-:W-:Y:S01]  /*6b60*/  IMAD.MOV.U32 R185, RZ, RZ, R131 ;  /* 0x000000ffffb97224 */ /* 0x000fe200078e0083 */
[----:B------:R1:W-:Y:S01]  /*6b70*/  MUFU.EX2 R22, R33 ;  /* 0x0000002100167308 */ /* 0x0003e20000000800 */
[----:B------:R-:W-:Y:S01]  /*6b80*/  FADD.FTZ R6, R103, R0 ;  /* 0x0000000067067221 */ /* 0x000fe20000010000 */
[----:B------:R-:W3:Y:S01]  /*6b90*/  LDSM.16.MT88.4 R160, [R228+0x3100] ;  /* 0x00310000e4a0783b */ /* 0x000ee20000004200 */
[----:B------:R-:W-:-:S03]  /*6ba0*/  @P4 IMAD.HI.U32 R0, R246, c[0x0][0x2c8], RZ ;  /* 0x0000b200f6004a27 */ /* 0x000fc600078e00ff */
[----:B------:R-:W2:Y:S01]  /*6bb0*/  LDSM.16.MT88.4 R16, [R230+0x3100] ;  /* 0x00310000e610783b */ /* 0x000ea20000004200 */
[----:B------:R-:W-:Y:S01]  /*6bc0*/  IMAD.MOV.U32 R116, RZ, RZ, R135 ;  /* 0x000000ffff747224 */ /* 0x000fe200078e0087 */
[----:B------:R-:W-:Y:S01]  /*6bd0*/  @P4 SHF.R.U32.HI R246, RZ, c[0x0][0x2cc], R0 ;  /* 0x0000b300fff64a19 */ /* 0x000fe20000011600 */
[----:B------:R-:W-:Y:S02]  /*6be0*/  FADD.FTZ R4, R130, R11 ;  /* 0x0000000b82047221 */ /* 0x000fe40000010000 */
[----:B------:R-:W-:Y:S02]  /*6bf0*/  IMAD.MOV.U32 R184, RZ, RZ, R156 ;  /* 0x000000ffffb87224 */ /* 0x000fe400078e009c */
[----:B------:R-:W-:Y:S02]  /*6c00*/  IMAD.MOV.U32 R251, RZ, RZ, R149 ;  /* 0x000000fffffb7224 */ /* 0x000fe400078e0095 */
[----:B------:R-:W-:Y:S02]  /*6c10*/  IMAD.MOV.U32 R252, RZ, RZ, R167 ;  /* 0x000000fffffc7224 */ /* 0x000fe400078e00a7 */
[----:B------:R-:W-:-:S02]  /*6c20*/  IMAD.MOV.U32 R106, RZ, RZ, R155 ;  /* 0x000000ffff6a7224 */ /* 0x000fc400078e009b */
[----:B------:R-:W-:Y:S01]  /*6c30*/  IMAD.MOV.U32 R87, RZ, RZ, R150 ;  /* 0x000000ffff577224 */ /* 0x000fe200078e0096 */
[----:B------:R-:W1:Y:S01]  /*6c40*/  MUFU.EX2 R20, R34 ;  /* 0x0000002200147308 */ /* 0x000e620000000800 */
[----:B------:R-:W-:Y:S01]  /*6c50*/  FADD.FTZ R3, R97, R3 ;  /* 0x0000000361037221 */ /* 0x000fe20000010000 */
[----:B------:R2:W5:Y:S01]  /*6c60*/  LDL.LU R147, [R1+0x74] ;  /* 0x0000740001937983 */ /* 0x0005620000300800 */
[----:B------:R-:W-:Y:S02]  /*6c70*/  FADD.FTZ R2, R187, R2 ;  /* 0x00000002bb027221 */ /* 0x000fe40000010000 */
[----:B------:R-:W-:Y:S02]  /*6c80*/  FADD.FTZ R7, R99, R4 ;  /* 0x0000000463077221 */ /* 0x000fe40000010000 */
[----:B------:R-:W-:Y:S01]  /*6c90*/  FADD.FTZ R5, R102, R3 ;  /* 0x0000000366057221 */ /* 0x000fe20000010000 */
[----:B------:R-:W-:Y:S01]  /*6ca0*/  IADD3 R3, R246, R116, -R107 ;  /* 0x00000074f6037210 */ /* 0x000fe20007ffe86b */
[----:B------:R-:W-:-:S02]  /*6cb0*/  FADD.FTZ R4, R186, R2 ;  /* 0x00000002ba047221 */ /* 0x000fc40000010000 */
[----:B------:R-:W-:-:S04]  /*6cc0*/  IMAD.MOV.U32 R2, RZ, RZ, RZ ;  /* 0x000000ffff027224 */ /* 0x000fc800078e00ff */
[----:B------:R-:W-:Y:S01]  /*6cd0*/  IMAD.HI R2, R3, -0x6db6db6d, R2 ;  /* 0x9249249303027827 */ /* 0x000fe200078e0202 */
[----:B------:R2:W-:Y:S04]  /*6ce0*/  MUFU.EX2 R23, R24 ;  /* 0x0000001800177308 */ /* 0x0005e80000000800 */
[----:B------:R-:W-:Y:S01]  /*6cf0*/  SHF.R.U32.HI R0, RZ, 0x1f, R2 ;  /* 0x0000001fff007819 */ /* 0x000fe20000011602 */
[----:B-1----:R-:W-:Y:S02]  /*6d00*/  IMAD.MOV.U32 R33, RZ, RZ, R137 ;  /* 0x000000ffff217224 */ /* 0x002fe400078e0089 */
[----:B------:R-:W-:Y:S01]  /*6d10*/  IMAD.MOV.U32 R102, RZ, RZ, R185 ;  /* 0x000000ffff667224 */ /* 0x000fe200078e00b9 */
[----:B------:R-:W-:Y:S01]  /*6d20*/  LEA.HI.SX32 R11, R2, R0, 0x1a ;  /* 0x00000000020b7211 */ /* 0x000fe200078fd2ff */
[----:B------:R-:W-:-:S02]  /*6d30*/  IMAD.MOV.U32 R99, RZ, RZ, R184 ;  /* 0x000000ffff637224 */ /* 0x000fc400078e00b8 */
[----:B------:R-:W-:Y:S02]  /*6d40*/  IMAD.MOV.U32 R185, RZ, RZ, R139 ;  /* 0x000000ffffb97224 */ /* 0x000fe400078e008b */
[----:B------:R-:W-:Y:S02]  /*6d50*/  FADD.FTZ R2, R251, R7 ;  /* 0x00000007fb027221 */ /* 0x000fe40000010000 */
[----:B--2---:R-:W-:Y:S02]  /*6d60*/  IMAD.MOV.U32 R24, RZ, RZ, R138 ;  /* 0x000000ffff187224 */ /* 0x004fe400078e008a */
[----:B------:R-:W-:Y:S02]  /*6d70*/  IMAD.MOV.U32 R184, RZ, RZ, R148 ;  /* 0x000000ffffb87224 */ /* 0x000fe400078e0094 */
[----:B------:R-:W-:Y:S02]  /*6d80*/  FADD.FTZ R0, R252, R5 ;  /* 0x00000005fc007221 */ /* 0x000fe40000010000 */
[----:B------:R-:W-:-:S02]  /*6d90*/  IMAD.MOV.U32 R30, RZ, RZ, R164 ;  /* 0x000000ffff1e7224 */ /* 0x000fc400078e00a4 */
[----:B------:R-:W-:Y:S02]  /*6da0*/  FADD.FTZ R3, R33, R4 ;  /* 0x0000000421037221 */ /* 0x000fe40000010000 */
[----:B------:R-:W-:Y:S02]  /*6db0*/  IMAD.MOV.U32 R31, RZ, RZ, R165 ;  /* 0x000000ffff1f7224 */ /* 0x000fe400078e00a5 */
[----:B------:R-:W-:Y:S02]  /*6dc0*/  FADD.FTZ R6, R24, R6 ;  /* 0x0000000618067221 */ /* 0x000fe40000010000 */
[----:B------:R-:W-:Y:S02]  /*6dd0*/  IMAD.MOV.U32 R28, RZ, RZ, R136 ;  /* 0x000000ffff1c7224 */ /* 0x000fe400078e0088 */
[----:B------:R-:W-:Y:S02]  /*6de0*/  FADD.FTZ R5, R185, R2 ;  /* 0x00000002b9057221 */ /* 0x000fe40000010000 */
[----:B------:R-:W-:-:S02]  /*6df0*/  IMAD.MOV.U32 R29, RZ, RZ, R166 ;  /* 0x000000ffff1d7224 */ /* 0x000fc400078e00a6 */
[----:B------:R-:W-:Y:S02]  /*6e00*/  FADD.FTZ R4, R184, R0 ;  /* 0x00000000b8047221 */ /* 0x000fe40000010000 */
[----:B------:R-:W-:Y:S02]  /*6e10*/  FADD.FTZ R3, R30, R3 ;  /* 0x000000031e037221 */ /* 0x000fe40000010000 */
[----:B------:R-:W-:Y:S02]  /*6e20*/  IMAD.MOV.U32 R97, RZ, RZ, R151 ;  /* 0x000000ffff617224 */ /* 0x000fe400078e0097 */
        /* <DEDUP_REMOVED lines=12> */
[----:B------:R-:W-:Y:S02]  /*6ef0*/  IMAD.MOV.U32 R118, RZ, RZ, R132 ;  /* 0x000000ffff767224 */ /* 0x000fe400078e0084 */
[----:B------:R-:W-:Y:S02]  /*6f00*/  IMAD.MOV.U32 R103, RZ, RZ, R119 ;  /* 0x000000ffff677224 */ /* 0x000fe400078e0077 */
        /* <DEDUP_REMOVED lines=44> */
[----:B------:R-:W-:Y:S01]  /*71d0*/  FADD.FTZ R5, R192, R5 ;  /* 0x00000005c0057221 */ /* 0x000fe20000010000 */
[----:B------:R-:W1:Y:S01]  /*71e0*/  MUFU.EX2 R8, R8 ;  /* 0x0000000800087308 */ /* 0x000e620000000800 */
[----:B------:R-:W-:Y:S02]  /*71f0*/  FADD.FTZ R0, R96, R0 ;  /* 0x0000000060007221 */ /* 0x000fe40000010000 */
[----:B------:R-:W-:Y:S02]  /*7200*/  FADD.FTZ R3, R71, R3 ;  /* 0x0000000347037221 */ /* 0x000fe40000010000 */
[----:B------:R-:W-:Y:S02]  /*7210*/  FADD.FTZ R4, R144, R4 ;  /* 0x0000000490047221 */ /* 0x000fe40000010000 */
[----:B------:R-:W-:Y:S01]  /*7220*/  FADD.FTZ R5, R105, R5 ;  /* 0x0000000569057221 */ /* 0x000fe20000010000 */
[----:B------:R-:W2:Y:S01]  /*7230*/  MUFU.EX2 R25, R25 ;  /* 0x0000001900197308 */ /* 0x000ea20000000800 */
[----:B------:R-:W-:-:S02]  /*7240*/  FADD.FTZ R0, R85, R0 ;  /* 0x0000000055007221 */ /* 0x000fc40000010000 */
        /* <DEDUP_REMOVED lines=13> */
[----:B----4-:R-:W-:-:S05]  /*7320*/  IMAD.MOV.U32 R117, RZ, RZ, R133 ;  /* 0x000000ffff757224 */ /* 0x010fca00078e0085 */
[----:B------:R-:W4:Y:S01]  /*7330*/  MUFU.EX2 R10, R10 ;  /* 0x0000000a000a7308 */ /* 0x000f220000000800 */
[----:B------:R-:W-:Y:S02]  /*7340*/  FADD.FTZ R4, R145, R4 ;  /* 0x0000000491047221 */ /* 0x000fe40000010000 */
[----:B------:R-:W-:-:S05]  /*7350*/  FADD.FTZ R5, R100, R5 ;  /* 0x0000000564057221 */ /* 0x000fca0000010000 */
[----:B------:R-:W2:Y:S01]  /*7360*/  MUFU.EX2 R27, R27 ;  /* 0x0000001b001b7308 */ /* 0x000ea20000000800 */
[----:B------:R-:W-:Y:S02]  /*7370*/  FADD.FTZ R3, R20, R2 ;  /* 0x0000000214037221 */ /* 0x000fe40000010000 */
[----:B-1----:R-:W-:-:S05]  /*7380*/  FADD.FTZ R2, R8, R0 ;  /* 0x0000000008027221 */ /* 0x002fca0000010000 */
[----:B------:R-:W-:Y:S01]  /*7390*/  MUFU.EX2 R15, R49 ;  /* 0x00000031000f7308 */ /* 0x000fe20000000800 */
[----:B------:R-:W-:Y:S02]  /*73a0*/  IMAD.MOV.U32 R107, RZ, RZ, R117 ;  /* 0x000000ffff6b7224 */ /* 0x000fe400078e0075 */
[----:B------:R-:W-:-:S05]  /*73b0*/  FADD.FTZ R0, R50, R4 ;  /* 0x0000000432007221 */ /* 0x000fca0000010000 */
[----:B------:R-:W-:Y:S01]  /*73c0*/  MUFU.EX2 R12, R12 ;  /* 0x0000000c000c7308 */ /* 0x000fe20000000800 */
[----:B--2---:R-:W-:-:S07]  /*73d0*/  FADD.FTZ R4, R25, R5 ;  /* 0x0000000519047221 */ /* 0x004fce0000010000 */
[----:B------:R-:W1:Y:S01]  /*73e0*/  MUFU.EX2 R26, R26 ;  /* 0x0000001a001a7308 */ /* 0x000e620000000800 */
[----:B------:R-:W-:Y:S01]  /*73f0*/  FADD.FTZ R3, R13, R3 ;  /* 0x000000030d037221 */ /* 0x000fe20000010000 */
[----:B------:R-:W-:Y:S01]  /*7400*/  IMNMX R5, RZ, R11, !PT ;  /* 0x0000000bff057217 */ /* 0x000fe20007800200 */
[----:B------:R-:W-:Y:S01]  /*7410*/  FADD.FTZ R2, R9, R2 ;  /* 0x0000000209027221 */ /* 0x000fe20000010000 */
[----:B------:R-:W-:Y:S01]  /*7420*/  IADD3 R246, R107, -0x2, RZ ;  /* 0xfffffffe6bf67810 */ /* 0x000fe20007ffe0ff */
[----:B------:R-:W-:Y:S02]  /*7430*/  FADD.FTZ R0, R32, R0 ;  /* 0x0000000020007221 */ /* 0x000fe40000010000 */
[----:B------:R-:W-:Y:S02]  /*7440*/  FADD.FTZ R4, R23, R4 ;  /* 0x0000000417047221 */ /* 0x000fe40000010000 */
[----:B------:R-:W-:Y:S02]  /*7450*/  FADD.FTZ R3, R14, R3 ;  /* 0x000000030e037221 */ /* 0x000fe40000010000 */
[----:B----4-:R-:W-:Y:S01]  /*7460*/  FADD.FTZ R2, R10, R2 ;  /* 0x000000020a027221 */ /* 0x010fe20000010000 */
[----:B------:R2:W-:Y:S01]  /*7470*/  STL [R1+0x38], R5 ;  /* 0x0000380501007387 */ /* 0x0005e20000100800 */
[----:B------:R-:W-:Y:S01]  /*7480*/  FADD.FTZ R0, R27, R0 ;  /* 0x000000001b007221 */ /* 0x000fe20000010000 */
[----:B------:R-:W-:Y:S01]  /*7490*/  ISETP.GE.AND P0, PT, R246, R5, PT ;  /* 0x00000005f600720c */ /* 0x000fe20003f06270 */
[----:B------:R-:W-:Y:S01]  /*74a0*/  FADD.FTZ R4, R22, R4 ;  /* 0x0000000416047221 */ /* 0x000fe20000010000 */
[----:B------:R-:W-:-:S02]  /*74b0*/  F2FP.BF16.PACK_AB R132, R32, R50 ;  /* 0x000000322084723e */ /* 0x000fc400000010ff */
[----:B------:R-:W-:Y:S02]  /*74c0*/  F2FP.BF16.PACK_AB R133, R23, R25 ;  /* 0x000000191785723e */ /* 0x000fe400000010ff */
[----:B-1----:R-:W-:Y:S01]  /*74d0*/  F2FP.BF16.PACK_AB R134, R26, R27 ;  /* 0x0000001b1a86723e */ /* 0x002fe200000010ff */
[----:B--2---:R-:W-:Y:S02]  /*74e0*/  FADD.FTZ R5, R15, R3 ;  /* 0x000000030f057221 */ /* 0x004fe40000010000 */
[----:B------:R-:W-:Y:S02]  /*74f0*/  FADD.FTZ R3, R12, R2 ;  /* 0x000000020c037221 */ /* 0x000fe40000010000 */
[----:B------:R-:W-:Y:S02]  /*7500*/  FADD.FTZ R2, R26, R0 ;  /* 0x000000001a027221 */ /* 0x000fe40000010000 */
[C---:B------:R-:W-:Y:S01]  /*7510*/  FADD.FTZ R0, R21.reuse, R4 ;  /* 0x0000000415007221 */ /* 0x040fe20000010000 */
        /* <DEDUP_REMOVED lines=8> */
[----:B------:R-:W-:Y:S01]  /*75a0*/  F2FP.BF16.PACK_AB R139, R12, R10 ;  /* 0x0000000a0c8b723e */ /* 0x000fe200000010ff */
        /* <DEDUP_REMOVED lines=26> */
.L_x_1338:
[----:B------:R-:W-:Y:S04]  /*7750*/  DEPBAR.LE SB0, 0x0 ;  /* 0x000080000000791a */ /* 0x000fe80000000000 */
[----:B------:R-:W-:Y:S01]  /*7760*/  BAR.SYNC.DEFER_BLOCKING 0x0 ;  /* 0x0000000000007b1d */ /* 0x000fe20000010000 */
[C---:B------:R-:W-:Y:S02]  /*7770*/  ISETP.GE.AND P2, PT, R220.reuse, RZ, PT ;  /* 0x000000ffdc00720c */ /* 0x040fe40003f46270 */
[C---:B------:R-:W-:Y:S11]  /*7780*/  IADD3 R246, R220.reuse, -0x1, RZ ;  /* 0xffffffffdcf67810 */ /* 0x040ff60007ffe0ff */
[----:B-1----:R-:W-:Y:S01]  /*7790*/  @P2 SHF.R.S32.HI R0, RZ, 0x1f, R220 ;  /* 0x0000001fff002819 */ /* 0x002fe200000114dc */
[----:B------:R-:W-:Y:S04]  /*77a0*/  @P2 IMAD.WIDE.U32 R142, R220, c[0x0][0x208], RZ ;  /* 0x00008200dc8e2a25 */ /* 0x000fe800078e00ff */
[----:B------:R-:W-:Y:S04]  /*77b0*/  @P2 IMAD R0, R0, c[0x0][0x208], RZ ;  /* 0x0000820000002a24 */ /* 0x000fe800078e02ff */
[----:B------:R-:W-:Y:S01]  /*77c0*/  @P2 IMAD R0, R220, c[0x0][0x20c], R0 ;  /* 0x00008300dc002a24 */ /* 0x000fe200078e0200 */
[----:B-----5:R-:W-:Y:S03]  /*77d0*/  LDSM.16.M88.4 R112, [R234+0x7100] ;  /* 0x00710000ea70783b */ /* 0x020fe60000000200 */
[----:B------:R-:W-:Y:S04]  /*77e0*/  @P2 IMAD.IADD R0, R143, 0x1, R0 ;  /* 0x000000018f002824 */ /* 0x000fe800078e0200 */
[----:B------:R-:W-:Y:S01]  /*77f0*/  @P2 IMAD R0, R0, 0x70, RZ ;  /* 0x0000007000002824 */ /* 0x000fe200078e02ff */
[----:B------:R-:W1:Y:S08]  /*7800*/  LDSM.16.M88.4 R16, [R147+0x3900] ;  /* 0x003900009310783b */ /* 0x000e700000000200 */
[----:B------:R-:W2:Y:S08]  /*7810*/  LDSM.16.M88.4 R108, [R234+0x9100] ;  /* 0x00910000ea6c783b */ /* 0x000eb00000000200 */
[----:B------:R-:W3:Y:S08]  /*7820*/  LDSM.16.M88.4 R32, [R147+0x4100] ;  /* 0x004100009320783b */ /* 0x000ef00000000200 */
[----:B------:R-:W3:Y:S06]  /*7830*/  LDL.64 R224, [R1+0x58] ;  /* 0x0000580001e07983 */ /* 0x000eec0000100a00 */
[----:B------:R-:W3:Y:S08]  /*7840*/  LDSM.16.M88.4 R48, [R147+0x4900] ;  /* 0x004900009330783b */ /* 0x000ef00000000200 */
[----:B------:R-:W3:Y:S01]  /*7850*/  LDSM.16.M88.4 R64, [R147+0x5100] ;  /* 0x005100009340783b */ /* 0x000ee20000000200 */
[-C--:B-1----:R-:W-:Y:S07]  /*7860*/  HMMA.16816.F32.BF16 R4, R112, R16.reuse, RZ ;  /* 0x000000107004723c */ /* 0x082fee00000418ff */
[----:B------:R-:W3:Y:S01]  /*7870*/  LDL.64 R222, [R1+0x68] ;  /* 0x0000680001de7983 */ /* 0x000ee20000100a00 */
[C---:B--2---:R-:W-:Y:S05]  /*7880*/  HMMA.16816.F32.BF16 R8, R108.reuse, R16, RZ ;  /* 0x000000106c08723c */ /* 0x044fea00000418ff */
[----:B------:R-:W1:Y:S03]  /*7890*/  LDSM.16.M88.4 R80, [R147+0x5900] ;  /* 0x005900009350783b */ /* 0x000e660000000200 */
[-C--:B------:R-:W-:Y:S05]  /*78a0*/  HMMA.16816.F32.BF16 R12, R108, R18.reuse, RZ ;  /* 0x000000126c0c723c */ /* 0x080fea00000418ff */
[----:B------:R-:W2:Y:S03]  /*78b0*/  LDSM.16.M88.4 R96, [R147+0x6100] ;  /* 0x006100009360783b */ /* 0x000ea60000000200 */
[C---:B------:R-:W-:Y:S05]  /*78c0*/  HMMA.16816.F32.BF16 R16, R112.reuse, R18, RZ ;  /* 0x000000127010723c */ /* 0x040fea00000418ff */
[----:B------:R-:W1:Y:S03]  /*78d0*/  LDSM.16.M88.4 R188, [R147+0x6900] ;  /* 0x0069000093bc783b */ /* 0x000e660000000200 */
[-C--:B---3--:R-:W-:Y:S05]  /*78e0*/  HMMA.16816.F32.BF16 R20, R112, R32.reuse, RZ ;  /* 0x000000207014723c */ /* 0x088fea00000418ff */
[----:B------:R-:W-:Y:S03]  /*78f0*/  LDSM.16.M88.4 R192, [R237+0x7100] ;  /* 0x00710000edc0783b */ /* 0x000fe60000000200 */
[C---:B------:R-:W-:Y:S05]  /*7900*/  HMMA.16816.F32.BF16 R24, R108.reuse, R32, RZ ;  /* 0x000000206c18723c */ /* 0x040fea00000418ff */
[----:B------:R-:W3:Y:S03]  /*7910*/  LDSM.16.M88.4 R196, [R238] ;  /* 0x00000000eec4783b */ /* 0x000ee60000000200 */
[-C--:B------:R-:W-:Y:S05]  /*7920*/  HMMA.16816.F32.BF16 R28, R108, R34.reuse, RZ ;  /* 0x000000226c1c723c */ /* 0x080fea00000418ff */
[----:B------:R-:W1:Y:S03]  /*7930*/  LDSM.16.M88.4 R200, [R237+0x9100] ;  /* 0x00910000edc8783b */ /* 0x000e660000000200 */
[C---:B------:R-:W-:Y:S05]  /*7940*/  HMMA.16816.F32.BF16 R32, R112.reuse, R34, RZ ;  /* 0x000000227020723c */ /* 0x040fea00000418ff */
[----:B------:R-:W1:Y:S03]  /*7950*/  LDSM.16.M88.4 R204, [R244] ;  /* 0x00000000f4cc783b */ /* 0x000e660000000200 */
[-C--:B------:R-:W-:Y:S05]  /*7960*/  HMMA.16816.F32.BF16 R36, R112, R48.reuse, RZ ;  /* 0x000000307024723c */ /* 0x080fea00000418ff */
[----:B------:R-:W1:Y:S03]  /*7970*/  LDSM.16.M88.4 R208, [R243] ;  /* 0x00000000f3d0783b */ /* 0x000e660000000200 */
[C---:B------:R-:W-:Y:S05]  /*7980*/  HMMA.16816.F32.BF16 R40, R108.reuse, R48, RZ ;  /* 0x000000306c28723c */ /* 0x040fea00000418ff */
[----:B------:R-:W1:Y:S03]  /*7990*/  LDSM.16.M88.4 R212, [R242] ;  /* 0x00000000f2d4783b */ /* 0x000e660000000200 */
[-C--:B------:R-:W-:Y:S05]  /*79a0*/  HMMA.16816.F32.BF16 R44, R108, R50.reuse, RZ ;  /* 0x000000326c2c723c */ /* 0x080fea00000418ff */
[----:B------:R-:W1:Y:S03]  /*79b0*/  LDSM.16.M88.4 R216, [R241] ;  /* 0x00000000f1d8783b */ /* 0x000e660000000200 */
[C---:B------:R-:W-:Y:S05]  /*79c0*/  HMMA.16816.F32.BF16 R48, R112.reuse, R50, RZ ;  /* 0x000000327030723c */ /* 0x040fea00000418ff */
[----:B------:R-:W-:Y:S03]  /*79d0*/  STL [R1+0x74], R234 ;  /* 0x000074ea01007387 */ /* 0x000fe60000100800 */
[-C--:B------:R-:W-:Y:S01]  /*79e0*/  HMMA.16816.F32.BF16 R52, R112, R64.reuse, RZ ;  /* 0x000000407034723c */ /* 0x080fe200000418ff */
[----:B------:R1:W-:Y:S04]  /*79f0*/  STL [R1+0x78], R147 ;  /* 0x0000789301007387 */ /* 0x0003e80000100800 */
[----:B------:R-:W-:Y:S03]  /*7a00*/  STL [R1+0x7c], R238 ;  /* 0x00007cee01007387 */ /* 0x000fe60000100800 */
[C---:B------:R-:W-:Y:S01]  /*7a10*/  HMMA.16816.F32.BF16 R56, R108.reuse, R64, RZ ;  /* 0x000000406c38723c */ /* 0x040fe200000418ff */
[----:B------:R-:W-:Y:S04]  /*7a20*/  STL [R1+0x80], R237 ;  /* 0x000080ed01007387 */ /* 0x000fe80000100800 */
[----:B------:R-:W-:Y:S03]  /*7a30*/  STL [R1+0x84], R244 ;  /* 0x000084f401007387 */ /* 0x000fe60000100800 */
[-C--:B------:R-:W-:Y:S01]  /*7a40*/  HMMA.16816.F32.BF16 R60, R108, R66.reuse, RZ ;  /* 0x000000426c3c723c */ /* 0x080fe200000418ff */
[----:B------:R-:W-:Y:S04]  /*7a50*/  STL [R1+0x88], R243 ;  /* 0x000088f301007387 */ /* 0x000fe80000100800 */
[----:B------:R-:W-:Y:S03]  /*7a60*/  STL [R1+0x8c], R242 ;  /* 0x00008cf201007387 */ /* 0x000fe60000100800 */
[C---:B------:R-:W-:Y:S01]  /*7a70*/  HMMA.16816.F32.BF16 R64, R112.reuse, R66, RZ ;  /* 0x000000427040723c */ /* 0x040fe200000418ff */
[----:B------:R-:W-:Y:S04]  /*7a80*/  STL [R1+0x90], R241 ;  /* 0x000090f101007387 */ /* 0x000fe80000100800 */
[----:B------:R-:W-:Y:S03]  /*7a90*/  STL [R1+0x94], R240 ;  /* 0x000094f001007387 */ /* 0x000fe60000100800 */
[-C--:B-1----:R-:W-:Y:S01]  /*7aa0*/  HMMA.16816.F32.BF16 R68, R112, R80.reuse, RZ ;  /* 0x000000507044723c */ /* 0x082fe200000418ff */
[----:B------:R-:W4:Y:S04]  /*7ab0*/  LDL R2, [R1+0x3c] ;  /* 0x00003c0001027983 */ /* 0x000f280000100800 */
[----:B------:R-:W4:Y:S03]  /*7ac0*/  LDL R221, [R1+0x64] ;  /* 0x0000640001dd7983 */ /* 0x000f260000100800 */
[C---:B------:R-:W-:Y:S01]  /*7ad0*/  HMMA.16816.F32.BF16 R72, R108.reuse, R80, RZ ;  /* 0x000000506c48723c */ /* 0x040fe200000418ff */
[----:B------:R-:W4:Y:S07]  /*7ae0*/  LDL R147, [R1+0x60] ;  /* 0x0000600001937983 */ /* 0x000f2e0000100800 */
        /* <DEDUP_REMOVED lines=11> */
[-C--:B---3--:R-:W-:Y:S08]  /*7ba0*/  HMMA.16816.F32.BF16 R4, R192, R196.reuse, R4 ;  /* 0x000000c4c004723c */ /* 0x088ff00000041804 */
[C---:B------:R-:W-:Y:S08]  /*7bb0*/  HMMA.16816.F32.BF16 R8, R200.reuse, R196, R8 ;  /* 0x000000c4c808723c */ /* 0x040ff00000041808 */
[-C--:B------:R-:W-:Y:S08]  /*7bc0*/  HMMA.16816.F32.BF16 R12, R200, R198.reuse, R12 ;  /* 0x000000c6c80c723c */ /* 0x080ff0000004180c */
[C---:B------:R-:W-:Y:S01]  /*7bd0*/  HMMA.16816.F32.BF16 R16, R192.reuse, R198, R16 ;  /* 0x000000c6c010723c */ /* 0x040fe20000041810 */
[----:B------:R-:W2:Y:S07]  /*7be0*/  LDSM.16.M88.4 R196, [R239] ;  /* 0x00000000efc4783b */ /* 0x000eae0000000200 */
[-C--:B------:R-:W-:Y:S08]  /*7bf0*/  HMMA.16816.F32.BF16 R20, R192, R204.reuse, R20 ;  /* 0x000000ccc014723c */ /* 0x080ff00000041814 */
[C---:B------:R-:W-:Y:S08]  /*7c00*/  HMMA.16816.F32.BF16 R24, R200.reuse, R204, R24 ;  /* 0x000000ccc818723c */ /* 0x040ff00000041818 */
[-C--:B------:R-:W-:Y:S08]  /*7c10*/  HMMA.16816.F32.BF16 R28, R200, R206.reuse, R28 ;  /* 0x000000cec81c723c */ /* 0x080ff0000004181c */
[C---:B------:R-:W-:Y:S04]  /*7c20*/  HMMA.16816.F32.BF16 R32, R192.reuse, R206, R32 ;  /* 0x000000cec020723c */ /* 0x040fe80000041820 */
[----:B------:R-:W-:Y:S04]  /*7c30*/  @P2 IMAD.MOV.U32 R205, RZ, RZ, R225 ;  /* 0x000000ffffcd2224 */ /* 0x000fe800078e00e1 */
[-C--:B------:R-:W-:Y:S08]  /*7c40*/  HMMA.16816.F32.BF16 R36, R192, R208.reuse, R36 ;  /* 0x000000d0c024723c */ /* 0x080ff00000041824 */
[C---:B------:R-:W-:Y:S08]  /*7c50*/  HMMA.16816.F32.BF16 R40, R200.reuse, R208, R40 ;  /* 0x000000d0c828723c */ /* 0x040ff00000041828 */
[-C--:B------:R-:W-:Y:S04]  /*7c60*/  HMMA.16816.F32.BF16 R44, R200, R210.reuse, R44 ;  /* 0x000000d2c82c723c */ /* 0x080fe8000004182c */
[----:B------:R-:W-:Y:S02]  /*7c70*/  @P2 IMAD.MOV.U32 R204, RZ, RZ, R222 ;  /* 0x000000ffffcc2224 */ /* 0x000fe400078e00de */
[----:B------:R-:W3:Y:S02]  /*7c80*/  LDL R222, [R1+0x54] ;  /* 0x0000540001de7983 */ /* 0x000ee40000100800 */
[C---:B------:R-:W-:Y:S02]  /*7c90*/  HMMA.16816.F32.BF16 R48, R192.reuse, R210, R48 ;  /* 0x000000d2c030723c */ /* 0x040fe40000041830 */
[----:B------:R-:W-:Y:S02]  /*7ca0*/  STL [R1+0x98], R239 ;  /* 0x000098ef01007387 */ /* 0x000fe40000100800 */
[----:B------:R-:W-:Y:S02]  /*7cb0*/  @P2 IMAD.WIDE.U32 R204, R142, 0x70, R204 ;  /* 0x000000708ecc2825 */ /* 0x000fe400078e00cc */
[----:B------:R-:W-:Y:S02]  /*7cc0*/  STL [R1+0x9c], R235 ;  /* 0x00009ceb01007387 */ /* 0x000fe40000100800 */
[-C--:B------:R-:W-:Y:S02]  /*7cd0*/  HMMA.16816.F32.BF16 R52, R192, R212.reuse, R52 ;  /* 0x000000d4c034723c */ /* 0x080fe40000041834 */
[----:B------:R-:W-:Y:S02]  /*7ce0*/  STL [R1+0xa0], R233 ;  /* 0x0000a0e901007387 */ /* 0x000fe40000100800 */
[C---:B------:R-:W-:Y:S01]  /*7cf0*/  @P2 LEA R142, P0, R204.reuse, c[0x0][0x1f8], 0x1 ;  /* 0x00007e00cc8e2a11 */ /* 0x040fe200078008ff */
[----:B------:R-:W-:Y:S01]  /*7d00*/  @P2 IMAD.IADD R0, R205, 0x1, R0 ;  /* 0x00000001cd002824 */ /* 0x000fe200078e0200 */
[----:B------:R-:W-:Y:S02]  /*7d10*/  STL [R1+0xa4], R236 ;  /* 0x0000a4ec01007387 */ /* 0x000fe40000100800 */
[C---:B------:R-:W-:Y:S04]  /*7d20*/  HMMA.16816.F32.BF16 R56, R200.reuse, R212, R56 ;  /* 0x000000d4c838723c */ /* 0x040fe80000041838 */
[----:B------:R-:W-:Y:S02]  /*7d30*/  @P2 LEA.HI.X R143, R204, c[0x0][0x1fc], R0, 0x1, P0 ;  /* 0x00007f00cc8f2a11 */ /* 0x000fe400000f0c00 */
[----:B------:R1:W4:Y:S01]  /*7d40*/  LDL R0, [R1+0x50] ;  /* 0x0000500001007983 */ /* 0x0003220000100800 */
[----:B------:R-:W-:Y:S01]  /*7d50*/  @P2 IADD3 R208, P1, R142, UR9, RZ ;  /* 0x000000098ed02c10 */ /* 0x000fe2000ff3e0ff */
[-C--:B------:R-:W-:Y:S02]  /*7d60*/  HMMA.16816.F32.BF16 R60, R200, R214.reuse, R60 ;  /* 0x000000d6c83c723c */ /* 0x080fe4000004183c */
[----:B------:R-:W-:Y:S01]  /*7d70*/  @!PT LDS RZ, [RZ] ;  /* 0x00000000fffff984 */ /* 0x000fe20000000800 */
[----:B------:R-:W-:Y:S01]  /*7d80*/  @!PT LDS RZ, [RZ] ;  /* 0x00000000fffff984 */ /* 0x000fe20000000800 */
[----:B------:R-:W-:Y:S01]  /*7d90*/  @!PT LDS RZ, [RZ] ;  /* 0x00000000fffff984 */ /* 0x000fe20000000800 */
[----:B------:R1:W-:Y:S02]  /*7da0*/  @P2 LDGSTS.E.BYPASS.LTC128B.128 [R245+0x100], [R142.64], !P6 ;  /* 0x001000008ef52fae */ /* 0x0003e4000f101d4a */
[----:B------:R-:W-:Y:S02]  /*7db0*/  @P2 IADD3.X R209, R143, UR8, RZ, P1, !PT ;  /* 0x000000088fd12c10 */ /* 0x000fe40008ffe4ff */
[----:B------:R-:W-:Y:S02]  /*7dc0*/  @P2 IADD3 R206, P0, R208, UR9, RZ ;  /* 0x00000009d0ce2c10 */ /* 0x000fe4000ff1e0ff */
[C---:B------:R-:W-:Y:S02]  /*7dd0*/  HMMA.16816.F32.BF16 R64, R192.reuse, R214, R64 ;  /* 0x000000d6c040723c */ /* 0x040fe40000041840 */
[----:B------:R1:W-:Y:S02]  /*7de0*/  @P2 LDGSTS.E.BYPASS.LTC128B.128 [R245+0x900], [R208.64], !P6 ;  /* 0x00900000d0f52fae */ /* 0x0003e4000f101d4a */
[----:B------:R-:W-:Y:S02]  /*7df0*/  @P2 IADD3.X R207, R209, UR8, RZ, P0, !PT ;  /* 0x00000008d1cf2c10 */ /* 0x000fe400087fe4ff */
[----:B------:R-:W-:Y:S02]  /*7e00*/  @P2 IADD3 R204, P1, R206, UR9, RZ ;  /* 0x00000009cecc2c10 */ /* 0x000fe4000ff3e0ff */
[-C--:B------:R-:W-:Y:S02]  /*7e10*/  HMMA.16816.F32.BF16 R68, R192, R216.reuse, R68 ;  /* 0x000000d8c044723c */ /* 0x080fe40000041844 */
[----:B------:R1:W-:Y:S02]  /*7e20*/  @P2 LDGSTS.E.BYPASS.LTC128B.128 [R245+0x1100], [R206.64], !P6 ;  /* 0x01100000cef52fae */ /* 0x0003e4000f101d4a */
[----:B------:R-:W-:Y:S04]  /*7e30*/  @P2 IADD3.X R205, R207, UR8, RZ, P1, !PT ;  /* 0x00000008cfcd2c10 */ /* 0x000fe80008ffe4ff */
[C---:B------:R-:W-:Y:S02]  /*7e40*/  HMMA.16816.F32.BF16 R72, R200.reuse, R216, R72 ;  /* 0x000000d8c848723c */ /* 0x040fe40000041848 */
[----:B------:R2:W-:Y:S06]  /*7e50*/  @P2 LDGSTS.E.BYPASS.LTC128B.128 [R245+0x1900], [R204.64], !P6 ;  /* 0x01900000ccf52fae */ /* 0x0005ec000f101d4a */
[-C--:B------:R-:W-:Y:S02]  /*7e60*/  HMMA.16816.F32.BF16 R76, R200, R218.reuse, R76 ;  /* 0x000000dac84c723c */ /* 0x080fe4000004184c */
[----:B------:R-:W-:Y:S06]  /*7e70*/  STL [R1+0xa8], R232 ;  /* 0x0000a8e801007387 */ /* 0x000fec0000100800 */
[C---:B------:R-:W-:Y:S08]  /*7e80*/  HMMA.16816.F32.BF16 R80, R192.reuse, R218, R80 ;  /* 0x000000dac050723c */ /* 0x040ff00000041850 */
[-C--:B-1----:R-:W-:Y:S08]  /*7e90*/  HMMA.16816.F32.BF16 R84, R192, R188.reuse, R84 ;  /* 0x000000bcc054723c */ /* 0x082ff00000041854 */
[C---:B------:R-:W-:Y:S07]  /*7ea0*/  HMMA.16816.F32.BF16 R88, R200.reuse, R188, R88 ;  /* 0x000000bcc858723c */ /* 0x040fee0000041858 */
[----:B------:R-:W-:Y:S01]  /*7eb0*/  @P2 IADD3 R188, P0, R204, UR9, RZ ;  /* 0x00000009ccbc2c10 */ /* 0x000fe2000ff1e0ff */
[-C--:B------:R-:W-:Y:S04]  /*7ec0*/  HMMA.16816.F32.BF16 R92, R200, R190.reuse, R92 ;  /* 0x000000bec85c723c */ /* 0x080fe8000004185c */
[----:B------:R-:W-:Y:S02]  /*7ed0*/  @P2 IADD3.X R189, R205, UR8, RZ, P0, !PT ;  /* 0x00000008cdbd2c10 */ /* 0x000fe400087fe4ff */
[----:B------:R-:W-:Y:S02]  /*7ee0*/  @P2 IADD3 R142, P1, R188, UR9, RZ ;  /* 0x00000009bc8e2c10 */ /* 0x000fe4000ff3e0ff */
[C---:B------:R-:W-:Y:S01]  /*7ef0*/  HMMA.16816.F32.BF16 R96, R192.reuse, R190, R96 ;  /* 0x000000bec060723c */ /* 0x040fe20000041860 */
[----:B------:R1:W-:Y:S03]  /*7f00*/  @P2 LDGSTS.E.BYPASS.LTC128B.128 [R245+0x2100], [R188.64], !P6 ;  /* 0x02100000bcf52fae */ /* 0x0003e6000f101d4a */
[----:B------:R-:W-:Y:S02]  /*7f10*/  @P2 IADD3.X R143, R189, UR8, RZ, P1, !PT ;  /* 0x00000008bd8f2c10 */ /* 0x000fe40008ffe4ff */
[----:B------:R-:W-:Y:S02]  /*7f20*/  @P2 IADD3 R208, P0, R142, UR9, RZ ;  /* 0x000000098ed02c10 */ /* 0x000fe4000ff1e0ff */
[-C--:B--2---:R-:W-:Y:S01]  /*7f30*/  HMMA.16816.F32.BF16 R100, R192, R196.reuse, R100 ;  /* 0x000000c4c064723c */ /* 0x084fe20000041864 */
[----:B------:R2:W-:Y:S03]  /*7f40*/  @P2 LDGSTS.E.BYPASS.LTC128B.128 [R245+0x2900], [R142.64], !P6 ;  /* 0x029000008ef52fae */ /* 0x0005e6000f101d4a */
[----:B------:R-:W-:Y:S04]  /*7f50*/  @P2 IADD3.X R209, R143, UR8, RZ, P0, !PT ;  /* 0x000000088fd12c10 */ /* 0x000fe800087fe4ff */
[C---:B------:R-:W-:Y:S01]  /*7f60*/  HMMA.16816.F32.BF16 R104, R200.reuse, R196, R104 ;  /* 0x000000c4c868723c */ /* 0x040fe20000041868 */
[----:B------:R2:W-:Y:S07]  /*7f70*/  @P2 LDGSTS.E.BYPASS.LTC128B.128 [R245+0x3100], [R208.64], !P6 ;  /* 0x03100000d0f52fae */ /* 0x0005ee000f101d4a */
[-C--:B------:R-:W-:Y:S01]  /*7f80*/  HMMA.16816.F32.BF16 R108, R200, R198.reuse, R108 ;  /* 0x000000c6c86c723c */ /* 0x080fe2000004186c */
[----:B------:R-:W-:Y:S07]  /*7f90*/  LDSM.16.M88.4 R204, [R233+0x3900] ;  /* 0x00390000e9cc783b */ /* 0x000fee0000000200 */
[----:B------:R-:W-:Y:S01]  /*7fa0*/  HMMA.16816.F32.BF16 R112, R192, R198, R112 ;  /* 0x000000c6c070723c */ /* 0x000fe20000041870 */
[----:B-1----:R-:W1:Y:S03]  /*7fb0*/  LDSM.16.M88.4 R188, [R235+0x7100] ;  /* 0x00710000ebbc783b */ /* 0x002e660000000200 */
[----:B--2---:R-:W-:Y:S05]  /*7fc0*/  IMAD R142, R220, -0x70, RZ ;  /* 0xffffff90dc8e7824 */ /* 0x004fea00078e02ff */
[----:B------:R-:W-:Y:S08]  /*7fd0*/  LDSM.16.M88.4 R212, [R233+0x4100] ;  /* 0x00410000e9d4783b */ /* 0x000ff00000000200 */
[----:B------:R-:W2:Y:S08]  /*7fe0*/  LDSM.16.M88.4 R208, [R235+0x9100] ;  /* 0x00910000ebd0783b */ /* 0x000eb00000000200 */
[----:B------:R-:W0:Y:S08]  /*7ff0*/  LDGDEPBAR ;  /* 0x00000000000079af */ /* 0x000e300000000000 */
[----:B------:R-:W2:Y:S01]  /*8000*/  LDSM.16.M88.4 R216, [R233+0x4900] ;  /* 0x00490000e9d8783b */ /* 0x000ea20000000200 */
[-C--:B-1----:R-:W-:Y:S07]  /*8010*/  HMMA.16816.F32.BF16 R4, R188, R204.reuse, R4 ;  /* 0x000000ccbc04723c */ /* 0x082fee0000041804 */
[----:B------:R-:W1:Y:S08]  /*8020*/  LDSM.16.M88.4 R200, [R233+0x5100] ;  /* 0x00510000e9c8783b */ /* 0x000e700000000200 */
[----:B------:R-:W1:Y:S01]  /*8030*/  LDSM.16.M88.4 R192, [R233+0x5900] ;  /* 0x00590000e9c0783b */ /* 0x000e620000000200 */
[C---:B--2---:R-:W-:Y:S07]  /*8040*/  HMMA.16816.F32.BF16 R8, R208.reuse, R204, R8 ;  /* 0x000000ccd008723c */ /* 0x044fee0000041808 */
[----:B------:R-:W2:Y:S01]  /*8050*/  LDSM.16.M88.4 R196, [R233+0x6100] ;  /* 0x00610000e9c4783b */ /* 0x000ea20000000200 */
[-C--:B------:R-:W-:Y:S08]  /*8060*/  HMMA.16816.F32.BF16 R12, R208, R206.reuse, R12 ;  /* 0x000000ced00c723c */ /* 0x080ff0000004180c */
[C---:B------:R-:W-:Y:S01]  /*8070*/  HMMA.16816.F32.BF16 R16, R188.reuse, R206, R16 ;  /* 0x000000cebc10723c */ /* 0x040fe20000041810 */
[----:B------:R-:W1:Y:S07]  /*8080*/  LDSM.16.M88.4 R204, [R233+0x6900] ;  /* 0x00690000e9cc783b */ /* 0x000e6e0000000200 */
        /* <DEDUP_REMOVED lines=14> */
[----:B------:R-:W-:Y:S03]  /*8170*/  LDSM.16.M88.4 R200, [R236+0x7100] ;  /* 0x00710000ecc8783b */ /* 0x000fe60000000200 */
[----:B---3--:R-:W-:Y:S04]  /*8180*/  IADD3 R142, -R222, 0x1, R142 ;  /* 0x00000001de8e7810 */ /* 0x008fe80007ffe18e */
[-C--:B------:R-:W-:Y:S04]  /*8190*/  HMMA.16816.F32.BF16 R68, R188, R192.reuse, R68 ;  /* 0x000000c0bc44723c */ /* 0x080fe80000041844 */
[----:B----4-:R-:W-:Y:S04]  /*81a0*/  IADD3 R142, -R147, R142, R221 ;  /* 0x0000008e938e7210 */ /* 0x010fe80007ffe1dd */
[C---:B------:R-:W-:Y:S08]  /*81b0*/  HMMA.16816.F32.BF16 R72, R208.reuse, R192, R72 ;  /* 0x000000c0d048723c */ /* 0x040ff00000041848 */
[-C--:B------:R-:W-:Y:S04]  /*81c0*/  HMMA.16816.F32.BF16 R76, R208, R194.reuse, R76 ;  /* 0x000000c2d04c723c */ /* 0x080fe8000004184c */
[----:B------:R-:W-:Y:S04]  /*81d0*/  @P4 IMAD.MOV.U32 R0, RZ, RZ, R2 ;  /* 0x000000ffff004224 */ /* 0x000fe800078e0002 */
[C---:B------:R-:W-:Y:S01]  /*81e0*/  HMMA.16816.F32.BF16 R80, R188.reuse, R194, R80 ;  /* 0x000000c2bc50723c */ /* 0x040fe20000041850 */
[----:B------:R-:W-:Y:S07]  /*81f0*/  LDSM.16.M88.4 R192, [R232+0x800] ;  /* 0x00080000e8c0783b */ /* 0x000fee0000000200 */
[-C--:B--2---:R-:W-:Y:S01]  /*8200*/  HMMA.16816.F32.BF16 R84, R188, R196.reuse, R84 ;  /* 0x000000c4bc54723c */ /* 0x084fe20000041854 */
[----:B------:R-:W-:Y:S07]  /*8210*/  SHFL.IDX PT, R146, R0, 0x2, 0x1c1f ;  /* 0x005c1f0000927f89 */ /* 0x000fee00000e0000 */
[C---:B------:R-:W-:Y:S01]  /*8220*/  HMMA.16816.F32.BF16 R88, R208.reuse, R196, R88 ;  /* 0x000000c4d058723c */ /* 0x040fe20000041858 */
[----:B------:R-:W-:Y:S07]  /*8230*/  SHFL.IDX PT, R143, R0, 0x3, 0x1c1f ;  /* 0x007c1f00008f7f89 */ /* 0x000fee00000e0000 */
[-C--:B------:R-:W-:Y:S01]  /*8240*/  HMMA.16816.F32.BF16 R92, R208, R198.reuse, R92 ;  /* 0x000000c6d05c723c */ /* 0x080fe2000004185c */
[----:B------:R-:W1:Y:S07]  /*8250*/  SHFL.IDX PT, R2, R0, RZ, 0x1c1f ;  /* 0x001c1fff00027589 */ /* 0x000e6e00000e0000 */
[C---:B------:R-:W-:Y:S01]  /*8260*/  HMMA.16816.F32.BF16 R96, R188.reuse, R198, R96 ;  /* 0x000000c6bc60723c */ /* 0x040fe20000041860 */
[----:B------:R1:W2:Y:S07]  /*8270*/  SHFL.IDX PT, R140, R0, 0x1, 0x1c1f ;  /* 0x003c1f00008c7f89 */ /* 0x0002ae00000e0000 */
[-C--:B------:R-:W-:Y:S08]  /*8280*/  HMMA.16816.F32.BF16 R100, R188, R204.reuse, R100 ;  /* 0x000000ccbc64723c */ /* 0x080ff00000041864 */
[C---:B------:R-:W-:Y:S08]  /*8290*/  HMMA.16816.F32.BF16 R104, R208.reuse, R204, R104 ;  /* 0x000000ccd068723c */ /* 0x040ff00000041868 */
[-C--:B------:R-:W-:Y:S04]  /*82a0*/  HMMA.16816.F32.BF16 R108, R208, R206.reuse, R108 ;  /* 0x000000ced06c723c */ /* 0x080fe8000004186c */
[C---:B-1----:R-:W-:Y:S02]  /*82b0*/  IMAD.IADD R0, R142.reuse, 0x1, R2 ;  /* 0x000000018e007824 */ /* 0x042fe400078e0202 */
[----:B--2---:R-:W-:Y:S02]  /*82c0*/  IMAD.IADD R140, R142, 0x1, R140 ;  /* 0x000000018e8c7824 */ /* 0x004fe400078e028c */
[----:B------:R-:W-:Y:S01]  /*82d0*/  HMMA.16816.F32.BF16 R112, R188, R206, R112 ;  /* 0x000000cebc70723c */ /* 0x000fe20000041870 */
[----:B------:R-:W1:Y:S03]  /*82e0*/  LDSM.16.M88.4 R188, [R232+0x1000] ;  /* 0x00100000e8bc783b */ /* 0x000e660000000200 */
[----:B------:R-:W-:Y:S01]  /*82f0*/  ISETP.GT.AND P3, PT, R0, RZ, PT ;  /* 0x000000ff0000720c */ /* 0x000fe20003f64270 */
[----:B------:R-:W-:Y:S01]  /*8300*/  IMAD.IADD R2, R142, 0x1, R146 ;  /* 0x000000018e027824 */ /* 0x000fe200078e0292 */
[----:B------:R-:W-:Y:S01]  /*8310*/  ISETP.GT.AND P2, PT, R0, 0x1, PT ;  /* 0x000000010000780c */ /* 0x000fe20003f44270 */
[----:B------:R-:W-:Y:S01]  /*8320*/  IMAD.IADD R142, R142, 0x1, R143 ;  /* 0x000000018e8e7824 */ /* 0x000fe200078e028f */
[-C--:B------:R-:W-:Y:S05]  /*8330*/  HMMA.16816.F32.BF16 R4, R200, R212.reuse, R4 ;  /* 0x000000d4c804723c */ /* 0x080fea0000041804 */
[C---:B------:R-:W-:Y:S02]  /*8340*/  ISETP.GT.AND P1, PT, R140.reuse, RZ, PT ;  /* 0x000000ff8c00720c */ /* 0x040fe40003f24270 */
[----:B------:R-:W-:Y:S01]  /*8350*/  ISETP.GT.AND P0, PT, R140, 0x1, PT ;  /* 0x000000018c00780c */ /* 0x000fe20003f04270 */
[C---:B------:R-:W-:Y:S04]  /*8360*/  HMMA.16816.F32.BF16 R8, R216.reuse, R212, R8 ;  /* 0x000000d4d808723c */ /* 0x040fe80000041808 */
[----:B------:R-:W-:Y:S04]  /*8370*/  ISETP.GT.AND P5, PT, R0, 0x60, PT ;  /* 0x000000600000780c */ /* 0x000fe80003fa4270 */
[-C--:B------:R-:W-:Y:S08]  /*8380*/  HMMA.16816.F32.BF16 R12, R216, R214.reuse, R12 ;  /* 0x000000d6d80c723c */ /* 0x080ff0000004180c */
[C---:B------:R-:W-:Y:S04]  /*8390*/  HMMA.16816.F32.BF16 R16, R200.reuse, R214, R16 ;  /* 0x000000d6c810723c */ /* 0x040fe80000041810 */
[----:B------:R-:W-:Y:S02]  /*83a0*/  FSEL R146, R4, -INF , P3 ;  /* 0xff80000004927808 */ /* 0x000fe40001800000 */
[----:B------:R-:W-:Y:S02]  /*83b0*/  FSEL R196, R5, -INF , P2 ;  /* 0xff80000005c47808 */ /* 0x000fe40001000000 */
[-C--:B------:R-:W-:Y:S03]  /*83c0*/  HMMA.16816.F32.BF16 R20, R200, R192.reuse, R20 ;  /* 0x000000c0c814723c */ /* 0x080fe60000041814 */
[----:B------:R-:W-:Y:S02]  /*83d0*/  ISETP.GT.AND P3, PT, R2, RZ, PT ;  /* 0x000000ff0200720c */ /* 0x000fe40003f64270 */
[----:B------:R-:W-:Y:S02]  /*83e0*/  FSEL R198, R6, -INF , P1 ;  /* 0xff80000006c67808 */ /* 0x000fe40000800000 */
[----:B------:R-:W-:Y:S01]  /*83f0*/  FSEL R197, R7, -INF , P0 ;  /* 0xff80000007c57808 */ /* 0x000fe20000000000 */
[C---:B------:R-:W-:Y:S01]  /*8400*/  HMMA.16816.F32.BF16 R24, R216.reuse, R192, R24 ;  /* 0x000000c0d818723c */ /* 0x040fe20000041818 */
[----:B------:R-:W2:Y:S03]  /*8410*/  LDSM.16.M88.4 R4, [R232+0x1800] ;  /* 0x00180000e804783b */ /* 0x000ea60000000200 */
[----:B------:R-:W-:Y:S02]  /*8420*/  ISETP.GT.AND P2, PT, R2, 0x1, PT ;  /* 0x000000010200780c */ /* 0x000fe40003f44270 */
[C---:B------:R-:W-:Y:S02]  /*8430*/  ISETP.GT.AND P1, PT, R142.reuse, RZ, PT ;  /* 0x000000ff8e00720c */ /* 0x040fe40003f24270 */
[-C--:B------:R-:W-:Y:S03]  /*8440*/  HMMA.16816.F32.BF16 R28, R216, R194.reuse, R28 ;  /* 0x000000c2d81c723c */ /* 0x080fe6000004181c */
[----:B------:R-:W-:Y:S02]  /*8450*/  ISETP.GT.AND P0, PT, R142, 0x1, PT ;  /* 0x000000018e00780c */ /* 0x000fe40003f04270 */
[----:B------:R-:W-:Y:S02]  /*8460*/  FSEL R192, R8, -INF , P3 ;  /* 0xff80000008c07808 */ /* 0x000fe40001800000 */
[----:B------:R-:W-:Y:S01]  /*8470*/  FSEL R199, R9, -INF , P2 ;  /* 0xff80000009c77808 */ /* 0x000fe20001000000 */
[C---:B------:R-:W-:Y:S04]  /*8480*/  HMMA.16816.F32.BF16 R32, R200.reuse, R194, R32 ;  /* 0x000000c2c820723c */ /* 0x040fe80000041820 */
[----:B------:R-:W-:Y:S02]  /*8490*/  FSEL R205, R10, -INF , P1 ;  /* 0xff8000000acd7808 */ /* 0x000fe40000800000 */
[----:B------:R-:W-:Y:S02]  /*84a0*/  FSEL R204, R11, -INF , P0 ;  /* 0xff8000000bcc7808 */ /* 0x000fe40000000000 */
[-C--:B-1----:R-:W-:Y:S01]  /*84b0*/  HMMA.16816.F32.BF16 R36, R200, R188.reuse, R36 ;  /* 0x000000bcc824723c */ /* 0x082fe20000041824 */
[----:B------:R-:W1:Y:S02]  /*84c0*/  LDSM.16.M88.4 R8, [R232+0x2000] ;  /* 0x00200000e808783b */ /* 0x000e640000000200 */
[C---:B------:R-:W-:Y:S02]  /*84d0*/  ISETP.GT.AND P3, PT, R2.reuse, 0x8, PT ;  /* 0x000000080200780c */ /* 0x040fe40003f64270 */
[----:B------:R-:W-:Y:S02]  /*84e0*/  ISETP.GT.AND P2, PT, R2, 0x9, PT ;  /* 0x000000090200780c */ /* 0x000fe40003f44270 */
[----:B------:R-:W-:Y:S01]  /*84f0*/  FSEL R193, R12, -INF , P3 ;  /* 0xff8000000cc17808 */ /* 0x000fe20001800000 */
[C---:B------:R-:W-:Y:S04]  /*8500*/  HMMA.16816.F32.BF16 R40, R216.reuse, R188, R40 ;  /* 0x000000bcd828723c */ /* 0x040fe80000041828 */
[----:B------:R-:W-:Y:S02]  /*8510*/  ISETP.GT.AND P3, PT, R0, 0x8, PT ;  /* 0x000000080000780c */ /* 0x000fe40003f64270 */
[----:B------:R-:W-:Y:S02]  /*8520*/  FMNMX.FTZ R12, R146, R3, !PT ;  /* 0x00000003920c7209 */ /* 0x000fe40007810000 */
[-C--:B------:R-:W-:Y:S03]  /*8530*/  HMMA.16816.F32.BF16 R44, R216, R190.reuse, R44 ;  /* 0x000000bed82c723c */ /* 0x080fe6000004182c */
[C---:B------:R-:W-:Y:S02]  /*8540*/  ISETP.GT.AND P0, PT, R142.reuse, 0x9, PT ;  /* 0x000000098e00780c */ /* 0x040fe40003f04270 */
[----:B------:R-:W-:Y:S02]  /*8550*/  ISETP.GT.AND P1, PT, R142, 0x8, PT ;  /* 0x000000088e00780c */ /* 0x000fe40003f24270 */
[----:B------:R-:W-:Y:S01]  /*8560*/  FSEL R13, R13, -INF , P2 ;  /* 0xff8000000d0d7808 */ /* 0x000fe20001000000 */
[C---:B------:R-:W-:Y:S04]  /*8570*/  HMMA.16816.F32.BF16 R48, R200.reuse, R190, R48 ;  /* 0x000000bec830723c */ /* 0x040fe80000041830 */
[----:B------:R-:W-:Y:S02]  /*8580*/  FSEL R16, R16, -INF , P3 ;  /* 0xff80000010107808 */ /* 0x000fe40001800000 */
[C---:B------:R-:W-:Y:S02]  /*8590*/  ISETP.GT.AND P3, PT, R0.reuse, 0x10, PT ;  /* 0x000000100000780c */ /* 0x040fe40003f64270 */
[-C--:B--2---:R-:W-:Y:S03]  /*85a0*/  HMMA.16816.F32.BF16 R52, R200, R4.reuse, R52 ;  /* 0x00000004c834723c */ /* 0x084fe60000041834 */
[----:B------:R-:W-:Y:S02]  /*85b0*/  ISETP.GT.AND P2, PT, R0, 0x9, PT ;  /* 0x000000090000780c */ /* 0x000fe40003f44270 */
[----:B------:R-:W-:Y:S02]  /*85c0*/  FMNMX.FTZ R12, R196, R12, !PT ;  /* 0x0000000cc40c7209 */ /* 0x000fe40007810000 */
[----:B------:R-:W-:Y:S01]  /*85d0*/  FSEL R15, R15, -INF , P0 ;  /* 0xff8000000f0f7808 */ /* 0x000fe20000000000 */
[C---:B------:R-:W-:Y:S04]  /*85e0*/  HMMA.16816.F32.BF16 R56, R216.reuse, R4, R56 ;  /* 0x00000004d838723c */ /* 0x040fe80000041838 */
[----:B------:R-:W-:Y:S02]  /*85f0*/  ISETP.GT.AND P0, PT, R140, 0x9, PT ;  /* 0x000000098c00780c */ /* 0x000fe40003f04270 */
[----:B------:R-:W-:Y:S02]  /*8600*/  FSEL R20, R20, -INF , P3 ;  /* 0xff80000014147808 */ /* 0x000fe40001800000 */
[-C--:B------:R-:W-:Y:S03]  /*8610*/  HMMA.16816.F32.BF16 R60, R216, R6.reuse, R60 ;  /* 0x00000006d83c723c */ /* 0x080fe6000004183c */
[----:B------:R-:W-:Y:S02]  /*8620*/  ISETP.GT.AND P3, PT, R2, 0x10, PT ;  /* 0x000000100200780c */ /* 0x000fe40003f64270 */
[----:B------:R-:W-:Y:S02]  /*8630*/  FSEL R14, R14, -INF , P1 ;  /* 0xff8000000e0e7808 */ /* 0x000fe40000800000 */
[----:B------:R-:W-:Y:S01]  /*8640*/  FSEL R17, R17, -INF , P2 ;  /* 0xff80000011117808 */ /* 0x000fe20001000000 */
[C---:B------:R-:W-:Y:S01]  /*8650*/  HMMA.16816.F32.BF16 R64, R200.reuse, R6, R64 ;  /* 0x00000006c840723c */ /* 0x040fe20000041840 */
[----:B------:R-:W2:Y:S03]  /*8660*/  LDSM.16.M88.4 R4, [R232+0x2800] ;  /* 0x00280000e804783b */ /* 0x000ea60000000200 */
[----:B------:R-:W-:Y:S02]  /*8670*/  ISETP.GT.AND P2, PT, R0, 0x11, PT ;  /* 0x000000110000780c */ /* 0x000fe40003f44270 */
[----:B------:R-:W-:Y:S02]  /*8680*/  FMNMX.FTZ R12, R16, R12, !PT ;  /* 0x0000000c100c7209 */ /* 0x000fe40007810000 */
[-C--:B-1----:R-:W-:Y:S03]  /*8690*/  HMMA.16816.F32.BF16 R68, R200, R8.reuse, R68 ;  /* 0x00000008c844723c */ /* 0x082fe60000041844 */
[C---:B------:R-:W-:Y:S02]  /*86a0*/  ISETP.GT.AND P1, PT, R140.reuse, 0x8, PT ;  /* 0x000000088c00780c */ /* 0x040fe40003f24270 */
[----:B------:R-:W-:Y:S02]  /*86b0*/  FSEL R19, R19, -INF , P0 ;  /* 0xff80000013137808 */ /* 0x000fe40000000000 */
[----:B------:R-:W-:Y:S01]  /*86c0*/  ISETP.GT.AND P0, PT, R140, 0x11, PT ;  /* 0x000000118c00780c */ /* 0x000fe20003f04270 */
[C---:B------:R-:W-:Y:S04]  /*86d0*/  HMMA.16816.F32.BF16 R72, R216.reuse, R8, R72 ;  /* 0x00000008d848723c */ /* 0x040fe80000041848 */
[----:B------:R-:W-:Y:S02]  /*86e0*/  FSEL R21, R21, -INF , P2 ;  /* 0xff80000015157808 */ /* 0x000fe40001000000 */
[----:B------:R-:W-:Y:S02]  /*86f0*/  FSEL R18, R18, -INF , P1 ;  /* 0xff80000012127808 */ /* 0x000fe40000800000 */
[-C--:B------:R-:W-:Y:S03]  /*8700*/  HMMA.16816.F32.BF16 R76, R216, R10.reuse, R76 ;  /* 0x0000000ad84c723c */ /* 0x080fe6000004184c */
[----:B------:R-:W-:Y:S02]  /*8710*/  ISETP.GT.AND P1, PT, R140, 0x10, PT ;  /* 0x000000108c00780c */ /* 0x000fe40003f24270 */
[----:B------:R-:W-:Y:S02]  /*8720*/  ISETP.GT.AND P2, PT, R2, 0x11, PT ;  /* 0x000000110200780c */ /* 0x000fe40003f44270 */
[----:B------:R-:W-:Y:S01]  /*8730*/  FMNMX.FTZ R12, R17, R12, !PT ;  /* 0x0000000c110c7209 */ /* 0x000fe20007810000 */
[C---:B------:R-:W-:Y:S01]  /*8740*/  HMMA.16816.F32.BF16 R80, R200.reuse, R10, R80 ;  /* 0x0000000ac850723c */ /* 0x040fe20000041850 */
[----:B------:R-:W1:Y:S01]  /*8750*/  LDSM.16.M88.4 R8, [R232+0x3000] ;  /* 0x00300000e808783b */ /* 0x000e620000000200 */
[----:B------:R-:W-:Y:S04]  /*8760*/  DEPBAR.LE SB0, 0x0 ;  /* 0x000080000000791a */ /* 0x000fe80000000000 */
[----:B------:R-:W-:Y:S03]  /*8770*/  FSEL R24, R24, -INF , P3 ;  /* 0xff80000018187808 */ /* 0x000fe60001800000 */
[----:B------:R-:W-:Y:S01]  /*8780*/  BAR.SYNC.DEFER_BLOCKING 0x0 ;  /* 0x0000000000007b1d */ /* 0x000fe20000010000 */
[-C--:B--2---:R-:W-:Y:S05]  /*8790*/  HMMA.16816.F32.BF16 R84, R200, R4.reuse, R84 ;  /* 0x00000004c854723c */ /* 0x084fea0000041854 */
[----:B------:R-:W-:Y:S02]  /*87a0*/  ISETP.GT.AND P3, PT, R2, 0x18, PT ;  /* 0x000000180200780c */ /* 0x000fe40003f64270 */
[----:B------:R-:W-:Y:S01]  /*87b0*/  FSEL R23, R23, -INF , P0 ;  /* 0xff80000017177808 */ /* 0x000fe20000000000 */
[C---:B------:R-:W-:Y:S04]  /*87c0*/  HMMA.16816.F32.BF16 R88, R216.reuse, R4, R88 ;  /* 0x00000004d858723c */ /* 0x040fe80000041858 */
[----:B------:R-:W-:Y:S02]  /*87d0*/  ISETP.GT.AND P0, PT, R142, 0x11, PT ;  /* 0x000000118e00780c */ /* 0x000fe40003f04270 */
[----:B------:R-:W-:Y:S02]  /*87e0*/  FSEL R22, R22, -INF , P1 ;  /* 0xff80000016167808 */ /* 0x000fe40000800000 */
[----:B------:R-:W-:Y:S01]  /*87f0*/  FMNMX.FTZ R4, R20, R12, !PT ;  /* 0x0000000c14047209 */ /* 0x000fe20007810000 */
[-C--:B------:R-:W-:Y:S03]  /*8800*/  HMMA.16816.F32.BF16 R92, R216, R6.reuse, R92 ;  /* 0x00000006d85c723c */ /* 0x080fe6000004185c */
[----:B------:R-:W-:Y:S02]  /*8810*/  ISETP.GT.AND P1, PT, R142, 0x10, PT ;  /* 0x000000108e00780c */ /* 0x000fe40003f24270 */
[----:B------:R-:W-:Y:S02]  /*8820*/  FSEL R25, R25, -INF , P2 ;  /* 0xff80000019197808 */ /* 0x000fe40001000000 */
[----:B------:R-:W-:Y:S01]  /*8830*/  ISETP.GT.AND P2, PT, R2, 0x19, PT ;  /* 0x000000190200780c */ /* 0x000fe20003f44270 */
[C---:B------:R-:W-:Y:S04]  /*8840*/  HMMA.16816.F32.BF16 R96, R200.reuse, R6, R96 ;  /* 0x00000006c860723c */ /* 0x040fe80000041860 */
[----:B------:R-:W-:Y:S02]  /*8850*/  FSEL R28, R28, -INF , P3 ;  /* 0xff8000001c1c7808 */ /* 0x000fe40001800000 */
[----:B------:R-:W-:Y:S02]  /*8860*/  ISETP.GT.AND P3, PT, R0, 0x18, PT ;  /* 0x000000180000780c */ /* 0x000fe40003f64270 */
[----:B------:R-:W-:Y:S01]  /*8870*/  FSEL R27, R27, -INF , P0 ;  /* 0xff8000001b1b7808 */ /* 0x000fe20000000000 */
[-C--:B-1----:R-:W-:Y:S03]  /*8880*/  HMMA.16816.F32.BF16 R100, R200, R8.reuse, R100 ;  /* 0x00000008c864723c */ /* 0x082fe60000041864 */
[----:B------:R-:W-:Y:S02]  /*8890*/  ISETP.GT.AND P0, PT, R142, 0x19, PT ;  /* 0x000000198e00780c */ /* 0x000fe40003f04270 */
[----:B------:R-:W-:Y:S02]  /*88a0*/  FMNMX.FTZ R4, R21, R4, !PT ;  /* 0x0000000415047209 */ /* 0x000fe40007810000 */
[----:B------:R-:W-:Y:S01]  /*88b0*/  FSEL R32, R32, -INF , P3 ;  /* 0xff80000020207808 */ /* 0x000fe20001800000 */
[C---:B------:R-:W-:Y:S01]  /*88c0*/  HMMA.16816.F32.BF16 R104, R216.reuse, R8, R104 ;  /* 0x00000008d868723c */ /* 0x040fe20000041868 */
[----:B------:R-:W2:Y:S03]  /*88d0*/  LDL.64 R8, [R1+0x48] ;  /* 0x0000480001087983 */ /* 0x000ea60000100a00 */
[----:B------:R-:W-:Y:S02]  /*88e0*/  ISETP.GT.AND P3, PT, R0, 0x20, PT ;  /* 0x000000200000780c */ /* 0x000fe40003f64270 */
[----:B------:R-:W-:Y:S02]  /*88f0*/  FSEL R26, R26, -INF , P1 ;  /* 0xff8000001a1a7808 */ /* 0x000fe40000800000 */
[----:B------:R-:W-:Y:S01]  /*8900*/  ISETP.GT.AND P1, PT, R142, 0x18, PT ;  /* 0x000000188e00780c */ /* 0x000fe20003f24270 */
[-C--:B------:R-:W-:Y:S03]  /*8910*/  HMMA.16816.F32.BF16 R108, R216, R10.reuse, R108 ;  /* 0x0000000ad86c723c */ /* 0x080fe6000004186c */
[----:B------:R-:W-:Y:S02]  /*8920*/  FSEL R29, R29, -INF , P2 ;  /* 0xff8000001d1d7808 */ /* 0x000fe40001000000 */
[----:B------:R-:W-:Y:S02]  /*8930*/  ISETP.GT.AND P2, PT, R0, 0x19, PT ;  /* 0x000000190000780c */ /* 0x000fe40003f44270 */
[----:B------:R-:W-:Y:S01]  /*8940*/  FSEL R31, R31, -INF , P0 ;  /* 0xff8000001f1f7808 */ /* 0x000fe20000000000 */
[----:B------:R-:W-:Y:S01]  /*8950*/  HMMA.16816.F32.BF16 R112, R200, R10, R112 ;  /* 0x0000000ac870723c */ /* 0x000fe20000041870 */
[----:B------:R-:W3:Y:S03]  /*8960*/  LDL.64 R10, [R1+0x40] ;  /* 0x00004000010a7983 */ /* 0x000ee60000100a00 */
        /* <DEDUP_REMOVED lines=13> */
[----:B------:R-:W-:Y:S02]  /*8a40*/  ISETP.GT.AND P2, PT, R2, 0x21, PT ;  /* 0x000000210200780c */ /* 0x000fe40003f44270 */
[----:B------:R-:W-:Y:S02]  /*8a50*/  FMNMX.FTZ R4, R33, R4, !PT ;  /* 0x0000000421047209 */ /* 0x000fe40007810000 */
[----:B------:R-:W-:Y:S02]  /*8a60*/  FSEL R40, R40, -INF , P3 ;  /* 0xff80000028287808 */ /* 0x000fe40001800000 */
[----:B------:R-:W-:Y:S02]  /*8a70*/  ISETP.GT.AND P3, PT, R2, 0x28, PT ;  /* 0x000000280200780c */ /* 0x000fe40003f64270 */
[----:B------:R-:W-:Y:S02]  /*8a80*/  FSEL R39, R39, -INF , P0 ;  /* 0xff80000027277808 */ /* 0x000fe40000000000 */
[----:B------:R-:W-:Y:S02]  /*8a90*/  ISETP.GT.AND P0, PT, R142, 0x21, PT ;  /* 0x000000218e00780c */ /* 0x000fe40003f04270 */
[----:B------:R-:W-:Y:S02]  /*8aa0*/  FSEL R38, R38, -INF , P1 ;  /* 0xff80000026267808 */ /* 0x000fe40000800000 */
[----:B------:R-:W-:Y:S02]  /*8ab0*/  FMNMX.FTZ R4, R36, R4, !PT ;  /* 0x0000000424047209 */ /* 0x000fe40007810000 */
        /* <DEDUP_REMOVED lines=11> */
[C---:B------:R-:W-:Y:S02]  /*8b70*/  ISETP.GT.AND P3, PT, R0.reuse, 0x30, PT ;  /* 0x000000300000780c */ /* 0x040fe40003f64270 */
[----:B------:R-:W-:Y:S02]  /*8b80*/  FSEL R45, R45, -INF , P2 ;  /* 0xff8000002d2d7808 */ /* 0x000fe40001000000 */
[----:B------:R-:W-:Y:S02]  /*8b90*/  ISETP.GT.AND P2, PT, R0, 0x29, PT ;  /* 0x000000290000780c */ /* 0x000fe40003f44270 */
[----:B------:R-:W-:Y:S02]  /*8ba0*/  FSEL R188, R47, -INF , P0 ;  /* 0xff8000002fbc7808 */ /* 0x000fe40000000000 */
[----:B------:R-:W-:Y:S02]  /*8bb0*/  ISETP.GT.AND P0, PT, R140, 0x29, PT ;  /* 0x000000298c00780c */ /* 0x000fe40003f04270 */
[----:B------:R-:W-:Y:S02]  /*8bc0*/  FSEL R49, R49, -INF , P2 ;  /* 0xff80000031317808 */ /* 0x000fe40001000000 */
[----:B------:R-:W-:Y:S02]  /*8bd0*/  FSEL R47, R52, -INF , P3 ;  /* 0xff800000342f7808 */ /* 0x000fe40001800000 */
[----:B------:R-:W-:Y:S02]  /*8be0*/  ISETP.GT.AND P3, PT, R2, 0x30, PT ;  /* 0x000000300200780c */ /* 0x000fe40003f64270 */
[----:B------:R-:W-:Y:S02]  /*8bf0*/  FSEL R46, R46, -INF , P1 ;  /* 0xff8000002e2e7808 */ /* 0x000fe40000800000 */
[----:B------:R-:W-:Y:S02]  /*8c00*/  ISETP.GT.AND P1, PT, R140, 0x28, PT ;  /* 0x000000288c00780c */ /* 0x000fe40003f24270 */
        /* <DEDUP_REMOVED lines=24> */
[----:B------:R-:W-:Y:S02]  /*8d90*/  FSEL R221, R58, -INF , P1 ;  /* 0xff8000003add7808 */ /* 0x000fe40000800000 */
[----:B------:R-:W-:Y:S02]  /*8da0*/  ISETP.GT.AND P1, PT, R142, 0x38, PT ;  /* 0x000000388e00780c */ /* 0x000fe40003f24270 */
[C---:B------:R-:W-:Y:S02]  /*8db0*/  ISETP.GT.AND P2, PT, R0.reuse, 0x39, PT ;  /* 0x000000390000780c */ /* 0x040fe40003f44270 */
        /* <DEDUP_REMOVED lines=8> */
[----:B------:R-:W-:Y:S02]  /*8e40*/  ISETP.GT.AND P1, PT, R140, 0x38, PT ;  /* 0x000000388c00780c */ /* 0x000fe40003f24270 */
[----:B------:R-:W-:Y:S02]  /*8e50*/  ISETP.GT.AND P2, PT, R0, 0x41, PT ;  /* 0x000000410000780c */ /* 0x000fe40003f44270 */
[----:B------:R-:W-:Y:S02]  /*8e60*/  FMNMX.FTZ R4, R56, R4, !PT ;  /* 0x0000000438047209 */ /* 0x000fe40007810000 */
        /* <DEDUP_REMOVED lines=10> */
[----:B------:R-:W-:Y:S02]  /*8f10*/  FMNMX.FTZ R5, R197, R5, !PT ;  /* 0x00000005c5057209 */ /* 0x000fe40007810000 */
[----:B------:R-:W-:Y:S02]  /*8f20*/  FSEL R209, R71, -INF , P0 ;  /* 0xff80000047d17808 */ /* 0x000fe40000000000 */
[----:B------:R-:W-:Y:S02]  /*8f30*/  FSEL R210, R70, -INF , P1 ;  /* 0xff80000046d27808 */ /* 0x000fe40000800000 */
[----:B------:R-:W-:Y:S02]  /*8f40*/  ISETP.GT.AND P1, PT, R142, 0x40, PT ;  /* 0x000000408e00780c */ /* 0x000fe40003f24270 */
[----:B------:R-:W-:Y:S02]  /*8f50*/  FSEL R147, R73, -INF , P2 ;  /* 0xff80000049937808 */ /* 0x000fe40001000000 */
[----:B------:R-:W-:Y:S02]  /*8f60*/  ISETP.GT.AND P2, PT, R2, 0x49, PT ;  /* 0x000000490200780c */ /* 0x000fe40003f44270 */
[----:B------:R-:W-:Y:S01]  /*8f70*/  FSEL R58, R76, -INF , P3 ;  /* 0xff8000004c3a7808 */ /* 0x000fe20001800000 */
[----:B------:R-:W-:Y:S01]  /*8f80*/  IMAD.MOV.U32 R76, RZ, RZ, R210 ;  /* 0x000000ffff4c7224 */ /* 0x000fe200078e00d2 */
[----:B------:R-:W-:Y:S02]  /*8f90*/  FMNMX.FTZ R4, R251, R4, !PT ;  /* 0x00000004fb047209 */ /* 0x000fe40007810000 */
[----:B------:R-:W-:Y:S02]  /*8fa0*/  ISETP.GT.AND P3, PT, R0, 0x48, PT ;  /* 0x000000480000780c */ /* 0x000fe40003f64270 */
[----:B------:R-:W-:Y:S02]  /*8fb0*/  FMNMX.FTZ R5, R18, R5, !PT ;  /* 0x0000000512057209 */ /* 0x000fe40007810000 */
[----:B------:R-:W-:Y:S02]  /*8fc0*/  FSEL R53, R74, -INF , P1 ;  /* 0xff8000004a357808 */ /* 0x000fe40000800000 */
[----:B------:R-:W-:Y:S01]  /*8fd0*/  FSEL R52, R77, -INF , P2 ;  /* 0xff8000004d347808 */ /* 0x000fe20001000000 */
[----:B------:R-:W-:Y:S01]  /*8fe0*/  IMAD.MOV.U32 R77, RZ, RZ, R209 ;  /* 0x000000ffff4d7224 */ /* 0x000fe200078e00d1 */
[C---:B------:R-:W-:Y:S02]  /*8ff0*/  ISETP.GT.AND P0, PT, R142.reuse, 0x41, PT ;  /* 0x000000418e00780c */ /* 0x040fe40003f04270 */
[----:B------:R-:W-:Y:S02]  /*9000*/  ISETP.GT.AND P1, PT, R142, 0x48, PT ;  /* 0x000000488e00780c */ /* 0x000fe40003f24270 */
[----:B------:R-:W-:Y:S02]  /*9010*/  ISETP.GT.AND P2, PT, R0, 0x49, PT ;  /* 0x000000490000780c */ /* 0x000fe40003f44270 */
[----:B------:R-:W-:Y:S01]  /*9020*/  FSEL R209, R80, -INF , P3 ;  /* 0xff80000050d17808 */ /* 0x000fe20001800000 */
[----:B------:R-:W-:Y:S01]  /*9030*/  IMAD.MOV.U32 R80, RZ, RZ, R206 ;  /* 0x000000ffff507224 */ /* 0x000fe200078e00ce */
[----:B------:R-:W-:Y:S02]  /*9040*/  FMNMX.FTZ R4, R62, R4, !PT ;  /* 0x000000043e047209 */ /* 0x000fe40007810000 */
[----:B------:R-:W-:Y:S02]  /*9050*/  FMNMX.FTZ R5, R19, R5, !PT ;  /* 0x0000000513057209 */ /* 0x000fe40007810000 */
        /* <DEDUP_REMOVED lines=20> */
[----:B------:R-:W-:Y:S02]  /*91a0*/  FMNMX.FTZ R143, R213, R143, !PT ;  /* 0x0000008fd58f7209 */ /* 0x000fe40007810000 */
[----:B------:R-:W-:Y:S02]  /*91b0*/  ISETP.GT.AND P1, PT, R0, 0x58, PT ;  /* 0x000000580000780c */ /* 0x000fe40003f24270 */
[----:B------:R-:W-:Y:S02]  /*91c0*/  FMNMX.FTZ R5, R34, R5, !PT ;  /* 0x0000000522057209 */ /* 0x000fe40007810000 */
[----:B------:R-:W-:Y:S02]  /*91d0*/  FSEL R249, R87, -INF , P0 ;  /* 0xff80000057f97808 */ /* 0x000fe40000000000 */
[----:B------:R-:W-:Y:S02]  /*91e0*/  FSEL R206, R96, -INF , P1 ;  /* 0xff80000060ce7808 */ /* 0x000fe40000800000 */
[----:B------:R-:W-:Y:S02]  /*91f0*/  ISETP.GT.AND P0, PT, R0, 0x59, PT ;  /* 0x000000590000780c */ /* 0x000fe40003f04270 */
[----:B------:R-:W-:Y:S02]  /*9200*/  FMNMX.FTZ R143, R212, R143, !PT ;  /* 0x0000008fd48f7209 */ /* 0x000fe40007810000 */
[----:B------:R-:W-:Y:S02]  /*9210*/  FMNMX.FTZ R5, R35, R5, !PT ;  /* 0x0000000523057209 */ /* 0x000fe40007810000 */
[----:B------:R-:W-:Y:S02]  /*9220*/  FMNMX.FTZ R4, R192, R144, !PT ;  /* 0x00000090c0047209 */ /* 0x000fe40007810000 */
[----:B------:R-:W-:Y:S02]  /*9230*/  FSEL R202, R97, -INF , P0 ;  /* 0xff80000061ca7808 */ /* 0x000fe40000000000 */
[----:B------:R-:W-:Y:S02]  /*9240*/  FMNMX.FTZ R143, R206, R143, !PT ;  /* 0x0000008fce8f7209 */ /* 0x000fe40007810000 */
[----:B------:R-:W-:Y:S02]  /*9250*/  FMNMX.FTZ R5, R38, R5, !PT ;  /* 0x0000000526057209 */ /* 0x000fe40007810000 */
[----:B------:R-:W-:Y:S01]  /*9260*/  FMNMX.FTZ R4, R199, R4, !PT ;  /* 0x00000004c7047209 */ /* 0x000fe20007810000 */
[----:B--2---:R-:W-:Y:S01]  /*9270*/  IMAD.MOV.U32 R9, RZ, RZ, c[0x0][0x1e0] ;  /* 0x00007800ff097624 */ /* 0x004fe200078e00ff */
[----:B------:R-:W-:Y:S02]  /*9280*/  FSEL R201, R100, -INF , P5 ;  /* 0xff80000064c97808 */ /* 0x000fe40002800000 */
[----:B------:R-:W-:Y:S02]  /*9290*/  ISETP.GT.AND P3, PT, R0, 0x61, PT ;  /* 0x000000610000780c */ /* 0x000fe40003f64270 */
[----:B------:R-:W-:Y:S02]  /*92a0*/  FMNMX.FTZ R143, R202, R143, !PT ;  /* 0x0000008fca8f7209 */ /* 0x000fe40007810000 */
[----:B------:R-:W-:Y:S02]  /*92b0*/  FMNMX.FTZ R5, R39, R5, !PT ;  /* 0x0000000527057209 */ /* 0x000fe40007810000 */
[----:B------:R-:W-:Y:S02]  /*92c0*/  FMNMX.FTZ R4, R193, R4, !PT ;  /* 0x00000004c1047209 */ /* 0x000fe40007810000 */
[----:B------:R-:W-:Y:S02]  /*92d0*/  FSEL R200, R101, -INF , P3 ;  /* 0xff80000065c87808 */ /* 0x000fe40001800000 */
[----:B------:R-:W-:Y:S02]  /*92e0*/  ISETP.GT.AND P2, PT, R0, 0x68, PT ;  /* 0x000000680000780c */ /* 0x000fe40003f44270 */
[----:B------:R-:W-:Y:S01]  /*92f0*/  FMNMX.FTZ R143, R201, R143, !PT ;  /* 0x0000008fc98f7209 */ /* 0x000fe20007810000 */
[----:B---3--:R-:W-:Y:S01]  /*9300*/  IMAD.MOV.U32 R10, RZ, RZ, c[0x0][0x1e4] ;  /* 0x00007900ff0a7624 */ /* 0x008fe200078e00ff */
[----:B------:R-:W-:Y:S02]  /*9310*/  FMNMX.FTZ R4, R13, R4, !PT ;  /* 0x000000040d047209 */ /* 0x000fe40007810000 */
[----:B------:R-:W-:Y:S02]  /*9320*/  FMNMX.FTZ R5, R50, R5, !PT ;  /* 0x0000000532057209 */ /* 0x000fe40007810000 */
[----:B------:R-:W-:Y:S02]  /*9330*/  FSEL R195, R112, -INF , P2 ;  /* 0xff80000070c37808 */ /* 0x000fe40001000000 */
[----:B------:R-:W-:Y:S02]  /*9340*/  ISETP.GT.AND P1, PT, R0, 0x69, PT ;  /* 0x000000690000780c */ /* 0x000fe40003f24270 */
[----:B------:R-:W-:Y:S02]  /*9350*/  FMNMX.FTZ R143, R200, R143, !PT ;  /* 0x0000008fc88f7209 */ /* 0x000fe40007810000 */
        /* <DEDUP_REMOVED lines=27> */
[----:B------:R-:W-:Y:S02]  /*9510*/  ISETP.GT.AND P0, PT, R140, 0x58, PT ;  /* 0x000000588c00780c */ /* 0x000fe40003f04270 */
[----:B------:R-:W-:Y:S02]  /*9520*/  FMNMX.FTZ R4, R227, R4, !PT ;  /* 0x00000004e3047209 */ /* 0x000fe40007810000 */
[----:B------:R-:W-:Y:S02]  /*9530*/  FMNMX.FTZ R5, R46, R5, !PT ;  /* 0x000000052e057209 */ /* 0x000fe40007810000 */
[----:B------:R-:W-:Y:S02]  /*9540*/  FSEL R113, R98, -INF , P0 ;  /* 0xff80000062717808 */ /* 0x000fe40000000000 */
[C---:B------:R-:W-:Y:S02]  /*9550*/  ISETP.GT.AND P5, PT, R140.reuse, 0x59, PT ;  /* 0x000000598c00780c */ /* 0x040fe40003fa4270 */
[C---:B------:R-:W-:Y:S02]  /*9560*/  ISETP.GT.AND P3, PT, R140.reuse, 0x60, PT ;  /* 0x000000608c00780c */ /* 0x040fe40003f64270 */
[C---:B------:R-:W-:Y:S02]  /*9570*/  ISETP.GT.AND P2, PT, R140.reuse, 0x61, PT ;  /* 0x000000618c00780c */ /* 0x040fe40003f44270 */
[C---:B------:R-:W-:Y:S02]  /*9580*/  ISETP.GT.AND P1, PT, R140.reuse, 0x68, PT ;  /* 0x000000688c00780c */ /* 0x040fe40003f24270 */
[----:B------:R-:W-:Y:S02]  /*9590*/  ISETP.GT.AND P0, PT, R140, 0x69, PT ;  /* 0x000000698c00780c */ /* 0x000fe40003f04270 */
        /* <DEDUP_REMOVED lines=10> */
[----:B------:R-:W-:Y:S02]  /*9640*/  FSEL R100, R91, -INF , P0 ;  /* 0xff8000005b647808 */ /* 0x000fe40000000000 */
[----:B------:R-:W-:Y:S02]  /*9650*/  FMNMX.FTZ R0, R194, R0, !PT ;  /* 0x00000000c2007209 */ /* 0x000fe40007810000 */
[----:B------:R-:W-:Y:S02]  /*9660*/  FSEL R102, R102, -INF , P3 ;  /* 0xff80000066667808 */ /* 0x000fe40001800000 */
[----:B------:R-:W-:Y:S02]  /*9670*/  FSEL R103, R103, -INF , P2 ;  /* 0xff80000067677808 */ /* 0x000fe40001000000 */
[----:B------:R-:W-:Y:S02]  /*9680*/  FSEL R114, R114, -INF , P1 ;  /* 0xff80000072727808 */ /* 0x000fe40000800000 */
[C---:B------:R-:W-:Y:S02]  /*9690*/  ISETP.GT.AND P3, PT, R2.reuse, 0x50, PT ;  /* 0x000000500200780c */ /* 0x040fe40003f64270 */
[----:B------:R-:W-:Y:S02]  /*96a0*/  ISETP.GT.AND P2, PT, R2, 0x51, PT ;  /* 0x000000510200780c */ /* 0x000fe40003f44270 */
[----:B------:R-:W-:Y:S02]  /*96b0*/  ISETP.GT.AND P1, PT, R142, 0x50, PT ;  /* 0x000000508e00780c */ /* 0x000fe40003f24270 */
[----:B------:R-:W-:Y:S02]  /*96c0*/  ISETP.GT.AND P0, PT, R2, 0x58, PT ;  /* 0x000000580200780c */ /* 0x000fe40003f04270 */
[----:B------:R-:W-:Y:S02]  /*96d0*/  FMNMX.FTZ R4, R63, R4, !PT ;  /* 0x000000043f047209 */ /* 0x000fe40007810000 */
[----:B------:R-:W-:Y:S02]  /*96e0*/  FMNMX.FTZ R0, R76, R0, !PT ;  /* 0x000000004c007209 */ /* 0x000fe40007810000 */
[----:B------:R-:W-:Y:S01]  /*96f0*/  FSEL R112, R99, -INF , P5 ;  /* 0xff80000063707808 */ /* 0x000fe20002800000 */
[----:B------:R-:W-:Y:S01]  /*9700*/  IMAD.MOV.U32 R99, RZ, RZ, R147 ;  /* 0x000000ffff637224 */ /* 0x000fe200078e0093 */
[----:B------:R-:W-:Y:S02]  /*9710*/  FSEL R61, R88, -INF , P3 ;  /* 0xff800000583d7808 */ /* 0x000fe40001800000 */
[----:B------:R-:W-:Y:S02]  /*9720*/  FSEL R98, R89, -INF , P2 ;  /* 0xff80000059627808 */ /* 0x000fe40001000000 */
[----:B------:R-:W-:Y:S02]  /*9730*/  FSEL R7, R90, -INF , P1 ;  /* 0xff8000005a077808 */ /* 0x000fe40000800000 */
[C---:B------:R-:W-:Y:S02]  /*9740*/  ISETP.GT.AND P5, PT, R2.reuse, 0x59, PT ;  /* 0x000000590200780c */ /* 0x040fe40003fa4270 */
[C---:B------:R-:W-:Y:S02]  /*9750*/  ISETP.GT.AND P3, PT, R2.reuse, 0x60, PT ;  /* 0x000000600200780c */ /* 0x040fe40003f64270 */
[C---:B------:R-:W-:Y:S02]  /*9760*/  ISETP.GT.AND P2, PT, R2.reuse, 0x61, PT ;  /* 0x000000610200780c */ /* 0x040fe40003f44270 */
[----:B------:R-:W-:Y:S02]  /*9770*/  ISETP.GT.AND P1, PT, R2, 0x68, PT ;  /* 0x000000680200780c */ /* 0x000fe40003f24270 */
[----:B------:R-:W-:Y:S02]  /*9780*/  FSEL R225, R92, -INF , P0 ;  /* 0xff8000005ce17808 */ /* 0x000fe40000000000 */
[----:B------:R-:W-:Y:S02]  /*9790*/  ISETP.GT.AND P0, PT, R2, 0x69, PT ;  /* 0x000000690200780c */ /* 0x000fe40003f04270 */
[----:B------:R-:W-:Y:S02]  /*97a0*/  FMNMX.FTZ R2, R53, R4, !PT ;  /* 0x0000000435027209 */ /* 0x000fe40007810000 */
[----:B-1----:R-:W-:Y:S02]  /*97b0*/  FMNMX.FTZ R143, R143, R6, !PT ;  /* 0x000000068f8f7209 */ /* 0x002fe40007810000 */
[----:B------:R-:W-:Y:S02]  /*97c0*/  FMNMX.FTZ R0, R77, R0, !PT ;  /* 0x000000004d007209 */ /* 0x000fe40007810000 */
[----:B------:R-:W-:Y:S01]  /*97d0*/  FMNMX.FTZ R2, R59, R2, !PT ;  /* 0x000000023b027209 */ /* 0x000fe20007810000 */
[C---:B------:R-:W-:Y:S01]  /*97e0*/  FMUL.FTZ R92, R143.reuse, c[0x0][0x2d0] ;  /* 0x0000b4008f5c7a20 */ /* 0x040fe20000410000 */
[----:B------:R-:W-:Y:S01]  /*97f0*/  FSEL R217, R104, -INF , P3 ;  /* 0xff80000068d97808 */ /* 0x000fe20001800000 */
[----:B------:R-:W-:Y:S01]  /*9800*/  IMAD.MOV.U32 R104, RZ, RZ, R7 ;  /* 0x000000ffff687224 */ /* 0x000fe200078e0007 */
        /* <DEDUP_REMOVED lines=8> */
[----:B------:R-:W-:Y:S01]  /*9890*/  FFMA.FTZ R2, R146, c[0x0][0x2d0], -R92 ;  /* 0x0000b40092027a23 */ /* 0x000fe2000001085c */
[----:B------:R-:W-:Y:S01]  /*98a0*/  FMNMX.FTZ R0, R250, R0, !PT ;  /* 0x00000000fa007209 */ /* 0x000fe20007810000 */
[----:B------:R-:W-:Y:S01]  /*98b0*/  IMAD.MOV.U32 R146, RZ, RZ, R58 ;  /* 0x000000ffff927224 */ /* 0x000fe200078e003a */
[----:B------:R-:W-:Y:S01]  /*98c0*/  FMNMX.FTZ R140, R80, R140, !PT ;  /* 0x0000008c508c7209 */ /* 0x000fe20007810000 */
[----:B------:R1:W-:Y:S01]  /*98d0*/  MUFU.EX2 R224, R2 ;  /* 0x0000000200e07308 */ /* 0x0003e20000000800 */
[----:B------:R-:W-:Y:S02]  /*98e0*/  FMNMX.FTZ R0, R249, R0, !PT ;  /* 0x00000000f9007209 */ /* 0x000fe40007810000 */
[----:B------:R-:W-:Y:S01]  /*98f0*/  FSEL R211, R105, -INF , P2 ;  /* 0xff80000069d37808 */ /* 0x000fe20001000000 */
[----:B------:R-:W-:Y:S01]  /*9900*/  IMAD.MOV.U32 R105, RZ, RZ, R52 ;  /* 0x000000ffff697224 */ /* 0x000fe200078e0034 */
[----:B------:R-:W-:Y:S02]  /*9910*/  FMNMX.FTZ R0, R113, R0, !PT ;  /* 0x0000000071007209 */ /* 0x000fe40007810000 */
[----:B------:R-:W-:Y:S02]  /*9920*/  ISETP.GT.AND P2, PT, R142, 0x58, PT ;  /* 0x000000588e00780c */ /* 0x000fe40003f44270 */
[----:B------:R-:W-:Y:S02]  /*9930*/  FMNMX.FTZ R0, R112, R0, !PT ;  /* 0x0000000070007209 */ /* 0x000fe40007810000 */
[----:B------:R-:W-:Y:S02]  /*9940*/  FSEL R223, R94, -INF , P2 ;  /* 0xff8000005edf7808 */ /* 0x000fe40001000000 */
[----:B------:R-:W-:Y:S02]  /*9950*/  FMNMX.FTZ R0, R102, R0, !PT ;  /* 0x0000000066007209 */ /* 0x000fe40007810000 */
[----:B------:R-:W-:Y:S02]  /*9960*/  FMNMX.FTZ R4, R100, R4, !PT ;  /* 0x0000000464047209 */ /* 0x000fe40007810000 */
[----:B------:R-:W-:Y:S02]  /*9970*/  FMNMX.FTZ R0, R103, R0, !PT ;  /* 0x0000000067007209 */ /* 0x000fe40007810000 */
[----:B------:R-:W-:Y:S02]  /*9980*/  FSEL R203, R109, -INF , P0 ;  /* 0xff8000006dcb7808 */ /* 0x000fe40000000000 */
[----:B------:R-:W-:Y:S02]  /*9990*/  FMNMX.FTZ R0, R114, R0, !PT ;  /* 0x0000000072007209 */ /* 0x000fe40007810000 */
[----:B------:R-:W-:Y:S02]  /*99a0*/  ISETP.GT.AND P0, PT, R142, 0x59, PT ;  /* 0x000000598e00780c */ /* 0x000fe40003f04270 */
[----:B-1----:R-:W-:Y:S01]  /*99b0*/  FMNMX.FTZ R2, R223, R4, !PT ;  /* 0x00000004df027209 */ /* 0x002fe20007810000 */
[----:B------:R-:W-:Y:S01]  /*99c0*/  FFMA.FTZ R4, R196, c[0x0][0x2d0], -R92 ;  /* 0x0000b400c4047a23 */ /* 0x000fe2000001085c */
[----:B------:R-:W-:Y:S02]  /*99d0*/  FMNMX.FTZ R0, R115, R0, !PT ;  /* 0x0000000073007209 */ /* 0x000fe40007810000 */
[----:B------:R-:W-:Y:S01]  /*99e0*/  FSEL R218, R95, -INF , P0 ;  /* 0xff8000005fda7808 */ /* 0x000fe20000000000 */
[----:B------:R1:W-:Y:S01]  /*99f0*/  MUFU.EX2 R65, R4 ;  /* 0x0000000400417308 */ /* 0x0003e20000000800 */
[----:B------:R-:W-:Y:S01]  /*9a00*/  FSEL R210, R108, -INF , P1 ;  /* 0xff8000006cd27808 */ /* 0x000fe20000800000 */
[----:B------:R-:W2:Y:S01]  /*9a10*/  SHFL.BFLY PT, R5, R0, 0x2, 0x1f ;  /* 0x0c401f0000057f89 */ /* 0x000ea200000e0000 */
[C---:B------:R-:W-:Y:S01]  /*9a20*/  ISETP.GT.AND P1, PT, R142.reuse, 0x60, PT ;  /* 0x000000608e00780c */ /* 0x040fe20003f24270 */
[----:B------:R-:W-:Y:S01]  /*9a30*/  IMAD.MOV.U32 R95, RZ, RZ, R53 ;  /* 0x000000ffff5f7224 */ /* 0x000fe200078e0035 */
[----:B------:R-:W-:Y:S02]  /*9a40*/  ISETP.GT.AND P0, PT, R142, 0x61, PT ;  /* 0x000000618e00780c */ /* 0x000fe40003f04270 */
[----:B------:R-:W-:Y:S01]  /*9a50*/  FSEL R216, R106, -INF , P1 ;  /* 0xff8000006ad87808 */ /* 0x000fe20000800000 */
[----:B------:R-:W-:Y:S01]  /*9a60*/  IMAD.MOV.U32 R106, RZ, RZ, R78 ;  /* 0x000000ffff6a7224 */ /* 0x000fe200078e004e */
[----:B------:R-:W-:Y:S02]  /*9a70*/  FMNMX.FTZ R2, R218, R2, !PT ;  /* 0x00000002da027209 */ /* 0x000fe40007810000 */
[----:B------:R-:W-:Y:S01]  /*9a80*/  FSEL R215, R107, -INF , P0 ;  /* 0xff8000006bd77808 */ /* 0x000fe20000000000 */
[----:B------:R-:W-:Y:S01]  /*9a90*/  IMAD.MOV.U32 R107, RZ, RZ, R79 ;  /* 0x000000ffff6b7224 */ /* 0x000fe200078e004f */
[----:B------:R-:W-:Y:S02]  /*9aa0*/  FMNMX.FTZ R2, R216, R2, !PT ;  /* 0x00000002d8027209 */ /* 0x000fe40007810000 */
[C---:B------:R-:W-:Y:S02]  /*9ab0*/  ISETP.GT.AND P1, PT, R142.reuse, 0x68, PT ;  /* 0x000000688e00780c */ /* 0x040fe40003f24270 */
[----:B------:R-:W-:Y:S02]  /*9ac0*/  ISETP.GT.AND P0, PT, R142, 0x69, PT ;  /* 0x000000698e00780c */ /* 0x000fe40003f04270 */
[----:B------:R-:W-:Y:S02]  /*9ad0*/  FSEL R196, R110, -INF , P1 ;  /* 0xff8000006ec47808 */ /* 0x000fe40000800000 */
[----:B------:R-:W-:Y:S02]  /*9ae0*/  FSEL R219, R93, -INF , P5 ;  /* 0xff8000005ddb7808 */ /* 0x000fe40002800000 */
[----:B------:R-:W-:Y:S02]  /*9af0*/  FMNMX.FTZ R140, R99, R140, !PT ;  /* 0x0000008c638c7209 */ /* 0x000fe40007810000 */
[----:B-1----:R-:W-:Y:S01]  /*9b00*/  FMNMX.FTZ R4, R215, R2, !PT ;  /* 0x00000002d7047209 */ /* 0x002fe20007810000 */
[--C-:B------:R-:W-:Y:S01]  /*9b10*/  FFMA.FTZ R2, R16, c[0x0][0x2d0], -R92.reuse ;  /* 0x0000b40010027a23 */ /* 0x100fe2000001085c */
[----:B--2---:R-:W-:Y:S01]  /*9b20*/  FMNMX.FTZ R0, R0, R5, !PT ;  /* 0x0000000500007209 */ /* 0x004fe20007810000 */
[--C-:B------:R-:W-:Y:S01]  /*9b30*/  FFMA.FTZ R16, R20, c[0x0][0x2d0], -R92.reuse ;  /* 0x0000b40014107a23 */ /* 0x100fe2000001085c */
[----:B------:R-:W-:Y:S01]  /*9b40*/  ISETP.GE.AND P5, PT, R220, 0x1, PT ;  /* 0x00000001dc00780c */ /* 0x000fe20003fa6270 */
[----:B------:R1:W-:Y:S01]  /*9b50*/  MUFU.EX2 R54, R2 ;  /* 0x0000000200367308 */ /* 0x0003e20000000800 */
[----:B------:R-:W-:Y:S01]  /*9b60*/  FSEL R71, R111, -INF , P0 ;  /* 0xff8000006f477808 */ /* 0x000fe20000000000 */
[----:B------:R-:W2:Y:S01]  /*9b70*/  SHFL.BFLY PT, R6, R0, 0x1, 0x1f ;  /* 0x0c201f0000067f89 */ /* 0x000ea200000e0000 */
[----:B------:R-:W-:Y:S04]  /*9b80*/  FMNMX.FTZ R140, R58, R140, !PT ;  /* 0x0000008c3a8c7209 */ /* 0x000fe80007810000 */
[----:B------:R-:W-:Y:S04]  /*9b90*/  FMNMX.FTZ R140, R52, R140, !PT ;  /* 0x0000008c348c7209 */ /* 0x000fe80007810000 */
[----:B------:R-:W-:Y:S04]  /*9ba0*/  FMNMX.FTZ R140, R61, R140, !PT ;  /* 0x0000008c3d8c7209 */ /* 0x000fe80007810000 */
[----:B------:R-:W-:Y:S04]  /*9bb0*/  FMNMX.FTZ R140, R98, R140, !PT ;  /* 0x0000008c628c7209 */ /* 0x000fe80007810000 */
[----:B------:R-:W-:Y:S04]  /*9bc0*/  FMNMX.FTZ R140, R225, R140, !PT ;  /* 0x0000008ce18c7209 */ /* 0x000fe80007810000 */
[----:B------:R-:W-:Y:S01]  /*9bd0*/  FMNMX.FTZ R140, R219, R140, !PT ;  /* 0x0000008cdb8c7209 */ /* 0x000fe20007810000 */
[----:B-1----:R-:W-:Y:S01]  /*9be0*/  FFMA.FTZ R2, R17, c[0x0][0x2d0], -R92 ;  /* 0x0000b40011027a23 */ /* 0x002fe2000001085c */
[----:B--2---:R-:W-:Y:S01]  /*9bf0*/  FMNMX.FTZ R142, R0, R6, !PT ;  /* 0x00000006008e7209 */ /* 0x004fe20007810000 */
[----:B------:R-:W-:Y:S01]  /*9c00*/  @P5 IMAD.SHL.U32 R17, R9, 0x20, RZ ;  /* 0x0000002009115824 */ /* 0x000fe200078e00ff */
[----:B------:R-:W-:Y:S02]  /*9c10*/  FMNMX.FTZ R0, R196, R4, !PT ;  /* 0x00000004c4007209 */ /* 0x000fe40007810000 */
[----:B------:R-:W1:Y:S01]  /*9c20*/  MUFU.EX2 R4, R2 ;  /* 0x0000000200047308 */ /* 0x000e620000000800 */
[C---:B------:R-:W-:Y:S01]  /*9c30*/  FMUL.FTZ R93, R142.reuse, c[0x0][0x2d0] ;  /* 0x0000b4008e5d7a20 */ /* 0x040fe20000410000 */
[----:B------:R-:W-:Y:S02]  /*9c40*/  FSETP.NEU.FTZ.AND P2, PT, R142, -INF , PT ;  /* 0xff8000008e00780b */ /* 0x000fe40003f5d000 */
[----:B------:R-:W-:Y:S02]  /*9c50*/  FMNMX.FTZ R140, R217, R140, !PT ;  /* 0x0000008cd98c7209 */ /* 0x000fe40007810000 */
[----:B------:R-:W-:Y:S02]  /*9c60*/  FSEL R93, R93, RZ, P2 ;  /* 0x000000ff5d5d7208 */ /* 0x000fe40001000000 */
[----:B------:R-:W-:Y:S02]  /*9c70*/  FMNMX.FTZ R140, R211, R140, !PT ;  /* 0x0000008cd38c7209 */ /* 0x000fe40007810000 */
[----:B------:R-:W-:Y:S02]  /*9c80*/  FMNMX.FTZ R0, R71, R0, !PT ;  /* 0x0000000047007209 */ /* 0x000fe40007810000 */
[----:B------:R-:W-:Y:S04]  /*9c90*/  FMNMX.FTZ R140, R210, R140, !PT ;  /* 0x0000008cd28c7209 */ /* 0x000fe80007810000 */
[----:B------:R-:W-:Y:S05]  /*9ca0*/  FMNMX.FTZ R140, R203, R140, !PT ;  /* 0x0000008ccb8c7209 */ /* 0x000fea0007810000 */
[----:B------:R-:W2:Y:S08]  /*9cb0*/  SHFL.BFLY PT, R5, R140, 0x2, 0x1f ;  /* 0x0c401f008c057f89 */ /* 0x000eb000000e0000 */
[----:B-1----:R1:W-:Y:S04]  /*9cc0*/  STL [R1+0x10], R4 ;  /* 0x0000100401007387 */ /* 0x0023e80000100800 */
[----:B------:R-:W3:Y:S08]  /*9cd0*/  SHFL.BFLY PT, R2, R0, 0x2, 0x1f ;  /* 0x0c401f0000027f89 */ /* 0x000ef000000e0000 */
[----:B------:R-:W-:Y:S01]  /*9ce0*/  STL [R1+0xac], R220 ;  /* 0x0000acdc01007387 */ /* 0x000fe20000100800 */
[----:B--2---:R-:W-:Y:S03]  /*9cf0*/  FMNMX.FTZ R140, R140, R5, !PT ;  /* 0x000000058c8c7209 */ /* 0x004fe60007810000 */
[----:B------:R-:W-:Y:S01]  /*9d00*/  STL [R1+0xb0], R246 ;  /* 0x0000b0f601007387 */ /* 0x000fe20000100800 */
[----:B------:R-:W-:Y:S03]  /*9d10*/  @P5 SHF.R.S32.HI R5, RZ, 0x1f, R246 ;  /* 0x0000001fff055819 */ /* 0x000fe600000114f6 */
[----:B------:R-:W2:Y:S02]  /*9d20*/  SHFL.BFLY PT, R6, R140, 0x1, 0x1f ;  /* 0x0c201f008c067f89 */ /* 0x000ea400000e0000 */
[----:B------:R-:W-:Y:S02]  /*9d30*/  @P5 IMAD R5, R5, c[0x0][0x1e0], RZ ;  /* 0x0000780005055a24 */ /* 0x000fe400078e02ff */
[----:B-1----:R-:W-:Y:S02]  /*9d40*/  FFMA.FTZ R4, R198, c[0x0][0x2d0], -R93 ;  /* 0x0000b400c6047a23 */ /* 0x002fe4000001085d */
[----:B------:R-:W-:Y:S01]  /*9d50*/  @P5 IMAD R5, R246, c[0x0][0x1e4], R5 ;  /* 0x00007900f6055a24 */ /* 0x000fe200078e0205 */
[----:B---3--:R-:W-:Y:S01]  /*9d60*/  FMNMX.FTZ R0, R0, R2, !PT ;  /* 0x0000000200007209 */ /* 0x008fe20007810000 */
[----:B------:R1:W-:Y:S01]  /*9d70*/  MUFU.EX2 R111, R4 ;  /* 0x00000004006f7308 */ /* 0x0003e20000000800 */
[----:B------:R-:W-:Y:S03]  /*9d80*/  IMAD.MOV.U32 R198, RZ, RZ, R61 ;  /* 0x000000ffffc67224 */ /* 0x000fe600078e003d */
[----:B------:R-:W3:Y:S01]  /*9d90*/  SHFL.BFLY PT, R2, R0, 0x1, 0x1f ;  /* 0x0c201f0000027f89 */ /* 0x000ee200000e0000 */
[----:B--2---:R-:W-:Y:S01]  /*9da0*/  FMNMX.FTZ R140, R140, R6, !PT ;  /* 0x000000068c8c7209 */ /* 0x004fe20007810000 */
[----:B------:R-:W-:Y:S03]  /*9db0*/  @P5 IMAD.WIDE.U32 R6, R246, c[0x0][0x1e0], RZ ;  /* 0x00007800f6065a25 */ /* 0x000fe600078e00ff */
[C---:B------:R-:W-:Y:S01]  /*9dc0*/  FSETP.NEU.FTZ.AND P1, PT, R140.reuse, -INF , PT ;  /* 0xff8000008c00780b */ /* 0x040fe20003f3d000 */
[----:B------:R-:W-:Y:S02]  /*9dd0*/  FMUL.FTZ R96, R140, c[0x0][0x2d0] ;  /* 0x0000b4008c607a20 */ /* 0x000fe40000410000 */
[----:B------:R-:W-:Y:S02]  /*9de0*/  @P5 IMAD.IADD R7, R7, 0x1, R5 ;  /* 0x0000000107075824 */ /* 0x000fe400078e0205 */
[----:B-1----:R-:W-:Y:S01]  /*9df0*/  FFMA.FTZ R4, R197, c[0x0][0x2d0], -R93 ;  /* 0x0000b400c5047a23 */ /* 0x002fe2000001085d */
[----:B------:R-:W-:Y:S01]  /*9e00*/  FSEL R96, R96, RZ, P1 ;  /* 0x000000ff60607208 */ /* 0x000fe20000800000 */
[----:B------:R-:W-:Y:S01]  /*9e10*/  @P5 IMAD.MOV.U32 R5, RZ, RZ, R11 ;  /* 0x000000ffff055224 */ /* 0x000fe200078e000b */
[----:B---3--:R-:W-:Y:S01]  /*9e20*/  FMNMX.FTZ R70, R0, R2, !PT ;  /* 0x0000000200467209 */ /* 0x008fe20007810000 */
[----:B------:R1:W2:Y:S01]  /*9e30*/  MUFU.EX2 R197, R4 ;  /* 0x0000000400c57308 */ /* 0x0002a20000000800 */
[----:B------:R-:W-:Y:S02]  /*9e40*/  @P5 IMAD R7, R7, 0x70, RZ ;  /* 0x0000007007075824 */ /* 0x000fe400078e02ff */
[--C-:B------:R-:W-:Y:S02]  /*9e50*/  FFMA.FTZ R0, R193, c[0x0][0x2d0], -R96.reuse ;  /* 0x0000b400c1007a23 */ /* 0x100fe40000010860 */
[----:B------:R-:W-:Y:S02]  /*9e60*/  FMUL.FTZ R97, R70, c[0x0][0x2d0] ;  /* 0x0000b40046617a20 */ /* 0x000fe40000410000 */
[----:B------:R-:W-:Y:S05]  /*9e70*/  IMAD.MOV.U32 R193, RZ, RZ, R65 ;  /* 0x000000ffffc17224 */ /* 0x000fea00078e0041 */
[----:B------:R-:W-:Y:S01]  /*9e80*/  F2FP.BF16.PACK_AB R72, R193, R224 ;  /* 0x000000e0c148723e */ /* 0x000fe200000010ff */
[--C-:B-1----:R-:W-:Y:S01]  /*9e90*/  FFMA.FTZ R4, R18, c[0x0][0x2d0], -R93.reuse ;  /* 0x0000b40012047a23 */ /* 0x102fe2000001085d */
[----:B--2---:R-:W-:Y:S01]  /*9ea0*/  F2FP.BF16.PACK_AB R73, R197, R111 ;  /* 0x0000006fc549723e */ /* 0x004fe200000010ff */
[----:B------:R1:W-:Y:S10]  /*9eb0*/  MUFU.EX2 R18, R0 ;  /* 0x0000000000127308 */ /* 0x0003f40000000800 */
[----:B------:R2:W-:Y:S01]  /*9ec0*/  MUFU.EX2 R55, R4 ;  /* 0x0000000400377308 */ /* 0x0005e20000000800 */
[----:B-1----:R-:W-:Y:S09]  /*9ed0*/  FFMA.FTZ R0, R13, c[0x0][0x2d0], -R96 ;  /* 0x0000b4000d007a23 */ /* 0x002ff20000010860 */
[----:B------:R-:W-:Y:S01]  /*9ee0*/  MUFU.EX2 R2, R0 ;  /* 0x0000000000027308 */ /* 0x000fe20000000800 */
[----:B--2---:R-:W-:Y:S09]  /*9ef0*/  FFMA.FTZ R4, R19, c[0x0][0x2d0], -R93 ;  /* 0x0000b40013047a23 */ /* 0x004ff2000001085d */
[----:B------:R1:W2:Y:S02]  /*9f00*/  MUFU.EX2 R12, R4 ;  /* 0x00000004000c7308 */ /* 0x0002a40000000800 */
[----:B-1----:R-:W-:Y:S01]  /*9f10*/  @P5 IMAD.MOV.U32 R4, RZ, RZ, R8 ;  /* 0x000000ffff045224 */ /* 0x002fe200078e0008 */
[----:B--2---:R1:W-:Y:S01]  /*9f20*/  STL [R1+0xc], R12 ;  /* 0x00000c0c01007387 */ /* 0x0043e20000100800 */
[----:B------:R-:W-:Y:S02]  /*9f30*/  FFMA.FTZ R8, R192, c[0x0][0x2d0], -R96 ;  /* 0x0000b400c0087a23 */ /* 0x000fe40000010860 */
[----:B------:R-:W-:Y:S01]  /*9f40*/  @P5 IMAD.WIDE.U32 R4, R6, 0x70, R4 ;  /* 0x0000007006045825 */ /* 0x000fe200078e0004 */
[----:B------:R2:W-:Y:S03]  /*9f50*/  STL [R1+0x24], R2 ;  /* 0x0000240201007387 */ /* 0x0005e60000100800 */
[----:B------:R3:W-:Y:S01]  /*9f60*/  MUFU.EX2 R110, R8 ;  /* 0x00000008006e7308 */ /* 0x0007e20000000800 */
[----:B------:R-:W-:Y:S01]  /*9f70*/  @P5 IMAD.IADD R7, R5, 0x1, R7 ;  /* 0x0000000105075824 */ /* 0x000fe200078e0207 */
[C---:B------:R-:W-:Y:S04]  /*9f80*/  @P5 LEA R6, P0, R4.reuse, c[0x0][0x1c8], 0x1 ;  /* 0x0000720004065a11 */ /* 0x040fe800078008ff */
[----:B------:R-:W-:Y:S02]  /*9f90*/  @P5 LEA.HI.X R7, R4, c[0x0][0x1cc], R7, 0x1, P0 ;  /* 0x0000730004075a11 */ /* 0x000fe400000f0c07 */
[-C--:B------:R-:W-:Y:S03]  /*9fa0*/  @P5 IADD3 R4, P0, R6, R17.reuse, RZ ;  /* 0x0000001106045210 */ /* 0x080fe60007f1e0ff */
[----:B------:R4:W-:Y:S01]  /*9fb0*/  @P5 LDGSTS.E.BYPASS.LTC128B.128 [R245+0x3900], [R6.64], !P6 ;  /* 0x0390000006f55fae */ /* 0x0009e2000f101d4a */
[----:B-1----:R-:W-:Y:S01]  /*9fc0*/  @P5 SHF.L.U64.HI R12, R9, 0x5, R10 ;  /* 0x00000005090c5819 */ /* 0x002fe2000001020a */
[----:B---3--:R-:W-:Y:S04]  /*9fd0*/  FFMA.FTZ R8, R199, c[0x0][0x2d0], -R96 ;  /* 0x0000b400c7087a23 */ /* 0x008fe80000010860 */
[--C-:B------:R-:W-:Y:S01]  /*9fe0*/  @P5 IMAD.X R5, R7, 0x1, R12.reuse, P0 ;  /* 0x0000000107055824 */ /* 0x100fe200000e060c */
[----:B------:R1:W-:Y:S01]  /*9ff0*/  MUFU.EX2 R64, R8 ;  /* 0x0000000800407308 */ /* 0x0003e20000000800 */
[----:B------:R-:W-:Y:S03]  /*a000*/  IMAD.MOV.U32 R199, RZ, RZ, R59 ;  /* 0x000000ffffc77224 */ /* 0x000fe600078e003b */
[----:B------:R3:W-:Y:S01]  /*a010*/  @P5 LDGSTS.E.BYPASS.LTC128B.128 [R245+0x4100], [R4.64], !P6 ;  /* 0x0410000004f55fae */ /* 0x0007e2000f101d4a */
[-C--:B-1----:R-:W-:Y:S05]  /*a020*/  @P5 IADD3 R8, P0, R4, R17.reuse, RZ ;  /* 0x0000001104085210 */ /* 0x082fea0007f1e0ff */
[--C-:B------:R-:W-:Y:S01]  /*a030*/  @P5 IMAD.X R9, R5, 0x1, R12.reuse, P0 ;  /* 0x0000000105095824 */ /* 0x100fe200000e060c */
[-C--:B------:R-:W-:Y:S04]  /*a040*/  @P5 IADD3 R10, P0, R8, R17.reuse, RZ ;  /* 0x00000011080a5210 */ /* 0x080fe80007f1e0ff */
[----:B------:R1:W-:Y:S01]  /*a050*/  @P5 LDGSTS.E.BYPASS.LTC128B.128 [R245+0x4900], [R8.64], !P6 ;  /* 0x0490000008f55fae */ /* 0x0003e2000f101d4a */
[----:B------:R-:W-:Y:S01]  /*a060*/  @P5 IMAD.X R11, R9, 0x1, R12, P0 ;  /* 0x00000001090b5824 */ /* 0x000fe200000e060c */
[----:B------:R-:W-:Y:S04]  /*a070*/  FSETP.NEU.FTZ.AND P0, PT, R70, -INF , PT ;  /* 0xff8000004600780b */ /* 0x000fe80003f1d000 */
[----:B------:R-:W-:Y:S02]  /*a080*/  FSEL R97, R97, RZ, P0 ;  /* 0x000000ff61617208 */ /* 0x000fe40000000000 */
[----:B------:R1:W-:Y:S03]  /*a090*/  @P5 LDGSTS.E.BYPASS.LTC128B.128 [R245+0x5100], [R10.64], !P6 ;  /* 0x051000000af55fae */ /* 0x0003e6000f101d4a */
[--C-:B------:R-:W-:Y:S02]  /*a0a0*/  FFMA.FTZ R0, R205, c[0x0][0x2d0], -R97.reuse ;  /* 0x0000b400cd007a23 */ /* 0x100fe40000010861 */
[----:B------:R-:W-:Y:S02]  /*a0b0*/  FFMA.FTZ R94, R252, c[0x0][0x2d0], -R97 ;  /* 0x0000b400fc5e7a23 */ /* 0x000fe40000010861 */
[----:B------:R1:W-:Y:S01]  /*a0c0*/  MUFU.EX2 R109, R0 ;  /* 0x00000000006d7308 */ /* 0x0003e20000000800 */
[----:B------:R-:W-:Y:S02]  /*a0d0*/  IMAD.MOV.U32 R205, RZ, RZ, R63 ;  /* 0x000000ffffcd7224 */ /* 0x000fe400078e003f */
[--C-:B-1----:R-:W-:Y:S02]  /*a0e0*/  FFMA.FTZ R0, R204, c[0x0][0x2d0], -R97.reuse ;  /* 0x0000b400cc007a23 */ /* 0x102fe40000010861 */
[----:B------:R-:W-:Y:S05]  /*a0f0*/  IMAD.MOV.U32 R204, RZ, RZ, R62 ;  /* 0x000000ffffcc7224 */ /* 0x000fea00078e003e */
[----:B------:R1:W-:Y:S02]  /*a100*/  MUFU.EX2 R19, R0 ;  /* 0x0000000000137308 */ /* 0x0003e40000000800 */
[--C-:B-1----:R-:W-:Y:S02]  /*a110*/  FFMA.FTZ R0, R14, c[0x0][0x2d0], -R97.reuse ;  /* 0x0000b4000e007a23 */ /* 0x102fe40000010861 */
[--C-:B------:R-:W-:Y:S06]  /*a120*/  FFMA.FTZ R14, R32, c[0x0][0x2d0], -R92.reuse ;  /* 0x0000b400200e7a23 */ /* 0x100fec000001085c */
[----:B------:R1:W1:Y:S10]  /*a130*/  MUFU.EX2 R13, R0 ;  /* 0x00000000000d7308 */ /* 0x0002740000000800 */
[----:B------:R3:W-:Y:S01]  /*a140*/  MUFU.EX2 R235, R14 ;  /* 0x0000000e00eb7308 */ /* 0x0007e20000000800 */
[----:B-1----:R-:W-:Y:S01]  /*a150*/  FFMA.FTZ R0, R15, c[0x0][0x2d0], -R97 ;  /* 0x0000b4000f007a23 */ /* 0x002fe20000010861 */
[----:B------:R1:W-:Y:S01]  /*a160*/  STL [R1+0x8], R13 ;  /* 0x0000080d01007387 */ /* 0x0003e20000100800 */
[--C-:B------:R-:W-:Y:S07]  /*a170*/  FFMA.FTZ R15, R21, c[0x0][0x2d0], -R92.reuse ;  /* 0x0000b400150f7a23 */ /* 0x100fee000001085c */
[----:B--2---:R-:W2:Y:S01]  /*a180*/  MUFU.EX2 R2, R0 ;  /* 0x0000000000027308 */ /* 0x004ea20000000800 */
[--C-:B---3--:R-:W-:Y:S09]  /*a190*/  FFMA.FTZ R14, R36, c[0x0][0x2d0], -R92.reuse ;  /* 0x0000b400240e7a23 */ /* 0x108ff2000001085c */
[----:B------:R-:W3:Y:S10]  /*a1a0*/  MUFU.EX2 R0, R16 ;  /* 0x0000001000007308 */ /* 0x000ef40000000800 */
[----:B------:R-:W-:Y:S01]  /*a1b0*/  MUFU.EX2 R220, R15 ;  /* 0x0000000f00dc7308 */ /* 0x000fe20000000800 */
[--C-:B-1----:R-:W-:Y:S01]  /*a1c0*/  FFMA.FTZ R13, R33, c[0x0][0x2d0], -R92.reuse ;  /* 0x0000b400210d7a23 */ /* 0x102fe2000001085c */
[----:B--2---:R1:W-:Y:S08]  /*a1d0*/  STL [R1+0x20], R2 ;  /* 0x0000200201007387 */ /* 0x0043f00000100800 */
[----:B------:R-:W-:Y:S01]  /*a1e0*/  MUFU.EX2 R244, R14 ;  /* 0x0000000e00f47308 */ /* 0x000fe20000000800 */
[----:B---3--:R2:W-:Y:S09]  /*a1f0*/  STL [R1+0x1c], R0 ;  /* 0x00001c0001007387 */ /* 0x0085f20000100800 */
[----:B------:R3:W-:Y:S01]  /*a200*/  MUFU.EX2 R242, R13 ;  /* 0x0000000d00f27308 */ /* 0x0007e20000000800 */
[--C-:B-1----:R-:W-:Y:S09]  /*a210*/  FFMA.FTZ R2, R22, c[0x0][0x2d0], -R93.reuse ;  /* 0x0000b40016027a23 */ /* 0x102ff2000001085d */
[----:B------:R-:W1:Y:S01]  /*a220*/  MUFU.EX2 R2, R2 ;  /* 0x0000000200027308 */ /* 0x000e620000000800 */
[--C-:B--2---:R-:W-:Y:S02]  /*a230*/  FFMA.FTZ R0, R23, c[0x0][0x2d0], -R93.reuse ;  /* 0x0000b40017007a23 */ /* 0x104fe4000001085d */
[----:B---3--:R-:W-:Y:S07]  /*a240*/  FFMA.FTZ R13, R37, c[0x0][0x2d0], -R92 ;  /* 0x0000b400250d7a23 */ /* 0x008fee000001085c */
[----:B------:R2:W-:Y:S10]  /*a250*/  MUFU.EX2 R232, R0 ;  /* 0x0000000000e87308 */ /* 0x0005f40000000800 */
[----:B------:R-:W-:Y:S01]  /*a260*/  MUFU.EX2 R234, R13 ;  /* 0x0000000d00ea7308 */ /* 0x000fe20000000800 */
[----:B-1----:R1:W-:Y:S01]  /*a270*/  STL [R1+0x18], R2 ;  /* 0x0000180201007387 */ /* 0x0023e20000100800 */
[--C-:B--2---:R-:W-:Y:S08]  /*a280*/  FFMA.FTZ R0, R34, c[0x0][0x2d0], -R93.reuse ;  /* 0x0000b40022007a23 */ /* 0x104ff0000001085d */
[----:B------:R2:W-:Y:S02]  /*a290*/  MUFU.EX2 R239, R0 ;  /* 0x0000000000ef7308 */ /* 0x0005e40000000800 */
[----:B--2---:R-:W-:Y:S08]  /*a2a0*/  FFMA.FTZ R0, R35, c[0x0][0x2d0], -R93 ;  /* 0x0000b40023007a23 */ /* 0x004ff0000001085d */
[----:B------:R2:W-:Y:S02]  /*a2b0*/  MUFU.EX2 R243, R0 ;  /* 0x0000000000f37308 */ /* 0x0005e40000000800 */
[--C-:B--2---:R-:W-:Y:S08]  /*a2c0*/  FFMA.FTZ R0, R24, c[0x0][0x2d0], -R96.reuse ;  /* 0x0000b40018007a23 */ /* 0x104ff00000010860 */
[----:B-1----:R1:W2:Y:S02]  /*a2d0*/  MUFU.EX2 R2, R0 ;  /* 0x0000000000027308 */ /* 0x0022a40000000800 */
[--C-:B-1----:R-:W-:Y:S01]  /*a2e0*/  FFMA.FTZ R0, R25, c[0x0][0x2d0], -R96.reuse ;  /* 0x0000b40019007a23 */ /* 0x102fe20000010860 */
[----:B--2---:R1:W-:Y:S07]  /*a2f0*/  STL [R1+0x14], R2 ;  /* 0x0000140201007387 */ /* 0x0043ee0000100800 */
[----:B------:R2:W-:Y:S01]  /*a300*/  MUFU.EX2 R236, R0 ;  /* 0x0000000000ec7308 */ /* 0x0005e20000000800 */
[----:B------:R3:W-:Y:S01]  /*a310*/  STL [R1+0xb4], R143 ;  /* 0x0000b48f01007387 */ /* 0x0007e20000100800 */
[--C-:B-1----:R-:W-:Y:S02]  /*a320*/  FFMA.FTZ R2, R28, c[0x0][0x2d0], -R96.reuse ;  /* 0x0000b4001c027a23 */ /* 0x102fe40000010860 */
[----:B--2---:R-:W-:Y:S06]  /*a330*/  FFMA.FTZ R0, R26, c[0x0][0x2d0], -R97 ;  /* 0x0000b4001a007a23 */ /* 0x004fec0000010861 */
[----:B------:R1:W-:Y:S10]  /*a340*/  MUFU.EX2 R240, R2 ;  /* 0x0000000200f07308 */ /* 0x0003f40000000800 */
[----:B------:R2:W-:Y:S01]  /*a350*/  MUFU.EX2 R246, R0 ;  /* 0x0000000000f67308 */ /* 0x0005e20000000800 */
[----:B-1----:R-:W-:Y:S09]  /*a360*/  FFMA.FTZ R2, R38, c[0x0][0x2d0], -R93 ;  /* 0x0000b40026027a23 */ /* 0x002ff2000001085d */
[----:B------:R1:W-:Y:S01]  /*a370*/  MUFU.EX2 R237, R2 ;  /* 0x0000000200ed7308 */ /* 0x0003e20000000800 */
[--C-:B--2---:R-:W-:Y:S09]  /*a380*/  FFMA.FTZ R0, R27, c[0x0][0x2d0], -R97.reuse ;  /* 0x0000b4001b007a23 */ /* 0x104ff20000010861 */
[----:B------:R2:W-:Y:S01]  /*a390*/  MUFU.EX2 R233, R0 ;  /* 0x0000000000e97308 */ /* 0x0005e20000000800 */
[--C-:B-1----:R-:W-:Y:S09]  /*a3a0*/  FFMA.FTZ R2, R40, c[0x0][0x2d0], -R96.reuse ;  /* 0x0000b40028027a23 */ /* 0x102ff20000010860 */
[----:B------:R-:W-:Y:S01]  /*a3b0*/  MUFU.EX2 R238, R2 ;  /* 0x0000000200ee7308 */ /* 0x000fe20000000800 */
[----:B--2---:R-:W-:Y:S09]  /*a3c0*/  FFMA.FTZ R0, R29, c[0x0][0x2d0], -R96 ;  /* 0x0000b4001d007a23 */ /* 0x004ff20000010860 */
        /* <DEDUP_REMOVED lines=16> */
[----:B---3--:R-:W2:Y:S01]  /*a4d0*/  LDL.LU R143, [R1+0x20] ;  /* 0x00002000018f7983 */ /* 0x008ea20000300800 */
[-C--:B----4-:R-:W-:Y:S02]  /*a4e0*/  @P5 IADD3 R6, P3, R10, R17.reuse, RZ ;  /* 0x000000110a065210 */ /* 0x090fe40007f7e0ff */
[----:B------:R-:W-:Y:S01]  /*a4f0*/  FADD.FTZ R2, -R0, R3 ;  /* 0x0000000300027221 */ /* 0x000fe20000010100 */
[----:B------:R1:W-:Y:S01]  /*a500*/  STL [R1+0xb8], R142 ;  /* 0x0000b88e01007387 */ /* 0x0003e20000100800 */
[----:B------:R-:W-:Y:S01]  /*a510*/  FSEL R0, R142, RZ, P2 ;  /* 0x000000ff8e007208 */ /* 0x000fe20001000000 */
[--C-:B------:R-:W-:Y:S01]  /*a520*/  @P5 IMAD.X R7, R11, 0x1, R12.reuse, P3 ;  /* 0x000000010b075824 */ /* 0x100fe200018e060c */
[-C--:B------:R-:W-:Y:S01]  /*a530*/  @P5 IADD3 R4, P2, R6, R17.reuse, RZ ;  /* 0x0000001106045210 */ /* 0x080fe20007f5e0ff */
[----:B------:R-:W-:Y:S02]  /*a540*/  FMUL.FTZ R2, R2, c[0x0][0x2d0] ;  /* 0x0000b40002027a20 */ /* 0x000fe40000410000 */
[----:B------:R-:W-:Y:S01]  /*a550*/  FADD.FTZ R0, -R0, R141 ;  /* 0x0000008d00007221 */ /* 0x000fe20000010100 */
[----:B------:R3:W-:Y:S01]  /*a560*/  @P5 LDGSTS.E.BYPASS.LTC128B.128 [R245+0x5900], [R6.64], !P6 ;  /* 0x0590000006f55fae */ /* 0x0007e2000f101d4a */
[----:B------:R4:W4:Y:S01]  /*a570*/  MUFU.EX2 R69, R2 ;  /* 0x0000000200457308 */ /* 0x0009220000000800 */
[----:B------:R-:W-:Y:S01]  /*a580*/  @P5 IMAD.X R5, R7, 0x1, R12, P2 ;  /* 0x0000000107055824 */ /* 0x000fe200010e060c */
[----:B------:R-:W-:Y:S01]  /*a590*/  @P5 IADD3 R8, P3, R4, R17, RZ ;  /* 0x0000001104085210 */ /* 0x000fe20007f7e0ff */
[----:B------:R-:W-:Y:S02]  /*a5a0*/  FMUL.FTZ R0, R0, c[0x0][0x2d0] ;  /* 0x0000b40000007a20 */ /* 0x000fe40000410000 */
[----:B------:R-:W-:Y:S02]  /*a5b0*/  IMAD.MOV.U32 R141, RZ, RZ, R64 ;  /* 0x000000ffff8d7224 */ /* 0x000fe400078e0040 */
[----:B------:R3:W-:Y:S01]  /*a5c0*/  @P5 LDGSTS.E.BYPASS.LTC128B.128 [R245+0x6100], [R4.64], !P6 ;  /* 0x0610000004f55fae */ /* 0x0007e2000f101d4a */
[----:B------:R-:W-:Y:S02]  /*a5d0*/  @P5 IMAD.X R9, R5, 0x1, R12, P3 ;  /* 0x0000000105095824 */ /* 0x000fe400018e060c */
[----:B------:R3:W3:Y:S01]  /*a5e0*/  MUFU.EX2 R68, R0 ;  /* 0x0000000000447308 */ /* 0x0006e20000000800 */
[----:B------:R-:W-:Y:S04]  /*a5f0*/  F2FP.BF16.PACK_AB R64, R141, R110 ;  /* 0x0000006e8d40723e */ /* 0x000fe800000010ff */
[----:B------:R3:W-:Y:S08]  /*a600*/  @P5 LDGSTS.E.BYPASS.LTC128B.128 [R245+0x6900], [R8.64], !P6 ;  /* 0x0690000008f55fae */ /* 0x0007f0000f101d4a */
[----:B-1----:R-:W2:Y:S01]  /*a610*/  LDL.LU R142, [R1+0x24] ;  /* 0x00002400018e7983 */ /* 0x002ea20000300800 */
[----:B----4-:R-:W-:Y:S01]  /*a620*/  FSEL R2, R140, RZ, P1 ;  /* 0x000000ff8c027208 */ /* 0x010fe20000800000 */
[C---:B------:R-:W-:Y:S02]  /*a630*/  FMUL.FTZ R17, R69.reuse, R161 ;  /* 0x000000a145117220 */ /* 0x040fe40000410000 */
[----:B------:R1:W-:Y:S01]  /*a640*/  STL [R1+0xbc], R140 ;  /* 0x0000bc8c01007387 */ /* 0x0003e20000100800 */
[C---:B------:R-:W-:Y:S02]  /*a650*/  FMUL.FTZ R48, R69.reuse, R124 ;  /* 0x0000007c45307220 */ /* 0x040fe40000410000 */
[C---:B------:R-:W-:Y:S01]  /*a660*/  FMUL.FTZ R49, R69.reuse, R125 ;  /* 0x0000007d45317220 */ /* 0x040fe20000410000 */
[----:B------:R-:W4:Y:S01]  /*a670*/  LDSM.16.MT88.4 R20, [R228+0x100] ;  /* 0x00010000e414783b */ /* 0x000f220000004200 */
[----:B------:R-:W-:Y:S02]  /*a680*/  FFMA.FTZ R125, R114, c[0x0][0x2d0], -R93 ;  /* 0x0000b400727d7a23 */ /* 0x000fe4000001085d */
[----:B---3--:R-:W-:Y:S01]  /*a690*/  FADD.FTZ R0, -R2, R144 ;  /* 0x0000009002007221 */ /* 0x008fe20000010100 */
[----:B------:R-:W-:Y:S01]  /*a6a0*/  FSEL R2, R70, RZ, P0 ;  /* 0x000000ff46027208 */ /* 0x000fe20000000000 */
[C---:B------:R-:W-:Y:S02]  /*a6b0*/  FMUL.FTZ R5, R69.reuse, R149 ;  /* 0x0000009545057220 */ /* 0x040fe40000410000 */
[----:B------:R-:W-:Y:S01]  /*a6c0*/  FMUL.FTZ R0, R0, c[0x0][0x2d0] ;  /* 0x0000b40000007a20 */ /* 0x000fe20000410000 */
[----:B------:R-:W3:Y:S01]  /*a6d0*/  LDSM.16.MT88.4 R36, [R231+0x100] ;  /* 0x00010000e724783b */ /* 0x000ee20000004200 */
[----:B------:R-:W-:Y:S02]  /*a6e0*/  IMAD.MOV.U32 R149, RZ, RZ, R15 ;  /* 0x000000ffff957224 */ /* 0x000fe400078e000f */
[----:B------:R4:W4:Y:S01]  /*a6f0*/  MUFU.EX2 R3, R0 ;  /* 0x0000000000037308 */ /* 0x0009220000000800 */
[C---:B------:R-:W-:Y:S02]  /*a700*/  FMUL.FTZ R4, R69.reuse, R148 ;  /* 0x0000009445047220 */ /* 0x040fe40000410000 */
[C---:B------:R-:W-:Y:S02]  /*a710*/  FMUL.FTZ R6, R68.reuse, R150 ;  /* 0x0000009644067220 */ /* 0x040fe40000410000 */
[C---:B------:R-:W-:Y:S01]  /*a720*/  FMUL.FTZ R7, R68.reuse, R151 ;  /* 0x0000009744077220 */ /* 0x040fe20000410000 */
[----:B------:R-:W-:Y:S01]  /*a730*/  LDSM.16.MT88.4 R84, [R231+0x900] ;  /* 0x00090000e754783b */ /* 0x000fe20000004200 */
[----:B------:R-:W-:Y:S02]  /*a740*/  IMAD.MOV.U32 R144, RZ, RZ, R19 ;  /* 0x000000ffff907224 */ /* 0x000fe400078e0013 */
[----:B------:R-:W-:Y:S02]  /*a750*/  FMUL.FTZ R19, R68, R163 ;  /* 0x000000a344137220 */ /* 0x000fe40000410000 */
[----:B------:R-:W-:Y:S01]  /*a760*/  IMAD.MOV.U32 R148, RZ, RZ, R16 ;  /* 0x000000ffff947224 */ /* 0x000fe200078e0010 */
[----:B------:R-:W-:Y:S01]  /*a770*/  F2FP.BF16.PACK_AB R65, R144, R109 ;  /* 0x0000006d9041723e */ /* 0x000fe200000010ff */
[C---:B------:R-:W-:Y:S01]  /*a780*/  FMUL.FTZ R16, R69.reuse, R160 ;  /* 0x000000a045107220 */ /* 0x040fe20000410000 */
[----:B-1----:R-:W3:Y:S01]  /*a790*/  LDL.LU R140, [R1+0xc] ;  /* 0x00000c00018c7983 */ /* 0x002ee20000300800 */
[----:B------:R-:W-:Y:S02]  /*a7a0*/  IMAD.MOV.U32 R151, RZ, RZ, R34 ;  /* 0x000000ffff977224 */ /* 0x000fe400078e0022 */
[----:B------:R-:W-:Y:S01]  /*a7b0*/  IMAD.MOV.U32 R150, RZ, RZ, R33 ;  /* 0x000000ffff967224 */ /* 0x000fe200078e0021 */
[----:B------:R1:W-:Y:S01]  /*a7c0*/  STL [R1+0xc0], R245 ;  /* 0x0000c0f501007387 */ /* 0x0003e20000100800 */
[----:B------:R-:W-:Y:S02]  /*a7d0*/  FMUL.FTZ R33, R69, R177 ;  /* 0x000000b145217220 */ /* 0x000fe40000410000 */
[C---:B------:R-:W-:Y:S01]  /*a7e0*/  FMUL.FTZ R34, R68.reuse, R178 ;  /* 0x000000b244227220 */ /* 0x040fe20000410000 */
[----:B------:R-:W-:Y:S01]  /*a7f0*/  LDSM.16.MT88.4 R88, [R229+0x900] ;  /* 0x00090000e558783b */ /* 0x000fe20000004200 */
[----:B------:R-:W-:Y:S02]  /*a800*/  FMUL.FTZ R50, R68, R126 ;  /* 0x0000007e44327220 */ /* 0x000fe40000410000 */
[----:B----4-:R-:W-:Y:S02]  /*a810*/  FADD.FTZ R0, -R2, R145 ;  /* 0x0000009102007221 */ /* 0x010fe40000010100 */
[----:B------:R-:W-:Y:S02]  /*a820*/  FFMA.FTZ R2, R41, c[0x0][0x2d0], -R96 ;  /* 0x0000b40029027a23 */ /* 0x000fe40000010860 */
[----:B------:R-:W-:Y:S01]  /*a830*/  FMUL.FTZ R0, R0, c[0x0][0x2d0] ;  /* 0x0000b40000007a20 */ /* 0x000fe20000410000 */
[----:B------:R-:W0:Y:S01]  /*a840*/  LDGDEPBAR ;  /* 0x00000000000079af */ /* 0x000e220000000000 */
[----:B------:R4:W4:Y:S01]  /*a850*/  MUFU.EX2 R31, R2 ;  /* 0x00000002001f7308 */ /* 0x0009220000000800 */
[C---:B------:R-:W-:Y:S02]  /*a860*/  FMUL.FTZ R8, R3.reuse, R152 ;  /* 0x0000009803087220 */ /* 0x040fe40000410000 */
[----:B------:R-:W-:Y:S02]  /*a870*/  IMAD.MOV.U32 R145, RZ, RZ, R18 ;  /* 0x000000ffff917224 */ /* 0x000fe400078e0012 */
[C---:B------:R-:W-:Y:S02]  /*a880*/  FMUL.FTZ R9, R3.reuse, R153 ;  /* 0x0000009903097220 */ /* 0x040fe40000410000 */
[C---:B------:R-:W-:Y:S02]  /*a890*/  FMUL.FTZ R12, R3.reuse, R156 ;  /* 0x0000009c030c7220 */ /* 0x040fe40000410000 */
[C---:B------:R-:W-:Y:S01]  /*a8a0*/  FMUL.FTZ R13, R3.reuse, R157 ;  /* 0x0000009d030d7220 */ /* 0x040fe20000410000 */
[----:B------:R-:W4:Y:S01]  /*a8b0*/  MUFU.EX2 R0, R0 ;  /* 0x0000000000007308 */ /* 0x000f220000000800 */
[----:B------:R-:W-:Y:S01]  /*a8c0*/  FMUL.FTZ R18, R68, R162 ;  /* 0x000000a244127220 */ /* 0x000fe20000410000 */
[----:B-1----:R-:W3:Y:S01]  /*a8d0*/  LDL.LU R245, [R1+0x10] ;  /* 0x0000100001f57983 */ /* 0x002ee20000300800 */
[C---:B------:R-:W-:Y:S02]  /*a8e0*/  FMUL.FTZ R25, R3.reuse, R169 ;  /* 0x000000a903197220 */ /* 0x040fe40000410000 */
[----:B------:R-:W-:Y:S01]  /*a8f0*/  IMAD.MOV.U32 R156, RZ, RZ, R55 ;  /* 0x000000ffff9c7224 */ /* 0x000fe200078e0037 */
[----:B------:R1:W-:Y:S01]  /*a900*/  STL [R1+0xc4], R70 ;  /* 0x0000c44601007387 */ /* 0x0003e20000100800 */
[----:B------:R-:W-:Y:S02]  /*a910*/  IMAD.MOV.U32 R157, RZ, RZ, R54 ;  /* 0x000000ffff9d7224 */ /* 0x000fe400078e0036 */
[C---:B------:R-:W-:Y:S02]  /*a920*/  FMUL.FTZ R28, R3.reuse, R172 ;  /* 0x000000ac031c7220 */ /* 0x040fe40000410000 */
[----:B------:R-:W-:Y:S02]  /*a930*/  FMUL.FTZ R29, R3, R173 ;  /* 0x000000ad031d7220 */ /* 0x000fe40000410000 */
[----:B------:R-:W-:Y:S02]  /*a940*/  IMAD.MOV.U32 R173, RZ, RZ, R32 ;  /* 0x000000ffffad7224 */ /* 0x000fe400078e0020 */
[----:B----4-:R-:W-:Y:S02]  /*a950*/  FFMA.FTZ R2, R42, c[0x0][0x2d0], -R97 ;  /* 0x0000b4002a027a23 */ /* 0x010fe40000010861 */
[----:B------:R-:W-:Y:S02]  /*a960*/  IMAD.MOV.U32 R172, RZ, RZ, R31 ;  /* 0x000000ffffac7224 */ /* 0x000fe400078e001f */
[----:B------:R4:W-:Y:S01]  /*a970*/  MUFU.EX2 R147, R2 ;  /* 0x0000000200937308 */ /* 0x0009e20000000800 */
[----:B------:R-:W-:Y:S02]  /*a980*/  FMUL.FTZ R32, R69, R176 ;  /* 0x000000b045207220 */ /* 0x000fe40000410000 */
[----:B------:R-:W-:Y:S02]  /*a990*/  IMAD.MOV.U32 R176, RZ, RZ, R76 ;  /* 0x000000ffffb07224 */ /* 0x000fe400078e004c */
[C---:B------:R-:W-:Y:S02]  /*a9a0*/  FMUL.FTZ R14, R0.reuse, R158 ;  /* 0x0000009e000e7220 */ /* 0x040fe40000410000 */
[C---:B------:R-:W-:Y:S02]  /*a9b0*/  FMUL.FTZ R15, R0.reuse, R159 ;  /* 0x0000009f000f7220 */ /* 0x040fe40000410000 */
[C---:B------:R-:W-:Y:S02]  /*a9c0*/  FMUL.FTZ R10, R0.reuse, R154 ;  /* 0x0000009a000a7220 */ /* 0x040fe40000410000 */
[C---:B------:R-:W-:Y:S01]  /*a9d0*/  FMUL.FTZ R11, R0.reuse, R155 ;  /* 0x0000009b000b7220 */ /* 0x040fe20000410000 */
[----:B-1----:R-:W3:Y:S01]  /*a9e0*/  LDL.LU R70, [R1+0x8] ;  /* 0x0000080001467983 */ /* 0x002ee20000300800 */
[C---:B------:R-:W-:Y:S02]  /*a9f0*/  FMUL.FTZ R27, R0.reuse, R171 ;  /* 0x000000ab001b7220 */ /* 0x040fe40000410000 */
[C---:B------:R-:W-:Y:S01]  /*aa00*/  FMUL.FTZ R26, R0.reuse, R170 ;  /* 0x000000aa001a7220 */ /* 0x040fe20000410000 */
[----:B------:R-:W3:Y:S01]  /*aa10*/  LDL.LU R153, [R1+0x14] ;  /* 0x0000140001997983 */ /* 0x000ee20000300800 */
[C---:B------:R-:W-:Y:S02]  /*aa20*/  FMUL.FTZ R30, R0.reuse, R174 ;  /* 0x000000ae001e7220 */ /* 0x040fe40000410000 */
[C---:B------:R-:W-:Y:S01]  /*aa30*/  FMUL.FTZ R31, R0.reuse, R175 ;  /* 0x000000af001f7220 */ /* 0x040fe20000410000 */
[----:B------:R-:W3:Y:S01]  /*aa40*/  LDL.LU R154, [R1+0x18] ;  /* 0x00001800019a7983 */ /* 0x000ee20000300800 */
[----:B------:R-:W-:Y:S02]  /*aa50*/  IMAD.MOV.U32 R175, RZ, RZ, R77 ;  /* 0x000000ffffaf7224 */ /* 0x000fe400078e004d */
[C---:B------:R-:W-:Y:S01]  /*aa60*/  FMUL.FTZ R42, R0.reuse, R122 ;  /* 0x0000007a002a7220 */ /* 0x040fe20000410000 */
[----:B------:R-:W3:Y:S01]  /*aa70*/  LDL.LU R155, [R1+0x1c] ;  /* 0x00001c00019b7983 */ /* 0x000ee20000300800 */
[----:B----4-:R-:W-:Y:S02]  /*aa80*/  FFMA.FTZ R2, R43, c[0x0][0x2d0], -R97 ;  /* 0x0000b4002b027a23 */ /* 0x010fe40000010861 */
[----:B------:R-:W-:Y:S01]  /*aa90*/  FMUL.FTZ R43, R0, R123 ;  /* 0x0000007b002b7220 */ /* 0x000fe20000410000 */
[----:B------:R-:W-:Y:S01]  /*aaa0*/  LDSM.16.MT88.4 R76, [R230+0x100] ;  /* 0x00010000e64c783b */ /* 0x000fe20000004200 */
[----:B------:R1:W-:Y:S01]  /*aab0*/  MUFU.EX2 R152, R2 ;  /* 0x0000000200987308 */ /* 0x0003e20000000800 */
[C---:B------:R-:W-:Y:S02]  /*aac0*/  FMUL.FTZ R40, R3.reuse, R120 ;  /* 0x0000007803287220 */ /* 0x040fe40000410000 */
[C---:B------:R-:W-:Y:S02]  /*aad0*/  FMUL.FTZ R41, R3.reuse, R121 ;  /* 0x0000007903297220 */ /* 0x040fe40000410000 */
[----:B------:R-:W-:Y:S02]  /*aae0*/  FMUL.FTZ R51, R68, R127 ;  /* 0x0000007f44337220 */ /* 0x000fe40000410000 */
[C---:B------:R-:W-:Y:S02]  /*aaf0*/  FMUL.FTZ R58, R0.reuse, R130 ;  /* 0x00000082003a7220 */ /* 0x040fe40000410000 */
[C---:B------:R-:W-:Y:S02]  /*ab00*/  FMUL.FTZ R59, R0.reuse, R131 ;  /* 0x00000083003b7220 */ /* 0x040fe40000410000 */
[C---:B------:R-:W-:Y:S02]  /*ab10*/  FMUL.FTZ R62, R0.reuse, R134 ;  /* 0x00000086003e7220 */ /* 0x040fe40000410000 */
[----:B------:R-:W-:Y:S02]  /*ab20*/  FMUL.FTZ R63, R0, R135 ;  /* 0x00000087003f7220 */ /* 0x000fe40000410000 */
[----:B------:R-:W-:Y:S02]  /*ab30*/  FMUL.FTZ R61, R3, R133 ;  /* 0x00000085033d7220 */ /* 0x000fe40000410000 */
[----:B------:R-:W-:Y:S02]  /*ab40*/  FFMA.FTZ R126, R101, c[0x0][0x2d0], -R92 ;  /* 0x0000b400657e7a23 */ /* 0x000fe4000001085c */
[--C-:B------:R-:W-:Y:S02]  /*ab50*/  FFMA.FTZ R101, R249, c[0x0][0x2d0], -R93.reuse ;  /* 0x0000b400f9657a23 */ /* 0x100fe4000001085d */
[--C-:B------:R-:W-:Y:S02]  /*ab60*/  FFMA.FTZ R122, R103, c[0x0][0x2d0], -R93.reuse ;  /* 0x0000b400677a7a23 */ /* 0x100fe4000001085d */
[----:B------:R-:W-:Y:S02]  /*ab70*/  FFMA.FTZ R127, R115, c[0x0][0x2d0], -R93 ;  /* 0x0000b400737f7a23 */ /* 0x000fe4000001085d */
[--C-:B-1----:R-:W-:Y:S02]  /*ab80*/  FFMA.FTZ R2, R44, c[0x0][0x2d0], -R96.reuse ;  /* 0x0000b4002c027a23 */ /* 0x102fe40000010860 */
[----:B------:R-:W-:Y:S02]  /*ab90*/  FMUL.FTZ R44, R3, R180 ;  /* 0x000000b4032c7220 */ /* 0x000fe40000410000 */
[----:B------:R1:W-:Y:S01]  /*aba0*/  MUFU.EX2 R158, R2 ;  /* 0x00000002009e7308 */ /* 0x0003e20000000800 */
[----:B------:R-:W-:Y:S02]  /*abb0*/  FFMA.FTZ R124, R196, c[0x0][0x2d0], -R97 ;  /* 0x0000b400c47c7a23 */ /* 0x000fe40000010861 */
[--C-:B------:R-:W-:Y:S02]  /*abc0*/  FFMA.FTZ R103, R219, c[0x0][0x2d0], -R96.reuse ;  /* 0x0000b400db677a23 */ /* 0x100fe40000010860 */
[----:B------:R-:W-:Y:S02]  /*abd0*/  IMAD.MOV.U32 R219, RZ, RZ, R151 ;  /* 0x000000ffffdb7224 */ /* 0x000fe400078e0097 */
[--C-:B------:R-:W-:Y:S02]  /*abe0*/  FFMA.FTZ R121, R215, c[0x0][0x2d0], -R97.reuse ;  /* 0x0000b400d7797a23 */ /* 0x100fe40000010861 */
[--C-:B------:R-:W-:Y:S02]  /*abf0*/  FFMA.FTZ R120, R211, c[0x0][0x2d0], -R96.reuse ;  /* 0x0000b400d3787a23 */ /* 0x100fe40000010860 */
[--C-:B------:R-:W-:Y:S02]  /*ac00*/  FFMA.FTZ R123, R210, c[0x0][0x2d0], -R96.reuse ;  /* 0x0000b400d27b7a23 */ /* 0x100fe40000010860 */
[----:B-1----:R-:W-:Y:S02]  /*ac10*/  FFMA.FTZ R2, R45, c[0x0][0x2d0], -R96 ;  /* 0x0000b4002d027a23 */ /* 0x002fe40000010860 */
[----:B------:R-:W-:Y:S02]  /*ac20*/  FMUL.FTZ R45, R3, R181 ;  /* 0x000000b5032d7220 */ /* 0x000fe40000410000 */
[----:B------:R1:W-:Y:S02]  /*ac30*/  MUFU.EX2 R108, R2 ;  /* 0x00000002006c7308 */ /* 0x0003e40000000800 */
[--C-:B-1----:R-:W-:Y:S02]  /*ac40*/  FFMA.FTZ R2, R46, c[0x0][0x2d0], -R97.reuse ;  /* 0x0000b4002e027a23 */ /* 0x102fe40000010861 */
[----:B------:R-:W-:Y:S06]  /*ac50*/  FMUL.FTZ R46, R0, R182 ;  /* 0x000000b6002e7220 */ /* 0x000fec0000410000 */
[----:B------:R1:W4:Y:S02]  /*ac60*/  MUFU.EX2 R35, R2 ;  /* 0x0000000200237308 */ /* 0x0003240000000800 */
[----:B-1----:R-:W-:Y:S02]  /*ac70*/  FFMA.FTZ R2, R188, c[0x0][0x2d0], -R97 ;  /* 0x0000b400bc027a23 */ /* 0x002fe40000010861 */
[----:B----4-:R-:W-:Y:S06]  /*ac80*/  IMAD.MOV.U32 R174, RZ, RZ, R35 ;  /* 0x000000ffffae7224 */ /* 0x010fec00078e0023 */
[----:B------:R1:W4:Y:S01]  /*ac90*/  MUFU.EX2 R159, R2 ;  /* 0x00000002009f7308 */ /* 0x0003220000000800 */
[----:B------:R-:W-:Y:S02]  /*aca0*/  FMUL.FTZ R35, R68, R179 ;  /* 0x000000b344237220 */ /* 0x000fe40000410000 */
[----:B------:R-:W-:Y:S02]  /*acb0*/  IMAD.MOV.U32 R188, RZ, RZ, R80 ;  /* 0x000000ffffbc7224 */ /* 0x000fe400078e0050 */
[----:B------:R-:W-:Y:S01]  /*acc0*/  LDSM.16.MT88.4 R80, [R228+0x900] ;  /* 0x00090000e450783b */ /* 0x000fe20000004200 */
[----:B------:R-:W-:Y:S02]  /*acd0*/  IMAD.MOV.U32 R178, RZ, RZ, R174 ;  /* 0x000000ffffb27224 */ /* 0x000fe400078e00ae */
[----:B------:R-:W-:Y:S02]  /*ace0*/  IMAD.MOV.U32 R174, RZ, RZ, R199 ;  /* 0x000000ffffae7224 */ /* 0x000fe400078e00c7 */
[----:B------:R-:W-:Y:S02]  /*acf0*/  IMAD.MOV.U32 R179, RZ, RZ, R188 ;  /* 0x000000ffffb37224 */ /* 0x000fe400078e00bc */
[----:B------:R-:W-:Y:S02]  /*ad00*/  IMAD.MOV.U32 R188, RZ, RZ, R198 ;  /* 0x000000ffffbc7224 */ /* 0x000fe400078e00c6 */
[----:B-1----:R-:W-:Y:S02]  /*ad10*/  FFMA.FTZ R2, R47, c[0x0][0x2d0], -R92 ;  /* 0x0000b4002f027a23 */ /* 0x002fe4000001085c */
[----:B------:R-:W-:Y:S02]  /*ad20*/  FMUL.FTZ R47, R0, R183 ;  /* 0x000000b7002f7220 */ /* 0x000fe40000410000 */
[----:B----4-:R-:W-:Y:S01]  /*ad30*/  IMAD.MOV.U32 R177, RZ, RZ, R159 ;  /* 0x000000ffffb17224 */ /* 0x010fe200078e009f */
[----:B------:R-:W-:Y:S01]  /*ad40*/  MUFU.EX2 R183, R94 ;  /* 0x0000005e00b77308 */ /* 0x000fe20000000800 */
[----:B------:R-:W-:Y:S01]  /*ad50*/  IMAD.MOV.U32 R159, RZ, RZ, R193 ;  /* 0x000000ffff9f7224 */ /* 0x000fe200078e00c1 */
[----:B--2---:R-:W-:Y:S02]  /*ad60*/  F2FP.BF16.PACK_AB R66, R142, R145 ;  /* 0x000000918e42723e */ /* 0x004fe400000010ff */
[----:B---3--:R-:W-:Y:S02]  /*ad70*/  F2FP.BF16.PACK_AB R75, R140, R55 ;  /* 0x000000378c4b723e */ /* 0x008fe400000010ff */
[----:B------:R-:W-:Y:S02]  /*ad80*/  F2FP.BF16.PACK_AB R74, R245, R54 ;  /* 0x00000036f54a723e */ /* 0x000fe400000010ff */
[----:B------:R-:W1:Y:S05]  /*ad90*/  LDSM.16.MT88.4 R52, [R229+0x100] ;  /* 0x00010000e534783b */ /* 0x000e6a0000004200 */
[-C--:B------:R-:W-:Y:S05]  /*ada0*/  HMMA.16816.F32.BF16 R4, R72, R20.reuse, R4 ;  /* 0x000000144804723c */ /* 0x080fea0000041804 */
[----:B------:R-:W-:Y:S07]  /*adb0*/  F2FP.BF16.PACK_AB R67, R143, R70 ;  /* 0x000000468f43723e */ /* 0x000fee00000010ff */
[C---:B------:R-:W-:Y:S07]  /*adc0*/  HMMA.16816.F32.BF16 R8, R64.reuse, R20, R8 ;  /* 0x000000144008723c */ /* 0x040fee0000041808 */
[C---:B------:R-:W-:Y:S01]  /*add0*/  FMUL.FTZ R20, R69.reuse, R164 ;  /* 0x000000a445147220 */ /* 0x040fe20000410000 */
[-C--:B------:R-:W-:Y:S01]  /*ade0*/  HMMA.16816.F32.BF16 R12, R64, R22.reuse, R12 ;  /* 0x00000016400c723c */ /* 0x080fe2000004180c */
[----:B------:R2:W-:Y:S03]  /*adf0*/  MUFU.EX2 R164, R2 ;  /* 0x0000000200a47308 */ /* 0x0005e60000000800 */
[----:B------:R-:W-:Y:S02]  /*ae00*/  FMUL.FTZ R21, R69, R165 ;  /* 0x000000a545157220 */ /* 0x000fe40000410000 */
[----:B------:R-:W-:Y:S02]  /*ae10*/  IMAD.MOV.U32 R165, RZ, RZ, R24 ;  /* 0x000000ffffa57224 */ /* 0x000fe400078e0018 */
[C---:B------:R-:W-:Y:S04]  /*ae20*/  HMMA.16816.F32.BF16 R16, R72.reuse, R22, R16 ;  /* 0x000000164810723c */ /* 0x040fe80000041810 */
[----:B------:R-:W-:Y:S03]  /*ae30*/  FMUL.FTZ R24, R3, R168 ;  /* 0x000000a803187220 */ /* 0x000fe60000410000 */
[C---:B------:R-:W-:Y:S02]  /*ae40*/  FMUL.FTZ R23, R68.reuse, R167 ;  /* 0x000000a744177220 */ /* 0x040fe40000410000 */
[----:B------:R-:W-:Y:S07]  /*ae50*/  FMUL.FTZ R22, R68, R166 ;  /* 0x000000a644167220 */ /* 0x000fee0000410000 */
[-C--:B------:R-:W-:Y:S03]  /*ae60*/  HMMA.16816.F32.BF16 R20, R72, R36.reuse, R20 ;  /* 0x000000244814723c */ /* 0x080fe60000041814 */
[----:B--2---:R-:W-:Y:S02]  /*ae70*/  FFMA.FTZ R2, R189, c[0x0][0x2d0], -R92 ;  /* 0x0000b400bd027a23 */ /* 0x004fe4000001085c */
[----:B------:R-:W-:Y:S02]  /*ae80*/  IMAD.MOV.U32 R189, RZ, RZ, R165 ;  /* 0x000000ffffbd7224 */ /* 0x000fe400078e00a5 */
[----:B------:R2:W-:Y:S01]  /*ae90*/  MUFU.EX2 R168, R2 ;  /* 0x0000000200a87308 */ /* 0x0005e20000000800 */
[C---:B------:R-:W-:Y:S04]  /*aea0*/  HMMA.16816.F32.BF16 R24, R64.reuse, R36, R24 ;  /* 0x000000244018723c */ /* 0x040fe80000041818 */
[----:B------:R-:W-:Y:S02]  /*aeb0*/  IMAD.MOV.U32 R165, RZ, RZ, R106 ;  /* 0x000000ffffa57224 */ /* 0x000fe400078e006a */
[----:B------:R-:W-:Y:S02]  /*aec0*/  IMAD.MOV.U32 R106, RZ, RZ, R98 ;  /* 0x000000ffff6a7224 */ /* 0x000fe400078e0062 */
[-C--:B------:R-:W-:Y:S04]  /*aed0*/  HMMA.16816.F32.BF16 R28, R64, R38.reuse, R28 ;  /* 0x00000026401c723c */ /* 0x080fe8000004181c */
[--C-:B------:R-:W-:Y:S02]  /*aee0*/  FFMA.FTZ R98, R213, c[0x0][0x2d0], -R92.reuse ;  /* 0x0000b400d5627a23 */ /* 0x100fe4000001085c */
[C---:B------:R-:W-:Y:S02]  /*aef0*/  FMUL.FTZ R37, R69.reuse, R117 ;  /* 0x0000007545257220 */ /* 0x040fe40000410000 */
[C---:B------:R-:W-:Y:S04]  /*af00*/  HMMA.16816.F32.BF16 R32, R72.reuse, R38, R32 ;  /* 0x000000264820723c */ /* 0x040fe80000041820 */
[----:B------:R-:W-:Y:S02]  /*af10*/  FMUL.FTZ R36, R69, R116 ;  /* 0x0000007445247220 */ /* 0x000fe40000410000 */
[--C-:B------:R-:W-:Y:S02]  /*af20*/  FFMA.FTZ R117, R102, c[0x0][0x2d0], -R93.reuse ;  /* 0x0000b40066757a23 */ /* 0x100fe4000001085d */
[----:B--2---:R-:W-:Y:S04]  /*af30*/  FFMA.FTZ R2, R190, c[0x0][0x2d0], -R93 ;  /* 0x0000b400be027a23 */ /* 0x004fe8000001085d */
[----:B------:R2:W3:Y:S01]  /*af40*/  MUFU.EX2 R163, R2 ;  /* 0x0000000200a37308 */ /* 0x0004e20000000800 */
[C---:B------:R-:W-:Y:S02]  /*af50*/  FMUL.FTZ R39, R68.reuse, R119 ;  /* 0x0000007744277220 */ /* 0x040fe40000410000 */
[----:B------:R-:W-:Y:S02]  /*af60*/  FMUL.FTZ R38, R68, R118 ;  /* 0x0000007644267220 */ /* 0x000fe40000410000 */
[----:B------:R-:W-:Y:S02]  /*af70*/  FFMA.FTZ R119, R200, c[0x0][0x2d0], -R92 ;  /* 0x0000b400c8777a23 */ /* 0x000fe4000001085c */
[----:B------:R-:W-:Y:S02]  /*af80*/  FFMA.FTZ R102, R225, c[0x0][0x2d0], -R96 ;  /* 0x0000b400e1667a23 */ /* 0x000fe40000010860 */
[----:B------:R-:W-:Y:S01]  /*af90*/  IMAD.MOV.U32 R225, RZ, RZ, R150 ;  /* 0x000000ffffe17224 */ /* 0x000fe200078e0096 */
[-C--:B-1----:R-:W-:Y:S03]  /*afa0*/  HMMA.16816.F32.BF16 R36, R72, R52.reuse, R36 ;  /* 0x000000344824723c */ /* 0x082fe60000041824 */
[----:B------:R-:W-:Y:S02]  /*afb0*/  IMAD.MOV.U32 R200, RZ, RZ, R192 ;  /* 0x000000ffffc87224 */ /* 0x000fe400078e00c0 */
[----:B------:R-:W-:Y:S02]  /*afc0*/  FFMA.FTZ R118, R216, c[0x0][0x2d0], -R97 ;  /* 0x0000b400d8767a23 */ /* 0x000fe40000010861 */
[----:B------:R-:W-:Y:S01]  /*afd0*/  FFMA.FTZ R116, R217, c[0x0][0x2d0], -R96 ;  /* 0x0000b400d9747a23 */ /* 0x000fe20000010860 */
[C---:B------:R-:W-:Y:S04]  /*afe0*/  HMMA.16816.F32.BF16 R40, R64.reuse, R52, R40 ;  /* 0x000000344028723c */ /* 0x040fe80000041828 */
[----:B------:R-:W-:Y:S02]  /*aff0*/  IMAD.MOV.U32 R217, RZ, RZ, R152 ;  /* 0x000000ffffd97224 */ /* 0x000fe400078e0098 */
[----:B--2---:R-:W-:Y:S02]  /*b000*/  FFMA.FTZ R2, R191, c[0x0][0x2d0], -R93 ;  /* 0x0000b400bf027a23 */ /* 0x004fe4000001085d */
[-C--:B------:R-:W-:Y:S02]  /*b010*/  HMMA.16816.F32.BF16 R44, R64, R54.reuse, R44 ;  /* 0x00000036402c723c */ /* 0x080fe4000004182c */
[----:B------:R1:W-:Y:S02]  /*b020*/  MUFU.EX2 R167, R2 ;  /* 0x0000000200a77308 */ /* 0x0003e40000000800 */
[----:B---3--:R-:W-:Y:S02]  /*b030*/  IMAD.MOV.U32 R213, RZ, RZ, R163 ;  /* 0x000000ffffd57224 */ /* 0x008fe400078e00a3 */
[C---:B------:R-:W-:Y:S02]  /*b040*/  FMUL.FTZ R52, R69.reuse, R184 ;  /* 0x000000b845347220 */ /* 0x040fe40000410000 */
[C---:B------:R-:W-:Y:S04]  /*b050*/  HMMA.16816.F32.BF16 R48, R72.reuse, R54, R48 ;  /* 0x000000364830723c */ /* 0x040fe80000041830 */
[----:B------:R-:W-:Y:S01]  /*b060*/  FMUL.FTZ R53, R69, R185 ;  /* 0x000000b945357220 */ /* 0x000fe20000410000 */
[----:B------:R-:W-:Y:S02]  /*b070*/  MUFU.EX2 R184, R98 ;  /* 0x0000006200b87308 */ /* 0x000fe40000000800 */
[C---:B------:R-:W-:Y:S02]  /*b080*/  FMUL.FTZ R54, R68.reuse, R186 ;  /* 0x000000ba44367220 */ /* 0x040fe40000410000 */
[----:B------:R-:W-:Y:S07]  /*b090*/  FMUL.FTZ R55, R68, R187 ;  /* 0x000000bb44377220 */ /* 0x000fee0000410000 */
[-C--:B------:R-:W-:Y:S03]  /*b0a0*/  HMMA.16816.F32.BF16 R52, R72, R76.reuse, R52 ;  /* 0x0000004c4834723c */ /* 0x080fe60000041834 */
[--C-:B-1----:R-:W-:Y:S02]  /*b0b0*/  FFMA.FTZ R2, R56, c[0x0][0x2d0], -R92.reuse ;  /* 0x0000b40038027a23 */ /* 0x102fe4000001085c */
[----:B------:R-:W-:Y:S02]  /*b0c0*/  FMUL.FTZ R56, R3, R128 ;  /* 0x0000008003387220 */ /* 0x000fe40000410000 */
[----:B------:R1:W2:Y:S02]  /*b0d0*/  MUFU.EX2 R169, R2 ;  /* 0x0000000200a97308 */ /* 0x0002a40000000800 */
[----:B-1----:R-:W-:Y:S03]  /*b0e0*/  FFMA.FTZ R2, R57, c[0x0][0x2d0], -R92 ;  /* 0x0000b40039027a23 */ /* 0x002fe6000001085c */
[----:B------:R-:W-:Y:S05]  /*b0f0*/  FMUL.FTZ R57, R3, R129 ;  /* 0x0000008103397220 */ /* 0x000fea0000410000 */
[----:B------:R1:W-:Y:S01]  /*b100*/  MUFU.EX2 R171, R2 ;  /* 0x0000000200ab7308 */ /* 0x0003e20000000800 */
[----:B--2---:R-:W-:Y:S01]  /*b110*/  IMAD.MOV.U32 R252, RZ, RZ, R169 ;  /* 0x000000fffffc7224 */ /* 0x004fe200078e00a9 */
[C---:B------:R-:W-:Y:S08]  /*b120*/  HMMA.16816.F32.BF16 R56, R64.reuse, R76, R56 ;  /* 0x0000004c4038723c */ /* 0x040ff00000041838 */
[----:B------:R2:W-:Y:S01]  /*b130*/  MUFU.EX2 R129, R101 ;  /* 0x0000006500817308 */ /* 0x0005e20000000800 */
[----:B------:R-:W-:Y:S03]  /*b140*/  F2FP.BF16.PACK_AB R76, R236, R153 ;  /* 0x00000099ec4c723e */ /* 0x000fe600000010ff */
[----:B------:R-:W-:Y:S01]  /*b150*/  F2FP.BF16.PACK_AB R77, R233, R246 ;  /* 0x000000f6e94d723e */ /* 0x000fe200000010ff */
[----:B-1----:R-:W-:Y:S02]  /*b160*/  FFMA.FTZ R2, R60, c[0x0][0x2d0], -R93 ;  /* 0x0000b4003c027a23 */ /* 0x002fe4000001085d */
[----:B------:R-:W-:Y:S03]  /*b170*/  FMUL.FTZ R60, R3, R132 ;  /* 0x00000084033c7220 */ /* 0x000fe60000410000 */
[----:B------:R1:W-:Y:S04]  /*b180*/  MUFU.EX2 R166, R2 ;  /* 0x0000000200a67308 */ /* 0x0003e80000000800 */
[-C--:B------:R-:W-:Y:S03]  /*b190*/  HMMA.16816.F32.BF16 R60, R64, R78.reuse, R60 ;  /* 0x0000004e403c723c */ /* 0x080fe6000004183c */
[----:B--2---:R-:W-:Y:S04]  /*b1a0*/  FFMA.FTZ R101, R223, c[0x0][0x2d0], -R97 ;  /* 0x0000b400df657a23 */ /* 0x004fe80000010861 */
[C---:B------:R-:W-:Y:S02]  /*b1b0*/  FMUL.FTZ R64, R69.reuse, R136 ;  /* 0x0000008845407220 */ /* 0x040fe40000410000 */
[----:B------:R-:W-:Y:S03]  /*b1c0*/  FMUL.FTZ R65, R69, R137 ;  /* 0x0000008945417220 */ /* 0x000fe60000410000 */
[C---:B------:R-:W-:Y:S02]  /*b1d0*/  FMUL.FTZ R66, R68.reuse, R138 ;  /* 0x0000008a44427220 */ /* 0x040fe40000410000 */
[----:B------:R-:W-:Y:S02]  /*b1e0*/  FMUL.FTZ R67, R68, R139 ;  /* 0x0000008b44437220 */ /* 0x000fe40000410000 */
[----:B-1----:R-:W-:Y:S05]  /*b1f0*/  FFMA.FTZ R2, R194, c[0x0][0x2d0], -R93 ;  /* 0x0000b400c2027a23 */ /* 0x002fea000001085d */
[----:B------:R-:W-:Y:S01]  /*b200*/  HMMA.16816.F32.BF16 R64, R72, R78, R64 ;  /* 0x0000004e4840723c */ /* 0x000fe20000041840 */
[----:B------:R1:W2:Y:S06]  /*b210*/  MUFU.EX2 R170, R2 ;  /* 0x0000000200aa7308 */ /* 0x0002ac0000000800 */
[----:B------:R-:W-:Y:S02]  /*b220*/  F2FP.BF16.PACK_AB R72, R220, R155 ;  /* 0x0000009bdc48723e */ /* 0x000fe400000010ff */
[----:B------:R-:W-:Y:S03]  /*b230*/  F2FP.BF16.PACK_AB R73, R232, R154 ;  /* 0x0000009ae849723e */ /* 0x000fe600000010ff */
[----:B------:R-:W-:Y:S02]  /*b240*/  F2FP.BF16.PACK_AB R74, R242, R235 ;  /* 0x000000ebf24a723e */ /* 0x000fe400000010ff */
[----:B------:R-:W-:Y:S02]  /*b250*/  F2FP.BF16.PACK_AB R75, R243, R239 ;  /* 0x000000eff34b723e */ /* 0x000fe400000010ff */
[----:B------:R-:W-:Y:S02]  /*b260*/  F2FP.BF16.PACK_AB R78, R149, R240 ;  /* 0x000000f0954e723e */ /* 0x000fe400000010ff */
[----:B------:R-:W-:Y:S03]  /*b270*/  F2FP.BF16.PACK_AB R79, R148, R241 ;  /* 0x000000f1944f723e */ /* 0x000fe600000010ff */
[-C--:B------:R-:W-:Y:S03]  /*b280*/  HMMA.16816.F32.BF16 R4, R72, R80.reuse, R4 ;  /* 0x000000504804723c */ /* 0x080fe60000041804 */
[--C-:B-1----:R-:W-:Y:S05]  /*b290*/  FFMA.FTZ R2, R207, c[0x0][0x2d0], -R96.reuse ;  /* 0x0000b400cf027a23 */ /* 0x102fea0000010860 */
[C---:B------:R-:W-:Y:S01]  /*b2a0*/  HMMA.16816.F32.BF16 R8, R76.reuse, R80, R8 ;  /* 0x000000504c08723c */ /* 0x040fe20000041808 */
[----:B------:R1:W-:Y:S07]  /*b2b0*/  MUFU.EX2 R160, R2 ;  /* 0x0000000200a07308 */ /* 0x0003ee0000000800 */
[-C--:B------:R-:W-:Y:S08]  /*b2c0*/  HMMA.16816.F32.BF16 R12, R76, R82.reuse, R12 ;  /* 0x000000524c0c723c */ /* 0x080ff0000004180c */
[C---:B------:R-:W-:Y:S01]  /*b2d0*/  HMMA.16816.F32.BF16 R16, R72.reuse, R82, R16 ;  /* 0x000000524810723c */ /* 0x040fe20000041810 */
[----:B------:R-:W3:Y:S07]  /*b2e0*/  LDSM.16.MT88.4 R80, [R230+0x900] ;  /* 0x00090000e650783b */ /* 0x000eee0000004200 */
[-C--:B------:R-:W-:Y:S04]  /*b2f0*/  HMMA.16816.F32.BF16 R20, R72, R84.reuse, R20 ;  /* 0x000000544814723c */ /* 0x080fe80000041814 */
[----:B-1----:R-:W-:Y:S04]  /*b300*/  FFMA.FTZ R2, R208, c[0x0][0x2d0], -R96 ;  /* 0x0000b400d0027a23 */ /* 0x002fe80000010860 */
[C---:B------:R-:W-:Y:S01]  /*b310*/  HMMA.16816.F32.BF16 R24, R76.reuse, R84, R24 ;  /* 0x000000544c18723c */ /* 0x040fe20000041818 */
[----:B------:R1:W4:Y:S07]  /*b320*/  MUFU.EX2 R162, R2 ;  /* 0x0000000200a27308 */ /* 0x00032e0000000800 */
[-C--:B------:R-:W-:Y:S08]  /*b330*/  HMMA.16816.F32.BF16 R28, R76, R86.reuse, R28 ;  /* 0x000000564c1c723c */ /* 0x080ff0000004181c */
[C---:B------:R-:W-:Y:S01]  /*b340*/  HMMA.16816.F32.BF16 R32, R72.reuse, R86, R32 ;  /* 0x000000564820723c */ /* 0x040fe20000041820 */
[----:B------:R-:W2:Y:S07]  /*b350*/  LDSM.16.MT88.4 R84, [R228+0x1100] ;  /* 0x00110000e454783b */ /* 0x000eae0000004200 */
[-C--:B------:R-:W-:Y:S04]  /*b360*/  HMMA.16816.F32.BF16 R36, R72, R88.reuse, R36 ;  /* 0x000000584824723c */ /* 0x080fe80000041824 */
[--C-:B-1----:R-:W-:Y:S04]  /*b370*/  FFMA.FTZ R2, R221, c[0x0][0x2d0], -R97.reuse ;  /* 0x0000b400dd027a23 */ /* 0x102fe80000010861 */
[C---:B------:R-:W-:Y:S01]  /*b380*/  HMMA.16816.F32.BF16 R40, R76.reuse, R88, R40 ;  /* 0x000000584c28723c */ /* 0x040fe20000041828 */
[----:B------:R1:W1:Y:S07]  /*b390*/  MUFU.EX2 R161, R2 ;  /* 0x0000000200a17308 */ /* 0x00026e0000000800 */
[-C--:B------:R-:W-:Y:S08]  /*b3a0*/  HMMA.16816.F32.BF16 R44, R76, R90.reuse, R44 ;  /* 0x0000005a4c2c723c */ /* 0x080ff0000004182c */
[C---:B------:R-:W-:Y:S01]  /*b3b0*/  HMMA.16816.F32.BF16 R48, R72.reuse, R90, R48 ;  /* 0x0000005a4830723c */ /* 0x040fe20000041830 */
[----:B------:R-:W-:Y:S07]  /*b3c0*/  LDSM.16.MT88.4 R88, [R229+0x1100] ;  /* 0x00110000e558783b */ /* 0x000fee0000004200 */
[-C--:B---3--:R-:W-:Y:S04]  /*b3d0*/  HMMA.16816.F32.BF16 R52, R72, R80.reuse, R52 ;  /* 0x000000504834723c */ /* 0x088fe80000041834 */
[----:B-1----:R-:W-:Y:S02]  /*b3e0*/  FFMA.FTZ R2, R226, c[0x0][0x2d0], -R97 ;  /* 0x0000b400e2027a23 */ /* 0x002fe40000010861 */
[----:B--2---:R-:W-:Y:S02]  /*b3f0*/  IMAD.MOV.U32 R226, RZ, RZ, R170 ;  /* 0x000000ffffe27224 */ /* 0x004fe400078e00aa */
[C---:B------:R-:W-:Y:S01]  /*b400*/  HMMA.16816.F32.BF16 R56, R76.reuse, R80, R56 ;  /* 0x000000504c38723c */ /* 0x040fe20000041838 */
[----:B------:R1:W-:Y:S07]  /*b410*/  MUFU.EX2 R221, R2 ;  /* 0x0000000200dd7308 */ /* 0x0003ee0000000800 */
[-C--:B------:R-:W-:Y:S07]  /*b420*/  HMMA.16816.F32.BF16 R60, R76, R82.reuse, R60 ;  /* 0x000000524c3c723c */ /* 0x080fee000004183c */
[----:B------:R-:W-:Y:S01]  /*b430*/  FFMA.FTZ R76, R99, c[0x0][0x2d0], -R96 ;  /* 0x0000b400634c7a23 */ /* 0x000fe20000010860 */
[----:B------:R-:W-:Y:S01]  /*b440*/  HMMA.16816.F32.BF16 R64, R72, R82, R64 ;  /* 0x000000524840723c */ /* 0x000fe20000041840 */
[----:B------:R-:W2:Y:S02]  /*b450*/  LDSM.16.MT88.4 R80, [R231+0x1100] ;  /* 0x00110000e750783b */ /* 0x000ea40000004200 */
[----:B------:R3:W-:Y:S01]  /*b460*/  MUFU.EX2 R191, R76 ;  /* 0x0000004c00bf7308 */ /* 0x0007e20000000800 */
[----:B------:R-:W-:Y:S01]  /*b470*/  FFMA.FTZ R99, R250, c[0x0][0x2d0], -R93 ;  /* 0x0000b400fa637a23 */ /* 0x000fe2000001085d */
[----:B------:R-:W-:Y:S01]  /*b480*/  F2FP.BF16.PACK_AB R77, R152, R147 ;  /* 0x00000093984d723e */ /* 0x000fe200000010ff */
[----:B------:R-:W-:Y:S01]  /*b490*/  IMAD.MOV.U32 R250, RZ, RZ, R178 ;  /* 0x000000fffffa7224 */ /* 0x000fe200078e00b2 */
[----:B------:R-:W-:Y:S01]  /*b4a0*/  F2FP.BF16.PACK_AB R72, R234, R244 ;  /* 0x000000f4ea48723e */ /* 0x000fe200000010ff */
[--C-:B-1----:R-:W-:Y:S01]  /*b4b0*/  FFMA.FTZ R2, R227, c[0x0][0x2d0], -R96.reuse ;  /* 0x0000b400e3027a23 */ /* 0x102fe20000010860 */
[----:B------:R-:W-:Y:S04]  /*b4c0*/  F2FP.BF16.PACK_AB R73, R173, R237 ;  /* 0x000000edad49723e */ /* 0x000fe800000010ff */
[----:B------:R1:W-:Y:S01]  /*b4d0*/  MUFU.EX2 R208, R2 ;  /* 0x0000000200d07308 */ /* 0x0003e20000000800 */
[----:B------:R-:W-:Y:S01]  /*b4e0*/  F2FP.BF16.PACK_AB R74, R200, R151 ;  /* 0x00000097c84a723e */ /* 0x000fe200000010ff */
[----:B------:R-:W-:Y:S08]  /*b4f0*/  IMAD.MOV.U32 R227, RZ, RZ, R171 ;  /* 0x000000ffffe37224 */ /* 0x000ff000078e00ab */
[----:B------:R-:W-:Y:S01]  /*b500*/  MUFU.EX2 R130, R99 ;  /* 0x0000006300827308 */ /* 0x000fe20000000800 */
[----:B---3--:R-:W-:Y:S01]  /*b510*/  F2FP.BF16.PACK_AB R76, R172, R238 ;  /* 0x000000eeac4c723e */ /* 0x008fe200000010ff */
[----:B-1----:R-:W-:Y:S02]  /*b520*/  FFMA.FTZ R2, R248, c[0x0][0x2d0], -R96 ;  /* 0x0000b400f8027a23 */ /* 0x002fe40000010860 */
[----:B------:R-:W-:Y:S06]  /*b530*/  IMAD.MOV.U32 R248, RZ, RZ, R166 ;  /* 0x000000fffff87224 */ /* 0x000fec00078e00a6 */
[----:B------:R1:W-:Y:S02]  /*b540*/  MUFU.EX2 R207, R2 ;  /* 0x0000000200cf7308 */ /* 0x0003e40000000800 */
[----:B-1----:R-:W-:Y:S08]  /*b550*/  FFMA.FTZ R2, R205, c[0x0][0x2d0], -R97 ;  /* 0x0000b400cd027a23 */ /* 0x002ff00000010861 */
[----:B------:R1:W-:Y:S02]  /*b560*/  MUFU.EX2 R205, R2 ;  /* 0x0000000200cd7308 */ /* 0x0003e40000000800 */
[----:B-1----:R-:W-:Y:S02]  /*b570*/  FFMA.FTZ R2, R251, c[0x0][0x2d0], -R92 ;  /* 0x0000b400fb027a23 */ /* 0x002fe4000001085c */
[----:B----4-:R-:W-:Y:S06]  /*b580*/  IMAD.MOV.U32 R251, RZ, RZ, R162 ;  /* 0x000000fffffb7224 */ /* 0x010fec00078e00a2 */
[----:B------:R1:W-:Y:S02]  /*b590*/  MUFU.EX2 R182, R2 ;  /* 0x0000000200b67308 */ /* 0x0003e40000000800 */
[----:B-1----:R-:W-:Y:S08]  /*b5a0*/  FFMA.FTZ R2, R204, c[0x0][0x2d0], -R92 ;  /* 0x0000b400cc027a23 */ /* 0x002ff0000001085c */
[----:B------:R1:W-:Y:S02]  /*b5b0*/  MUFU.EX2 R204, R2 ;  /* 0x0000000200cc7308 */ /* 0x0003e40000000800 */
[----:B-1----:R-:W-:Y:S02]  /*b5c0*/  FFMA.FTZ R2, R176, c[0x0][0x2d0], -R93 ;  /* 0x0000b400b0027a23 */ /* 0x002fe4000001085d */
[----:B------:R-:W-:Y:S06]  /*b5d0*/  IMAD.MOV.U32 R176, RZ, RZ, R158 ;  /* 0x000000ffffb07224 */ /* 0x000fec00078e009e */
[----:B------:R1:W-:Y:S01]  /*b5e0*/  MUFU.EX2 R181, R2 ;  /* 0x0000000200b57308 */ /* 0x0003e20000000800 */
[----:B------:R-:W-:Y:S02]  /*b5f0*/  IMAD.MOV.U32 R158, RZ, RZ, R157 ;  /* 0x000000ffff9e7224 */ /* 0x000fe400078e009d */
[----:B------:R-:W-:Y:S02]  /*b600*/  IMAD.MOV.U32 R157, RZ, RZ, R156 ;  /* 0x000000ffff9d7224 */ /* 0x000fe400078e009c */
[----:B------:R-:W-:Y:S02]  /*b610*/  IMAD.MOV.U32 R156, RZ, RZ, R145 ;  /* 0x000000ffff9c7224 */ /* 0x000fe400078e0091 */
[----:B------:R-:W-:Y:S02]  /*b620*/  IMAD.MOV.U32 R145, RZ, RZ, R146 ;  /* 0x000000ffff917224 */ /* 0x000fe400078e0092 */
[----:B------:R-:W-:Y:S02]  /*b630*/  IMAD.MOV.U32 R146, RZ, RZ, R100 ;  /* 0x000000ffff927224 */ /* 0x000fe400078e0064 */
[----:B------:R-:W-:Y:S02]  /*b640*/  FFMA.FTZ R100, R212, c[0x0][0x2d0], -R92 ;  /* 0x0000b400d4647a23 */ /* 0x000fe4000001085c */
[----:B------:R-:W-:Y:S02]  /*b650*/  IMAD.MOV.U32 R212, RZ, RZ, R164 ;  /* 0x000000ffffd47224 */ /* 0x000fe400078e00a4 */
[----:B------:R-:W-:Y:S01]  /*b660*/  MUFU.EX2 R131, R100 ;  /* 0x0000006400837308 */ /* 0x000fe20000000800 */
[----:B-1----:R-:W-:Y:S02]  /*b670*/  FFMA.FTZ R2, R175, c[0x0][0x2d0], -R93 ;  /* 0x0000b400af027a23 */ /* 0x002fe4000001085d */
[----:B------:R-:W-:Y:S07]  /*b680*/  IMAD.MOV.U32 R175, RZ, RZ, R107 ;  /* 0x000000ffffaf7224 */ /* 0x000fee00078e006b */
[----:B------:R1:W-:Y:S01]  /*b690*/  MUFU.EX2 R199, R2 ;  /* 0x0000000200c77308 */ /* 0x0003e20000000800 */
[----:B------:R-:W-:Y:S02]  /*b6a0*/  IMAD.MOV.U32 R107, RZ, RZ, R104 ;  /* 0x000000ffff6b7224 */ /* 0x000fe400078e0068 */
[----:B------:R-:W-:Y:S02]  /*b6b0*/  FFMA.FTZ R104, R206, c[0x0][0x2d0], -R92 ;  /* 0x0000b400ce687a23 */ /* 0x000fe4000001085c */
[----:B------:R-:W-:Y:S02]  /*b6c0*/  IMAD.MOV.U32 R206, RZ, RZ, R177 ;  /* 0x000000ffffce7224 */ /* 0x000fe400078e00b1 */
[----:B------:R-:W-:Y:S02]  /*b6d0*/  IMAD.MOV.U32 R177, RZ, RZ, R176 ;  /* 0x000000ffffb17224 */ /* 0x000fe400078e00b0 */
[----:B------:R-:W-:Y:S01]  /*b6e0*/  IMAD.MOV.U32 R176, RZ, RZ, R165 ;  /* 0x000000ffffb07224 */ /* 0x000fe200078e00a5 */
[----:B------:R-:W-:Y:S01]  /*b6f0*/  F2FP.BF16.PACK_AB R79, R206, R250 ;  /* 0x000000face4f723e */ /* 0x000fe200000010ff */
[----:B------:R-:W-:Y:S02]  /*b700*/  IMAD.MOV.U32 R165, RZ, RZ, R145 ;  /* 0x000000ffffa57224 */ /* 0x000fe400078e0091 */
[----:B------:R-:W-:Y:S02]  /*b710*/  IMAD.MOV.U32 R145, RZ, RZ, R107 ;  /* 0x000000ffff917224 */ /* 0x000fe400078e006b */
[----:B------:R-:W-:Y:S02]  /*b720*/  IMAD.MOV.U32 R107, RZ, RZ, R106 ;  /* 0x000000ffff6b7224 */ /* 0x000fe400078e006a */
[----:B------:R-:W-:Y:S02]  /*b730*/  IMAD.MOV.U32 R106, RZ, RZ, R105 ;  /* 0x000000ffff6a7224 */ /* 0x000fe400078e0069 */
[----:B------:R-:W-:Y:S02]  /*b740*/  FFMA.FTZ R105, R202, c[0x0][0x2d0], -R92 ;  /* 0x0000b400ca697a23 */ /* 0x000fe4000001085c */
[----:B------:R-:W-:Y:S02]  /*b750*/  IMAD.MOV.U32 R202, RZ, RZ, R108 ;  /* 0x000000ffffca7224 */ /* 0x000fe400078e006c */
[--C-:B------:R-:W-:Y:S02]  /*b760*/  FFMA.FTZ R108, R201, c[0x0][0x2d0], -R92.reuse ;  /* 0x0000b400c96c7a23 */ /* 0x100fe4000001085c */
[----:B-1----:R-:W-:Y:S02]  /*b770*/  FFMA.FTZ R2, R209, c[0x0][0x2d0], -R92 ;  /* 0x0000b400d1027a23 */ /* 0x002fe4000001085c */
[----:B------:R-:W-:Y:S02]  /*b780*/  IMAD.MOV.U32 R201, RZ, RZ, R189 ;  /* 0x000000ffffc97224 */ /* 0x000fe400078e00bd */
[----:B------:R1:W-:Y:S01]  /*b790*/  MUFU.EX2 R194, R2 ;  /* 0x0000000200c27308 */ /* 0x0003e20000000800 */
[----:B------:R-:W-:Y:S02]  /*b7a0*/  IMAD.MOV.U32 R249, RZ, RZ, R177 ;  /* 0x000000fffff97224 */ /* 0x000fe400078e00b1 */
[----:B------:R-:W-:Y:S01]  /*b7b0*/  F2FP.BF16.PACK_AB R75, R201, R150 ;  /* 0x00000096c94b723e */ /* 0x000fe200000010ff */
[----:B------:R-:W-:Y:S02]  /*b7c0*/  IMAD.MOV.U32 R178, RZ, RZ, R165 ;  /* 0x000000ffffb27224 */ /* 0x000fe400078e00a5 */
[----:B------:R-:W-:Y:S01]  /*b7d0*/  IMAD.MOV.U32 R177, RZ, RZ, R106 ;  /* 0x000000ffffb17224 */ /* 0x000fe200078e006a */
[----:B------:R-:W-:Y:S01]  /*b7e0*/  F2FP.BF16.PACK_AB R78, R202, R249 ;  /* 0x000000f9ca4e723e */ /* 0x000fe200000010ff */
[----:B------:R-:W-:Y:S02]  /*b7f0*/  FFMA.FTZ R106, R113, c[0x0][0x2d0], -R93 ;  /* 0x0000b400716a7a23 */ /* 0x000fe4000001085d */
[-C--:B------:R-:W-:Y:S01]  /*b800*/  HMMA.16816.F32.BF16 R4, R72, R84.reuse, R4 ;  /* 0x000000544804723c */ /* 0x080fe20000041804 */
[----:B------:R-:W3:Y:S01]  /*b810*/  LDL.LU R113, [R1+0x28] ;  /* 0x0000280001717983 */ /* 0x000ee20000300800 */
[----:B------:R-:W-:Y:S01]  /*b820*/  MUFU.EX2 R108, R108 ;  /* 0x0000006c006c7308 */ /* 0x000fe20000000800 */
[----:B------:R-:W-:Y:S02]  /*b830*/  IMAD.MOV.U32 R165, RZ, RZ, R107 ;  /* 0x000000ffffa57224 */ /* 0x000fe400078e006b */
[----:B------:R-:W-:Y:S02]  /*b840*/  FFMA.FTZ R107, R112, c[0x0][0x2d0], -R93 ;  /* 0x0000b400706b7a23 */ /* 0x000fe4000001085d */
[----:B------:R-:W3:Y:S01]  /*b850*/  LDL.LU R112, [R1+0x30] ;  /* 0x0000300001707983 */ /* 0x000ee20000300800 */
[C---:B------:R-:W-:Y:S04]  /*b860*/  HMMA.16816.F32.BF16 R8, R76.reuse, R84, R8 ;  /* 0x000000544c08723c */ /* 0x040fe80000041808 */
[----:B------:R-:W-:Y:S02]  /*b870*/  FFMA.FTZ R98, R165, c[0x0][0x2d0], -R96 ;  /* 0x0000b400a5627a23 */ /* 0x000fe40000010860 */
[----:B-1----:R-:W-:Y:S02]  /*b880*/  FFMA.FTZ R2, R214, c[0x0][0x2d0], -R92 ;  /* 0x0000b400d6027a23 */ /* 0x002fe4000001085c */
[-C--:B------:R-:W-:Y:S01]  /*b890*/  HMMA.16816.F32.BF16 R12, R76, R86.reuse, R12 ;  /* 0x000000564c0c723c */ /* 0x080fe2000004180c */
[----:B------:R-:W-:Y:S03]  /*b8a0*/  MUFU.EX2 R115, R98 ;  /* 0x0000006200737308 */ /* 0x000fe60000000800 */
[----:B------:R-:W-:Y:S02]  /*b8b0*/  FFMA.FTZ R84, R178, c[0x0][0x2d0], -R96 ;  /* 0x0000b400b2547a23 */ /* 0x000fe40000010860 */
[----:B------:R-:W-:Y:S02]  /*b8c0*/  IMAD.MOV.U32 R214, RZ, RZ, R168 ;  /* 0x000000ffffd67224 */ /* 0x000fe400078e00a8 */
[C---:B------:R-:W-:Y:S03]  /*b8d0*/  HMMA.16816.F32.BF16 R16, R72.reuse, R86, R16 ;  /* 0x000000564810723c */ /* 0x040fe60000041810 */
[----:B------:R1:W-:Y:S01]  /*b8e0*/  MUFU.EX2 R198, R2 ;  /* 0x0000000200c67308 */ /* 0x0003e20000000800 */
[----:B------:R-:W-:Y:S02]  /*b8f0*/  IMAD.MOV.U32 R209, RZ, RZ, R167 ;  /* 0x000000ffffd17224 */ /* 0x000fe400078e00a7 */
[--C-:B------:R-:W-:Y:S02]  /*b900*/  FFMA.FTZ R100, R146, c[0x0][0x2d0], -R97.reuse ;  /* 0x0000b40092647a23 */ /* 0x100fe40000010861 */
[-C--:B--2---:R-:W-:Y:S04]  /*b910*/  HMMA.16816.F32.BF16 R20, R72, R80.reuse, R20 ;  /* 0x000000504814723c */ /* 0x084fe80000041814 */
[----:B------:R-:W-:Y:S01]  /*b920*/  FFMA.FTZ R99, R145, c[0x0][0x2d0], -R97 ;  /* 0x0000b40091637a23 */ /* 0x000fe20000010861 */
[----:B------:R2:W-:Y:S03]  /*b930*/  MUFU.EX2 R189, R84 ;  /* 0x0000005400bd7308 */ /* 0x0005e60000000800 */
[C---:B------:R-:W-:Y:S07]  /*b940*/  HMMA.16816.F32.BF16 R24, R76.reuse, R80, R24 ;  /* 0x000000504c18723c */ /* 0x040fee0000041818 */
[----:B------:R2:W-:Y:S01]  /*b950*/  MUFU.EX2 R146, R104 ;  /* 0x0000006800927308 */ /* 0x0005e20000000800 */
[-C--:B------:R-:W-:Y:S04]  /*b960*/  HMMA.16816.F32.BF16 R28, R76, R82.reuse, R28 ;  /* 0x000000524c1c723c */ /* 0x080fe8000004181c */
[----:B-1----:R-:W-:Y:S02]  /*b970*/  FFMA.FTZ R2, R222, c[0x0][0x2d0], -R93 ;  /* 0x0000b400de027a23 */ /* 0x002fe4000001085d */
[----:B------:R-:W-:Y:S02]  /*b980*/  IMAD.MOV.U32 R222, RZ, RZ, R161 ;  /* 0x000000ffffde7224 */ /* 0x000fe400078e00a1 */
[C---:B------:R-:W-:Y:S01]  /*b990*/  HMMA.16816.F32.BF16 R32, R72.reuse, R82, R32 ;  /* 0x000000524820723c */ /* 0x040fe20000041820 */
[----:B------:R1:W-:Y:S01]  /*b9a0*/  MUFU.EX2 R193, R2 ;  /* 0x0000000200c17308 */ /* 0x0003e20000000800 */
[----:B------:R-:W-:Y:S06]  /*b9b0*/  LDSM.16.MT88.4 R80, [R228+0x1900] ;  /* 0x00190000e450783b */ /* 0x000fec0000004200 */
[-C--:B------:R-:W-:Y:S02]  /*b9c0*/  HMMA.16816.F32.BF16 R36, R72, R88.reuse, R36 ;  /* 0x000000584824723c */ /* 0x080fe40000041824 */
[----:B--2---:R-:W-:Y:S01]  /*b9d0*/  LDSM.16.MT88.4 R84, [R231+0x1900] ;  /* 0x00190000e754783b */ /* 0x004fe20000004200 */
[----:B------:R-:W-:Y:S01]  /*b9e0*/  MUFU.EX2 R145, R105 ;  /* 0x0000006900917308 */ /* 0x000fe20000000800 */
[----:B------:R-:W-:Y:S04]  /*b9f0*/  FFMA.FTZ R104, R218, c[0x0][0x2d0], -R97 ;  /* 0x0000b400da687a23 */ /* 0x000fe80000010861 */
[C---:B------:R-:W-:Y:S05]  /*ba00*/  HMMA.16816.F32.BF16 R40, R76.reuse, R88, R40 ;  /* 0x000000584c28723c */ /* 0x040fea0000041828 */
[----:B------:R-:W-:Y:S03]  /*ba10*/  MUFU.EX2 R105, R195 ;  /* 0x000000c300697308 */ /* 0x000fe60000000800 */
[-C--:B------:R-:W-:Y:S04]  /*ba20*/  HMMA.16816.F32.BF16 R44, R76, R90.reuse, R44 ;  /* 0x0000005a4c2c723c */ /* 0x080fe8000004182c */
[----:B-1----:R-:W-:Y:S02]  /*ba30*/  FFMA.FTZ R2, R247, c[0x0][0x2d0], -R93 ;  /* 0x0000b400f7027a23 */ /* 0x002fe4000001085d */
[----:B------:R-:W-:Y:S01]  /*ba40*/  IMAD.MOV.U32 R247, RZ, RZ, R160 ;  /* 0x000000fffff77224 */ /* 0x000fe200078e00a0 */
[----:B------:R-:W-:Y:S01]  /*ba50*/  MUFU.EX2 R114, R99 ;  /* 0x0000006300727308 */ /* 0x000fe20000000800 */
[C---:B------:R-:W-:Y:S01]  /*ba60*/  HMMA.16816.F32.BF16 R48, R72.reuse, R90, R48 ;  /* 0x0000005a4830723c */ /* 0x040fe20000041830 */
[----:B------:R-:W-:Y:S03]  /*ba70*/  LDSM.16.MT88.4 R88, [R229+0x1900] ;  /* 0x00190000e558783b */ /* 0x000fe60000004200 */
[----:B------:R-:W-:Y:S05]  /*ba80*/  IMAD.MOV.U32 R160, RZ, RZ, R141 ;  /* 0x000000ffffa07224 */ /* 0x000fea00078e008d */
[----:B------:R1:W-:Y:S10]  /*ba90*/  MUFU.EX2 R192, R2 ;  /* 0x0000000200c07308 */ /* 0x0003f40000000800 */
[----:B------:R-:W-:Y:S10]  /*baa0*/  MUFU.EX2 R141, R107 ;  /* 0x0000006b008d7308 */ /* 0x000ff40000000800 */
[----:B------:R-:W2:Y:S01]  /*bab0*/  MUFU.EX2 R107, R119 ;  /* 0x00000077006b7308 */ /* 0x000ea20000000800 */
[----:B-1----:R-:W-:Y:S09]  /*bac0*/  FFMA.FTZ R2, R179, c[0x0][0x2d0], -R96 ;  /* 0x0000b400b3027a23 */ /* 0x002ff20000010860 */
[----:B------:R1:W-:Y:S10]  /*bad0*/  MUFU.EX2 R180, R2 ;  /* 0x0000000200b47308 */ /* 0x0003f40000000800 */
[----:B------:R-:W-:Y:S01]  /*bae0*/  MUFU.EX2 R99, R120 ;  /* 0x0000007800637308 */ /* 0x000fe20000000800 */
[----:B--2---:R-:W-:Y:S01]  /*baf0*/  F2FP.BF16.PACK_AB R136, R107, R108 ;  /* 0x0000006c6b88723e */ /* 0x004fe200000010ff */
[--C-:B-1----:R-:W-:Y:S02]  /*bb00*/  FFMA.FTZ R2, R95, c[0x0][0x2d0], -R97.reuse ;  /* 0x0000b4005f027a23 */ /* 0x102fe40000010861 */
[----:B------:R-:W1:Y:S06]  /*bb10*/  LDSM.16.MT88.4 R92, [R230+0x1100] ;  /* 0x00110000e65c783b */ /* 0x000e6c0000004200 */
[----:B------:R2:W-:Y:S02]  /*bb20*/  MUFU.EX2 R190, R2 ;  /* 0x0000000200be7308 */ /* 0x0005e40000000800 */
[--C-:B--2---:R-:W-:Y:S02]  /*bb30*/  FFMA.FTZ R2, R174, c[0x0][0x2d0], -R97.reuse ;  /* 0x0000b400ae027a23 */ /* 0x104fe40000010861 */
[----:B------:R-:W-:Y:S06]  /*bb40*/  IMAD.MOV.U32 R174, RZ, RZ, R188 ;  /* 0x000000ffffae7224 */ /* 0x000fec00078e00bc */
[----:B------:R2:W-:Y:S01]  /*bb50*/  MUFU.EX2 R188, R2 ;  /* 0x0000000200bc7308 */ /* 0x0005e20000000800 */
[-C--:B-1----:R-:W-:Y:S08]  /*bb60*/  HMMA.16816.F32.BF16 R52, R72, R92.reuse, R52 ;  /* 0x0000005c4834723c */ /* 0x082ff00000041834 */
[C---:B------:R-:W-:Y:S01]  /*bb70*/  HMMA.16816.F32.BF16 R56, R76.reuse, R92, R56 ;  /* 0x0000005c4c38723c */ /* 0x040fe20000041838 */
[----:B------:R-:W4:Y:S04]  /*bb80*/  LDL.LU R93, [R1+0x2c] ;  /* 0x00002c00015d7983 */ /* 0x000f280000300800 */
[----:B------:R-:W4:Y:S01]  /*bb90*/  LDL.LU R92, [R1+0x34] ;  /* 0x00003400015c7983 */ /* 0x000f220000300800 */
[--C-:B--2---:R-:W-:Y:S02]  /*bba0*/  FFMA.FTZ R2, R177, c[0x0][0x2d0], -R96.reuse ;  /* 0x0000b400b1027a23 */ /* 0x104fe40000010860 */
[-C--:B------:R-:W-:Y:S02]  /*bbb0*/  HMMA.16816.F32.BF16 R60, R76, R94.reuse, R60 ;  /* 0x0000005e4c3c723c */ /* 0x080fe4000004183c */
[----:B------:R1:W-:Y:S05]  /*bbc0*/  MUFU.EX2 R187, R2 ;  /* 0x0000000200bb7308 */ /* 0x0003ea0000000800 */
[----:B------:R-:W-:Y:S01]  /*bbd0*/  F2FP.BF16.PACK_AB R76, R251, R247 ;  /* 0x000000f7fb4c723e */ /* 0x000fe200000010ff */
[----:B------:R-:W-:Y:S04]  /*bbe0*/  HMMA.16816.F32.BF16 R64, R72, R94, R64 ;  /* 0x0000005e4840723c */ /* 0x000fe80000041840 */
        /* <DEDUP_REMOVED lines=8> */
[----:B------:R-:W-:Y:S02]  /*bc70*/  LDSM.16.MT88.4 R176, [R231+0x3100] ;  /* 0x00310000e7b0783b */ /* 0x000fe40000004200 */
[----:B------:R1:W-:Y:S02]  /*bc80*/  MUFU.EX2 R186, R2 ;  /* 0x0000000200ba7308 */ /* 0x0003e40000000800 */
[-C--:B------:R-:W-:Y:S08]  /*bc90*/  HMMA.16816.F32.BF16 R4, R72, R80.reuse, R4 ;  /* 0x000000504804723c */ /* 0x080ff00000041804 */
[C---:B------:R-:W-:Y:S08]  /*bca0*/  HMMA.16816.F32.BF16 R8, R76.reuse, R80, R8 ;  /* 0x000000504c08723c */ /* 0x040ff00000041808 */
[-C--:B------:R-:W-:Y:S04]  /*bcb0*/  HMMA.16816.F32.BF16 R12, R76, R82.reuse, R12 ;  /* 0x000000524c0c723c */ /* 0x080fe8000004180c */
[--C-:B-1----:R-:W-:Y:S04]  /*bcc0*/  FFMA.FTZ R2, R175, c[0x0][0x2d0], -R97.reuse ;  /* 0x0000b400af027a23 */ /* 0x102fe80000010861 */
[C---:B------:R-:W-:Y:S01]  /*bcd0*/  HMMA.16816.F32.BF16 R16, R72.reuse, R82, R16 ;  /* 0x000000524810723c */ /* 0x040fe20000041810 */
[----:B------:R-:W-:Y:S01]  /*bce0*/  LDSM.16.MT88.4 R80, [R228+0x2100] ;  /* 0x00210000e450783b */ /* 0x000fe20000004200 */
[----:B------:R1:W-:Y:S02]  /*bcf0*/  MUFU.EX2 R185, R2 ;  /* 0x0000000200b97308 */ /* 0x0003e40000000800 */
[----:B------:R-:W-:Y:S04]  /*bd00*/  FFMA.FTZ R97, R71, c[0x0][0x2d0], -R97 ;  /* 0x0000b40047617a23 */ /* 0x000fe80000010861 */
[-C--:B------:R-:W-:Y:S04]  /*bd10*/  HMMA.16816.F32.BF16 R20, R72, R84.reuse, R20 ;  /* 0x000000544814723c */ /* 0x080fe80000041814 */
[----:B------:R-:W-:Y:S04]  /*bd20*/  MUFU.EX2 R97, R97 ;  /* 0x0000006100617308 */ /* 0x000fe80000000800 */
[C---:B------:R-:W-:Y:S08]  /*bd30*/  HMMA.16816.F32.BF16 R24, R76.reuse, R84, R24 ;  /* 0x000000544c18723c */ /* 0x040ff00000041818 */
[-C--:B------:R-:W-:Y:S04]  /*bd40*/  HMMA.16816.F32.BF16 R28, R76, R86.reuse, R28 ;  /* 0x000000564c1c723c */ /* 0x080fe8000004181c */
[--C-:B-1----:R-:W-:Y:S02]  /*bd50*/  FFMA.FTZ R2, R174, c[0x0][0x2d0], -R96.reuse ;  /* 0x0000b400ae027a23 */ /* 0x102fe40000010860 */
[----:B------:R-:W-:Y:S02]  /*bd60*/  FFMA.FTZ R96, R203, c[0x0][0x2d0], -R96 ;  /* 0x0000b400cb607a23 */ /* 0x000fe40000010860 */
[C---:B------:R-:W-:Y:S01]  /*bd70*/  HMMA.16816.F32.BF16 R32, R72.reuse, R86, R32 ;  /* 0x000000564820723c */ /* 0x040fe20000041820 */
[----:B------:R-:W-:Y:S01]  /*bd80*/  LDSM.16.MT88.4 R84, [R231+0x2100] ;  /* 0x00210000e754783b */ /* 0x000fe20000004200 */
[----:B------:R-:W-:Y:S02]  /*bd90*/  MUFU.EX2 R128, R2 ;  /* 0x0000000200807308 */ /* 0x000fe40000000800 */
[----:B---3--:R-:W-:Y:S04]  /*bda0*/  FFMA.FTZ R69, R69, R113, R224 ;  /* 0x0000007145457223 */ /* 0x008fe800000100e0 */
[-C--:B------:R-:W-:Y:S04]  /*bdb0*/  HMMA.16816.F32.BF16 R36, R72, R88.reuse, R36 ;  /* 0x000000584824723c */ /* 0x080fe80000041824 */
[----:B------:R-:W-:Y:S01]  /*bdc0*/  MUFU.EX2 R96, R96 ;  /* 0x0000006000607308 */ /* 0x000fe20000000800 */
[----:B------:R-:W-:Y:S02]  /*bdd0*/  FADD.FTZ R69, R159, R69 ;  /* 0x000000459f457221 */ /* 0x000fe40000010000 */
[----:B------:R-:W-:Y:S01]  /*bde0*/  IMAD.MOV.U32 R159, RZ, RZ, R144 ;  /* 0x000000ffff9f7224 */ /* 0x000fe200078e0090 */
[C---:B------:R-:W-:Y:S04]  /*bdf0*/  HMMA.16816.F32.BF16 R40, R76.reuse, R88, R40 ;  /* 0x000000584c28723c */ /* 0x040fe80000041828 */
[----:B------:R-:W-:Y:S02]  /*be00*/  FFMA.FTZ R68, R68, R112, R111 ;  /* 0x0000007044447223 */ /* 0x000fe4000001006f */
[----:B------:R-:W-:Y:S02]  /*be10*/  MUFU.EX2 R144, R106 ;  /* 0x0000006a00907308 */ /* 0x000fe40000000800 */
[-C--:B------:R-:W-:Y:S08]  /*be20*/  HMMA.16816.F32.BF16 R44, R76, R90.reuse, R44 ;  /* 0x0000005a4c2c723c */ /* 0x080ff0000004182c */
[C---:B------:R-:W-:Y:S01]  /*be30*/  HMMA.16816.F32.BF16 R48, R72.reuse, R90, R48 ;  /* 0x0000005a4830723c */ /* 0x040fe20000041830 */
[----:B------:R-:W-:Y:S01]  /*be40*/  LDSM.16.MT88.4 R88, [R229+0x2100] ;  /* 0x00210000e558783b */ /* 0x000fe20000004200 */
[----:B------:R-:W-:Y:S10]  /*be50*/  MUFU.EX2 R112, R102 ;  /* 0x0000006600707308 */ /* 0x000ff40000000800 */
[----:B------:R-:W-:Y:S10]  /*be60*/  MUFU.EX2 R111, R103 ;  /* 0x00000067006f7308 */ /* 0x000ff40000000800 */
[----:B------:R-:W-:Y:S10]  /*be70*/  MUFU.EX2 R113, R100 ;  /* 0x0000006400717308 */ /* 0x000ff40000000800 */
[----:B------:R-:W-:Y:S10]  /*be80*/  MUFU.EX2 R106, R117 ;  /* 0x00000075006a7308 */ /* 0x000ff40000000800 */
[----:B------:R-:W1:Y:S10]  /*be90*/  MUFU.EX2 R103, R126 ;  /* 0x0000007e00677308 */ /* 0x000e740000000800 */
[----:B------:R-:W-:Y:S10]  /*bea0*/  MUFU.EX2 R102, R125 ;  /* 0x0000007d00667308 */ /* 0x000ff40000000800 */
[----:B------:R-:W2:Y:S01]  /*beb0*/  MUFU.EX2 R100, R116 ;  /* 0x0000007400647308 */ /* 0x000ea20000000800 */
[----:B-1----:R-:W-:Y:S02]  /*bec0*/  F2FP.BF16.PACK_AB R138, R103, R105 ;  /* 0x00000069678a723e */ /* 0x002fe400000010ff */
[----:B--2---:R-:W-:Y:S01]  /*bed0*/  F2FP.BF16.PACK_AB R132, R99, R100 ;  /* 0x000000646384723e */ /* 0x004fe200000010ff */
[----:B----4-:R-:W-:Y:S06]  /*bee0*/  FFMA.FTZ R71, R3, R93, R110 ;  /* 0x0000005d03477223 */ /* 0x010fec000001006e */
[----:B------:R-:W-:Y:S01]  /*bef0*/  MUFU.EX2 R110, R101 ;  /* 0x00000065006e7308 */ /* 0x000fe20000000800 */
[----:B------:R-:W-:Y:S02]  /*bf00*/  FADD.FTZ R3, R197, R68 ;  /* 0x00000044c5037221 */ /* 0x000fe40000010000 */
[----:B------:R-:W-:Y:S02]  /*bf10*/  FFMA.FTZ R0, R0, R92, R109 ;  /* 0x0000005c00007223 */ /* 0x000fe4000001006d */
[----:B------:R-:W1:Y:S01]  /*bf20*/  LDSM.16.MT88.4 R92, [R230+0x1900] ;  /* 0x00190000e65c783b */ /* 0x000e620000004200 */
[----:B------:R-:W-:Y:S02]  /*bf30*/  FADD.FTZ R2, R160, R71 ;  /* 0x00000047a0027221 */ /* 0x000fe40000010000 */
[----:B------:R-:W-:Y:S02]  /*bf40*/  FADD.FTZ R0, R159, R0 ;  /* 0x000000009f007221 */ /* 0x000fe40000010000 */
[----:B------:R-:W2:Y:S01]  /*bf50*/  MUFU.EX2 R101, R127 ;  /* 0x0000007f00657308 */ /* 0x000ea20000000800 */
[----:B------:R-:W-:Y:S02]  /*bf60*/  FADD.FTZ R68, R158, R69 ;  /* 0x000000459e447221 */ /* 0x000fe40000010000 */
[----:B------:R-:W-:Y:S01]  /*bf70*/  LDSM.16.MT88.4 R160, [R228+0x3100] ;  /* 0x00310000e4a0783b */ /* 0x000fe20000004200 */
[----:B------:R-:W-:Y:S02]  /*bf80*/  FADD.FTZ R0, R70, R0 ;  /* 0x0000000046007221 */ /* 0x000fe40000010000 */
[----:B------:R-:W-:Y:S02]  /*bf90*/  FADD.FTZ R68, R245, R68 ;  /* 0x00000044f5447221 */ /* 0x000fe40000010000 */
[----:B------:R-:W-:Y:S02]  /*bfa0*/  FADD.FTZ R0, R143, R0 ;  /* 0x000000008f007221 */ /* 0x000fe40000010000 */
[----:B------:R-:W3:Y:S01]  /*bfb0*/  MUFU.EX2 R71, R124 ;  /* 0x0000007c00477308 */ /* 0x000ee20000000800 */
[----:B------:R-:W4:Y:S01]  /*bfc0*/  LDL.LU R70, [R1+0xc4] ;  /* 0x0000c40001467983 */ /* 0x000f220000300800 */
[----:B------:R-:W-:Y:S02]  /*bfd0*/  FADD.FTZ R98, R246, R0 ;  /* 0x00000000f6627221 */ /* 0x000fe40000010000 */
[----:B------:R-:W-:Y:S01]  /*bfe0*/  FADD.FTZ R3, R157, R3 ;  /* 0x000000039d037221 */ /* 0x000fe20000010000 */
[----:B------:R4:W5:Y:S01]  /*bff0*/  LDL.LU R245, [R1+0xc0] ;  /* 0x0000c00001f57983 */ /* 0x0009620000300800 */
[----:B------:R-:W-:Y:S02]  /*c000*/  FADD.FTZ R2, R156, R2 ;  /* 0x000000029c027221 */ /* 0x000fe40000010000 */
[----:B------:R-:W-:Y:S02]  /*c010*/  FADD.FTZ R3, R140, R3 ;  /* 0x000000038c037221 */ /* 0x000fe40000010000 */
[----:B------:R-:W4:Y:S01]  /*c020*/  LDL.LU R140, [R1+0xbc] ;  /* 0x0000bc00018c7983 */ /* 0x000f220000300800 */
[----:B------:R-:W-:Y:S01]  /*c030*/  FADD.FTZ R2, R142, R2 ;  /* 0x000000028e027221 */ /* 0x000fe20000010000 */
[----:B------:R-:W-:Y:S01]  /*c040*/  MUFU.EX2 R109, R104 ;  /* 0x00000068006d7308 */ /* 0x000fe20000000800 */
[----:B------:R-:W-:Y:S01]  /*c050*/  FADD.FTZ R68, R155, R68 ;  /* 0x000000449b447221 */ /* 0x000fe20000010000 */
[----:B------:R-:W4:Y:S01]  /*c060*/  LDL.LU R142, [R1+0xb8] ;  /* 0x0000b800018e7983 */ /* 0x000f220000300800 */
[----:B------:R-:W-:Y:S01]  /*c070*/  FADD.FTZ R69, R153, R2 ;  /* 0x0000000299457221 */ /* 0x000fe20000010000 */
[----:B--2---:R-:W-:Y:S01]  /*c080*/  F2FP.BF16.PACK_AB R139, R101, R102 ;  /* 0x00000066658b723e */ /* 0x004fe200000010ff */
[----:B------:R-:W-:Y:S01]  /*c090*/  FADD.FTZ R2, R220, R68 ;  /* 0x00000044dc027221 */ /* 0x000fe20000010000 */
[----:B------:R-:W2:Y:S01]  /*c0a0*/  LDL.LU R143, [R1+0xb4] ;  /* 0x0000b400018f7983 */ /* 0x000ea20000300800 */
[----:B------:R-:W-:Y:S02]  /*c0b0*/  FADD.FTZ R68, R236, R69 ;  /* 0x00000045ec447221 */ /* 0x000fe40000010000 */
[----:B------:R-:W-:Y:S01]  /*c0c0*/  FADD.FTZ R2, R235, R2 ;  /* 0x00000002eb027221 */ /* 0x000fe20000010000 */
[----:B------:R-:W2:Y:S01]  /*c0d0*/  LDL.LU R246, [R1+0xb0] ;  /* 0x0000b00001f67983 */ /* 0x000ea20000300800 */
[----:B------:R-:W-:Y:S01]  /*c0e0*/  FADD.FTZ R68, R240, R68 ;  /* 0x00000044f0447221 */ /* 0x000fe20000010000 */
[----:B---3--:R-:W-:Y:S01]  /*c0f0*/  F2FP.BF16.PACK_AB R135, R97, R71 ;  /* 0x000000476187723e */ /* 0x008fe200000010ff */
[-C--:B-1----:R-:W-:Y:S01]  /*c100*/  HMMA.16816.F32.BF16 R52, R72, R92.reuse, R52 ;  /* 0x0000005c4834723c */ /* 0x082fe20000041834 */
[----:B------:R-:W-:Y:S01]  /*c110*/  LDSM.16.MT88.4 R124, [R229+0x3100] ;  /* 0x00310000e57c783b */ /* 0x000fe20000004200 */
[----:B------:R-:W1:Y:S01]  /*c120*/  MUFU.EX2 R104, R122 ;  /* 0x0000007a00687308 */ /* 0x000e620000000800 */
[----:B------:R-:W-:Y:S02]  /*c130*/  FADD.FTZ R69, R242, R2 ;  /* 0x00000002f2457221 */ /* 0x000fe40000010000 */
[----:B------:R-:W-:Y:S03]  /*c140*/  FADD.FTZ R3, R154, R3 ;  /* 0x000000039a037221 */ /* 0x000fe60000010000 */
[C---:B------:R-:W-:Y:S01]  /*c150*/  HMMA.16816.F32.BF16 R56, R76.reuse, R92, R56 ;  /* 0x0000005c4c38723c */ /* 0x040fe20000041838 */
[----:B------:R-:W3:Y:S03]  /*c160*/  LDL R117, [R1+0x38] ;  /* 0x0000380001757983 */ /* 0x000ee60000100800 */
[----:B------:R-:W-:Y:S01]  /*c170*/  FADD.FTZ R0, R232, R3 ;  /* 0x00000003e8007221 */ /* 0x000fe20000010000 */
[----:B------:R-:W3:Y:S01]  /*c180*/  LDL.LU R220, [R1+0xac] ;  /* 0x0000ac0001dc7983 */ /* 0x000ee20000300800 */
[----:B------:R-:W-:Y:S02]  /*c190*/  FADD.FTZ R3, R233, R98 ;  /* 0x00000062e9037221 */ /* 0x000fe40000010000 */
[-C--:B------:R-:W-:Y:S01]  /*c1a0*/  HMMA.16816.F32.BF16 R60, R76, R94.reuse, R60 ;  /* 0x0000005e4c3c723c */ /* 0x080fe2000004183c */
[----:B------:R1:W5:Y:S03]  /*c1b0*/  LDL.LU R232, [R1+0xa8] ;  /* 0x0000a80001e87983 */ /* 0x0003660000300800 */
[----:B------:R-:W-:Y:S01]  /*c1c0*/  FADD.FTZ R0, R239, R0 ;  /* 0x00000000ef007221 */ /* 0x000fe20000010000 */
[----:B------:R1:W5:Y:S01]  /*c1d0*/  LDL.LU R236, [R1+0xa4] ;  /* 0x0000a40001ec7983 */ /* 0x0003620000300800 */
        /* <DEDUP_REMOVED lines=9> */
[----:B------:R1:W5:Y:S03]  /*c270*/  LDL.LU R233, [R1+0xa0] ;  /* 0x0000a00001e97983 */ /* 0x0003660000300800 */
[----:B------:R-:W-:Y:S01]  /*c280*/  F2FP.BF16.PACK_AB R73, R199, R181 ;  /* 0x000000b5c749723e */ /* 0x000fe200000010ff */
[----:B------:R1:W5:Y:S01]  /*c290*/  LDL.LU R235, [R1+0x9c] ;  /* 0x00009c0001eb7983 */ /* 0x0003620000300800 */
[----:B------:R-:W-:Y:S01]  /*c2a0*/  F2FP.BF16.PACK_AB R74, R198, R194 ;  /* 0x000000c2c64a723e */ /* 0x000fe200000010ff */
        /* <DEDUP_REMOVED lines=8> */
[-C--:B------:R-:W-:Y:S02]  /*c330*/  HMMA.16816.F32.BF16 R4, R72, R80.reuse, R4 ;  /* 0x000000504804723c */ /* 0x080fe40000041804 */
[----:B------:R2:W5:Y:S01]  /*c340*/  LDL.LU R241, [R1+0x90] ;  /* 0x0000900001f17983 */ /* 0x0005620000300800 */
[----:B-1----:R-:W-:Y:S03]  /*c350*/  F2FP.BF16.PACK_AB R137, R104, R106 ;  /* 0x0000006a6889723e */ /* 0x002fe600000010ff */
[----:B------:R1:W5:Y:S02]  /*c360*/  LDL.LU R242, [R1+0x8c] ;  /* 0x00008c0001f27983 */ /* 0x0003640000300800 */
[C---:B------:R-:W-:Y:S02]  /*c370*/  HMMA.16816.F32.BF16 R8, R76.reuse, R80, R8 ;  /* 0x000000504c08723c */ /* 0x040fe40000041808 */
[----:B------:R1:W5:Y:S04]  /*c380*/  LDL.LU R243, [R1+0x88] ;  /* 0x0000880001f37983 */ /* 0x0003680000300800 */
[----:B------:R1:W5:Y:S02]  /*c390*/  LDL.LU R244, [R1+0x84] ;  /* 0x0000840001f47983 */ /* 0x0003640000300800 */
[-C--:B------:R-:W-:Y:S02]  /*c3a0*/  HMMA.16816.F32.BF16 R12, R76, R82.reuse, R12 ;  /* 0x000000524c0c723c */ /* 0x080fe4000004180c */
[----:B------:R1:W5:Y:S04]  /*c3b0*/  LDL.LU R237, [R1+0x80] ;  /* 0x0000800001ed7983 */ /* 0x0003680000300800 */
[----:B------:R1:W5:Y:S02]  /*c3c0*/  LDL.LU R238, [R1+0x7c] ;  /* 0x00007c0001ee7983 */ /* 0x0003640000300800 */
[C---:B------:R-:W-:Y:S02]  /*c3d0*/  HMMA.16816.F32.BF16 R16, R72.reuse, R82, R16 ;  /* 0x000000524810723c */ /* 0x040fe40000041810 */
[----:B------:R-:W1:Y:S06]  /*c3e0*/  LDSM.16.MT88.4 R80, [R228+0x2900] ;  /* 0x00290000e450783b */ /* 0x000e6c0000004200 */
        /* <DEDUP_REMOVED lines=24> */
[C---:B------:R-:W-:Y:S01]  /*c570*/  HMMA.16816.F32.BF16 R8, R76.reuse, R80, R8 ;  /* 0x000000504c08723c */ /* 0x040fe20000041808 */
[----:B------:R-:W-:Y:S07]  /*c580*/  MUFU.EX2 R81, R121 ;  /* 0x0000007900517308 */ /* 0x000fee0000000800 */
[-C--:B------:R-:W-:Y:S03]  /*c590*/  HMMA.16816.F32.BF16 R12, R76, R82.reuse, R12 ;  /* 0x000000524c0c723c */ /* 0x080fe6000004180c */
[----:B------:R-:W1:Y:S05]  /*c5a0*/  MUFU.EX2 R80, R123 ;  /* 0x0000007b00507308 */ /* 0x000e6a0000000800 */
[C---:B------:R-:W-:Y:S05]  /*c5b0*/  HMMA.16816.F32.BF16 R16, R72.reuse, R82, R16 ;  /* 0x000000524810723c */ /* 0x040fea0000041810 */
[----:B------:R-:W1:Y:S03]  /*c5c0*/  MUFU.EX2 R82, R118 ;  /* 0x0000007600527308 */ /* 0x000e660000000800 */
[-C--:B------:R-:W-:Y:S08]  /*c5d0*/  HMMA.16816.F32.BF16 R20, R72, R84.reuse, R20 ;  /* 0x000000544814723c */ /* 0x080ff00000041814 */
[C---:B------:R-:W-:Y:S04]  /*c5e0*/  HMMA.16816.F32.BF16 R24, R76.reuse, R84, R24 ;  /* 0x000000544c18723c */ /* 0x040fe80000041818 */
[----:B-1----:R-:W-:Y:S04]  /*c5f0*/  F2FP.BF16.PACK_AB R134, R96, R80 ;  /* 0x000000506086723e */ /* 0x002fe800000010ff */
[-C--:B------:R-:W-:Y:S04]  /*c600*/  HMMA.16816.F32.BF16 R28, R76, R86.reuse, R28 ;  /* 0x000000564c1c723c */ /* 0x080fe8000004181c */
[----:B------:R-:W-:Y:S04]  /*c610*/  F2FP.BF16.PACK_AB R133, R81, R82 ;  /* 0x000000525185723e */ /* 0x000fe800000010ff */
[C---:B------:R-:W-:Y:S08]  /*c620*/  HMMA.16816.F32.BF16 R32, R72.reuse, R86, R32 ;  /* 0x000000564820723c */ /* 0x040ff00000041820 */
[-C--:B------:R-:W-:Y:S08]  /*c630*/  HMMA.16816.F32.BF16 R36, R72, R88.reuse, R36 ;  /* 0x000000584824723c */ /* 0x080ff00000041824 */
[C---:B------:R-:W-:Y:S08]  /*c640*/  HMMA.16816.F32.BF16 R40, R76.reuse, R88, R40 ;  /* 0x000000584c28723c */ /* 0x040ff00000041828 */
[-C--:B------:R-:W-:Y:S08]  /*c650*/  HMMA.16816.F32.BF16 R44, R76, R90.reuse, R44 ;  /* 0x0000005a4c2c723c */ /* 0x080ff0000004182c */
[C---:B------:R-:W-:Y:S08]  /*c660*/  HMMA.16816.F32.BF16 R48, R72.reuse, R90, R48 ;  /* 0x0000005a4830723c */ /* 0x040ff00000041830 */
[-C--:B----4-:R-:W-:Y:S08]  /*c670*/  HMMA.16816.F32.BF16 R52, R72, R92.reuse, R52 ;  /* 0x0000005c4834723c */ /* 0x090ff00000041834 */
[C---:B------:R-:W-:Y:S08]  /*c680*/  HMMA.16816.F32.BF16 R56, R76.reuse, R92, R56 ;  /* 0x0000005c4c38723c */ /* 0x040ff00000041838 */
[-C--:B------:R-:W-:Y:S08]  /*c690*/  HMMA.16816.F32.BF16 R60, R76, R94.reuse, R60 ;  /* 0x0000005e4c3c723c */ /* 0x080ff0000004183c */
[----:B------:R-:W-:Y:S04]  /*c6a0*/  HMMA.16816.F32.BF16 R64, R72, R94, R64 ;  /* 0x0000005e4840723c */ /* 0x000fe80000041840 */
[----:B---3--:R-:W-:Y:S01]  /*c6b0*/  ISETP.GT.AND P0, PT, R220, R117, PT ;  /* 0x00000075dc00720c */ /* 0x008fe20003f04270 */
[----:B--2---:R-:W-:Y:S03]  /*c6c0*/  IMAD.MOV.U32 R220, RZ, RZ, R246 ;  /* 0x000000ffffdc7224 */ /* 0x004fe600078e00f6 */
[-C--:B------:R-:W-:Y:S07]  /*c6d0*/  HMMA.16816.F32.BF16 R148, R136, R160.reuse, R4 ;  /* 0x000000a08894723c */ /* 0x080fee0000041804 */
[----:B------:R-:W-:Y:S01]  /*c6e0*/  FADD.FTZ R7, R147, R68 ;  /* 0x0000004493077221 */ /* 0x000fe20000010000 */
[C---:B------:R-:W-:Y:S01]  /*c6f0*/  HMMA.16816.F32.BF16 R152, R132.reuse, R160, R8 ;  /* 0x000000a08498723c */ /* 0x040fe20000041808 */
[----:B------:R1:W5:Y:S03]  /*c700*/  LDL.LU R147, [R1+0x78] ;  /* 0x0000780001937983 */ /* 0x0003660000300800 */
[----:B------:R-:W-:Y:S02]  /*c710*/  FADD.FTZ R6, R234, R3 ;  /* 0x00000003ea067221 */ /* 0x000fe40000010000 */
[----:B------:R-:W-:Y:S01]  /*c720*/  FADD.FTZ R5, R173, R2 ;  /* 0x00000002ad057221 */ /* 0x000fe20000010000 */
[----:B------:R1:W5:Y:S01]  /*c730*/  LDL.LU R234, [R1+0x74] ;  /* 0x0000740001ea7983 */ /* 0x0003620000300800 */
        /* <DEDUP_REMOVED lines=91> */
[----:B------:R-:W-:Y:S02]  /*ccf0*/  IMAD.MOV.U32 R145, RZ, RZ, R70 ;  /* 0x000000ffff917224 */ /* 0x000fe400078e0046 */
[----:B------:R-:W-:Y:S01]  /*cd00*/  IMAD.MOV.U32 R141, RZ, RZ, R142 ;  /* 0x000000ffff8d7224 */ /* 0x000fe200078e008e */
[----:B------:R1:W-:Y:S01]  /*cd10*/  STL [R1+0x2c], R2 ;  /* 0x00002c0201007387 */ /* 0x0003e20000100800 */
[----:B------:R-:W-:Y:S03]  /*cd20*/  IMAD.MOV.U32 R144, RZ, RZ, R140 ;  /* 0x000000ffff907224 */ /* 0x000fe600078e008c */
[----:B------:R1:W-:Y:S01]  /*cd30*/  STL [R1+0x34], R0 ;  /* 0x0000340001007387 */ /* 0x0003e20000100800 */
[----:B--2---:R-:W-:Y:S01]  /*cd40*/  IMAD.MOV.U32 R3, RZ, RZ, R143 ;  /* 0x000000ffff037224 */ /* 0x004fe200078e008f */
[----:B------:R-:W-:-:S05]  /*cd50*/  @P0 BRA `(.L_x_1338) ;  /* 0xffffa9f000000947 */ /* 0x000fca000383ffff */
.L_x_1337:
[----:B-1----:R-:W-:-:S13]  /*cd60*/  ISETP.GE.AND P0, PT, R246, RZ, PT ;  /* 0x000000fff600720c */ /* 0x002fda0003f06270 */
[----:B------:R-:W-:Y:S05]  /*cd70*/  @!P0 BRA `(.L_x_1339) ;  /* 0x00003e4000008947 */ /* 0x000fea0003800000 */
[----:B------:R-:W2:Y:S01]  /*cd80*/  LDL.LU.64 R6, [R1+0x58] ;  /* 0x0000580001067983 */ /* 0x000ea20000300a00 */
[----:B------:R-:W-:Y:S01]  /*cd90*/  ULDC.64 UR4, c[0x0][0x208] ;  /* 0x0000820000047ab9 */ /* 0x000fe20000000a00 */
[----:B------:R-:W-:Y:S01]  /*cda0*/  MOV R3, R142 ;  /* 0x0000008e00037202 */ /* 0x000fe20000000f00 */
[----:B------:R-:W-:Y:S01]  /*cdb0*/  UIMAD.WIDE.U32 UR12, UR4, 0x70, URZ ;  /* 0x00000070040c78a5 */ /* 0x000fe2000f8e003f */
[----:B------:R-:W2:Y:S01]  /*cdc0*/  LDL.LU.64 R4, [R1+0x68] ;  /* 0x0000680001047983 */ /* 0x000ea20000300a00 */
[----:B------:R-:W-:Y:S01]  /*cdd0*/  UIMAD UR5, UR5, 0x70, URZ ;  /* 0x00000070050578a4 */ /* 0x000fe2000f8e023f */
[----:B------:R-:W-:Y:S01]  /*cde0*/  MOV R0, R143 ;  /* 0x0000008f00007202 */ /* 0x000fe20000000f00 */
[----:B------:R-:W-:Y:S01]  /*cdf0*/  ULDC.64 UR6, c[0x0][0x1e0] ;  /* 0x0000780000067ab9 */ /* 0x000fe20000000a00 */
[----:B------:R-:W-:Y:S01]  /*ce00*/  IMAD.MOV.U32 R146, RZ, RZ, R70 ;  /* 0x000000ffff927224 */ /* 0x000fe200078e0046 */
[----:B------:R-:W-:Y:S01]  /*ce10*/  MOV R141, R140 ;  /* 0x0000008c008d7202 */ /* 0x000fe20000000f00 */
[----:B------:R-:W-:-:S02]  /*ce20*/  USHF.L.U64.HI UR7, UR6, 0x5, UR7 ;  /* 0x0000000506077899 */ /* 0x000fc40008010207 */
[----:B------:R-:W-:Y:S02]  /*ce30*/  USHF.L.U32 UR6, UR6, 0x5, URZ ;  /* 0x0000000506067899 */ /* 0x000fe4000800063f */
[----:B------:R-:W-:Y:S01]  /*ce40*/  UIADD3 UR5, UR13, UR5, URZ ;  /* 0x000000050d057290 */ /* 0x000fe2000fffe03f */
[----:B--2---:R-:W-:-:S05]  /*ce50*/  IMAD.MOV.U32 R5, RZ, RZ, R7 ;  /* 0x000000ffff057224 */ /* 0x004fca00078e0007 */
[----:B------:R1:W-:Y:S04]  /*ce60*/  STL.64 [R1], R4 ;  /* 0x0000000401007387 */ /* 0x0003e80000100a00 */
.L_x_1340:
[----:B------:R-:W2:Y:S01]  /*ce70*/  LDL.64 R78, [R1] ;  /* 0x00000000014e7983 */ /* 0x000ea20000100a00 */
[----:B------:R-:W-:Y:S04]  /*ce80*/  DEPBAR.LE SB0, 0x0 ;  /* 0x000080000000791a */ /* 0x000fe80000000000 */
[----:B------:R-:W-:Y:S01]  /*ce90*/  SHF.R.S32.HI R76, RZ, 0x1f, R246 ;  /* 0x0000001fff4c7819 */ /* 0x000fe200000114f6 */
[----:B------:R-:W-:Y:S01]  /*cea0*/  BAR.SYNC.DEFER_BLOCKING 0x0 ;  /* 0x0000000000007b1d */ /* 0x000fe20000010000 */
[----:B------:R-:W-:Y:S04]  /*ceb0*/  IMAD R2, R246, UR5, RZ ;  /* 0x00000005f6027c24 */ /* 0x000fe8000f8e02ff */
[----:B------:R-:W-:Y:S03]  /*cec0*/  IMAD R2, R76, UR12, R2 ;  /* 0x0000000c4c027c24 */ /* 0x000fe6000f8e0202 */
        /* <DEDUP_REMOVED lines=30> */
[-C--:B------:R-:W-:Y:S08]  /*d0b0*/  HMMA.16816.F32.BF16 R52, R112, R64.reuse, RZ ;  /* 0x000000407034723c */ /* 0x080ff000000418ff */
[C---:B------:R-:W-:Y:S08]  /*d0c0*/  HMMA.16816.F32.BF16 R56, R108.reuse, R64, RZ ;  /* 0x000000406c38723c */ /* 0x040ff000000418ff */
[-C--:B------:R-:W-:Y:S08]  /*d0d0*/  HMMA.16816.F32.BF16 R60, R108, R66.reuse, RZ ;  /* 0x000000426c3c723c */ /* 0x080ff000000418ff */
[C---:B------:R-:W-:Y:S08]  /*d0e0*/  HMMA.16816.F32.BF16 R64, R112.reuse, R66, RZ ;  /* 0x000000427040723c */ /* 0x040ff000000418ff */
[-C--:B-1----:R-:W-:Y:S08]  /*d0f0*/  HMMA.16816.F32.BF16 R68, R112, R80.reuse, RZ ;  /* 0x000000507044723c */ /* 0x082ff000000418ff */
[C---:B------:R-:W-:Y:S04]  /*d100*/  HMMA.16816.F32.BF16 R72, R108.reuse, R80, RZ ;  /* 0x000000506c48723c */ /* 0x040fe800000418ff */
[----:B--2---:R-:W-:Y:S04]  /*d110*/  IMAD.WIDE.U32 R84, R246, UR12, R78 ;  /* 0x0000000cf6547c25 */ /* 0x004fe8000f8e004e */
[-C--:B------:R-:W-:Y:S01]  /*d120*/  HMMA.16816.F32.BF16 R76, R108, R82.reuse, RZ ;  /* 0x000000526c4c723c */ /* 0x080fe200000418ff */
[C---:B------:R-:W-:Y:S03]  /*d130*/  LEA R92, P0, R84.reuse, c[0x0][0x1f8], 0x1 ;  /* 0x00007e00545c7a11 */ /* 0x040fe600078008ff */
[----:B------:R-:W-:Y:S04]  /*d140*/  IADD3 R2, R85, R2, RZ ;  /* 0x0000000255027210 */ /* 0x000fe80007ffe0ff */
[C---:B------:R-:W-:Y:S04]  /*d150*/  HMMA.16816.F32.BF16 R80, R112.reuse, R82, RZ ;  /* 0x000000527050723c */ /* 0x040fe800000418ff */
[----:B------:R-:W-:Y:S02]  /*d160*/  LEA.HI.X R93, R84, c[0x0][0x1fc], R2, 0x1, P0 ;  /* 0x00007f00545d7a11 */ /* 0x000fe400000f0c02 */
[----:B------:R-:W-:Y:S02]  /*d170*/  IADD3 R102, P0, R92, UR9, RZ ;  /* 0x000000095c667c10 */ /* 0x000fe4000ff1e0ff */
[-C--:B---3--:R-:W-:Y:S01]  /*d180*/  HMMA.16816.F32.BF16 R84, R112, R96.reuse, RZ ;  /* 0x000000607054723c */ /* 0x088fe200000418ff */
        /* <DEDUP_REMOVED lines=9> */
[----:B------:R-:W-:Y:S03]  /*d220*/  IADD3 R106, P0, R100, UR9, RZ ;  /* 0x00000009646a7c10 */ /* 0x000fe6000ff1e0ff */
[----:B------:R4:W-:Y:S03]  /*d230*/  LDGSTS.E.BYPASS.LTC128B.128 [R245+0x1100], [R100.64], !P6 ;  /* 0x0110000064f57fae */ /* 0x0009e6000f101d4a */
[----:B------:R-:W-:Y:S02]  /*d240*/  IADD3.X R107, R101, UR8, RZ, P0, !PT ;  /* 0x00000008656b7c10 */ /* 0x000fe400087fe4ff */
[----:B------:R-:W-:Y:S03]  /*d250*/  IADD3 R104, P1, R106, UR9, RZ ;  /* 0x000000096a687c10 */ /* 0x000fe6000ff3e0ff */
[----:B------:R2:W-:Y:S01]  /*d260*/  LDGSTS.E.BYPASS.LTC128B.128 [R245+0x1900], [R106.64], !P6 ;  /* 0x019000006af57fae */ /* 0x0005e2000f101d4a */
[----:B------:R-:W-:Y:S01]  /*d270*/  IADD3.X R105, R107, UR8, RZ, P1, !PT ;  /* 0x000000086b697c10 */ /* 0x000fe20008ffe4ff */
[-C--:B-1----:R-:W-:Y:S01]  /*d280*/  HMMA.16816.F32.BF16 R92, R108, R98.reuse, RZ ;  /* 0x000000626c5c723c */ /* 0x082fe200000418ff */
[----:B------:R-:W-:Y:S05]  /*d290*/  IADD3 R142, P0, R104, UR9, RZ ;  /* 0x00000009688e7c10 */ /* 0x000fea000ff1e0ff */
[----:B------:R1:W-:Y:S01]  /*d2a0*/  LDGSTS.E.BYPASS.LTC128B.128 [R245+0x2100], [R104.64], !P6 ;  /* 0x0210000068f57fae */ /* 0x0003e2000f101d4a */
[----:B------:R-:W-:Y:S01]  /*d2b0*/  IADD3.X R143, R105, UR8, RZ, P0, !PT ;  /* 0x00000008698f7c10 */ /* 0x000fe200087fe4ff */
[C---:B------:R-:W-:Y:S06]  /*d2c0*/  HMMA.16816.F32.BF16 R96, R112.reuse, R98, RZ ;  /* 0x000000627060723c */ /* 0x040fec00000418ff */
[----:B------:R3:W-:Y:S02]  /*d2d0*/  LDGSTS.E.BYPASS.LTC128B.128 [R245+0x2900], [R142.64], !P6 ;  /* 0x029000008ef57fae */ /* 0x0007e4000f101d4a */
[-C--:B----4-:R-:W-:Y:S01]  /*d2e0*/  HMMA.16816.F32.BF16 R100, R112, R188.reuse, RZ ;  /* 0x000000bc7064723c */ /* 0x090fe200000418ff */
[----:B-1----:R-:W-:Y:S04]  /*d2f0*/  IADD3 R104, P0, R142, UR9, RZ ;  /* 0x000000098e687c10 */ /* 0x002fe8000ff1e0ff */
[----:B------:R-:W-:Y:S02]  /*d300*/  IADD3.X R105, R143, UR8, RZ, P0, !PT ;  /* 0x000000088f697c10 */ /* 0x000fe400087fe4ff */
[C---:B------:R-:W-:Y:S02]  /*d310*/  ISETP.GT.AND P0, PT, R246.reuse, RZ, PT ;  /* 0x000000fff600720c */ /* 0x040fe40003f04270 */
[----:B------:R-:W-:Y:S01]  /*d320*/  IADD3 R246, R246, -0x1, RZ ;  /* 0xfffffffff6f67810 */ /* 0x000fe20007ffe0ff */
[----:B------:R2:W-:Y:S08]  /*d330*/  LDGSTS.E.BYPASS.LTC128B.128 [R245+0x3100], [R104.64], !P6 ;  /* 0x0310000068f57fae */ /* 0x0005f0000f101d4a */
[----:B------:R-:W0:Y:S01]  /*d340*/  LDGDEPBAR ;  /* 0x00000000000079af */ /* 0x000e220000000000 */
[C---:B--2---:R-:W-:Y:S08]  /*d350*/  HMMA.16816.F32.BF16 R104, R108.reuse, R188, RZ ;  /* 0x000000bc6c68723c */ /* 0x044ff000000418ff */
        /* <DEDUP_REMOVED lines=35> */
[-C--:B------:R-:W-:Y:S01]  /*d590*/  HMMA.16816.F32.BF16 R108, R200, R226.reuse, R108 ;  /* 0x000000e2c86c723c */ /* 0x080fe2000004186c */
[----:B------:R-:W3:Y:S07]  /*d5a0*/  LDSM.16.M88.4 R200, [R233+0x6100] ;  /* 0x00610000e9c8783b */ /* 0x000eee0000000200 */
[----:B------:R-:W-:Y:S01]  /*d5b0*/  HMMA.16816.F32.BF16 R112, R192, R226, R112 ;  /* 0x000000e2c070723c */ /* 0x000fe20000041870 */
[----:B------:R-:W3:Y:S07]  /*d5c0*/  LDSM.16.M88.4 R192, [R233+0x6900] ;  /* 0x00690000e9c0783b */ /* 0x000eee0000000200 */
[-C--:B-1----:R-:W-:Y:S01]  /*d5d0*/  HMMA.16816.F32.BF16 R4, R188, R196.reuse, R4 ;  /* 0x000000c4bc04723c */ /* 0x082fe20000041804 */
[----:B------:R-:W-:Y:S07]  /*d5e0*/  LDSM.16.M88.4 R224, [R232+0x2000] ;  /* 0x00200000e8e0783b */ /* 0x000fee0000000200 */
[C---:B--2---:R-:W-:Y:S08]  /*d5f0*/  HMMA.16816.F32.BF16 R8, R204.reuse, R196, R8 ;  /* 0x000000c4cc08723c */ /* 0x044ff00000041808 */
[-C--:B------:R-:W-:Y:S08]  /*d600*/  HMMA.16816.F32.BF16 R12, R204, R198.reuse, R12 ;  /* 0x000000c6cc0c723c */ /* 0x080ff0000004180c */
[C---:B------:R-:W-:Y:S01]  /*d610*/  HMMA.16816.F32.BF16 R16, R188.reuse, R198, R16 ;  /* 0x000000c6bc10723c */ /* 0x040fe20000041810 */
[----:B------:R-:W-:Y:S07]  /*d620*/  LDSM.16.M88.4 R196, [R236+0x7100] ;  /* 0x00710000ecc4783b */ /* 0x000fee0000000200 */
[-C--:B----4-:R-:W-:Y:S08]  /*d630*/  HMMA.16816.F32.BF16 R20, R188, R208.reuse, R20 ;  /* 0x000000d0bc14723c */ /* 0x090ff00000041814 */
        /* <DEDUP_REMOVED lines=23> */
[----:B------:R-:W2:Y:S07]  /*d7b0*/  LDSM.16.M88.4 R200, [R236+0x9100] ;  /* 0x00910000ecc8783b */ /* 0x000eae0000000200 */
[-C--:B------:R-:W-:Y:S08]  /*d7c0*/  HMMA.16816.F32.BF16 R100, R188, R192.reuse, R100 ;  /* 0x000000c0bc64723c */ /* 0x080ff00000041864 */
[C---:B------:R-:W-:Y:S08]  /*d7d0*/  HMMA.16816.F32.BF16 R104, R204.reuse, R192, R104 ;  /* 0x000000c0cc68723c */ /* 0x040ff00000041868 */
[-C--:B------:R-:W-:Y:S08]  /*d7e0*/  HMMA.16816.F32.BF16 R108, R204, R194.reuse, R108 ;  /* 0x000000c2cc6c723c */ /* 0x080ff0000004186c */
[----:B------:R-:W-:Y:S01]  /*d7f0*/  HMMA.16816.F32.BF16 R112, R188, R194, R112 ;  /* 0x000000c2bc70723c */ /* 0x000fe20000041870 */
[----:B------:R-:W3:Y:S07]  /*d800*/  LDSM.16.M88.4 R188, [R232+0x2800] ;  /* 0x00280000e8bc783b */ /* 0x000eee0000000200 */
[-C--:B-1----:R-:W-:Y:S01]  /*d810*/  HMMA.16816.F32.BF16 R4, R196, R208.reuse, R4 ;  /* 0x000000d0c404723c */ /* 0x082fe20000041804 */
[----:B------:R-:W1:Y:S01]  /*d820*/  LDSM.16.M88.4 R192, [R232+0x3000] ;  /* 0x00300000e8c0783b */ /* 0x000e620000000200 */
[----:B------:R-:W-:Y:S06]  /*d830*/  DEPBAR.LE SB0, 0x0 ;  /* 0x000080000000791a */ /* 0x000fec0000000000 */
[C---:B--2---:R-:W-:Y:S01]  /*d840*/  HMMA.16816.F32.BF16 R8, R200.reuse, R208, R8 ;  /* 0x000000d0c808723c */ /* 0x044fe20000041808 */
[----:B------:R-:W-:Y:S07]  /*d850*/  BAR.SYNC.DEFER_BLOCKING 0x0 ;  /* 0x0000000000007b1d */ /* 0x000fee0000010000 */
[-C--:B------:R-:W-:Y:S08]  /*d860*/  HMMA.16816.F32.BF16 R12, R200, R210.reuse, R12 ;  /* 0x000000d2c80c723c */ /* 0x080ff0000004180c */
[C---:B------:R-:W-:Y:S04]  /*d870*/  HMMA.16816.F32.BF16 R16, R196.reuse, R210, R16 ;  /* 0x000000d2c410723c */ /* 0x040fe80000041810 */
[----:B------:R-:W-:Y:S02]  /*d880*/  FMNMX.FTZ R2, R4, R0, !PT ;  /* 0x0000000004027209 */ /* 0x000fe40007810000 */
[----:B------:R-:W-:Y:S02]  /*d890*/  FMNMX.FTZ R140, R6, R3, !PT ;  /* 0x00000003068c7209 */ /* 0x000fe40007810000 */
[-C--:B------:R-:W-:Y:S01]  /*d8a0*/  HMMA.16816.F32.BF16 R20, R196, R212.reuse, R20 ;  /* 0x000000d4c414723c */ /* 0x080fe20000041814 */
[----:B------:R-:W2:Y:S03]  /*d8b0*/  LDL.64 R210, [R1+0x48] ;  /* 0x0000480001d27983 */ /* 0x000ea60000100a00 */
[----:B------:R-:W-:Y:S02]  /*d8c0*/  FMNMX.FTZ R2, R5, R2, !PT ;  /* 0x0000000205027209 */ /* 0x000fe40007810000 */
[----:B------:R-:W-:Y:S02]  /*d8d0*/  FMNMX.FTZ R140, R7, R140, !PT ;  /* 0x0000008c078c7209 */ /* 0x000fe40007810000 */
[C---:B------:R-:W-:Y:S01]  /*d8e0*/  HMMA.16816.F32.BF16 R24, R200.reuse, R212, R24 ;  /* 0x000000d4c818723c */ /* 0x040fe20000041818 */
[----:B------:R-:W4:Y:S03]  /*d8f0*/  LDL.64 R212, [R1+0x40] ;  /* 0x0000400001d47983 */ /* 0x000f260000100a00 */
        /* <DEDUP_REMOVED lines=123> */
[----:B---3--:R-:W-:Y:S02]  /*e0b0*/  FMNMX.FTZ R2, R2, R145, !PT ;  /* 0x0000009102027209 */ /* 0x008fe40007810000 */
[----:B------:R-:W-:Y:S01]  /*e0c0*/  FMNMX.FTZ R142, R75, R142, !PT ;  /* 0x0000008e4b8e7209 */ /* 0x000fe20007810000 */
[----:B------:R-:W3:Y:S03]  /*e0d0*/  SHFL.BFLY PT, R144, R140, 0x2, 0x1f ;  /* 0x0c401f008c907f89 */ /* 0x000ee600000e0000 */
[----:B------:R-:W-:Y:S04]  /*e0e0*/  FMNMX.FTZ R142, R78, R142, !PT ;  /* 0x0000008e4e8e7209 */ /* 0x000fe80007810000 */
[----:B------:R-:W-:Y:S01]  /*e0f0*/  FMNMX.FTZ R142, R79, R142, !PT ;  /* 0x0000008e4f8e7209 */ /* 0x000fe20007810000 */
[----:B------:R-:W2:Y:S03]  /*e100*/  SHFL.BFLY PT, R145, R2, 0x1, 0x1f ;  /* 0x0c201f0002917f89 */ /* 0x000ea600000e0000 */
        /* <DEDUP_REMOVED lines=8> */
[----:B---3--:R-:W-:Y:S01]  /*e190*/  FMNMX.FTZ R140, R140, R144, !PT ;  /* 0x000000908c8c7209 */ /* 0x008fe20007810000 */
[--C-:B------:R-:W-:Y:S01]  /*e1a0*/  FFMA.FTZ R21, R21, c[0x0][0x2d0], -R192.reuse ;  /* 0x0000b40015157a23 */ /* 0x100fe200000108c0 */
[----:B------:R-:W-:Y:S01]  /*e1b0*/  FMNMX.FTZ R144, R106, R142, !PT ;  /* 0x0000008e6a907209 */ /* 0x000fe20007810000 */
[----:B------:R-:W-:Y:S01]  /*e1c0*/  MUFU.EX2 R251, R20 ;  /* 0x0000001400fb7308 */ /* 0x000fe20000000800 */
[--C-:B------:R-:W-:Y:S01]  /*e1d0*/  FFMA.FTZ R52, R52, c[0x0][0x2d0], -R192.reuse ;  /* 0x0000b40034347a23 */ /* 0x100fe200000108c0 */
[----:B------:R-:W1:Y:S01]  /*e1e0*/  SHFL.BFLY PT, R189, R140, 0x1, 0x1f ;  /* 0x0c201f008cbd7f89 */ /* 0x000e6200000e0000 */
[----:B--2---:R-:W-:Y:S01]  /*e1f0*/  FMNMX.FTZ R142, R2, R145, !PT ;  /* 0x00000091028e7209 */ /* 0x004fe20007810000 */
        /* <DEDUP_REMOVED lines=8> */
[----:B------:R-:W-:Y:S02]  /*e280*/  FMUL.FTZ R194, R142, c[0x0][0x2d0] ;  /* 0x0000b4008ec27a20 */ /* 0x000fe40000410000 */
[----:B------:R-:W-:Y:S02]  /*e290*/  FFMA.FTZ R16, R16, c[0x0][0x2d0], -R192 ;  /* 0x0000b40010107a23 */ /* 0x000fe400000108c0 */
[----:B------:R-:W-:Y:S02]  /*e2a0*/  FFMA.FTZ R22, R22, c[0x0][0x2d0], -R194 ;  /* 0x0000b40016167a23 */ /* 0x000fe400000108c2 */
        /* <DEDUP_REMOVED lines=12> */
[----:B------:R-:W-:Y:S02]  /*e370*/  FFMA.FTZ R7, R7, c[0x0][0x2d0], -R194 ;  /* 0x0000b40007077a23 */ /* 0x000fe400000108c2 */
[----:B------:R-:W-:Y:S01]  /*e380*/  MUFU.EX2 R216, R6 ;  /* 0x0000000600d87308 */ /* 0x000fe20000000800 */
[----:B------:R-:W-:Y:S02]  /*e390*/  FMUL.FTZ R2, R2, c[0x0][0x2d0] ;  /* 0x0000b40002027a20 */ /* 0x000fe40000410000 */
        /* <DEDUP_REMOVED lines=9> */
[--C-:B------:R-:W-:Y:S02]  /*e430*/  FFMA.FTZ R57, R57, c[0x0][0x2d0], -R193.reuse ;  /* 0x0000b40039397a23 */ /* 0x100fe400000108c1 */
[--C-:B------:R-:W-:Y:S01]  /*e440*/  FFMA.FTZ R60, R60, c[0x0][0x2d0], -R193.reuse ;  /* 0x0000b4003c3c7a23 */ /* 0x100fe200000108c1 */
[----:B------:R1:W1:Y:S01]  /*e450*/  MUFU.EX2 R144, R2 ;  /* 0x0000000200907308 */ /* 0x0002620000000800 */
[----:B--2---:R-:W-:Y:S01]  /*e460*/  FMNMX.FTZ R0, R0, R3, !PT ;  /* 0x0000000300007209 */ /* 0x004fe20007810000 */
[----:B------:R-:W-:Y:S02]  /*e470*/  FFMA.FTZ R5, R5, c[0x0][0x2d0], -R192 ;  /* 0x0000b40005057a23 */ /* 0x000fe400000108c0 */
[--C-:B------:R-:W-:Y:S02]  /*e480*/  FFMA.FTZ R61, R61, c[0x0][0x2d0], -R193.reuse ;  /* 0x0000b4003d3d7a23 */ /* 0x100fe400000108c1 */
[--C-:B------:R-:W-:Y:S02]  /*e490*/  FFMA.FTZ R18, R18, c[0x0][0x2d0], -R194.reuse ;  /* 0x0000b40012127a23 */ /* 0x100fe400000108c2 */
[----:B------:R-:W-:Y:S02]  /*e4a0*/  FFMA.FTZ R19, R19, c[0x0][0x2d0], -R194 ;  /* 0x0000b40013137a23 */ /* 0x000fe400000108c2 */
[----:B------:R2:W-:Y:S01]  /*e4b0*/  MUFU.EX2 R221, R5 ;  /* 0x0000000500dd7308 */ /* 0x0005e20000000800 */
[--C-:B------:R-:W-:Y:S02]  /*e4c0*/  FFMA.FTZ R8, R8, c[0x0][0x2d0], -R193.reuse ;  /* 0x0000b40008087a23 */ /* 0x100fe400000108c1 */
[--C-:B------:R-:W-:Y:S02]  /*e4d0*/  FFMA.FTZ R9, R9, c[0x0][0x2d0], -R193.reuse ;  /* 0x0000b40009097a23 */ /* 0x100fe400000108c1 */
[--C-:B------:R-:W-:Y:S02]  /*e4e0*/  FFMA.FTZ R12, R12, c[0x0][0x2d0], -R193.reuse ;  /* 0x0000b4000c0c7a23 */ /* 0x100fe400000108c1 */
[----:B------:R-:W-:Y:S02]  /*e4f0*/  FFMA.FTZ R13, R13, c[0x0][0x2d0], -R193 ;  /* 0x0000b4000d0d7a23 */ /* 0x000fe400000108c1 */
[--C-:B------:R-:W-:Y:S01]  /*e500*/  FFMA.FTZ R32, R32, c[0x0][0x2d0], -R192.reuse ;  /* 0x0000b40020207a23 */ /* 0x100fe200000108c0 */
[----:B------:R4:W-:Y:S01]  /*e510*/  MUFU.EX2 R215, R8 ;  /* 0x0000000800d77308 */ /* 0x0009e20000000800 */
[----:B------:R-:W-:Y:S02]  /*e520*/  FFMA.FTZ R33, R33, c[0x0][0x2d0], -R192 ;  /* 0x0000b40021217a23 */ /* 0x000fe400000108c0 */
[--C-:B------:R-:W-:Y:S02]  /*e530*/  FFMA.FTZ R34, R34, c[0x0][0x2d0], -R194.reuse ;  /* 0x0000b40022227a23 */ /* 0x100fe400000108c2 */
[----:B-1----:R-:W-:Y:S02]  /*e540*/  FADD.FTZ R2, -R140, R141 ;  /* 0x0000008d8c027221 */ /* 0x002fe40000010100 */
[----:B------:R-:W-:Y:S02]  /*e550*/  FFMA.FTZ R35, R35, c[0x0][0x2d0], -R194 ;  /* 0x0000b40023237a23 */ /* 0x000fe400000108c2 */
[----:B------:R-:W-:Y:S01]  /*e560*/  FMUL.FTZ R2, R2, c[0x0][0x2d0] ;  /* 0x0000b40002027a20 */ /* 0x000fe20000410000 */
[----:B------:R1:W-:Y:S01]  /*e570*/  MUFU.EX2 R249, R9 ;  /* 0x0000000900f97308 */ /* 0x0003e20000000800 */
[C---:B---3--:R-:W-:Y:S02]  /*e580*/  FMUL.FTZ R116, R145.reuse, R116 ;  /* 0x0000007491747220 */ /* 0x048fe40000410000 */
[C---:B------:R-:W-:Y:S02]  /*e590*/  FMUL.FTZ R117, R145.reuse, R117 ;  /* 0x0000007591757220 */ /* 0x040fe40000410000 */
[C---:B------:R-:W-:Y:S02]  /*e5a0*/  FMUL.FTZ R118, R144.reuse, R118 ;  /* 0x0000007690767220 */ /* 0x040fe40000410000 */
[----:B------:R-:W-:Y:S02]  /*e5b0*/  FMUL.FTZ R119, R144, R119 ;  /* 0x0000007790777220 */ /* 0x000fe40000410000 */
[C---:B------:R-:W-:Y:S01]  /*e5c0*/  FMUL.FTZ R124, R145.reuse, R124 ;  /* 0x0000007c917c7220 */ /* 0x040fe20000410000 */
[----:B------:R3:W3:Y:S01]  /*e5d0*/  MUFU.EX2 R141, R2 ;  /* 0x00000002008d7308 */ /* 0x0006e20000000800 */
[----:B------:R-:W-:Y:S02]  /*e5e0*/  @P0 IMAD R6, R4, c[0x0][0x1e0], RZ ;  /* 0x0000780004060a24 */ /* 0x000fe400078e02ff */
[C---:B--2---:R-:W-:Y:S01]  /*e5f0*/  @P0 IMAD.WIDE.U32 R4, R246.reuse, c[0x0][0x1e0], RZ ;  /* 0x00007800f6040a25 */ /* 0x044fe200078e00ff */
[----:B----4-:R-:W-:Y:S03]  /*e600*/  @P0 MOV R8, R210 ;  /* 0x000000d200080202 */ /* 0x010fe60000000f00 */
[----:B------:R-:W-:Y:S02]  /*e610*/  @P0 IMAD R6, R246, c[0x0][0x1e4], R6 ;  /* 0x00007900f6060a24 */ /* 0x000fe400078e0206 */
[----:B------:R-:W-:Y:S01]  /*e620*/  FMUL.FTZ R125, R145, R125 ;  /* 0x0000007d917d7220 */ /* 0x000fe20000410000 */
[----:B------:R-:W-:Y:S01]  /*e630*/  MUFU.EX2 R226, R22 ;  /* 0x0000001600e27308 */ /* 0x000fe20000000800 */
[C---:B------:R-:W-:Y:S01]  /*e640*/  FMUL.FTZ R126, R144.reuse, R126 ;  /* 0x0000007e907e7220 */ /* 0x040fe20000410000 */
[----:B------:R-:W-:Y:S01]  /*e650*/  @P0 IADD3 R6, R5, R6, RZ ;  /* 0x0000000605060210 */ /* 0x000fe20007ffe0ff */
[----:B------:R-:W-:Y:S01]  /*e660*/  FMUL.FTZ R127, R144, R127 ;  /* 0x0000007f907f7220 */ /* 0x000fe20000410000 */
[----:B-1----:R-:W-:Y:S01]  /*e670*/  @P0 MOV R9, R213 ;  /* 0x000000d500090202 */ /* 0x002fe20000000f00 */
[C---:B------:R-:W-:Y:S02]  /*e680*/  FMUL.FTZ R136, R145.reuse, R136 ;  /* 0x0000008891887220 */ /* 0x040fe40000410000 */
[----:B------:R-:W-:Y:S02]  /*e690*/  FMUL.FTZ R137, R145, R137 ;  /* 0x0000008991897220 */ /* 0x000fe40000410000 */
[----:B------:R-:W-:Y:S01]  /*e6a0*/  @P0 IMAD.WIDE.U32 R8, R4, 0x70, R8 ;  /* 0x0000007004080825 */ /* 0x000fe200078e0008 */
[----:B------:R-:W-:Y:S03]  /*e6b0*/  MUFU.EX2 R247, R23 ;  /* 0x0000001700f77308 */ /* 0x000fe60000000800 */
[----:B------:R-:W-:Y:S01]  /*e6c0*/  @P0 IMAD R4, R6, 0x70, RZ ;  /* 0x0000007006040824 */ /* 0x000fe200078e02ff */
[----:B---3--:R-:W1:Y:S01]  /*e6d0*/  SHFL.BFLY PT, R2, R0, 0x1, 0x1f ;  /* 0x0c201f0000027f89 */ /* 0x008e6200000e0000 */
[----:B------:R-:W-:Y:S01]  /*e6e0*/  @P0 LEA R6, P2, R8, c[0x0][0x1c8], 0x1 ;  /* 0x0000720008060a11 */ /* 0x000fe200078408ff */
[----:B------:R-:W-:Y:S02]  /*e6f0*/  FMUL.FTZ R120, R141, R120 ;  /* 0x000000788d787220 */ /* 0x000fe40000410000 */
[----:B------:R-:W-:Y:S01]  /*e700*/  @P0 IADD3 R5, R9, R4, RZ ;  /* 0x0000000409050210 */ /* 0x000fe20007ffe0ff */
[C---:B------:R-:W-:Y:S01]  /*e710*/  FMUL.FTZ R121, R141.reuse, R121 ;  /* 0x000000798d797220 */ /* 0x040fe20000410000 */
[----:B------:R2:W-:Y:S01]  /*e720*/  MUFU.EX2 R209, R16 ;  /* 0x0000001000d17308 */ /* 0x0005e20000000800 */
[----:B------:R-:W-:Y:S01]  /*e730*/  @P0 IADD3 R4, P1, R6, UR6, RZ ;  /* 0x0000000606040c10 */ /* 0x000fe2000ff3e0ff */
[C---:B------:R-:W-:Y:S01]  /*e740*/  FMUL.FTZ R128, R141.reuse, R128 ;  /* 0x000000808d807220 */ /* 0x040fe20000410000 */
[----:B------:R-:W-:Y:S01]  /*e750*/  @P0 LEA.HI.X R7, R8, c[0x0][0x1cc], R5, 0x1, P2 ;  /* 0x0000730008070a11 */ /* 0x000fe200010f0c05 */
[C---:B------:R-:W-:Y:S02]  /*e760*/  FMUL.FTZ R129, R141.reuse, R129 ;  /* 0x000000818d817220 */ /* 0x040fe40000410000 */
[----:B------:R-:W-:Y:S01]  /*e770*/  FMUL.FTZ R132, R141, R132 ;  /* 0x000000848d847220 */ /* 0x000fe20000410000 */
[----:B------:R-:W-:Y:S01]  /*e780*/  @P0 IADD3.X R5, R7, UR7, RZ, P1, !PT ;  /* 0x0000000707050c10 */ /* 0x000fe20008ffe4ff */
[----:B------:R3:W-:Y:S01]  /*e790*/  @P0 LDGSTS.E.BYPASS.LTC128B.128 [R245+0x3900], [R6.64], !P6 ;  /* 0x0390000006f50fae */ /* 0x0007e2000f101d4a */
[----:B------:R-:W-:Y:S01]  /*e7a0*/  FMUL.FTZ R133, R141, R133 ;  /* 0x000000858d857220 */ /* 0x000fe20000410000 */
[----:B------:R4:W-:Y:S01]  /*e7b0*/  MUFU.EX2 R205, R17 ;  /* 0x0000001100cd7308 */ /* 0x0009e20000000800 */
[C---:B------:R-:W-:Y:S02]  /*e7c0*/  FMUL.FTZ R138, R144.reuse, R138 ;  /* 0x0000008a908a7220 */ /* 0x040fe40000410000 */
[----:B------:R-:W-:Y:S02]  /*e7d0*/  FMUL.FTZ R139, R144, R139 ;  /* 0x0000008b908b7220 */ /* 0x000fe40000410000 */
[--C-:B------:R-:W-:Y:S01]  /*e7e0*/  FFMA.FTZ R24, R24, c[0x0][0x2d0], -R193.reuse ;  /* 0x0000b40018187a23 */ /* 0x100fe200000108c1 */
[----:B------:R3:W-:Y:S01]  /*e7f0*/  @P0 LDGSTS.E.BYPASS.LTC128B.128 [R245+0x4100], [R4.64], !P6 ;  /* 0x0410000004f50fae */ /* 0x0007e2000f101d4a */
[--C-:B------:R-:W-:Y:S01]  /*e800*/  FFMA.FTZ R25, R25, c[0x0][0x2d0], -R193.reuse ;  /* 0x0000b40019197a23 */ /* 0x100fe200000108c1 */
[----:B-1----:R-:W-:Y:S01]  /*e810*/  FMNMX.FTZ R2, R0, R2, !PT ;  /* 0x0000000200027209 */ /* 0x002fe20007810000 */
[--C-:B------:R-:W-:Y:S01]  /*e820*/  FFMA.FTZ R28, R28, c[0x0][0x2d0], -R193.reuse ;  /* 0x0000b4001c1c7a23 */ /* 0x100fe200000108c1 */
[----:B------:R1:W-:Y:S01]  /*e830*/  MUFU.EX2 R204, R18 ;  /* 0x0000001200cc7308 */ /* 0x0003e20000000800 */
[----:B------:R-:W-:Y:S02]  /*e840*/  FFMA.FTZ R29, R29, c[0x0][0x2d0], -R193 ;  /* 0x0000b4001d1d7a23 */ /* 0x000fe400000108c1 */
[C---:B------:R-:W-:Y:S02]  /*e850*/  FMUL.FTZ R3, R2.reuse, c[0x0][0x2d0] ;  /* 0x0000b40002037a20 */ /* 0x040fe40000410000 */
[----:B------:R-:W-:Y:S02]  /*e860*/  FADD.FTZ R0, -R2, R146 ;  /* 0x0000009202007221 */ /* 0x000fe40000010100 */
[--C-:B------:R-:W-:Y:S02]  /*e870*/  FFMA.FTZ R10, R10, c[0x0][0x2d0], -R3.reuse ;  /* 0x0000b4000a0a7a23 */ /* 0x100fe40000010803 */
[----:B--2---:R-:W-:Y:S01]  /*e880*/  FMUL.FTZ R16, R145, R160 ;  /* 0x000000a091107220 */ /* 0x004fe20000410000 */
[----:B------:R2:W-:Y:S01]  /*e890*/  MUFU.EX2 R206, R19 ;  /* 0x0000001300ce7308 */ /* 0x0005e20000000800 */
[--C-:B------:R-:W-:Y:S02]  /*e8a0*/  FFMA.FTZ R42, R42, c[0x0][0x2d0], -R3.reuse ;  /* 0x0000b4002a2a7a23 */ /* 0x100fe40000010803 */
[--C-:B------:R-:W-:Y:S02]  /*e8b0*/  FFMA.FTZ R43, R43, c[0x0][0x2d0], -R3.reuse ;  /* 0x0000b4002b2b7a23 */ /* 0x100fe40000010803 */
        /* <DEDUP_REMOVED lines=14> */
[----:B------:R-:W-:Y:S01]  /*e9a0*/  FMUL.FTZ R0, R0, c[0x0][0x2d0] ;  /* 0x0000b40000007a20 */ /* 0x000fe20000410000 */
[----:B------:R2:W-:Y:S01]  /*e9b0*/  MUFU.EX2 R200, R11 ;  /* 0x0000000b00c87308 */ /* 0x0005e20000000800 */
[--C-:B------:R-:W-:Y:S02]  /*e9c0*/  FFMA.FTZ R26, R26, c[0x0][0x2d0], -R3.reuse ;  /* 0x0000b4001a1a7a23 */ /* 0x100fe40000010803 */
[--C-:B------:R-:W-:Y:S01]  /*e9d0*/  FFMA.FTZ R27, R27, c[0x0][0x2d0], -R3.reuse ;  /* 0x0000b4001b1b7a23 */ /* 0x100fe20000010803 */
[----:B----4-:R-:W-:Y:S01]  /*e9e0*/  @P0 IADD3 R10, P3, R4, UR6, RZ ;  /* 0x00000006040a0c10 */ /* 0x010fe2000ff7e0ff */
[--C-:B------:R-:W-:Y:S02]  /*e9f0*/  FFMA.FTZ R30, R30, c[0x0][0x2d0], -R3.reuse ;  /* 0x0000b4001e1e7a23 */ /* 0x100fe40000010803 */
[----:B------:R-:W-:Y:S01]  /*ea00*/  FFMA.FTZ R31, R31, c[0x0][0x2d0], -R3 ;  /* 0x0000b4001f1f7a23 */ /* 0x000fe20000010803 */
[----:B------:R-:W-:Y:S01]  /*ea10*/  @P0 IADD3 R8, P2, R10, UR6, RZ ;  /* 0x000000060a080c10 */ /* 0x000fe2000ff5e0ff */
[--C-:B------:R-:W-:Y:S01]  /*ea20*/  FFMA.FTZ R48, R48, c[0x0][0x2d0], -R192.reuse ;  /* 0x0000b40030307a23 */ /* 0x100fe200000108c0 */
[----:B------:R-:W4:Y:S01]  /*ea30*/  MUFU.EX2 R0, R0 ;  /* 0x0000000000007308 */ /* 0x000f220000000800 */
[--C-:B------:R-:W-:Y:S01]  /*ea40*/  FFMA.FTZ R36, R36, c[0x0][0x2d0], -R192.reuse ;  /* 0x0000b40024247a23 */ /* 0x100fe200000108c0 */
[----:B---3--:R-:W-:Y:S01]  /*ea50*/  @P0 IADD3 R6, P1, R8, UR6, RZ ;  /* 0x0000000608060c10 */ /* 0x008fe2000ff3e0ff */
[----:B------:R-:W-:Y:S02]  /*ea60*/  FFMA.FTZ R37, R37, c[0x0][0x2d0], -R192 ;  /* 0x0000b40025257a23 */ /* 0x000fe400000108c0 */
[----:B-1----:R-:W-:Y:S02]  /*ea70*/  FMUL.FTZ R12, R141, R156 ;  /* 0x0000009c8d0c7220 */ /* 0x002fe40000410000 */
[----:B------:R-:W-:Y:S02]  /*ea80*/  FFMA.FTZ R38, R38, c[0x0][0x2d0], -R194 ;  /* 0x0000b40026267a23 */ /* 0x000fe400000108c2 */
[----:B------:R-:W-:Y:S01]  /*ea90*/  FFMA.FTZ R49, R49, c[0x0][0x2d0], -R192 ;  /* 0x0000b40031317a23 */ /* 0x000fe200000108c0 */
[----:B------:R1:W3:Y:S01]  /*eaa0*/  MUFU.EX2 R207, R13 ;  /* 0x0000000d00cf7308 */ /* 0x0002e20000000800 */
[----:B------:R-:W-:Y:S02]  /*eab0*/  FFMA.FTZ R50, R50, c[0x0][0x2d0], -R194 ;  /* 0x0000b40032327a23 */ /* 0x000fe400000108c2 */
[----:B------:R-:W-:Y:S01]  /*eac0*/  FFMA.FTZ R113, R113, c[0x0][0x2d0], -R192 ;  /* 0x0000b40071717a23 */ /* 0x000fe200000108c0 */
[----:B--2---:R-:W-:Y:S01]  /*ead0*/  @P0 IADD3.X R11, R5, UR7, RZ, P3, !PT ;  /* 0x00000007050b0c10 */ /* 0x004fe20009ffe4ff */
[----:B------:R-:W-:Y:S02]  /*eae0*/  FFMA.FTZ R115, R115, c[0x0][0x2d0], -R194 ;  /* 0x0000b40073737a23 */ /* 0x000fe400000108c2 */
[--C-:B------:R-:W-:Y:S01]  /*eaf0*/  FFMA.FTZ R109, R109, c[0x0][0x2d0], -R193.reuse ;  /* 0x0000b4006d6d7a23 */ /* 0x100fe200000108c1 */
[----:B------:R-:W-:Y:S01]  /*eb00*/  @P0 IADD3.X R9, R11, UR7, RZ, P2, !PT ;  /* 0x000000070b090c10 */ /* 0x000fe200097fe4ff */
[----:B------:R2:W-:Y:S01]  /*eb10*/  @P0 LDGSTS.E.BYPASS.LTC128B.128 [R245+0x4900], [R10.64], !P6 ;  /* 0x049000000af50fae */ /* 0x0005e2000f101d4a */
[----:B------:R3:W-:Y:S01]  /*eb20*/  MUFU.EX2 R201, R14 ;  /* 0x0000000e00c97308 */ /* 0x0007e20000000800 */
[----:B------:R-:W-:Y:S01]  /*eb30*/  @P0 IADD3 R4, P2, R6, UR6, RZ ;  /* 0x0000000606040c10 */ /* 0x000fe2000ff5e0ff */
[--C-:B------:R-:W-:Y:S01]  /*eb40*/  FFMA.FTZ R68, R68, c[0x0][0x2d0], -R192.reuse ;  /* 0x0000b40044447a23 */ /* 0x100fe200000108c0 */
[----:B------:R-:W-:Y:S01]  /*eb50*/  @P0 IADD3.X R7, R9, UR7, RZ, P1, !PT ;  /* 0x0000000709070c10 */ /* 0x000fe20008ffe4ff */
[C---:B----4-:R-:W-:Y:S02]  /*eb60*/  FMUL.FTZ R122, R0.reuse, R122 ;  /* 0x0000007a007a7220 */ /* 0x050fe40000410000 */
[C---:B------:R-:W-:Y:S01]  /*eb70*/  FMUL.FTZ R123, R0.reuse, R123 ;  /* 0x0000007b007b7220 */ /* 0x040fe20000410000 */
[----:B------:R4:W-:Y:S01]  /*eb80*/  @P0 LDGSTS.E.BYPASS.LTC128B.128 [R245+0x5100], [R8.64], !P6 ;  /* 0x0510000008f50fae */ /* 0x0009e2000f101d4a */
[----:B------:R-:W-:Y:S01]  /*eb90*/  @P0 IADD3.X R5, R7, UR7, RZ, P2, !PT ;  /* 0x0000000707050c10 */ /* 0x000fe200097fe4ff */
[C---:B------:R-:W-:Y:S01]  /*eba0*/  FMUL.FTZ R130, R0.reuse, R130 ;  /* 0x0000008200827220 */ /* 0x040fe20000410000 */
[----:B------:R4:W4:Y:S01]  /*ebb0*/  MUFU.EX2 R202, R15 ;  /* 0x0000000f00ca7308 */ /* 0x0009220000000800 */
[C---:B------:R-:W-:Y:S02]  /*ebc0*/  FMUL.FTZ R131, R0.reuse, R131 ;  /* 0x0000008300837220 */ /* 0x040fe40000410000 */
[C---:B------:R-:W-:Y:S02]  /*ebd0*/  FMUL.FTZ R134, R0.reuse, R134 ;  /* 0x0000008600867220 */ /* 0x040fe40000410000 */
[----:B------:R4:W-:Y:S01]  /*ebe0*/  @P0 LDGSTS.E.BYPASS.LTC128B.128 [R245+0x5900], [R6.64], !P6 ;  /* 0x0590000006f50fae */ /* 0x0009e2000f101d4a */
[----:B-1----:R-:W-:Y:S02]  /*ebf0*/  FMUL.FTZ R13, R141, R157 ;  /* 0x0000009d8d0d7220 */ /* 0x002fe40000410000 */
[C---:B------:R-:W-:Y:S02]  /*ec00*/  FMUL.FTZ R135, R0.reuse, R135 ;  /* 0x0000008700877220 */ /* 0x040fe40000410000 */
[----:B------:R1:W-:Y:S01]  /*ec10*/  MUFU.EX2 R223, R24 ;  /* 0x0000001800df7308 */ /* 0x0003e20000000800 */
[--C-:B------:R-:W-:Y:S02]  /*ec20*/  FFMA.FTZ R69, R69, c[0x0][0x2d0], -R192.reuse ;  /* 0x0000b40045457a23 */ /* 0x100fe400000108c0 */
[----:B------:R1:W-:Y:S01]  /*ec30*/  @P0 LDGSTS.E.BYPASS.LTC128B.128 [R245+0x6100], [R4.64], !P6 ;  /* 0x0610000004f50fae */ /* 0x0003e2000f101d4a */
[----:B---3--:R-:W-:Y:S01]  /*ec40*/  FMUL.FTZ R14, R0, R158 ;  /* 0x0000009e000e7220 */ /* 0x008fe20000410000 */
[----:B--2---:R-:W-:Y:S01]  /*ec50*/  @P0 IADD3 R10, P1, R4, UR6, RZ ;  /* 0x00000006040a0c10 */ /* 0x004fe2000ff3e0ff */
[--C-:B------:R-:W-:Y:S02]  /*ec60*/  FFMA.FTZ R80, R80, c[0x0][0x2d0], -R192.reuse ;  /* 0x0000b40050507a23 */ /* 0x100fe400000108c0 */
[----:B------:R-:W-:Y:S02]  /*ec70*/  FFMA.FTZ R81, R81, c[0x0][0x2d0], -R192 ;  /* 0x0000b40051517a23 */ /* 0x000fe400000108c0 */
[----:B------:R2:W-:Y:S01]  /*ec80*/  MUFU.EX2 R224, R25 ;  /* 0x0000001900e07308 */ /* 0x0005e20000000800 */
[----:B------:R-:W-:Y:S01]  /*ec90*/  @P0 IADD3.X R11, R5, UR7, RZ, P1, !PT ;  /* 0x00000007050b0c10 */ /* 0x000fe20008ffe4ff */
[--C-:B------:R-:W-:Y:S02]  /*eca0*/  FFMA.FTZ R70, R70, c[0x0][0x2d0], -R194.reuse ;  /* 0x0000b40046467a23 */ /* 0x100fe400000108c2 */
[----:B----4-:R-:W-:Y:S01]  /*ecb0*/  FMUL.FTZ R8, R141, R152 ;  /* 0x000000988d087220 */ /* 0x010fe20000410000 */
[----:B------:R-:W-:Y:S01]  /*ecc0*/  F2FP.BF16.PACK_AB R152, R249, R215 ;  /* 0x000000d7f998723e */ /* 0x000fe200000010ff */
[----:B------:R3:W-:Y:S01]  /*ecd0*/  @P0 LDGSTS.E.BYPASS.LTC128B.128 [R245+0x6900], [R10.64], !P6 ;  /* 0x069000000af50fae */ /* 0x0007e2000f101d4a */
[----:B------:R-:W-:Y:S01]  /*ece0*/  FMUL.FTZ R9, R141, R153 ;  /* 0x000000998d097220 */ /* 0x000fe20000410000 */
[----:B------:R-:W-:Y:S01]  /*ecf0*/  F2FP.BF16.PACK_AB R153, R200, R195 ;  /* 0x000000c3c899723e */ /* 0x000fe200000010ff */
[----:B------:R-:W-:Y:S01]  /*ed00*/  FMUL.FTZ R15, R0, R159 ;  /* 0x0000009f000f7220 */ /* 0x000fe20000410000 */
[----:B------:R4:W-:Y:S01]  /*ed10*/  MUFU.EX2 R196, R26 ;  /* 0x0000001a00c47308 */ /* 0x0009e20000000800 */
[--C-:B------:R-:W-:Y:S02]  /*ed20*/  FFMA.FTZ R71, R71, c[0x0][0x2d0], -R194.reuse ;  /* 0x0000b40047477a23 */ /* 0x100fe400000108c2 */
[C---:B------:R-:W-:Y:S01]  /*ed30*/  FMUL.FTZ R6, R144.reuse, R150 ;  /* 0x0000009690067220 */ /* 0x040fe20000410000 */
[----:B------:R-:W4:Y:S01]  /*ed40*/  LDSM.16.MT88.4 R20, [R228+0x100] ;  /* 0x00010000e414783b */ /* 0x000f220000004200 */
[----:B------:R-:W-:Y:S01]  /*ed50*/  FMUL.FTZ R7, R144, R151 ;  /* 0x0000009790077220 */ /* 0x000fe20000410000 */
[----:B------:R-:W-:Y:S01]  /*ed60*/  F2FP.BF16.PACK_AB R150, R205, R209 ;  /* 0x000000d1cd96723e */ /* 0x000fe200000010ff */
[----:B-1----:R-:W-:Y:S01]  /*ed70*/  FMUL.FTZ R24, R141, R168 ;  /* 0x000000a88d187220 */ /* 0x002fe20000410000 */
[----:B------:R-:W-:Y:S01]  /*ed80*/  F2FP.BF16.PACK_AB R151, R206, R204 ;  /* 0x000000ccce97723e */ /* 0x000fe200000010ff */
[--C-:B------:R-:W-:Y:S01]  /*ed90*/  FFMA.FTZ R82, R82, c[0x0][0x2d0], -R194.reuse ;  /* 0x0000b40052527a23 */ /* 0x100fe200000108c2 */
[----:B------:R1:W-:Y:S01]  /*eda0*/  MUFU.EX2 R199, R27 ;  /* 0x0000001b00c77308 */ /* 0x0003e20000000800 */
[----:B------:R-:W-:Y:S01]  /*edb0*/  FMUL.FTZ R4, R145, R148 ;  /* 0x0000009491047220 */ /* 0x000fe20000410000 */
[----:B------:R-:W-:Y:S01]  /*edc0*/  F2FP.BF16.PACK_AB R148, R221, R217 ;  /* 0x000000d9dd94723e */ /* 0x000fe200000010ff */
[----:B------:R-:W-:Y:S01]  /*edd0*/  FMUL.FTZ R5, R145, R149 ;  /* 0x0000009591057220 */ /* 0x000fe20000410000 */
[----:B------:R-:W-:Y:S01]  /*ede0*/  F2FP.BF16.PACK_AB R149, R218, R216 ;  /* 0x000000d8da95723e */ /* 0x000fe200000010ff */
[----:B------:R-:W4:Y:S01]  /*edf0*/  LDSM.16.MT88.4 R188, [R231+0x100] ;  /* 0x00010000e7bc783b */ /* 0x000f220000004200 */
[----:B--2---:R-:W-:Y:S02]  /*ee00*/  FMUL.FTZ R25, R141, R169 ;  /* 0x000000a98d197220 */ /* 0x004fe40000410000 */
[----:B------:R-:W-:Y:S02]  /*ee10*/  FFMA.FTZ R83, R83, c[0x0][0x2d0], -R194 ;  /* 0x0000b40053537a23 */ /* 0x000fe400000108c2 */
[----:B------:R-:W-:Y:S01]  /*ee20*/  MUFU.EX2 R211, R41 ;  /* 0x0000002900d37308 */ /* 0x000fe20000000800 */
[--C-:B------:R-:W-:Y:S02]  /*ee30*/  FFMA.FTZ R72, R72, c[0x0][0x2d0], -R193.reuse ;  /* 0x0000b40048487a23 */ /* 0x100fe400000108c1 */
[----:B------:R-:W2:Y:S01]  /*ee40*/  LDSM.16.MT88.4 R156, [R229+0x100] ;  /* 0x00010000e59c783b */ /* 0x000ea20000004200 */
[C---:B---3--:R-:W-:Y:S01]  /*ee50*/  FMUL.FTZ R10, R0.reuse, R154 ;  /* 0x0000009a000a7220 */ /* 0x048fe20000410000 */
[----:B------:R-:W-:Y:S01]  /*ee60*/  F2FP.BF16.PACK_AB R154, R207, R252 ;  /* 0x000000fccf9a723e */ /* 0x000fe200000010ff */
[----:B------:R-:W-:Y:S01]  /*ee70*/  FMUL.FTZ R11, R0, R155 ;  /* 0x0000009b000b7220 */ /* 0x000fe20000410000 */
[----:B------:R-:W-:Y:S01]  /*ee80*/  F2FP.BF16.PACK_AB R155, R202, R201 ;  /* 0x000000c9ca9b723e */ /* 0x000fe200000010ff */
[C---:B----4-:R-:W-:Y:S01]  /*ee90*/  FMUL.FTZ R26, R0.reuse, R170 ;  /* 0x000000aa001a7220 */ /* 0x050fe20000410000 */
[----:B------:R-:W-:Y:S01]  /*eea0*/  MOV R170, R204 ;  /* 0x000000cc00aa7202 */ /* 0x000fe20000000f00 */
[----:B------:R-:W-:Y:S01]  /*eeb0*/  MUFU.EX2 R210, R44 ;  /* 0x0000002c00d27308 */ /* 0x000fe20000000800 */
[----:B------:R-:W3:Y:S01]  /*eec0*/  LDSM.16.MT88.4 R160, [R230+0x100] ;  /* 0x00010000e6a0783b */ /* 0x000ee20000004200 */
[--C-:B------:R-:W-:Y:S02]  /*eed0*/  FFMA.FTZ R73, R73, c[0x0][0x2d0], -R193.reuse ;  /* 0x0000b40049497a23 */ /* 0x100fe400000108c1 */
[----:B-1----:R-:W-:Y:S01]  /*eee0*/  FMUL.FTZ R27, R0, R171 ;  /* 0x000000ab001b7220 */ /* 0x002fe20000410000 */
[----:B------:R-:W-:Y:S01]  /*eef0*/  MOV R171, R209 ;  /* 0x000000d100ab7202 */ /* 0x000fe20000000f00 */
[--C-:B------:R-:W-:Y:S02]  /*ef00*/  FFMA.FTZ R76, R76, c[0x0][0x2d0], -R193.reuse ;  /* 0x0000b4004c4c7a23 */ /* 0x100fe400000108c1 */
[----:B------:R-:W-:Y:S01]  /*ef10*/  FFMA.FTZ R77, R77, c[0x0][0x2d0], -R193 ;  /* 0x0000b4004d4d7a23 */ /* 0x000fe200000108c1 */
[----:B------:R-:W0:Y:S01]  /*ef20*/  LDGDEPBAR ;  /* 0x00000000000079af */ /* 0x000e220000000000 */
[----:B------:R-:W-:Y:S01]  /*ef30*/  MUFU.EX2 R209, R45 ;  /* 0x0000002d00d17308 */ /* 0x000fe20000000800 */
[--C-:B------:R-:W-:Y:S02]  /*ef40*/  FFMA.FTZ R74, R74, c[0x0][0x2d0], -R3.reuse ;  /* 0x0000b4004a4a7a23 */ /* 0x100fe40000010803 */
[--C-:B------:R-:W-:Y:S01]  /*ef50*/  FFMA.FTZ R75, R75, c[0x0][0x2d0], -R3.reuse ;  /* 0x0000b4004b4b7a23 */ /* 0x100fe20000010803 */
[-C--:B------:R-:W-:Y:S05]  /*ef60*/  HMMA.16816.F32.BF16 R4, R148, R20.reuse, R4 ;  /* 0x000000149404723c */ /* 0x080fea0000041804 */
[--C-:B------:R-:W-:Y:S01]  /*ef70*/  FFMA.FTZ R78, R78, c[0x0][0x2d0], -R3.reuse ;  /* 0x0000b4004e4e7a23 */ /* 0x100fe20000010803 */
[----:B------:R-:W-:Y:S01]  /*ef80*/  MUFU.EX2 R204, R54 ;  /* 0x0000003600cc7308 */ /* 0x000fe20000000800 */
[--C-:B------:R-:W-:Y:S01]  /*ef90*/  FFMA.FTZ R79, R79, c[0x0][0x2d0], -R3.reuse ;  /* 0x0000b4004f4f7a23 */ /* 0x100fe20000010803 */
[C---:B------:R-:W-:Y:S04]  /*efa0*/  HMMA.16816.F32.BF16 R8, R152.reuse, R20, R8 ;  /* 0x000000149808723c */ /* 0x040fe80000041808 */
[--C-:B------:R-:W-:Y:S02]  /*efb0*/  FFMA.FTZ R84, R84, c[0x0][0x2d0], -R192.reuse ;  /* 0x0000b40054547a23 */ /* 0x100fe400000108c0 */
[--C-:B------:R-:W-:Y:S02]  /*efc0*/  FFMA.FTZ R85, R85, c[0x0][0x2d0], -R192.reuse ;  /* 0x0000b40055557a23 */ /* 0x100fe400000108c0 */
[-C--:B------:R-:W-:Y:S01]  /*efd0*/  HMMA.16816.F32.BF16 R12, R152, R22.reuse, R12 ;  /* 0x00000016980c723c */ /* 0x080fe2000004180c */
[----:B------:R1:W-:Y:S03]  /*efe0*/  MUFU.EX2 R225, R28 ;  /* 0x0000001c00e17308 */ /* 0x0003e60000000800 */
[C---:B------:R-:W-:Y:S01]  /*eff0*/  FMUL.FTZ R20, R145.reuse, R164 ;  /* 0x000000a491147220 */ /* 0x040fe20000410000 */
[----:B------:R-:W-:Y:S01]  /*f000*/  MOV R164, R208 ;  /* 0x000000d000a47202 */ /* 0x000fe20000000f00 */
[----:B------:R-:W-:Y:S01]  /*f010*/  FMUL.FTZ R21, R145, R165 ;  /* 0x000000a591157220 */ /* 0x000fe20000410000 */
[----:B------:R-:W-:Y:S01]  /*f020*/  MOV R165, R207 ;  /* 0x000000cf00a57202 */ /* 0x000fe20000000f00 */
[C---:B------:R-:W-:Y:S03]  /*f030*/  HMMA.16816.F32.BF16 R16, R148.reuse, R22, R16 ;  /* 0x000000169410723c */ /* 0x040fe60000041810 */
[----:B------:R4:W-:Y:S01]  /*f040*/  MUFU.EX2 R227, R29 ;  /* 0x0000001d00e37308 */ /* 0x0009e20000000800 */
[--C-:B------:R-:W-:Y:S02]  /*f050*/  FFMA.FTZ R96, R96, c[0x0][0x2d0], -R192.reuse ;  /* 0x0000b40060607a23 */ /* 0x100fe400000108c0 */
[----:B------:R-:W-:Y:S02]  /*f060*/  FFMA.FTZ R97, R97, c[0x0][0x2d0], -R192 ;  /* 0x0000b40061617a23 */ /* 0x000fe400000108c0 */
[C---:B------:R-:W-:Y:S01]  /*f070*/  FMUL.FTZ R22, R144.reuse, R166 ;  /* 0x000000a690167220 */ /* 0x040fe20000410000 */
[----:B------:R-:W-:Y:S03]  /*f080*/  MOV R166, R206 ;  /* 0x000000ce00a67202 */ /* 0x000fe60000000f00 */
[----:B------:R-:W-:Y:S01]  /*f090*/  FMUL.FTZ R23, R144, R167 ;  /* 0x000000a790177220 */ /* 0x000fe20000410000 */
[----:B------:R2:W-:Y:S01]  /*f0a0*/  MUFU.EX2 R198, R30 ;  /* 0x0000001e00c67308 */ /* 0x0005e20000000800 */
[----:B------:R-:W-:Y:S01]  /*f0b0*/  MOV R167, R205 ;  /* 0x000000cd00a77202 */ /* 0x000fe20000000f00 */
[--C-:B------:R-:W-:Y:S02]  /*f0c0*/  FFMA.FTZ R86, R86, c[0x0][0x2d0], -R194.reuse ;  /* 0x0000b40056567a23 */ /* 0x100fe400000108c2 */
[----:B-1----:R-:W-:Y:S02]  /*f0d0*/  FMUL.FTZ R28, R141, R172 ;  /* 0x000000ac8d1c7220 */ /* 0x002fe40000410000 */
[-C--:B------:R-:W-:Y:S03]  /*f0e0*/  HMMA.16816.F32.BF16 R20, R148, R188.reuse, R20 ;  /* 0x000000bc9414723c */ /* 0x080fe60000041814 */
[--C-:B------:R-:W-:Y:S01]  /*f0f0*/  FFMA.FTZ R87, R87, c[0x0][0x2d0], -R194.reuse ;  /* 0x0000b40057577a23 */ /* 0x100fe200000108c2 */
[----:B------:R1:W-:Y:S01]  /*f100*/  MUFU.EX2 R197, R31 ;  /* 0x0000001f00c57308 */ /* 0x0003e20000000800 */
[--C-:B------:R-:W-:Y:S02]  /*f110*/  FFMA.FTZ R98, R98, c[0x0][0x2d0], -R194.reuse ;  /* 0x0000b40062627a23 */ /* 0x100fe400000108c2 */
[----:B------:R-:W-:Y:S01]  /*f120*/  FFMA.FTZ R99, R99, c[0x0][0x2d0], -R194 ;  /* 0x0000b40063637a23 */ /* 0x000fe200000108c2 */
[C---:B------:R-:W-:Y:S04]  /*f130*/  HMMA.16816.F32.BF16 R24, R152.reuse, R188, R24 ;  /* 0x000000bc9818723c */ /* 0x040fe80000041818 */
[----:B----4-:R-:W-:Y:S02]  /*f140*/  FMUL.FTZ R29, R141, R173 ;  /* 0x000000ad8d1d7220 */ /* 0x010fe40000410000 */
[----:B------:R4:W3:Y:S01]  /*f150*/  MUFU.EX2 R146, R32 ;  /* 0x0000002000927308 */ /* 0x0008e20000000800 */
[--C-:B------:R-:W-:Y:S02]  /*f160*/  FFMA.FTZ R90, R90, c[0x0][0x2d0], -R3.reuse ;  /* 0x0000b4005a5a7a23 */ /* 0x100fe40000010803 */
[--C-:B------:R-:W-:Y:S03]  /*f170*/  FFMA.FTZ R91, R91, c[0x0][0x2d0], -R3.reuse ;  /* 0x0000b4005b5b7a23 */ /* 0x100fe60000010803 */
[----:B--2---:R-:W-:Y:S02]  /*f180*/  FMUL.FTZ R30, R0, R174 ;  /* 0x000000ae001e7220 */ /* 0x004fe40000410000 */
[--C-:B------:R-:W-:Y:S02]  /*f190*/  FFMA.FTZ R94, R94, c[0x0][0x2d0], -R3.reuse ;  /* 0x0000b4005e5e7a23 */ /* 0x100fe40000010803 */
[----:B------:R2:W2:Y:S01]  /*f1a0*/  MUFU.EX2 R203, R33 ;  /* 0x0000002100cb7308 */ /* 0x0004a20000000800 */
[----:B------:R-:W-:Y:S02]  /*f1b0*/  FFMA.FTZ R95, R95, c[0x0][0x2d0], -R3 ;  /* 0x0000b4005f5f7a23 */ /* 0x000fe40000010803 */
[--C-:B------:R-:W-:Y:S02]  /*f1c0*/  FFMA.FTZ R100, R100, c[0x0][0x2d0], -R192.reuse ;  /* 0x0000b40064647a23 */ /* 0x100fe400000108c0 */
[----:B-1----:R-:W-:Y:S02]  /*f1d0*/  FMUL.FTZ R31, R0, R175 ;  /* 0x000000af001f7220 */ /* 0x002fe40000410000 */
[--C-:B------:R-:W-:Y:S02]  /*f1e0*/  FFMA.FTZ R101, R101, c[0x0][0x2d0], -R192.reuse ;  /* 0x0000b40065657a23 */ /* 0x100fe400000108c0 */
[----:B------:R-:W-:Y:S01]  /*f1f0*/  FFMA.FTZ R112, R112, c[0x0][0x2d0], -R192 ;  /* 0x0000b40070707a23 */ /* 0x000fe200000108c0 */
[----:B------:R1:W-:Y:S01]  /*f200*/  MUFU.EX2 R250, R34 ;  /* 0x0000002200fa7308 */ /* 0x0003e20000000800 */
[--C-:B------:R-:W-:Y:S01]  /*f210*/  FFMA.FTZ R102, R102, c[0x0][0x2d0], -R194.reuse ;  /* 0x0000b40066667a23 */ /* 0x100fe200000108c2 */
[-C--:B------:R-:W-:Y:S03]  /*f220*/  HMMA.16816.F32.BF16 R28, R152, R190.reuse, R28 ;  /* 0x000000be981c723c */ /* 0x080fe6000004181c */
[----:B----4-:R-:W-:Y:S01]  /*f230*/  FMUL.FTZ R32, R145, R176 ;  /* 0x000000b091207220 */ /* 0x010fe20000410000 */
[----:B---3--:R-:W-:Y:S01]  /*f240*/  MOV R169, R146 ;  /* 0x0000009200a97202 */ /* 0x008fe20000000f00 */
[--C-:B------:R-:W-:Y:S01]  /*f250*/  FFMA.FTZ R146, R51, c[0x0][0x2d0], -R194.reuse ;  /* 0x0000b40033927a23 */ /* 0x100fe200000108c2 */
[----:B------:R-:W3:Y:S01]  /*f260*/  LDL.LU R176, [R1+0x34] ;  /* 0x0000340001b07983 */ /* 0x000ee20000300800 */
[----:B------:R-:W-:Y:S01]  /*f270*/  FMUL.FTZ R51, R144, R187 ;  /* 0x000000bb90337220 */ /* 0x000fe20000410000 */
[----:B------:R4:W4:Y:S01]  /*f280*/  MUFU.EX2 R248, R35 ;  /* 0x0000002300f87308 */ /* 0x0009220000000800 */
[--C-:B------:R-:W-:Y:S03]  /*f290*/  FFMA.FTZ R103, R103, c[0x0][0x2d0], -R194.reuse ;  /* 0x0000b40067677a23 */ /* 0x100fe600000108c2 */
[----:B--2---:R-:W-:Y:S01]  /*f2a0*/  FMUL.FTZ R33, R145, R177 ;  /* 0x000000b191217220 */ /* 0x004fe20000410000 */
[----:B------:R-:W-:Y:S01]  /*f2b0*/  MOV R168, R203 ;  /* 0x000000cb00a87202 */ /* 0x000fe20000000f00 */
[----:B------:R-:W2:Y:S01]  /*f2c0*/  LDL.LU R177, [R1+0x2c] ;  /* 0x00002c0001b17983 */ /* 0x000ea20000300800 */
[--C-:B------:R-:W-:Y:S02]  /*f2d0*/  FFMA.FTZ R114, R114, c[0x0][0x2d0], -R194.reuse ;  /* 0x0000b40072727a23 */ /* 0x100fe400000108c2 */
[--C-:B------:R-:W-:Y:S01]  /*f2e0*/  FFMA.FTZ R105, R105, c[0x0][0x2d0], -R193.reuse ;  /* 0x0000b40069697a23 */ /* 0x100fe200000108c1 */
[----:B------:R4:W-:Y:S01]  /*f2f0*/  MUFU.EX2 R220, R48 ;  /* 0x0000003000dc7308 */ /* 0x0009e20000000800 */
[----:B------:R-:W-:Y:S02]  /*f300*/  FFMA.FTZ R108, R108, c[0x0][0x2d0], -R193 ;  /* 0x0000b4006c6c7a23 */ /* 0x000fe400000108c1 */
[--C-:B------:R-:W-:Y:S02]  /*f310*/  FFMA.FTZ R106, R106, c[0x0][0x2d0], -R3.reuse ;  /* 0x0000b4006a6a7a23 */ /* 0x100fe40000010803 */
[----:B-1----:R-:W-:Y:S02]  /*f320*/  FMUL.FTZ R34, R144, R178 ;  /* 0x000000b290227220 */ /* 0x002fe40000410000 */
[----:B------:R-:W2:Y:S01]  /*f330*/  LDL.LU R178, [R1+0x30] ;  /* 0x0000300001b27983 */ /* 0x000ea20000300800 */
[--C-:B------:R-:W-:Y:S02]  /*f340*/  FFMA.FTZ R107, R107, c[0x0][0x2d0], -R3.reuse ;  /* 0x0000b4006b6b7a23 */ /* 0x100fe40000010803 */
[----:B------:R1:W-:Y:S01]  /*f350*/  MUFU.EX2 R175, R37 ;  /* 0x0000002500af7308 */ /* 0x0003e20000000800 */
[--C-:B------:R-:W-:Y:S02]  /*f360*/  FFMA.FTZ R110, R110, c[0x0][0x2d0], -R3.reuse ;  /* 0x0000b4006e6e7a23 */ /* 0x100fe40000010803 */
[----:B------:R-:W-:Y:S02]  /*f370*/  FFMA.FTZ R3, R111, c[0x0][0x2d0], -R3 ;  /* 0x0000b4006f037a23 */ /* 0x000fe40000010803 */
[----:B----4-:R-:W-:Y:S02]  /*f380*/  FMUL.FTZ R35, R144, R179 ;  /* 0x000000b390237220 */ /* 0x010fe40000410000 */
[----:B------:R-:W4:Y:S01]  /*f390*/  LDL.LU R179, [R1+0x28] ;  /* 0x0000280001b37983 */ /* 0x000f220000300800 */
[--C-:B------:R-:W-:Y:S02]  /*f3a0*/  FFMA.FTZ R88, R88, c[0x0][0x2d0], -R193.reuse ;  /* 0x0000b40058587a23 */ /* 0x100fe400000108c1 */
[----:B------:R1:W1:Y:S01]  /*f3b0*/  MUFU.EX2 R222, R36 ;  /* 0x0000002400de7308 */ /* 0x0002620000000800 */
[--C-:B------:R-:W-:Y:S01]  /*f3c0*/  FFMA.FTZ R89, R89, c[0x0][0x2d0], -R193.reuse ;  /* 0x0000b40059597a23 */ /* 0x100fe200000108c1 */
[C---:B------:R-:W-:Y:S04]  /*f3d0*/  HMMA.16816.F32.BF16 R32, R148.reuse, R190, R32 ;  /* 0x000000be9420723c */ /* 0x040fe80000041820 */
[----:B------:R-:W-:Y:S02]  /*f3e0*/  FFMA.FTZ R48, R39, c[0x0][0x2d0], -R194 ;  /* 0x0000b40027307a23 */ /* 0x000fe400000108c2 */
[----:B------:R-:W-:Y:S02]  /*f3f0*/  FMUL.FTZ R39, R0, R183 ;  /* 0x000000b700277220 */ /* 0x000fe40000410000 */
[-C--:B------:R-:W-:Y:S01]  /*f400*/  HMMA.16816.F32.BF16 R116, R148, R156.reuse, R116 ;  /* 0x0000009c9474723c */ /* 0x080fe20000041874 */
[----:B------:R1:W-:Y:S03]  /*f410*/  MUFU.EX2 R174, R38 ;  /* 0x0000002600ae7308 */ /* 0x0003e60000000800 */
[----:B-1----:R-:W-:Y:S02]  /*f420*/  FMUL.FTZ R37, R141, R181 ;  /* 0x000000b58d257220 */ /* 0x002fe40000410000 */
[--C-:B------:R-:W-:Y:S02]  /*f430*/  FFMA.FTZ R92, R92, c[0x0][0x2d0], -R193.reuse ;  /* 0x0000b4005c5c7a23 */ /* 0x100fe400000108c1 */
[C---:B------:R-:W-:Y:S03]  /*f440*/  HMMA.16816.F32.BF16 R120, R152.reuse, R156, R120 ;  /* 0x0000009c9878723c */ /* 0x040fe60000041878 */
[----:B------:R1:W1:Y:S01]  /*f450*/  MUFU.EX2 R214, R48 ;  /* 0x0000003000d67308 */ /* 0x0002620000000800 */
[--C-:B------:R-:W-:Y:S02]  /*f460*/  FFMA.FTZ R93, R93, c[0x0][0x2d0], -R193.reuse ;  /* 0x0000b4005d5d7a23 */ /* 0x100fe400000108c1 */
[----:B------:R-:W-:Y:S02]  /*f470*/  FMUL.FTZ R36, R141, R180 ;  /* 0x000000b48d247220 */ /* 0x000fe40000410000 */
[----:B------:R-:W-:Y:S05]  /*f480*/  FFMA.FTZ R104, R104, c[0x0][0x2d0], -R193 ;  /* 0x0000b40068687a23 */ /* 0x000fea00000108c1 */
[----:B------:R1:W-:Y:S01]  /*f490*/  MUFU.EX2 R213, R50 ;  /* 0x0000003200d57308 */ /* 0x0003e20000000800 */
[----:B------:R-:W-:Y:S09]  /*f4a0*/  FMUL.FTZ R38, R0, R182 ;  /* 0x000000b600267220 */ /* 0x000ff20000410000 */
[----:B------:R1:W1:Y:S01]  /*f4b0*/  MUFU.EX2 R219, R49 ;  /* 0x0000003100db7308 */ /* 0x0002620000000800 */
[-C--:B------:R-:W-:Y:S03]  /*f4c0*/  HMMA.16816.F32.BF16 R36, R152, R158.reuse, R36 ;  /* 0x0000009e9824723c */ /* 0x080fe60000041824 */
[C---:B-1----:R-:W-:Y:S05]  /*f4d0*/  FMUL.FTZ R48, R145.reuse, R184 ;  /* 0x000000b891307220 */ /* 0x042fea0000410000 */
[C---:B------:R-:W-:Y:S01]  /*f4e0*/  HMMA.16816.F32.BF16 R124, R148.reuse, R158, R124 ;  /* 0x0000009e947c723c */ /* 0x040fe2000004187c */
[----:B------:R-:W1:Y:S01]  /*f4f0*/  LDSM.16.MT88.4 R156, [R228+0x900] ;  /* 0x00090000e49c783b */ /* 0x000e620000004200 */
[----:B------:R-:W1:Y:S02]  /*f500*/  MUFU.EX2 R173, R40 ;  /* 0x0000002800ad7308 */ /* 0x000e640000000800 */
[----:B------:R-:W-:Y:S08]  /*f510*/  FMUL.FTZ R50, R144, R186 ;  /* 0x000000ba90327220 */ /* 0x000ff00000410000 */
[----:B------:R-:W-:Y:S01]  /*f520*/  MUFU.EX2 R172, R42 ;  /* 0x0000002a00ac7308 */ /* 0x000fe20000000800 */
[----:B------:R-:W-:Y:S07]  /*f530*/  FMUL.FTZ R49, R145, R185 ;  /* 0x000000b991317220 */ /* 0x000fee0000410000 */
[-C--:B------:R-:W-:Y:S02]  /*f540*/  HMMA.16816.F32.BF16 R48, R148, R160.reuse, R48 ;  /* 0x000000a09430723c */ /* 0x080fe40000041830 */
[----:B------:R1:W1:Y:S06]  /*f550*/  MUFU.EX2 R184, R43 ;  /* 0x0000002b00b87308 */ /* 0x00026c0000000800 */
[C---:B------:R-:W-:Y:S04]  /*f560*/  HMMA.16816.F32.BF16 R128, R152.reuse, R160, R128 ;  /* 0x000000a09880723c */ /* 0x040fe80000041880 */
[----:B------:R-:W-:Y:S04]  /*f570*/  MUFU.EX2 R183, R46 ;  /* 0x0000002e00b77308 */ /* 0x000fe80000000800 */
[-C--:B------:R-:W-:Y:S06]  /*f580*/  HMMA.16816.F32.BF16 R132, R152, R162.reuse, R132 ;  /* 0x000000a29884723c */ /* 0x080fec0000041884 */
[----:B------:R1:W-:Y:S01]  /*f590*/  MUFU.EX2 R185, R47 ;  /* 0x0000002f00b97308 */ /* 0x0003e20000000800 */
[----:B------:R-:W-:Y:S01]  /*f5a0*/  F2FP.BF16.PACK_AB R152, R224, R223 ;  /* 0x000000dfe098723e */ /* 0x000fe200000010ff */
[----:B------:R-:W-:Y:S01]  /*f5b0*/  HMMA.16816.F32.BF16 R136, R148, R162, R136 ;  /* 0x000000a29488723c */ /* 0x000fe20000041888 */
[----:B------:R-:W1:Y:S03]  /*f5c0*/  LDSM.16.MT88.4 R160, [R231+0x900] ;  /* 0x00090000e7a0783b */ /* 0x000e660000004200 */
[----:B------:R-:W-:Y:S02]  /*f5d0*/  F2FP.BF16.PACK_AB R154, R227, R225 ;  /* 0x000000e1e39a723e */ /* 0x000fe400000010ff */
[----:B------:R-:W-:Y:S02]  /*f5e0*/  F2FP.BF16.PACK_AB R153, R199, R196 ;  /* 0x000000c4c799723e */ /* 0x000fe400000010ff */
[----:B------:R-:W-:Y:S01]  /*f5f0*/  MUFU.EX2 R208, R52 ;  /* 0x0000003400d07308 */ /* 0x000fe20000000800 */
[----:B------:R-:W-:Y:S01]  /*f600*/  F2FP.BF16.PACK_AB R148, R164, R251 ;  /* 0x000000fba494723e */ /* 0x000fe200000010ff */
[----:B-1----:R-:W1:Y:S02]  /*f610*/  LDSM.16.MT88.4 R40, [R229+0x900] ;  /* 0x00090000e528783b */ /* 0x002e640000004200 */
[----:B------:R-:W-:Y:S02]  /*f620*/  F2FP.BF16.PACK_AB R150, R168, R169 ;  /* 0x000000a9a896723e */ /* 0x000fe400000010ff */
[----:B------:R-:W-:Y:S02]  /*f630*/  F2FP.BF16.PACK_AB R149, R247, R226 ;  /* 0x000000e2f795723e */ /* 0x000fe400000010ff */
[----:B------:R-:W-:Y:S02]  /*f640*/  F2FP.BF16.PACK_AB R151, R248, R250 ;  /* 0x000000faf897723e */ /* 0x000fe400000010ff */
[----:B------:R-:W-:Y:S01]  /*f650*/  MUFU.EX2 R207, R53 ;  /* 0x0000003500cf7308 */ /* 0x000fe20000000800 */
[----:B------:R-:W-:Y:S01]  /*f660*/  F2FP.BF16.PACK_AB R155, R197, R198 ;  /* 0x000000c6c59b723e */ /* 0x000fe200000010ff */
[----:B------:R-:W1:Y:S03]  /*f670*/  LDSM.16.MT88.4 R44, [R230+0x900] ;  /* 0x00090000e62c783b */ /* 0x000e660000004200 */
[-C--:B------:R-:W-:Y:S05]  /*f680*/  HMMA.16816.F32.BF16 R4, R148, R156.reuse, R4 ;  /* 0x0000009c9404723c */ /* 0x080fea0000041804 */
[----:B------:R1:W-:Y:S03]  /*f690*/  MUFU.EX2 R203, R55 ;  /* 0x0000003700cb7308 */ /* 0x0003e60000000800 */
[C---:B------:R-:W-:Y:S07]  /*f6a0*/  HMMA.16816.F32.BF16 R8, R152.reuse, R156, R8 ;  /* 0x0000009c9808723c */ /* 0x040fee0000041808 */
[----:B------:R-:W-:Y:S01]  /*f6b0*/  MUFU.EX2 R206, R64 ;  /* 0x0000004000ce7308 */ /* 0x000fe20000000800 */
[-C--:B------:R-:W-:Y:S08]  /*f6c0*/  HMMA.16816.F32.BF16 R12, R152, R158.reuse, R12 ;  /* 0x0000009e980c723c */ /* 0x080ff0000004180c */
[C---:B------:R-:W-:Y:S01]  /*f6d0*/  HMMA.16816.F32.BF16 R16, R148.reuse, R158, R16 ;  /* 0x0000009e9410723c */ /* 0x040fe20000041810 */
[----:B------:R-:W-:Y:S01]  /*f6e0*/  MUFU.EX2 R205, R65 ;  /* 0x0000004100cd7308 */ /* 0x000fe20000000800 */
[----:B-1----:R-:W1:Y:S06]  /*f6f0*/  LDSM.16.MT88.4 R52, [R228+0x1100] ;  /* 0x00110000e434783b */ /* 0x002e6c0000004200 */
[-C--:B------:R-:W-:Y:S03]  /*f700*/  HMMA.16816.F32.BF16 R20, R148, R160.reuse, R20 ;  /* 0x000000a09414723c */ /* 0x080fe60000041814 */
[----:B------:R-:W-:Y:S05]  /*f710*/  MUFU.EX2 R190, R66 ;  /* 0x0000004200be7308 */ /* 0x000fea0000000800 */
[C---:B------:R-:W-:Y:S05]  /*f720*/  HMMA.16816.F32.BF16 R24, R152.reuse, R160, R24 ;  /* 0x000000a09818723c */ /* 0x040fea0000041818 */
[----:B------:R1:W-:Y:S03]  /*f730*/  MUFU.EX2 R191, R67 ;  /* 0x0000004300bf7308 */ /* 0x0003e60000000800 */
[-C--:B------:R-:W-:Y:S07]  /*f740*/  HMMA.16816.F32.BF16 R28, R152, R162.reuse, R28 ;  /* 0x000000a2981c723c */ /* 0x080fee000004181c */
[----:B------:R-:W-:Y:S01]  /*f750*/  MUFU.EX2 R189, R56 ;  /* 0x0000003800bd7308 */ /* 0x000fe20000000800 */
[C---:B------:R-:W-:Y:S01]  /*f760*/  HMMA.16816.F32.BF16 R32, R148.reuse, R162, R32 ;  /* 0x000000a29420723c */ /* 0x040fe20000041820 */
[----:B------:R-:W-:Y:S07]  /*f770*/  LDSM.16.MT88.4 R160, [R228+0x3100] ;  /* 0x00310000e4a0783b */ /* 0x000fee0000004200 */
[-C--:B------:R-:W-:Y:S01]  /*f780*/  HMMA.16816.F32.BF16 R116, R148, R40.reuse, R116 ;  /* 0x000000289474723c */ /* 0x080fe20000041874 */
[----:B------:R-:W-:Y:S01]  /*f790*/  MUFU.EX2 R188, R57 ;  /* 0x0000003900bc7308 */ /* 0x000fe20000000800 */
[----:B-1----:R-:W1:Y:S06]  /*f7a0*/  LDSM.16.MT88.4 R64, [R231+0x1100] ;  /* 0x00110000e740783b */ /* 0x002e6c0000004200 */
[C---:B------:R-:W-:Y:S03]  /*f7b0*/  HMMA.16816.F32.BF16 R120, R152.reuse, R40, R120 ;  /* 0x000000289878723c */ /* 0x040fe60000041878 */
[----:B------:R-:W-:Y:S04]  /*f7c0*/  MUFU.EX2 R182, R58 ;  /* 0x0000003a00b67308 */ /* 0x000fe80000000800 */
[----:B------:R-:W-:Y:S01]  /*f7d0*/  F2FP.BF16.PACK_AB R40, R175, R222 ;  /* 0x000000deaf28723e */ /* 0x000fe200000010ff */
[-C--:B------:R-:W-:Y:S04]  /*f7e0*/  HMMA.16816.F32.BF16 R36, R152, R42.reuse, R36 ;  /* 0x0000002a9824723c */ /* 0x080fe80000041824 */
[----:B------:R-:W-:Y:S01]  /*f7f0*/  F2FP.BF16.PACK_AB R41, R214, R174 ;  /* 0x000000aed629723e */ /* 0x000fe200000010ff */
[----:B------:R1:W-:Y:S03]  /*f800*/  MUFU.EX2 R181, R59 ;  /* 0x0000003b00b57308 */ /* 0x0003e60000000800 */
[C---:B------:R-:W-:Y:S07]  /*f810*/  HMMA.16816.F32.BF16 R124, R148.reuse, R42, R124 ;  /* 0x0000002a947c723c */ /* 0x040fee000004187c */
[----:B------:R-:W-:Y:S01]  /*f820*/  MUFU.EX2 R187, R60 ;  /* 0x0000003c00bb7308 */ /* 0x000fe20000000800 */
[-C--:B------:R-:W-:Y:S04]  /*f830*/  HMMA.16816.F32.BF16 R48, R148, R44.reuse, R48 ;  /* 0x0000002c9430723c */ /* 0x080fe80000041830 */
[----:B------:R-:W-:Y:S04]  /*f840*/  F2FP.BF16.PACK_AB R42, R219, R220 ;  /* 0x000000dcdb2a723e */ /* 0x000fe800000010ff */
[C---:B------:R-:W-:Y:S01]  /*f850*/  HMMA.16816.F32.BF16 R128, R152.reuse, R44, R128 ;  /* 0x0000002c9880723c */ /* 0x040fe20000041880 */
[----:B------:R-:W1:Y:S02]  /*f860*/  MUFU.EX2 R212, R146 ;  /* 0x0000009200d47308 */ /* 0x000e640000000800 */
[----:B-1----:R-:W-:Y:S04]  /*f870*/  LDSM.16.MT88.4 R56, [R228+0x1900] ;  /* 0x00190000e438783b */ /* 0x002fe80000004200 */
[----:B------:R-:W-:Y:S01]  /*f880*/  F2FP.BF16.PACK_AB R44, R211, R173 ;  /* 0x000000add32c723e */ /* 0x000fe200000010ff */
[-C--:B------:R-:W-:Y:S03]  /*f890*/  HMMA.16816.F32.BF16 R132, R152, R46.reuse, R132 ;  /* 0x0000002e9884723c */ /* 0x080fe60000041884 */
[----:B------:R-:W1:Y:S01]  /*f8a0*/  MUFU.EX2 R186, R61 ;  /* 0x0000003d00ba7308 */ /* 0x000e620000000800 */
[----:B------:R-:W-:Y:S04]  /*f8b0*/  F2FP.BF16.PACK_AB R45, R184, R172 ;  /* 0x000000acb82d723e */ /* 0x000fe800000010ff */
[----:B------:R-:W-:Y:S01]  /*f8c0*/  HMMA.16816.F32.BF16 R136, R148, R46, R136 ;  /* 0x0000002e9488723c */ /* 0x000fe20000041888 */
[----:B------:R-:W1:Y:S04]  /*f8d0*/  LDSM.16.MT88.4 R148, [R229+0x1100] ;  /* 0x00110000e594783b */ /* 0x000e680000004200 */
[----:B------:R-:W-:Y:S02]  /*f8e0*/  MUFU.EX2 R180, R62 ;  /* 0x0000003e00b47308 */ /* 0x000fe40000000800 */
[----:B------:R-:W-:Y:S02]  /*f8f0*/  F2FP.BF16.PACK_AB R46, R209, R210 ;  /* 0x000000d2d12e723e */ /* 0x000fe400000010ff */
[----:B------:R-:W-:Y:S03]  /*f900*/  F2FP.BF16.PACK_AB R43, R212, R213 ;  /* 0x000000d5d42b723e */ /* 0x000fe600000010ff */
[----:B------:R-:W-:Y:S03]  /*f910*/  F2FP.BF16.PACK_AB R47, R185, R183 ;  /* 0x000000b7b92f723e */ /* 0x000fe600000010ff */
[----:B------:R2:W1:Y:S01]  /*f920*/  MUFU.EX2 R146, R63 ;  /* 0x0000003f00927308 */ /* 0x0004620000000800 */
[-C--:B------:R-:W-:Y:S08]  /*f930*/  HMMA.16816.F32.BF16 R4, R40, R52.reuse, R4 ;  /* 0x000000342804723c */ /* 0x080ff00000041804 */
[C---:B------:R-:W-:Y:S01]  /*f940*/  HMMA.16816.F32.BF16 R8, R44.reuse, R52, R8 ;  /* 0x000000342c08723c */ /* 0x040fe20000041808 */
[----:B------:R-:W-:Y:S03]  /*f950*/  MUFU.EX2 R113, R113 ;  /* 0x0000007100717308 */ /* 0x000fe60000000800 */
[----:B---3--:R-:W-:Y:S04]  /*f960*/  FFMA.FTZ R0, R0, R176, R195 ;  /* 0x000000b000007223 */ /* 0x008fe800000100c3 */
[-C--:B------:R-:W-:Y:S03]  /*f970*/  HMMA.16816.F32.BF16 R12, R44, R54.reuse, R12 ;  /* 0x000000362c0c723c */ /* 0x080fe6000004180c */
[----:B------:R-:W-:Y:S01]  /*f980*/  MUFU.EX2 R115, R115 ;  /* 0x0000007300737308 */ /* 0x000fe20000000800 */
[----:B------:R-:W-:Y:S02]  /*f990*/  FADD.FTZ R0, R200, R0 ;  /* 0x00000000c8007221 */ /* 0x000fe40000010000 */
[----:B--2---:R-:W-:Y:S01]  /*f9a0*/  FFMA.FTZ R141, R141, R177, R215 ;  /* 0x000000b18d8d7223 */ /* 0x004fe200000100d7 */
[----:B------:R-:W-:Y:S01]  /*f9b0*/  LDSM.16.MT88.4 R60, [R229+0x1900] ;  /* 0x00190000e53c783b */ /* 0x000fe20000004200 */
[C---:B------:R-:W-:Y:S05]  /*f9c0*/  HMMA.16816.F32.BF16 R16, R40.reuse, R54, R16 ;  /* 0x000000362810723c */ /* 0x040fea0000041810 */
[----:B------:R-:W-:Y:S02]  /*f9d0*/  MUFU.EX2 R109, R109 ;  /* 0x0000006d006d7308 */ /* 0x000fe40000000800 */
[----:B------:R-:W2:Y:S01]  /*f9e0*/  LDSM.16.MT88.4 R52, [R230+0x1100] ;  /* 0x00110000e634783b */ /* 0x000ea20000004200 */
[-C--:B------:R-:W-:Y:S04]  /*f9f0*/  HMMA.16816.F32.BF16 R20, R40, R64.reuse, R20 ;  /* 0x000000402814723c */ /* 0x080fe80000041814 */
[----:B------:R-:W-:Y:S03]  /*fa00*/  FFMA.FTZ R144, R144, R178, R216 ;  /* 0x000000b290907223 */ /* 0x000fe600000100d8 */
[----:B------:R-:W-:Y:S01]  /*fa10*/  MUFU.EX2 R68, R68 ;  /* 0x0000004400447308 */ /* 0x000fe20000000800 */
[C---:B------:R-:W-:Y:S04]  /*fa20*/  HMMA.16816.F32.BF16 R24, R44.reuse, R64, R24 ;  /* 0x000000402c18723c */ /* 0x040fe80000041818 */
[----:B----4-:R-:W-:Y:S02]  /*fa30*/  FFMA.FTZ R145, R145, R179, R217 ;  /* 0x000000b391917223 */ /* 0x010fe400000100d9 */
[----:B------:R-:W-:Y:S01]  /*fa40*/  LDSM.16.MT88.4 R176, [R231+0x3100] ;  /* 0x00310000e7b0783b */ /* 0x000fe20000004200 */
[----:B------:R-:W-:Y:S01]  /*fa50*/  FADD.FTZ R144, R218, R144 ;  /* 0x00000090da907221 */ /* 0x000fe20000010000 */
[-C--:B------:R-:W-:Y:S01]  /*fa60*/  HMMA.16816.F32.BF16 R28, R44, R66.reuse, R28 ;  /* 0x000000422c1c723c */ /* 0x080fe2000004181c */
[----:B------:R-:W-:Y:S03]  /*fa70*/  MUFU.EX2 R69, R69 ;  /* 0x0000004500457308 */ /* 0x000fe60000000800 */
[----:B------:R-:W-:Y:S04]  /*fa80*/  FADD.FTZ R145, R221, R145 ;  /* 0x00000091dd917221 */ /* 0x000fe80000010000 */
[C---:B------:R-:W-:Y:S01]  /*fa90*/  HMMA.16816.F32.BF16 R32, R40.reuse, R66, R32 ;  /* 0x000000422820723c */ /* 0x040fe20000041820 */
[----:B------:R-:W-:Y:S02]  /*faa0*/  LDSM.16.MT88.4 R64, [R229+0x2900] ;  /* 0x00290000e540783b */ /* 0x000fe40000004200 */
[----:B------:R-:W-:Y:S05]  /*fab0*/  MUFU.EX2 R80, R80 ;  /* 0x0000005000507308 */ /* 0x000fea0000000800 */
[-C--:B-1----:R-:W-:Y:S05]  /*fac0*/  HMMA.16816.F32.BF16 R116, R40, R148.reuse, R116 ;  /* 0x000000942874723c */ /* 0x082fea0000041874 */
[----:B------:R-:W-:Y:S03]  /*fad0*/  MUFU.EX2 R81, R81 ;  /* 0x0000005100517308 */ /* 0x000fe60000000800 */
[C---:B------:R-:W-:Y:S07]  /*fae0*/  HMMA.16816.F32.BF16 R120, R44.reuse, R148, R120 ;  /* 0x000000942c78723c */ /* 0x040fee0000041878 */
[----:B------:R-:W-:Y:S01]  /*faf0*/  MUFU.EX2 R70, R70 ;  /* 0x0000004600467308 */ /* 0x000fe20000000800 */
[-C--:B------:R-:W-:Y:S08]  /*fb00*/  HMMA.16816.F32.BF16 R36, R44, R150.reuse, R36 ;  /* 0x000000962c24723c */ /* 0x080ff00000041824 */
[C---:B------:R-:W-:Y:S01]  /*fb10*/  HMMA.16816.F32.BF16 R124, R40.reuse, R150, R124 ;  /* 0x00000096287c723c */ /* 0x040fe2000004187c */
[----:B------:R-:W-:Y:S07]  /*fb20*/  MUFU.EX2 R71, R71 ;  /* 0x0000004700477308 */ /* 0x000fee0000000800 */
[-C--:B--2---:R-:W-:Y:S03]  /*fb30*/  HMMA.16816.F32.BF16 R48, R40, R52.reuse, R48 ;  /* 0x000000342830723c */ /* 0x084fe60000041830 */
[----:B------:R-:W-:Y:S05]  /*fb40*/  MUFU.EX2 R82, R82 ;  /* 0x0000005200527308 */ /* 0x000fea0000000800 */
[C---:B------:R-:W-:Y:S05]  /*fb50*/  HMMA.16816.F32.BF16 R128, R44.reuse, R52, R128 ;  /* 0x000000342c80723c */ /* 0x040fea0000041880 */
[----:B------:R-:W-:Y:S03]  /*fb60*/  MUFU.EX2 R83, R83 ;  /* 0x0000005300537308 */ /* 0x000fe60000000800 */
[-C--:B------:R-:W-:Y:S07]  /*fb70*/  HMMA.16816.F32.BF16 R132, R44, R54.reuse, R132 ;  /* 0x000000362c84723c */ /* 0x080fee0000041884 */
[----:B------:R-:W-:Y:S01]  /*fb80*/  F2FP.BF16.PACK_AB R44, R188, R189 ;  /* 0x000000bdbc2c723e */ /* 0x000fe200000010ff */
[----:B------:R-:W-:Y:S01]  /*fb90*/  HMMA.16816.F32.BF16 R136, R40, R54, R136 ;  /* 0x000000362888723c */ /* 0x000fe20000041888 */
[----:B------:R-:W1:Y:S01]  /*fba0*/  LDSM.16.MT88.4 R52, [R231+0x1900] ;  /* 0x00190000e734783b */ /* 0x000e620000004200 */
[----:B------:R-:W-:Y:S02]  /*fbb0*/  MUFU.EX2 R72, R72 ;  /* 0x0000004800487308 */ /* 0x000fe40000000800 */
[----:B------:R-:W-:Y:S02]  /*fbc0*/  F2FP.BF16.PACK_AB R46, R186, R187 ;  /* 0x000000bbba2e723e */ /* 0x000fe400000010ff */
[----:B------:R-:W-:Y:S02]  /*fbd0*/  F2FP.BF16.PACK_AB R45, R181, R182 ;  /* 0x000000b6b52d723e */ /* 0x000fe400000010ff */
[----:B------:R-:W-:Y:S04]  /*fbe0*/  F2FP.BF16.PACK_AB R40, R207, R208 ;  /* 0x000000d0cf28723e */ /* 0x000fe800000010ff */
[----:B------:R-:W-:Y:S01]  /*fbf0*/  F2FP.BF16.PACK_AB R42, R205, R206 ;  /* 0x000000cecd2a723e */ /* 0x000fe200000010ff */
[----:B------:R-:W2:Y:S01]  /*fc00*/  MUFU.EX2 R73, R73 ;  /* 0x0000004900497308 */ /* 0x000ea20000000800 */
[----:B------:R-:W-:Y:S02]  /*fc10*/  F2FP.BF16.PACK_AB R41, R203, R204 ;  /* 0x000000cccb29723e */ /* 0x000fe400000010ff */
[----:B------:R-:W-:Y:S02]  /*fc20*/  F2FP.BF16.PACK_AB R43, R191, R190 ;  /* 0x000000bebf2b723e */ /* 0x000fe400000010ff */
[----:B------:R-:W-:Y:S05]  /*fc30*/  F2FP.BF16.PACK_AB R47, R146, R180 ;  /* 0x000000b4922f723e */ /* 0x000fea00000010ff */
[-C--:B------:R-:W-:Y:S01]  /*fc40*/  HMMA.16816.F32.BF16 R4, R40, R56.reuse, R4 ;  /* 0x000000382804723c */ /* 0x080fe20000041804 */
[----:B------:R-:W-:Y:S07]  /*fc50*/  MUFU.EX2 R76, R76 ;  /* 0x0000004c004c7308 */ /* 0x000fee0000000800 */
[C---:B------:R-:W-:Y:S03]  /*fc60*/  HMMA.16816.F32.BF16 R8, R44.reuse, R56, R8 ;  /* 0x000000382c08723c */ /* 0x040fe60000041808 */
[----:B------:R-:W3:Y:S05]  /*fc70*/  MUFU.EX2 R77, R77 ;  /* 0x0000004d004d7308 */ /* 0x000eea0000000800 */
[-C--:B------:R-:W-:Y:S05]  /*fc80*/  HMMA.16816.F32.BF16 R12, R44, R58.reuse, R12 ;  /* 0x0000003a2c0c723c */ /* 0x080fea000004180c */
[----:B------:R-:W-:Y:S03]  /*fc90*/  MUFU.EX2 R74, R74 ;  /* 0x0000004a004a7308 */ /* 0x000fe60000000800 */
[C---:B------:R-:W-:Y:S01]  /*fca0*/  HMMA.16816.F32.BF16 R16, R40.reuse, R58, R16 ;  /* 0x0000003a2810723c */ /* 0x040fe20000041810 */
[----:B------:R-:W4:Y:S06]  /*fcb0*/  LDSM.16.MT88.4 R56, [R230+0x1900] ;  /* 0x00190000e638783b */ /* 0x000f2c0000004200 */
[----:B------:R-:W2:Y:S01]  /*fcc0*/  MUFU.EX2 R75, R75 ;  /* 0x0000004b004b7308 */ /* 0x000ea20000000800 */
[-C--:B-1----:R-:W-:Y:S08]  /*fcd0*/  HMMA.16816.F32.BF16 R20, R40, R52.reuse, R20 ;  /* 0x000000342814723c */ /* 0x082ff00000041814 */
[C---:B------:R-:W-:Y:S01]  /*fce0*/  HMMA.16816.F32.BF16 R24, R44.reuse, R52, R24 ;  /* 0x000000342c18723c */ /* 0x040fe20000041818 */
[----:B------:R-:W-:Y:S07]  /*fcf0*/  MUFU.EX2 R78, R78 ;  /* 0x0000004e004e7308 */ /* 0x000fee0000000800 */
[-C--:B------:R-:W-:Y:S03]  /*fd00*/  HMMA.16816.F32.BF16 R28, R44, R54.reuse, R28 ;  /* 0x000000362c1c723c */ /* 0x080fe6000004181c */
[----:B------:R-:W1:Y:S05]  /*fd10*/  MUFU.EX2 R79, R79 ;  /* 0x0000004f004f7308 */ /* 0x000e6a0000000800 */
[C---:B------:R-:W-:Y:S01]  /*fd20*/  HMMA.16816.F32.BF16 R32, R40.reuse, R54, R32 ;  /* 0x000000362820723c */ /* 0x040fe20000041820 */
[----:B------:R-:W1:Y:S04]  /*fd30*/  LDSM.16.MT88.4 R52, [R228+0x2100] ;  /* 0x00210000e434783b */ /* 0x000e680000004200 */
[----:B------:R-:W-:Y:S03]  /*fd40*/  MUFU.EX2 R84, R84 ;  /* 0x0000005400547308 */ /* 0x000fe60000000800 */
[-C--:B------:R-:W-:Y:S07]  /*fd50*/  HMMA.16816.F32.BF16 R116, R40, R60.reuse, R116 ;  /* 0x0000003c2874723c */ /* 0x080fee0000041874 */
[----:B------:R-:W-:Y:S01]  /*fd60*/  MUFU.EX2 R85, R85 ;  /* 0x0000005500557308 */ /* 0x000fe20000000800 */
[C---:B------:R-:W-:Y:S08]  /*fd70*/  HMMA.16816.F32.BF16 R120, R44.reuse, R60, R120 ;  /* 0x0000003c2c78723c */ /* 0x040ff00000041878 */
[-C--:B------:R-:W-:Y:S01]  /*fd80*/  HMMA.16816.F32.BF16 R36, R44, R62.reuse, R36 ;  /* 0x0000003e2c24723c */ /* 0x080fe20000041824 */
[----:B------:R-:W-:Y:S07]  /*fd90*/  MUFU.EX2 R96, R96 ;  /* 0x0000006000607308 */ /* 0x000fee0000000800 */
[C---:B------:R-:W-:Y:S01]  /*fda0*/  HMMA.16816.F32.BF16 R124, R40.reuse, R62, R124 ;  /* 0x0000003e287c723c */ /* 0x040fe2000004187c */
[----:B------:R-:W-:Y:S02]  /*fdb0*/  LDSM.16.MT88.4 R60, [R229+0x2100] ;  /* 0x00210000e53c783b */ /* 0x000fe40000004200 */
[----:B------:R-:W-:Y:S05]  /*fdc0*/  MUFU.EX2 R97, R97 ;  /* 0x0000006100617308 */ /* 0x000fea0000000800 */
[-C--:B----4-:R-:W-:Y:S05]  /*fdd0*/  HMMA.16816.F32.BF16 R48, R40, R56.reuse, R48 ;  /* 0x000000382830723c */ /* 0x090fea0000041830 */
[----:B------:R-:W-:Y:S03]  /*fde0*/  MUFU.EX2 R86, R86 ;  /* 0x0000005600567308 */ /* 0x000fe60000000800 */
[C---:B------:R-:W-:Y:S07]  /*fdf0*/  HMMA.16816.F32.BF16 R128, R44.reuse, R56, R128 ;  /* 0x000000382c80723c */ /* 0x040fee0000041880 */
[----:B------:R-:W-:Y:S01]  /*fe00*/  MUFU.EX2 R87, R87 ;  /* 0x0000005700577308 */ /* 0x000fe20000000800 */
[-C--:B------:R-:W-:Y:S07]  /*fe10*/  HMMA.16816.F32.BF16 R132, R44, R58.reuse, R132 ;  /* 0x0000003a2c84723c */ /* 0x080fee0000041884 */
[----:B--2---:R-:W-:Y:S01]  /*fe20*/  F2FP.BF16.PACK_AB R44, R73, R72 ;  /* 0x00000048492c723e */ /* 0x004fe200000010ff */
[----:B------:R-:W-:Y:S01]  /*fe30*/  HMMA.16816.F32.BF16 R136, R40, R58, R136 ;  /* 0x0000003a2888723c */ /* 0x000fe20000041888 */
[----:B------:R-:W2:Y:S01]  /*fe40*/  LDSM.16.MT88.4 R56, [R231+0x2100] ;  /* 0x00210000e738783b */ /* 0x000ea20000004200 */
[----:B------:R-:W-:Y:S02]  /*fe50*/  MUFU.EX2 R98, R98 ;  /* 0x0000006200627308 */ /* 0x000fe40000000800 */
[----:B---3--:R-:W-:Y:S02]  /*fe60*/  F2FP.BF16.PACK_AB R46, R77, R76 ;  /* 0x0000004c4d2e723e */ /* 0x008fe400000010ff */
[----:B------:R-:W-:Y:S02]  /*fe70*/  F2FP.BF16.PACK_AB R45, R75, R74 ;  /* 0x0000004a4b2d723e */ /* 0x000fe400000010ff */
[----:B------:R-:W-:Y:S04]  /*fe80*/  F2FP.BF16.PACK_AB R40, R69, R68 ;  /* 0x000000444528723e */ /* 0x000fe800000010ff */
[----:B------:R-:W-:Y:S01]  /*fe90*/  F2FP.BF16.PACK_AB R42, R81, R80 ;  /* 0x00000050512a723e */ /* 0x000fe200000010ff */
[----:B------:R-:W-:Y:S01]  /*fea0*/  MUFU.EX2 R99, R99 ;  /* 0x0000006300637308 */ /* 0x000fe20000000800 */
[----:B------:R-:W-:Y:S02]  /*feb0*/  F2FP.BF16.PACK_AB R41, R71, R70 ;  /* 0x000000464729723e */ /* 0x000fe400000010ff */
[----:B------:R-:W-:Y:S02]  /*fec0*/  F2FP.BF16.PACK_AB R43, R83, R82 ;  /* 0x00000052532b723e */ /* 0x000fe400000010ff */
[----:B-1----:R-:W-:Y:S05]  /*fed0*/  F2FP.BF16.PACK_AB R47, R79, R78 ;  /* 0x0000004e4f2f723e */ /* 0x002fea00000010ff */
[-C--:B------:R-:W-:Y:S01]  /*fee0*/  HMMA.16816.F32.BF16 R4, R40, R52.reuse, R4 ;  /* 0x000000342804723c */ /* 0x080fe20000041804 */
        /* <DEDUP_REMOVED lines=8> */
[-C--:B--2---:R-:W-:Y:S08]  /*ff70*/  HMMA.16816.F32.BF16 R20, R40, R56.reuse, R20 ;  /* 0x000000382814723c */ /* 0x084ff00000041814 */
[C---:B------:R-:W-:Y:S01]  /*ff80*/  HMMA.16816.F32.BF16 R24, R44.reuse, R56, R24 ;  /* 0x000000382c18723c */ /* 0x040fe20000041818 */
[----:B------:R-:W-:Y:S07]  /*ff90*/  MUFU.EX2 R103, R103 ;  /* 0x0000006700677308 */ /* 0x000fee0000000800 */
[-C--:B------:R-:W-:Y:S03]  /*ffa0*/  HMMA.16816.F32.BF16 R28, R44, R58.reuse, R28 ;  /* 0x0000003a2c1c723c */ /* 0x080fe6000004181c */
[----:B------:R-:W-:Y:S05]  /*ffb0*/  MUFU.EX2 R114, R114 ;  /* 0x0000007200727308 */ /* 0x000fea0000000800 */
[C---:B------:R-:W-:Y:S01]  /*ffc0*/  HMMA.16816.F32.BF16 R32, R40.reuse, R58, R32 ;  /* 0x0000003a2820723c */ /* 0x040fe20000041820 */
[----:B------:R-:W2:Y:S04]  /*ffd0*/  LDSM.16.MT88.4 R56, [R228+0x2900] ;  /* 0x00290000e438783b */ /* 0x000ea80000004200 */
[----:B------:R-:W-:Y:S03]  /*ffe0*/  MUFU.EX2 R105, R105 ;  /* 0x0000006900697308 */ /* 0x000fe60000000800 */
[-C--:B------:R-:W-:Y:S07]  /*fff0*/  HMMA.16816.F32.BF16 R116, R40, R60.reuse, R116 ;  /* 0x0000003c2874723c */ /* 0x080fee0000041874 */
[----:B------:R-:W-:Y:S01]  /*10000*/  MUFU.EX2 R108, R108 ;  /* 0x0000006c006c7308 */ /* 0x000fe20000000800 */
[C---:B------:R-:W-:Y:S08]  /*10010*/  HMMA.16816.F32.BF16 R120, R44.reuse, R60, R120 ;  /* 0x0000003c2c78723c */ /* 0x040ff00000041878 */
[-C--:B------:R-:W-:Y:S01]  /*10020*/  HMMA.16816.F32.BF16 R36, R44, R62.reuse, R36 ;  /* 0x0000003e2c24723c */ /* 0x080fe20000041824 */
[----:B------:R-:W-:Y:S07]  /*10030*/  MUFU.EX2 R110, R110 ;  /* 0x0000006e006e7308 */ /* 0x000fee0000000800 */
[C---:B------:R-:W-:Y:S01]  /*10040*/  HMMA.16816.F32.BF16 R124, R40.reuse, R62, R124 ;  /* 0x0000003e287c723c */ /* 0x040fe2000004187c */
[----:B------:R-:W3:Y:S02]  /*10050*/  LDSM.16.MT88.4 R60, [R231+0x2900] ;  /* 0x00290000e73c783b */ /* 0x000ee40000004200 */
[----:B------:R-:W-:Y:S05]  /*10060*/  MUFU.EX2 R88, R88 ;  /* 0x0000005800587308 */ /* 0x000fea0000000800 */
[-C--:B-1----:R-:W-:Y:S05]  /*10070*/  HMMA.16816.F32.BF16 R48, R40, R52.reuse, R48 ;  /* 0x000000342830723c */ /* 0x082fea0000041830 */
[----:B------:R-:W1:Y:S03]  /*10080*/  MUFU.EX2 R89, R89 ;  /* 0x0000005900597308 */ /* 0x000e660000000800 */
[C---:B------:R-:W-:Y:S07]  /*10090*/  HMMA.16816.F32.BF16 R128, R44.reuse, R52, R128 ;  /* 0x000000342c80723c */ /* 0x040fee0000041880 */
[----:B------:R-:W-:Y:S01]  /*100a0*/  MUFU.EX2 R92, R92 ;  /* 0x0000005c005c7308 */ /* 0x000fe20000000800 */
[-C--:B------:R-:W-:Y:S08]  /*100b0*/  HMMA.16816.F32.BF16 R132, R44, R54.reuse, R132 ;  /* 0x000000362c84723c */ /* 0x080ff00000041884 */
[----:B------:R-:W-:Y:S01]  /*100c0*/  HMMA.16816.F32.BF16 R136, R40, R54, R136 ;  /* 0x000000362888723c */ /* 0x000fe20000041888 */
[----:B------:R-:W4:Y:S01]  /*100d0*/  MUFU.EX2 R93, R93 ;  /* 0x0000005d005d7308 */ /* 0x000f220000000800 */
[----:B------:R-:W3:Y:S02]  /*100e0*/  LDSM.16.MT88.4 R52, [R230+0x2900] ;  /* 0x00290000e634783b */ /* 0x000ee40000004200 */
[----:B-1----:R-:W-:Y:S03]  /*100f0*/  F2FP.BF16.PACK_AB R44, R89, R88 ;  /* 0x00000058592c723e */ /* 0x002fe600000010ff */
[----:B------:R-:W-:Y:S02]  /*10100*/  F2FP.BF16.PACK_AB R40, R85, R84 ;  /* 0x000000545528723e */ /* 0x000fe400000010ff */
[----:B------:R-:W-:Y:S02]  /*10110*/  F2FP.BF16.PACK_AB R42, R97, R96 ;  /* 0x00000060612a723e */ /* 0x000fe400000010ff */
[----:B------:R-:W-:Y:S01]  /*10120*/  MUFU.EX2 R90, R90 ;  /* 0x0000005a005a7308 */ /* 0x000fe20000000800 */
[----:B------:R-:W-:Y:S02]  /*10130*/  F2FP.BF16.PACK_AB R41, R87, R86 ;  /* 0x000000565729723e */ /* 0x000fe400000010ff */
[----:B------:R-:W-:Y:S07]  /*10140*/  F2FP.BF16.PACK_AB R43, R99, R98 ;  /* 0x00000062632b723e */ /* 0x000fee00000010ff */
[-C--:B--2---:R-:W-:Y:S01]  /*10150*/  HMMA.16816.F32.BF16 R4, R40, R56.reuse, R4 ;  /* 0x000000382804723c */ /* 0x084fe20000041804 */
[----:B------:R-:W1:Y:S02]  /*10160*/  MUFU.EX2 R91, R91 ;  /* 0x0000005b005b7308 */ /* 0x000e640000000800 */
[----:B----4-:R-:W-:Y:S08]  /*10170*/  F2FP.BF16.PACK_AB R46, R93, R92 ;  /* 0x0000005c5d2e723e */ /* 0x010ff000000010ff */
[----:B------:R-:W-:Y:S10]  /*10180*/  MUFU.EX2 R94, R94 ;  /* 0x0000005e005e7308 */ /* 0x000ff40000000800 */
[----:B------:R-:W2:Y:S01]  /*10190*/  MUFU.EX2 R95, R95 ;  /* 0x0000005f005f7308 */ /* 0x000ea20000000800 */
[----:B-1----:R-:W-:Y:S09]  /*101a0*/  F2FP.BF16.PACK_AB R45, R91, R90 ;  /* 0x0000005a5b2d723e */ /* 0x002ff200000010ff */
[----:B------:R-:W1:Y:S10]  /*101b0*/  MUFU.EX2 R104, R104 ;  /* 0x0000006800687308 */ /* 0x000e740000000800 */
[----:B------:R-:W-:Y:S01]  /*101c0*/  MUFU.EX2 R106, R106 ;  /* 0x0000006a006a7308 */ /* 0x000fe20000000800 */
[----:B--2---:R-:W-:Y:S09]  /*101d0*/  F2FP.BF16.PACK_AB R47, R95, R94 ;  /* 0x0000005e5f2f723e */ /* 0x004ff200000010ff */
[----:B------:R-:W2:Y:S01]  /*101e0*/  MUFU.EX2 R107, R107 ;  /* 0x0000006b006b7308 */ /* 0x000ea20000000800 */
[C---:B------:R-:W-:Y:S07]  /*101f0*/  HMMA.16816.F32.BF16 R8, R44.reuse, R56, R8 ;  /* 0x000000382c08723c */ /* 0x040fee0000041808 */
[----:B------:R-:W-:Y:S01]  /*10200*/  FADD.FTZ R56, R201, R0 ;  /* 0x00000000c9387221 */ /* 0x000fe20000010000 */
[-C--:B------:R-:W-:Y:S04]  /*10210*/  HMMA.16816.F32.BF16 R12, R44, R58.reuse, R12 ;  /* 0x0000003a2c0c723c */ /* 0x080fe8000004180c */
[----:B------:R-:W-:Y:S01]  /*10220*/  FADD.FTZ R57, R249, R141 ;  /* 0x0000008df9397221 */ /* 0x000fe20000010000 */
[----:B------:R-:W-:Y:S03]  /*10230*/  MOV R141, R140 ;  /* 0x0000008c008d7202 */ /* 0x000fe60000000f00 */
[C---:B------:R-:W-:Y:S01]  /*10240*/  HMMA.16816.F32.BF16 R16, R40.reuse, R58, R16 ;  /* 0x0000003a2810723c */ /* 0x040fe20000041810 */
[----:B------:R4:W1:Y:S03]  /*10250*/  MUFU.EX2 R58, R3 ;  /* 0x00000003003a7308 */ /* 0x0008660000000800 */
[----:B------:R-:W-:Y:S04]  /*10260*/  FADD.FTZ R57, R252, R57 ;  /* 0x00000039fc397221 */ /* 0x000fe80000010000 */
[-C--:B---3--:R-:W-:Y:S04]  /*10270*/  HMMA.16816.F32.BF16 R20, R40, R60.reuse, R20 ;  /* 0x0000003c2814723c */ /* 0x088fe80000041814 */
        /* <DEDUP_REMOVED lines=9> */
[C---:B------:R-:W-:Y:S07]  /*10310*/  HMMA.16816.F32.BF16 R128, R44.reuse, R52, R128 ;  /* 0x000000342c80723c */ /* 0x040fee0000041880 */
[----:B------:R-:W-:Y:S01]  /*10320*/  FADD.FTZ R52, R171, R145 ;  /* 0x00000091ab347221 */ /* 0x000fe20000010000 */
[-C--:B------:R-:W-:Y:S04]  /*10330*/  HMMA.16816.F32.BF16 R132, R44, R54.reuse, R132 ;  /* 0x000000362c84723c */ /* 0x080fe80000041884 */
[----:B------:R-:W-:Y:S03]  /*10340*/  FADD.FTZ R53, R170, R144 ;  /* 0x00000090aa357221 */ /* 0x000fe60000010000 */
[----:B------:R-:W-:Y:S01]  /*10350*/  FADD.FTZ R44, R167, R52 ;  /* 0x00000034a72c7221 */ /* 0x000fe20000010000 */
[----:B------:R-:W-:Y:S04]  /*10360*/  HMMA.16816.F32.BF16 R136, R40, R54, R136 ;  /* 0x000000362888723c */ /* 0x000fe80000041888 */
[----:B------:R-:W-:Y:S01]  /*10370*/  FADD.FTZ R45, R202, R56 ;  /* 0x00000038ca2d7221 */ /* 0x000fe20000010000 */
[----:B------:R-:W-:Y:S01]  /*10380*/  F2FP.BF16.PACK_AB R46, R109, R108 ;  /* 0x0000006c6d2e723e */ /* 0x000fe200000010ff */
[----:B------:R-:W-:Y:S01]  /*10390*/  FADD.FTZ R44, R251, R44 ;  /* 0x0000002cfb2c7221 */ /* 0x000fe20000010000 */
[----:B------:R-:W-:Y:S01]  /*103a0*/  F2FP.BF16.PACK_AB R40, R101, R100 ;  /* 0x000000646528723e */ /* 0x000fe200000010ff */
[----:B----4-:R-:W-:Y:S01]  /*103b0*/  FADD.FTZ R3, R166, R53 ;  /* 0x00000035a6037221 */ /* 0x010fe20000010000 */
[----:B------:R-:W-:Y:S03]  /*103c0*/  F2FP.BF16.PACK_AB R42, R113, R112 ;  /* 0x00000070712a723e */ /* 0x000fe600000010ff */
[----:B------:R-:W-:Y:S01]  /*103d0*/  FADD.FTZ R53, R196, R45 ;  /* 0x0000002dc4357221 */ /* 0x000fe20000010000 */
[----:B------:R-:W-:Y:S01]  /*103e0*/  F2FP.BF16.PACK_AB R41, R103, R102 ;  /* 0x000000666729723e */ /* 0x000fe200000010ff */
[----:B------:R-:W-:Y:S01]  /*103f0*/  FADD.FTZ R52, R164, R44 ;  /* 0x0000002ca4347221 */ /* 0x000fe20000010000 */
[----:B------:R-:W-:Y:S01]  /*10400*/  F2FP.BF16.PACK_AB R43, R115, R114 ;  /* 0x00000072732b723e */ /* 0x000fe200000010ff */
[----:B------:R-:W-:Y:S01]  /*10410*/  FADD.FTZ R3, R226, R3 ;  /* 0x00000003e2037221 */ /* 0x000fe20000010000 */
[----:B-1----:R-:W-:Y:S01]  /*10420*/  F2FP.BF16.PACK_AB R44, R105, R104 ;  /* 0x00000068692c723e */ /* 0x002fe200000010ff */
[----:B------:R-:W-:Y:S01]  /*10430*/  FADD.FTZ R56, R223, R0 ;  /* 0x00000000df387221 */ /* 0x000fe20000010000 */
[----:B--2---:R-:W-:Y:S01]  /*10440*/  F2FP.BF16.PACK_AB R45, R107, R106 ;  /* 0x0000006a6b2d723e */ /* 0x004fe200000010ff */
[----:B------:R-:W-:Y:S01]  /*10450*/  FADD.FTZ R0, R247, R3 ;  /* 0x00000003f7007221 */ /* 0x000fe20000010000 */
[----:B------:R-:W-:Y:S01]  /*10460*/  F2FP.BF16.PACK_AB R47, R58, R110 ;  /* 0x0000006e3a2f723e */ /* 0x000fe200000010ff */
[----:B------:R-:W-:Y:S01]  /*10470*/  FADD.FTZ R3, R169, R52 ;  /* 0x00000034a9037221 */ /* 0x000fe20000010000 */
[-C--:B------:R-:W-:Y:S01]  /*10480*/  HMMA.16816.F32.BF16 R148, R40, R160.reuse, R4 ;  /* 0x000000a02894723c */ /* 0x080fe20000041804 */
[----:B------:R-:W1:Y:S02]  /*10490*/  LDSM.16.MT88.4 R4, [R229+0x3100] ;  /* 0x00310000e504783b */ /* 0x000e640000004200 */
[----:B------:R-:W-:Y:S05]  /*104a0*/  FADD.FTZ R0, R250, R0 ;  /* 0x00000000fa007221 */ /* 0x000fea0000010000 */
        /* <DEDUP_REMOVED lines=26> */
[----:B------:R-:W2:Y:S01]  /*10650*/  LDSM.16.MT88.4 R8, [R230+0x3100] ;  /* 0x00310000e608783b */ /* 0x000ea20000004200 */
[-C--:B-1----:R-:W-:Y:S03]  /*10660*/  HMMA.16816.F32.BF16 R116, R40, R4.reuse, R116 ;  /* 0x000000042874723c */ /* 0x082fe60000041874 */
        /* <DEDUP_REMOVED lines=27> */
[-C--:B------:R-:W-:Y:S01]  /*10820*/  MOV R70, R2.reuse ;  /* 0x0000000200467202 */ /* 0x080fe20000000f00 */
        /* <DEDUP_REMOVED lines=57> */
.L_x_1339:
[----:B------:R-:W2:Y:S04]  /*10bc0*/  LDL.LU R6, [R1+0x28] ;  /* 0x0000280001067983 */ /* 0x000ea80000300800 */
        /* <DEDUP_REMOVED lines=16> */
[----:B---3--:R-:W-:Y:S02]  /*10cd0*/  FADD.FTZ R7, R7, R2 ;  /* 0x0000000207077221 */ /* 0x008fe40000010000 */
[----:B-1----:R-:W-:-:S03]  /*10ce0*/  FADD.FTZ R6, R6, R8 ;  /* 0x0000000806067221 */ /* 0x002fc60000010000 */
[----:B------:R-:W1:Y:S01]  /*10cf0*/  SHFL.BFLY PT, R8, R7, 0x1, 0x1f ;  /* 0x0c201f0007087f89 */ /* 0x000e6200000e0000 */
[----:B--2---:R-:W-:Y:S01]  /*10d00*/  FADD.FTZ R4, R4, R0 ;  /* 0x0000000004047221 */ /* 0x004fe20000010000 */
[----:B------:R-:W-:Y:S02]  /*10d10*/  MOV R0, RZ ;  /* 0x000000ff00007202 */ /* 0x000fe40000000f00 */
[----:B------:R-:W2:Y:S01]  /*10d20*/  SHFL.BFLY PT, R2, R6, 0x1, 0x1f ;  /* 0x0c201f0006027f89 */ /* 0x000ea200000e0000 */
[----:B----4-:R-:W-:Y:S01]  /*10d30*/  FADD.FTZ R5, R5, R3 ;  /* 0x0000000305057221 */ /* 0x010fe20000010000 */
[----:B------:R-:W-:-:S04]  /*10d40*/  FSETP.NE.FTZ.AND P4, PT, R4, RZ, PT ;  /* 0x000000ff0400720b */ /* 0x000fc80003f95000 */
[----:B------:R-:W-:-:S09]  /*10d50*/  FSETP.NE.FTZ.AND P3, PT, R5, RZ, PT ;  /* 0x000000ff0500720b */ /* 0x000fd20003f75000 */
[----:B------:R-:W3:Y:S01]  /*10d60*/  @P4 MUFU.RCP R0, R4 ;  /* 0x0000000400004308 */ /* 0x000ee20000001000 */
[----:B-1----:R-:W-:Y:S02]  /*10d70*/  FADD.FTZ R7, R8, R7 ;  /* 0x0000000708077221 */ /* 0x002fe40000010000 */
[----:B--2---:R-:W-:-:S03]  /*10d80*/  FADD.FTZ R6, R6, R2 ;  /* 0x0000000206067221 */ /* 0x004fc60000010000 */
[----:B------:R-:W-:Y:S01]  /*10d90*/  FSETP.NE.FTZ.AND P1, PT, R7, RZ, PT ;  /* 0x000000ff0700720b */ /* 0x000fe20003f35000 */
[----:B------:R-:W-:Y:S01]  /*10da0*/  CS2R R2, SRZ ;  /* 0x0000000000027805 */ /* 0x000fe2000001ff00 */
[----:B------:R-:W-:Y:S01]  /*10db0*/  @P3 MUFU.LG2 R8, R5 ;  /* 0x0000000500083308 */ /* 0x000fe20000000c00 */
[----:B------:R-:W-:Y:S01]  /*10dc0*/  FSETP.NE.FTZ.AND P2, PT, R6, RZ, PT ;  /* 0x000000ff0600720b */ /* 0x000fe20003f55000 */
[C---:B---3--:R-:W-:Y:S02]  /*10dd0*/  FMUL.FTZ R148, R0.reuse, R148 ;  /* 0x0000009400947220 */ /* 0x048fe40000410000 */
[----:B------:R-:W-:-:S04]  /*10de0*/  FMUL.FTZ R149, R0, R149 ;  /* 0x0000009500957220 */ /* 0x000fc80000410000 */
[----:B------:R-:W-:Y:S01]  /*10df0*/  @P3 MUFU.RCP R3, R5 ;  /* 0x0000000500033308 */ /* 0x000fe20000001000 */
        /* <DEDUP_REMOVED lines=16> */
[----:B------:R-:W-:Y:S01]  /*10f00*/  FMUL.FTZ R137, R0, R137 ;  /* 0x0000008900897220 */ /* 0x000fe20000410000 */
[----:B------:R-:W-:Y:S01]  /*10f10*/  MOV R0, RZ ;  /* 0x000000ff00007202 */ /* 0x000fe20000000f00 */
[C---:B-1----:R-:W-:Y:S02]  /*10f20*/  FMUL.FTZ R152, R2.reuse, R152 ;  /* 0x0000009802987220 */ /* 0x042fe40000410000 */
[C---:B------:R-:W-:Y:S01]  /*10f30*/  FMUL.FTZ R34, R2.reuse, R153 ;  /* 0x0000009902227220 */ /* 0x040fe20000410000 */
        /* <DEDUP_REMOVED lines=64> */
.L_x_1321:
[----:B------:R-:W-:Y:S05]  /*11340*/  @P0 BRA `(.L_x_1341) ;  /* 0x0000131000000947 */ /* 0x000fea0003800000 */
[----:B------:R-:W3:Y:S01]  /*11350*/  LDL R43, [R1+0x70] ;  /* 0x00007000012b7983 */ /* 0x000ee20000100800 */
[----:B------:R-:W-:Y:S01]  /*11360*/  F2FP.BF16.PACK_AB R7, R151, R150 ;  /* 0x000000969707723e */ /* 0x000fe200000010ff */
[----:B------:R-:W-:Y:S01]  /*11370*/  IMAD.MOV.U32 R6, RZ, RZ, -0x10 ;  /* 0xfffffff0ff067424 */ /* 0x000fe200078e00ff */
[----:B------:R-:W-:Y:S01]  /*11380*/  F2FP.BF16.PACK_AB R5, R149, R148 ;  /* 0x000000949505723e */ /* 0x000fe200000010ff */
        /* <DEDUP_REMOVED lines=16> */
[----:B-1----:R-:W-:-:S02]  /*11490*/  LEA.HI R36, R42, R41, RZ, 0x5 ;  /* 0x000000292a247211 */ /* 0x002fc400078f28ff */
[--C-:B------:R-:W-:Y:S02]  /*114a0*/  SHF.R.S32.HI R4, RZ, 0x2, R2.reuse ;  /* 0x00000002ff047819 */ /* 0x100fe40000011402 */
[----:B------:R-:W-:Y:S02]  /*114b0*/  SHF.R.S32.HI R0, RZ, 0x1f, R2 ;  /* 0x0000001fff007819 */ /* 0x000fe40000011402 */
[----:B--2---:R-:W-:Y:S02]  /*114c0*/  SHF.R.S32.HI R35, RZ, 0x5, R36 ;  /* 0x00000005ff237819 */ /* 0x004fe40000011424 */
        /* <DEDUP_REMOVED lines=38> */
[----:B------:R2:W-:Y:S01]  /*11730*/  STS [R2+0x80], R5 ;  /* 0x0000800502007388 */ /* 0x0005e20000000800 */
[----:B------:R-:W-:-:S03]  /*11740*/  ISETP.NE.U32.AND P0, PT, RZ, c[0x0][0x500], PT ;  /* 0x00014000ff007a0c */ /* 0x000fc60003f05070 */
[----:B------:R-:W-:Y:S01]  /*11750*/  STS [R3+0x80], R26 ;  /* 0x0000801a03007388 */ /* 0x000fe20000000800 */
[----:B------:R-:W-:-:S03]  /*11760*/  ISETP.NE.AND.EX P0, PT, RZ, c[0x0][0x504], PT, P0 ;  /* 0x00014100ff007a0c */ /* 0x000fc60003f05300 */
[----:B------:R-:W-:Y:S04]  /*11770*/  STS [R3+0x480], R30 ;  /* 0x0004801e03007388 */ /* 0x000fe80000000800 */
[----:B------:R-:W-:Y:S04]  /*11780*/  STS [R2+0x2080], R34 ;  /* 0x0020802202007388 */ /* 0x000fe80000000800 */
[----:B------:R4:W-:Y:S04]  /*11790*/  STS [R2+0x2480], R154 ;  /* 0x0024809a02007388 */ /* 0x0009e80000000800 */
[----:B------:R-:W-:Y:S01]  /*117a0*/  STS [R3+0x2080], R33 ;  /* 0x0020802103007388 */ /* 0x000fe20000000800 */
[----:B-1----:R-:W-:-:S03]  /*117b0*/  IMAD.MOV.U32 R7, RZ, RZ, 0x20 ;  /* 0x00000020ff077424 */ /* 0x002fc600078e00ff */
[----:B------:R-:W-:Y:S02]  /*117c0*/  STS [R3+0x2480], R158 ;  /* 0x0024809e03007388 */ /* 0x000fe40000000800 */
[----:B------:R-:W-:Y:S02]  /*117d0*/  SEL R7, R7, 0xffffffe0, !P1 ;  /* 0xffffffe007077807 */ /* 0x000fe40004800000 */
[----:B------:R-:W-:-:S03]  /*117e0*/  ISETP.NE.U32.AND P1, PT, RZ, c[0x0][0x508], PT ;  /* 0x00014200ff007a0c */ /* 0x000fc60003f25070 */
[----:B--2---:R-:W-:Y:S01]  /*117f0*/  IMAD.IADD R5, R2, 0x1, R7 ;  /* 0x0000000102057824 */ /* 0x004fe200078e0207 */
[----:B------:R-:W-:Y:S01]  /*11800*/  ISETP.NE.AND.EX P1, PT, RZ, c[0x0][0x50c], PT, P1 ;  /* 0x00014300ff007a0c */ /* 0x000fe20003f25310 */
[----:B------:R-:W-:-:S03]  /*11810*/  IMAD.IADD R4, R7, 0x1, R3 ;  /* 0x0000000107047824 */ /* 0x000fc600078e0203 */
[----:B------:R-:W-:Y:S04]  /*11820*/  STS [R5+0x80], R29 ;  /* 0x0000801d05007388 */ /* 0x000fe80000000800 */
[----:B------:R-:W-:Y:S01]  /*11830*/  STS [R5+0x480], R28 ;  /* 0x0004801c05007388 */ /* 0x000fe20000000800 */
[----:B----4-:R-:W-:-:S03]  /*11840*/  IADD3 R2, R7, 0x400, R0 ;  /* 0x0000040007027810 */ /* 0x010fc60007ffe000 */
[----:B------:R-:W-:Y:S04]  /*11850*/  STS [R4+0x80], R13 ;  /* 0x0000800d04007388 */ /* 0x000fe80000000800 */
[----:B------:R-:W-:Y:S04]  /*11860*/  STS [R4+0x480], R25 ;  /* 0x0004801904007388 */ /* 0x000fe80000000800 */
[----:B------:R-:W-:Y:S04]  /*11870*/  STS [R5+0x2080], R32 ;  /* 0x0020802005007388 */ /* 0x000fe80000000800 */
[----:B------:R1:W-:Y:S04]  /*11880*/  STS [R5+0x2480], R170 ;  /* 0x002480aa05007388 */ /* 0x0003e80000000800 */
[----:B------:R-:W-:Y:S04]  /*11890*/  STS [R4+0x2080], R31 ;  /* 0x0020801f04007388 */ /* 0x000fe80000000800 */
[----:B------:R-:W-:Y:S04]  /*118a0*/  STS [R4+0x2480], R174 ;  /* 0x002480ae04007388 */ /* 0x000fe80000000800 */
[----:B------:R-:W-:Y:S04]  /*118b0*/  STS [R0], R24 ;  /* 0x0000001800007388 */ /* 0x000fe80000000800 */
[----:B------:R-:W-:Y:S01]  /*118c0*/  STS [R0+0x400], R23 ;  /* 0x0004001700007388 */ /* 0x000fe20000000800 */
[----:B-1----:R-:W-:-:S02]  /*118d0*/  IMAD.IADD R5, R6, 0x1, R2 ;  /* 0x0000000106057824 */ /* 0x002fc400078e0202 */
[----:B------:R-:W-:-:S04]  /*118e0*/  IMAD.IADD R2, R6, 0x1, R0 ;  /* 0x0000000106027824 */ /* 0x000fc800078e0200 */
        /* <DEDUP_REMOVED lines=14> */
[----:B------:R-:W-:Y:S04]  /*119d0*/  STS [R0+0x2400], R14 ;  /* 0x0024000e00007388 */ /* 0x000fe80000000800 */
[----:B------:R1:W-:Y:S04]  /*119e0*/  STS [R3+0x2000], R9 ;  /* 0x0020000903007388 */ /* 0x0003e80000000800 */
[----:B------:R2:W-:Y:S01]  /*119f0*/  STS [R5+0x2000], R8 ;  /* 0x0020000805007388 */ /* 0x0005e20000000800 */
[----:B------:R-:W-:-:S02]  /*11a00*/  IMAD.MOV.U32 R19, RZ, RZ, c[0x0][0x388] ;  /* 0x0000e200ff137624 */ /* 0x000fc400078e00ff */
[CC--:B---3--:R-:W-:Y:S01]  /*11a10*/  IMAD.WIDE R6, R43.reuse, R2.reuse, c[0x0][0x500] ;  /* 0x000140002b067625 */ /* 0x0c8fe200078e0202 */
[----:B------:R-:W-:Y:S03]  /*11a20*/  BAR.SYNC.DEFER_BLOCKING 0x1, 0x80 ;  /* 0x0042000000007b1d */ /* 0x000fe60000010000 */
[----:B-1----:R-:W-:-:S03]  /*11a30*/  @P1 IMAD.WIDE R2, R43, R2, c[0x0][0x508] ;  /* 0x000142002b021625 */ /* 0x002fc600078e0202 */
[----:B------:R-:W3:Y:S04]  /*11a40*/  @P0 LDG.E R0, [R6.64] ;  /* 0x0000000a06000981 */ /* 0x000ee8000c1e1900 */
[----:B------:R1:W5:Y:S01]  /*11a50*/  @P1 LDG.E R19, [R2.64] ;  /* 0x0000000a02131981 */ /* 0x000362000c1e1900 */
[----:B--2---:R-:W-:Y:S02]  /*11a60*/  CS2R R4, SRZ ;  /* 0x0000000000047805 */ /* 0x004fe4000001ff00 */
[--C-:B---3--:R-:W-:Y:S01]  /*11a70*/  @P0 SHF.R.S32.HI R5, RZ, 0x1f, R0.reuse ;  /* 0x0000001fff050819 */ /* 0x108fe20000011400 */
[----:B------:R-:W-:Y:S01]  /*11a80*/  @P0 IMAD.MOV.U32 R4, RZ, RZ, R0 ;  /* 0x000000ffff040224 */ /* 0x000fe200078e0000 */
[----:B------:R-:W-:Y:S05]  /*11a90*/  @P1 BRA `(.L_x_1342) ;  /* 0x0000004000001947 */ /* 0x000fea0003800000 */
[----:B-1----:R-:W-:Y:S05]  /*11aa0*/  @!P0 BRA `(.L_x_1342) ;  /* 0x0000003000008947 */ /* 0x002fea0003800000 */
[----:B------:R-:W2:Y:S04]  /*11ab0*/  LDG.E R2, [R6.64] ;  /* 0x0000000a06027981 */ /* 0x000ea8000c1e1900 */
[----:B------:R-:W2:Y:S02]  /*11ac0*/  LDG.E R0, [R6.64+0x4] ;  /* 0x0000040a06007981 */ /* 0x000ea4000c1e1900 */
[----:B--2--5:R-:W-:-:S02]  /*11ad0*/  IADD3 R19, -R2, R0, RZ ;  /* 0x0000000002137210 */ /* 0x024fc40007ffe1ff */
.L_x_1342:
[----:B-1----:R-:W-:Y:S01]  /*11ae0*/  IMAD.MOV.U32 R2, RZ, RZ, c[0x0][0x4e8] ;  /* 0x00013a00ff027624 */ /* 0x002fe200078e00ff */
        /* <DEDUP_REMOVED lines=15> */
[----:B------:R-:W-:Y:S01]  /*11be0*/  SHF.R.S32.HI R20, RZ, 0x3, R20 ;  /* 0x00000003ff147819 */ /* 0x000fe20000011414 */
[----:B------:R-:W-:Y:S01]  /*11bf0*/  IMAD.IADD R13, R41, 0x1, -R3 ;  /* 0x00000001290d7824 */ /* 0x000fe200078e0a03 */
[----:B------:R-:W-:Y:S01]  /*11c00*/  SHF.R.S32.HI R10, RZ, 0x1f, R0 ;  /* 0x0000001fff0a7819 */ /* 0x000fe20000011400 */
[----:B------:R-:W-:Y:S01]  /*11c10*/  IMAD.WIDE.U32 R2, R4, c[0x0][0x3a0], RZ ;  /* 0x0000e80004027a25 */ /* 0x000fe200078e00ff */
[----:B------:R-:W-:Y:S02]  /*11c20*/  LOP3.LUT R9, R8, 0xffffffc, RZ, 0xc0, !PT ;  /* 0x0ffffffc08097812 */ /* 0x000fe400078ec0ff */
[----:B------:R-:W-:Y:S01]  /*11c30*/  LEA.HI R10, R10, R0, RZ, 0x2 ;  /* 0x000000000a0a7211 */ /* 0x000fe200078f10ff */
[----:B------:R-:W-:Y:S01]  /*11c40*/  IMAD.IADD R3, R3, 0x1, R7 ;  /* 0x0000000103037824 */ /* 0x000fe200078e0207 */
[----:B------:R-:W-:Y:S01]  /*11c50*/  LOP3.LUT R8, R6, 0xffffffc0, RZ, 0xc0, !PT ;  /* 0xffffffc006087812 */ /* 0x000fe200078ec0ff */
[----:B-1----:R-:W-:Y:S01]  /*11c60*/  IMAD.WIDE.U32 R14, R18, c[0x0][0x490], R4 ;  /* 0x00012400120e7a25 */ /* 0x002fe200078e0004 */
[----:B------:R-:W-:-:S02]  /*11c70*/  LOP3.LUT P1, RZ, R0, 0x3, RZ, 0xc0, !PT ;  /* 0x0000000300ff7812 */ /* 0x000fc4000782c0ff */
[----:B------:R-:W-:Y:S01]  /*11c80*/  SHF.R.S32.HI R6, RZ, 0x2, R10 ;  /* 0x00000002ff067819 */ /* 0x000fe2000001140a */
[----:B------:R-:W-:Y:S01]  /*11c90*/  IMAD.IADD R0, R35, 0x1, -R9 ;  /* 0x0000000123007824 */ /* 0x000fe200078e0a09 */
[----:B------:R-:W-:Y:S01]  /*11ca0*/  SHF.R.S32.HI R7, RZ, 0x1f, R18 ;  /* 0x0000001fff077819 */ /* 0x000fe20000011412 */
[----:B------:R-:W-:Y:S01]  /*11cb0*/  IMAD R8, R11, 0x8, R8 ;  /* 0x000000080b087824 */ /* 0x000fe200078e0208 */
[----:B------:R-:W-:Y:S01]  /*11cc0*/  SHF.R.S32.HI R9, RZ, 0x1f, R43 ;  /* 0x0000001fff097819 */ /* 0x000fe2000001142b */
[----:B------:R-:W-:Y:S01]  /*11cd0*/  IMAD R16, R0, 0x10, R6 ;  /* 0x0000001000107824 */ /* 0x000fe200078e0206 */
[----:B------:R-:W-:Y:S01]  /*11ce0*/  LEA.HI R22, R42, R41, RZ, 0x6 ;  /* 0x000000292a167211 */ /* 0x000fe200078f30ff */
[----:B------:R-:W-:Y:S01]  /*11cf0*/  IMAD R0, R7, c[0x0][0x490], RZ ;  /* 0x0001240007007a24 */ /* 0x000fe200078e02ff */
[----:B------:R-:W-:Y:S01]  /*11d00*/  SEL R9, R9, RZ, !P0 ;  /* 0x000000ff09097207 */ /* 0x000fe20004000000 */
[----:B------:R-:W-:Y:S02]  /*11d10*/  IMAD.SHL.U32 R4, R20, 0x40, RZ ;  /* 0x0000004014047824 */ /* 0x000fe400078e00ff */
[----:B------:R-:W-:-:S02]  /*11d20*/  IMAD R5, R18, c[0x0][0x494], R0 ;  /* 0x0001250012057a24 */ /* 0x000fc400078e0200 */
[----:B------:R-:W-:Y:S01]  /*11d30*/  IMAD.IADD R0, R16, 0x1, R8 ;  /* 0x0000000110007824 */ /* 0x000fe200078e0208 */
[----:B------:R-:W-:Y:S01]  /*11d40*/  LOP3.LUT R4, R4, 0x1c0, RZ, 0xc0, !PT ;  /* 0x000001c004047812 */ /* 0x000fe200078ec0ff */
[----:B------:R-:W-:Y:S02]  /*11d50*/  IMAD.SHL.U32 R8, R13, 0x8, RZ ;  /* 0x000000080d087824 */ /* 0x000fe400078e00ff */
[----:B--2---:R-:W-:Y:S02]  /*11d60*/  IMAD R6, R23, 0x80, R0 ;  /* 0x0000008017067824 */ /* 0x004fe400078e0200 */
[----:B------:R-:W-:Y:S01]  /*11d70*/  IMAD R12, R7, c[0x0][0x3e8], RZ ;  /* 0x0000fa00070c7a24 */ /* 0x000fe200078e02ff */
[----:B------:R-:W-:Y:S01]  /*11d80*/  LOP3.LUT R11, R4, 0x38, R8, 0xf8, !PT ;  /* 0x00000038040b7812 */ /* 0x000fe200078ef808 */
[----:B------:R-:W-:Y:S01]  /*11d90*/  @P2 IMAD.HI.U32 R10, R6, c[0x0][0x4ec], RZ ;  /* 0x00013b00060a2a27 */ /* 0x000fe200078e00ff */
[----:B------:R-:W-:Y:S02]  /*11da0*/  SHF.R.U32.HI R7, RZ, 0x3, R4 ;  /* 0x00000003ff077819 */ /* 0x000fe40000011604 */
[----:B------:R-:W-:Y:S01]  /*11db0*/  ISETP.GE.AND P6, PT, R8, c[0x0][0x3c8], PT ;  /* 0x0000f20008007a0c */ /* 0x000fe20003fc6270 */
[----:B------:R-:W-:Y:S01]  /*11dc0*/  IMAD.MOV.U32 R0, RZ, RZ, R6 ;  /* 0x000000ffff007224 */ /* 0x000fe200078e0006 */
[----:B------:R-:W-:Y:S01]  /*11dd0*/  @P2 SHF.R.U32.HI R0, RZ, c[0x0][0x4f0], R10 ;  /* 0x00013c00ff002a19 */ /* 0x000fe2000001160a */
[C---:B------:R-:W-:Y:S01]  /*11de0*/  IMAD R12, R18.reuse, c[0x0][0x3ec], R12 ;  /* 0x0000fb00120c7a24 */ /* 0x040fe200078e020c */
[----:B------:R-:W-:Y:S01]  /*11df0*/  SEL R10, R43, RZ, !P0 ;  /* 0x000000ff2b0a7207 */ /* 0x000fe20004000000 */
[----:B------:R-:W-:Y:S01]  /*11e00*/  IMAD.WIDE.U32 R2, R18, c[0x0][0x3e8], R2 ;  /* 0x0000fa0012027a25 */ /* 0x000fe200078e0002 */
[----:B------:R-:W-:-:S02]  /*11e10*/  LOP3.LUT R21, R11, R7, RZ, 0x3c, !PT ;  /* 0x000000070b157212 */ /* 0x000fc400078e3cff */
[----:B------:R-:W-:Y:S01]  /*11e20*/  SHF.R.S32.HI R53, RZ, 0x1f, R8 ;  /* 0x0000001fff357819 */ /* 0x000fe20000011408 */
[----:B------:R-:W-:Y:S02]  /*11e30*/  IMAD.IADD R5, R15, 0x1, R5 ;  /* 0x000000010f057824 */ /* 0x000fe400078e0205 */
[----:B------:R-:W-:Y:S02]  /*11e40*/  IMAD.MOV.U32 R4, RZ, RZ, R14 ;  /* 0x000000ffff047224 */ /* 0x000fe400078e000e */
[----:B------:R-:W-:Y:S02]  /*11e50*/  IMAD R7, R13, 0x10, R20 ;  /* 0x000000100d077824 */ /* 0x000fe400078e0214 */
[----:B------:R-:W-:Y:S02]  /*11e60*/  IMAD.MOV R11, RZ, RZ, -R0 ;  /* 0x000000ffff0b7224 */ /* 0x000fe400078e0a00 */
[----:B------:R-:W-:Y:S02]  /*11e70*/  IMAD.IADD R3, R3, 0x1, R12 ;  /* 0x0000000103037824 */ /* 0x000fe400078e020c */
[----:B------:R-:W-:-:S02]  /*11e80*/  IMAD R13, R9, c[0x0][0x498], RZ ;  /* 0x00012600090d7a24 */ /* 0x000fc400078e02ff */
        /* <DEDUP_REMOVED lines=12> */
[----:B------:R-:W-:-:S04]  /*11f50*/  IMAD.WIDE.U32 R4, R7, c[0x0][0x488], R4 ;  /* 0x0001220007047a25 */ /* 0x000fc800078e0004 */
[----:B------:R-:W-:Y:S01]  /*11f60*/  IMAD R9, R7, c[0x0][0x48c], R0 ;  /* 0x0001230007097a24 */ /* 0x000fe200078e0200 */
[----:B------:R-:W-:Y:S01]  /*11f70*/  LEA R7, P0, R4, c[0x0][0x450], 0x2 ;  /* 0x0001140004077a11 */ /* 0x000fe200078010ff */
[----:B------:R-:W-:Y:S01]  /*11f80*/  IMAD.MOV.U32 R6, RZ, RZ, R12 ;  /* 0x000000ffff067224 */ /* 0x000fe200078e000c */
[----:B------:R-:W-:Y:S01]  /*11f90*/  @P2 SHF.R.U32.HI R6, RZ, c[0x0][0x4f0], R14 ;  /* 0x00013c00ff062a19 */ /* 0x000fe2000001160e */
[----:B------:R-:W-:Y:S02]  /*11fa0*/  IMAD.IADD R5, R5, 0x1, R9 ;  /* 0x0000000105057824 */ /* 0x000fe400078e0209 */
[----:B------:R-:W-:Y:S01]  /*11fb0*/  IMAD.WIDE.U32 R2, R10, c[0x0][0x3f0], R2 ;  /* 0x0000fc000a027a25 */ /* 0x000fe200078e0002 */
[--C-:B------:R-:W-:Y:S01]  /*11fc0*/  SHF.R.S32.HI R13, RZ, 0x1f, R6.reuse ;  /* 0x0000001fff0d7819 */ /* 0x100fe20000011406 */
[----:B------:R-:W-:Y:S01]  /*11fd0*/  SHFL.IDX PT, R14, R7, 0x1, 0x1c1f ;  /* 0x003c1f00070e7f89 */ /* 0x000fe200000e0000 */
[----:B------:R-:W-:Y:S01]  /*11fe0*/  LEA.HI.X R4, R4, c[0x0][0x454], R5, 0x2, P0 ;  /* 0x0001150004047a11 */ /* 0x000fe200000f1405 */
[----:B------:R-:W-:-:S02]  /*11ff0*/  IMAD.MOV R10, RZ, RZ, -R6 ;  /* 0x000000ffff0a7224 */ /* 0x000fc400078e0a06 */
[----:B------:R-:W-:Y:S02]  /*12000*/  IMAD.IADD R3, R3, 0x1, R11 ;  /* 0x0000000103037824 */ /* 0x000fe400078e020b */
[----:B------:R-:W-:Y:S01]  /*12010*/  IMAD R0, R13, c[0x0][0x3e0], RZ ;  /* 0x0000f8000d007a24 */ /* 0x000fe200078e02ff */
[----:B------:R-:W-:Y:S01]  /*12020*/  SHFL.IDX PT, R17, R4, RZ, 0x1c1f ;  /* 0x001c1fff04117589 */ /* 0x000fe200000e0000 */
[----:B------:R-:W-:Y:S02]  /*12030*/  IMAD R5, R23, 0x80, R16 ;  /* 0x0000008017057824 */ /* 0x000fe400078e0210 */
[----:B------:R-:W-:Y:S01]  /*12040*/  IMAD R18, R10, c[0x0][0x4e8], R12 ;  /* 0x00013a000a127a24 */ /* 0x000fe200078e020c */
[----:B------:R-:W1:Y:S01]  /*12050*/  SHFL.IDX PT, R16, R7, RZ, 0x1c1f ;  /* 0x001c1fff07107589 */ /* 0x000e6200000e0000 */
[C---:B------:R-:W-:Y:S02]  /*12060*/  IMAD R9, R6.reuse, c[0x0][0x3e4], R0 ;  /* 0x0000f90006097a24 */ /* 0x040fe400078e0200 */
[----:B------:R-:W-:Y:S01]  /*12070*/  IMAD.WIDE.U32 R2, R6, c[0x0][0x3e0], R2 ;  /* 0x0000f80006027a25 */ /* 0x000fe200078e0002 */
[----:B------:R-:W2:Y:S01]  /*12080*/  SHFL.IDX PT, R15, R4, 0x1, 0x1c1f ;  /* 0x003c1f00040f7f89 */ /* 0x000ea200000e0000 */
[----:B------:R-:W-:-:S02]  /*12090*/  SHF.R.S32.HI R6, RZ, 0x1f, R18 ;  /* 0x0000001fff067819 */ /* 0x000fc40000011412 */
[----:B-----5:R-:W-:Y:S01]  /*120a0*/  IMAD R0, R19, c[0x0][0x4e8], RZ ;  /* 0x00013a0013007a24 */ /* 0x020fe200078e02ff */
[----:B------:R-:W-:Y:S01]  /*120b0*/  SHFL.IDX PT, R12, R7, 0x2, 0x1c1f ;  /* 0x005c1f00070c7f89 */ /* 0x000fe200000e0000 */
[----:B------:R-:W-:Y:S01]  /*120c0*/  IMAD.IADD R3, R3, 0x1, R9 ;  /* 0x0000000103037824 */ /* 0x000fe200078e0209 */
[C---:B------:R-:W-:Y:S01]  /*120d0*/  IADD3 R9, R5.reuse, 0x8, RZ ;  /* 0x0000000805097810 */ /* 0x040fe20007ffe0ff */
[----:B------:R-:W-:Y:S01]  /*120e0*/  IMAD R6, R6, c[0x0][0x3d8], RZ ;  /* 0x0000f60006067a24 */ /* 0x000fe200078e02ff */
[----:B------:R-:W3:Y:S01]  /*120f0*/  SHFL.IDX PT, R13, R4, 0x2, 0x1c1f ;  /* 0x005c1f00040d7f89 */ /* 0x000ee200000e0000 */
[-C--:B------:R-:W-:Y:S02]  /*12100*/  ISETP.GE.OR P4, PT, R5, R0.reuse, P1 ;  /* 0x000000000500720c */ /* 0x080fe40000f86670 */
[----:B------:R-:W-:Y:S01]  /*12110*/  ISETP.GE.OR P3, PT, R9, R0, P1 ;  /* 0x000000000900720c */ /* 0x000fe20000f66670 */
[----:B------:R4:W-:Y:S01]  /*12120*/  SHFL.IDX PT, R11, R4, 0x3, 0x1c1f ;  /* 0x007c1f00040b7f89 */ /* 0x0009e200000e0000 */
[----:B------:R-:W-:-:S02]  /*12130*/  IMAD R19, R18, c[0x0][0x3dc], R6 ;  /* 0x0000f70012137a24 */ /* 0x000fc400078e0206 */
[----:B------:R-:W-:Y:S01]  /*12140*/  IMAD.SHL.U32 R9, R22, 0x8, RZ ;  /* 0x0000000816097824 */ /* 0x000fe200078e00ff */
[----:B------:R3:W3:Y:S06]  /*12150*/  SHFL.IDX PT, R10, R7, 0x3, 0x1c1f ;  /* 0x007c1f00070a7f89 */ /* 0x0006ec00000e0000 */
[----:B-1----:R-:W-:Y:S04]  /*12160*/  @!P4 ST.E [R16.64], R37 ;  /* 0x000000251000c985 */ /* 0x002fe8000c10190a */
[----:B--2---:R-:W-:Y:S01]  /*12170*/  @!P3 ST.E [R14.64], R38 ;  /* 0x000000260e00b985 */ /* 0x004fe2000c10190a */
[----:B----4-:R-:W-:-:S04]  /*12180*/  IADD3 R4, R5, 0x40, RZ ;  /* 0x0000004005047810 */ /* 0x010fc80007ffe0ff */
[-C--:B------:R-:W-:Y:S01]  /*12190*/  ISETP.GE.OR P2, PT, R4, R0.reuse, P1 ;  /* 0x000000000400720c */ /* 0x080fe20000f46670 */
[----:B---3--:R-:W-:Y:S01]  /*121a0*/  IMAD.WIDE.U32 R6, R18, c[0x0][0x3d8], R2 ;  /* 0x0000f60012067a25 */ /* 0x008fe200078e0002 */
        /* <DEDUP_REMOVED lines=11> */
[----:B------:R-:W-:Y:S01]  /*12260*/  @!P2 ST.E [R12.64], R39 ;  /* 0x000000270c00a985 */ /* 0x000fe2000c10190a */
        /* <DEDUP_REMOVED lines=63> */
.L_x_1341:
        /* <DEDUP_REMOVED lines=19> */
.L_x_1343:
        /* <DEDUP_REMOVED lines=42> */
.L_x_1345:
[----:B------:R-:W-:Y:S05]  /*12a30*/  BSYNC B0 ;  /* 0x0000000000007941 */ /* 0x000fea0003800000 */
.L_x_1344:
        /* <DEDUP_REMOVED lines=103> */
.L_x_1346:
        /* <DEDUP_REMOVED lines=13> */
.L_x_1490:


//--------------------- .text._ZN7cutlass13device_kernelIN5flash19enable_sm80_to_sm89INS1_16FlashAttnFwdSm80INS1_25CollectiveMainloopFwdSm80ILi4ELi1ELb0EN4cute5tupleIJNS5_1CILi128EEENS7_ILi112EEENS7_ILi64EEEEEELi64ENS_10bfloat16_tEfNS_4arch4Sm80ELb1ELb0ELb0ELb1ELb0ELb1ELb1ELb0EEENS1_21CollectiveEpilogueFwdINS6_IJS8_SA_S9_EEENS6_IJNS7_ILi1EEESI_SI_EEESC_SE_Li128ELb1ELb1ELb0ELb0EEENS1_19SingleTileSchedulerILb1ELb0ELb1ELi128EEEEEEEEEvNT_6ParamsE --------------------------
	.section	.text._ZN7cutlass13device_kernelIN5flash19enable_sm80_to_sm89INS1_16FlashAttnFwdSm80INS1_25CollectiveMainloopFwdSm80ILi4ELi1ELb0EN4cute5tupleIJNS5_1CILi128EEENS7_ILi112EEENS7_ILi64EEEEEELi64ENS_10bfloat16_tEfNS_4arch4Sm80ELb1ELb0ELb0ELb1ELb0ELb1ELb1ELb0EEENS1_21CollectiveEpilogueFwdINS6_IJS8_SA_S9_EEENS6_IJNS7_ILi1EEESI_SI_EEESC_SE_Li128ELb1ELb1ELb0ELb0EEENS1_19SingleTileSchedulerILb1ELb0ELb1ELi128EEEEEEEEEvNT_6ParamsE,"ax",@progbits
	.sectioninfo	@"SHI_REGISTERS=255"
	.align	128
.text._ZN7cutlass13device_kernelIN5flash19enable_sm80_to_sm89INS1_16FlashAttnFwdSm80INS1_25CollectiveMainloopFwdSm80ILi4ELi1ELb0EN4cute5tupleIJNS5_1CILi128EEENS7_ILi112EEENS7_ILi64EEEEEELi64ENS_10bfloat16_tEfNS_4arch4Sm80ELb1ELb0ELb0ELb1ELb0ELb1ELb1ELb0EEENS1_21CollectiveEpilogueFwdINS6_IJS8_SA_S9_EEENS6_IJNS7_ILi1EEESI_SI_EEESC_SE_Li128ELb1ELb1ELb0ELb0EEENS1_19SingleTileSchedulerILb1ELb0ELb1ELi128EEEEEEEEEvNT_6ParamsE:
        .type           _ZN7cutlass13device_kernelIN5flash19enable_sm80_to_sm89INS1_16FlashAttnFwdSm80INS1_25CollectiveMainloopFwdSm80ILi4ELi1ELb0EN4cute5tupleIJNS5_1CILi128EEENS7_ILi112EEENS7_ILi64EEEEEELi64ENS_10bfloat16_tEfNS_4arch4Sm80ELb1ELb0ELb0ELb1ELb0ELb1ELb1ELb0EEENS1_21CollectiveEpilogueFwdINS6_IJS8_SA_S9_EEENS6_IJNS7_ILi1EEESI_SI_EEESC_SE_Li128ELb1ELb1ELb0ELb0EEENS1_19SingleTileSchedulerILb1ELb0ELb1ELi128EEEEEEEEEvNT_6ParamsE,@function
        .size           _ZN7cutlass13device_kernelIN5flash19enable_sm80_to_sm89INS1_16FlashAttnFwdSm80INS1_25CollectiveMainloopFwdSm80ILi4ELi1ELb0EN4cute5tupleIJNS5_1CILi128EEENS7_ILi112EEENS7_ILi64EEEEEELi64ENS_10bfloat16_tEfNS_4arch4Sm80ELb1ELb0ELb0ELb1ELb0ELb1ELb1ELb0EEENS1_21CollectiveEpilogueFwdINS6_IJS8_SA_S9_EEENS6_IJNS7_ILi1EEESI_SI_EEESC_SE_Li128ELb1ELb1ELb0ELb0EEENS1_19SingleTileSchedulerILb1ELb0ELb1ELi128EEEEEEEEEvNT_6ParamsE,(.L_x_1491 - _ZN7cutlass13device_kernelIN5flash19enable_sm80_to_sm89INS1_16FlashAttnFwdSm80INS1_25CollectiveMainloopFwdSm80ILi4ELi1ELb0EN4cute5tupleIJNS5_1CILi128EEENS7_ILi112EEENS7_ILi64EEEEEELi64ENS_10bfloat16_tEfNS_4arch4Sm80ELb1ELb0ELb0ELb1ELb0ELb1ELb1ELb0EEENS1_21CollectiveEpilogueFwdINS6_IJS8_SA_S9_EEENS6_IJNS7_ILi1EEESI_SI_EEESC_SE_Li128ELb1ELb1ELb0ELb0EEENS1_19SingleTileSchedulerILb1ELb0ELb1ELi128EEEEEEEEEvNT_6ParamsE)
        .other          _ZN7cutlass13device_kernelIN5flash19enable_sm80_to_sm89INS1_16FlashAttnFwdSm80INS1_25CollectiveMainloopFwdSm80ILi4ELi1ELb0EN4cute5tupleIJNS5_1CILi128EEENS7_ILi112EEENS7_ILi64EEEEEELi64ENS_10bfloat16_tEfNS_4arch4Sm80ELb1ELb0ELb0ELb1ELb0ELb1ELb1ELb0EEENS1_21CollectiveEpilogueFwdINS6_IJS8_SA_S9_EEENS6_IJNS7_ILi1EEESI_SI_EEESC_SE_Li128ELb1ELb1ELb0ELb0EEENS1_19SingleTileSchedulerILb1ELb0ELb1ELi128EEEEEEEEEvNT_6ParamsE,@"STO_CUDA_ENTRY STV_DEFAULT"
_ZN7cutlass13device_kernelIN5flash19enable_sm80_to_sm89INS1_16FlashAttnFwdSm80INS1_25CollectiveMainloopFwdSm80ILi4ELi1ELb0EN4cute5tupleIJNS5_1CILi128EEENS7_ILi112EEENS7_ILi64EEEEEELi64ENS_10bfloat16_tEfNS_4arch4Sm80ELb1ELb0ELb0ELb1ELb0ELb1ELb1ELb0EEENS1_21CollectiveEpilogueFwdINS6_IJS8_SA_S9_EEENS6_IJNS7_ILi1EEESI_SI_EEESC_SE_Li128ELb1ELb1ELb0ELb0EEENS1_19SingleTileSchedulerILb1ELb0ELb1ELi128EEEEEEEEEvNT_6ParamsE:
        /* <DEDUP_REMOVED lines=17> */
.L_x_1348:
        /* <DEDUP_REMOVED lines=8> */
.L_x_1350:
[----:B------:R-:W-:-:S04]  /*0190*/  MOV R0, c[0x0][0x54c] ;  /* 0x0001530000007a02 */ /* 0x000fc80000000f00 */
.L_x_1349:
[----:B------:R-:W-:Y:S01]  /*01a0*/  USHF.L.U32 UR4, UR4, 0x7, URZ ;  /* 0x0000000704047899 */ /* 0x000fe2000800063f */
[----:B-----5:R-:W-:-:S05]  /*01b0*/  IMAD R0, R0, c[0x0][0x548], RZ ;  /* 0x0001520000007a24 */ /* 0x020fca00078e02ff */
[----:B------:R-:W-:-:S04]  /*01c0*/  MOV R12, UR4 ;  /* 0x00000004000c7c02 */ /* 0x000fc80008000f00 */
[----:B------:R-:W-:-:S04]  /*01d0*/  ISETP.GE.AND P0, PT, R12, R0, PT ;  /* 0x000000000c00720c */ /* 0x000fc80003f06270 */
[----:B------:R-:W-:-:S05]  /*01e0*/  SEL R0, R5, 0xffffffff, !P0 ;  /* 0xffffffff05007807 */ /* 0x000fca0004000000 */
[----:B------:R2:W-:Y:S01]  /*01f0*/  STL [R1+0x68], R0 ;  /* 0x0000680001007387 */ /* 0x0005e20000100800 */
[----:B------:R-:W-:Y:S05]  /*0200*/  BRA `(.L_x_1351) ;  /* 0x0000014000007947 */ /* 0x000fea0003800000 */
.L_x_1347:
[----:B------:R-:W-:-:S04]  /*0210*/  ISETP.NE.U32.AND P0, PT, RZ, c[0x0][0x568], PT ;  /* 0x00015a00ff007a0c */ /* 0x000fc80003f05070 */
[----:B------:R-:W-:-:S13]  /*0220*/  ISETP.NE.AND.EX P0, PT, RZ, c[0x0][0x56c], PT, P0 ;  /* 0x00015b00ff007a0c */ /* 0x000fda0003f05300 */
[----:B------:R-:W-:Y:S05]  /*0230*/  @!P0 BRA `(.L_x_1352) ;  /* 0x0000002000008947 */ /* 0x000fea0003800000 */
[----:B------:R1:W5:Y:S01]  /*0240*/  LDG.E R0, [R2.64] ;  /* 0x0000000802007981 */ /* 0x000362000c1e1900 */
[----:B------:R-:W-:Y:S05]  /*0250*/  BRA `(.L_x_1353) ;  /* 0x0000009000007947 */ /* 0x000fea0003800000 */
.L_x_1352:
        /* <DEDUP_REMOVED lines=8> */
.L_x_1354:
[----:B------:R-:W-:-:S04]  /*02e0*/  MOV R0, c[0x0][0x54c] ;  /* 0x0001530000007a02 */ /* 0x000fc80000000f00 */
.L_x_1353:
[----:B------:R-:W-:Y:S01]  /*02f0*/  USHF.L.U32 UR4, UR4, 0x7, URZ ;  /* 0x0000000704047899 */ /* 0x000fe2000800063f */
[----:B-----5:R-:W-:-:S05]  /*0300*/  IMAD R0, R0, c[0x0][0x548], RZ ;  /* 0x0001520000007a24 */ /* 0x020fca00078e02ff */
[----:B------:R-:W-:-:S04]  /*0310*/  MOV R12, UR4 ;  /* 0x00000004000c7c02 */ /* 0x000fc80008000f00 */
[----:B------:R-:W-:-:S04]  /*0320*/  ISETP.GE.AND P0, PT, R12, R0, PT ;  /* 0x000000000c00720c */ /* 0x000fc80003f06270 */
[----:B------:R-:W-:-:S05]  /*0330*/  SEL R0, R5, 0xffffffff, !P0 ;  /* 0xffffffff05007807 */ /* 0x000fca0004000000 */
[----:B------:R2:W-:Y:S04]  /*0340*/  STL [R1+0x68], R0 ;  /* 0x0000680001007387 */ /* 0x0005e80000100800 */
.L_x_1351:
        /* <DEDUP_REMOVED lines=39> */
.L_x_1355:
[----:B--2---:R-:W-:-:S04]  /*05c0*/  ISETP.NE.U32.AND P0, PT, RZ, c[0x0][0x368], PT ;  /* 0x0000da00ff007a0c */ /* 0x004fc80003f05070 */
[----:B------:R-:W-:-:S13]  /*05d0*/  ISETP.NE.AND.EX P0, PT, RZ, c[0x0][0x36c], PT, P0 ;  /* 0x0000db00ff007a0c */ /* 0x000fda0003f05300 */
[----:B------:R-:W-:Y:S05]  /*05e0*/  @!P0 BRA `(.L_x_1356) ;  /* 0x0000003000008947 */ /* 0x000fea0003800000 */
[----:B------:R-:W-:-:S05]  /*05f0*/  IMAD.WIDE R4, R38, R15, c[0x0][0x368] ;  /* 0x0000da0026047625 */ /* 0x000fca00078e020f */
[----:B------:R2:W5:Y:S01]  /*0600*/  LDG.E R14, [R4.64] ;  /* 0x00000008040e7981 */ /* 0x000562000c1e1900 */
[----:B------:R-:W-:Y:S05]  /*0610*/  BRA `(.L_x_1357) ;  /* 0x0000004000007947 */ /* 0x000fea0003800000 */
.L_x_1356:
[----:B------:R-:W-:Y:S05]  /*0620*/  @!P5 BRA `(.L_x_1357) ;  /* 0x000000300000d947 */ /* 0x000fea0003800000 */
[----:B------:R2:W3:Y:S04]  /*0630*/  LDG.E R6, [R4.64] ;  /* 0x0000000804067981 */ /* 0x0004e8000c1e1900 */
[----:B--2---:R-:W3:Y:S02]  /*0640*/  LDG.E R4, [R4.64+0x4] ;  /* 0x0000040804047981 */ /* 0x004ee4000c1e1900 */
[----:B---3--:R-:W-:Y:S02]  /*0650*/  IADD3 R14, -R6, R4, RZ ;  /* 0x00000004060e7210 */ /* 0x008fe40007ffe1ff */
.L_x_1357:
        /* <DEDUP_REMOVED lines=408> */
.L_x_1405:
        /* <DEDUP_REMOVED lines=48> */
.L_x_1363:
[----:B------:R-:W-:Y:S05]  /*22e0*/  BSYNC B0 ;  /* 0x0000000000007941 */ /* 0x000fea0003800000 */
.L_x_1362:
        /* <DEDUP_REMOVED lines=37> */
.L_x_1365:
[----:B------:R-:W-:Y:S05]  /*2540*/  BSYNC B0 ;  /* 0x0000000000007941 */ /* 0x000fea0003800000 */
.L_x_1364:
        /* <DEDUP_REMOVED lines=40> */
.L_x_1367:
[----:B------:R-:W-:Y:S05]  /*27d0*/  BSYNC B0 ;  /* 0x0000000000007941 */ /* 0x000fea0003800000 */
.L_x_1366:
        /* <DEDUP_REMOVED lines=38> */
.L_x_1369:
[----:B------:R-:W-:Y:S05]  /*2a40*/  BSYNC B0 ;  /* 0x0000000000007941 */ /* 0x000fea0003800000 */
.L_x_1368:
        /* <DEDUP_REMOVED lines=76> */
.L_x_1373:
[----:B------:R-:W-:Y:S05]  /*2f10*/  BSYNC B0 ;  /* 0x0000000000007941 */ /* 0x000fea0003800000 */
.L_x_1372:
        /* <DEDUP_REMOVED lines=59> */
.L_x_1371:
[----:B------:R-:W-:Y:S05]  /*32d0*/  BSYNC B1 ;  /* 0x0000000000017941 */ /* 0x000fea0003800000 */
.L_x_1370:
        /* <DEDUP_REMOVED lines=64> */
.L_x_1377:
[----:B------:R-:W-:Y:S05]  /*36e0*/  BSYNC B0 ;  /* 0x0000000000007941 */ /* 0x000fea0003800000 */
.L_x_1376:
        /* <DEDUP_REMOVED lines=59> */
.L_x_1375:
[----:B------:R-:W-:Y:S05]  /*3aa0*/  BSYNC B1 ;  /* 0x0000000000017941 */ /* 0x000fea0003800000 */
.L_x_1374:
        /* <DEDUP_REMOVED lines=63> */
.L_x_1381:
[----:B------:R-:W-:Y:S05]  /*3ea0*/  BSYNC B0 ;  /* 0x0000000000007941 */ /* 0x000fea0003800000 */
.L_x_1380:
        /* <DEDUP_REMOVED lines=59> */
.L_x_1379:
[----:B------:R-:W-:Y:S05]  /*4260*/  BSYNC B1 ;  /* 0x0000000000017941 */ /* 0x000fea0003800000 */
.L_x_1378:
        /* <DEDUP_REMOVED lines=62> */
.L_x_1384:
[----:B------:R-:W-:Y:S05]  /*4650*/  BSYNC B0 ;  /* 0x0000000000007941 */ /* 0x000fea0003800000 */
.L_x_1383:
        /* <DEDUP_REMOVED lines=60> */
.L_x_1361:
        /* <DEDUP_REMOVED lines=223> */
.L_x_1386:
[----:B------:R-:W-:Y:S05]  /*5810*/  BSYNC B0 ;  /* 0x0000000000007941 */ /* 0x000fea0003800000 */
.L_x_1385:
        /* <DEDUP_REMOVED lines=115> */
.L_x_1388:
[----:B------:R-:W-:Y:S05]  /*5f50*/  BSYNC B0 ;  /* 0x0000000000007941 */ /* 0x000fea0003800000 */
.L_x_1387:
        /* <DEDUP_REMOVED lines=115> */
.L_x_1390:
[----:B------:R-:W-:Y:S05]  /*6690*/  BSYNC B0 ;  /* 0x0000000000007941 */ /* 0x000fea0003800000 */
.L_x_1389:
        /* <DEDUP_REMOVED lines=115> */
.L_x_1360:
        /* <DEDUP_REMOVED lines=20> */
.L_x_1392:
[----:B------:R-:W-:Y:S05]  /*6f10*/  BSYNC B0 ;  /* 0x0000000000007941 */ /* 0x000fea0003800000 */
.L_x_1391:
        /* <DEDUP_REMOVED lines=20> */
.L_x_1394:
[----:B------:R-:W-:Y:S05]  /*7060*/  BSYNC B0 ;  /* 0x0000000000007941 */ /* 0x000fea0003800000 */
.L_x_1393:
        /* <DEDUP_REMOVED lines=20> */
.L_x_1396:
[----:B------:R-:W-:Y:S05]  /*71b0*/  BSYNC B0 ;  /* 0x0000000000007941 */ /* 0x000fea0003800000 */
.L_x_1395:
        /* <DEDUP_REMOVED lines=19> */
.L_x_1382:
[----:B------:R-:W-:Y:S05]  /*72f0*/  BSYNC B2 ;  /* 0x0000000000027941 */ /* 0x000fea0003800000 */
.L_x_1359:
        /* <DEDUP_REMOVED lines=125> */
.L_x_1398:
[----:B-1----:R-:W-:Y:S05]  /*7ad0*/  BSYNC B0 ;  /* 0x0000000000007941 */ /* 0x002fea0003800000 */
.L_x_1397:
        /* <DEDUP_REMOVED lines=20> */
.L_x_1400:
[----:B------:R-:W-:Y:S05]  /*7c20*/  BSYNC B0 ;  /* 0x0000000000007941 */ /* 0x000fea0003800000 */
.L_x_1399:
        /* <DEDUP_REMOVED lines=20> */
.L_x_1402:
[----:B------:R-:W-:Y:S05]  /*7d70*/  BSYNC B0 ;  /* 0x0000000000007941 */ /* 0x000fea0003800000 */
.L_x_1401:
        /* <DEDUP_REMOVED lines=20> */
.L_x_1404:
[----:B------:R-:W-:Y:S05]  /*7ec0*/  BSYNC B0 ;  /* 0x0000000000007941 */ /* 0x000fea0003800000 */
.L_x_1403:
        /* <DEDUP_REMOVED lines=36> */
.L_x_1358:
        /* <DEDUP_REMOVED lines=192> */
.L_x_1408:
[----:B--2-4-:R-:W-:Y:S05]  /*8d10*/  BSYNC B0 ;  /* 0x0000000000007941 */ /* 0x014fea0003800000 */
.L_x_1407:
        /* <DEDUP_REMOVED lines=11> */
.L_x_1410:
[----:B------:R-:W-:Y:S05]  /*8dd0*/  BSYNC B0 ;  /* 0x0000000000007941 */ /* 0x000fea0003800000 */
.L_x_1409:
        /* <DEDUP_REMOVED lines=11> */
.L_x_1412:
[----:B------:R-:W-:Y:S05]  /*8e90*/  BSYNC B0 ;  /* 0x0000000000007941 */ /* 0x000fea0003800000 */
.L_x_1411:
        /* <DEDUP_REMOVED lines=11> */
.L_x_1414:
[----:B------:R-:W-:Y:S05]  /*8f50*/  BSYNC B0 ;  /* 0x0000000000007941 */ /* 0x000fea0003800000 */
.L_x_1413:
        /* <DEDUP_REMOVED lines=11> */
.L_x_1416:
[----:B------:R-:W-:Y:S05]  /*9010*/  BSYNC B0 ;  /* 0x0000000000007941 */ /* 0x000fea0003800000 */
.L_x_1415:
        /* <DEDUP_REMOVED lines=11> */
.L_x_1418:
[----:B------:R-:W-:Y:S05]  /*90d0*/  BSYNC B0 ;  /* 0x0000000000007941 */ /* 0x000fea0003800000 */
.L_x_1417:
        /* <DEDUP_REMOVED lines=11> */
.L_x_1420:
[----:B------:R-:W-:Y:S05]  /*9190*/  BSYNC B0 ;  /* 0x0000000000007941 */ /* 0x000fea0003800000 */
.L_x_1419:
        /* <DEDUP_REMOVED lines=97> */
.L_x_1422:
[----:B------:R-:W-:Y:S05]  /*97b0*/  BSYNC B0 ;  /* 0x0000000000007941 */ /* 0x000fea0003800000 */
.L_x_1421:
[----:B------:R-:W-:Y:S01]  /*97c0*/  ISETP.LT.AND P0, PT, RZ, c[0x0][0x27c], PT ;  /* 0x00009f00ff007a0c */ /* 0x000fe20003f01270 */
[----:B------:R-:W0:Y:S01]  /*97d0*/  LDGDEPBAR ;  /* 0x00000000000079af */ /* 0x000e220000000000 */
[----:B------:R-:W-:-:S04]  /*97e0*/  LEA.HI R246, R249, R250, RZ, 0x5 ;  /* 0x000000faf9f67211 */ /* 0x000fc800078f28ff */
[----:B------:R-:W-:-:S07]  /*97f0*/  SHF.R.S32.HI R248, RZ, 0x5, R246 ;  /* 0x00000005fff87819 */ /* 0x000fce00000114f6 */
[----:B------:R-:W-:Y:S05]  /*9800*/  @P0 BRA `(.L_x_1423) ;  /* 0x0000002000000947 */ /* 0x000fea0003800000 */
[----:B------:R-:W-:-:S04]  /*9810*/  DEPBAR.LE SB0, 0x1 ;  /* 0x000080400000791a */ /* 0x000fc80000000000 */
[----:B------:R-:W-:Y:S05]  /*9820*/  BRA `(.L_x_1424) ;  /* 0x00004d7000007947 */ /* 0x000fea0003800000 */
.L_x_1423:
        /* <DEDUP_REMOVED lines=68> */
.L_x_1427:
[----:B------:R-:W-:Y:S05]  /*9c70*/  BSYNC B0 ;  /* 0x0000000000007941 */ /* 0x000fea0003800000 */
.L_x_1426:
        /* <DEDUP_REMOVED lines=41> */
.L_x_1429:
[----:B------:R-:W-:Y:S05]  /*9f10*/  BSYNC B0 ;  /* 0x0000000000007941 */ /* 0x000fea0003800000 */
.L_x_1428:
        /* <DEDUP_REMOVED lines=43> */
.L_x_1431:
[----:B------:R-:W-:Y:S05]  /*a1d0*/  BSYNC B0 ;  /* 0x0000000000007941 */ /* 0x000fea0003800000 */
.L_x_1430:
        /* <DEDUP_REMOVED lines=41> */
.L_x_1433:
[----:B-12---:R-:W-:Y:S05]  /*a470*/  BSYNC B0 ;  /* 0x0000000000007941 */ /* 0x006fea0003800000 */
.L_x_1432:
        /* <DEDUP_REMOVED lines=85> */
.L_x_1437:
[----:B------:R-:W-:Y:S05]  /*a9d0*/  BSYNC B0 ;  /* 0x0000000000007941 */ /* 0x000fea0003800000 */
.L_x_1436:
        /* <DEDUP_REMOVED lines=49> */
.L_x_1435:
[----:B------:R-:W-:Y:S05]  /*acf0*/  BSYNC B1 ;  /* 0x0000000000017941 */ /* 0x000fea0003800000 */
.L_x_1434:
        /* <DEDUP_REMOVED lines=53> */
.L_x_1441:
[----:B------:R-:W-:Y:S05]  /*b050*/  BSYNC B0 ;  /* 0x0000000000007941 */ /* 0x000fea0003800000 */
.L_x_1440:
        /* <DEDUP_REMOVED lines=49> */
.L_x_1439:
[----:B------:R-:W-:Y:S05]  /*b370*/  BSYNC B1 ;  /* 0x0000000000017941 */ /* 0x000fea0003800000 */
.L_x_1438:
        /* <DEDUP_REMOVED lines=53> */
.L_x_1445:
[----:B------:R-:W-:Y:S05]  /*b6d0*/  BSYNC B0 ;  /* 0x0000000000007941 */ /* 0x000fea0003800000 */
.L_x_1444:
        /* <DEDUP_REMOVED lines=49> */
.L_x_1443:
[----:B------:R-:W-:Y:S05]  /*b9f0*/  BSYNC B1 ;  /* 0x0000000000017941 */ /* 0x000fea0003800000 */
.L_x_1442:
        /* <DEDUP_REMOVED lines=52> */
.L_x_1448:
[----:B------:R-:W-:Y:S05]  /*bd40*/  BSYNC B0 ;  /* 0x0000000000007941 */ /* 0x000fea0003800000 */
.L_x_1447:
        /* <DEDUP_REMOVED lines=50> */
.L_x_1425:
        /* <DEDUP_REMOVED lines=73> */
.L_x_1450:
[----:B-1-3--:R-:W-:Y:S05]  /*c500*/  BSYNC B0 ;  /* 0x0000000000007941 */ /* 0x00afea0003800000 */
.L_x_1449:
        /* <DEDUP_REMOVED lines=65> */
.L_x_1452:
[----:B-1-3--:R-:W-:Y:S05]  /*c920*/  BSYNC B0 ;  /* 0x0000000000007941 */ /* 0x00afea0003800000 */
.L_x_1451:
        /* <DEDUP_REMOVED lines=122> */
.L_x_1454:
[----:B------:R-:W-:Y:S05]  /*d0d0*/  BSYNC B0 ;  /* 0x0000000000007941 */ /* 0x000fea0003800000 */
.L_x_1453:
        /* <DEDUP_REMOVED lines=110> */
.L_x_1456:
[----:B------:R-:W-:Y:S05]  /*d7c0*/  BSYNC B0 ;  /* 0x0000000000007941 */ /* 0x000fea0003800000 */
.L_x_1455:
        /* <DEDUP_REMOVED lines=110> */
.L_x_1458:
[----:B------:R-:W-:Y:S05]  /*deb0*/  BSYNC B0 ;  /* 0x0000000000007941 */ /* 0x000fea0003800000 */
.L_x_1457:
        /* <DEDUP_REMOVED lines=109> */
.L_x_1446:
[----:B------:R-:W-:Y:S05]  /*e590*/  BSYNC B2 ;  /* 0x0000000000027941 */ /* 0x000fea0003800000 */
.L_x_1424:
        /* <DEDUP_REMOVED lines=81> */
[C---:B-----5:R-:W-:Y:S08]  /*eab0*/  HMMA.16816.F32.BF16 R168, R12.reuse, R30, RZ ;  /* 0x0000001e0ca8723c */ /* 0x060ff000000418ff */
[C---:B------:R-:W-:Y:S08]  /*eac0*/  HMMA.16816.F32.BF16 R136, R12.reuse, R32, RZ ;  /* 0x000000200c88723c */ /* 0x040ff000000418ff */
[C---:B------:R-:W-:Y:S08]  /*ead0*/  HMMA.16816.F32.BF16 R164, R12.reuse, R34, RZ ;  /* 0x000000220ca4723c */ /* 0x040ff000000418ff */
        /* <DEDUP_REMOVED lines=107> */
[C---:B------:R-:W-:Y:S08]  /*f190*/  HMMA.16816.F32.BF16 R132, R20.reuse, R74, R228 ;  /* 0x0000004a1484723c */ /* 0x040ff000000418e4 */
[----:B------:R-:W-:Y:S08]  /*f1a0*/  HMMA.16816.F32.BF16 R128, R20, R70, R224 ;  /* 0x000000461480723c */ /* 0x000ff000000418e0 */
[C---:B------:R-:W-:Y:S07]  /*f1b0*/  HMMA.16816.F32.BF16 R96, R16.reuse, R72, R196 ;  /* 0x000000481060723c */ /* 0x040fee00000418c4 */
[----:B------:R-:W-:Y:S01]  /*f1c0*/  IMAD.MOV.U32 R199, RZ, RZ, R239 ;  /* 0x000000ffffc77224 */ /* 0x000fe200078e00ef */
[----:B------:R-:W-:Y:S01]  /*f1d0*/  HMMA.16816.F32.BF16 R88, R16, R74, R52 ;  /* 0x0000004a1058723c */ /* 0x000fe20000041834 */
[----:B------:R-:W-:-:S03]  /*f1e0*/  IADD3 R239, R238, 0x3000, RZ ;  /* 0x00003000eeef7810 */ /* 0x000fc60007ffe0ff */
[----:B------:R-:W-:-:S04]  /*f1f0*/  ISETP.GE.AND P0, PT, R199, 0x2, PT ;  /* 0x00000002c700780c */ /* 0x000fc80003f06270 */
[C---:B------:R-:W-:Y:S08]  /*f200*/  HMMA.16816.F32.BF16 R84, R16.reuse, R68, R200 ;  /* 0x000000441054723c */ /* 0x040ff000000418c8 */
[----:B------:R-:W-:Y:S08]  /*f210*/  HMMA.16816.F32.BF16 R76, R16, R70, R148 ;  /* 0x00000046104c723c */ /* 0x000ff00000041894 */
[----:B------:R-:W-:Y:S08]  /*f220*/  HMMA.16816.F32.BF16 R124, R20, R66, R208 ;  /* 0x00000042147c723c */ /* 0x000ff000000418d0 */
        /* <DEDUP_REMOVED lines=15> */
[C---:B----4-:R-:W-:Y:S08]  /*f320*/  HMMA.16816.F32.BF16 R172, R8.reuse, R48, R172 ;  /* 0x0000003008ac723c */ /* 0x050ff000000418ac */
        /* <DEDUP_REMOVED lines=68> */
.L_x_1459:
[----:B------:R-:W2:Y:S04]  /*f770*/  LDL.LU R197, [R1+0x18] ;  /* 0x0000180001c57983 */ /* 0x000ea80000300800 */
[----:B------:R-:W4:Y:S04]  /*f780*/  LDL R205, [R1+0x60] ;  /* 0x0000600001cd7983 */ /* 0x000f280000100800 */
[----:B------:R-:W-:Y:S04]  /*f790*/  STL [R1+0xa0], R244 ;  /* 0x0000a0f401007387 */ /* 0x000fe80000100800 */
[----:B------:R-:W-:Y:S04]  /*f7a0*/  STL [R1+0x9c], R243 ;  /* 0x00009cf301007387 */ /* 0x000fe80000100800 */
[----:B------:R-:W-:Y:S04]  /*f7b0*/  STL [R1+0x98], R242 ;  /* 0x000098f201007387 */ /* 0x000fe80000100800 */
[----:B------:R1:W-:Y:S01]  /*f7c0*/  STL [R1+0x94], R241 ;  /* 0x000094f101007387 */ /* 0x0003e20000100800 */
[----:B------:R-:W-:-:S02]  /*f7d0*/  LOP3.LUT R3, R246, 0xffffffe0, RZ, 0xc0, !PT ;  /* 0xffffffe0f6037812 */ /* 0x000fc400078ec0ff */
[----:B---3--:R-:W-:Y:S02]  /*f7e0*/  LEA.HI R6, R249, R250, RZ, 0x2 ;  /* 0x000000faf9067211 */ /* 0x008fe400078f10ff */
[----:B------:R-:W-:Y:S01]  /*f7f0*/  SHF.R.S32.HI R7, RZ, 0x1f, R248 ;  /* 0x0000001fff077819 */ /* 0x000fe200000114f8 */
[----:B------:R-:W-:Y:S01]  /*f800*/  IMAD.SHL.U32 R228, R0, 0x2, RZ ;  /* 0x0000000200e47824 */ /* 0x000fe200078e00ff */
[----:B------:R-:W0:Y:S04]  /*f810*/  LDGDEPBAR ;  /* 0x00000000000079af */ /* 0x000e280000000000 */
[----:B-1----:R-:W3:Y:S01]  /*f820*/  LDL R241, [R1+0x64] ;  /* 0x0000640001f17983 */ /* 0x002ee20000100800 */
[----:B------:R-:W-:Y:S01]  /*f830*/  IMAD.IADD R5, R250, 0x1, -R3 ;  /* 0x00000001fa057824 */ /* 0x000fe200078e0a03 */
[----:B------:R-:W-:Y:S01]  /*f840*/  LOP3.LUT R3, R6, 0xfffffffc, RZ, 0xc0, !PT ;  /* 0xfffffffc06037812 */ /* 0x000fe200078ec0ff */
[--C-:B------:R-:W-:Y:S01]  /*f850*/  IMAD R229, R4, 0x2, R228.reuse ;  /* 0x0000000204e57824 */ /* 0x100fe200078e02e4 */
[----:B------:R-:W-:Y:S01]  /*f860*/  LEA.HI R6, R7, R248, RZ, 0x2 ;  /* 0x000000f807067211 */ /* 0x000fe200078f10ff */
[----:B------:R-:W-:Y:S01]  /*f870*/  STL [R1+0x90], R240 ;  /* 0x000090f001007387 */ /* 0x000fe20000100800 */
[----:B------:R-:W-:Y:S01]  /*f880*/  SHF.R.S32.HI R7, RZ, 0x1f, R5 ;  /* 0x0000001fff077819 */ /* 0x000fe20000011405 */
[----:B------:R-:W-:Y:S01]  /*f890*/  IMAD.IADD R3, R250, 0x1, -R3 ;  /* 0x00000001fa037824 */ /* 0x000fe200078e0a03 */
[----:B------:R-:W-:Y:S01]  /*f8a0*/  LOP3.LUT R8, R6, 0xffffffc, RZ, 0xc0, !PT ;  /* 0x0ffffffc06087812 */ /* 0x000fe200078ec0ff */
[----:B------:R-:W-:Y:S01]  /*f8b0*/  STL [R1+0x8c], R239 ;  /* 0x00008cef01007387 */ /* 0x000fe20000100800 */
[----:B------:R-:W-:Y:S01]  /*f8c0*/  LEA.HI R7, R7, R5, RZ, 0x2 ;  /* 0x0000000507077211 */ /* 0x000fe200078f10ff */
[----:B------:R-:W-:Y:S01]  /*f8d0*/  IMAD R231, R2, 0x2, R228 ;  /* 0x0000000202e77824 */ /* 0x000fe200078e02e4 */
[----:B------:R-:W-:Y:S01]  /*f8e0*/  LEA.HI R6, R3, R3, RZ, 0x1 ;  /* 0x0000000303067211 */ /* 0x000fe200078f08ff */
[----:B------:R-:W-:Y:S01]  /*f8f0*/  IMAD.IADD R9, R248, 0x1, -R8 ;  /* 0x00000001f8097824 */ /* 0x000fe200078e0a08 */
[----:B------:R-:W-:Y:S01]  /*f900*/  STL [R1+0x88], R238 ;  /* 0x000088ee01007387 */ /* 0x000fe20000100800 */
[----:B------:R-:W-:Y:S01]  /*f910*/  IMAD R230, R2, 0x2, R229 ;  /* 0x0000000202e67824 */ /* 0x000fe200078e02e5 */
[C---:B------:R-:W-:Y:S01]  /*f920*/  LOP3.LUT R11, R6.reuse, 0x1ffffffe, RZ, 0xc0, !PT ;  /* 0x1ffffffe060b7812 */ /* 0x040fe200078ec0ff */
[----:B------:R-:W-:Y:S01]  /*f930*/  IMAD.SHL.U32 R10, R6, 0x20, RZ ;  /* 0x00000020060a7824 */ /* 0x000fe200078e00ff */
[----:B------:R-:W-:Y:S04]  /*f940*/  STL [R1+0x84], R237 ;  /* 0x000084ed01007387 */ /* 0x000fe80000100800 */
[----:B------:R-:W-:Y:S04]  /*f950*/  STL [R1+0x80], R236 ;  /* 0x000080ec01007387 */ /* 0x000fe80000100800 */
[----:B------:R-:W-:Y:S04]  /*f960*/  STL [R1+0x7c], R235 ;  /* 0x00007ceb01007387 */ /* 0x000fe80000100800 */
[----:B------:R-:W-:Y:S04]  /*f970*/  STL [R1+0x78], R234 ;  /* 0x000078ea01007387 */ /* 0x000fe80000100800 */
[----:B------:R-:W-:Y:S04]  /*f980*/  STL [R1+0x74], R233 ;  /* 0x000074e901007387 */ /* 0x000fe80000100800 */
[----:B------:R-:W-:Y:S04]  /*f990*/  STL [R1+0x70], R232 ;  /* 0x000070e801007387 */ /* 0x000fe80000100800 */
[----:B------:R-:W-:Y:S04]  /*f9a0*/  STL [R1+0x6c], R143 ;  /* 0x00006c8f01007387 */ /* 0x000fe80000100800 */
[----:B------:R-:W-:Y:S01]  /*f9b0*/  LDSM.16.MT88.4 R24, [R228+0x100] ;  /* 0x00010000e418783b */ /* 0x000fe20000004200 */
[----:B--2---:R-:W-:-:S05]  /*f9c0*/  LEA.HI.SX32 R8, R7, R197, 0x1e ;  /* 0x000000c507087211 */ /* 0x004fca00078ff2ff */
[----:B------:R-:W-:Y:S01]  /*f9d0*/  IMAD R6, R9, 0x10, R8 ;  /* 0x0000001009067824 */ /* 0x000fe200078e0208 */
[----:B------:R-:W-:Y:S01]  /*f9e0*/  LOP3.LUT R8, R10, 0xffffffc0, RZ, 0xc0, !PT ;  /* 0xffffffc00a087812 */ /* 0x000fe200078ec0ff */
[----:B------:R-:W-:-:S04]  /*f9f0*/  IMAD.IADD R9, R3, 0x1, -R11 ;  /* 0x0000000103097824 */ /* 0x000fc800078e0a0b */
[----:B------:R-:W-:-:S04]  /*fa00*/  IMAD.IADD R3, R8, 0x1, R6 ;  /* 0x0000000108037824 */ /* 0x000fc800078e0206 */
[----:B------:R-:W-:-:S04]  /*fa10*/  IMAD R12, R9, 0x8, R3 ;  /* 0x00000008090c7824 */ /* 0x000fc800078e0203 */
[----:B------:R-:W-:Y:S01]  /*fa20*/  @P6 IMAD.HI.U32 R6, R12, c[0x0][0x2c8], RZ ;  /* 0x0000b2000c066a27 */ /* 0x000fe200078e00ff */
[----:B------:R-:W-:Y:S03]  /*fa30*/  STL [R1+0x38], R12 ;  /* 0x0000380c01007387 */ /* 0x000fe60000100800 */
[----:B------:R-:W-:Y:S01]  /*fa40*/  IMAD.MOV.U32 R3, RZ, RZ, R12 ;  /* 0x000000ffff037224 */ /* 0x000fe200078e000c */
[----:B------:R-:W-:-:S05]  /*fa50*/  @P6 SHF.R.U32.HI R3, RZ, c[0x0][0x2cc], R6 ;  /* 0x0000b300ff036a19 */ /* 0x000fca0000011606 */
[----:B------:R-:W1:Y:S04]  /*fa60*/  SHFL.IDX PT, R6, R3, 0x2, 0x1c1f ;  /* 0x005c1f0003067f89 */ /* 0x000e6800000e0000 */
[----:B------:R-:W2:Y:S04]  /*fa70*/  SHFL.IDX PT, R8, R3, RZ, 0x1c1f ;  /* 0x001c1fff03087589 */ /* 0x000ea800000e0000 */
[----:B------:R-:W1:Y:S04]  /*fa80*/  SHFL.IDX PT, R9, R3, 0x3, 0x1c1f ;  /* 0x007c1f0003097f89 */ /* 0x000e6800000e0000 */
[----:B------:R1:W2:Y:S02]  /*fa90*/  SHFL.IDX PT, R10, R3, 0x1, 0x1c1f ;  /* 0x003c1f00030a7f89 */ /* 0x0002a400000e0000 */
[----:B-1----:R-:W-:Y:S01]  /*faa0*/  LOP3.LUT R3, R7, 0x7ffffffc, RZ, 0xc0, !PT ;  /* 0x7ffffffc07037812 */ /* 0x002fe200078ec0ff */
[----:B---3--:R-:W-:-:S04]  /*fab0*/  IMAD.IADD R7, R241, 0x1, R142 ;  /* 0x00000001f1077824 */ /* 0x008fc800078e028e */
[----:B------:R-:W-:-:S04]  /*fac0*/  IMAD.IADD R3, R5, 0x1, -R3 ;  /* 0x0000000105037824 */ /* 0x000fc800078e0a03 */
[----:B------:R-:W-:-:S05]  /*fad0*/  IMAD.SHL.U32 R11, R3, 0x2, RZ ;  /* 0x00000002030b7824 */ /* 0x000fca00078e00ff */
[----:B------:R-:W-:Y:S01]  /*fae0*/  IADD3 R3, -R11, 0x1, R7 ;  /* 0x000000010b037810 */ /* 0x000fe20007ffe107 */
[----:B------:R-:W-:Y:S01]  /*faf0*/  IMAD.IADD R7, R7, 0x1, -R11 ;  /* 0x0000000107077824 */ /* 0x000fe200078e0a0b */
[----:B------:R1:W-:Y:S03]  /*fb00*/  STL [R1+0x3c], R11 ;  /* 0x00003c0b01007387 */ /* 0x0003e60000100800 */
[----:B----4-:R-:W-:-:S04]  /*fb10*/  IMAD.IADD R3, R3, 0x1, -R205 ;  /* 0x0000000103037824 */ /* 0x010fc800078e0acd */
[C---:B------:R-:W-:Y:S02]  /*fb20*/  IMAD.IADD R5, R3.reuse, 0x1, R6 ;  /* 0x0000000103057824 */ /* 0x040fe400078e0206 */
[C---:B--2---:R-:W-:Y:S02]  /*fb30*/  IMAD.IADD R6, R3.reuse, 0x1, R8 ;  /* 0x0000000103067824 */ /* 0x044fe400078e0208 */
[----:B------:R-:W-:Y:S01]  /*fb40*/  IMAD.IADD R8, R3, 0x1, R9 ;  /* 0x0000000103087824 */ /* 0x000fe200078e0209 */
[----:B------:R-:W-:Y:S01]  /*fb50*/  IMNMX R5, R7, R5, PT ;  /* 0x0000000507057217 */ /* 0x000fe20003800200 */
[----:B------:R-:W-:Y:S01]  /*fb60*/  IMAD.IADD R9, R3, 0x1, R10 ;  /* 0x0000000103097824 */ /* 0x000fe200078e020a */
[C---:B------:R-:W-:Y:S02]  /*fb70*/  IMNMX R6, R7.reuse, R6, PT ;  /* 0x0000000607067217 */ /* 0x040fe40003800200 */
[----:B------:R-:W-:Y:S02]  /*fb80*/  IMNMX R3, R7, R8, PT ;  /* 0x0000000807037217 */ /* 0x000fe40003800200 */
[----:B------:R-:W-:-:S02]  /*fb90*/  ISETP.GT.AND P3, PT, R5, RZ, PT ;  /* 0x000000ff0500720c */ /* 0x000fc40003f64270 */
[----:B------:R-:W-:Y:S02]  /*fba0*/  ISETP.GT.AND P1, PT, R3, RZ, PT ;  /* 0x000000ff0300720c */ /* 0x000fe40003f24270 */
[----:B------:R-:W-:Y:S02]  /*fbb0*/  ISETP.GT.AND P2, PT, R5, 0x1, PT ;  /* 0x000000010500780c */ /* 0x000fe40003f44270 */
[----:B------:R-:W-:Y:S02]  /*fbc0*/  FSEL R16, R174, -INF , P1 ;  /* 0xff800000ae107808 */ /* 0x000fe40000800000 */
[C---:B------:R-:W-:Y:S02]  /*fbd0*/  ISETP.GT.AND P0, PT, R3.reuse, 0x1, PT ;  /* 0x000000010300780c */ /* 0x040fe40003f04270 */
[----:B------:R-:W-:Y:S02]  /*fbe0*/  ISETP.GT.AND P1, PT, R3, 0x8, PT ;  /* 0x000000080300780c */ /* 0x000fe40003f24270 */
[----:B------:R-:W-:-:S02]  /*fbf0*/  FSEL R12, R172, -INF , P3 ;  /* 0xff800000ac0c7808 */ /* 0x000fc40001800000 */
[----:B------:R-:W-:Y:S02]  /*fc00*/  FSEL R13, R173, -INF , P2 ;  /* 0xff800000ad0d7808 */ /* 0x000fe40001000000 */
[----:B------:R-:W-:Y:S02]  /*fc10*/  FSEL R17, R175, -INF , P0 ;  /* 0xff800000af117808 */ /* 0x000fe40000000000 */
[----:B------:R-:W-:Y:S02]  /*fc20*/  FSEL R18, R138, -INF , P1 ;  /* 0xff8000008a127808 */ /* 0x000fe40000800000 */
[C---:B------:R-:W-:Y:S02]  /*fc30*/  ISETP.GT.AND P3, PT, R5.reuse, 0x8, PT ;  /* 0x000000080500780c */ /* 0x040fe40003f64270 */
        /* <DEDUP_REMOVED lines=9> */
[C---:B------:R-:W-:Y:S02]  /*fcd0*/  ISETP.GT.AND P0, PT, R3.reuse, 0x11, PT ;  /* 0x000000110300780c */ /* 0x040fe40003f04270 */
[----:B------:R-:W-:Y:S02]  /*fce0*/  ISETP.GT.AND P1, PT, R3, 0x18, PT ;  /* 0x000000180300780c */ /* 0x000fe40003f24270 */
[----:B------:R-:W-:Y:S02]  /*fcf0*/  FSEL R20, R168, -INF , P3 ;  /* 0xff800000a8147808 */ /* 0x000fe40001800000 */
[----:B------:R-:W-:Y:S02]  /*fd00*/  FSEL R21, R169, -INF , P2 ;  /* 0xff800000a9157808 */ /* 0x000fe40001000000 */
[----:B------:R-:W-:-:S02]  /*fd10*/  FSEL R29, R171, -INF , P0 ;  /* 0xff800000ab1d7808 */ /* 0x000fc40000000000 */
[----:B------:R-:W-:Y:S02]  /*fd20*/  FSEL R30, R134, -INF , P1 ;  /* 0xff800000861e7808 */ /* 0x000fe40000800000 */
[C---:B------:R-:W-:Y:S02]  /*fd30*/  ISETP.GT.AND P3, PT, R5.reuse, 0x18, PT ;  /* 0x000000180500780c */ /* 0x040fe40003f64270 */
[----:B------:R-:W-:Y:S02]  /*fd40*/  ISETP.GT.AND P2, PT, R5, 0x19, PT ;  /* 0x000000190500780c */ /* 0x000fe40003f44270 */
        /* <DEDUP_REMOVED lines=21> */
[----:B-1----:R-:W-:Y:S02]  /*fea0*/  FSEL R11, R81, -INF , P1 ;  /* 0xff800000510b7808 */ /* 0x002fe40000800000 */
[C---:B------:R-:W-:Y:S02]  /*feb0*/  ISETP.GT.AND P0, PT, R6.reuse, RZ, PT ;  /* 0x000000ff0600720c */ /* 0x040fe40003f04270 */
[C---:B------:R-:W-:Y:S02]  /*fec0*/  ISETP.GT.AND P2, PT, R6.reuse, 0x8, PT ;  /* 0x000000080600780c */ /* 0x040fe40003f44270 */
[C---:B------:R-:W-:Y:S02]  /*fed0*/  ISETP.GT.AND P1, PT, R6.reuse, 0x11, PT ;  /* 0x000000110600780c */ /* 0x040fe40003f24270 */
[----:B------:R-:W-:Y:S02]  /*fee0*/  ISETP.GT.AND P3, PT, R6, 0x18, PT ;  /* 0x000000180600780c */ /* 0x000fe40003f64270 */
[----:B------:R-:W-:-:S02]  /*fef0*/  FSEL R10, R80, -INF , P0 ;  /* 0xff800000500a7808 */ /* 0x000fc40000000000 */
[----:B------:R-:W-:Y:S02]  /*ff00*/  FSEL R85, R100, -INF , P2 ;  /* 0xff80000064557808 */ /* 0x000fe40001000000 */
[----:B------:R-:W-:Y:S02]  /*ff10*/  FSEL R88, R97, -INF , P1 ;  /* 0xff80000061587808 */ /* 0x000fe40000800000 */
[----:B------:R-:W-:Y:S02]  /*ff20*/  FSEL R89, R48, -INF , P3 ;  /* 0xff80000030597808 */ /* 0x000fe40001800000 */
[C---:B------:R-:W-:Y:S02]  /*ff30*/  ISETP.GT.AND P4, PT, R6.reuse, 0x9, PT ;  /* 0x000000090600780c */ /* 0x040fe40003f84270 */
        /* <DEDUP_REMOVED lines=18> */
[----:B------:R-:W-:Y:S02]  /*10060*/  FSEL R169, R60, -INF , P1 ;  /* 0xff8000003ca97808 */ /* 0x000fe40000800000 */
[----:B------:R-:W-:-:S02]  /*10070*/  ISETP.GT.AND P4, PT, R6, 0x29, PT ;  /* 0x000000290600780c */ /* 0x000fc40003f84270 */
        /* <DEDUP_REMOVED lines=8> */
[----:B------:R-:W-:Y:S02]  /*10100*/  FSEL R212, R52, -INF , P1 ;  /* 0xff80000034d47808 */ /* 0x000fe40000800000 */
[C---:B------:R-:W-:Y:S02]  /*10110*/  ISETP.GT.AND P4, PT, R6.reuse, 0x39, PT ;  /* 0x000000390600780c */ /* 0x040fe40003f84270 */
[C---:B------:R-:W-:Y:S02]  /*10120*/  ISETP.GT.AND P0, PT, R6.reuse, 0x41, PT ;  /* 0x000000410600780c */ /* 0x040fe40003f04270 */
[----:B------:R-:W-:-:S02]  /*10130*/  ISETP.GT.AND P3, PT, R6, 0x59, PT ;  /* 0x000000590600780c */ /* 0x000fc40003f64270 */
[----:B------:R-:W-:Y:S02]  /*10140*/  ISETP.GT.AND P2, PT, R5, 0x31, PT ;  /* 0x000000310500780c */ /* 0x000fe40003f44270 */
        /* <DEDUP_REMOVED lines=13> */
[----:B------:R-:W-:Y:S02]  /*10220*/  FMNMX.FTZ R6, R85, R6, !PT ;  /* 0x0000000655067209 */ /* 0x000fe40007810000 */
[----:B------:R-:W-:Y:S02]  /*10230*/  ISETP.GT.AND P0, PT, R5, 0x30, PT ;  /* 0x000000300500780c */ /* 0x000fe40003f04270 */
[----:B------:R-:W-:Y:S02]  /*10240*/  FMNMX.FTZ R6, R86, R6, !PT ;  /* 0x0000000656067209 */ /* 0x000fe40007810000 */
[----:B------:R-:W-:-:S02]  /*10250*/  FMNMX.FTZ R8, R12, R13, !PT ;  /* 0x0000000d0c087209 */ /* 0x000fc40007810000 */
[----:B------:R-:W-:Y:S02]  /*10260*/  FMNMX.FTZ R6, R87, R6, !PT ;  /* 0x0000000657067209 */ /* 0x000fe40007810000 */
[----:B------:R-:W-:Y:S02]  /*10270*/  FSEL R151, R156, -INF , P0 ;  /* 0xff8000009c977808 */ /* 0x000fe40000000000 */
[----:B------:R-:W-:Y:S02]  /*10280*/  FMNMX.FTZ R6, R88, R6, !PT ;  /* 0x0000000658067209 */ /* 0x000fe40007810000 */
[----:B------:R-:W-:Y:S02]  /*10290*/  ISETP.GT.AND P0, PT, R3, 0x31, PT ;  /* 0x000000310300780c */ /* 0x000fe40003f04270 */
[----:B------:R-:W-:Y:S02]  /*102a0*/  FMNMX.FTZ R6, R89, R6, !PT ;  /* 0x0000000659067209 */ /* 0x000fe40007810000 */
[----:B------:R-:W-:-:S02]  /*102b0*/  FMNMX.FTZ R8, R14, R8, !PT ;  /* 0x000000080e087209 */ /* 0x000fc40007810000 */
        /* <DEDUP_REMOVED lines=21> */
[----:B------:R-:W-:Y:S02]  /*10410*/  IMNMX R7, R7, R9, PT ;  /* 0x0000000907077217 */ /* 0x000fe40003800200 */
[----:B------:R-:W-:Y:S02]  /*10420*/  FMNMX.FTZ R8, R21, R8, !PT ;  /* 0x0000000815087209 */ /* 0x000fe40007810000 */
[----:B------:R-:W-:-:S02]  /*10430*/  FSEL R164, R153, -INF , P1 ;  /* 0xff80000099a47808 */ /* 0x000fc40000800000 */
[----:B------:R-:W-:Y:S02]  /*10440*/  FSEL R157, R120, -INF , P0 ;  /* 0xff800000789d7808 */ /* 0x000fe40000000000 */
[----:B------:R-:W-:Y:S02]  /*10450*/  FSEL R166, R121, -INF , P4 ;  /* 0xff80000079a67808 */ /* 0x000fe40002000000 */
[----:B------:R-:W-:Y:S02]  /*10460*/  FSEL R188, R144, -INF , P3 ;  /* 0xff80000090bc7808 */ /* 0x000fe40001800000 */
[----:B------:R-:W-:Y:S02]  /*10470*/  FSEL R190, R145, -INF , P2 ;  /* 0xff80000091be7808 */ /* 0x000fe40001000000 */
[----:B------:R-:W-:Y:S02]  /*10480*/  FMNMX.FTZ R9, R16, R17, !PT ;  /* 0x0000001110097209 */ /* 0x000fe40007810000 */
[----:B------:R-:W-:-:S02]  /*10490*/  ISETP.GT.AND P1, PT, R5, 0x58, PT ;  /* 0x000000580500780c */ /* 0x000fc40003f24270 */
        /* <DEDUP_REMOVED lines=38> */
[----:B------:R-:W-:Y:S02]  /*10700*/  ISETP.GT.AND P0, PT, R3, 0x39, PT ;  /* 0x000000390300780c */ /* 0x000fe40003f04270 */
[----:B------:R-:W-:Y:S02]  /*10710*/  FMNMX.FTZ R5, R204, R5, !PT ;  /* 0x00000005cc057209 */ /* 0x000fe40007810000 */
[----:B------:R-:W-:Y:S02]  /*10720*/  FMNMX.FTZ R6, R165, R6, !PT ;  /* 0x00000006a5067209 */ /* 0x000fe40007810000 */
[----:B------:R-:W-:-:S02]  /*10730*/  FMNMX.FTZ R8, R158, R8, !PT ;  /* 0x000000089e087209 */ /* 0x000fc40007810000 */
[----:B------:R-:W-:Y:S02]  /*10740*/  FSEL R142, R127, -INF , P0 ;  /* 0xff8000007f8e7808 */ /* 0x000fe40000000000 */
[----:B------:R-:W-:Y:S02]  /*10750*/  ISETP.GT.AND P0, PT, R3, 0x40, PT ;  /* 0x000000400300780c */ /* 0x000fe40003f04270 */
[----:B------:R-:W-:Y:S02]  /*10760*/  FMNMX.FTZ R5, R207, R5, !PT ;  /* 0x00000005cf057209 */ /* 0x000fe40007810000 */
[----:B------:R-:W-:Y:S02]  /*10770*/  FMNMX.FTZ R6, R164, R6, !PT ;  /* 0x00000006a4067209 */ /* 0x000fe40007810000 */
[----:B------:R-:W-:Y:S02]  /*10780*/  FMNMX.FTZ R8, R159, R8, !PT ;  /* 0x000000089f087209 */ /* 0x000fe40007810000 */
[----:B------:R-:W-:-:S02]  /*10790*/  FSEL R154, R154, -INF , P0 ;  /* 0xff8000009a9a7808 */ /* 0x000fc40000000000 */
[----:B------:R-:W-:Y:S02]  /*107a0*/  FMNMX.FTZ R5, R212, R5, !PT ;  /* 0x00000005d4057209 */ /* 0x000fe40007810000 */
[----:B------:R-:W-:Y:S02]  /*107b0*/  FMNMX.FTZ R6, R157, R6, !PT ;  /* 0x000000069d067209 */ /* 0x000fe40007810000 */
[----:B------:R-:W-:Y:S02]  /*107c0*/  ISETP.GT.AND P0, PT, R3, 0x41, PT ;  /* 0x000000410300780c */ /* 0x000fe40003f04270 */
[----:B------:R-:W-:Y:S02]  /*107d0*/  FMNMX.FTZ R8, R144, R8, !PT ;  /* 0x0000000890087209 */ /* 0x000fe40007810000 */
[----:B------:R-:W-:Y:S02]  /*107e0*/  FMNMX.FTZ R5, R242, R5, !PT ;  /* 0x00000005f2057209 */ /* 0x000fe40007810000 */
[----:B------:R-:W-:-:S02]  /*107f0*/  FMNMX.FTZ R6, R166, R6, !PT ;  /* 0x00000006a6067209 */ /* 0x000fc40007810000 */
[----:B------:R-:W-:Y:S02]  /*10800*/  FSEL R156, R155, -INF , P0 ;  /* 0xff8000009b9c7808 */ /* 0x000fe40000000000 */
[----:B------:R-:W-:Y:S02]  /*10810*/  FMNMX.FTZ R8, R142, R8, !PT ;  /* 0x000000088e087209 */ /* 0x000fe40007810000 */
[----:B------:R-:W-:Y:S02]  /*10820*/  ISETP.GT.AND P0, PT, R3, 0x48, PT ;  /* 0x000000480300780c */ /* 0x000fe40003f04270 */
[----:B------:R-:W-:Y:S02]  /*10830*/  FMNMX.FTZ R5, R215, R5, !PT ;  /* 0x00000005d7057209 */ /* 0x000fe40007810000 */
[----:B------:R-:W-:Y:S02]  /*10840*/  FMNMX.FTZ R6, R188, R6, !PT ;  /* 0x00000006bc067209 */ /* 0x000fe40007810000 */
[----:B------:R-:W-:-:S02]  /*10850*/  FMNMX.FTZ R8, R154, R8, !PT ;  /* 0x000000089a087209 */ /* 0x000fc40007810000 */
[----:B------:R-:W-:Y:S02]  /*10860*/  FSEL R155, R122, -INF , P0 ;  /* 0xff8000007a9b7808 */ /* 0x000fe40000000000 */
[----:B------:R-:W-:Y:S02]  /*10870*/  ISETP.GT.AND P0, PT, R3, 0x49, PT ;  /* 0x000000490300780c */ /* 0x000fe40003f04270 */
[----:B------:R-:W-:Y:S02]  /*10880*/  FSEL R192, R116, -INF , P1 ;  /* 0xff80000074c07808 */ /* 0x000fe40000800000 */
        /* <DEDUP_REMOVED lines=9> */
[----:B------:R-:W-:Y:S02]  /*10920*/  FSEL R238, R112, -INF , P5 ;  /* 0xff80000070ee7808 */ /* 0x000fe40002800000 */
[----:B------:R-:W-:Y:S02]  /*10930*/  FMNMX.FTZ R5, R234, R5, !PT ;  /* 0x00000005ea057209 */ /* 0x000fe40007810000 */
[----:B------:R-:W-:Y:S02]  /*10940*/  FMNMX.FTZ R6, R194, R6, !PT ;  /* 0x00000006c2067209 */ /* 0x000fe40007810000 */
[----:B------:R-:W-:Y:S01]  /*10950*/  ISETP.GT.AND P0, PT, R3, 0x51, PT ;  /* 0x000000510300780c */ /* 0x000fe20003f04270 */
[----:B------:R-:W1:Y:S01]  /*10960*/  SHFL.BFLY PT, R9, R5, 0x2, 0x1f ;  /* 0x0c401f0005097f89 */ /* 0x000e6200000e0000 */
[----:B------:R-:W-:Y:S02]  /*10970*/  FMNMX.FTZ R8, R153, R8, !PT ;  /* 0x0000000899087209 */ /* 0x000fe40007810000 */
[----:B------:R-:W-:-:S02]  /*10980*/  FSEL R233, R113, -INF , P4 ;  /* 0xff80000071e97808 */ /* 0x000fc40002000000 */
[----:B------:R-:W-:Y:S02]  /*10990*/  FMNMX.FTZ R6, R238, R6, !PT ;  /* 0x00000006ee067209 */ /* 0x000fe40007810000 */
[----:B------:R-:W-:Y:S02]  /*109a0*/  FSEL R186, R147, -INF , P0 ;  /* 0xff80000093ba7808 */ /* 0x000fe40000000000 */
[----:B------:R-:W-:Y:S02]  /*109b0*/  ISETP.GT.AND P1, PT, R3, 0x58, PT ;  /* 0x000000580300780c */ /* 0x000fe40003f24270 */
[----:B------:R-:W-:Y:S02]  /*109c0*/  FMNMX.FTZ R8, R183, R8, !PT ;  /* 0x00000008b7087209 */ /* 0x000fe40007810000 */
[----:B------:R-:W-:Y:S02]  /*109d0*/  FMNMX.FTZ R137, R233, R6, !PT ;  /* 0x00000006e9897209 */ /* 0x000fe40007810000 */
[----:B------:R-:W-:-:S02]  /*109e0*/  ISETP.GT.AND P0, PT, R3, 0x59, PT ;  /* 0x000000590300780c */ /* 0x000fc40003f04270 */
[----:B------:R-:W-:Y:S02]  /*109f0*/  FSEL R181, R118, -INF , P1 ;  /* 0xff80000076b57808 */ /* 0x000fe40000800000 */
[----:B------:R-:W-:Y:S02]  /*10a00*/  FMNMX.FTZ R6, R186, R8, !PT ;  /* 0x00000008ba067209 */ /* 0x000fe40007810000 */
[----:B------:R-:W-:Y:S02]  /*10a10*/  FSEL R232, R108, -INF , P3 ;  /* 0xff8000006ce87808 */ /* 0x000fe40001800000 */
[----:B------:R-:W-:Y:S02]  /*10a20*/  FSEL R182, R119, -INF , P0 ;  /* 0xff80000077b67808 */ /* 0x000fe40000000000 */
[----:B------:R-:W-:Y:S02]  /*10a30*/  ISETP.GT.AND P3, PT, R3, 0x60, PT ;  /* 0x000000600300780c */ /* 0x000fe40003f64270 */
[----:B------:R-:W-:-:S02]  /*10a40*/  FMNMX.FTZ R6, R181, R6, !PT ;  /* 0x00000006b5067209 */ /* 0x000fc40007810000 */
[----:B------:R-:W-:Y:S02]  /*10a50*/  FSEL R143, R109, -INF , P2 ;  /* 0xff8000006d8f7808 */ /* 0x000fe40001000000 */
[C---:B------:R-:W-:Y:S02]  /*10a60*/  ISETP.GT.AND P2, PT, R3.reuse, 0x61, PT ;  /* 0x000000610300780c */ /* 0x040fe40003f44270 */
[C---:B------:R-:W-:Y:S02]  /*10a70*/  ISETP.GT.AND P1, PT, R3.reuse, 0x68, PT ;  /* 0x000000680300780c */ /* 0x040fe40003f24270 */
[----:B------:R-:W-:Y:S02]  /*10a80*/  ISETP.GT.AND P0, PT, R3, 0x69, PT ;  /* 0x000000690300780c */ /* 0x000fe40003f04270 */
[----:B------:R-:W-:Y:S02]  /*10a90*/  FSEL R243, R114, -INF , P3 ;  /* 0xff80000072f37808 */ /* 0x000fe40001800000 */
[----:B------:R-:W-:-:S02]  /*10aa0*/  FMNMX.FTZ R3, R182, R6, !PT ;  /* 0x00000006b6037209 */ /* 0x000fc40007810000 */
[----:B------:R-:W-:Y:S02]  /*10ab0*/  FMNMX.FTZ R137, R232, R137, !PT ;  /* 0x00000089e8897209 */ /* 0x000fe40007810000 */
[----:B------:R-:W-:Y:S02]  /*10ac0*/  FSEL R189, R115, -INF , P2 ;  /* 0xff80000073bd7808 */ /* 0x000fe40001000000 */
[----:B------:R-:W-:Y:S02]  /*10ad0*/  FMNMX.FTZ R3, R243, R3, !PT ;  /* 0x00000003f3037209 */ /* 0x000fe40007810000 */
[----:B------:R-:W-:Y:S02]  /*10ae0*/  FMNMX.FTZ R137, R143, R137, !PT ;  /* 0x000000898f897209 */ /* 0x000fe40007810000 */
[----:B------:R-:W-:Y:S02]  /*10af0*/  FSEL R244, R110, -INF , P1 ;  /* 0xff8000006ef47808 */ /* 0x000fe40000800000 */
[----:B------:R-:W-:Y:S01]  /*10b00*/  FMNMX.FTZ R3, R189, R3, !PT ;  /* 0x00000003bd037209 */ /* 0x000fe20007810000 */
[----:B------:R-:W2:Y:S01]  /*10b10*/  SHFL.BFLY PT, R6, R137, 0x2, 0x1f ;  /* 0x0c401f0089067f89 */ /* 0x000ea200000e0000 */
[----:B------:R-:W-:-:S02]  /*10b20*/  FSEL R111, R111, -INF , P0 ;  /* 0xff8000006f6f7808 */ /* 0x000fc40000000000 */
[----:B-1----:R-:W-:Y:S02]  /*10b30*/  FMNMX.FTZ R139, R5, R9, !PT ;  /* 0x00000009058b7209 */ /* 0x002fe40007810000 */
[----:B------:R-:W-:Y:S02]  /*10b40*/  FMNMX.FTZ R3, R244, R3, !PT ;  /* 0x00000003f4037209 */ /* 0x000fe40007810000 */
[----:B------:R-:W-:Y:S01]  /*10b50*/  ISETP.GT.AND P0, PT, R7, 0x1, PT ;  /* 0x000000010700780c */ /* 0x000fe20003f04270 */
[----:B------:R-:W1:Y:S01]  /*10b60*/  SHFL.BFLY PT, R5, R139, 0x1, 0x1f ;  /* 0x0c201f008b057f89 */ /* 0x000e6200000e0000 */
[----:B------:R-:W-:Y:S02]  /*10b70*/  FMNMX.FTZ R3, R111, R3, !PT ;  /* 0x000000036f037209 */ /* 0x000fe40007810000 */
[----:B------:R-:W-:Y:S02]  /*10b80*/  FSEL R68, R83, -INF , P0 ;  /* 0xff80000053447808 */ /* 0x000fe40000000000 */
[C---:B------:R-:W-:Y:S01]  /*10b90*/  ISETP.GT.AND P0, PT, R7.reuse, 0x9, PT ;  /* 0x000000090700780c */ /* 0x040fe20003f04270 */
[----:B------:R-:W3:Y:S01]  /*10ba0*/  SHFL.BFLY PT, R71, R3, 0x2, 0x1f ;  /* 0x0c401f0003477f89 */ /* 0x000ee200000e0000 */
[----:B------:R-:W-:-:S02]  /*10bb0*/  ISETP.GT.AND P1, PT, R7, RZ, PT ;  /* 0x000000ff0700720c */ /* 0x000fc40003f24270 */
[----:B------:R-:W-:Y:S02]  /*10bc0*/  FSEL R70, R103, -INF , P0 ;  /* 0xff80000067467808 */ /* 0x000fe40000000000 */
[C---:B------:R-:W-:Y:S02]  /*10bd0*/  ISETP.GT.AND P0, PT, R7.reuse, 0x19, PT ;  /* 0x000000190700780c */ /* 0x040fe40003f04270 */
[----:B------:R-:W-:Y:S02]  /*10be0*/  ISETP.GT.AND P2, PT, R7, 0x8, PT ;  /* 0x000000080700780c */ /* 0x000fe40003f44270 */
[----:B------:R-:W-:Y:S02]  /*10bf0*/  FSEL R69, R82, -INF , P1 ;  /* 0xff80000052457808 */ /* 0x000fe40000800000 */
[----:B--2---:R-:W-:Y:S02]  /*10c00*/  FMNMX.FTZ R137, R137, R6, !PT ;  /* 0x0000000689897209 */ /* 0x004fe40007810000 */
[----:B------:R-:W-:-:S02]  /*10c10*/  FSEL R84, R51, -INF , P0 ;  /* 0xff80000033547808 */ /* 0x000fc40000000000 */
[----:B------:R-:W-:Y:S01]  /*10c20*/  FSEL R80, R102, -INF , P2 ;  /* 0xff80000066507808 */ /* 0x000fe20001000000 */
[----:B------:R-:W2:Y:S01]  /*10c30*/  SHFL.BFLY PT, R8, R137, 0x1, 0x1f ;  /* 0x0c201f0089087f89 */ /* 0x000ea200000e0000 */
[----:B------:R-:W-:Y:S02]  /*10c40*/  ISETP.GT.AND P0, PT, R7, 0x29, PT ;  /* 0x000000290700780c */ /* 0x000fe40003f04270 */
[----:B------:R-:W-:Y:S02]  /*10c50*/  FMNMX.FTZ R6, R69, R68, !PT ;  /* 0x0000004445067209 */ /* 0x000fe40007810000 */
[----:B-1----:R-:W-:Y:S02]  /*10c60*/  FMNMX.FTZ R139, R139, R5, !PT ;  /* 0x000000058b8b7209 */ /* 0x002fe40007810000 */
[----:B------:R-:W-:Y:S02]  /*10c70*/  ISETP.GT.AND P3, PT, R7, 0x10, PT ;  /* 0x000000100700780c */ /* 0x000fe40003f64270 */
[----:B------:R-:W-:-:S02]  /*10c80*/  FSEL R94, R79, -INF , P0 ;  /* 0xff8000004f5e7808 */ /* 0x000fc40000000000 */
[----:B------:R-:W-:Y:S01]  /*10c90*/  FMNMX.FTZ R5, R80, R6, !PT ;  /* 0x0000000650057209 */ /* 0x000fe20007810000 */
[----:B------:R-:W-:Y:S01]  /*10ca0*/  FMUL.FTZ R6, R139, c[0x0][0x2d0] ;  /* 0x0000b4008b067a20 */ /* 0x000fe20000410000 */
[----:B------:R-:W-:Y:S02]  /*10cb0*/  ISETP.GT.AND P0, PT, R7, 0x31, PT ;  /* 0x000000310700780c */ /* 0x000fe40003f04270 */
[----:B---3--:R-:W-:Y:S02]  /*10cc0*/  FMNMX.FTZ R71, R3, R71, !PT ;  /* 0x0000004703477209 */ /* 0x008fe40007810000 */
[----:B------:R-:W-:Y:S02]  /*10cd0*/  ISETP.GT.AND P2, PT, R7, 0x11, PT ;  /* 0x000000110700780c */ /* 0x000fe40003f44270 */
[----:B------:R-:W-:Y:S01]  /*10ce0*/  FSEL R81, R98, -INF , P3 ;  /* 0xff80000062517808 */ /* 0x000fe20001800000 */
[----:B------:R-:W1:Y:S01]  /*10cf0*/  SHFL.BFLY PT, R9, R71, 0x1, 0x1f ;  /* 0x0c201f0047097f89 */ /* 0x000e6200000e0000 */
[----:B------:R-:W-:-:S02]  /*10d00*/  FMNMX.FTZ R3, R70, R5, !PT ;  /* 0x0000000546037209 */ /* 0x000fc40007810000 */
[----:B------:R-:W-:Y:S02]  /*10d10*/  FSEL R130, R75, -INF , P0 ;  /* 0xff8000004b827808 */ /* 0x000fe40000000000 */
[----:B------:R-:W-:Y:S02]  /*10d20*/  FSETP.NEU.FTZ.AND P0, PT, R139, -INF , PT ;  /* 0xff8000008b00780b */ /* 0x000fe40003f1d000 */
[----:B------:R-:W-:Y:S02]  /*10d30*/  ISETP.GT.AND P1, PT, R7, 0x18, PT ;  /* 0x000000180700780c */ /* 0x000fe40003f24270 */
[----:B------:R-:W-:Y:S02]  /*10d40*/  FSEL R82, R99, -INF , P2 ;  /* 0xff80000063527808 */ /* 0x000fe40001000000 */
[----:B------:R-:W-:Y:S02]  /*10d50*/  FMNMX.FTZ R3, R81, R3, !PT ;  /* 0x0000000351037209 */ /* 0x000fe40007810000 */
[----:B------:R-:W-:-:S02]  /*10d60*/  FSEL R6, R6, RZ, P0 ;  /* 0x000000ff06067208 */ /* 0x000fc40000000000 */
[----:B------:R-:W-:Y:S02]  /*10d70*/  FSEL R83, R50, -INF , P1 ;  /* 0xff80000032537808 */ /* 0x000fe40000800000 */
[----:B------:R-:W-:Y:S01]  /*10d80*/  FMNMX.FTZ R5, R82, R3, !PT ;  /* 0x0000000352057209 */ /* 0x000fe20007810000 */
[----:B------:R-:W-:Y:S01]  /*10d90*/  FFMA.FTZ R3, R10, c[0x0][0x2d0], -R6 ;  /* 0x0000b4000a037a23 */ /* 0x000fe20000010806 */
[----:B------:R-:W-:Y:S02]  /*10da0*/  ISETP.GT.AND P3, PT, R7, 0x20, PT ;  /* 0x000000200700780c */ /* 0x000fe40003f64270 */
[----:B------:R-:W-:Y:S01]  /*10db0*/  FMNMX.FTZ R5, R83, R5, !PT ;  /* 0x0000000553057209 */ /* 0x000fe20007810000 */
[----:B------:R3:W-:Y:S01]  /*10dc0*/  MUFU.EX2 R252, R3 ;  /* 0x0000000300fc7308 */ /* 0x0007e20000000800 */
[----:B------:R-:W-:Y:S02]  /*10dd0*/  ISETP.GT.AND P2, PT, R7, 0x21, PT ;  /* 0x000000210700780c */ /* 0x000fe40003f44270 */
[----:B------:R-:W-:-:S02]  /*10de0*/  FSEL R91, R46, -INF , P3 ;  /* 0xff8000002e5b7808 */ /* 0x000fc40001800000 */
[----:B--2---:R-:W-:Y:S01]  /*10df0*/  FMNMX.FTZ R137, R137, R8, !PT ;  /* 0x0000000889897209 */ /* 0x004fe20007810000 */
[----:B------:R-:W-:Y:S01]  /*10e00*/  FFMA.FTZ R8, R11, c[0x0][0x2d0], -R6 ;  /* 0x0000b4000b087a23 */ /* 0x000fe20000010806 */
[----:B------:R-:W-:Y:S02]  /*10e10*/  ISETP.GT.AND P1, PT, R7, 0x28, PT ;  /* 0x000000280700780c */ /* 0x000fe40003f24270 */
[----:B------:R-:W-:Y:S01]  /*10e20*/  FSEL R92, R47, -INF , P2 ;  /* 0xff8000002f5c7808 */ /* 0x000fe20001000000 */
[----:B------:R2:W-:Y:S01]  /*10e30*/  MUFU.EX2 R251, R8 ;  /* 0x0000000800fb7308 */ /* 0x0005e20000000800 */
[----:B------:R-:W-:Y:S02]  /*10e40*/  FSEL R93, R78, -INF , P1 ;  /* 0xff8000004e5d7808 */ /* 0x000fe40000800000 */
[----:B------:R-:W-:Y:S01]  /*10e50*/  FSETP.NEU.FTZ.AND P0, PT, R137, -INF , PT ;  /* 0xff8000008900780b */ /* 0x000fe20003f1d000 */
[----:B------:R-:W-:Y:S01]  /*10e60*/  LDSM.16.MT88.4 R76, [R230+0x900] ;  /* 0x00090000e64c783b */ /* 0x000fe20000004200 */
[----:B------:R-:W-:-:S02]  /*10e70*/  ISETP.GT.AND P1, PT, R7, 0x30, PT ;  /* 0x000000300700780c */ /* 0x000fc40003f24270 */
[----:B---3--:R-:W-:Y:S01]  /*10e80*/  FMNMX.FTZ R3, R84, R5, !PT ;  /* 0x0000000554037209 */ /* 0x008fe20007810000 */
[----:B------:R-:W-:Y:S01]  /*10e90*/  FMUL.FTZ R5, R137, c[0x0][0x2d0] ;  /* 0x0000b40089057a20 */ /* 0x000fe20000410000 */
[----:B------:R-:W-:Y:S02]  /*10ea0*/  FSEL R131, R74, -INF , P1 ;  /* 0xff8000004a837808 */ /* 0x000fe40000800000 */
[----:B------:R-:W-:Y:S01]  /*10eb0*/  FMNMX.FTZ R3, R91, R3, !PT ;  /* 0x000000035b037209 */ /* 0x000fe20007810000 */
[----:B------:R-:W-:Y:S01]  /*10ec0*/  LDSM.16.MT88.4 R72, [R229+0x900] ;  /* 0x00090000e548783b */ /* 0x000fe20000004200 */
[----:B------:R-:W-:Y:S02]  /*10ed0*/  FSEL R5, R5, RZ, P0 ;  /* 0x000000ff05057208 */ /* 0x000fe40000000000 */
[----:B------:R-:W-:Y:S02]  /*10ee0*/  FMNMX.FTZ R3, R92, R3, !PT ;  /* 0x000000035c037209 */ /* 0x000fe40007810000 */
[----:B------:R-:W-:Y:S01]  /*10ef0*/  ISETP.GT.AND P2, PT, R7, 0x38, PT ;  /* 0x000000380700780c */ /* 0x000fe20003f44270 */
[----:B--2---:R-:W-:Y:S01]  /*10f00*/  FFMA.FTZ R8, R12, c[0x0][0x2d0], -R5 ;  /* 0x0000b4000c087a23 */ /* 0x004fe20000010805 */
[----:B------:R-:W-:-:S02]  /*10f10*/  FMNMX.FTZ R3, R93, R3, !PT ;  /* 0x000000035d037209 */ /* 0x000fc40007810000 */
[----:B------:R-:W-:Y:S01]  /*10f20*/  ISETP.GT.AND P1, PT, R7, 0x39, PT ;  /* 0x000000390700780c */ /* 0x000fe20003f24270 */
[----:B------:R2:W-:Y:S01]  /*10f30*/  MUFU.EX2 R240, R8 ;  /* 0x0000000800f07308 */ /* 0x0005e20000000800 */
[----:B------:R-:W-:Y:S02]  /*10f40*/  FMNMX.FTZ R3, R94, R3, !PT ;  /* 0x000000035e037209 */ /* 0x000fe40007810000 */
[----:B------:R-:W-:Y:S02]  /*10f50*/  FSEL R128, R38, -INF , P2 ;  /* 0xff80000026807808 */ /* 0x000fe40001000000 */
[----:B------:R-:W-:Y:S02]  /*10f60*/  FMNMX.FTZ R3, R131, R3, !PT ;  /* 0x0000000383037209 */ /* 0x000fe40007810000 */
[----:B------:R-:W-:Y:S02]  /*10f70*/  FSEL R135, R39, -INF , P1 ;  /* 0xff80000027877808 */ /* 0x000fe40000800000 */
[----:B------:R-:W-:Y:S01]  /*10f80*/  FMNMX.FTZ R3, R130, R3, !PT ;  /* 0x0000000382037209 */ /* 0x000fe20007810000 */
[----:B------:R-:W3:Y:S01]  /*10f90*/  LDSM.16.MT88.4 R36, [R231+0x100] ;  /* 0x00010000e724783b */ /* 0x000ee20000004200 */
[----:B------:R-:W-:-:S02]  /*10fa0*/  ISETP.GT.AND P2, PT, R7, 0x40, PT ;  /* 0x000000400700780c */ /* 0x000fc40003f44270 */
[----:B------:R-:W-:Y:S02]  /*10fb0*/  FMNMX.FTZ R3, R128, R3, !PT ;  /* 0x0000000380037209 */ /* 0x000fe40007810000 */
[----:B------:R-:W-:Y:S01]  /*10fc0*/  ISETP.GT.AND P1, PT, R7, 0x41, PT ;  /* 0x000000410700780c */ /* 0x000fe20003f24270 */
[----:B--2---:R-:W-:Y:S01]  /*10fd0*/  FFMA.FTZ R8, R13, c[0x0][0x2d0], -R5 ;  /* 0x0000b4000d087a23 */ /* 0x004fe20000010805 */
[----:B------:R-:W-:Y:S02]  /*10fe0*/  FSEL R145, R66, -INF , P2 ;  /* 0xff80000042917808 */ /* 0x000fe40001000000 */
[----:B------:R-:W-:Y:S01]  /*10ff0*/  FSEL R146, R67, -INF , P1 ;  /* 0xff80000043927808 */ /* 0x000fe20000800000 */
[----:B------:R2:W-:Y:S01]  /*11000*/  MUFU.EX2 R195, R8 ;  /* 0x0000000800c37308 */ /* 0x0005e20000000800 */
[C---:B------:R-:W-:Y:S01]  /*11010*/  ISETP.GT.AND P1, PT, R7.reuse, 0x48, PT ;  /* 0x000000480700780c */ /* 0x040fe20003f24270 */
[----:B------:R-:W-:Y:S01]  /*11020*/  LDSM.16.MT88.4 R64, [R231+0x900] ;  /* 0x00090000e740783b */ /* 0x000fe20000004200 */
[----:B------:R-:W-:-:S02]  /*11030*/  ISETP.GT.AND P0, PT, R7, 0x49, PT ;  /* 0x000000490700780c */ /* 0x000fc40003f04270 */
[----:B------:R-:W-:Y:S02]  /*11040*/  FSEL R147, R62, -INF , P1 ;  /* 0xff8000003e937808 */ /* 0x000fe40000800000 */
[----:B------:R-:W-:Y:S02]  /*11050*/  FSEL R152, R63, -INF , P0 ;  /* 0xff8000003f987808 */ /* 0x000fe40000000000 */
[----:B-1----:R-:W-:Y:S01]  /*11060*/  FMNMX.FTZ R71, R71, R9, !PT ;  /* 0x0000000947477209 */ /* 0x002fe20007810000 */
[--C-:B------:R-:W-:Y:S01]  /*11070*/  FFMA.FTZ R9, R15, c[0x0][0x2d0], -R5.reuse ;  /* 0x0000b4000f097a23 */ /* 0x100fe20000010805 */
[C---:B------:R-:W-:Y:S01]  /*11080*/  ISETP.GT.AND P0, PT, R7.reuse, 0x51, PT ;  /* 0x000000510700780c */ /* 0x040fe20003f04270 */
[----:B------:R-:W-:Y:S01]  /*11090*/  LDSM.16.MT88.4 R60, [R228+0x900] ;  /* 0x00090000e43c783b */ /* 0x000fe20000004200 */
[----:B------:R-:W-:Y:S01]  /*110a0*/  ISETP.GT.AND P1, PT, R7, 0x50, PT ;  /* 0x000000500700780c */ /* 0x000fe20003f24270 */
[----:B------:R-:W-:Y:S01]  /*110b0*/  MUFU.EX2 R193, R9 ;  /* 0x0000000900c17308 */ /* 0x000fe20000000800 */
[----:B------:R-:W-:Y:S01]  /*110c0*/  FSEL R178, R59, -INF , P0 ;  /* 0xff8000003bb27808 */ /* 0x000fe20000000000 */
[----:B--2---:R-:W-:Y:S01]  /*110d0*/  FFMA.FTZ R8, R14, c[0x0][0x2d0], -R5 ;  /* 0x0000b4000e087a23 */ /* 0x004fe20000010805 */
[----:B------:R-:W-:-:S02]  /*110e0*/  FSETP.NEU.FTZ.AND P0, PT, R71, -INF , PT ;  /* 0xff8000004700780b */ /* 0x000fc40003f1d000 */
[----:B------:R-:W-:Y:S02]  /*110f0*/  FSEL R175, R58, -INF , P1 ;  /* 0xff8000003aaf7808 */ /* 0x000fe40000800000 */
[C---:B------:R-:W-:Y:S01]  /*11100*/  ISETP.GT.AND P4, PT, R7.reuse, 0x58, PT ;  /* 0x000000580700780c */ /* 0x040fe20003f84270 */
[----:B------:R1:W2:Y:S01]  /*11110*/  MUFU.EX2 R191, R8 ;  /* 0x0000000800bf7308 */ /* 0x0002a20000000800 */
[C---:B------:R-:W-:Y:S02]  /*11120*/  ISETP.GT.AND P5, PT, R7.reuse, 0x59, PT ;  /* 0x000000590700780c */ /* 0x040fe40003fa4270 */
[C---:B------:R-:W-:Y:S02]  /*11130*/  ISETP.GT.AND P3, PT, R7.reuse, 0x60, PT ;  /* 0x000000600700780c */ /* 0x040fe40003f64270 */
[C---:B------:R-:W-:Y:S02]  /*11140*/  ISETP.GT.AND P2, PT, R7.reuse, 0x61, PT ;  /* 0x000000610700780c */ /* 0x040fe40003f44270 */
[----:B------:R-:W-:-:S02]  /*11150*/  ISETP.GT.AND P1, PT, R7, 0x68, PT ;  /* 0x000000680700780c */ /* 0x000fc40003f24270 */
[----:B------:R-:W-:Y:S02]  /*11160*/  FSEL R177, R54, -INF , P4 ;  /* 0xff80000036b17808 */ /* 0x000fe40002000000 */
[----:B------:R-:W-:Y:S02]  /*11170*/  FSEL R176, R55, -INF , P5 ;  /* 0xff80000037b07808 */ /* 0x000fe40002800000 */
[----:B------:R-:W-:Y:S01]  /*11180*/  FSEL R174, R42, -INF , P3 ;  /* 0xff8000002aae7808 */ /* 0x000fe20001800000 */
[----:B------:R-:W-:Y:S01]  /*11190*/  LDSM.16.MT88.4 R52, [R230+0x100] ;  /* 0x00010000e634783b */ /* 0x000fe20000004200 */
[----:B------:R-:W-:Y:S02]  /*111a0*/  FSEL R173, R43, -INF , P2 ;  /* 0xff8000002bad7808 */ /* 0x000fe40001000000 */
[----:B-1----:R-:W-:Y:S01]  /*111b0*/  FMNMX.FTZ R8, R135, R3, !PT ;  /* 0x0000000387087209 */ /* 0x002fe20007810000 */
[----:B------:R-:W-:Y:S01]  /*111c0*/  FMUL.FTZ R3, R71, c[0x0][0x2d0] ;  /* 0x0000b40047037a20 */ /* 0x000fe20000410000 */
[----:B------:R-:W-:Y:S01]  /*111d0*/  FSEL R172, R34, -INF , P1 ;  /* 0xff80000022ac7808 */ /* 0x000fe20000800000 */
[----:B------:R-:W1:Y:S01]  /*111e0*/  LDSM.16.MT88.4 R40, [R229+0x100] ;  /* 0x00010000e528783b */ /* 0x000e620000004200 */
[----:B------:R-:W-:-:S02]  /*111f0*/  FMNMX.FTZ R8, R145, R8, !PT ;  /* 0x0000000891087209 */ /* 0x000fc40007810000 */
[----:B------:R-:W-:Y:S02]  /*11200*/  FSEL R3, R3, RZ, P0 ;  /* 0x000000ff03037208 */ /* 0x000fe40000000000 */
[----:B------:R-:W-:Y:S02]  /*11210*/  FMNMX.FTZ R8, R146, R8, !PT ;  /* 0x0000000892087209 */ /* 0x000fe40007810000 */
[----:B------:R-:W-:Y:S01]  /*11220*/  ISETP.GT.AND P0, PT, R7, 0x69, PT ;  /* 0x000000690700780c */ /* 0x000fe20003f04270 */
[--C-:B------:R-:W-:Y:S01]  /*11230*/  FFMA.FTZ R0, R17, c[0x0][0x2d0], -R3.reuse ;  /* 0x0000b40011007a23 */ /* 0x100fe20000010803 */
[----:B------:R-:W-:Y:S01]  /*11240*/  FMNMX.FTZ R8, R147, R8, !PT ;  /* 0x0000000893087209 */ /* 0x000fe20007810000 */
[----:B------:R-:W-:Y:S01]  /*11250*/  FFMA.FTZ R9, R16, c[0x0][0x2d0], -R3 ;  /* 0x0000b40010097a23 */ /* 0x000fe20000010803 */
[----:B------:R-:W-:Y:S01]  /*11260*/  FSEL R170, R35, -INF , P0 ;  /* 0xff80000023aa7808 */ /* 0x000fe20000000000 */
[----:B------:R4:W-:Y:S01]  /*11270*/  MUFU.EX2 R196, R0 ;  /* 0x0000000000c47308 */ /* 0x0009e20000000800 */
[----:B------:R-:W-:-:S02]  /*11280*/  FMNMX.FTZ R8, R152, R8, !PT ;  /* 0x0000000898087209 */ /* 0x000fc40007810000 */
[----:B--2---:R-:W-:Y:S02]  /*11290*/  F2FP.BF16.PACK_AB R10, R193, R191 ;  /* 0x000000bfc10a723e */ /* 0x004fe400000010ff */
[----:B------:R-:W-:Y:S02]  /*112a0*/  FMNMX.FTZ R7, R175, R8, !PT ;  /* 0x00000008af077209 */ /* 0x000fe40007810000 */
[----:B------:R-:W-:Y:S01]  /*112b0*/  F2FP.BF16.PACK_AB R8, R195, R240 ;  /* 0x000000f0c308723e */ /* 0x000fe200000010ff */
[----:B------:R-:W2:Y:S01]  /*112c0*/  MUFU.EX2 R206, R9 ;  /* 0x0000000900ce7308 */ /* 0x000ea20000000800 */
[----:B------:R-:W-:-:S04]  /*112d0*/  FMNMX.FTZ R7, R178, R7, !PT ;  /* 0x00000007b2077209 */ /* 0x000fc80007810000 */
[----:B------:R-:W-:Y:S01]  /*112e0*/  FMNMX.FTZ R4, R177, R7, !PT ;  /* 0x00000007b1047209 */ /* 0x000fe20007810000 */
[----:B----4-:R-:W-:-:S03]  /*112f0*/  FFMA.FTZ R0, R18, c[0x0][0x2d0], -R3 ;  /* 0x0000b40012007a23 */ /* 0x010fc60000010803 */
[----:B------:R-:W-:Y:S01]  /*11300*/  FMNMX.FTZ R4, R176, R4, !PT ;  /* 0x00000004b0047209 */ /* 0x000fe20007810000 */
[----:B------:R4:W-:Y:S03]  /*11310*/  MUFU.EX2 R198, R0 ;  /* 0x0000000000c67308 */ /* 0x0009e60000000800 */
[----:B------:R-:W-:Y:S02]  /*11320*/  FMNMX.FTZ R2, R174, R4, !PT ;  /* 0x00000004ae027209 */ /* 0x000fe40007810000 */
[----:B--2---:R-:W-:Y:S01]  /*11330*/  F2FP.BF16.PACK_AB R9, R196, R206 ;  /* 0x000000cec409723e */ /* 0x004fe200000010ff */
[----:B----4-:R-:W-:-:S04]  /*11340*/  FFMA.FTZ R0, R19, c[0x0][0x2d0], -R3 ;  /* 0x0000b40013007a23 */ /* 0x010fc80000010803 */
[----:B------:R2:W4:Y:S02]  /*11350*/  MUFU.EX2 R209, R0 ;  /* 0x0000000000d17308 */ /* 0x0005240000000800 */
[----:B--2---:R-:W-:Y:S01]  /*11360*/  FMNMX.FTZ R0, R173, R2, !PT ;  /* 0x00000002ad007209 */ /* 0x004fe20007810000 */
[--C-:B------:R-:W-:Y:S01]  /*11370*/  FFMA.FTZ R2, R20, c[0x0][0x2d0], -R5.reuse ;  /* 0x0000b40014027a23 */ /* 0x100fe20000010805 */
[----:B----4-:R-:W-:Y:S02]  /*11380*/  F2FP.BF16.PACK_AB R11, R209, R198 ;  /* 0x000000c6d10b723e */ /* 0x010fe400000010ff */
[----:B------:R-:W-:Y:S02]  /*11390*/  FMNMX.FTZ R0, R172, R0, !PT ;  /* 0x00000000ac007209 */ /* 0x000fe40007810000 */
[----:B------:R2:W-:Y:S02]  /*113a0*/  MUFU.EX2 R237, R2 ;  /* 0x0000000200ed7308 */ /* 0x0005e40000000800 */
[----:B------:R-:W-:Y:S01]  /*113b0*/  FMNMX.FTZ R0, R170, R0, !PT ;  /* 0x00000000aa007209 */ /* 0x000fe20007810000 */
[C---:B------:R-:W-:Y:S04]  /*113c0*/  HMMA.16816.F32.BF16 R44, R8.reuse, R24, RZ ;  /* 0x00000018082c723c */ /* 0x040fe800000418ff */
[----:B------:R-:W4:Y:S04]  /*113d0*/  SHFL.BFLY PT, R4, R0, 0x2, 0x1f ;  /* 0x0c401f0000047f89 */ /* 0x000f2800000e0000 */
[----:B---3--:R-:W-:Y:S01]  /*113e0*/  HMMA.16816.F32.BF16 R56, R8, R36, RZ ;  /* 0x000000240838723c */ /* 0x008fe200000418ff */
[----:B--2---:R-:W-:-:S04]  /*113f0*/  FFMA.FTZ R2, R21, c[0x0][0x2d0], -R5 ;  /* 0x0000b40015027a23 */ /* 0x004fc80000010805 */
[----:B------:R2:W3:Y:S03]  /*11400*/  MUFU.EX2 R214, R2 ;  /* 0x0000000200d67308 */ /* 0x0004e60000000800 */
[C---:B-1----:R-:W-:Y:S08]  /*11410*/  HMMA.16816.F32.BF16 R48, R8.reuse, R40, RZ ;  /* 0x000000280830723c */ /* 0x042ff000000418ff */
[----:B------:R-:W-:Y:S01]  /*11420*/  HMMA.16816.F32.BF16 R16, R8, R52, RZ ;  /* 0x000000340810723c */ /* 0x000fe200000418ff */
[----:B----4-:R-:W-:Y:S01]  /*11430*/  FMNMX.FTZ R0, R0, R4, !PT ;  /* 0x0000000400007209 */ /* 0x010fe20007810000 */
[----:B--2---:R-:W-:-:S04]  /*11440*/  FFMA.FTZ R2, R22, c[0x0][0x2d0], -R5 ;  /* 0x0000b40016027a23 */ /* 0x004fc80000010805 */
[----:B------:R-:W1:Y:S02]  /*11450*/  SHFL.BFLY PT, R4, R0, 0x1, 0x1f ;  /* 0x0c201f0000047f89 */ /* 0x000e6400000e0000 */
[----:B------:R-:W-:Y:S01]  /*11460*/  HMMA.16816.F32.BF16 R32, R8, R26, RZ ;  /* 0x0000001a0820723c */ /* 0x000fe200000418ff */
[----:B---3--:R-:W-:Y:S01]  /*11470*/  F2FP.BF16.PACK_AB R12, R214, R237 ;  /* 0x000000edd60c723e */ /* 0x008fe200000010ff */
[----:B------:R2:W-:Y:S02]  /*11480*/  MUFU.EX2 R201, R2 ;  /* 0x0000000200c97308 */ /* 0x0005e40000000800 */
[----:B--2---:R-:W-:-:S04]  /*11490*/  FFMA.FTZ R2, R23, c[0x0][0x2d0], -R5 ;  /* 0x0000b40017027a23 */ /* 0x004fc80000010805 */
[----:B------:R-:W-:Y:S02]  /*114a0*/  HMMA.16816.F32.BF16 R20, R8, R42, RZ ;  /* 0x0000002a0814723c */ /* 0x000fe400000418ff */
[----:B------:R2:W3:Y:S01]  /*114b0*/  MUFU.EX2 R239, R2 ;  /* 0x0000000200ef7308 */ /* 0x0004e20000000800 */
[----:B-1----:R-:W-:-:S04]  /*114c0*/  FMNMX.FTZ R138, R0, R4, !PT ;  /* 0x00000004008a7209 */ /* 0x002fc80007810000 */
[C---:B------:R-:W-:Y:S01]  /*114d0*/  FSETP.NEU.FTZ.AND P0, PT, R138.reuse, -INF , PT ;  /* 0xff8000008a00780b */ /* 0x040fe20003f1d000 */
[----:B------:R-:W-:-:S05]  /*114e0*/  FMUL.FTZ R0, R138, c[0x0][0x2d0] ;  /* 0x0000b4008a007a20 */ /* 0x000fca0000410000 */
[----:B------:R-:W-:Y:S01]  /*114f0*/  FSEL R0, R0, RZ, P0 ;  /* 0x000000ff00007208 */ /* 0x000fe20000000000 */
[----:B--2---:R-:W-:Y:S01]  /*11500*/  FFMA.FTZ R2, R28, c[0x0][0x2d0], -R3 ;  /* 0x0000b4001c027a23 */ /* 0x004fe20000010803 */
[----:B---3--:R-:W-:-:S03]  /*11510*/  F2FP.BF16.PACK_AB R14, R239, R201 ;  /* 0x000000c9ef0e723e */ /* 0x008fc600000010ff */
[----:B------:R1:W-:Y:S02]  /*11520*/  MUFU.EX2 R213, R2 ;  /* 0x0000000200d57308 */ /* 0x0003e40000000800 */
[----:B-1----:R-:W-:-:S06]  /*11530*/  FFMA.FTZ R2, R29, c[0x0][0x2d0], -R3 ;  /* 0x0000b4001d027a23 */ /* 0x002fcc0000010803 */
[----:B------:R1:W2:Y:S02]  /*11540*/  MUFU.EX2 R179, R2 ;  /* 0x0000000200b37308 */ /* 0x0002a40000000800 */
[----:B-1----:R-:W-:Y:S02]  /*11550*/  FFMA.FTZ R2, R30, c[0x0][0x2d0], -R3 ;  /* 0x0000b4001e027a23 */ /* 0x002fe40000010803 */
[----:B--2---:R-:W-:-:S04]  /*11560*/  IMAD.MOV.U32 R4, RZ, RZ, R179 ;  /* 0x000000ffff047224 */ /* 0x004fc800078e00b3 */
[----:B------:R1:W-:Y:S01]  /*11570*/  MUFU.EX2 R203, R2 ;  /* 0x0000000200cb7308 */ /* 0x0003e20000000800 */
[----:B------:R-:W-:Y:S01]  /*11580*/  F2FP.BF16.PACK_AB R13, R4, R213 ;  /* 0x000000d5040d723e */ /* 0x000fe200000010ff */
[----:B-1----:R-:W-:Y:S02]  /*11590*/  FFMA.FTZ R2, R31, c[0x0][0x2d0], -R3 ;  /* 0x0000b4001f027a23 */ /* 0x002fe40000010803 */
[C---:B------:R-:W-:Y:S04]  /*115a0*/  HMMA.16816.F32.BF16 R28, R8.reuse, R38, RZ ;  /* 0x00000026081c723c */ /* 0x040fe800000418ff */
[----:B------:R1:W2:Y:S04]  /*115b0*/  MUFU.EX2 R202, R2 ;  /* 0x0000000200ca7308 */ /* 0x0002a80000000800 */
[----:B------:R-:W-:Y:S01]  /*115c0*/  HMMA.16816.F32.BF16 R8, R8, R54, RZ ;  /* 0x000000360808723c */ /* 0x000fe200000418ff */
[----:B-1----:R-:W-:Y:S01]  /*115d0*/  FFMA.FTZ R2, R85, c[0x0][0x2d0], -R6 ;  /* 0x0000b40055027a23 */ /* 0x002fe20000010806 */
[----:B--2---:R-:W-:-:S03]  /*115e0*/  F2FP.BF16.PACK_AB R15, R202, R203 ;  /* 0x000000cbca0f723e */ /* 0x004fc600000010ff */
[----:B------:R1:W-:Y:S04]  /*115f0*/  MUFU.EX2 R227, R2 ;  /* 0x0000000200e37308 */ /* 0x0003e80000000800 */
[C---:B------:R-:W-:Y:S11]  /*11600*/  HMMA.16816.F32.BF16 R100, R12.reuse, R60, R44 ;  /* 0x0000003c0c64723c */ /* 0x040ff6000004182c */
[----:B------:R-:W-:Y:S04]  /*11610*/  @!UPT UIADD3 URZ, URZ, URZ, URZ ;  /* 0x0000003f3f3ff290 */ /* 0x000fe8000fffe03f */
        /* <DEDUP_REMOVED lines=12> */
[----:B-1----:R-:W-:-:S02]  /*116e0*/  FFMA.FTZ R2, R88, c[0x0][0x2d0], -R6 ;  /* 0x0000b40058027a23 */ /* 0x002fc40000010806 */
[----:B------:R-:W-:Y:S02]  /*116f0*/  IMAD.MOV.U32 R88, RZ, RZ, R111 ;  /* 0x000000ffff587224 */ /* 0x000fe400078e006f */
        /* <DEDUP_REMOVED lines=23> */
[C---:B------:R-:W-:Y:S08]  /*11870*/  HMMA.16816.F32.BF16 R32, R8.reuse, R38, RZ ;  /* 0x000000260820723c */ /* 0x040ff000000418ff */
[----:B------:R-:W-:Y:S01]  /*11880*/  HMMA.16816.F32.BF16 R36, R8, R42, RZ ;  /* 0x0000002a0824723c */ /* 0x000fe200000418ff */
[----:B-1----:R-:W-:-:S04]  /*11890*/  FFMA.FTZ R2, R82, c[0x0][0x2d0], -R0 ;  /* 0x0000b40052027a23 */ /* 0x002fc80000010800 */
[----:B------:R1:W3:Y:S03]  /*118a0*/  MUFU.EX2 R184, R2 ;  /* 0x0000000200b87308 */ /* 0x0002e60000000800 */
[----:B------:R-:W-:Y:S07]  /*118b0*/  HMMA.16816.F32.BF16 R52, R8, R54, RZ ;  /* 0x000000360834723c */ /* 0x000fee00000418ff */
        /* <DEDUP_REMOVED lines=10> */
[C---:B------:R-:W-:Y:S01]  /*11960*/  HMMA.16816.F32.BF16 R48, R8.reuse, R72, R12 ;  /* 0x000000480830723c */ /* 0x040fe2000004180c */
[----:B------:R-:W-:Y:S07]  /*11970*/  LDSM.16.MT88.4 R12, [R229+0x1100] ;  /* 0x00110000e50c783b */ /* 0x000fee0000004200 */
[----:B------:R-:W-:Y:S01]  /*11980*/  HMMA.16816.F32.BF16 R40, R8, R60, R20 ;  /* 0x0000003c0828723c */ /* 0x000fe20000041814 */
[----:B------:R-:W-:Y:S01]  /*11990*/  LDSM.16.MT88.4 R20, [R228+0x1100] ;  /* 0x00110000e414783b */ /* 0x000fe20000004200 */
[----:B-1----:R-:W-:-:S04]  /*119a0*/  FFMA.FTZ R2, R105, c[0x0][0x2d0], -R6 ;  /* 0x0000b40069027a23 */ /* 0x002fc80000010806 */
[----:B------:R1:W-:Y:S02]  /*119b0*/  MUFU.EX2 R248, R2 ;  /* 0x0000000200f87308 */ /* 0x0003e40000000800 */
[C---:B------:R-:W-:Y:S01]  /*119c0*/  HMMA.16816.F32.BF16 R56, R8.reuse, R64, R16 ;  /* 0x000000400838723c */ /* 0x040fe20000041810 */
[----:B------:R-:W-:Y:S07]  /*119d0*/  LDSM.16.MT88.4 R16, [R231+0x1100] ;  /* 0x00110000e710783b */ /* 0x000fee0000004200 */
[----:B------:R-:W-:Y:S01]  /*119e0*/  HMMA.16816.F32.BF16 R28, R8, R62, R28 ;  /* 0x0000003e081c723c */ /* 0x000fe2000004181c */
[----:B-1----:R-:W-:-:S07]  /*119f0*/  FFMA.FTZ R2, R104, c[0x0][0x2d0], -R6 ;  /* 0x0000b40068027a23 */ /* 0x002fce0000010806 */
[C---:B------:R-:W-:Y:S01]  /*11a00*/  HMMA.16816.F32.BF16 R32, R8.reuse, R66, R32 ;  /* 0x000000420820723c */ /* 0x040fe20000041820 */
[----:B------:R1:W-:Y:S07]  /*11a10*/  MUFU.EX2 R249, R2 ;  /* 0x0000000200f97308 */ /* 0x0003ee0000000800 */
[C---:B------:R-:W-:Y:S08]  /*11a20*/  HMMA.16816.F32.BF16 R36, R8.reuse, R74, R36 ;  /* 0x0000004a0824723c */ /* 0x040ff00000041824 */
[----:B------:R-:W-:Y:S01]  /*11a30*/  HMMA.16816.F32.BF16 R52, R8, R78, R52 ;  /* 0x0000004e0834723c */ /* 0x000fe20000041834 */
        /* <DEDUP_REMOVED lines=9> */
[--C-:B-1----:R-:W-:Y:S02]  /*11ad0*/  FFMA.FTZ R2, R107, c[0x0][0x2d0], -R5.reuse ;  /* 0x0000b4006b027a23 */ /* 0x102fe40000010805 */
[----:B------:R-:W-:Y:S01]  /*11ae0*/  HMMA.16816.F32.BF16 R104, R8, R76, R24 ;  /* 0x0000004c0868723c */ /* 0x000fe20000041818 */
[----:B------:R-:W1:Y:S03]  /*11af0*/  LDSM.16.MT88.4 R24, [R230+0x1100] ;  /* 0x00110000e618783b */ /* 0x000e660000004200 */
[----:B------:R3:W-:Y:S03]  /*11b00*/  MUFU.EX2 R246, R2 ;  /* 0x0000000200f67308 */ /* 0x0007e60000000800 */
        /* <DEDUP_REMOVED lines=19> */
[----:B---3--:R-:W-:-:S05]  /*11c40*/  F2FP.BF16.PACK_AB R11, R220, R221 ;  /* 0x000000dddc0b723e */ /* 0x008fca00000010ff */
[----:B------:R2:W-:Y:S02]  /*11c50*/  MUFU.EX2 R218, R2 ;  /* 0x0000000200da7308 */ /* 0x0005e40000000800 */
[C---:B-1----:R-:W-:Y:S07]  /*11c60*/  HMMA.16816.F32.BF16 R76, R8.reuse, R24, R120 ;  /* 0x00000018084c723c */ /* 0x042fee0000041878 */
[----:B------:R-:W-:Y:S01]  /*11c70*/  IMAD.MOV.U32 R123, RZ, RZ, R207 ;  /* 0x000000ffff7b7224 */ /* 0x000fe200078e00cf */
[----:B------:R-:W-:Y:S01]  /*11c80*/  HMMA.16816.F32.BF16 R84, R8, R12, R124 ;  /* 0x0000000c0854723c */ /* 0x000fe2000004187c */
[----:B------:R-:W-:-:S02]  /*11c90*/  IMAD.MOV.U32 R121, RZ, RZ, R196 ;  /* 0x000000ffff797224 */ /* 0x000fc400078e00c4 */
[----:B------:R-:W-:Y:S02]  /*11ca0*/  IMAD.MOV.U32 R122, RZ, RZ, R199 ;  /* 0x000000ffff7a7224 */ /* 0x000fe400078e00c7 */
[----:B--2---:R-:W-:Y:S02]  /*11cb0*/  FFMA.FTZ R2, R92, c[0x0][0x2d0], -R0 ;  /* 0x0000b4005c027a23 */ /* 0x004fe40000010800 */
[----:B------:R-:W-:Y:S01]  /*11cc0*/  IMAD.MOV.U32 R124, RZ, RZ, R206 ;  /* 0x000000ffff7c7224 */ /* 0x000fe200078e00ce */
[----:B------:R-:W-:Y:S01]  /*11cd0*/  HMMA.16816.F32.BF16 R100, R8, R20, R100 ;  /* 0x000000140864723c */ /* 0x000fe20000041864 */
[----:B------:R1:W2:Y:S01]  /*11ce0*/  MUFU.EX2 R219, R2 ;  /* 0x0000000200db7308 */ /* 0x0002a20000000800 */
[----:B------:R-:W-:Y:S02]  /*11cf0*/  IMAD.MOV.U32 R127, RZ, RZ, R205 ;  /* 0x000000ffff7f7224 */ /* 0x000fe400078e00cd */
[----:B------:R-:W-:Y:S02]  /*11d00*/  IMAD.MOV.U32 R125, RZ, RZ, R204 ;  /* 0x000000ffff7d7224 */ /* 0x000fe400078e00cc */
[----:B------:R-:W-:-:S02]  /*11d10*/  IMAD.MOV.U32 R126, RZ, RZ, R88 ;  /* 0x000000ffff7e7224 */ /* 0x000fc400078e0058 */
[----:B------:R-:W-:Y:S01]  /*11d20*/  HMMA.16816.F32.BF16 R96, R8, R16, R96 ;  /* 0x000000100860723c */ /* 0x000fe20000041860 */
[----:B------:R-:W-:-:S07]  /*11d30*/  IMAD.MOV.U32 R120, RZ, RZ, R195 ;  /* 0x000000ffff787224 */ /* 0x000fce00078e00c3 */
        /* <DEDUP_REMOVED lines=26> */
[----:B------:R-:W-:Y:S01]  /*11ee0*/  HMMA.16816.F32.BF16 R40, R8, R12, R48 ;  /* 0x0000000c0828723c */ /* 0x000fe20000041830 */
[----:B------:R-:W-:Y:S01]  /*11ef0*/  IMAD.MOV.U32 R161, RZ, RZ, R124 ;  /* 0x000000ffffa17224 */ /* 0x000fe200078e007c */
[----:B------:R1:W-:Y:S01]  /*11f00*/  MUFU.EX2 R214, R2 ;  /* 0x0000000200d67308 */ /* 0x0003e20000000800 */
[----:B------:R-:W-:-:S05]  /*11f10*/  IMAD.MOV.U32 R124, RZ, RZ, R197 ;  /* 0x000000ffff7c7224 */ /* 0x000fca00078e00c5 */
[C---:B------:R-:W-:Y:S01]  /*11f20*/  HMMA.16816.F32.BF16 R32, R8.reuse, R14, R36 ;  /* 0x0000000e0820723c */ /* 0x040fe20000041824 */
[----:B------:R-:W4:Y:S07]  /*11f30*/  LDSM.16.MT88.4 R12, [R229+0x1900] ;  /* 0x00190000e50c783b */ /* 0x000f2e0000004200 */
[----:B------:R-:W-:Y:S01]  /*11f40*/  HMMA.16816.F32.BF16 R48, R8, R24, R104 ;  /* 0x000000180830723c */ /* 0x000fe20000041868 */
[----:B-1----:R-:W-:Y:S02]  /*11f50*/  FFMA.FTZ R2, R160, c[0x0][0x2d0], -R6 ;  /* 0x0000b400a0027a23 */ /* 0x002fe40000010806 */
[----:B------:R-:W-:-:S02]  /*11f60*/  IMAD.MOV.U32 R160, RZ, RZ, R70 ;  /* 0x000000ffffa07224 */ /* 0x000fc400078e0046 */
[----:B------:R-:W-:-:S03]  /*11f70*/  IMAD.MOV.U32 R70, RZ, RZ, R215 ;  /* 0x000000ffff467224 */ /* 0x000fc600078e00d7 */
[----:B------:R-:W-:Y:S01]  /*11f80*/  HMMA.16816.F32.BF16 R52, R8, R26, R52 ;  /* 0x0000001a0834723c */ /* 0x000fe20000041834 */
[----:B------:R1:W-:Y:S01]  /*11f90*/  MUFU.EX2 R215, R2 ;  /* 0x0000000200d77308 */ /* 0x0003e20000000800 */
[----:B------:R-:W2:Y:S01]  /*11fa0*/  LDSM.16.MT88.4 R24, [R228+0x2100] ;  /* 0x00210000e418783b */ /* 0x000ea20000004200 */
[----:B-1----:R-:W-:Y:S02]  /*11fb0*/  FFMA.FTZ R2, R151, c[0x0][0x2d0], -R5 ;  /* 0x0000b40097027a23 */ /* 0x002fe40000010805 */
        /* <DEDUP_REMOVED lines=8> */
[----:B------:R1:W-:Y:S01]  /*12040*/  MUFU.EX2 R211, R2 ;  /* 0x0000000200d37308 */ /* 0x0003e20000000800 */
[----:B------:R-:W-:Y:S02]  /*12050*/  IMAD.MOV.U32 R127, RZ, RZ, R129 ;  /* 0x000000ffff7f7224 */ /* 0x000fe400078e0081 */
[----:B------:R-:W-:Y:S02]  /*12060*/  IMAD.MOV.U32 R129, RZ, RZ, R198 ;  /* 0x000000ffff817224 */ /* 0x000fe400078e00c6 */
[----:B-1----:R-:W-:Y:S02]  /*12070*/  FFMA.FTZ R2, R149, c[0x0][0x2d0], -R5 ;  /* 0x0000b40095027a23 */ /* 0x002fe40000010805 */
[----:B------:R-:W-:Y:S02]  /*12080*/  IMAD.MOV.U32 R149, RZ, RZ, R193 ;  /* 0x000000ffff957224 */ /* 0x000fe400078e00c1 */
[----:B------:R1:W1:Y:S02]  /*12090*/  MUFU.EX2 R208, R2 ;  /* 0x0000000200d07308 */ /* 0x0002640000000800 */
[----:B-1----:R-:W-:Y:S01]  /*120a0*/  FFMA.FTZ R2, R158, c[0x0][0x2d0], -R3 ;  /* 0x0000b4009e027a23 */ /* 0x002fe20000010803 */
[----:B------:R-:W-:Y:S01]  /*120b0*/  F2FP.BF16.PACK_AB R10, R208, R211 ;  /* 0x000000d3d00a723e */ /* 0x000fe200000010ff */
[----:B------:R-:W-:-:S04]  /*120c0*/  IMAD.MOV.U32 R158, RZ, RZ, R201 ;  /* 0x000000ffff9e7224 */ /* 0x000fc800078e00c9 */
[----:B------:R1:W-:Y:S02]  /*120d0*/  MUFU.EX2 R207, R2 ;  /* 0x0000000200cf7308 */ /* 0x0003e40000000800 */
[----:B-1----:R-:W-:Y:S02]  /*120e0*/  FFMA.FTZ R2, R159, c[0x0][0x2d0], -R3 ;  /* 0x0000b4009f027a23 */ /* 0x002fe40000010803 */
[----:B------:R-:W-:-:S04]  /*120f0*/  IMAD.MOV.U32 R159, RZ, RZ, R70 ;  /* 0x000000ffff9f7224 */ /* 0x000fc800078e0046 */
[----:B------:R1:W1:Y:S01]  /*12100*/  MUFU.EX2 R206, R2 ;  /* 0x0000000200ce7308 */ /* 0x0002620000000800 */
[----:B------:R-:W-:Y:S02]  /*12110*/  IMAD.MOV.U32 R70, RZ, RZ, R203 ;  /* 0x000000ffff467224 */ /* 0x000fe400078e00cb */
[----:B-1----:R-:W-:Y:S01]  /*12120*/  FFMA.FTZ R2, R144, c[0x0][0x2d0], -R3 ;  /* 0x0000b40090027a23 */ /* 0x002fe20000010803 */
[----:B------:R-:W-:Y:S01]  /*12130*/  F2FP.BF16.PACK_AB R9, R206, R207 ;  /* 0x000000cfce09723e */ /* 0x000fe200000010ff */
[----:B------:R-:W-:-:S03]  /*12140*/  IMAD.MOV.U32 R144, RZ, RZ, R189 ;  /* 0x000000ffff907224 */ /* 0x000fc600078e00bd */
[----:B------:R1:W-:Y:S02]  /*12150*/  MUFU.EX2 R205, R2 ;  /* 0x0000000200cd7308 */ /* 0x0003e40000000800 */
[----:B-1----:R-:W-:-:S06]  /*12160*/  FFMA.FTZ R2, R142, c[0x0][0x2d0], -R3 ;  /* 0x0000b4008e027a23 */ /* 0x002fcc0000010803 */
[----:B------:R1:W1:Y:S02]  /*12170*/  MUFU.EX2 R204, R2 ;  /* 0x0000000200cc7308 */ /* 0x0002640000000800 */
[----:B-1----:R-:W-:Y:S01]  /*12180*/  FFMA.FTZ R2, R131, c[0x0][0x2d0], -R0 ;  /* 0x0000b40083027a23 */ /* 0x002fe20000010800 */
[----:B------:R-:W-:Y:S01]  /*12190*/  F2FP.BF16.PACK_AB R11, R204, R205 ;  /* 0x000000cdcc0b723e */ /* 0x000fe200000010ff */
[----:B------:R-:W-:-:S04]  /*121a0*/  IMAD.MOV.U32 R131, RZ, RZ, R123 ;  /* 0x000000ffff837224 */ /* 0x000fc800078e007b */
[----:B------:R1:W-:Y:S01]  /*121b0*/  MUFU.EX2 R202, R2 ;  /* 0x0000000200ca7308 */ /* 0x0003e20000000800 */
[----:B------:R-:W-:Y:S01]  /*121c0*/  IMAD.MOV.U32 R123, RZ, RZ, R191 ;  /* 0x000000ffff7b7224 */ /* 0x000fe200078e00bf */
[C---:B--2---:R-:W-:Y:S08]  /*121d0*/  HMMA.16816.F32.BF16 R112, R8.reuse, R20, R100 ;  /* 0x000000140870723c */ /* 0x044ff00000041864 */
[----:B------:R-:W-:Y:S01]  /*121e0*/  HMMA.16816.F32.BF16 R108, R8, R22, R92 ;  /* 0x00000016086c723c */ /* 0x000fe2000004185c */
[----:B-1----:R-:W-:-:S02]  /*121f0*/  FFMA.FTZ R2, R130, c[0x0][0x2d0], -R0 ;  /* 0x0000b40082027a23 */ /* 0x002fc40000010800 */
[----:B------:R-:W-:Y:S02]  /*12200*/  IMAD.MOV.U32 R130, RZ, RZ, R125 ;  /* 0x000000ffff827224 */ /* 0x000fe400078e007d */
[----:B------:R1:W2:Y:S01]  /*12210*/  MUFU.EX2 R203, R2 ;  /* 0x0000000200cb7308 */ /* 0x0002a20000000800 */
[----:B------:R-:W-:Y:S02]  /*12220*/  IMAD.MOV.U32 R125, RZ, RZ, R136 ;  /* 0x000000ffff7d7224 */ /* 0x000fe400078e0088 */
[C---:B---3--:R-:W-:Y:S08]  /*12230*/  HMMA.16816.F32.BF16 R104, R8.reuse, R16, R96 ;  /* 0x000000100868723c */ /* 0x048ff00000041860 */
[----:B------:R-:W-:Y:S01]  /*12240*/  HMMA.16816.F32.BF16 R100, R8, R18, R88 ;  /* 0x000000120864723c */ /* 0x000fe20000041858 */
[----:B-1----:R-:W-:-:S02]  /*12250*/  FFMA.FTZ R2, R128, c[0x0][0x2d0], -R0 ;  /* 0x0000b40080027a23 */ /* 0x002fc40000010800 */
[----:B------:R-:W-:-:S05]  /*12260*/  IMAD.MOV.U32 R128, RZ, RZ, R194 ;  /* 0x000000ffff807224 */ /* 0x000fca00078e00c2 */
[C---:B----4-:R-:W-:Y:S01]  /*12270*/  HMMA.16816.F32.BF16 R96, R8.reuse, R12, R84 ;  /* 0x0000000c0860723c */ /* 0x050fe20000041854 */
[----:B------:R1:W-:Y:S07]  /*12280*/  MUFU.EX2 R201, R2 ;  /* 0x0000000200c97308 */ /* 0x0003ee0000000800 */
        /* <DEDUP_REMOVED lines=18> */
[C---:B------:R-:W-:Y:S08]  /*123b0*/  HMMA.16816.F32.BF16 R32, R8.reuse, R28, R48 ;  /* 0x0000001c0820723c */ /* 0x040ff00000041830 */
[----:B------:R-:W-:Y:S01]  /*123c0*/  HMMA.16816.F32.BF16 R76, R8, R22, R60 ;  /* 0x00000016084c723c */ /* 0x000fe2000004183c */
[----:B------:R-:W-:Y:S01]  /*123d0*/  LDSM.16.MT88.4 R20, [R231+0x2100] ;  /* 0x00210000e714783b */ /* 0x000fe20000004200 */
[----:B-1----:R-:W-:-:S06]  /*123e0*/  FFMA.FTZ R2, R169, c[0x0][0x2d0], -R6 ;  /* 0x0000b400a9027a23 */ /* 0x002fcc0000010806 */
[C---:B------:R-:W-:Y:S01]  /*123f0*/  HMMA.16816.F32.BF16 R64, R8.reuse, R16, R56 ;  /* 0x000000100840723c */ /* 0x040fe20000041838 */
[----:B------:R1:W-:Y:S07]  /*12400*/  MUFU.EX2 R198, R2 ;  /* 0x0000000200c67308 */ /* 0x0003ee0000000800 */
[C---:B------:R-:W-:Y:S01]  /*12410*/  HMMA.16816.F32.BF16 R44, R8.reuse, R18, R44 ;  /* 0x00000012082c723c */ /* 0x040fe2000004182c */
[----:B------:R-:W2:Y:S07]  /*12420*/  LDSM.16.MT88.4 R16, [R229+0x2100] ;  /* 0x00210000e510783b */ /* 0x000eae0000004200 */
[----:B------:R-:W-:Y:S01]  /*12430*/  HMMA.16816.F32.BF16 R40, R8, R12, R40 ;  /* 0x0000000c0828723c */ /* 0x000fe20000041828 */
[----:B------:R-:W3:Y:S01]  /*12440*/  LDSM.16.MT88.4 R12, [R230+0x2100] ;  /* 0x00210000e60c783b */ /* 0x000ee20000004200 */
[----:B-1----:R-:W-:-:S04]  /*12450*/  FFMA.FTZ R2, R171, c[0x0][0x2d0], -R6 ;  /* 0x0000b400ab027a23 */ /* 0x002fc80000010806 */
[----:B------:R1:W-:Y:S02]  /*12460*/  MUFU.EX2 R199, R2 ;  /* 0x0000000200c77308 */ /* 0x0003e40000000800 */
[----:B------:R-:W-:Y:S01]  /*12470*/  HMMA.16816.F32.BF16 R28, R8, R30, R52 ;  /* 0x0000001e081c723c */ /* 0x000fe20000041834 */
[----:B-1----:R-:W-:-:S05]  /*12480*/  FFMA.FTZ R2, R165, c[0x0][0x2d0], -R5 ;  /* 0x0000b400a5027a23 */ /* 0x002fca0000010805 */
        /* <DEDUP_REMOVED lines=21> */
[C---:B------:R-:W-:Y:S08]  /*125e0*/  HMMA.16816.F32.BF16 R56, R8.reuse, R24, R112 ;  /* 0x000000180838723c */ /* 0x040ff00000041870 */
[----:B------:R-:W-:Y:S01]  /*125f0*/  HMMA.16816.F32.BF16 R52, R8, R26, R108 ;  /* 0x0000001a0834723c */ /* 0x000fe2000004186c */
[----:B-1----:R-:W-:-:S04]  /*12600*/  FFMA.FTZ R2, R146, c[0x0][0x2d0], -R0 ;  /* 0x0000b40092027a23 */ /* 0x002fc80000010800 */
[----:B------:R1:W4:Y:S03]  /*12610*/  MUFU.EX2 R142, R2 ;  /* 0x00000002008e7308 */ /* 0x0003260000000800 */
[C---:B--2---:R-:W-:Y:S08]  /*12620*/  HMMA.16816.F32.BF16 R80, R8.reuse, R16, R96 ;  /* 0x000000100850723c */ /* 0x044ff00000041860 */
[----:B------:R-:W-:Y:S01]  /*12630*/  HMMA.16816.F32.BF16 R60, R8, R20, R104 ;  /* 0x00000014083c723c */ /* 0x000fe20000041868 */
[----:B-1----:R-:W-:-:S07]  /*12640*/  FFMA.FTZ R2, R147, c[0x0][0x2d0], -R0 ;  /* 0x0000b40093027a23 */ /* 0x002fce0000010800 */
[C---:B------:R-:W-:Y:S01]  /*12650*/  HMMA.16816.F32.BF16 R72, R8.reuse, R22, R100 ;  /* 0x000000160848723c */ /* 0x040fe20000041864 */
[----:B------:R1:W-:Y:S07]  /*12660*/  MUFU.EX2 R141, R2 ;  /* 0x00000002008d7308 */ /* 0x0003ee0000000800 */
[C---:B------:R-:W-:Y:S08]  /*12670*/  HMMA.16816.F32.BF16 R116, R8.reuse, R18, R116 ;  /* 0x000000120874723c */ /* 0x040ff00000041874 */
[----:B---3--:R-:W-:Y:S01]  /*12680*/  HMMA.16816.F32.BF16 R92, R8, R12, R92 ;  /* 0x0000000c085c723c */ /* 0x008fe2000004185c */
[----:B-1----:R-:W-:-:S04]  /*12690*/  FFMA.FTZ R2, R152, c[0x0][0x2d0], -R0 ;  /* 0x0000b40098027a23 */ /* 0x002fc80000010800 */
[----:B------:R1:W2:Y:S03]  /*126a0*/  MUFU.EX2 R140, R2 ;  /* 0x00000002008c7308 */ /* 0x0002a60000000800 */
[----:B------:R-:W-:Y:S07]  /*126b0*/  HMMA.16816.F32.BF16 R96, R8, R14, R88 ;  /* 0x0000000e0860723c */ /* 0x000fee0000041858 */
[----:B------:R-:W-:-:S02]  /*126c0*/  F2FP.BF16.PACK_AB R8, R196, R193 ;  /* 0x000000c1c408723e */ /* 0x000fc400000010ff */
[----:B----4-:R-:W-:Y:S02]  /*126d0*/  F2FP.BF16.PACK_AB R9, R142, R136 ;  /* 0x000000888e09723e */ /* 0x010fe400000010ff */
[----:B------:R-:W-:Y:S01]  /*126e0*/  F2FP.BF16.PACK_AB R10, R199, R198 ;  /* 0x000000c6c70a723e */ /* 0x000fe200000010ff */
[----:B-1----:R-:W-:Y:S01]  /*126f0*/  FFMA.FTZ R2, R168, c[0x0][0x2d0], -R5 ;  /* 0x0000b400a8027a23 */ /* 0x002fe20000010805 */
[----:B--2---:R-:W-:Y:S01]  /*12700*/  F2FP.BF16.PACK_AB R11, R140, R141 ;  /* 0x0000008d8c0b723e */ /* 0x004fe200000010ff */
[----:B------:R-:W-:Y:S02]  /*12710*/  IMAD.MOV.U32 R168, RZ, RZ, R167 ;  /* 0x000000ffffa87224 */ /* 0x000fe400078e00a7 */
[----:B------:R-:W-:Y:S01]  /*12720*/  IMAD.MOV.U32 R167, RZ, RZ, R135 ;  /* 0x000000ffffa77224 */ /* 0x000fe200078e0087 */
[----:B------:R1:W-:Y:S01]  /*12730*/  MUFU.EX2 R112, R2 ;  /* 0x0000000200707308 */ /* 0x0003e20000000800 */
[----:B------:R-:W-:Y:S02]  /*12740*/  IMAD.MOV.U32 R135, RZ, RZ, R128 ;  /* 0x000000ffff877224 */ /* 0x000fe400078e0080 */
[----:B------:R-:W-:Y:S01]  /*12750*/  IMAD.MOV.U32 R128, RZ, RZ, R130 ;  /* 0x000000ffff807224 */ /* 0x000fe200078e0082 */
[----:B------:R-:W-:Y:S01]  /*12760*/  HMMA.16816.F32.BF16 R88, R8, R24, R84 ;  /* 0x000000180858723c */ /* 0x000fe20000041854 */
[----:B------:R-:W-:-:S02]  /*12770*/  IMAD.MOV.U32 R130, RZ, RZ, R131 ;  /* 0x000000ffff827224 */ /* 0x000fc400078e0083 */
[----:B------:R-:W-:Y:S02]  /*12780*/  IMAD.MOV.U32 R131, RZ, RZ, R244 ;  /* 0x000000ffff837224 */ /* 0x000fe400078e00f4 */
[----:B------:R-:W-:Y:S01]  /*12790*/  FFMA.FTZ R4, R4, c[0x0][0x2d0], -R6 ;  /* 0x0000b40004047a23 */ /* 0x000fe20000010806 */
[----:B------:R2:W5:Y:S02]  /*127a0*/  LDL.LU R244, [R1+0xa0] ;  /* 0x0000a00001f47983 */ /* 0x0005640000300800 */
[----:B------:R-:W-:Y:S02]  /*127b0*/  HMMA.16816.F32.BF16 R84, R8, R26, R76 ;  /* 0x0000001a0854723c */ /* 0x000fe4000004184c */
[----:B------:R-:W3:Y:S01]  /*127c0*/  LDSM.16.MT88.4 R24, [R228+0x2900] ;  /* 0x00290000e418783b */ /* 0x000ee20000004200 */
[----:B-1----:R-:W-:Y:S02]  /*127d0*/  FFMA.FTZ R2, R168, c[0x0][0x2d0], -R5 ;  /* 0x0000b400a8027a23 */ /* 0x002fe40000010805 */
[----:B------:R-:W-:-:S02]  /*127e0*/  IMAD.MOV.U32 R168, RZ, RZ, R167 ;  /* 0x000000ffffa87224 */ /* 0x000fc400078e00a7 */
[----:B------:R-:W-:Y:S01]  /*127f0*/  IMAD.MOV.U32 R167, RZ, RZ, R135 ;  /* 0x000000ffffa77224 */ /* 0x000fe200078e0087 */
[----:B------:R1:W4:Y:S01]  /*12800*/  MUFU.EX2 R113, R2 ;  /* 0x0000000200717308 */ /* 0x0003220000000800 */
[----:B------:R-:W-:Y:S01]  /*12810*/  HMMA.16816.F32.BF16 R76, R8, R20, R64 ;  /* 0x00000014084c723c */ /* 0x000fe20000041840 */
[----:B-1----:R-:W-:Y:S02]  /*12820*/  FFMA.FTZ R2, R168, c[0x0][0x2d0], -R5 ;  /* 0x0000b400a8027a23 */ /* 0x002fe40000010805 */
[----:B------:R-:W-:-:S04]  /*12830*/  IMAD.MOV.U32 R168, RZ, RZ, R167 ;  /* 0x000000ffffa87224 */ /* 0x000fc800078e00a7 */
[----:B------:R1:W-:Y:S01]  /*12840*/  MUFU.EX2 R114, R2 ;  /* 0x0000000200727308 */ /* 0x0003e20000000800 */
[----:B------:R-:W-:Y:S02]  /*12850*/  IMAD.MOV.U32 R135, RZ, RZ, R128 ;  /* 0x000000ffff877224 */ /* 0x000fe400078e0080 */
[----:B------:R-:W-:Y:S02]  /*12860*/  IMAD.MOV.U32 R128, RZ, RZ, R130 ;  /* 0x000000ffff807224 */ /* 0x000fe400078e0082 */
[----:B-1----:R-:W-:-:S04]  /*12870*/  FFMA.FTZ R2, R168, c[0x0][0x2d0], -R5 ;  /* 0x0000b400a8027a23 */ /* 0x002fc80000010805 */
[----:B------:R1:W-:Y:S01]  /*12880*/  MUFU.EX2 R115, R2 ;  /* 0x0000000200737308 */ /* 0x0003e20000000800 */
[----:B------:R-:W-:Y:S02]  /*12890*/  IMAD.MOV.U32 R130, RZ, RZ, R144 ;  /* 0x000000ffff827224 */ /* 0x000fe400078e0090 */
[----:B------:R-:W-:Y:S02]  /*128a0*/  IMAD.MOV.U32 R144, RZ, RZ, R243 ;  /* 0x000000ffff907224 */ /* 0x000fe400078e00f3 */
[----:B------:R-:W-:Y:S01]  /*128b0*/  IMAD.MOV.U32 R167, RZ, RZ, R135 ;  /* 0x000000ffffa77224 */ /* 0x000fe200078e0087 */
[----:B------:R-:W-:Y:S01]  /*128c0*/  HMMA.16816.F32.BF16 R64, R8, R22, R44 ;  /* 0x000000160840723c */ /* 0x000fe2000004182c */
[----:B-1----:R-:W-:-:S07]  /*128d0*/  FFMA.FTZ R2, R183, c[0x0][0x2d0], -R3 ;  /* 0x0000b400b7027a23 */ /* 0x002fce0000010803 */
[C---:B------:R-:W-:Y:S01]  /*128e0*/  HMMA.16816.F32.BF16 R48, R8.reuse, R16, R40 ;  /* 0x000000100830723c */ /* 0x040fe20000041828 */
[----:B------:R-:W-:Y:S01]  /*128f0*/  IMAD.MOV.U32 R135, RZ, RZ, R128 ;  /* 0x000000ffff877224 */ /* 0x000fe200078e0080 */
[----:B------:R-:W1:Y:S01]  /*12900*/  LDSM.16.MT88.4 R20, [R231+0x2900] ;  /* 0x00290000e714783b */ /* 0x000e620000004200 */
[----:B------:R2:W-:Y:S01]  /*12910*/  MUFU.EX2 R111, R2 ;  /* 0x00000002006f7308 */ /* 0x0005e20000000800 */
[----:B------:R-:W-:Y:S02]  /*12920*/  IMAD.MOV.U32 R128, RZ, RZ, R144 ;  /* 0x000000ffff807224 */ /* 0x000fe400078e0090 */
[----:B------:R-:W-:Y:S01]  /*12930*/  IMAD.MOV.U32 R144, RZ, RZ, R242 ;  /* 0x000000ffff907224 */ /* 0x000fe200078e00f2 */
[----:B------:R1:W5:Y:S01]  /*12940*/  LDL.LU R243, [R1+0x9c] ;  /* 0x00009c0001f37983 */ /* 0x0003620000300800 */
[----:B------:R-:W-:Y:S02]  /*12950*/  IMAD.MOV.U32 R168, RZ, RZ, R167 ;  /* 0x000000ffffa87224 */ /* 0x000fe400078e00a7 */
[----:B--2---:R-:W-:Y:S01]  /*12960*/  FFMA.FTZ R2, R186, c[0x0][0x2d0], -R3 ;  /* 0x0000b400ba027a23 */ /* 0x004fe20000010803 */
[----:B------:R-:W-:Y:S01]  /*12970*/  HMMA.16816.F32.BF16 R44, R8, R18, R36 ;  /* 0x00000012082c723c */ /* 0x000fe20000041824 */
[----:B------:R-:W-:Y:S01]  /*12980*/  IMAD.MOV.U32 R167, RZ, RZ, R135 ;  /* 0x000000ffffa77224 */ /* 0x000fe200078e0087 */
[----:B------:R-:W-:Y:S01]  /*12990*/  LDSM.16.MT88.4 R16, [R229+0x2900] ;  /* 0x00290000e510783b */ /* 0x000fe20000004200 */
[----:B------:R2:W1:Y:S01]  /*129a0*/  MUFU.EX2 R109, R2 ;  /* 0x00000002006d7308 */ /* 0x0004620000000800 */
[----:B------:R-:W-:-:S02]  /*129b0*/  IMAD.MOV.U32 R135, RZ, RZ, R144 ;  /* 0x000000ffff877224 */ /* 0x000fc400078e0090 */
[----:B------:R1:W5:Y:S01]  /*129c0*/  LDL.LU R242, [R1+0x98] ;  /* 0x0000980001f27983 */ /* 0x0003620000300800 */
[----:B--2---:R-:W-:-:S04]  /*129d0*/  FFMA.FTZ R2, R181, c[0x0][0x2d0], -R3 ;  /* 0x0000b400b5027a23 */ /* 0x004fc80000010803 */
[----:B------:R2:W-:Y:S02]  /*129e0*/  MUFU.EX2 R110, R2 ;  /* 0x00000002006e7308 */ /* 0x0005e40000000800 */
[----:B--2---:R-:W-:-:S06]  /*129f0*/  FFMA.FTZ R2, R182, c[0x0][0x2d0], -R3 ;  /* 0x0000b400b6027a23 */ /* 0x004fcc0000010803 */
[----:B------:R2:W1:Y:S01]  /*12a00*/  MUFU.EX2 R108, R2 ;  /* 0x00000002006c7308 */ /* 0x0004620000000800 */
[C---:B------:R-:W-:Y:S01]  /*12a10*/  HMMA.16816.F32.BF16 R36, R8.reuse, R12, R32 ;  /* 0x0000000c0824723c */ /* 0x040fe20000041820 */
[----:B--2---:R-:W-:Y:S02]  /*12a20*/  FFMA.FTZ R2, R168, c[0x0][0x2d0], -R6 ;  /* 0x0000b400a8027a23 */ /* 0x004fe40000010806 */
[----:B------:R-:W-:Y:S02]  /*12a30*/  IMAD.MOV.U32 R168, RZ, RZ, R167 ;  /* 0x000000ffffa87224 */ /* 0x000fe400078e00a7 */
[----:B------:R-:W-:Y:S02]  /*12a40*/  IMAD.MOV.U32 R167, RZ, RZ, R135 ;  /* 0x000000ffffa77224 */ /* 0x000fe400078e0087 */
[----:B------:R2:W-:Y:S01]  /*12a50*/  MUFU.EX2 R107, R2 ;  /* 0x00000002006b7308 */ /* 0x0005e20000000800 */
[----:B------:R-:W-:Y:S01]  /*12a60*/  IMAD.MOV.U32 R135, RZ, RZ, R159 ;  /* 0x000000ffff877224 */ /* 0x000fe200078e009f */
[----:B------:R-:W-:Y:S01]  /*12a70*/  HMMA.16816.F32.BF16 R40, R8, R14, R28 ;  /* 0x0000000e0828723c */ /* 0x000fe2000004181c */
[----:B------:R-:W-:Y:S01]  /*12a80*/  IMAD.MOV.U32 R159, RZ, RZ, R158 ;  /* 0x000000ffff9f7224 */ /* 0x000fe200078e009e */
[----:B------:R-:W1:Y:S01]  /*12a90*/  LDSM.16.MT88.4 R12, [R230+0x2900] ;  /* 0x00290000e60c783b */ /* 0x000e620000004200 */
[----:B------:R-:W-:-:S02]  /*12aa0*/  IMAD.MOV.U32 R158, RZ, RZ, R163 ;  /* 0x000000ffff9e7224 */ /* 0x000fc400078e00a3 */
[----:B--2---:R-:W-:Y:S02]  /*12ab0*/  FFMA.FTZ R2, R168, c[0x0][0x2d0], -R6 ;  /* 0x0000b400a8027a23 */ /* 0x004fe40000010806 */
[----:B------:R-:W-:-:S04]  /*12ac0*/  IMAD.MOV.U32 R168, RZ, RZ, R167 ;  /* 0x000000ffffa87224 */ /* 0x000fc800078e00a7 */
[----:B------:R-:W-:Y:S01]  /*12ad0*/  IMAD.MOV.U32 R169, RZ, RZ, R168 ;  /* 0x000000ffffa97224 */ /* 0x000fe200078e00a8 */
[----:B------:R2:W1:Y:S01]  /*12ae0*/  MUFU.EX2 R104, R2 ;  /* 0x0000000200687308 */ /* 0x0004620000000800 */
[----:B------:R-:W-:Y:S02]  /*12af0*/  IMAD.MOV.U32 R167, RZ, RZ, R135 ;  /* 0x000000ffffa77224 */ /* 0x000fe400078e0087 */
[----:B------:R-:W-:Y:S02]  /*12b00*/  IMAD.MOV.U32 R135, RZ, RZ, R158 ;  /* 0x000000ffff877224 */ /* 0x000fe400078e009e */
[----:B------:R-:W-:Y:S02]  /*12b10*/  IMAD.MOV.U32 R168, RZ, RZ, R167 ;  /* 0x000000ffffa87224 */ /* 0x000fe400078e00a7 */
[----:B------:R-:W-:Y:S02]  /*12b20*/  IMAD.MOV.U32 R167, RZ, RZ, R135 ;  /* 0x000000ffffa77224 */ /* 0x000fe400078e0087 */
[----:B--2---:R-:W-:-:S04]  /*12b30*/  FFMA.FTZ R2, R169, c[0x0][0x2d0], -R6 ;  /* 0x0000b400a9027a23 */ /* 0x004fc80000010806 */
[----:B------:R2:W-:Y:S01]  /*12b40*/  MUFU.EX2 R105, R2 ;  /* 0x0000000200697308 */ /* 0x0005e20000000800 */
        /* <DEDUP_REMOVED lines=8> */
[----:B------:R-:W-:Y:S02]  /*12bd0*/  FFMA.FTZ R34, R169, c[0x0][0x2d0], -R6 ;  /* 0x0000b400a9227a23 */ /* 0x000fe40000010806 */
[----:B------:R-:W-:Y:S02]  /*12be0*/  IMAD.MOV.U32 R130, RZ, RZ, R131 ;  /* 0x000000ffff827224 */ /* 0x000fe400078e0083 */
[----:B------:R-:W-:Y:S02]  /*12bf0*/  IMAD.MOV.U32 R169, RZ, RZ, R168 ;  /* 0x000000ffffa97224 */ /* 0x000fe400078e00a8 */
[----:B--2---:R-:W-:-:S04]  /*12c00*/  FFMA.FTZ R2, R178, c[0x0][0x2d0], -R0 ;  /* 0x0000b400b2027a23 */ /* 0x004fc80000010800 */
[----:B------:R2:W1:Y:S01]  /*12c10*/  MUFU.EX2 R102, R2 ;  /* 0x0000000200667308 */ /* 0x0004620000000800 */
[----:B------:R-:W-:Y:S02]  /*12c20*/  IMAD.MOV.U32 R131, RZ, RZ, R126 ;  /* 0x000000ffff837224 */ /* 0x000fe400078e007e */
[----:B------:R-:W-:Y:S02]  /*12c30*/  IMAD.MOV.U32 R168, RZ, RZ, R167 ;  /* 0x000000ffffa87224 */ /* 0x000fe400078e00a7 */
[----:B------:R-:W-:Y:S02]  /*12c40*/  IMAD.MOV.U32 R144, RZ, RZ, R149 ;  /* 0x000000ffff907224 */ /* 0x000fe400078e0095 */
[----:B------:R-:W-:Y:S02]  /*12c50*/  IMAD.MOV.U32 R167, RZ, RZ, R135 ;  /* 0x000000ffffa77224 */ /* 0x000fe400078e0087 */
[----:B------:R-:W-:Y:S02]  /*12c60*/  IMAD.MOV.U32 R135, RZ, RZ, R128 ;  /* 0x000000ffff877224 */ /* 0x000fe400078e0080 */
[----:B--2---:R-:W-:-:S02]  /*12c70*/  FFMA.FTZ R2, R177, c[0x0][0x2d0], -R0 ;  /* 0x0000b400b1027a23 */ /* 0x004fc40000010800 */
[----:B------:R-:W-:Y:S02]  /*12c80*/  IMAD.MOV.U32 R128, RZ, RZ, R130 ;  /* 0x000000ffff807224 */ /* 0x000fe400078e0082 */
[----:B------:R2:W-:Y:S01]  /*12c90*/  MUFU.EX2 R101, R2 ;  /* 0x0000000200657308 */ /* 0x0005e20000000800 */
[----:B------:R-:W-:Y:S02]  /*12ca0*/  IMAD.MOV.U32 R130, RZ, RZ, R131 ;  /* 0x000000ffff827224 */ /* 0x000fe400078e0083 */
[----:B------:R-:W-:Y:S02]  /*12cb0*/  IMAD.MOV.U32 R131, RZ, RZ, R144 ;  /* 0x000000ffff837224 */ /* 0x000fe400078e0090 */
[----:B------:R-:W-:Y:S01]  /*12cc0*/  IMAD.MOV.U32 R144, RZ, RZ, R236 ;  /* 0x000000ffff907224 */ /* 0x000fe200078e00ec */
[----:B----4-:R-:W-:Y:S01]  /*12cd0*/  F2FP.BF16.PACK_AB R8, R113, R112 ;  /* 0x000000707108723e */ /* 0x010fe200000010ff */
[----:B------:R-:W-:Y:S01]  /*12ce0*/  FFMA.FTZ R35, R169, c[0x0][0x2d0], -R6 ;  /* 0x0000b400a9237a23 */ /* 0x000fe20000010806 */
[----:B------:R-:W-:Y:S01]  /*12cf0*/  MUFU.EX2 R106, R4 ;  /* 0x00000004006a7308 */ /* 0x000fe20000000800 */
[----:B------:R-:W-:Y:S01]  /*12d00*/  IMAD.MOV.U32 R171, RZ, RZ, R168 ;  /* 0x000000ffffab7224 */ /* 0x000fe200078e00a8 */
[----:B-1----:R-:W-:Y:S01]  /*12d10*/  F2FP.BF16.PACK_AB R9, R109, R111 ;  /* 0x0000006f6d09723e */ /* 0x002fe200000010ff */
[----:B--2---:R-:W-:Y:S01]  /*12d20*/  FFMA.FTZ R2, R176, c[0x0][0x2d0], -R0 ;  /* 0x0000b400b0027a23 */ /* 0x004fe20000010800 */
[----:B------:R-:W-:Y:S01]  /*12d30*/  F2FP.BF16.PACK_AB R10, R115, R114 ;  /* 0x00000072730a723e */ /* 0x000fe200000010ff */
[----:B------:R-:W-:-:S03]  /*12d40*/  IMAD.MOV.U32 R169, RZ, RZ, R167 ;  /* 0x000000ffffa97224 */ /* 0x000fc600078e00a7 */
[----:B------:R1:W2:Y:S01]  /*12d50*/  MUFU.EX2 R100, R2 ;  /* 0x0000000200647308 */ /* 0x0002a20000000800 */
[----:B------:R-:W-:Y:S01]  /*12d60*/  F2FP.BF16.PACK_AB R11, R108, R110 ;  /* 0x0000006e6c0b723e */ /* 0x000fe200000010ff */
        /* <DEDUP_REMOVED lines=8> */
[----:B------:R-:W-:Y:S01]  /*12df0*/  IMAD.MOV.U32 R158, RZ, RZ, R161 ;  /* 0x000000ffff9e7224 */ /* 0x000fe200078e00a1 */
[----:B---3--:R-:W-:Y:S01]  /*12e00*/  HMMA.16816.F32.BF16 R152, R8, R26, R52 ;  /* 0x0000001a0898723c */ /* 0x008fe20000041834 */
[----:B------:R-:W-:Y:S02]  /*12e10*/  IMAD.MOV.U32 R163, RZ, RZ, R240 ;  /* 0x000000ffffa37224 */ /* 0x000fe400078e00f0 */
[----:B------:R-:W-:-:S02]  /*12e20*/  IMAD.MOV.U32 R157, RZ, RZ, R169 ;  /* 0x000000ffff9d7224 */ /* 0x000fc400078e00a9 */
[----:B------:R-:W-:Y:S02]  /*12e30*/  IMAD.MOV.U32 R169, RZ, RZ, R144 ;  /* 0x000000ffffa97224 */ /* 0x000fe400078e0090 */
[--C-:B------:R-:W-:Y:S02]  /*12e40*/  FFMA.FTZ R54, R174, c[0x0][0x2d0], -R0.reuse ;  /* 0x0000b400ae367a23 */ /* 0x100fe40000010800 */
[--C-:B------:R-:W-:Y:S02]  /*12e50*/  FFMA.FTZ R55, R173, c[0x0][0x2d0], -R0.reuse ;  /* 0x0000b400ad377a23 */ /* 0x100fe40000010800 */
[--C-:B------:R-:W-:Y:S02]  /*12e60*/  FFMA.FTZ R68, R172, c[0x0][0x2d0], -R0.reuse ;  /* 0x0000b400ac447a23 */ /* 0x100fe40000010800 */
[----:B------:R-:W-:Y:S02]  /*12e70*/  FFMA.FTZ R70, R170, c[0x0][0x2d0], -R0 ;  /* 0x0000b400aa467a23 */ /* 0x000fe40000010800 */
[----:B------:R-:W-:-:S02]  /*12e80*/  FADD.FTZ R33, R69, R7 ;  /* 0x0000000745217221 */ /* 0x000fc40000010000 */
[----:B-1----:R-:W-:Y:S01]  /*12e90*/  FFMA.FTZ R2, R171, c[0x0][0x2d0], -R5 ;  /* 0x0000b400ab027a23 */ /* 0x002fe20000010805 */
[----:B------:R-:W-:Y:S01]  /*12ea0*/  F2FP.BF16.PACK_AB R4, R104, R107 ;  /* 0x0000006b6804723e */ /* 0x000fe200000010ff */
[----:B------:R-:W-:Y:S02]  /*12eb0*/  IMAD.MOV.U32 R144, RZ, RZ, R159 ;  /* 0x000000ffff907224 */ /* 0x000fe400078e009f */
[--C-:B------:R-:W-:Y:S02]  /*12ec0*/  FFMA.FTZ R30, R232, c[0x0][0x2d0], -R5.reuse ;  /* 0x0000b400e81e7a23 */ /* 0x100fe40000010805 */
[--C-:B------:R-:W-:Y:S01]  /*12ed0*/  FFMA.FTZ R29, R143, c[0x0][0x2d0], -R5.reuse ;  /* 0x0000b4008f1d7a23 */ /* 0x100fe20000010805 */
[----:B------:R-:W-:Y:S01]  /*12ee0*/  HMMA.16816.F32.BF16 R60, R8, R20, R60 ;  /* 0x00000014083c723c */ /* 0x000fe2000004183c */
[----:B------:R-:W-:Y:S01]  /*12ef0*/  FFMA.FTZ R0, R233, c[0x0][0x2d0], -R5 ;  /* 0x0000b400e9007a23 */ /* 0x000fe20000010805 */
[----:B------:R-:W-:Y:S01]  /*12f00*/  LDSM.16.MT88.4 R172, [R231+0x3100] ;  /* 0x00310000e7ac783b */ /* 0x000fe20000004200 */
[----:B------:R-:W-:-:S02]  /*12f10*/  IMAD.MOV.U32 R159, RZ, RZ, R158 ;  /* 0x000000ffff9f7224 */ /* 0x000fc400078e009e */
[----:B------:R-:W-:Y:S02]  /*12f20*/  IMAD.MOV.U32 R158, RZ, RZ, R163 ;  /* 0x000000ffff9e7224 */ /* 0x000fe400078e00a3 */
[----:B------:R-:W-:Y:S01]  /*12f30*/  IMAD.MOV.U32 R163, RZ, RZ, R120 ;  /* 0x000000ffffa37224 */ /* 0x000fe200078e0078 */
[----:B------:R1:W-:Y:S01]  /*12f40*/  MUFU.EX2 R69, R0 ;  /* 0x0000000000457308 */ /* 0x0003e20000000800 */
[----:B------:R-:W-:Y:S01]  /*12f50*/  IMAD.MOV.U32 R120, RZ, RZ, R121 ;  /* 0x000000ffff787224 */ /* 0x000fe200078e0079 */
[----:B------:R-:W-:Y:S01]  /*12f60*/  F2FP.BF16.PACK_AB R5, R102, R103 ;  /* 0x000000676605723e */ /* 0x000fe200000010ff */
[--C-:B------:R-:W-:Y:S01]  /*12f70*/  FFMA.FTZ R52, R235, c[0x0][0x2d0], -R6.reuse ;  /* 0x0000b400eb347a23 */ /* 0x100fe20000010806 */
[----:B--2---:R-:W-:Y:S01]  /*12f80*/  F2FP.BF16.PACK_AB R7, R100, R101 ;  /* 0x000000656407723e */ /* 0x004fe200000010ff */
[----:B------:R-:W-:Y:S01]  /*12f90*/  FFMA.FTZ R53, R234, c[0x0][0x2d0], -R6 ;  /* 0x0000b400ea357a23 */ /* 0x000fe20000010806 */
[----:B------:R-:W-:Y:S01]  /*12fa0*/  F2FP.BF16.PACK_AB R6, R105, R106 ;  /* 0x0000006a6906723e */ /* 0x000fe200000010ff */
        /* <DEDUP_REMOVED lines=8> */
[----:B-1----:R-:W-:Y:S01]  /*13030*/  FADD.FTZ R0, R180, R33 ;  /* 0x00000021b4007221 */ /* 0x002fe20000010000 */
[----:B------:R-:W-:Y:S01]  /*13040*/  HMMA.16816.F32.BF16 R128, R8, R12, R92 ;  /* 0x0000000c0880723c */ /* 0x000fe2000004185c */
[----:B------:R1:W-:Y:S01]  /*13050*/  MUFU.EX2 R92, R2 ;  /* 0x00000002005c7308 */ /* 0x0003e20000000800 */
[--C-:B------:R-:W-:Y:S02]  /*13060*/  FFMA.FTZ R28, R157, c[0x0][0x2d0], -R3.reuse ;  /* 0x0000b4009d1c7a23 */ /* 0x100fe40000010803 */
[----:B------:R-:W-:Y:S02]  /*13070*/  FFMA.FTZ R31, R165, c[0x0][0x2d0], -R3 ;  /* 0x0000b400a51f7a23 */ /* 0x000fe40000010803 */
[----:B------:R-:W-:Y:S02]  /*13080*/  FADD.FTZ R0, R179, R0 ;  /* 0x00000000b3007221 */ /* 0x000fe40000010000 */
[----:B------:R-:W-:-:S02]  /*13090*/  IMAD.MOV.U32 R145, RZ, RZ, R158 ;  /* 0x000000ffff917224 */ /* 0x000fc400078e009e */
[----:B------:R-:W-:Y:S02]  /*130a0*/  IMAD.MOV.U32 R146, RZ, RZ, R163 ;  /* 0x000000ffff927224 */ /* 0x000fe400078e00a3 */
[----:B------:R-:W-:Y:S01]  /*130b0*/  IMAD.MOV.U32 R166, RZ, RZ, R120 ;  /* 0x000000ffffa67224 */ /* 0x000fe200078e0078 */
[----:B------:R-:W-:Y:S01]  /*130c0*/  HMMA.16816.F32.BF16 R76, R4, R20, R76 ;  /* 0x00000014044c723c */ /* 0x000fe2000004184c */
[----:B------:R-:W-:Y:S02]  /*130d0*/  FADD.FTZ R32, R252, R251 ;  /* 0x000000fbfc207221 */ /* 0x000fe40000010000 */
[--C-:B-1----:R-:W-:Y:S02]  /*130e0*/  FFMA.FTZ R2, R164, c[0x0][0x2d0], -R3.reuse ;  /* 0x0000b400a4027a23 */ /* 0x102fe40000010803 */
[----:B------:R-:W-:Y:S02]  /*130f0*/  FFMA.FTZ R3, R171, c[0x0][0x2d0], -R3 ;  /* 0x0000b400ab037a23 */ /* 0x000fe40000010803 */
[----:B------:R-:W-:Y:S01]  /*13100*/  IMAD.MOV.U32 R164, RZ, RZ, R159 ;  /* 0x000000ffffa47224 */ /* 0x000fe200078e009f */
[----:B------:R-:W-:Y:S01]  /*13110*/  HMMA.16816.F32.BF16 R56, R8, R24, R56 ;  /* 0x000000180838723c */ /* 0x000fe20000041838 */
[----:B------:R1:W-:Y:S01]  /*13120*/  MUFU.EX2 R21, R3 ;  /* 0x0000000300157308 */ /* 0x0003e20000000800 */
[----:B------:R-:W-:Y:S01]  /*13130*/  FADD.FTZ R0, R185, R0 ;  /* 0x00000000b9007221 */ /* 0x000fe20000010000 */
[----:B------:R-:W2:Y:S01]  /*13140*/  LDSM.16.MT88.4 R156, [R228+0x3100] ;  /* 0x00310000e49c783b */ /* 0x000ea20000004200 */
[----:B------:R-:W-:-:S02]  /*13150*/  IMAD.MOV.U32 R171, RZ, RZ, R122 ;  /* 0x000000ffffab7224 */ /* 0x000fc400078e007a */
[----:B------:R-:W-:Y:S02]  /*13160*/  IMAD.MOV.U32 R165, RZ, RZ, R123 ;  /* 0x000000ffffa57224 */ /* 0x000fe400078e007b */
[----:B------:R-:W-:Y:S01]  /*13170*/  HMMA.16816.F32.BF16 R72, R8, R22, R72 ;  /* 0x000000160848723c */ /* 0x000fe20000041848 */
[----:B------:R-:W-:Y:S02]  /*13180*/  IMAD.MOV.U32 R149, RZ, RZ, R241 ;  /* 0x000000ffff957224 */ /* 0x000fe400078e00f1 */
[----:B------:R-:W-:-:S05]  /*13190*/  IMAD.MOV.U32 R126, RZ, RZ, R237 ;  /* 0x000000ffff7e7224 */ /* 0x000fca00078e00ed */
[----:B------:R-:W-:Y:S01]  /*131a0*/  HMMA.16816.F32.BF16 R80, R8, R16, R80 ;  /* 0x000000100850723c */ /* 0x000fe20000041850 */
[----:B-1----:R-:W-:Y:S02]  /*131b0*/  FADD.FTZ R3, R164, R166 ;  /* 0x000000a6a4037221 */ /* 0x002fe40000010000 */
[----:B------:R-:W-:-:S05]  /*131c0*/  IMAD.MOV.U32 R93, RZ, RZ, R151 ;  /* 0x000000ffff5d7224 */ /* 0x000fca00078e0097 */
[----:B------:R-:W-:Y:S01]  /*131d0*/  HMMA.16816.F32.BF16 R116, R8, R18, R116 ;  /* 0x000000120874723c */ /* 0x000fe20000041874 */
[----:B------:R-:W-:-:S07]  /*131e0*/  FADD.FTZ R3, R171, R3 ;  /* 0x00000003ab037221 */ /* 0x000fce0000010000 */
[----:B------:R-:W-:Y:S01]  /*131f0*/  HMMA.16816.F32.BF16 R96, R8, R14, R96 ;  /* 0x0000000e0860723c */ /* 0x000fe20000041860 */
[----:B------:R-:W-:-:S07]  /*13200*/  IMAD.MOV.U32 R251, RZ, RZ, R135 ;  /* 0x000000fffffb7224 */ /* 0x000fce00078e0087 */
[C---:B------:R-:W-:Y:S01]  /*13210*/  HMMA.16816.F32.BF16 R64, R4.reuse, R22, R64 ;  /* 0x000000160440723c */ /* 0x040fe20000041840 */
[----:B------:R1:W-:Y:S01]  /*13220*/  MUFU.EX2 R23, R2 ;  /* 0x0000000200177308 */ /* 0x0003e20000000800 */
[----:B------:R-:W-:Y:S01]  /*13230*/  FADD.FTZ R8, R145, R146 ;  /* 0x0000009291087221 */ /* 0x000fe20000010000 */
[----:B------:R3:W5:Y:S01]  /*13240*/  LDL.LU R241, [R1+0x94] ;  /* 0x0000940001f17983 */ /* 0x0007620000300800 */
[----:B------:R-:W-:Y:S02]  /*13250*/  IMAD.MOV.U32 R94, RZ, RZ, R125 ;  /* 0x000000ffff5e7224 */ /* 0x000fe400078e007d */
[----:B------:R-:W-:Y:S01]  /*13260*/  FADD.FTZ R8, R165, R8 ;  /* 0x00000008a5087221 */ /* 0x000fe20000010000 */
[----:B------:R3:W5:Y:S01]  /*13270*/  LDL.LU R240, [R1+0x90] ;  /* 0x0000900001f07983 */ /* 0x0007620000300800 */
[----:B------:R-:W-:Y:S01]  /*13280*/  HMMA.16816.F32.BF16 R88, R4, R24, R88 ;  /* 0x000000180458723c */ /* 0x000fe20000041858 */
[----:B------:R-:W-:-:S07]  /*13290*/  IMAD.MOV.U32 R178, RZ, RZ, R149 ;  /* 0x000000ffffb27224 */ /* 0x000fce00078e0095 */
[----:B------:R-:W-:Y:S01]  /*132a0*/  HMMA.16816.F32.BF16 R84, R4, R26, R84 ;  /* 0x0000001a0454723c */ /* 0x000fe20000041854 */
[----:B-1----:R-:W-:-:S04]  /*132b0*/  FADD.FTZ R2, R227, R32 ;  /* 0x00000020e3027221 */ /* 0x002fc80000010000 */
[----:B------:R-:W-:-:S03]  /*132c0*/  FADD.FTZ R2, R187, R2 ;  /* 0x00000002bb027221 */ /* 0x000fc60000010000 */
[----:B------:R-:W-:Y:S01]  /*132d0*/  HMMA.16816.F32.BF16 R48, R4, R16, R48 ;  /* 0x000000100430723c */ /* 0x000fe20000041830 */
[----:B------:R-:W-:-:S07]  /*132e0*/  IMAD.MOV.U32 R177, RZ, RZ, R148 ;  /* 0x000000ffffb17224 */ /* 0x000fce00078e0094 */
[----:B------:R-:W-:Y:S01]  /*132f0*/  HMMA.16816.F32.BF16 R44, R4, R18, R44 ;  /* 0x00000012042c723c */ /* 0x000fe2000004182c */
[----:B------:R-:W-:-:S07]  /*13300*/  IMAD.MOV.U32 R95, RZ, RZ, R126 ;  /* 0x000000ffff5f7224 */ /* 0x000fce00078e007e */
[----:B------:R-:W-:Y:S01]  /*13310*/  HMMA.16816.F32.BF16 R36, R4, R12, R36 ;  /* 0x0000000c0424723c */ /* 0x000fe20000041824 */
[----:B------:R-:W-:-:S07]  /*13320*/  IMAD.MOV.U32 R176, RZ, RZ, R134 ;  /* 0x000000ffffb07224 */ /* 0x000fce00078e0086 */
[----:B------:R-:W-:Y:S01]  /*13330*/  HMMA.16816.F32.BF16 R40, R4, R14, R40 ;  /* 0x0000000e0428723c */ /* 0x000fe20000041828 */
[----:B------:R-:W-:Y:S02]  /*13340*/  FADD.FTZ R3, R93, R3 ;  /* 0x000000035d037221 */ /* 0x000fe40000010000 */
[----:B------:R-:W-:Y:S02]  /*13350*/  IMAD.MOV.U32 R186, RZ, RZ, R150 ;  /* 0x000000ffffba7224 */ /* 0x000fe400078e0096 */
[----:B------:R-:W-:Y:S02]  /*13360*/  IMAD.MOV.U32 R147, RZ, RZ, R167 ;  /* 0x000000ffff937224 */ /* 0x000fe400078e00a7 */
[----:B------:R-:W-:Y:S02]  /*13370*/  IMAD.MOV.U32 R146, RZ, RZ, R168 ;  /* 0x000000ffff927224 */ /* 0x000fe400078e00a8 */
[----:B------:R-:W-:Y:S02]  /*13380*/  IMAD.MOV.U32 R125, RZ, RZ, R132 ;  /* 0x000000ffff7d7224 */ /* 0x000fe400078e0084 */
[----:B------:R-:W-:-:S02]  /*13390*/  IMAD.MOV.U32 R145, RZ, RZ, R169 ;  /* 0x000000ffff917224 */ /* 0x000fc400078e00a9 */
[----:B------:R-:W-:Y:S02]  /*133a0*/  IMAD.MOV.U32 R161, RZ, RZ, R239 ;  /* 0x000000ffffa17224 */ /* 0x000fe400078e00ef */
[----:B------:R-:W-:Y:S01]  /*133b0*/  IMAD.MOV.U32 R252, RZ, RZ, R144 ;  /* 0x000000fffffc7224 */ /* 0x000fe200078e0090 */
[----:B------:R-:W1:Y:S01]  /*133c0*/  MUFU.EX2 R20, R34 ;  /* 0x0000002200147308 */ /* 0x000e620000000800 */
[----:B------:R-:W-:Y:S01]  /*133d0*/  FADD.FTZ R7, R184, R0 ;  /* 0x00000000b8077221 */ /* 0x000fe20000010000 */
[----:B------:R-:W-:Y:S01]  /*133e0*/  LDSM.16.MT88.4 R16, [R230+0x3100] ;  /* 0x00310000e610783b */ /* 0x000fe20000004200 */
[----:B------:R-:W-:-:S03]  /*133f0*/  @P6 IMAD.HI.U32 R0, R124, c[0x0][0x2c8], RZ ;  /* 0x0000b2007c006a27 */ /* 0x000fc600078e00ff */
[----:B------:R3:W5:Y:S01]  /*13400*/  LDL.LU R239, [R1+0x8c] ;  /* 0x00008c0001ef7983 */ /* 0x0007620000300800 */
[----:B------:R-:W-:Y:S01]  /*13410*/  FADD.FTZ R4, R251, R8 ;  /* 0x00000008fb047221 */ /* 0x000fe20000010000 */
[----:B------:R-:W-:Y:S01]  /*13420*/  @P6 SHF.R.U32.HI R124, RZ, c[0x0][0x2cc], R0 ;  /* 0x0000b300ff7c6a19 */ /* 0x000fe20000011600 */
[----:B------:R-:W-:Y:S02]  /*13430*/  FADD.FTZ R2, R94, R2 ;  /* 0x000000025e027221 */ /* 0x000fe40000010000 */
[----:B------:R-:W-:Y:S01]  /*13440*/  IMAD.MOV.U32 R126, RZ, RZ, R133 ;  /* 0x000000ffff7e7224 */ /* 0x000fe200078e0085 */
[----:B------:R-:W4:Y:S01]  /*13450*/  MUFU.EX2 R9, R54 ;  /* 0x0000003600097308 */ /* 0x000f220000000800 */
[----:B------:R-:W-:Y:S01]  /*13460*/  FADD.FTZ R6, R95, R4 ;  /* 0x000000045f067221 */ /* 0x000fe20000010000 */
[----:B------:R3:W5:Y:S01]  /*13470*/  LDL.LU R238, [R1+0x88] ;  /* 0x0000880001ee7983 */ /* 0x0007620000300800 */
[----:B------:R-:W-:Y:S01]  /*13480*/  FADD.FTZ R5, R176, R3 ;  /* 0x00000003b0057221 */ /* 0x000fe20000010000 */
[----:B------:R-:W-:Y:S01]  /*13490*/  IADD3 R3, R124, R178, -R177 ;  /* 0x000000b27c037210 */ /* 0x000fe20007ffe8b1 */
[----:B------:R-:W-:Y:S01]  /*134a0*/  FADD.FTZ R4, R186, R2 ;  /* 0x00000002ba047221 */ /* 0x000fe20000010000 */
[----:B------:R3:W5:Y:S01]  /*134b0*/  LDL.LU R237, [R1+0x84] ;  /* 0x0000840001ed7983 */ /* 0x0007620000300800 */
[----:B------:R-:W-:-:S02]  /*134c0*/  IMAD.MOV.U32 R2, RZ, RZ, RZ ;  /* 0x000000ffff027224 */ /* 0x000fc400078e00ff */
[----:B------:R-:W-:Y:S01]  /*134d0*/  IMAD.MOV.U32 R26, RZ, RZ, R147 ;  /* 0x000000ffff1a7224 */ /* 0x000fe200078e0093 */
[----:B------:R-:W1:Y:S01]  /*134e0*/  MUFU.EX2 R24, R28 ;  /* 0x0000001c00187308 */ /* 0x000e620000000800 */
[----:B------:R-:W-:Y:S01]  /*134f0*/  IMAD.HI R2, R3, -0x6db6db6d, R2 ;  /* 0x9249249303027827 */ /* 0x000fe200078e0202 */
[----:B------:R3:W5:Y:S04]  /*13500*/  LDL.LU R236, [R1+0x80] ;  /* 0x0000800001ec7983 */ /* 0x0007680000300800 */
[----:B------:R-:W-:Y:S01]  /*13510*/  SHF.R.U32.HI R0, RZ, 0x1f, R2 ;  /* 0x0000001fff007819 */ /* 0x000fe20000011602 */
[----:B------:R-:W-:Y:S01]  /*13520*/  IMAD.MOV.U32 R27, RZ, RZ, R146 ;  /* 0x000000ffff1b7224 */ /* 0x000fe200078e0092 */
[----:B------:R-:W1:Y:S01]  /*13530*/  MUFU.EX2 R11, R35 ;  /* 0x00000023000b7308 */ /* 0x000e620000000800 */
[----:B------:R-:W-:Y:S01]  /*13540*/  IMAD.MOV.U32 R25, RZ, RZ, R145 ;  /* 0x000000ffff197224 */ /* 0x000fe200078e0091 */
[----:B------:R-:W-:Y:S01]  /*13550*/  LEA.HI.SX32 R8, R2, R0, 0x1a ;  /* 0x0000000002087211 */ /* 0x000fe200078fd2ff */
[----:B------:R-:W-:Y:S01]  /*13560*/  FADD.FTZ R2, R125, R6 ;  /* 0x000000067d027221 */ /* 0x000fe20000010000 */
[----:B------:R3:W5:Y:S01]  /*13570*/  LDL.LU R235, [R1+0x7c] ;  /* 0x00007c0001eb7983 */ /* 0x0007620000300800 */
[----:B------:R-:W-:-:S02]  /*13580*/  FADD.FTZ R0, R126, R5 ;  /* 0x000000057e007221 */ /* 0x000fc40000010000 */
[----:B------:R-:W-:Y:S01]  /*13590*/  FADD.FTZ R4, R127, R4 ;  /* 0x000000047f047221 */ /* 0x000fe20000010000 */
[----:B------:R-:W1:Y:S01]  /*135a0*/  MUFU.EX2 R10, R55 ;  /* 0x00000037000a7308 */ /* 0x000e620000000800 */
[----:B------:R-:W-:Y:S01]  /*135b0*/  IMAD.MOV.U32 R251, RZ, RZ, R160 ;  /* 0x000000fffffb7224 */ /* 0x000fe200078e00a0 */
[----:B------:R3:W5:Y:S01]  /*135c0*/  LDL.LU R234, [R1+0x78] ;  /* 0x0000780001ea7983 */ /* 0x0007620000300800 */
[----:B------:R-:W-:Y:S02]  /*135d0*/  FADD.FTZ R3, R26, R7 ;  /* 0x000000071a037221 */ /* 0x000fe40000010000 */
[----:B------:R-:W-:Y:S01]  /*135e0*/  IMAD.MOV.U32 R93, RZ, RZ, R161 ;  /* 0x000000ffff5d7224 */ /* 0x000fe200078e00a1 */
[----:B------:R3:W5:Y:S01]  /*135f0*/  LDL.LU R233, [R1+0x74] ;  /* 0x0000740001e97983 */ /* 0x0007620000300800 */
[----:B------:R-:W-:Y:S02]  /*13600*/  FADD.FTZ R2, R27, R2 ;  /* 0x000000021b027221 */ /* 0x000fe40000010000 */
[----:B------:R-:W-:Y:S01]  /*13610*/  IMAD.MOV.U32 R94, RZ, RZ, R162 ;  /* 0x000000ffff5e7224 */ /* 0x000fe200078e00a2 */
[----:B------:R-:W1:Y:S01]  /*13620*/  MUFU.EX2 R14, R52 ;  /* 0x00000034000e7308 */ /* 0x000e620000000800 */
        /* <DEDUP_REMOVED lines=67> */
[----:B------:R-:W-:Y:S01]  /*13a60*/  IMAD.MOV.U32 R163, RZ, RZ, R121 ;  /* 0x000000ffffa37224 */ /* 0x000fe200078e0079 */
[----:B------:R-:W1:Y:S01]  /*13a70*/  MUFU.EX2 R30, R30 ;  /* 0x0000001e001e7308 */ /* 0x000e620000000800 */
[----:B------:R-:W-:Y:S01]  /*13a80*/  FADD.FTZ R5, R110, R5 ;  /* 0x000000056e057221 */ /* 0x000fe20000010000 */
[----:B------:R-:W2:Y:S01]  /*13a90*/  LDSM.16.MT88.4 R120, [R229+0x3100] ;  /* 0x00310000e578783b */ /* 0x000ea20000004200 */
[----:B------:R-:W-:Y:S02]  /*13aa0*/  FADD.FTZ R2, R105, R0 ;  /* 0x0000000069027221 */ /* 0x000fe40000010000 */
[----:B------:R-:W-:-:S03]  /*13ab0*/  FADD.FTZ R0, R100, R3 ;  /* 0x0000000364007221 */ /* 0x000fc60000010000 */
[----:B------:R-:W2:Y:S01]  /*13ac0*/  MUFU.EX2 R22, R31 ;  /* 0x0000001f00167308 */ /* 0x000ea20000000800 */
[----:B------:R-:W-:Y:S02]  /*13ad0*/  FADD.FTZ R4, R115, R4 ;  /* 0x0000000473047221 */ /* 0x000fe40000010000 */
[----:B------:R-:W-:-:S05]  /*13ae0*/  FADD.FTZ R5, R108, R5 ;  /* 0x000000056c057221 */ /* 0x000fca0000010000 */
[----:B------:R-:W-:Y:S01]  /*13af0*/  MUFU.EX2 R15, R53 ;  /* 0x00000035000f7308 */ /* 0x000fe20000000800 */
[----:B-1----:R-:W-:Y:S02]  /*13b00*/  FADD.FTZ R3, R20, R2 ;  /* 0x0000000214037221 */ /* 0x002fe40000010000 */
[----:B----4-:R-:W-:-:S05]  /*13b10*/  FADD.FTZ R2, R9, R0 ;  /* 0x0000000009027221 */ /* 0x010fca0000010000 */
[----:B------:R-:W-:Y:S01]  /*13b20*/  MUFU.EX2 R12, R70 ;  /* 0x00000046000c7308 */ /* 0x000fe20000000800 */
[----:B------:R-:W-:Y:S02]  /*13b30*/  IMAD.MOV.U32 R95, RZ, RZ, R163 ;  /* 0x000000ffff5f7224 */ /* 0x000fe400078e00a3 */
[----:B------:R-:W-:-:S05]  /*13b40*/  FADD.FTZ R0, R92, R4 ;  /* 0x000000045c007221 */ /* 0x000fca0000010000 */
[----:B------:R-:W1:Y:S01]  /*13b50*/  MUFU.EX2 R29, R29 ;  /* 0x0000001d001d7308 */ /* 0x000e620000000800 */
[----:B------:R-:W-:Y:S02]  /*13b60*/  FADD.FTZ R4, R24, R5 ;  /* 0x0000000518047221 */ /* 0x000fe40000010000 */
[----:B------:R-:W-:Y:S01]  /*13b70*/  FADD.FTZ R3, R11, R3 ;  /* 0x000000030b037221 */ /* 0x000fe20000010000 */
[----:B------:R-:W-:Y:S01]  /*13b80*/  IMNMX R5, RZ, R8, !PT ;  /* 0x00000008ff057217 */ /* 0x000fe20007800200 */
[----:B------:R-:W-:Y:S01]  /*13b90*/  FADD.FTZ R2, R10, R2 ;  /* 0x000000020a027221 */ /* 0x000fe20000010000 */
[----:B------:R-:W-:Y:S01]  /*13ba0*/  IADD3 R246, R95, -0x2, RZ ;  /* 0xfffffffe5ff67810 */ /* 0x000fe20007ffe0ff */
[----:B------:R-:W-:Y:S02]  /*13bb0*/  FADD.FTZ R0, R69, R0 ;  /* 0x0000000045007221 */ /* 0x000fe40000010000 */
[----:B------:R-:W-:Y:S02]  /*13bc0*/  FADD.FTZ R4, R23, R4 ;  /* 0x0000000417047221 */ /* 0x000fe40000010000 */
[----:B------:R-:W-:-:S02]  /*13bd0*/  FADD.FTZ R3, R14, R3 ;  /* 0x000000030e037221 */ /* 0x000fc40000010000 */
[----:B------:R-:W-:Y:S01]  /*13be0*/  FADD.FTZ R2, R13, R2 ;  /* 0x000000020d027221 */ /* 0x000fe20000010000 */
[----:B------:R4:W-:Y:S01]  /*13bf0*/  STL [R1+0x2c], R5 ;  /* 0x00002c0501007387 */ /* 0x0009e20000100800 */
[----:B------:R-:W-:Y:S01]  /*13c00*/  FADD.FTZ R0, R30, R0 ;  /* 0x000000001e007221 */ /* 0x000fe20000010000 */
[----:B------:R-:W-:Y:S01]  /*13c10*/  ISETP.GE.AND P0, PT, R246, R5, PT ;  /* 0x00000005f600720c */ /* 0x000fe20003f06270 */
[----:B--2---:R-:W-:Y:S01]  /*13c20*/  FADD.FTZ R4, R22, R4 ;  /* 0x0000000416047221 */ /* 0x004fe20000010000 */
[----:B------:R-:W-:Y:S02]  /*13c30*/  F2FP.BF16.PACK_AB R132, R69, R92 ;  /* 0x0000005c4584723e */ /* 0x000fe400000010ff */
[----:B------:R-:W-:Y:S02]  /*13c40*/  F2FP.BF16.PACK_AB R133, R23, R24 ;  /* 0x000000181785723e */ /* 0x000fe400000010ff */
[----:B-1----:R-:W-:Y:S01]  /*13c50*/  F2FP.BF16.PACK_AB R134, R29, R30 ;  /* 0x0000001e1d86723e */ /* 0x002fe200000010ff */
[----:B----4-:R-:W-:-:S02]  /*13c60*/  FADD.FTZ R5, R15, R3 ;  /* 0x000000030f057221 */ /* 0x010fc40000010000 */
        /* <DEDUP_REMOVED lines=38> */
.L_x_1461:
[----:B------:R-:W-:Y:S04]  /*13ed0*/  DEPBAR.LE SB0, 0x0 ;  /* 0x000080000000791a */ /* 0x000fe80000000000 */
[----:B------:R-:W-:Y:S01]  /*13ee0*/  BAR.SYNC.DEFER_BLOCKING 0x0 ;  /* 0x0000000000007b1d */ /* 0x000fe20000010000 */
[C---:B------:R-:W-:Y:S01]  /*13ef0*/  ISETP.GE.AND P0, PT, R216.reuse, RZ, PT ;  /* 0x000000ffd800720c */ /* 0x040fe20003f06270 */
[----:B------:R-:W-:Y:S01]  /*13f00*/  IMAD.MOV.U32 R142, RZ, RZ, c[0x0][0x208] ;  /* 0x00008200ff8e7624 */ /* 0x000fe200078e00ff */
[----:B------:R-:W-:Y:S01]  /*13f10*/  IADD3 R246, R216, -0x1, RZ ;  /* 0xffffffffd8f67810 */ /* 0x000fe20007ffe0ff */
[----:B------:R-:W-:Y:S02]  /*13f20*/  IMAD.MOV.U32 R137, RZ, RZ, 0x5 ;  /* 0x00000005ff897424 */ /* 0x000fe400078e00ff */
[----:B------:R-:W-:Y:S02]  /*13f30*/  IMAD.SHL.U32 R142, R142, 0x20, RZ ;  /* 0x000000208e8e7824 */ /* 0x000fe400078e00ff */
[----:B--2---:R-:W-:Y:S05]  /*13f40*/  IMAD.MOV.U32 R2, RZ, RZ, c[0x0][0x208] ;  /* 0x00008200ff027624 */ /* 0x004fea00078e00ff */
[----:B------:R-:W-:Y:S01]  /*13f50*/  SHF.L.U64.HI R2, R2, R137, c[0x0][0x20c] ;  /* 0x0000830002027619 */ /* 0x000fe20000010289 */
[----:B------:R-:W-:Y:S01]  /*13f60*/  @P0 IMAD.WIDE.U32 R138, R216, c[0x0][0x208], RZ ;  /* 0x00008200d88a0a25 */ /* 0x000fe200078e00ff */
[----:B-1----:R-:W-:Y:S05]  /*13f70*/  @P0 SHF.R.S32.HI R0, RZ, 0x1f, R216 ;  /* 0x0000001fff000819 */ /* 0x002fea00000114d8 */
[----:B------:R-:W-:Y:S01]  /*13f80*/  @P0 IMAD R0, R0, c[0x0][0x208], RZ ;  /* 0x0000820000000a24 */ /* 0x000fe200078e02ff */
[----:B-----5:R-:W-:Y:S03]  /*13f90*/  LDSM.16.M88.4 R112, [R234+0x7100] ;  /* 0x00710000ea70783b */ /* 0x020fe60000000200 */
[----:B------:R-:W-:Y:S04]  /*13fa0*/  @P0 IMAD R0, R216, c[0x0][0x20c], R0 ;  /* 0x00008300d8000a24 */ /* 0x000fe800078e0200 */
[----:B------:R-:W-:Y:S01]  /*13fb0*/  @P0 IMAD.IADD R0, R139, 0x1, R0 ;  /* 0x000000018b000824 */ /* 0x000fe200078e0200 */
[----:B------:R-:W1:Y:S03]  /*13fc0*/  LDSM.16.M88.4 R16, [R143+0x3900] ;  /* 0x003900008f10783b */ /* 0x000e660000000200 */
[----:B------:R-:W-:Y:S05]  /*13fd0*/  @P0 IMAD R0, R0, 0x70, RZ ;  /* 0x0000007000000824 */ /* 0x000fea00078e02ff */
[----:B------:R-:W2:Y:S08]  /*13fe0*/  LDSM.16.M88.4 R108, [R234+0x9100] ;  /* 0x00910000ea6c783b */ /* 0x000eb00000000200 */
[----:B------:R-:W3:Y:S08]  /*13ff0*/  LDSM.16.M88.4 R32, [R143+0x4100] ;  /* 0x004100008f20783b */ /* 0x000ef00000000200 */
[----:B------:R-:W4:Y:S04]  /*14000*/  LDL R223, [R1+0x30] ;  /* 0x0000300001df7983 */ /* 0x000f280000100800 */
[----:B------:R-:W3:Y:S08]  /*14010*/  LDSM.16.M88.4 R48, [R143+0x4900] ;  /* 0x004900008f30783b */ /* 0x000ef00000000200 */
[----:B------:R-:W3:Y:S01]  /*14020*/  LDSM.16.M88.4 R64, [R143+0x5100] ;  /* 0x005100008f40783b */ /* 0x000ee20000000200 */
[-C--:B-1----:R-:W-:Y:S07]  /*14030*/  HMMA.16816.F32.BF16 R4, R112, R16.reuse, RZ ;  /* 0x000000107004723c */ /* 0x082fee00000418ff */
[----:B------:R-:W4:Y:S01]  /*14040*/  LDL.64 R220, [R1+0x50] ;  /* 0x0000500001dc7983 */ /* 0x000f220000100a00 */
[C---:B--2---:R-:W-:Y:S05]  /*14050*/  HMMA.16816.F32.BF16 R8, R108.reuse, R16, RZ ;  /* 0x000000106c08723c */ /* 0x044fea00000418ff */
[----:B------:R-:W4:Y:S03]  /*14060*/  LDL.64 R218, [R1+0x58] ;  /* 0x0000580001da7983 */ /* 0x000f260000100a00 */
[-C--:B------:R-:W-:Y:S03]  /*14070*/  HMMA.16816.F32.BF16 R12, R108, R18.reuse, RZ ;  /* 0x000000126c0c723c */ /* 0x080fe600000418ff */
[----:B------:R-:W1:Y:S05]  /*14080*/  LDSM.16.M88.4 R80, [R143+0x5900] ;  /* 0x005900008f50783b */ /* 0x000e6a0000000200 */
[C---:B------:R-:W-:Y:S03]  /*14090*/  HMMA.16816.F32.BF16 R16, R112.reuse, R18, RZ ;  /* 0x000000127010723c */ /* 0x040fe600000418ff */
[----:B------:R-:W1:Y:S05]  /*140a0*/  LDSM.16.M88.4 R96, [R143+0x6100] ;  /* 0x006100008f60783b */ /* 0x000e6a0000000200 */
[-C--:B---3--:R-:W-:Y:S03]  /*140b0*/  HMMA.16816.F32.BF16 R20, R112, R32.reuse, RZ ;  /* 0x000000207014723c */ /* 0x088fe600000418ff */
[----:B------:R-:W3:Y:S05]  /*140c0*/  LDSM.16.M88.4 R188, [R143+0x6900] ;  /* 0x006900008fbc783b */ /* 0x000eea0000000200 */
[C---:B------:R-:W-:Y:S03]  /*140d0*/  HMMA.16816.F32.BF16 R24, R108.reuse, R32, RZ ;  /* 0x000000206c18723c */ /* 0x040fe600000418ff */
[----:B------:R-:W-:Y:S05]  /*140e0*/  LDSM.16.M88.4 R192, [R237+0x7100] ;  /* 0x00710000edc0783b */ /* 0x000fea0000000200 */
[-C--:B------:R-:W-:Y:S03]  /*140f0*/  HMMA.16816.F32.BF16 R28, R108, R34.reuse, RZ ;  /* 0x000000226c1c723c */ /* 0x080fe600000418ff */
[----:B------:R-:W1:Y:S05]  /*14100*/  LDSM.16.M88.4 R196, [R238] ;  /* 0x00000000eec4783b */ /* 0x000e6a0000000200 */
[C---:B------:R-:W-:Y:S03]  /*14110*/  HMMA.16816.F32.BF16 R32, R112.reuse, R34, RZ ;  /* 0x000000227020723c */ /* 0x040fe600000418ff */
[----:B------:R-:W1:Y:S05]  /*14120*/  LDSM.16.M88.4 R200, [R237+0x9100] ;  /* 0x00910000edc8783b */ /* 0x000e6a0000000200 */
[-C--:B------:R-:W-:Y:S03]  /*14130*/  HMMA.16816.F32.BF16 R36, R112, R48.reuse, RZ ;  /* 0x000000307024723c */ /* 0x080fe600000418ff */
[----:B------:R-:W1:Y:S05]  /*14140*/  LDSM.16.M88.4 R204, [R244] ;  /* 0x00000000f4cc783b */ /* 0x000e6a0000000200 */
[C---:B------:R-:W-:Y:S03]  /*14150*/  HMMA.16816.F32.BF16 R40, R108.reuse, R48, RZ ;  /* 0x000000306c28723c */ /* 0x040fe600000418ff */
[----:B------:R-:W1:Y:S05]  /*14160*/  LDSM.16.M88.4 R208, [R243] ;  /* 0x00000000f3d0783b */ /* 0x000e6a0000000200 */
[-C--:B------:R-:W-:Y:S03]  /*14170*/  HMMA.16816.F32.BF16 R44, R108, R50.reuse, RZ ;  /* 0x000000326c2c723c */ /* 0x080fe600000418ff */
[----:B------:R-:W-:Y:S05]  /*14180*/  LDSM.16.M88.4 R212, [R241] ;  /* 0x00000000f1d4783b */ /* 0x000fea0000000200 */
[C---:B------:R-:W-:Y:S03]  /*14190*/  HMMA.16816.F32.BF16 R48, R112.reuse, R50, RZ ;  /* 0x000000327030723c */ /* 0x040fe600000418ff */
[----:B------:R-:W-:Y:S04]  /*141a0*/  STL [R1+0x6c], R234 ;  /* 0x00006cea01007387 */ /* 0x000fe80000100800 */
[----:B------:R1:W-:Y:S01]  /*141b0*/  STL [R1+0x70], R143 ;  /* 0x0000708f01007387 */ /* 0x0003e20000100800 */
        /* <DEDUP_REMOVED lines=12> */
[-C--:B-1----:R-:W-:Y:S03]  /*14280*/  HMMA.16816.F32.BF16 R68, R112, R80.reuse, RZ ;  /* 0x000000507044723c */ /* 0x082fe600000418ff */
[----:B------:R-:W2:Y:S04]  /*14290*/  LDL R217, [R1+0x64] ;  /* 0x0000640001d97983 */ /* 0x000ea80000100800 */
[----:B------:R-:W2:Y:S01]  /*142a0*/  LDL R143, [R1+0x60] ;  /* 0x00006000018f7983 */ /* 0x000ea20000100800 */
[C---:B------:R-:W-:Y:S08]  /*142b0*/  HMMA.16816.F32.BF16 R72, R108.reuse, R80, RZ ;  /* 0x000000506c48723c */ /* 0x040ff000000418ff */
[-C--:B------:R-:W-:Y:S08]  /*142c0*/  HMMA.16816.F32.BF16 R76, R108, R82.reuse, RZ ;  /* 0x000000526c4c723c */ /* 0x080ff000000418ff */
[C---:B------:R-:W-:Y:S08]  /*142d0*/  HMMA.16816.F32.BF16 R80, R112.reuse, R82, RZ ;  /* 0x000000527050723c */ /* 0x040ff000000418ff */
[-C--:B------:R-:W-:Y:S08]  /*142e0*/  HMMA.16816.F32.BF16 R84, R112, R96.reuse, RZ ;  /* 0x000000607054723c */ /* 0x080ff000000418ff */
[C---:B------:R-:W-:Y:S08]  /*142f0*/  HMMA.16816.F32.BF16 R88, R108.reuse, R96, RZ ;  /* 0x000000606c58723c */ /* 0x040ff000000418ff */
[-C--:B------:R-:W-:Y:S08]  /*14300*/  HMMA.16816.F32.BF16 R92, R108, R98.reuse, RZ ;  /* 0x000000626c5c723c */ /* 0x080ff000000418ff */
[C---:B------:R-:W-:Y:S08]  /*14310*/  HMMA.16816.F32.BF16 R96, R112.reuse, R98, RZ ;  /* 0x000000627060723c */ /* 0x040ff000000418ff */
[-C--:B---3--:R-:W-:Y:S08]  /*14320*/  HMMA.16816.F32.BF16 R100, R112, R188.reuse, RZ ;  /* 0x000000bc7064723c */ /* 0x088ff000000418ff */
        /* <DEDUP_REMOVED lines=12> */
[C---:B------:R-:W-:Y:S04]  /*143f0*/  HMMA.16816.F32.BF16 R32, R192.reuse, R206, R32 ;  /* 0x000000cec020723c */ /* 0x040fe80000041820 */
[----:B----4-:R-:W-:Y:S04]  /*14400*/  LOP3.LUT P3, RZ, R223, 0x1, RZ, 0xc0, !PT ;  /* 0x00000001dfff7812 */ /* 0x010fe8000786c0ff */
[-C--:B------:R-:W-:Y:S08]  /*14410*/  HMMA.16816.F32.BF16 R36, R192, R208.reuse, R36 ;  /* 0x000000d0c024723c */ /* 0x080ff00000041824 */
[C---:B------:R-:W-:Y:S08]  /*14420*/  HMMA.16816.F32.BF16 R40, R200.reuse, R208, R40 ;  /* 0x000000d0c828723c */ /* 0x040ff00000041828 */
[-C--:B------:R-:W-:Y:S04]  /*14430*/  HMMA.16816.F32.BF16 R44, R200, R210.reuse, R44 ;  /* 0x000000d2c82c723c */ /* 0x080fe8000004182c */
[----:B------:R-:W-:Y:S02]  /*14440*/  @P0 IMAD.MOV.U32 R205, RZ, RZ, R221 ;  /* 0x000000ffffcd0224 */ /* 0x000fe400078e00dd */
[----:B------:R-:W-:Y:S02]  /*14450*/  @P0 IMAD.MOV.U32 R204, RZ, RZ, R218 ;  /* 0x000000ffffcc0224 */ /* 0x000fe400078e00da */
[C---:B------:R-:W-:Y:S01]  /*14460*/  HMMA.16816.F32.BF16 R48, R192.reuse, R210, R48 ;  /* 0x000000d2c030723c */ /* 0x040fe20000041830 */
[----:B------:R-:W4:Y:S03]  /*14470*/  LDL R218, [R1+0x3c] ;  /* 0x00003c0001da7983 */ /* 0x000f260000100800 */
[----:B------:R-:W-:Y:S04]  /*14480*/  @P0 IMAD.WIDE.U32 R204, R138, 0x70, R204 ;  /* 0x000000708acc0825 */ /* 0x000fe800078e00cc */
[-C--:B-1----:R-:W-:Y:S04]  /*14490*/  HMMA.16816.F32.BF16 R52, R192, R188.reuse, R52 ;  /* 0x000000bcc034723c */ /* 0x082fe80000041834 */
[C---:B------:R-:W-:Y:S01]  /*144a0*/  @P0 LEA R138, P1, R204.reuse, c[0x0][0x1f8], 0x1 ;  /* 0x00007e00cc8a0a11 */ /* 0x040fe200078208ff */
[----:B------:R-:W-:Y:S03]  /*144b0*/  @P0 IMAD.IADD R0, R205, 0x1, R0 ;  /* 0x00000001cd000824 */ /* 0x000fe600078e0200 */
[C---:B------:R-:W-:Y:S04]  /*144c0*/  HMMA.16816.F32.BF16 R56, R200.reuse, R188, R56 ;  /* 0x000000bcc838723c */ /* 0x040fe80000041838 */
[----:B------:R-:W-:Y:S01]  /*144d0*/  @P0 LEA.HI.X R139, R204, c[0x0][0x1fc], R0, 0x1, P1 ;  /* 0x00007f00cc8b0a11 */ /* 0x000fe200008f0c00 */
[----:B------:R-:W-:Y:S01]  /*144e0*/  IMAD.MOV.U32 R0, RZ, RZ, c[0x0][0x2c4] ;  /* 0x0000b100ff007624 */ /* 0x000fe200078e00ff */
[-C--:B------:R-:W-:Y:S02]  /*144f0*/  @P0 IADD3 R206, P2, R138, R142.reuse, RZ ;  /* 0x0000008e8ace0210 */ /* 0x080fe40007f5e0ff */
[-C--:B------:R-:W-:Y:S04]  /*14500*/  HMMA.16816.F32.BF16 R60, R200, R190.reuse, R60 ;  /* 0x000000bec83c723c */ /* 0x080fe8000004183c */
[--C-:B------:R-:W-:Y:S01]  /*14510*/  @P0 IMAD.X R207, R139, 0x1, R2.reuse, P2 ;  /* 0x000000018bcf0824 */ /* 0x100fe200010e0602 */
[-C--:B------:R-:W-:Y:S03]  /*14520*/  @P0 IADD3 R208, P1, R206, R142.reuse, RZ ;  /* 0x0000008eced00210 */ /* 0x080fe60007f3e0ff */
[C---:B------:R-:W-:Y:S01]  /*14530*/  HMMA.16816.F32.BF16 R64, R192.reuse, R190, R64 ;  /* 0x000000bec040723c */ /* 0x040fe20000041840 */
[----:B------:R-:W1:Y:S03]  /*14540*/  LDSM.16.M88.4 R188, [R239] ;  /* 0x00000000efbc783b */ /* 0x000e660000000200 */
[--C-:B------:R-:W-:Y:S01]  /*14550*/  @P0 IMAD.X R209, R207, 0x1, R2.reuse, P1 ;  /* 0x00000001cfd10824 */ /* 0x100fe200008e0602 */
[-C--:B------:R-:W-:Y:S03]  /*14560*/  @P0 IADD3 R204, P2, R208, R142.reuse, RZ ;  /* 0x0000008ed0cc0210 */ /* 0x080fe60007f5e0ff */
[-C--:B------:R-:W-:Y:S01]  /*14570*/  HMMA.16816.F32.BF16 R68, R192, R212.reuse, R68 ;  /* 0x000000d4c044723c */ /* 0x080fe20000041844 */
[----:B------:R-:W-:Y:S01]  /*14580*/  @!PT LDS RZ, [RZ] ;  /* 0x00000000fffff984 */ /* 0x000fe20000000800 */
[----:B------:R-:W-:Y:S01]  /*14590*/  @!PT LDS RZ, [RZ] ;  /* 0x00000000fffff984 */ /* 0x000fe20000000800 */
[----:B------:R-:W-:Y:S01]  /*145a0*/  @!PT LDS RZ, [RZ] ;  /* 0x00000000fffff984 */ /* 0x000fe20000000800 */
[----:B------:R1:W-:Y:S03]  /*145b0*/  @P0 LDGSTS.E.BYPASS.LTC128B.128 [R245+0x100], [R138.64], !P3 ;  /* 0x001000008af50fae */ /* 0x0003e6000d901d48 */
[--C-:B------:R-:W-:Y:S04]  /*145c0*/  @P0 IMAD.X R205, R209, 0x1, R2.reuse, P2 ;  /* 0x00000001d1cd0824 */ /* 0x100fe800010e0602 */
[C---:B------:R-:W-:Y:S01]  /*145d0*/  HMMA.16816.F32.BF16 R72, R200.reuse, R212, R72 ;  /* 0x000000d4c848723c */ /* 0x040fe20000041848 */
[----:B------:R1:W-:Y:S07]  /*145e0*/  @P0 LDGSTS.E.BYPASS.LTC128B.128 [R245+0x900], [R206.64], !P3 ;  /* 0x00900000cef50fae */ /* 0x0003ee000d901d48 */
[-C--:B------:R-:W-:Y:S01]  /*145f0*/  HMMA.16816.F32.BF16 R76, R200, R214.reuse, R76 ;  /* 0x000000d6c84c723c */ /* 0x080fe2000004184c */
[----:B------:R1:W-:Y:S07]  /*14600*/  @P0 LDGSTS.E.BYPASS.LTC128B.128 [R245+0x1100], [R208.64], !P3 ;  /* 0x01100000d0f50fae */ /* 0x0003ee000d901d48 */
[C---:B------:R-:W-:Y:S01]  /*14610*/  HMMA.16816.F32.BF16 R80, R192.reuse, R214, R80 ;  /* 0x000000d6c050723c */ /* 0x040fe20000041850 */
[----:B------:R1:W-:Y:S07]  /*14620*/  @P0 LDGSTS.E.BYPASS.LTC128B.128 [R245+0x1900], [R204.64], !P3 ;  /* 0x01900000ccf50fae */ /* 0x0003ee000d901d48 */
[-C--:B---3--:R-:W-:Y:S08]  /*14630*/  HMMA.16816.F32.BF16 R84, R192, R196.reuse, R84 ;  /* 0x000000c4c054723c */ /* 0x088ff00000041854 */
[C---:B------:R-:W-:Y:S07]  /*14640*/  HMMA.16816.F32.BF16 R88, R200.reuse, R196, R88 ;  /* 0x000000c4c858723c */ /* 0x040fee0000041858 */
[-C--:B------:R-:W-:Y:S01]  /*14650*/  @P0 IADD3 R196, P1, R204, R142.reuse, RZ ;  /* 0x0000008eccc40210 */ /* 0x080fe20007f3e0ff */
[-C--:B------:R-:W-:Y:S04]  /*14660*/  HMMA.16816.F32.BF16 R92, R200, R198.reuse, R92 ;  /* 0x000000c6c85c723c */ /* 0x080fe8000004185c */
[--C-:B------:R-:W-:Y:S01]  /*14670*/  @P0 IMAD.X R197, R205, 0x1, R2.reuse, P1 ;  /* 0x00000001cdc50824 */ /* 0x100fe200008e0602 */
[-C--:B-1----:R-:W-:Y:S03]  /*14680*/  @P0 IADD3 R138, P2, R196, R142.reuse, RZ ;  /* 0x0000008ec48a0210 */ /* 0x082fe60007f5e0ff */
[C---:B------:R-:W-:Y:S01]  /*14690*/  HMMA.16816.F32.BF16 R96, R192.reuse, R198, R96 ;  /* 0x000000c6c060723c */ /* 0x040fe20000041860 */
[----:B------:R1:W-:Y:S03]  /*146a0*/  @P0 LDGSTS.E.BYPASS.LTC128B.128 [R245+0x2100], [R196.64], !P3 ;  /* 0x02100000c4f50fae */ /* 0x0003e6000d901d48 */
[--C-:B------:R-:W-:Y:S03]  /*146b0*/  @P0 IMAD.X R139, R197, 0x1, R2.reuse, P2 ;  /* 0x00000001c58b0824 */ /* 0x100fe600010e0602 */
[----:B------:R-:W-:Y:S01]  /*146c0*/  @P0 IADD3 R198, P1, R138, R142, RZ ;  /* 0x0000008e8ac60210 */ /* 0x000fe20007f3e0ff */
[-C--:B------:R-:W-:Y:S01]  /*146d0*/  HMMA.16816.F32.BF16 R100, R192, R188.reuse, R100 ;  /* 0x000000bcc064723c */ /* 0x080fe20000041864 */
[----:B------:R3:W-:Y:S03]  /*146e0*/  @P0 LDGSTS.E.BYPASS.LTC128B.128 [R245+0x2900], [R138.64], !P3 ;  /* 0x029000008af50fae */ /* 0x0007e6000d901d48 */
[----:B------:R-:W-:Y:S01]  /*146f0*/  @P0 IMAD.X R199, R139, 0x1, R2, P1 ;  /* 0x000000018bc70824 */ /* 0x000fe200008e0602 */
[----:B------:R-:W-:Y:S03]  /*14700*/  ISETP.NE.AND P1, PT, R0, 0x1, PT ;  /* 0x000000010000780c */ /* 0x000fe60003f25270 */
[C---:B------:R-:W-:Y:S01]  /*14710*/  HMMA.16816.F32.BF16 R104, R200.reuse, R188, R104 ;  /* 0x000000bcc868723c */ /* 0x040fe20000041868 */
[----:B------:R-:W2:Y:S04]  /*14720*/  LDL R2, [R1+0x34] ;  /* 0x0000340001027983 */ /* 0x000ea80000100800 */
[----:B------:R-:W-:Y:S03]  /*14730*/  STL [R1+0x94], R235 ;  /* 0x000094eb01007387 */ /* 0x000fe60000100800 */
[-C--:B------:R-:W-:Y:S01]  /*14740*/  HMMA.16816.F32.BF16 R108, R200, R190.reuse, R108 ;  /* 0x000000bec86c723c */ /* 0x080fe2000004186c */
[----:B------:R-:W-:Y:S04]  /*14750*/  STL [R1+0x98], R233 ;  /* 0x000098e901007387 */ /* 0x000fe80000100800 */
[----:B------:R1:W-:Y:S03]  /*14760*/  @P0 LDGSTS.E.BYPASS.LTC128B.128 [R245+0x3100], [R198.64], !P3 ;  /* 0x03100000c6f50fae */ /* 0x0003e6000d901d48 */
[----:B------:R-:W-:Y:S04]  /*14770*/  HMMA.16816.F32.BF16 R112, R192, R190, R112 ;  /* 0x000000bec070723c */ /* 0x000fe80000041870 */
[----:B---3--:R-:W-:Y:S01]  /*14780*/  IMAD R138, R216, -0x70, RZ ;  /* 0xffffff90d88a7824 */ /* 0x008fe200078e02ff */
[----:B------:R-:W-:Y:S04]  /*14790*/  STL [R1+0x9c], R236 ;  /* 0x00009cec01007387 */ /* 0x000fe80000100800 */
[----:B------:R3:W3:Y:S04]  /*147a0*/  LDL R0, [R1+0x38] ;  /* 0x0000380001007983 */ /* 0x0006e80000100800 */
[----:B------:R-:W-:Y:S08]  /*147b0*/  LDSM.16.M88.4 R204, [R233+0x3900] ;  /* 0x00390000e9cc783b */ /* 0x000ff00000000200 */
[----:B------:R-:W-:Y:S08]  /*147c0*/  LDSM.16.M88.4 R208, [R235+0x9100] ;  /* 0x00910000ebd0783b */ /* 0x000ff00000000200 */
[----:B-1----:R-:W1:Y:S08]  /*147d0*/  LDSM.16.M88.4 R196, [R235+0x7100] ;  /* 0x00710000ebc4783b */ /* 0x002e700000000200 */
[----:B------:R-:W1:Y:S08]  /*147e0*/  LDSM.16.M88.4 R212, [R233+0x4100] ;  /* 0x00410000e9d4783b */ /* 0x000e700000000200 */
[----:B------:R-:W0:Y:S08]  /*147f0*/  LDGDEPBAR ;  /* 0x00000000000079af */ /* 0x000e300000000000 */
[----:B------:R-:W1:Y:S08]  /*14800*/  LDSM.16.M88.4 R200, [R233+0x4900] ;  /* 0x00490000e9c8783b */ /* 0x000e700000000200 */
[----:B------:R-:W1:Y:S02]  /*14810*/  LDSM.16.M88.4 R188, [R233+0x5100] ;  /* 0x00510000e9bc783b */ /* 0x000e640000000200 */
[-C--:B-1----:R-:W-:Y:S06]  /*14820*/  HMMA.16816.F32.BF16 R4, R196, R204.reuse, R4 ;  /* 0x000000ccc404723c */ /* 0x082fec0000041804 */
[----:B------:R-:W1:Y:S02]  /*14830*/  LDSM.16.M88.4 R192, [R233+0x5900] ;  /* 0x00590000e9c0783b */ /* 0x000e640000000200 */
[C---:B------:R-:W-:Y:S06]  /*14840*/  HMMA.16816.F32.BF16 R8, R208.reuse, R204, R8 ;  /* 0x000000ccd008723c */ /* 0x040fec0000041808 */
[----:B------:R-:W-:Y:S02]  /*14850*/  STL [R1+0xa0], R232 ;  /* 0x0000a0e801007387 */ /* 0x000fe40000100800 */
        /* <DEDUP_REMOVED lines=14> */
[C---:B------:R-:W-:Y:S04]  /*14940*/  HMMA.16816.F32.BF16 R56, R208.reuse, R188, R56 ;  /* 0x000000bcd038723c */ /* 0x040fe80000041838 */
[----:B----4-:R-:W-:Y:S04]  /*14950*/  IADD3 R138, -R218, 0x1, R138 ;  /* 0x00000001da8a7810 */ /* 0x010fe80007ffe18a */
[-C--:B------:R-:W-:Y:S04]  /*14960*/  HMMA.16816.F32.BF16 R60, R208, R190.reuse, R60 ;  /* 0x000000bed03c723c */ /* 0x080fe8000004183c */
[----:B--2---:R-:W-:Y:S04]  /*14970*/  IADD3 R138, -R143, R138, R217 ;  /* 0x0000008a8f8a7210 */ /* 0x004fe80007ffe1d9 */
[C---:B------:R-:W-:Y:S01]  /*14980*/  HMMA.16816.F32.BF16 R64, R196.reuse, R190, R64 ;  /* 0x000000bec440723c */ /* 0x040fe20000041840 */
[----:B------:R-:W-:Y:S07]  /*14990*/  LDSM.16.M88.4 R188, [R236+0x7100] ;  /* 0x00710000ecbc783b */ /* 0x000fee0000000200 */
        /* <DEDUP_REMOVED lines=16> */
[-C--:B------:R-:W-:Y:S04]  /*14aa0*/  HMMA.16816.F32.BF16 R12, R212, R194.reuse, R12 ;  /* 0x000000c2d40c723c */ /* 0x080fe8000004180c */
[----:B---3--:R-:W-:Y:S04]  /*14ab0*/  @P1 IMAD.MOV.U32 R0, RZ, RZ, R2 ;  /* 0x000000ffff001224 */ /* 0x008fe800078e0002 */
[C---:B------:R-:W-:Y:S01]  /*14ac0*/  HMMA.16816.F32.BF16 R16, R188.reuse, R194, R16 ;  /* 0x000000c2bc10723c */ /* 0x040fe20000041810 */
[----:B------:R-:W-:Y:S07]  /*14ad0*/  SHFL.IDX PT, R2, R0, RZ, 0x1c1f ;  /* 0x001c1fff00027589 */ /* 0x000fee00000e0000 */
[-C--:B--2---:R-:W-:Y:S01]  /*14ae0*/  HMMA.16816.F32.BF16 R20, R188, R204.reuse, R20 ;  /* 0x000000ccbc14723c */ /* 0x084fe20000041814 */
[----:B------:R-:W1:Y:S07]  /*14af0*/  SHFL.IDX PT, R137, R0, 0x1, 0x1c1f ;  /* 0x003c1f0000897f89 */ /* 0x000e6e00000e0000 */
[C---:B------:R-:W-:Y:S01]  /*14b00*/  HMMA.16816.F32.BF16 R24, R212.reuse, R204, R24 ;  /* 0x000000ccd418723c */ /* 0x040fe20000041818 */
[----:B------:R-:W2:Y:S07]  /*14b10*/  SHFL.IDX PT, R142, R0, 0x2, 0x1c1f ;  /* 0x005c1f00008e7f89 */ /* 0x000eae00000e0000 */
[-C--:B------:R-:W-:Y:S01]  /*14b20*/  HMMA.16816.F32.BF16 R28, R212, R206.reuse, R28 ;  /* 0x000000ced41c723c */ /* 0x080fe2000004181c */
[----:B------:R3:W4:Y:S07]  /*14b30*/  SHFL.IDX PT, R139, R0, 0x3, 0x1c1f ;  /* 0x007c1f00008b7f89 */ /* 0x00072e00000e0000 */
[C---:B------:R-:W-:Y:S01]  /*14b40*/  HMMA.16816.F32.BF16 R32, R188.reuse, R206, R32 ;  /* 0x000000cebc20723c */ /* 0x040fe20000041820 */
[----:B------:R-:W4:Y:S03]  /*14b50*/  LDSM.16.M88.4 R192, [R232+0x1000] ;  /* 0x00100000e8c0783b */ /* 0x000f260000000200 */
[----:B-1----:R-:W-:Y:S05]  /*14b60*/  IMAD.IADD R137, R138, 0x1, R137 ;  /* 0x000000018a897824 */ /* 0x002fea00078e0289 */
[C---:B------:R-:W-:Y:S02]  /*14b70*/  ISETP.GT.AND P1, PT, R137.reuse, RZ, PT ;  /* 0x000000ff8900720c */ /* 0x040fe40003f24270 */
[----:B------:R-:W-:Y:S02]  /*14b80*/  ISETP.GT.AND P0, PT, R137, 0x1, PT ;  /* 0x000000018900780c */ /* 0x000fe40003f04270 */
[----:B------:R-:W-:Y:S02]  /*14b90*/  FSEL R198, R6, -INF , P1 ;  /* 0xff80000006c67808 */ /* 0x000fe40000800000 */
[----:B------:R-:W-:Y:S01]  /*14ba0*/  FSEL R197, R7, -INF , P0 ;  /* 0xff80000007c57808 */ /* 0x000fe20000000000 */
[C---:B---3--:R-:W-:Y:S01]  /*14bb0*/  IMAD.IADD R0, R138.reuse, 0x1, R2 ;  /* 0x000000018a007824 */ /* 0x048fe200078e0202 */
[C---:B------:R-:W-:Y:S01]  /*14bc0*/  ISETP.GT.AND P5, PT, R137.reuse, 0x58, PT ;  /* 0x000000588900780c */ /* 0x040fe20003fa4270 */
[C---:B--2---:R-:W-:Y:S01]  /*14bd0*/  IMAD.IADD R2, R138.reuse, 0x1, R142 ;  /* 0x000000018a027824 */ /* 0x044fe200078e028e */
[----:B------:R-:W-:Y:S01]  /*14be0*/  ISETP.GT.AND P4, PT, R137, 0x59, PT ;  /* 0x000000598900780c */ /* 0x000fe20003f84270 */
[----:B----4-:R-:W-:Y:S01]  /*14bf0*/  IMAD.IADD R138, R138, 0x1, R139 ;  /* 0x000000018a8a7824 */ /* 0x010fe200078e028b */
[C---:B------:R-:W-:Y:S02]  /*14c00*/  ISETP.GT.AND P3, PT, R0.reuse, RZ, PT ;  /* 0x000000ff0000720c */ /* 0x040fe40003f64270 */
[----:B------:R-:W-:Y:S02]  /*14c10*/  ISETP.GT.AND P2, PT, R0, 0x1, PT ;  /* 0x000000010000780c */ /* 0x000fe40003f44270 */
[----:B------:R-:W-:Y:S02]  /*14c20*/  FSEL R142, R4, -INF , P3 ;  /* 0xff800000048e7808 */ /* 0x000fe40001800000 */
[----:B------:R-:W-:Y:S02]  /*14c30*/  FSEL R196, R5, -INF , P2 ;  /* 0xff80000005c47808 */ /* 0x000fe40001000000 */
[----:B------:R-:W1:Y:S01]  /*14c40*/  LDSM.16.M88.4 R4, [R232+0x1800] ;  /* 0x00180000e804783b */ /* 0x000e620000000200 */
[C---:B------:R-:W-:Y:S02]  /*14c50*/  ISETP.GT.AND P3, PT, R2.reuse, RZ, PT ;  /* 0x000000ff0200720c */ /* 0x040fe40003f64270 */
[----:B------:R-:W-:Y:S02]  /*14c60*/  ISETP.GT.AND P2, PT, R2, 0x1, PT ;  /* 0x000000010200780c */ /* 0x000fe40003f44270 */
[C---:B------:R-:W-:Y:S02]  /*14c70*/  ISETP.GT.AND P1, PT, R138.reuse, RZ, PT ;  /* 0x000000ff8a00720c */ /* 0x040fe40003f24270 */
[----:B------:R-:W-:Y:S02]  /*14c80*/  ISETP.GT.AND P0, PT, R138, 0x1, PT ;  /* 0x000000018a00780c */ /* 0x000fe40003f04270 */
[----:B------:R-:W-:Y:S02]  /*14c90*/  FSEL R199, R8, -INF , P3 ;  /* 0xff80000008c77808 */ /* 0x000fe40001800000 */
[----:B------:R-:W-:Y:S01]  /*14ca0*/  FSEL R201, R9, -INF , P2 ;  /* 0xff80000009c97808 */ /* 0x000fe20001000000 */
[-C--:B------:R-:W-:Y:S03]  /*14cb0*/  HMMA.16816.F32.BF16 R36, R188, R192.reuse, R36 ;  /* 0x000000c0bc24723c */ /* 0x080fe60000041824 */
[----:B------:R-:W-:Y:S02]  /*14cc0*/  FSEL R203, R10, -INF , P1 ;  /* 0xff8000000acb7808 */ /* 0x000fe40000800000 */
[----:B------:R-:W-:Y:S02]  /*14cd0*/  FSEL R202, R11, -INF , P0 ;  /* 0xff8000000bca7808 */ /* 0x000fe40000000000 */
[----:B------:R-:W2:Y:S01]  /*14ce0*/  LDSM.16.M88.4 R8, [R232+0x2000] ;  /* 0x00200000e808783b */ /* 0x000ea20000000200 */
[C---:B------:R-:W-:Y:S04]  /*14cf0*/  HMMA.16816.F32.BF16 R40, R212.reuse, R192, R40 ;  /* 0x000000c0d428723c */ /* 0x040fe80000041828 */
[----:B------:R-:W-:Y:S02]  /*14d00*/  ISETP.GT.AND P3, PT, R2, 0x8, PT ;  /* 0x000000080200780c */ /* 0x000fe40003f64270 */
[----:B------:R-:W-:Y:S02]  /*14d10*/  ISETP.GT.AND P0, PT, R138, 0x9, PT ;  /* 0x000000098a00780c */ /* 0x000fe40003f04270 */
[-C--:B------:R-:W-:Y:S03]  /*14d20*/  HMMA.16816.F32.BF16 R44, R212, R194.reuse, R44 ;  /* 0x000000c2d42c723c */ /* 0x080fe6000004182c */
[----:B------:R-:W-:Y:S02]  /*14d30*/  ISETP.GT.AND P2, PT, R2, 0x9, PT ;  /* 0x000000090200780c */ /* 0x000fe40003f44270 */
[----:B------:R-:W-:Y:S02]  /*14d40*/  FSEL R200, R12, -INF , P3 ;  /* 0xff8000000cc87808 */ /* 0x000fe40001800000 */
[----:B------:R-:W-:Y:S01]  /*14d50*/  FSEL R15, R15, -INF , P0 ;  /* 0xff8000000f0f7808 */ /* 0x000fe20000000000 */
[C---:B------:R-:W-:Y:S04]  /*14d60*/  HMMA.16816.F32.BF16 R48, R188.reuse, R194, R48 ;  /* 0x000000c2bc30723c */ /* 0x040fe80000041830 */
[----:B------:R-:W-:Y:S02]  /*14d70*/  ISETP.GT.AND P3, PT, R0, 0x8, PT ;  /* 0x000000080000780c */ /* 0x000fe40003f64270 */
[----:B------:R-:W-:Y:S02]  /*14d80*/  ISETP.GT.AND P0, PT, R137, 0x9, PT ;  /* 0x000000098900780c */ /* 0x000fe40003f04270 */
[-C--:B-1----:R-:W-:Y:S03]  /*14d90*/  HMMA.16816.F32.BF16 R52, R188, R4.reuse, R52 ;  /* 0x00000004bc34723c */ /* 0x082fe60000041834 */
[----:B------:R-:W-:Y:S02]  /*14da0*/  ISETP.GT.AND P1, PT, R138, 0x8, PT ;  /* 0x000000088a00780c */ /* 0x000fe40003f24270 */
[----:B------:R-:W-:Y:S02]  /*14db0*/  FSEL R16, R16, -INF , P3 ;  /* 0xff80000010107808 */ /* 0x000fe40001800000 */
[----:B------:R-:W-:Y:S01]  /*14dc0*/  FSEL R19, R19, -INF , P0 ;  /* 0xff80000013137808 */ /* 0x000fe20000000000 */
[C---:B------:R-:W-:Y:S04]  /*14dd0*/  HMMA.16816.F32.BF16 R56, R212.reuse, R4, R56 ;  /* 0x00000004d438723c */ /* 0x040fe80000041838 */
[C---:B------:R-:W-:Y:S02]  /*14de0*/  ISETP.GT.AND P3, PT, R0.reuse, 0x10, PT ;  /* 0x000000100000780c */ /* 0x040fe40003f64270 */
[----:B------:R-:W-:Y:S02]  /*14df0*/  ISETP.GT.AND P0, PT, R137, 0x11, PT ;  /* 0x000000118900780c */ /* 0x000fe40003f04270 */
[-C--:B------:R-:W-:Y:S03]  /*14e00*/  HMMA.16816.F32.BF16 R60, R212, R6.reuse, R60 ;  /* 0x00000006d43c723c */ /* 0x080fe6000004183c */
[----:B------:R-:W-:Y:S02]  /*14e10*/  ISETP.GT.AND P6, PT, R0, 0x68, PT ;  /* 0x000000680000780c */ /* 0x000fe40003fc4270 */
[----:B------:R-:W-:Y:S02]  /*14e20*/  FMNMX.FTZ R12, R142, R3, !PT ;  /* 0x000000038e0c7209 */ /* 0x000fe40007810000 */
[----:B------:R-:W-:Y:S01]  /*14e30*/  FSEL R13, R13, -INF , P2 ;  /* 0xff8000000d0d7808 */ /* 0x000fe20001000000 */
[C---:B------:R-:W-:Y:S01]  /*14e40*/  HMMA.16816.F32.BF16 R64, R188.reuse, R6, R64 ;  /* 0x00000006bc40723c */ /* 0x040fe20000041840 */
[----:B------:R-:W1:Y:S03]  /*14e50*/  LDSM.16.M88.4 R4, [R232+0x2800] ;  /* 0x00280000e804783b */ /* 0x000e660000000200 */
[----:B------:R-:W-:Y:S02]  /*14e60*/  ISETP.GT.AND P2, PT, R0, 0x9, PT ;  /* 0x000000090000780c */ /* 0x000fe40003f44270 */
[----:B------:R-:W-:Y:S02]  /*14e70*/  FSEL R20, R20, -INF , P3 ;  /* 0xff80000014147808 */ /* 0x000fe40001800000 */
[-C--:B--2---:R-:W-:Y:S03]  /*14e80*/  HMMA.16816.F32.BF16 R68, R188, R8.reuse, R68 ;  /* 0x00000008bc44723c */ /* 0x084fe60000041844 */
[----:B------:R-:W-:Y:S02]  /*14e90*/  ISETP.GT.AND P3, PT, R2, 0x10, PT ;  /* 0x000000100200780c */ /* 0x000fe40003f64270 */
[----:B------:R-:W-:Y:S02]  /*14ea0*/  FSEL R23, R23, -INF , P0 ;  /* 0xff80000017177808 */ /* 0x000fe40000000000 */
[----:B------:R-:W-:Y:S01]  /*14eb0*/  ISETP.GT.AND P0, PT, R138, 0x11, PT ;  /* 0x000000118a00780c */ /* 0x000fe20003f04270 */
[C---:B------:R-:W-:Y:S04]  /*14ec0*/  HMMA.16816.F32.BF16 R72, R212.reuse, R8, R72 ;  /* 0x00000008d448723c */ /* 0x040fe80000041848 */
[----:B------:R-:W-:Y:S02]  /*14ed0*/  FMNMX.FTZ R12, R196, R12, !PT ;  /* 0x0000000cc40c7209 */ /* 0x000fe40007810000 */
[----:B------:R-:W-:Y:S02]  /*14ee0*/  FSEL R17, R17, -INF , P2 ;  /* 0xff80000011117808 */ /* 0x000fe40001000000 */
[-C--:B------:R-:W-:Y:S03]  /*14ef0*/  HMMA.16816.F32.BF16 R76, R212, R10.reuse, R76 ;  /* 0x0000000ad44c723c */ /* 0x080fe6000004184c */
[----:B------:R-:W-:Y:S02]  /*14f00*/  ISETP.GT.AND P2, PT, R0, 0x11, PT ;  /* 0x000000110000780c */ /* 0x000fe40003f44270 */
[----:B------:R-:W-:Y:S02]  /*14f10*/  FSEL R24, R24, -INF , P3 ;  /* 0xff80000018187808 */ /* 0x000fe40001800000 */
[----:B------:R-:W-:Y:S01]  /*14f20*/  ISETP.GT.AND P3, PT, R2, 0x18, PT ;  /* 0x000000180200780c */ /* 0x000fe20003f64270 */
[C---:B------:R-:W-:Y:S01]  /*14f30*/  HMMA.16816.F32.BF16 R80, R188.reuse, R10, R80 ;  /* 0x0000000abc50723c */ /* 0x040fe20000041850 */
[----:B------:R-:W2:Y:S01]  /*14f40*/  LDSM.16.M88.4 R8, [R232+0x3000] ;  /* 0x00300000e808783b */ /* 0x000ea20000000200 */
[----:B------:R-:W-:Y:S04]  /*14f50*/  DEPBAR.LE SB0, 0x0 ;  /* 0x000080000000791a */ /* 0x000fe80000000000 */
[----:B------:R-:W-:Y:S03]  /*14f60*/  FSEL R27, R27, -INF , P0 ;  /* 0xff8000001b1b7808 */ /* 0x000fe60000000000 */
[----:B------:R-:W-:Y:S01]  /*14f70*/  BAR.SYNC.DEFER_BLOCKING 0x0 ;  /* 0x0000000000007b1d */ /* 0x000fe20000010000 */
[-C--:B-1----:R-:W-:Y:S05]  /*14f80*/  HMMA.16816.F32.BF16 R84, R188, R4.reuse, R84 ;  /* 0x00000004bc54723c */ /* 0x082fea0000041854 */
[----:B------:R-:W-:Y:S02]  /*14f90*/  ISETP.GT.AND P0, PT, R138, 0x19, PT ;  /* 0x000000198a00780c */ /* 0x000fe40003f04270 */
[----:B------:R-:W-:Y:S01]  /*14fa0*/  FMNMX.FTZ R12, R16, R12, !PT ;  /* 0x0000000c100c7209 */ /* 0x000fe20007810000 */
[C---:B------:R-:W-:Y:S04]  /*14fb0*/  HMMA.16816.F32.BF16 R88, R212.reuse, R4, R88 ;  /* 0x00000004d458723c */ /* 0x040fe80000041858 */
[----:B------:R-:W-:Y:S02]  /*14fc0*/  FSEL R21, R21, -INF , P2 ;  /* 0xff80000015157808 */ /* 0x000fe40001000000 */
[----:B------:R-:W-:Y:S02]  /*14fd0*/  ISETP.GT.AND P2, PT, R2, 0x11, PT ;  /* 0x000000110200780c */ /* 0x000fe40003f44270 */
[----:B------:R-:W-:Y:S01]  /*14fe0*/  FSEL R28, R28, -INF , P3 ;  /* 0xff8000001c1c7808 */ /* 0x000fe20001800000 */
[-C--:B------:R-:W-:Y:S03]  /*14ff0*/  HMMA.16816.F32.BF16 R92, R212, R6.reuse, R92 ;  /* 0x00000006d45c723c */ /* 0x080fe6000004185c */
[----:B------:R-:W-:Y:S02]  /*15000*/  FSEL R31, R31, -INF , P0 ;  /* 0xff8000001f1f7808 */ /* 0x000fe40000000000 */
[----:B------:R-:W-:Y:S02]  /*15010*/  ISETP.GT.AND P3, PT, R0, 0x18, PT ;  /* 0x000000180000780c */ /* 0x000fe40003f64270 */
[----:B------:R-:W-:Y:S01]  /*15020*/  ISETP.GT.AND P0, PT, R137, 0x19, PT ;  /* 0x000000198900780c */ /* 0x000fe20003f04270 */
[C---:B------:R-:W-:Y:S04]  /*15030*/  HMMA.16816.F32.BF16 R96, R188.reuse, R6, R96 ;  /* 0x00000006bc60723c */ /* 0x040fe80000041860 */
[----:B------:R-:W-:Y:S02]  /*15040*/  FMNMX.FTZ R12, R17, R12, !PT ;  /* 0x0000000c110c7209 */ /* 0x000fe40007810000 */
[----:B------:R-:W-:Y:S02]  /*15050*/  FSEL R25, R25, -INF , P2 ;  /* 0xff80000019197808 */ /* 0x000fe40001000000 */
[----:B------:R-:W-:Y:S01]  /*15060*/  ISETP.GT.AND P2, PT, R2, 0x19, PT ;  /* 0x000000190200780c */ /* 0x000fe20003f44270 */
[-C--:B--2---:R-:W-:Y:S03]  /*15070*/  HMMA.16816.F32.BF16 R100, R188, R8.reuse, R100 ;  /* 0x00000008bc64723c */ /* 0x084fe60000041864 */
[----:B------:R-:W-:Y:S02]  /*15080*/  FSEL R32, R32, -INF , P3 ;  /* 0xff80000020207808 */ /* 0x000fe40001800000 */
[----:B------:R-:W-:Y:S02]  /*15090*/  FSEL R35, R35, -INF , P0 ;  /* 0xff80000023237808 */ /* 0x000fe40000000000 */
[----:B------:R-:W-:Y:S01]  /*150a0*/  ISETP.GT.AND P3, PT, R0, 0x20, PT ;  /* 0x000000200000780c */ /* 0x000fe20003f64270 */
[C---:B------:R-:W-:Y:S01]  /*150b0*/  HMMA.16816.F32.BF16 R104, R212.reuse, R8, R104 ;  /* 0x00000008d468723c */ /* 0x040fe20000041868 */
[----:B------:R-:W2:Y:S03]  /*150c0*/  LDL.64 R8, [R1+0x48] ;  /* 0x0000480001087983 */ /* 0x000ea60000100a00 */
[----:B------:R-:W-:Y:S02]  /*150d0*/  ISETP.GT.AND P0, PT, R137, 0x21, PT ;  /* 0x000000218900780c */ /* 0x000fe40003f04270 */
[----:B------:R-:W-:Y:S02]  /*150e0*/  FMNMX.FTZ R4, R20, R12, !PT ;  /* 0x0000000c14047209 */ /* 0x000fe40007810000 */
[----:B------:R-:W-:Y:S01]  /*150f0*/  FSEL R29, R29, -INF , P2 ;  /* 0xff8000001d1d7808 */ /* 0x000fe20001000000 */
[-C--:B------:R-:W-:Y:S03]  /*15100*/  HMMA.16816.F32.BF16 R108, R212, R10.reuse, R108 ;  /* 0x0000000ad46c723c */ /* 0x080fe6000004186c */
[----:B------:R-:W-:Y:S02]  /*15110*/  ISETP.GT.AND P2, PT, R0, 0x19, PT ;  /* 0x000000190000780c */ /* 0x000fe40003f44270 */
[----:B------:R-:W-:Y:S02]  /*15120*/  FSEL R36, R36, -INF , P3 ;  /* 0xff80000024247808 */ /* 0x000fe40001800000 */
[----:B------:R-:W-:Y:S01]  /*15130*/  FSEL R39, R39, -INF , P0 ;  /* 0xff80000027277808 */ /* 0x000fe20000000000 */
[----:B------:R-:W-:Y:S01]  /*15140*/  HMMA.16816.F32.BF16 R112, R188, R10, R112 ;  /* 0x0000000abc70723c */ /* 0x000fe20000041870 */
[----:B------:R-:W3:Y:S03]  /*15150*/  LDL.64 R10, [R1+0x40] ;  /* 0x00004000010a7983 */ /* 0x000ee60000100a00 */
[----:B------:R-:W-:Y:S02]  /*15160*/  ISETP.GT.AND P0, PT, R138, 0x21, PT ;  /* 0x000000218a00780c */ /* 0x000fe40003f04270 */
[----:B------:R-:W-:Y:S01]  /*15170*/  ISETP.GT.AND P3, PT, R2, 0x20, PT ;  /* 0x000000200200780c */ /* 0x000fe20003f64270 */
[----:B------:R-:W-:Y:S01]  /*15180*/  STL [R1+0xa4], R216 ;  /* 0x0000a4d801007387 */ /* 0x000fe20000100800 */
[----:B------:R-:W-:Y:S03]  /*15190*/  FMNMX.FTZ R4, R21, R4, !PT ;  /* 0x0000000415047209 */ /* 0x000fe60007810000 */
[----:B------:R-:W-:Y:S01]  /*151a0*/  STL [R1+0xa8], R246 ;  /* 0x0000a8f601007387 */ /* 0x000fe20000100800 */
        /* <DEDUP_REMOVED lines=83> */
[----:B------:R-:W-:Y:S02]  /*156e0*/  FMNMX.FTZ R5, R198, R136, !PT ;  /* 0x00000088c6057209 */ /* 0x000fe40007810000 */
[----:B------:R-:W-:Y:S02]  /*156f0*/  FSEL R217, R69, -INF , P2 ;  /* 0xff80000045d97808 */ /* 0x000fe40001000000 */
[----:B------:R-:W-:Y:S01]  /*15700*/  FSEL R53, R76, -INF , P3 ;  /* 0xff8000004c357808 */ /* 0x000fe20001800000 */
[----:B------:R-:W-:Y:S01]  /*15710*/  IMAD.MOV.U32 R76, RZ, RZ, R219 ;  /* 0x000000ffff4c7224 */ /* 0x000fe200078e00db */
[----:B------:R-:W-:Y:S01]  /*15720*/  FSEL R12, R79, -INF , P0 ;  /* 0xff8000004f0c7808 */ /* 0x000fe20000000000 */
[----:B------:R-:W-:Y:S01]  /*15730*/  IMAD.MOV.U32 R79, RZ, RZ, R218 ;  /* 0x000000ffff4f7224 */ /* 0x000fe200078e00da */
[----:B------:R-:W-:Y:S02]  /*15740*/  ISETP.GT.AND P3, PT, R0, 0x48, PT ;  /* 0x000000480000780c */ /* 0x000fe40003f64270 */
[----:B------:R-:W-:Y:S02]  /*15750*/  FSEL R195, R54, -INF , P1 ;  /* 0xff80000036c37808 */ /* 0x000fe40000800000 */
[----:B------:R-:W-:Y:S02]  /*15760*/  ISETP.GT.AND P1, PT, R138, 0x30, PT ;  /* 0x000000308a00780c */ /* 0x000fe40003f24270 */
[----:B------:R-:W-:Y:S02]  /*15770*/  ISETP.GT.AND P2, PT, R2, 0x41, PT ;  /* 0x000000410200780c */ /* 0x000fe40003f44270 */
[----:B------:R-:W-:Y:S02]  /*15780*/  FMNMX.FTZ R4, R57, R4, !PT ;  /* 0x0000000439047209 */ /* 0x000fe40007810000 */
[----:B------:R-:W-:Y:S02]  /*15790*/  FMNMX.FTZ R5, R197, R5, !PT ;  /* 0x00000005c5057209 */ /* 0x000fe40007810000 */
[----:B------:R-:W-:Y:S01]  /*157a0*/  FSEL R226, R80, -INF , P3 ;  /* 0xff80000050e27808 */ /* 0x000fe20001800000 */
[----:B------:R-:W-:Y:S01]  /*157b0*/  IMAD.MOV.U32 R80, RZ, RZ, R217 ;  /* 0x000000ffff507224 */ /* 0x000fe200078e00d9 */
[----:B------:R-:W-:Y:S02]  /*157c0*/  FMNMX.FTZ R4, R79, R4, !PT ;  /* 0x000000044f047209 */ /* 0x000fe40007810000 */
[----:B------:R-:W-:Y:S02]  /*157d0*/  FSEL R63, R73, -INF , P2 ;  /* 0xff800000493f7808 */ /* 0x000fe40001000000 */
[----:B------:R-:W-:Y:S02]  /*157e0*/  ISETP.GT.AND P2, PT, R2, 0x49, PT ;  /* 0x000000490200780c */ /* 0x000fe40003f44270 */
[----:B------:R-:W-:Y:S02]  /*157f0*/  FSEL R225, R58, -INF , P1 ;  /* 0xff8000003ae17808 */ /* 0x000fe40000800000 */
[----:B------:R-:W-:Y:S02]  /*15800*/  ISETP.GT.AND P1, PT, R138, 0x38, PT ;  /* 0x000000388a00780c */ /* 0x000fe40003f24270 */
[----:B------:R-:W-:Y:S02]  /*15810*/  FMNMX.FTZ R5, R18, R5, !PT ;  /* 0x0000000512057209 */ /* 0x000fe40007810000 */
[----:B------:R-:W-:Y:S02]  /*15820*/  FSEL R52, R77, -INF , P2 ;  /* 0xff8000004d347808 */ /* 0x000fe40001000000 */
[----:B------:R-:W-:Y:S02]  /*15830*/  FMNMX.FTZ R4, R80, R4, !PT ;  /* 0x0000000450047209 */ /* 0x000fe40007810000 */
[----:B------:R-:W-:Y:S01]  /*15840*/  FSEL R222, R62, -INF , P1 ;  /* 0xff8000003ede7808 */ /* 0x000fe20000800000 */
[----:B------:R-:W-:Y:S01]  /*15850*/  IMAD.MOV.U32 R62, RZ, RZ, R211 ;  /* 0x000000ffff3e7224 */ /* 0x000fe200078e00d3 */
[----:B------:R-:W-:Y:S02]  /*15860*/  ISETP.GT.AND P1, PT, R137, 0x38, PT ;  /* 0x000000388900780c */ /* 0x000fe40003f24270 */
[----:B------:R-:W-:Y:S01]  /*15870*/  ISETP.GT.AND P2, PT, R0, 0x49, PT ;  /* 0x000000490000780c */ /* 0x000fe20003f44270 */
[----:B------:R-:W-:Y:S01]  /*15880*/  IMAD.MOV.U32 R77, RZ, RZ, R222 ;  /* 0x000000ffff4d7224 */ /* 0x000fe200078e00de */
[----:B------:R-:W-:Y:S02]  /*15890*/  FMNMX.FTZ R5, R19, R5, !PT ;  /* 0x0000000513057209 */ /* 0x000fe40007810000 */
[----:B------:R-:W-:Y:S02]  /*158a0*/  FSEL R58, R66, -INF , P1 ;  /* 0xff800000423a7808 */ /* 0x000fe40000800000 */
[----:B------:R-:W-:Y:S02]  /*158b0*/  FSEL R248, R81, -INF , P2 ;  /* 0xff80000051f87808 */ /* 0x000fe40001000000 */
[----:B------:R-:W-:Y:S02]  /*158c0*/  FMNMX.FTZ R4, R226, R4, !PT ;  /* 0x00000004e2047209 */ /* 0x000fe40007810000 */
[C---:B------:R-:W-:Y:S02]  /*158d0*/  ISETP.GT.AND P1, PT, R137.reuse, 0x40, PT ;  /* 0x000000408900780c */ /* 0x040fe40003f24270 */
[----:B------:R-:W-:Y:S02]  /*158e0*/  ISETP.GT.AND P0, PT, R137, 0x49, PT ;  /* 0x000000498900780c */ /* 0x000fe40003f04270 */
[----:B------:R-:W-:Y:S02]  /*158f0*/  ISETP.GT.AND P3, PT, R0, 0x50, PT ;  /* 0x000000500000780c */ /* 0x000fe40003f64270 */
[----:B------:R-:W-:Y:S02]  /*15900*/  FMNMX.FTZ R5, R22, R5, !PT ;  /* 0x0000000516057209 */ /* 0x000fe40007810000 */
[----:B------:R-:W-:Y:S02]  /*15910*/  FSEL R61, R70, -INF , P1 ;  /* 0xff800000463d7808 */ /* 0x000fe40000800000 */
[----:B------:R-:W-:Y:S02]  /*15920*/  ISETP.GT.AND P1, PT, R138, 0x40, PT ;  /* 0x000000408a00780c */ /* 0x000fe40003f24270 */
[----:B------:R-:W-:Y:S01]  /*15930*/  FSEL R252, R83, -INF , P0 ;  /* 0xff80000053fc7808 */ /* 0x000fe20000000000 */
[----:B------:R-:W-:Y:S01]  /*15940*/  IMAD.MOV.U32 R83, RZ, RZ, R210 ;  /* 0x000000ffff537224 */ /* 0x000fe200078e00d2 */
[----:B------:R-:W-:Y:S02]  /*15950*/  ISETP.GT.AND P2, PT, R0, 0x51, PT ;  /* 0x000000510000780c */ /* 0x000fe40003f44270 */
[----:B------:R-:W-:Y:S02]  /*15960*/  ISETP.GT.AND P0, PT, R137, 0x51, PT ;  /* 0x000000518900780c */ /* 0x000fe40003f04270 */
[----:B------:R-:W-:Y:S02]  /*15970*/  FSEL R247, R84, -INF , P3 ;  /* 0xff80000054f77808 */ /* 0x000fe40001800000 */
[----:B------:R-:W-:Y:S02]  /*15980*/  FMNMX.FTZ R139, R248, R4, !PT ;  /* 0x00000004f88b7209 */ /* 0x000fe40007810000 */
[----:B------:R-:W-:Y:S02]  /*15990*/  FMNMX.FTZ R5, R23, R5, !PT ;  /* 0x0000000517057209 */ /* 0x000fe40007810000 */
[----:B------:R-:W-:Y:S02]  /*159a0*/  FSEL R227, R85, -INF , P2 ;  /* 0xff80000055e37808 */ /* 0x000fe40001000000 */
[----:B------:R-:W-:Y:S02]  /*159b0*/  FSEL R87, R87, -INF , P0 ;  /* 0xff80000057577808 */ /* 0x000fe40000000000 */
[----:B------:R-:W-:Y:S02]  /*159c0*/  FSEL R143, R74, -INF , P1 ;  /* 0xff8000004a8f7808 */ /* 0x000fe40000800000 */
[----:B------:R-:W-:Y:S02]  /*159d0*/  ISETP.GT.AND P1, PT, R138, 0x48, PT ;  /* 0x000000488a00780c */ /* 0x000fe40003f24270 */
[----:B------:R-:W-:Y:S01]  /*159e0*/  ISETP.GT.AND P0, PT, R0, 0x58, PT ;  /* 0x000000580000780c */ /* 0x000fe20003f04270 */
[----:B------:R-:W-:Y:S01]  /*159f0*/  IMAD.MOV.U32 R81, RZ, RZ, R143 ;  /* 0x000000ffff517224 */ /* 0x000fe200078e008f */
[----:B------:R-:W-:Y:S02]  /*15a00*/  FMNMX.FTZ R139, R247, R139, !PT ;  /* 0x0000008bf78b7209 */ /* 0x000fe40007810000 */
[----:B------:R-:W-:Y:S02]  /*15a10*/  FMNMX.FTZ R5, R34, R5, !PT ;  /* 0x0000000522057209 */ /* 0x000fe40007810000 */
[----:B------:R-:W-:Y:S01]  /*15a20*/  FSEL R54, R78, -INF , P1 ;  /* 0xff8000004e367808 */ /* 0x000fe20000800000 */
[----:B------:R-:W-:Y:S01]  /*15a30*/  IMAD.MOV.U32 R78, RZ, RZ, R208 ;  /* 0x000000ffff4e7224 */ /* 0x000fe200078e00d0 */
[----:B------:R-:W-:Y:S02]  /*15a40*/  FSEL R221, R96, -INF , P0 ;  /* 0xff80000060dd7808 */ /* 0x000fe40000000000 */
[----:B------:R-:W-:Y:S02]  /*15a50*/  ISETP.GT.AND P1, PT, R137, 0x48, PT ;  /* 0x000000488900780c */ /* 0x000fe40003f24270 */
[----:B------:R-:W-:Y:S02]  /*15a60*/  ISETP.GT.AND P3, PT, R0, 0x59, PT ;  /* 0x000000590000780c */ /* 0x000fe40003f64270 */
[----:B------:R-:W-:Y:S02]  /*15a70*/  FMNMX.FTZ R139, R227, R139, !PT ;  /* 0x0000008be38b7209 */ /* 0x000fe40007810000 */
[----:B------:R-:W-:Y:S02]  /*15a80*/  FMNMX.FTZ R5, R35, R5, !PT ;  /* 0x0000000523057209 */ /* 0x000fe40007810000 */
[----:B------:R-:W-:Y:S02]  /*15a90*/  FMNMX.FTZ R4, R199, R140, !PT ;  /* 0x0000008cc7047209 */ /* 0x000fe40007810000 */
[----:B------:R-:W-:Y:S02]  /*15aa0*/  FSEL R250, R82, -INF , P1 ;  /* 0xff80000052fa7808 */ /* 0x000fe40000800000 */
[----:B------:R-:W-:Y:S01]  /*15ab0*/  ISETP.GT.AND P1, PT, R137, 0x50, PT ;  /* 0x000000508900780c */ /* 0x000fe20003f24270 */
[----:B--2---:R-:W-:Y:S01]  /*15ac0*/  IMAD.MOV.U32 R9, RZ, RZ, c[0x0][0x1e0] ;  /* 0x00007800ff097624 */ /* 0x004fe200078e00ff */
[----:B------:R-:W-:Y:S02]  /*15ad0*/  FSEL R219, R97, -INF , P3 ;  /* 0xff80000061db7808 */ /* 0x000fe40001800000 */
[----:B------:R-:W-:Y:S02]  /*15ae0*/  ISETP.GT.AND P2, PT, R0, 0x60, PT ;  /* 0x000000600000780c */ /* 0x000fe40003f44270 */
[----:B------:R-:W-:Y:S02]  /*15af0*/  FMNMX.FTZ R139, R221, R139, !PT ;  /* 0x0000008bdd8b7209 */ /* 0x000fe40007810000 */
[----:B------:R-:W-:Y:S02]  /*15b00*/  FMNMX.FTZ R5, R38, R5, !PT ;  /* 0x0000000526057209 */ /* 0x000fe40007810000 */
[----:B------:R-:W-:Y:S02]  /*15b10*/  FMNMX.FTZ R4, R201, R4, !PT ;  /* 0x00000004c9047209 */ /* 0x000fe40007810000 */
[----:B------:R-:W-:Y:S02]  /*15b20*/  FSEL R86, R86, -INF , P1 ;  /* 0xff80000056567808 */ /* 0x000fe40000800000 */
[----:B------:R-:W-:Y:S01]  /*15b30*/  FSEL R218, R100, -INF , P2 ;  /* 0xff80000064da7808 */ /* 0x000fe20001000000 */
[----:B------:R-:W-:Y:S01]  /*15b40*/  IMAD.MOV.U32 R100, RZ, RZ, R54 ;  /* 0x000000ffff647224 */ /* 0x000fe200078e0036 */
[----:B------:R-:W-:Y:S01]  /*15b50*/  ISETP.GT.AND P1, PT, R0, 0x61, PT ;  /* 0x000000610000780c */ /* 0x000fe20003f24270 */
[----:B---3--:R-:W-:Y:S01]  /*15b60*/  IMAD.MOV.U32 R10, RZ, RZ, 0x5 ;  /* 0x00000005ff0a7424 */ /* 0x008fe200078e00ff */
[----:B------:R-:W-:Y:S02]  /*15b70*/  FMNMX.FTZ R139, R219, R139, !PT ;  /* 0x0000008bdb8b7209 */ /* 0x000fe40007810000 */
[----:B------:R-:W-:Y:S02]  /*15b80*/  FMNMX.FTZ R5, R39, R5, !PT ;  /* 0x0000000527057209 */ /* 0x000fe40007810000 */
[----:B------:R-:W-:Y:S02]  /*15b90*/  FMNMX.FTZ R4, R200, R4, !PT ;  /* 0x00000004c8047209 */ /* 0x000fe40007810000 */
[----:B------:R-:W-:Y:S02]  /*15ba0*/  FSEL R217, R101, -INF , P1 ;  /* 0xff80000065d97808 */ /* 0x000fe40000800000 */
        /* <DEDUP_REMOVED lines=44> */
[----:B------:R-:W-:Y:S02]  /*15e70*/  FMNMX.FTZ R0, R87, R0, !PT ;  /* 0x0000000057007209 */ /* 0x000fe40007810000 */
[----:B------:R-:W-:Y:S02]  /*15e80*/  FSEL R212, R98, -INF , P5 ;  /* 0xff80000062d47808 */ /* 0x000fe40002800000 */
[C---:B------:R-:W-:Y:S02]  /*15e90*/  ISETP.GT.AND P3, PT, R137.reuse, 0x60, PT ;  /* 0x000000608900780c */ /* 0x040fe40003f64270 */
[C---:B------:R-:W-:Y:S02]  /*15ea0*/  ISETP.GT.AND P2, PT, R137.reuse, 0x61, PT ;  /* 0x000000618900780c */ /* 0x040fe40003f44270 */
[C---:B------:R-:W-:Y:S02]  /*15eb0*/  ISETP.GT.AND P1, PT, R137.reuse, 0x68, PT ;  /* 0x000000688900780c */ /* 0x040fe40003f24270 */
[----:B------:R-:W-:Y:S02]  /*15ec0*/  ISETP.GT.AND P0, PT, R137, 0x69, PT ;  /* 0x000000698900780c */ /* 0x000fe40003f04270 */
[----:B------:R-:W-:Y:S02]  /*15ed0*/  FMNMX.FTZ R137, R62, R4, !PT ;  /* 0x000000043e897209 */ /* 0x000fe40007810000 */
[----:B------:R-:W-:Y:S02]  /*15ee0*/  FMNMX.FTZ R4, R47, R5, !PT ;  /* 0x000000052f047209 */ /* 0x000fe40007810000 */
[----:B------:R-:W-:Y:S01]  /*15ef0*/  FSEL R211, R99, -INF , P4 ;  /* 0xff80000063d37808 */ /* 0x000fe20002000000 */
[----:B------:R-:W-:Y:S01]  /*15f00*/  IMAD.MOV.U32 R99, RZ, RZ, R86 ;  /* 0x000000ffff637224 */ /* 0x000fe200078e0056 */
        /* <DEDUP_REMOVED lines=10> */
[----:B------:R-:W-:Y:S02]  /*15fb0*/  FSEL R207, R115, -INF , P0 ;  /* 0xff80000073cf7808 */ /* 0x000fe40000000000 */
[----:B------:R-:W-:Y:S02]  /*15fc0*/  ISETP.GT.AND P0, PT, R138, 0x51, PT ;  /* 0x000000518a00780c */ /* 0x000fe40003f04270 */
[----:B------:R-:W-:Y:S02]  /*15fd0*/  FSEL R208, R114, -INF , P1 ;  /* 0xff80000072d07808 */ /* 0x000fe40000800000 */
[----:B------:R-:W-:Y:S02]  /*15fe0*/  FMNMX.FTZ R0, R209, R0, !PT ;  /* 0x00000000d1007209 */ /* 0x000fe40007810000 */
[----:B------:R-:W-:Y:S02]  /*15ff0*/  FMNMX.FTZ R4, R78, R4, !PT ;  /* 0x000000044e047209 */ /* 0x000fe40007810000 */
[C---:B------:R-:W-:Y:S02]  /*16000*/  ISETP.GT.AND P3, PT, R2.reuse, 0x50, PT ;  /* 0x000000500200780c */ /* 0x040fe40003f64270 */
[----:B------:R-:W-:Y:S02]  /*16010*/  ISETP.GT.AND P2, PT, R2, 0x51, PT ;  /* 0x000000510200780c */ /* 0x000fe40003f44270 */
[----:B------:R-:W-:Y:S02]  /*16020*/  ISETP.GT.AND P1, PT, R138, 0x50, PT ;  /* 0x000000508a00780c */ /* 0x000fe40003f24270 */
[----:B------:R-:W-:Y:S01]  /*16030*/  FSEL R213, R91, -INF , P0 ;  /* 0xff8000005bd57808 */ /* 0x000fe20000000000 */
[----:B------:R-:W-:Y:S01]  /*16040*/  IMAD.MOV.U32 R91, RZ, RZ, R62 ;  /* 0x000000ffff5b7224 */ /* 0x000fe200078e003e */
[----:B------:R-:W-:Y:S02]  /*16050*/  ISETP.GT.AND P0, PT, R2, 0x58, PT ;  /* 0x000000580200780c */ /* 0x000fe40003f04270 */
[----:B------:R-:W-:Y:S02]  /*16060*/  FMNMX.FTZ R0, R208, R0, !PT ;  /* 0x00000000d0007209 */ /* 0x000fe40007810000 */
[----:B------:R-:W-:Y:S02]  /*16070*/  ISETP.GT.AND P4, PT, R2, 0x68, PT ;  /* 0x000000680200780c */ /* 0x000fe40003f84270 */
[----:B------:R-:W-:Y:S01]  /*16080*/  FSEL R205, R88, -INF , P3 ;  /* 0xff80000058cd7808 */ /* 0x000fe20001800000 */
[----:B------:R-:W-:Y:S01]  /*16090*/  IMAD.MOV.U32 R88, RZ, RZ, R87 ;  /* 0x000000ffff587224 */ /* 0x000fe200078e0057 */
[----:B------:R-:W-:Y:S01]  /*160a0*/  FSEL R204, R89, -INF , P2 ;  /* 0xff80000059cc7808 */ /* 0x000fe20001000000 */
[----:B------:R-:W-:Y:S01]  /*160b0*/  IMAD.MOV.U32 R89, RZ, RZ, R76 ;  /* 0x000000ffff597224 */ /* 0x000fe200078e004c */
[----:B------:R-:W-:Y:S01]  /*160c0*/  FSEL R214, R90, -INF , P1 ;  /* 0xff8000005ad67808 */ /* 0x000fe20000800000 */
[----:B------:R-:W-:Y:S01]  /*160d0*/  IMAD.MOV.U32 R90, RZ, RZ, R63 ;  /* 0x000000ffff5a7224 */ /* 0x000fe200078e003f */
        /* <DEDUP_REMOVED lines=8> */
[----:B------:R-:W-:Y:S02]  /*16160*/  FMNMX.FTZ R2, R102, R2, !PT ;  /* 0x0000000266027209 */ /* 0x000fe40007810000 */
[----:B------:R-:W-:Y:S01]  /*16170*/  FSEL R191, R93, -INF , P3 ;  /* 0xff8000005dbf7808 */ /* 0x000fe20001800000 */
[C---:B------:R-:W-:Y:S01]  /*16180*/  FMUL.FTZ R93, R139.reuse, c[0x0][0x2d0] ;  /* 0x0000b4008b5d7a20 */ /* 0x040fe20000410000 */
[----:B------:R-:W-:Y:S01]  /*16190*/  FSETP.NEU.FTZ.AND P3, PT, R139, -INF , PT ;  /* 0xff8000008b00780b */ /* 0x000fe20003f7d000 */
[----:B------:R-:W1:Y:S01]  /*161a0*/  SHFL.BFLY PT, R5, R0, 0x2, 0x1f ;  /* 0x0c401f0000057f89 */ /* 0x000e6200000e0000 */
[----:B------:R-:W-:Y:S02]  /*161b0*/  FMNMX.FTZ R2, R100, R2, !PT ;  /* 0x0000000264027209 */ /* 0x000fe40007810000 */
[----:B------:R-:W-:Y:S02]  /*161c0*/  FSEL R93, R93, RZ, P3 ;  /* 0x000000ff5d5d7208 */ /* 0x000fe40001800000 */
[----:B------:R-:W-:Y:S02]  /*161d0*/  FMNMX.FTZ R2, R103, R2, !PT ;  /* 0x0000000267027209 */ /* 0x000fe40007810000 */
[----:B------:R-:W-:Y:S01]  /*161e0*/  FSEL R112, R105, -INF , P1 ;  /* 0xff80000069707808 */ /* 0x000fe20000800000 */
[--C-:B------:R-:W-:Y:S01]  /*161f0*/  FFMA.FTZ R215, R215, c[0x0][0x2d0], -R93.reuse ;  /* 0x0000b400d7d77a23 */ /* 0x100fe2000001085d */
[----:B------:R-:W-:Y:S01]  /*16200*/  FMNMX.FTZ R4, R214, R2, !PT ;  /* 0x00000002d6047209 */ /* 0x000fe20007810000 */
[----:B------:R-:W-:Y:S01]  /*16210*/  FFMA.FTZ R2, R142, c[0x0][0x2d0], -R93 ;  /* 0x0000b4008e027a23 */ /* 0x000fe2000001085d */
[----:B------:R-:W-:Y:S02]  /*16220*/  LOP3.LUT P6, RZ, R223, 0x1, RZ, 0xc0, !PT ;  /* 0x00000001dfff7812 */ /* 0x000fe400078cc0ff */
[----:B------:R-:W-:Y:S01]  /*16230*/  FMNMX.FTZ R137, R83, R137, !PT ;  /* 0x0000008953897209 */ /* 0x000fe20007810000 */
[----:B------:R2:W-:Y:S01]  /*16240*/  MUFU.EX2 R190, R2 ;  /* 0x0000000200be7308 */ /* 0x0005e20000000800 */
[----:B------:R-:W-:Y:S02]  /*16250*/  ISETP.GT.AND P1, PT, R138, 0x58, PT ;  /* 0x000000588a00780c */ /* 0x000fe40003f24270 */
[----:B------:R-:W-:Y:S02]  /*16260*/  FMNMX.FTZ R4, R213, R4, !PT ;  /* 0x00000004d5047209 */ /* 0x000fe40007810000 */
[----:B------:R-:W-:Y:S02]  /*16270*/  FSEL R189, R94, -INF , P1 ;  /* 0xff8000005ebd7808 */ /* 0x000fe40000800000 */
[----:B------:R-:W-:Y:S02]  /*16280*/  FSEL R109, R109, -INF , P0 ;  /* 0xff8000006d6d7808 */ /* 0x000fe40000000000 */
[----:B------:R-:W-:Y:S02]  /*16290*/  ISETP.GT.AND P0, PT, R138, 0x59, PT ;  /* 0x000000598a00780c */ /* 0x000fe40003f04270 */
[----:B-1----:R-:W-:Y:S02]  /*162a0*/  FMNMX.FTZ R0, R0, R5, !PT ;  /* 0x0000000500007209 */ /* 0x002fe40007810000 */
[----:B------:R-:W-:Y:S02]  /*162b0*/  FSEL R115, R95, -INF , P0 ;  /* 0xff8000005f737808 */ /* 0x000fe40000000000 */
[C---:B------:R-:W-:Y:S01]  /*162c0*/  ISETP.GT.AND P0, PT, R138.reuse, 0x61, PT ;  /* 0x000000618a00780c */ /* 0x040fe20003f04270 */
[----:B------:R-:W1:Y:S01]  /*162d0*/  SHFL.BFLY PT, R6, R0, 0x1, 0x1f ;  /* 0x0c201f0000067f89 */ /* 0x000e6200000e0000 */
[C---:B------:R-:W-:Y:S02]  /*162e0*/  ISETP.GT.AND P1, PT, R138.reuse, 0x60, PT ;  /* 0x000000608a00780c */ /* 0x040fe40003f24270 */
[----:B------:R-:W-:Y:S01]  /*162f0*/  FSEL R114, R107, -INF , P0 ;  /* 0xff8000006b727808 */ /* 0x000fe20000000000 */
[----:B------:R-:W-:Y:S01]  /*16300*/  IMAD.MOV.U32 R107, RZ, RZ, R81 ;  /* 0x000000ffff6b7224 */ /* 0x000fe200078e0051 */
[----:B------:R-:W-:Y:S02]  /*16310*/  ISETP.GT.AND P0, PT, R138, 0x69, PT ;  /* 0x000000698a00780c */ /* 0x000fe40003f04270 */
[----:B------:R-:W-:Y:S02]  /*16320*/  FSEL R142, R106, -INF , P1 ;  /* 0xff8000006a8e7808 */ /* 0x000fe40000800000 */
[----:B--2---:R-:W-:Y:S01]  /*16330*/  FMNMX.FTZ R2, R189, R4, !PT ;  /* 0x00000004bd027209 */ /* 0x004fe20007810000 */
[--C-:B------:R-:W-:Y:S01]  /*16340*/  FFMA.FTZ R4, R196, c[0x0][0x2d0], -R93.reuse ;  /* 0x0000b400c4047a23 */ /* 0x100fe2000001085d */
[----:B------:R-:W-:Y:S02]  /*16350*/  FSEL R70, R111, -INF , P0 ;  /* 0xff8000006f467808 */ /* 0x000fe40000000000 */
[----:B------:R-:W-:Y:S01]  /*16360*/  ISETP.GT.AND P1, PT, R138, 0x68, PT ;  /* 0x000000688a00780c */ /* 0x000fe20003f24270 */
[----:B------:R2:W3:Y:S01]  /*16370*/  MUFU.EX2 R251, R4 ;  /* 0x0000000400fb7308 */ /* 0x0004e20000000800 */
[----:B------:R-:W-:Y:S02]  /*16380*/  FMNMX.FTZ R2, R115, R2, !PT ;  /* 0x0000000273027209 */ /* 0x000fe40007810000 */
[----:B------:R-:W-:Y:S02]  /*16390*/  FSEL R188, R104, -INF , P2 ;  /* 0xff80000068bc7808 */ /* 0x000fe40001000000 */
[----:B------:R-:W-:Y:S02]  /*163a0*/  FMNMX.FTZ R2, R142, R2, !PT ;  /* 0x000000028e027209 */ /* 0x000fe40007810000 */
[----:B------:R-:W-:Y:S02]  /*163b0*/  FSEL R113, R110, -INF , P1 ;  /* 0xff8000006e717808 */ /* 0x000fe40000800000 */
[----:B------:R-:W-:Y:S02]  /*163c0*/  FMNMX.FTZ R137, R63, R137, !PT ;  /* 0x000000893f897209 */ /* 0x000fe40007810000 */
[----:B-1----:R-:W-:Y:S02]  /*163d0*/  FMNMX.FTZ R138, R0, R6, !PT ;  /* 0x00000006008a7209 */ /* 0x002fe40007810000 */
[----:B------:R-:W-:Y:S02]  /*163e0*/  FMNMX.FTZ R137, R53, R137, !PT ;  /* 0x0000008935897209 */ /* 0x000fe40007810000 */
[C---:B------:R-:W-:Y:S01]  /*163f0*/  FSETP.NEU.FTZ.AND P2, PT, R138.reuse, -INF , PT ;  /* 0xff8000008a00780b */ /* 0x040fe20003f5d000 */
[----:B------:R-:W-:Y:S01]  /*16400*/  FMUL.FTZ R92, R138, c[0x0][0x2d0] ;  /* 0x0000b4008a5c7a20 */ /* 0x000fe20000410000 */
[----:B------:R-:W-:Y:S02]  /*16410*/  FMNMX.FTZ R137, R52, R137, !PT ;  /* 0x0000008934897209 */ /* 0x000fe40007810000 */
[----:B------:R-:W-:Y:S02]  /*16420*/  FSEL R97, R108, -INF , P4 ;  /* 0xff8000006c617808 */ /* 0x000fe40002000000 */
[----:B------:R-:W-:Y:S02]  /*16430*/  FSEL R92, R92, RZ, P2 ;  /* 0x000000ff5c5c7208 */ /* 0x000fe40001000000 */
[----:B------:R-:W-:Y:S02]  /*16440*/  FMNMX.FTZ R137, R205, R137, !PT ;  /* 0x00000089cd897209 */ /* 0x000fe40007810000 */
[----:B--2---:R-:W-:Y:S01]  /*16450*/  FMNMX.FTZ R4, R114, R2, !PT ;  /* 0x0000000272047209 */ /* 0x004fe20007810000 */
[--C-:B------:R-:W-:Y:S01]  /*16460*/  FFMA.FTZ R2, R16, c[0x0][0x2d0], -R93.reuse ;  /* 0x0000b40010027a23 */ /* 0x100fe2000001085d */
[----:B------:R-:W-:Y:S01]  /*16470*/  FMNMX.FTZ R137, R204, R137, !PT ;  /* 0x00000089cc897209 */ /* 0x000fe20007810000 */
[--C-:B------:R-:W-:Y:S01]  /*16480*/  FFMA.FTZ R16, R20, c[0x0][0x2d0], -R93.reuse ;  /* 0x0000b40014107a23 */ /* 0x100fe2000001085d */
[----:B------:R-:W-:Y:S01]  /*16490*/  FMNMX.FTZ R0, R113, R4, !PT ;  /* 0x0000000471007209 */ /* 0x000fe20007810000 */
[----:B------:R1:W-:Y:S01]  /*164a0*/  MUFU.EX2 R54, R2 ;  /* 0x0000000200367308 */ /* 0x0003e20000000800 */
[--C-:B------:R-:W-:Y:S01]  /*164b0*/  FFMA.FTZ R4, R198, c[0x0][0x2d0], -R92.reuse ;  /* 0x0000b400c6047a23 */ /* 0x100fe2000001085c */
[----:B------:R-:W-:Y:S01]  /*164c0*/  ISETP.GE.AND P4, PT, R216, 0x1, PT ;  /* 0x00000001d800780c */ /* 0x000fe20003f86270 */
[--C-:B------:R-:W-:Y:S01]  /*164d0*/  FFMA.FTZ R99, R99, c[0x0][0x2d0], -R92.reuse ;  /* 0x0000b40063637a23 */ /* 0x100fe2000001085c */
[----:B------:R-:W-:Y:S01]  /*164e0*/  FMNMX.FTZ R0, R70, R0, !PT ;  /* 0x0000000046007209 */ /* 0x000fe20007810000 */
[--C-:B------:R-:W-:Y:S01]  /*164f0*/  FFMA.FTZ R210, R210, c[0x0][0x2d0], -R92.reuse ;  /* 0x0000b400d2d27a23 */ /* 0x100fe2000001085c */
[----:B---3--:R-:W-:Y:S01]  /*16500*/  F2FP.BF16.PACK_AB R72, R251, R190 ;  /* 0x000000befb48723e */ /* 0x008fe200000010ff */
[--C-:B------:R-:W-:Y:S01]  /*16510*/  FFMA.FTZ R209, R209, c[0x0][0x2d0], -R92.reuse ;  /* 0x0000b400d1d17a23 */ /* 0x100fe2000001085c */
[----:B------:R-:W-:Y:S01]  /*16520*/  FMNMX.FTZ R137, R194, R137, !PT ;  /* 0x00000089c2897209 */ /* 0x000fe20007810000 */
[--C-:B------:R-:W-:Y:S01]  /*16530*/  FFMA.FTZ R208, R208, c[0x0][0x2d0], -R92.reuse ;  /* 0x0000b400d0d07a23 */ /* 0x100fe2000001085c */
[----:B------:R2:W-:Y:S01]  /*16540*/  MUFU.EX2 R222, R4 ;  /* 0x0000000400de7308 */ /* 0x0005e20000000800 */
[--C-:B------:R-:W-:Y:S01]  /*16550*/  FFMA.FTZ R207, R207, c[0x0][0x2d0], -R92.reuse ;  /* 0x0000b400cfcf7a23 */ /* 0x100fe2000001085c */
[----:B------:R-:W-:Y:S03]  /*16560*/  FMNMX.FTZ R137, R191, R137, !PT ;  /* 0x00000089bf897209 */ /* 0x000fe60007810000 */
[----:B------:R-:W-:Y:S02]  /*16570*/  @P4 SHF.L.U64.HI R12, R9, R10, c[0x0][0x1e4] ;  /* 0x00007900090c4619 */ /* 0x000fe4000001020a */
[----:B------:R-:W-:Y:S04]  /*16580*/  FMNMX.FTZ R137, R188, R137, !PT ;  /* 0x00000089bc897209 */ /* 0x000fe80007810000 */
[----:B------:R-:W-:Y:S01]  /*16590*/  FMNMX.FTZ R137, R112, R137, !PT ;  /* 0x0000008970897209 */ /* 0x000fe20007810000 */
[----:B-1----:R-:W-:Y:S03]  /*165a0*/  FFMA.FTZ R2, R17, c[0x0][0x2d0], -R93 ;  /* 0x0000b40011027a23 */ /* 0x002fe6000001085d */
[----:B------:R-:W-:Y:S01]  /*165b0*/  FMNMX.FTZ R137, R97, R137, !PT ;  /* 0x0000008961897209 */ /* 0x000fe20007810000 */
[----:B------:R-:W-:Y:S01]  /*165c0*/  @P4 IMAD.SHL.U32 R17, R9, 0x20, RZ ;  /* 0x0000002009114824 */ /* 0x000fe200078e00ff */
[----:B------:R1:W-:Y:S02]  /*165d0*/  MUFU.EX2 R111, R2 ;  /* 0x00000002006f7308 */ /* 0x0003e40000000800 */
[----:B------:R-:W-:Y:S01]  /*165e0*/  FMNMX.FTZ R137, R109, R137, !PT ;  /* 0x000000896d897209 */ /* 0x000fe20007810000 */
[----:B--2---:R-:W-:Y:S04]  /*165f0*/  FFMA.FTZ R4, R197, c[0x0][0x2d0], -R92 ;  /* 0x0000b400c5047a23 */ /* 0x004fe8000001085c */
[----:B------:R-:W2:Y:S03]  /*16600*/  SHFL.BFLY PT, R5, R137, 0x2, 0x1f ;  /* 0x0c401f0089057f89 */ /* 0x000ea600000e0000 */
[----:B------:R3:W4:Y:S05]  /*16610*/  MUFU.EX2 R223, R4 ;  /* 0x0000000400df7308 */ /* 0x00072a0000000800 */
[----:B-1----:R-:W1:Y:S01]  /*16620*/  SHFL.BFLY PT, R2, R0, 0x2, 0x1f ;  /* 0x0c401f0000027f89 */ /* 0x002e6200000e0000 */
[----:B--2---:R-:W-:Y:S02]  /*16630*/  FMNMX.FTZ R137, R137, R5, !PT ;  /* 0x0000000589897209 */ /* 0x004fe40007810000 */
[----:B------:R-:W-:Y:S01]  /*16640*/  @P4 SHF.R.S32.HI R5, RZ, 0x1f, R246 ;  /* 0x0000001fff054819 */ /* 0x000fe200000114f6 */
[--C-:B---3--:R-:W-:Y:S01]  /*16650*/  FFMA.FTZ R4, R18, c[0x0][0x2d0], -R92.reuse ;  /* 0x0000b40012047a23 */ /* 0x108fe2000001085c */
[----:B----4-:R-:W-:Y:S03]  /*16660*/  F2FP.BF16.PACK_AB R73, R223, R222 ;  /* 0x000000dedf49723e */ /* 0x010fe600000010ff */
[----:B------:R-:W2:Y:S01]  /*16670*/  SHFL.BFLY PT, R6, R137, 0x1, 0x1f ;  /* 0x0c201f0089067f89 */ /* 0x000ea200000e0000 */
[----:B------:R3:W-:Y:S01]  /*16680*/  MUFU.EX2 R64, R4 ;  /* 0x0000000400407308 */ /* 0x0007e20000000800 */
[----:B------:R-:W-:Y:S04]  /*16690*/  @P4 IMAD R5, R5, c[0x0][0x1e0], RZ ;  /* 0x0000780005054a24 */ /* 0x000fe800078e02ff */
[----:B------:R-:W-:Y:S01]  /*166a0*/  @P4 IMAD R5, R246, c[0x0][0x1e4], R5 ;  /* 0x00007900f6054a24 */ /* 0x000fe200078e0205 */
[----:B-1----:R-:W-:Y:S05]  /*166b0*/  FMNMX.FTZ R0, R0, R2, !PT ;  /* 0x0000000200007209 */ /* 0x002fea0007810000 */
[----:B------:R-:W1:Y:S01]  /*166c0*/  SHFL.BFLY PT, R2, R0, 0x1, 0x1f ;  /* 0x0c201f0000027f89 */ /* 0x000e6200000e0000 */
[----:B--2---:R-:W-:Y:S01]  /*166d0*/  FMNMX.FTZ R137, R137, R6, !PT ;  /* 0x0000000689897209 */ /* 0x004fe20007810000 */
[----:B------:R-:W-:Y:S03]  /*166e0*/  @P4 IMAD.WIDE.U32 R6, R246, c[0x0][0x1e0], RZ ;  /* 0x00007800f6064a25 */ /* 0x000fe600078e00ff */
[----:B------:R-:W-:Y:S01]  /*166f0*/  FSETP.NEU.FTZ.AND P1, PT, R137, -INF , PT ;  /* 0xff8000008900780b */ /* 0x000fe20003f3d000 */
[----:B---3--:R-:W-:Y:S02]  /*16700*/  FFMA.FTZ R4, R19, c[0x0][0x2d0], -R92 ;  /* 0x0000b40013047a23 */ /* 0x008fe4000001085c */
[----:B------:R-:W-:Y:S02]  /*16710*/  FMUL.FTZ R94, R137, c[0x0][0x2d0] ;  /* 0x0000b400895e7a20 */ /* 0x000fe40000410000 */
[----:B------:R2:W-:Y:S01]  /*16720*/  MUFU.EX2 R65, R4 ;  /* 0x0000000400417308 */ /* 0x0005e20000000800 */
[----:B------:R-:W-:Y:S02]  /*16730*/  @P4 IMAD.IADD R7, R7, 0x1, R5 ;  /* 0x0000000107074824 */ /* 0x000fe400078e0205 */
[----:B------:R-:W-:Y:S01]  /*16740*/  FSEL R94, R94, RZ, P1 ;  /* 0x000000ff5e5e7208 */ /* 0x000fe20000800000 */
[----:B------:R-:W-:Y:S02]  /*16750*/  @P4 IMAD.MOV.U32 R5, RZ, RZ, R11 ;  /* 0x000000ffff054224 */ /* 0x000fe400078e000b */
[----:B------:R-:W-:Y:S01]  /*16760*/  @P4 IMAD R7, R7, 0x70, RZ ;  /* 0x0000007007074824 */ /* 0x000fe200078e02ff */
[----:B-1----:R-:W-:Y:S01]  /*16770*/  FMNMX.FTZ R71, R0, R2, !PT ;  /* 0x0000000200477209 */ /* 0x002fe20007810000 */
[----:B------:R-:W-:Y:S02]  /*16780*/  FFMA.FTZ R0, R200, c[0x0][0x2d0], -R94 ;  /* 0x0000b400c8007a23 */ /* 0x000fe4000001085e */
[----:B------:R-:W-:Y:S02]  /*16790*/  IMAD.MOV.U32 R200, RZ, RZ, R60 ;  /* 0x000000ffffc87224 */ /* 0x000fe400078e003c */
[----:B------:R1:W-:Y:S01]  /*167a0*/  MUFU.EX2 R55, R0 ;  /* 0x0000000000377308 */ /* 0x0003e20000000800 */
[----:B------:R-:W-:Y:S02]  /*167b0*/  FMUL.FTZ R96, R71, c[0x0][0x2d0] ;  /* 0x0000b40047607a20 */ /* 0x000fe40000410000 */
[----:B--2---:R-:W-:Y:S02]  /*167c0*/  @P4 IMAD.MOV.U32 R4, RZ, RZ, R8 ;  /* 0x000000ffff044224 */ /* 0x004fe400078e0008 */
[----:B------:R-:W-:Y:S02]  /*167d0*/  FFMA.FTZ R8, R199, c[0x0][0x2d0], -R94 ;  /* 0x0000b400c7087a23 */ /* 0x000fe4000001085e */
[----:B------:R-:W-:Y:S03]  /*167e0*/  @P4 IMAD.WIDE.U32 R4, R6, 0x70, R4 ;  /* 0x0000007006044825 */ /* 0x000fe600078e0004 */
[----:B------:R2:W-:Y:S01]  /*167f0*/  MUFU.EX2 R198, R8 ;  /* 0x0000000800c67308 */ /* 0x0005e20000000800 */
[----:B------:R-:W-:Y:S01]  /*16800*/  @P4 IMAD.IADD R7, R5, 0x1, R7 ;  /* 0x0000000105074824 */ /* 0x000fe200078e0207 */
[C---:B------:R-:W-:Y:S01]  /*16810*/  @P4 LEA R6, P0, R4.reuse, c[0x0][0x1c8], 0x1 ;  /* 0x0000720004064a11 */ /* 0x040fe200078008ff */
[--C-:B-1----:R-:W-:Y:S03]  /*16820*/  FFMA.FTZ R0, R13, c[0x0][0x2d0], -R94.reuse ;  /* 0x0000b4000d007a23 */ /* 0x102fe6000001085e */
[----:B------:R-:W-:Y:S01]  /*16830*/  @P4 LEA.HI.X R7, R4, c[0x0][0x1cc], R7, 0x1, P0 ;  /* 0x0000730004074a11 */ /* 0x000fe200000f0c07 */
[----:B------:R-:W-:Y:S01]  /*16840*/  FFMA.FTZ R13, R33, c[0x0][0x2d0], -R93 ;  /* 0x0000b400210d7a23 */ /* 0x000fe2000001085d */
[----:B------:R-:W-:Y:S02]  /*16850*/  @P4 IADD3 R4, P0, R17, R6, RZ ;  /* 0x0000000611044210 */ /* 0x000fe40007f1e0ff */
[----:B------:R-:W1:Y:S01]  /*16860*/  MUFU.EX2 R2, R0 ;  /* 0x0000000000027308 */ /* 0x000e620000000800 */
[----:B------:R3:W-:Y:S02]  /*16870*/  @P4 LDGSTS.E.BYPASS.LTC128B.128 [R245+0x3900], [R6.64], !P6 ;  /* 0x0390000006f54fae */ /* 0x0007e4000f101d48 */
[C---:B------:R-:W-:Y:S07]  /*16880*/  @P4 IMAD.X R5, R12.reuse, 0x1, R7, P0 ;  /* 0x000000010c054824 */ /* 0x040fee00000e0607 */
[----:B------:R4:W-:Y:S01]  /*16890*/  MUFU.EX2 R242, R13 ;  /* 0x0000000d00f27308 */ /* 0x0009e20000000800 */
[----:B------:R3:W-:Y:S01]  /*168a0*/  @P4 LDGSTS.E.BYPASS.LTC128B.128 [R245+0x4100], [R4.64], !P6 ;  /* 0x0410000004f54fae */ /* 0x0007e2000f101d48 */
[----:B--2---:R-:W-:Y:S02]  /*168b0*/  FFMA.FTZ R8, R201, c[0x0][0x2d0], -R94 ;  /* 0x0000b400c9087a23 */ /* 0x004fe4000001085e */
[----:B------:R-:W-:Y:S06]  /*168c0*/  IMAD.MOV.U32 R201, RZ, RZ, R61 ;  /* 0x000000ffffc97224 */ /* 0x000fec00078e003d */
[----:B------:R2:W-:Y:S01]  /*168d0*/  MUFU.EX2 R197, R8 ;  /* 0x0000000800c57308 */ /* 0x0005e20000000800 */
[----:B-1----:R1:W-:Y:S01]  /*168e0*/  STL [R1], R2 ;  /* 0x0000000201007387 */ /* 0x0023e20000100800 */
[----:B----4-:R-:W-:Y:S08]  /*168f0*/  FFMA.FTZ R13, R49, c[0x0][0x2d0], -R93 ;  /* 0x0000b400310d7a23 */ /* 0x010ff0000001085d */
[----:B------:R-:W-:Y:S01]  /*16900*/  MUFU.EX2 R98, R13 ;  /* 0x0000000d00627308 */ /* 0x000fe20000000800 */
[C---:B--2---:R-:W-:Y:S05]  /*16910*/  @P4 IADD3 R8, P0, R17.reuse, R4, RZ ;  /* 0x0000000411084210 */ /* 0x044fea0007f1e0ff */
[C---:B------:R-:W-:Y:S01]  /*16920*/  @P4 IMAD.X R9, R12.reuse, 0x1, R5, P0 ;  /* 0x000000010c094824 */ /* 0x040fe200000e0605 */
[----:B------:R-:W-:Y:S04]  /*16930*/  @P4 IADD3 R10, P0, R17, R8, RZ ;  /* 0x00000008110a4210 */ /* 0x000fe80007f1e0ff */
[----:B------:R2:W-:Y:S01]  /*16940*/  @P4 LDGSTS.E.BYPASS.LTC128B.128 [R245+0x4900], [R8.64], !P6 ;  /* 0x0490000008f54fae */ /* 0x0005e2000f101d48 */
[----:B------:R-:W-:Y:S01]  /*16950*/  @P4 IMAD.X R11, R12, 0x1, R9, P0 ;  /* 0x000000010c0b4824 */ /* 0x000fe200000e0609 */
[----:B------:R-:W-:Y:S02]  /*16960*/  FSETP.NEU.FTZ.AND P0, PT, R71, -INF , PT ;  /* 0xff8000004700780b */ /* 0x000fe40003f1d000 */
[----:B---3--:R-:W-:Y:S02]  /*16970*/  @P4 IADD3 R6, P5, R17, R10, RZ ;  /* 0x0000000a11064210 */ /* 0x008fe40007fbe0ff */
[----:B------:R-:W-:Y:S02]  /*16980*/  FSEL R96, R96, RZ, P0 ;  /* 0x000000ff60607208 */ /* 0x000fe40000000000 */
[----:B------:R3:W-:Y:S01]  /*16990*/  @P4 LDGSTS.E.BYPASS.LTC128B.128 [R245+0x5100], [R10.64], !P6 ;  /* 0x051000000af54fae */ /* 0x0007e2000f101d48 */
[----:B------:R-:W-:Y:S02]  /*169a0*/  @P4 IMAD.X R7, R12, 0x1, R11, P5 ;  /* 0x000000010c074824 */ /* 0x000fe400028e060b */
[--C-:B------:R-:W-:Y:S02]  /*169b0*/  FFMA.FTZ R0, R203, c[0x0][0x2d0], -R96.reuse ;  /* 0x0000b400cb007a23 */ /* 0x100fe40000010860 */
[--C-:B------:R-:W-:Y:S02]  /*169c0*/  FFMA.FTZ R115, R115, c[0x0][0x2d0], -R96.reuse ;  /* 0x0000b40073737a23 */ /* 0x100fe40000010860 */
[----:B------:R4:W-:Y:S01]  /*169d0*/  MUFU.EX2 R196, R0 ;  /* 0x0000000000c47308 */ /* 0x0009e20000000800 */
[----:B------:R1:W-:Y:S01]  /*169e0*/  @P4 LDGSTS.E.BYPASS.LTC128B.128 [R245+0x5900], [R6.64], !P6 ;  /* 0x0590000006f54fae */ /* 0x0003e2000f101d48 */
[----:B------:R-:W-:Y:S02]  /*169f0*/  IMAD.MOV.U32 R203, RZ, RZ, R65 ;  /* 0x000000ffffcb7224 */ /* 0x000fe400078e0041 */
[--C-:B----4-:R-:W-:Y:S02]  /*16a00*/  FFMA.FTZ R0, R202, c[0x0][0x2d0], -R96.reuse ;  /* 0x0000b400ca007a23 */ /* 0x110fe40000010860 */
[----:B------:R-:W-:Y:S04]  /*16a10*/  IMAD.MOV.U32 R202, RZ, RZ, R89 ;  /* 0x000000ffffca7224 */ /* 0x000fe800078e0059 */
[----:B------:R4:W1:Y:S02]  /*16a20*/  MUFU.EX2 R199, R0 ;  /* 0x0000000000c77308 */ /* 0x0008640000000800 */
[--C-:B----4-:R-:W-:Y:S01]  /*16a30*/  FFMA.FTZ R0, R14, c[0x0][0x2d0], -R96.reuse ;  /* 0x0000b4000e007a23 */ /* 0x110fe20000010860 */
[----:B-1----:R-:W-:Y:S01]  /*16a40*/  F2FP.BF16.PACK_AB R65, R199, R196 ;  /* 0x000000c4c741723e */ /* 0x002fe200000010ff */
[--C-:B------:R-:W-:Y:S06]  /*16a50*/  FFMA.FTZ R14, R32, c[0x0][0x2d0], -R93.reuse ;  /* 0x0000b400200e7a23 */ /* 0x100fec000001085d */
[----:B------:R1:W-:Y:S02]  /*16a60*/  MUFU.EX2 R95, R0 ;  /* 0x00000000005f7308 */ /* 0x0003e40000000800 */
[----:B-1----:R-:W-:Y:S02]  /*16a70*/  FFMA.FTZ R0, R15, c[0x0][0x2d0], -R96 ;  /* 0x0000b4000f007a23 */ /* 0x002fe40000010860 */
[--C-:B------:R-:W-:Y:S06]  /*16a80*/  FFMA.FTZ R15, R21, c[0x0][0x2d0], -R93.reuse ;  /* 0x0000b400150f7a23 */ /* 0x100fec000001085d */
[----:B------:R-:W1:Y:S10]  /*16a90*/  MUFU.EX2 R2, R0 ;  /* 0x0000000000027308 */ /* 0x000e740000000800 */
[----:B------:R-:W4:Y:S10]  /*16aa0*/  MUFU.EX2 R0, R16 ;  /* 0x0000001000007308 */ /* 0x000f340000000800 */
[----:B------:R2:W-:Y:S01]  /*16ab0*/  MUFU.EX2 R16, R14 ;  /* 0x0000000e00107308 */ /* 0x0005e20000000800 */
[----:B-1----:R1:W-:Y:S09]  /*16ac0*/  STL [R1+0x10], R2 ;  /* 0x0000100201007387 */ /* 0x0023f20000100800 */
[----:B------:R3:W-:Y:S01]  /*16ad0*/  MUFU.EX2 R232, R15 ;  /* 0x0000000f00e87308 */ /* 0x0007e20000000800 */
[----:B----4-:R4:W-:Y:S01]  /*16ae0*/  STL [R1+0xc], R0 ;  /* 0x00000c0001007387 */ /* 0x0109e20000100800 */
[--C-:B--2---:R-:W-:Y:S08]  /*16af0*/  FFMA.FTZ R14, R48, c[0x0][0x2d0], -R93.reuse ;  /* 0x0000b400300e7a23 */ /* 0x104ff0000001085d */
[----:B------:R-:W-:Y:S01]  /*16b00*/  MUFU.EX2 R110, R14 ;  /* 0x0000000e006e7308 */ /* 0x000fe20000000800 */
[--C-:B-1----:R-:W-:Y:S02]  /*16b10*/  FFMA.FTZ R2, R22, c[0x0][0x2d0], -R92.reuse ;  /* 0x0000b40016027a23 */ /* 0x102fe4000001085c */
[--C-:B---3--:R-:W-:Y:S07]  /*16b20*/  FFMA.FTZ R15, R36, c[0x0][0x2d0], -R93.reuse ;  /* 0x0000b400240f7a23 */ /* 0x108fee000001085d */
[----:B------:R-:W1:Y:S01]  /*16b30*/  MUFU.EX2 R2, R2 ;  /* 0x0000000200027308 */ /* 0x000e620000000800 */
[--C-:B----4-:R-:W-:Y:S09]  /*16b40*/  FFMA.FTZ R0, R23, c[0x0][0x2d0], -R92.reuse ;  /* 0x0000b40017007a23 */ /* 0x110ff2000001085c */
[----:B------:R2:W-:Y:S10]  /*16b50*/  MUFU.EX2 R236, R0 ;  /* 0x0000000000ec7308 */ /* 0x0005f40000000800 */
[----:B------:R-:W-:Y:S01]  /*16b60*/  MUFU.EX2 R244, R15 ;  /* 0x0000000f00f47308 */ /* 0x000fe20000000800 */
[----:B-1----:R1:W-:Y:S04]  /*16b70*/  STL [R1+0x14], R2 ;  /* 0x0000140201007387 */ /* 0x0023e80000100800 */
[----:B------:R3:W-:Y:S01]  /*16b80*/  STL [R1+0xac], R139 ;  /* 0x0000ac8b01007387 */ /* 0x0007e20000100800 */
[----:B--2---:R-:W-:Y:S04]  /*16b90*/  FFMA.FTZ R0, R34, c[0x0][0x2d0], -R92 ;  /* 0x0000b40022007a23 */ /* 0x004fe8000001085c */
[----:B------:R2:W-:Y:S01]  /*16ba0*/  MUFU.EX2 R239, R0 ;  /* 0x0000000000ef7308 */ /* 0x0005e20000000800 */
[----:B-1----:R-:W-:Y:S09]  /*16bb0*/  FFMA.FTZ R2, R28, c[0x0][0x2d0], -R94 ;  /* 0x0000b4001c027a23 */ /* 0x002ff2000001085e */
[----:B------:R1:W-:Y:S01]  /*16bc0*/  MUFU.EX2 R240, R2 ;  /* 0x0000000200f07308 */ /* 0x0003e20000000800 */
[--C-:B--2---:R-:W-:Y:S09]  /*16bd0*/  FFMA.FTZ R0, R35, c[0x0][0x2d0], -R92.reuse ;  /* 0x0000b40023007a23 */ /* 0x104ff2000001085c */
[----:B------:R2:W-:Y:S01]  /*16be0*/  MUFU.EX2 R243, R0 ;  /* 0x0000000000f37308 */ /* 0x0005e20000000800 */
[----:B-1----:R-:W-:Y:S09]  /*16bf0*/  FFMA.FTZ R2, R38, c[0x0][0x2d0], -R92 ;  /* 0x0000b40026027a23 */ /* 0x002ff2000001085c */
[----:B------:R1:W-:Y:S01]  /*16c00*/  MUFU.EX2 R237, R2 ;  /* 0x0000000200ed7308 */ /* 0x0003e20000000800 */
[----:B--2---:R-:W-:Y:S09]  /*16c10*/  FFMA.FTZ R0, R24, c[0x0][0x2d0], -R94 ;  /* 0x0000b40018007a23 */ /* 0x004ff2000001085e */
[----:B------:R2:W-:Y:S01]  /*16c20*/  MUFU.EX2 R246, R0 ;  /* 0x0000000000f67308 */ /* 0x0005e20000000800 */
[----:B-1----:R-:W-:Y:S09]  /*16c30*/  FFMA.FTZ R2, R42, c[0x0][0x2d0], -R96 ;  /* 0x0000b4002a027a23 */ /* 0x002ff20000010860 */
[----:B------:R-:W-:Y:S01]  /*16c40*/  MUFU.EX2 R143, R2 ;  /* 0x00000002008f7308 */ /* 0x000fe20000000800 */
[----:B--2---:R-:W-:Y:S09]  /*16c50*/  FFMA.FTZ R0, R25, c[0x0][0x2d0], -R94 ;  /* 0x0000b40019007a23 */ /* 0x004ff2000001085e */
[----:B------:R1:W-:Y:S02]  /*16c60*/  MUFU.EX2 R233, R0 ;  /* 0x0000000000e97308 */ /* 0x0003e40000000800 */
[--C-:B-1----:R-:W-:Y:S08]  /*16c70*/  FFMA.FTZ R0, R26, c[0x0][0x2d0], -R96.reuse ;  /* 0x0000b4001a007a23 */ /* 0x102ff00000010860 */
[----:B------:R1:W-:Y:S02]  /*16c80*/  MUFU.EX2 R216, R0 ;  /* 0x0000000000d87308 */ /* 0x0003e40000000800 */
[----:B-1----:R-:W-:Y:S08]  /*16c90*/  FFMA.FTZ R0, R27, c[0x0][0x2d0], -R96 ;  /* 0x0000b4001b007a23 */ /* 0x002ff00000010860 */
[----:B------:R1:W-:Y:S02]  /*16ca0*/  MUFU.EX2 R235, R0 ;  /* 0x0000000000eb7308 */ /* 0x0003e40000000800 */
[----:B-1----:R-:W-:Y:S08]  /*16cb0*/  FFMA.FTZ R0, R29, c[0x0][0x2d0], -R94 ;  /* 0x0000b4001d007a23 */ /* 0x002ff0000001085e */
        /* <DEDUP_REMOVED lines=19> */
[C---:B------:R-:W-:Y:S02]  /*16df0*/  @P4 IADD3 R4, P3, R17.reuse, R6, RZ ;  /* 0x0000000611044210 */ /* 0x040fe40007f7e0ff */
[----:B------:R-:W-:Y:S01]  /*16e00*/  FADD.FTZ R2, -R0, R3 ;  /* 0x0000000300027221 */ /* 0x000fe20000010100 */
[----:B------:R-:W-:Y:S01]  /*16e10*/  FSEL R0, R138, RZ, P2 ;  /* 0x000000ff8a007208 */ /* 0x000fe20001000000 */
[----:B------:R1:W-:Y:S01]  /*16e20*/  STL [R1+0xb0], R138 ;  /* 0x0000b08a01007387 */ /* 0x0003e20000100800 */
[----:B------:R-:W-:Y:S01]  /*16e30*/  @P4 IMAD.X R5, R12, 0x1, R7, P3 ;  /* 0x000000010c054824 */ /* 0x000fe200018e0607 */
[----:B------:R-:W-:Y:S01]  /*16e40*/  @P4 IADD3 R8, P2, R17, R4, RZ ;  /* 0x0000000411084210 */ /* 0x000fe20007f5e0ff */
[----:B------:R-:W-:Y:S02]  /*16e50*/  FMUL.FTZ R2, R2, c[0x0][0x2d0] ;  /* 0x0000b40002027a20 */ /* 0x000fe40000410000 */
[----:B------:R-:W-:Y:S01]  /*16e60*/  FADD.FTZ R0, -R0, R136 ;  /* 0x0000008800007221 */ /* 0x000fe20000010100 */
[----:B------:R3:W-:Y:S01]  /*16e70*/  @P4 LDGSTS.E.BYPASS.LTC128B.128 [R245+0x6100], [R4.64], !P6 ;  /* 0x0610000004f54fae */ /* 0x0007e2000f101d48 */
[----:B------:R4:W4:Y:S01]  /*16e80*/  MUFU.EX2 R3, R2 ;  /* 0x0000000200037308 */ /* 0x0009220000000800 */
[----:B------:R-:W-:Y:S02]  /*16e90*/  @P4 IMAD.X R9, R12, 0x1, R5, P2 ;  /* 0x000000010c094824 */ /* 0x000fe400010e0605 */
[----:B------:R-:W-:Y:S02]  /*16ea0*/  FMUL.FTZ R0, R0, c[0x0][0x2d0] ;  /* 0x0000b40000007a20 */ /* 0x000fe40000410000 */
[----:B------:R-:W-:Y:S01]  /*16eb0*/  IMAD.MOV.U32 R136, RZ, RZ, R64 ;  /* 0x000000ffff887224 */ /* 0x000fe200078e0040 */
[----:B------:R-:W-:Y:S01]  /*16ec0*/  F2FP.BF16.PACK_AB R64, R197, R198 ;  /* 0x000000c6c540723e */ /* 0x000fe200000010ff */
[----:B------:R3:W-:Y:S03]  /*16ed0*/  @P4 LDGSTS.E.BYPASS.LTC128B.128 [R245+0x6900], [R8.64], !P6 ;  /* 0x0690000008f54fae */ /* 0x0007e6000f101d48 */
[----:B------:R3:W3:Y:S01]  /*16ee0*/  MUFU.EX2 R69, R0 ;  /* 0x0000000000457308 */ /* 0x0006e20000000800 */
[----:B------:R-:W-:Y:S04]  /*16ef0*/  F2FP.BF16.PACK_AB R75, R203, R136 ;  /* 0x00000088cb4b723e */ /* 0x000fe800000010ff */
[----:B------:R-:W3:Y:S08]  /*16f00*/  LDSM.16.MT88.4 R20, [R228+0x100] ;  /* 0x00010000e414783b */ /* 0x000ef00000004200 */
[----:B-1----:R-:W2:Y:S01]  /*16f10*/  LDL.LU R138, [R1] ;  /* 0x00000000018a7983 */ /* 0x002ea20000300800 */
[----:B----4-:R-:W-:Y:S01]  /*16f20*/  FSEL R2, R137, RZ, P1 ;  /* 0x000000ff89027208 */ /* 0x010fe20000800000 */
[C---:B------:R-:W-:Y:S02]  /*16f30*/  FMUL.FTZ R17, R3.reuse, R157 ;  /* 0x0000009d03117220 */ /* 0x040fe40000410000 */
[C---:B---3--:R-:W-:Y:S01]  /*16f40*/  FMUL.FTZ R5, R3.reuse, R145 ;  /* 0x0000009103057220 */ /* 0x048fe20000410000 */
[----:B------:R-:W1:Y:S01]  /*16f50*/  LDSM.16.MT88.4 R36, [R231+0x100] ;  /* 0x00010000e724783b */ /* 0x000e620000004200 */
[----:B------:R-:W-:Y:S02]  /*16f60*/  IMAD.MOV.U32 R145, RZ, RZ, R18 ;  /* 0x000000ffff917224 */ /* 0x000fe400078e0012 */
[----:B------:R-:W-:Y:S02]  /*16f70*/  FMUL.FTZ R4, R3, R144 ;  /* 0x0000009003047220 */ /* 0x000fe40000410000 */
[----:B------:R-:W-:Y:S02]  /*16f80*/  IMAD.MOV.U32 R144, RZ, RZ, R19 ;  /* 0x000000ffff907224 */ /* 0x000fe400078e0013 */
[----:B------:R-:W-:Y:S01]  /*16f90*/  FADD.FTZ R0, -R2, R140 ;  /* 0x0000008c02007221 */ /* 0x000fe20000010100 */
[----:B------:R-:W-:Y:S01]  /*16fa0*/  FSEL R2, R71, RZ, P0 ;  /* 0x000000ff47027208 */ /* 0x000fe20000000000 */
[C---:B------:R-:W-:Y:S01]  /*16fb0*/  FMUL.FTZ R7, R69.reuse, R147 ;  /* 0x0000009345077220 */ /* 0x040fe20000410000 */
[----:B------:R-:W0:Y:S01]  /*16fc0*/  LDGDEPBAR ;  /* 0x00000000000079af */ /* 0x000e220000000000 */
[----:B------:R-:W-:Y:S02]  /*16fd0*/  FMUL.FTZ R0, R0, c[0x0][0x2d0] ;  /* 0x0000b40000007a20 */ /* 0x000fe40000410000 */
[----:B------:R-:W-:Y:S02]  /*16fe0*/  FMUL.FTZ R6, R69, R146 ;  /* 0x0000009245067220 */ /* 0x000fe40000410000 */
[----:B------:R3:W4:Y:S01]  /*16ff0*/  MUFU.EX2 R68, R0 ;  /* 0x0000000000447308 */ /* 0x0007220000000800 */
[----:B------:R-:W-:Y:S02]  /*17000*/  IMAD.MOV.U32 R146, RZ, RZ, R16 ;  /* 0x000000ffff927224 */ /* 0x000fe400078e0010 */
[----:B------:R-:W2:Y:S01]  /*17010*/  LDL.LU R147, [R1+0x14] ;  /* 0x0000140001937983 */ /* 0x000ea20000300800 */
[----:B------:R-:W-:Y:S02]  /*17020*/  FMUL.FTZ R16, R3, R156 ;  /* 0x0000009c03107220 */ /* 0x000fe40000410000 */
[C---:B------:R-:W-:Y:S02]  /*17030*/  FMUL.FTZ R18, R69.reuse, R158 ;  /* 0x0000009e45127220 */ /* 0x040fe40000410000 */
[----:B------:R-:W-:Y:S02]  /*17040*/  IMAD.MOV.U32 R140, RZ, RZ, R55 ;  /* 0x000000ffff8c7224 */ /* 0x000fe400078e0037 */
[----:B------:R-:W-:Y:S02]  /*17050*/  FMUL.FTZ R19, R69, R159 ;  /* 0x0000009f45137220 */ /* 0x000fe40000410000 */
[C---:B------:R-:W-:Y:S02]  /*17060*/  FMUL.FTZ R32, R3.reuse, R172 ;  /* 0x000000ac03207220 */ /* 0x040fe40000410000 */
[----:B------:R-:W-:Y:S02]  /*17070*/  FMUL.FTZ R33, R3, R173 ;  /* 0x000000ad03217220 */ /* 0x000fe40000410000 */
[C---:B------:R-:W-:Y:S02]  /*17080*/  FMUL.FTZ R34, R69.reuse, R174 ;  /* 0x000000ae45227220 */ /* 0x040fe40000410000 */
[----:B------:R-:W-:Y:S02]  /*17090*/  FMUL.FTZ R35, R69, R175 ;  /* 0x000000af45237220 */ /* 0x000fe40000410000 */
[C---:B------:R-:W-:Y:S01]  /*170a0*/  FMUL.FTZ R48, R3.reuse, R120 ;  /* 0x0000007803307220 */ /* 0x040fe20000410000 */
[----:B------:R-:W-:Y:S01]  /*170b0*/  LDSM.16.MT88.4 R172, [R231+0x3100] ;  /* 0x00310000e7ac783b */ /* 0x000fe20000004200 */
[----:B------:R-:W-:Y:S02]  /*170c0*/  FMUL.FTZ R49, R3, R121 ;  /* 0x0000007903317220 */ /* 0x000fe40000410000 */
[----:B---3--:R-:W-:Y:S02]  /*170d0*/  FADD.FTZ R0, -R2, R141 ;  /* 0x0000008d02007221 */ /* 0x008fe40000010100 */
[----:B------:R-:W-:Y:S02]  /*170e0*/  FFMA.FTZ R2, R43, c[0x0][0x2d0], -R96 ;  /* 0x0000b4002b027a23 */ /* 0x000fe40000010860 */
[----:B------:R-:W-:Y:S02]  /*170f0*/  FMUL.FTZ R0, R0, c[0x0][0x2d0] ;  /* 0x0000b40000007a20 */ /* 0x000fe40000410000 */
[----:B------:R3:W-:Y:S01]  /*17100*/  MUFU.EX2 R104, R2 ;  /* 0x0000000200687308 */ /* 0x0007e20000000800 */
[C---:B----4-:R-:W-:Y:S02]  /*17110*/  FMUL.FTZ R12, R68.reuse, R152 ;  /* 0x00000098440c7220 */ /* 0x050fe40000410000 */
[C---:B------:R-:W-:Y:S02]  /*17120*/  FMUL.FTZ R8, R68.reuse, R148 ;  /* 0x0000009444087220 */ /* 0x040fe40000410000 */
[----:B------:R-:W4:Y:S01]  /*17130*/  LDL.LU R148, [R1+0xc] ;  /* 0x00000c0001947983 */ /* 0x000f220000300800 */
[C---:B------:R-:W-:Y:S02]  /*17140*/  FMUL.FTZ R13, R68.reuse, R153 ;  /* 0x00000099440d7220 */ /* 0x040fe40000410000 */
[----:B------:R-:W-:Y:S02]  /*17150*/  IMAD.MOV.U32 R141, RZ, RZ, R54 ;  /* 0x000000ffff8d7224 */ /* 0x000fe400078e0036 */
[----:B------:R-:W1:Y:S01]  /*17160*/  MUFU.EX2 R0, R0 ;  /* 0x0000000000007308 */ /* 0x000e620000000800 */
[----:B------:R-:W-:Y:S02]  /*17170*/  FMUL.FTZ R9, R68, R149 ;  /* 0x0000009544097220 */ /* 0x000fe40000410000 */
[----:B------:R-:W-:Y:S01]  /*17180*/  F2FP.BF16.PACK_AB R74, R111, R141 ;  /* 0x0000008d6f4a723e */ /* 0x000fe200000010ff */
[----:B------:R-:W-:Y:S02]  /*17190*/  FFMA.FTZ R121, R142, c[0x0][0x2d0], -R96 ;  /* 0x0000b4008e797a23 */ /* 0x000fe40000010860 */
[--C-:B------:R-:W-:Y:S02]  /*171a0*/  FFMA.FTZ R120, R188, c[0x0][0x2d0], -R94.reuse ;  /* 0x0000b400bc787a23 */ /* 0x100fe4000001085e */
[----:B------:R-:W-:Y:S02]  /*171b0*/  FMUL.FTZ R40, R68, R180 ;  /* 0x000000b444287220 */ /* 0x000fe40000410000 */
[-C--:B------:R-:W-:Y:S05]  /*171c0*/  HMMA.16816.F32.BF16 R4, R72, R20.reuse, R4 ;  /* 0x000000144804723c */ /* 0x080fea0000041804 */
[----:B---3--:R-:W-:Y:S02]  /*171d0*/  FFMA.FTZ R2, R44, c[0x0][0x2d0], -R94 ;  /* 0x0000b4002c027a23 */ /* 0x008fe4000001085e */
[C---:B------:R-:W-:Y:S02]  /*171e0*/  FMUL.FTZ R24, R68.reuse, R164 ;  /* 0x000000a444187220 */ /* 0x040fe40000410000 */
[----:B------:R3:W-:Y:S03]  /*171f0*/  MUFU.EX2 R105, R2 ;  /* 0x0000000200697308 */ /* 0x0007e60000000800 */
[----:B------:R-:W-:Y:S02]  /*17200*/  FMUL.FTZ R28, R68, R168 ;  /* 0x000000a8441c7220 */ /* 0x000fe40000410000 */
[C---:B-1----:R-:W-:Y:S02]  /*17210*/  FMUL.FTZ R14, R0.reuse, R154 ;  /* 0x0000009a000e7220 */ /* 0x042fe40000410000 */
[C---:B------:R-:W-:Y:S02]  /*17220*/  FMUL.FTZ R15, R0.reuse, R155 ;  /* 0x0000009b000f7220 */ /* 0x040fe40000410000 */
[C---:B------:R-:W-:Y:S02]  /*17230*/  FMUL.FTZ R10, R0.reuse, R150 ;  /* 0x00000096000a7220 */ /* 0x040fe40000410000 */
[----:B------:R-:W-:Y:S02]  /*17240*/  FMUL.FTZ R11, R0, R151 ;  /* 0x00000097000b7220 */ /* 0x000fe40000410000 */
[----:B------:R-:W-:Y:S02]  /*17250*/  IMAD.MOV.U32 R150, RZ, RZ, R53 ;  /* 0x000000ffff967224 */ /* 0x000fe400078e0035 */
[----:B------:R-:W-:Y:S02]  /*17260*/  IMAD.MOV.U32 R151, RZ, RZ, R52 ;  /* 0x000000ffff977224 */ /* 0x000fe400078e0034 */
[----:B------:R-:W1:Y:S01]  /*17270*/  LDSM.16.MT88.4 R52, [R229+0x100] ;  /* 0x00010000e534783b */ /* 0x000e620000004200 */
[----:B------:R-:W-:Y:S02]  /*17280*/  FMUL.FTZ R29, R68, R169 ;  /* 0x000000a9441d7220 */ /* 0x000fe40000410000 */
[C---:B------:R-:W-:Y:S02]  /*17290*/  FMUL.FTZ R30, R0.reuse, R170 ;  /* 0x000000aa001e7220 */ /* 0x040fe40000410000 */
[C---:B------:R-:W-:Y:S02]  /*172a0*/  FMUL.FTZ R31, R0.reuse, R171 ;  /* 0x000000ab001f7220 */ /* 0x040fe40000410000 */
[----:B---3--:R-:W-:Y:S02]  /*172b0*/  FFMA.FTZ R2, R45, c[0x0][0x2d0], -R94 ;  /* 0x0000b4002d027a23 */ /* 0x008fe4000001085e */
[----:B------:R-:W-:Y:S02]  /*172c0*/  FMUL.FTZ R43, R0, R183 ;  /* 0x000000b7002b7220 */ /* 0x000fe40000410000 */
[----:B------:R3:W-:Y:S01]  /*172d0*/  MUFU.EX2 R26, R2 ;  /* 0x00000002001a7308 */ /* 0x0007e20000000800 */
[----:B------:R-:W-:Y:S02]  /*172e0*/  FMUL.FTZ R41, R68, R181 ;  /* 0x000000b544297220 */ /* 0x000fe40000410000 */
[----:B------:R-:W-:Y:S02]  /*172f0*/  FMUL.FTZ R42, R0, R182 ;  /* 0x000000b6002a7220 */ /* 0x000fe40000410000 */
[C---:B------:R-:W-:Y:S02]  /*17300*/  FMUL.FTZ R44, R68.reuse, R116 ;  /* 0x00000074442c7220 */ /* 0x040fe40000410000 */
[C---:B------:R-:W-:Y:S02]  /*17310*/  FMUL.FTZ R45, R68.reuse, R117 ;  /* 0x00000075442d7220 */ /* 0x040fe40000410000 */
[C---:B------:R-:W-:Y:S02]  /*17320*/  FMUL.FTZ R50, R69.reuse, R122 ;  /* 0x0000007a45327220 */ /* 0x040fe40000410000 */
[----:B------:R-:W-:Y:S02]  /*17330*/  FMUL.FTZ R51, R69, R123 ;  /* 0x0000007b45337220 */ /* 0x000fe40000410000 */
[C---:B------:R-:W-:Y:S02]  /*17340*/  FMUL.FTZ R60, R68.reuse, R132 ;  /* 0x00000084443c7220 */ /* 0x040fe40000410000 */
[----:B------:R-:W-:Y:S02]  /*17350*/  FMUL.FTZ R61, R68, R133 ;  /* 0x00000085443d7220 */ /* 0x000fe40000410000 */
[C---:B------:R-:W-:Y:S02]  /*17360*/  FMUL.FTZ R62, R0.reuse, R134 ;  /* 0x00000086003e7220 */ /* 0x040fe40000410000 */
[----:B------:R-:W-:Y:S02]  /*17370*/  FMUL.FTZ R63, R0, R135 ;  /* 0x00000087003f7220 */ /* 0x000fe40000410000 */
[----:B------:R-:W-:Y:S02]  /*17380*/  IMAD.MOV.U32 R149, RZ, RZ, R201 ;  /* 0x000000ffff957224 */ /* 0x000fe400078e00c9 */
[----:B------:R-:W-:Y:S02]  /*17390*/  IMAD.MOV.U32 R201, RZ, RZ, R90 ;  /* 0x000000ffffc97224 */ /* 0x000fe400078e005a */
[----:B---3--:R-:W-:Y:S02]  /*173a0*/  FFMA.FTZ R2, R46, c[0x0][0x2d0], -R96 ;  /* 0x0000b4002e027a23 */ /* 0x008fe40000010860 */
[----:B------:R-:W-:Y:S02]  /*173b0*/  FMUL.FTZ R46, R0, R118 ;  /* 0x00000076002e7220 */ /* 0x000fe40000410000 */
[----:B------:R3:W-:Y:S01]  /*173c0*/  MUFU.EX2 R25, R2 ;  /* 0x0000000200197308 */ /* 0x0007e20000000800 */
[--C-:B------:R-:W-:Y:S02]  /*173d0*/  FFMA.FTZ R117, R217, c[0x0][0x2d0], -R93.reuse ;  /* 0x0000b400d9757a23 */ /* 0x100fe4000001085d */
[----:B------:R-:W-:Y:S02]  /*173e0*/  FFMA.FTZ R123, R112, c[0x0][0x2d0], -R94 ;  /* 0x0000b400707b7a23 */ /* 0x000fe4000001085e */
[--C-:B------:R-:W-:Y:S02]  /*173f0*/  FFMA.FTZ R112, R189, c[0x0][0x2d0], -R96.reuse ;  /* 0x0000b400bd707a23 */ /* 0x100fe40000010860 */
[--C-:B------:R-:W-:Y:S02]  /*17400*/  FFMA.FTZ R116, R218, c[0x0][0x2d0], -R93.reuse ;  /* 0x0000b400da747a23 */ /* 0x100fe4000001085d */
[--C-:B------:R-:W-:Y:S02]  /*17410*/  FFMA.FTZ R122, R114, c[0x0][0x2d0], -R96.reuse ;  /* 0x0000b400727a7a23 */ /* 0x100fe40000010860 */
[----:B------:R-:W-:Y:S02]  /*17420*/  FFMA.FTZ R132, R113, c[0x0][0x2d0], -R96 ;  /* 0x0000b40071847a23 */ /* 0x000fe40000010860 */
[--C-:B------:R-:W-:Y:S02]  /*17430*/  FFMA.FTZ R133, R97, c[0x0][0x2d0], -R94.reuse ;  /* 0x0000b40061857a23 */ /* 0x100fe4000001085e */
[----:B------:R-:W-:Y:S02]  /*17440*/  FFMA.FTZ R134, R109, c[0x0][0x2d0], -R94 ;  /* 0x0000b4006d867a23 */ /* 0x000fe4000001085e */
[----:B------:R-:W-:Y:S02]  /*17450*/  IMAD.MOV.U32 R168, RZ, RZ, R102 ;  /* 0x000000ffffa87224 */ /* 0x000fe400078e0066 */
[----:B------:R-:W-:Y:S02]  /*17460*/  FFMA.FTZ R102, R221, c[0x0][0x2d0], -R93 ;  /* 0x0000b400dd667a23 */ /* 0x000fe4000001085d */
[--C-:B------:R-:W-:Y:S02]  /*17470*/  FFMA.FTZ R109, R213, c[0x0][0x2d0], -R96.reuse ;  /* 0x0000b400d56d7a23 */ /* 0x100fe40000010860 */
[----:B------:R-:W-:Y:S01]  /*17480*/  IMAD.MOV.U32 R169, RZ, RZ, R107 ;  /* 0x000000ffffa97224 */ /* 0x000fe200078e006b */
[----:B------:R-:W-:Y:S01]  /*17490*/  MUFU.EX2 R142, R102 ;  /* 0x00000066008e7308 */ /* 0x000fe20000000800 */
[--C-:B---3--:R-:W-:Y:S02]  /*174a0*/  FFMA.FTZ R2, R47, c[0x0][0x2d0], -R96.reuse ;  /* 0x0000b4002f027a23 */ /* 0x108fe40000010860 */
[----:B------:R-:W-:Y:S02]  /*174b0*/  FMUL.FTZ R47, R0, R119 ;  /* 0x00000077002f7220 */ /* 0x000fe40000410000 */
[----:B------:R-:W-:Y:S02]  /*174c0*/  FFMA.FTZ R119, R101, c[0x0][0x2d0], -R93 ;  /* 0x0000b40065777a23 */ /* 0x000fe4000001085d */
[----:B------:R-:W-:Y:S02]  /*174d0*/  IMAD.MOV.U32 R107, RZ, RZ, R103 ;  /* 0x000000ffff6b7224 */ /* 0x000fe400078e0067 */
[--C-:B------:R-:W-:Y:S01]  /*174e0*/  FFMA.FTZ R103, R219, c[0x0][0x2d0], -R93.reuse ;  /* 0x0000b400db677a23 */ /* 0x100fe2000001085d */
[----:B------:R3:W1:Y:S01]  /*174f0*/  MUFU.EX2 R27, R2 ;  /* 0x00000002001b7308 */ /* 0x0006620000000800 */
[--C-:B------:R-:W-:Y:S02]  /*17500*/  FFMA.FTZ R97, R107, c[0x0][0x2d0], -R96.reuse ;  /* 0x0000b4006b617a23 */ /* 0x100fe40000010860 */
[----:B------:R-:W-:Y:S07]  /*17510*/  FFMA.FTZ R107, R214, c[0x0][0x2d0], -R96 ;  /* 0x0000b400d66b7a23 */ /* 0x000fee0000010860 */
[----:B------:R-:W-:Y:S01]  /*17520*/  MUFU.EX2 R102, R119 ;  /* 0x0000007700667308 */ /* 0x000fe20000000800 */
[----:B---3--:R-:W-:Y:S02]  /*17530*/  FFMA.FTZ R2, R192, c[0x0][0x2d0], -R93 ;  /* 0x0000b400c0027a23 */ /* 0x008fe4000001085d */
[----:B-1----:R-:W-:Y:S07]  /*17540*/  IMAD.MOV.U32 R164, RZ, RZ, R27 ;  /* 0x000000ffffa47224 */ /* 0x002fee00078e001b */
[----:B------:R1:W-:Y:S01]  /*17550*/  MUFU.EX2 R152, R2 ;  /* 0x0000000200987308 */ /* 0x0003e20000000800 */
[----:B------:R-:W-:Y:S02]  /*17560*/  FMUL.FTZ R27, R0, R167 ;  /* 0x000000a7001b7220 */ /* 0x000fe40000410000 */
[----:B------:R-:W-:Y:S02]  /*17570*/  IMAD.MOV.U32 R167, RZ, RZ, R79 ;  /* 0x000000ffffa77224 */ /* 0x000fe400078e004f */
[----:B------:R-:W-:Y:S02]  /*17580*/  IMAD.MOV.U32 R192, RZ, RZ, R78 ;  /* 0x000000ffffc07224 */ /* 0x000fe400078e004e */
[----:B------:R-:W-:Y:S02]  /*17590*/  IMAD.MOV.U32 R221, RZ, RZ, R164 ;  /* 0x000000ffffdd7224 */ /* 0x000fe400078e00a4 */
[----:B-1----:R-:W-:Y:S02]  /*175a0*/  FFMA.FTZ R2, R193, c[0x0][0x2d0], -R93 ;  /* 0x0000b400c1027a23 */ /* 0x002fe4000001085d */
[----:B------:R-:W-:Y:S02]  /*175b0*/  IMAD.MOV.U32 R193, RZ, RZ, R77 ;  /* 0x000000ffffc17224 */ /* 0x000fe400078e004d */
[----:B------:R1:W3:Y:S01]  /*175c0*/  MUFU.EX2 R154, R2 ;  /* 0x00000002009a7308 */ /* 0x0002e20000000800 */
[----:B------:R-:W2:Y:S01]  /*175d0*/  LDSM.16.MT88.4 R76, [R230+0x100] ;  /* 0x00010000e64c783b */ /* 0x000ea20000004200 */
[--C-:B-1----:R-:W-:Y:S08]  /*175e0*/  FFMA.FTZ R2, R195, c[0x0][0x2d0], -R92.reuse ;  /* 0x0000b400c3027a23 */ /* 0x102ff0000001085c */
[----:B------:R1:W1:Y:S01]  /*175f0*/  MUFU.EX2 R153, R2 ;  /* 0x0000000200997308 */ /* 0x0002620000000800 */
[----:B--2---:R-:W-:Y:S01]  /*17600*/  F2FP.BF16.PACK_AB R67, R139, R95 ;  /* 0x0000005f8b43723e */ /* 0x004fe200000010ff */
[----:B-1----:R-:W-:Y:S08]  /*17610*/  FFMA.FTZ R2, R206, c[0x0][0x2d0], -R92 ;  /* 0x0000b400ce027a23 */ /* 0x002ff0000001085c */
[----:B------:R1:W-:Y:S01]  /*17620*/  MUFU.EX2 R155, R2 ;  /* 0x00000002009b7308 */ /* 0x0003e20000000800 */
[----:B------:R-:W-:Y:S01]  /*17630*/  F2FP.BF16.PACK_AB R66, R138, R140 ;  /* 0x0000008c8a42723e */ /* 0x000fe200000010ff */
[----:B-1----:R-:W-:Y:S06]  /*17640*/  FFMA.FTZ R2, R56, c[0x0][0x2d0], -R93 ;  /* 0x0000b40038027a23 */ /* 0x002fec000001085d */
[C---:B------:R-:W-:Y:S02]  /*17650*/  HMMA.16816.F32.BF16 R8, R64.reuse, R20, R8 ;  /* 0x000000144008723c */ /* 0x040fe40000041808 */
[----:B------:R1:W-:Y:S02]  /*17660*/  MUFU.EX2 R156, R2 ;  /* 0x00000002009c7308 */ /* 0x0003e40000000800 */
[C---:B------:R-:W-:Y:S03]  /*17670*/  FMUL.FTZ R56, R68.reuse, R128 ;  /* 0x0000008044387220 */ /* 0x040fe60000410000 */
[C---:B------:R-:W-:Y:S01]  /*17680*/  FMUL.FTZ R20, R3.reuse, R160 ;  /* 0x000000a003147220 */ /* 0x040fe20000410000 */
[-C--:B------:R-:W-:Y:S04]  /*17690*/  HMMA.16816.F32.BF16 R12, R64, R22.reuse, R12 ;  /* 0x00000016400c723c */ /* 0x080fe8000004180c */
[----:B------:R-:W-:Y:S02]  /*176a0*/  IMAD.MOV.U32 R160, RZ, RZ, R82 ;  /* 0x000000ffffa07224 */ /* 0x000fe400078e0052 */
[----:B------:R-:W-:Y:S02]  /*176b0*/  FMUL.FTZ R21, R3, R161 ;  /* 0x000000a103157220 */ /* 0x000fe40000410000 */
[C---:B------:R-:W-:Y:S04]  /*176c0*/  HMMA.16816.F32.BF16 R16, R72.reuse, R22, R16 ;  /* 0x000000164810723c */ /* 0x040fe80000041810 */
[----:B------:R-:W-:Y:S02]  /*176d0*/  IMAD.MOV.U32 R161, RZ, RZ, R25 ;  /* 0x000000ffffa17224 */ /* 0x000fe400078e0019 */
[----:B------:R-:W-:Y:S02]  /*176e0*/  FMUL.FTZ R25, R68, R165 ;  /* 0x000000a544197220 */ /* 0x000fe40000410000 */
[----:B------:R-:W-:Y:S04]  /*176f0*/  FMUL.FTZ R23, R69, R163 ;  /* 0x000000a345177220 */ /* 0x000fe80000410000 */
[----:B-1----:R-:W-:Y:S02]  /*17700*/  FFMA.FTZ R2, R57, c[0x0][0x2d0], -R93 ;  /* 0x0000b40039027a23 */ /* 0x002fe4000001085d */
[----:B------:R-:W-:Y:S02]  /*17710*/  FMUL.FTZ R22, R69, R162 ;  /* 0x000000a245167220 */ /* 0x000fe40000410000 */
[----:B------:R1:W-:Y:S01]  /*17720*/  MUFU.EX2 R158, R2 ;  /* 0x00000002009e7308 */ /* 0x0003e20000000800 */
[----:B------:R-:W-:Y:S02]  /*17730*/  IMAD.MOV.U32 R165, RZ, RZ, R83 ;  /* 0x000000ffffa57224 */ /* 0x000fe400078e0053 */
[----:B------:R-:W-:Y:S02]  /*17740*/  IMAD.MOV.U32 R163, RZ, RZ, R84 ;  /* 0x000000ffffa37224 */ /* 0x000fe400078e0054 */
[-C--:B------:R-:W-:Y:S01]  /*17750*/  HMMA.16816.F32.BF16 R20, R72, R36.reuse, R20 ;  /* 0x000000244814723c */ /* 0x080fe20000041814 */
[----:B------:R-:W-:Y:S02]  /*17760*/  LDSM.16.MT88.4 R84, [R231+0x900] ;  /* 0x00090000e754783b */ /* 0x000fe40000004200 */
[----:B------:R-:W-:Y:S02]  /*17770*/  IMAD.MOV.U32 R162, RZ, RZ, R26 ;  /* 0x000000ffffa27224 */ /* 0x000fe400078e001a */
[----:B------:R-:W-:Y:S02]  /*17780*/  FMUL.FTZ R26, R0, R166 ;  /* 0x000000a6001a7220 */ /* 0x000fe40000410000 */
[----:B------:R-:W-:Y:S02]  /*17790*/  IMAD.MOV.U32 R166, RZ, RZ, R80 ;  /* 0x000000ffffa67224 */ /* 0x000fe400078e0050 */
[----:B------:R-:W2:Y:S03]  /*177a0*/  LDSM.16.MT88.4 R80, [R228+0x900] ;  /* 0x00090000e450783b */ /* 0x000ea60000004200 */
[C---:B------:R-:W-:Y:S04]  /*177b0*/  HMMA.16816.F32.BF16 R24, R64.reuse, R36, R24 ;  /* 0x000000244018723c */ /* 0x040fe80000041818 */
[----:B------:R-:W-:Y:S02]  /*177c0*/  FMUL.FTZ R57, R68, R129 ;  /* 0x0000008144397220 */ /* 0x000fe40000410000 */
[----:B------:R-:W-:Y:S02]  /*177d0*/  IMAD.MOV.U32 R219, RZ, RZ, R162 ;  /* 0x000000ffffdb7224 */ /* 0x000fe400078e00a2 */
[-C--:B------:R-:W-:Y:S04]  /*177e0*/  HMMA.16816.F32.BF16 R28, R64, R38.reuse, R28 ;  /* 0x00000026401c723c */ /* 0x080fe8000004181c */
[----:B-1----:R-:W-:Y:S02]  /*177f0*/  FFMA.FTZ R2, R58, c[0x0][0x2d0], -R92 ;  /* 0x0000b4003a027a23 */ /* 0x002fe4000001085c */
[C---:B------:R-:W-:Y:S02]  /*17800*/  FMUL.FTZ R37, R3.reuse, R177 ;  /* 0x000000b103257220 */ /* 0x040fe40000410000 */
[C---:B------:R-:W-:Y:S01]  /*17810*/  HMMA.16816.F32.BF16 R32, R72.reuse, R38, R32 ;  /* 0x000000264820723c */ /* 0x040fe20000041820 */
[----:B------:R1:W-:Y:S03]  /*17820*/  MUFU.EX2 R157, R2 ;  /* 0x00000002009d7308 */ /* 0x0003e60000000800 */
[----:B------:R-:W-:Y:S02]  /*17830*/  FMUL.FTZ R36, R3, R176 ;  /* 0x000000b003247220 */ /* 0x000fe40000410000 */
[C---:B------:R-:W-:Y:S02]  /*17840*/  FMUL.FTZ R58, R0.reuse, R130 ;  /* 0x00000082003a7220 */ /* 0x040fe40000410000 */
[C---:B------:R-:W-:Y:S04]  /*17850*/  FMUL.FTZ R38, R69.reuse, R178 ;  /* 0x000000b245267220 */ /* 0x040fe80000410000 */
[----:B------:R-:W-:Y:S02]  /*17860*/  FMUL.FTZ R39, R69, R179 ;  /* 0x000000b345277220 */ /* 0x000fe40000410000 */
[----:B---3--:R-:W-:Y:S02]  /*17870*/  IMAD.MOV.U32 R178, RZ, RZ, R154 ;  /* 0x000000ffffb27224 */ /* 0x008fe400078e009a */
[----:B------:R-:W-:Y:S02]  /*17880*/  IMAD.MOV.U32 R179, RZ, RZ, R153 ;  /* 0x000000ffffb37224 */ /* 0x000fe400078e0099 */
[----:B------:R-:W-:Y:S01]  /*17890*/  IMAD.MOV.U32 R153, RZ, RZ, R136 ;  /* 0x000000ffff997224 */ /* 0x000fe200078e0088 */
[-C--:B------:R-:W-:Y:S03]  /*178a0*/  HMMA.16816.F32.BF16 R36, R72, R52.reuse, R36 ;  /* 0x000000344824723c */ /* 0x080fe60000041824 */
[----:B-1----:R-:W-:Y:S05]  /*178b0*/  FFMA.FTZ R2, R59, c[0x0][0x2d0], -R92 ;  /* 0x0000b4003b027a23 */ /* 0x002fea000001085c */
[C---:B------:R-:W-:Y:S01]  /*178c0*/  HMMA.16816.F32.BF16 R40, R64.reuse, R52, R40 ;  /* 0x000000344028723c */ /* 0x040fe20000041828 */
[----:B------:R1:W3:Y:S03]  /*178d0*/  MUFU.EX2 R159, R2 ;  /* 0x00000002009f7308 */ /* 0x0002e60000000800 */
[----:B------:R-:W-:Y:S03]  /*178e0*/  FMUL.FTZ R59, R0, R131 ;  /* 0x00000083003b7220 */ /* 0x000fe60000410000 */
[C---:B------:R-:W-:Y:S01]  /*178f0*/  FMUL.FTZ R52, R3.reuse, R124 ;  /* 0x0000007c03347220 */ /* 0x040fe20000410000 */
[-C--:B------:R-:W-:Y:S03]  /*17900*/  HMMA.16816.F32.BF16 R44, R64, R54.reuse, R44 ;  /* 0x00000036402c723c */ /* 0x080fe6000004182c */
[----:B------:R-:W-:Y:S01]  /*17910*/  MUFU.EX2 R131, R99 ;  /* 0x0000006300837308 */ /* 0x000fe20000000800 */
[----:B------:R-:W-:Y:S04]  /*17920*/  FMUL.FTZ R53, R3, R125 ;  /* 0x0000007d03357220 */ /* 0x000fe80000410000 */
[C---:B------:R-:W-:Y:S05]  /*17930*/  HMMA.16816.F32.BF16 R48, R72.reuse, R54, R48 ;  /* 0x000000364830723c */ /* 0x040fea0000041830 */
[----:B------:R-:W-:Y:S02]  /*17940*/  MUFU.EX2 R99, R120 ;  /* 0x0000007800637308 */ /* 0x000fe40000000800 */
[C---:B------:R-:W-:Y:S02]  /*17950*/  FMUL.FTZ R54, R69.reuse, R126 ;  /* 0x0000007e45367220 */ /* 0x040fe40000410000 */
[----:B------:R-:W-:Y:S03]  /*17960*/  FMUL.FTZ R55, R69, R127 ;  /* 0x0000007f45377220 */ /* 0x000fe60000410000 */
[--C-:B-1----:R-:W-:Y:S04]  /*17970*/  FFMA.FTZ R2, R220, c[0x0][0x2d0], -R94.reuse ;  /* 0x0000b400dc027a23 */ /* 0x102fe8000001085e */
[-C--:B------:R-:W-:Y:S01]  /*17980*/  HMMA.16816.F32.BF16 R52, R72, R76.reuse, R52 ;  /* 0x0000004c4834723c */ /* 0x080fe20000041834 */
[----:B------:R1:W-:Y:S07]  /*17990*/  MUFU.EX2 R177, R2 ;  /* 0x0000000200b17308 */ /* 0x0003ee0000000800 */
[C---:B------:R-:W-:Y:S03]  /*179a0*/  HMMA.16816.F32.BF16 R56, R64.reuse, R76, R56 ;  /* 0x0000004c4038723c */ /* 0x040fe60000041838 */
[----:B------:R-:W-:Y:S04]  /*179b0*/  MUFU.EX2 R125, R97 ;  /* 0x00000061007d7308 */ /* 0x000fe80000000800 */
[----:B------:R-:W-:Y:S01]  /*179c0*/  F2FP.BF16.PACK_AB R76, R233, R246 ;  /* 0x000000f6e94c723e */ /* 0x000fe200000010ff */
[-C--:B------:R-:W-:Y:S04]  /*179d0*/  HMMA.16816.F32.BF16 R60, R64, R78.reuse, R60 ;  /* 0x0000004e403c723c */ /* 0x080fe8000004183c */
[----:B------:R-:W-:Y:S03]  /*179e0*/  F2FP.BF16.PACK_AB R77, R235, R216 ;  /* 0x000000d8eb4d723e */ /* 0x000fe600000010ff */
[C---:B------:R-:W-:Y:S02]  /*179f0*/  FMUL.FTZ R64, R3.reuse, R184 ;  /* 0x000000b803407220 */ /* 0x040fe40000410000 */
[----:B-1----:R-:W-:Y:S03]  /*17a00*/  FFMA.FTZ R2, R224, c[0x0][0x2d0], -R94 ;  /* 0x0000b400e0027a23 */ /* 0x002fe6000001085e */
[----:B------:R-:W-:Y:S01]  /*17a10*/  FMUL.FTZ R65, R3, R185 ;  /* 0x000000b903417220 */ /* 0x000fe20000410000 */
[----:B------:R1:W-:Y:S01]  /*17a20*/  MUFU.EX2 R183, R2 ;  /* 0x0000000200b77308 */ /* 0x0003e20000000800 */
[C---:B------:R-:W-:Y:S02]  /*17a30*/  FMUL.FTZ R66, R69.reuse, R186 ;  /* 0x000000ba45427220 */ /* 0x040fe40000410000 */
[----:B------:R-:W-:Y:S07]  /*17a40*/  FMUL.FTZ R67, R69, R187 ;  /* 0x000000bb45437220 */ /* 0x000fee0000410000 */
[----:B------:R-:W-:Y:S07]  /*17a50*/  HMMA.16816.F32.BF16 R64, R72, R78, R64 ;  /* 0x0000004e4840723c */ /* 0x000fee0000041840 */
[----:B----4-:R-:W-:Y:S02]  /*17a60*/  F2FP.BF16.PACK_AB R72, R232, R148 ;  /* 0x00000094e848723e */ /* 0x010fe400000010ff */
[----:B------:R-:W-:Y:S03]  /*17a70*/  F2FP.BF16.PACK_AB R73, R236, R147 ;  /* 0x00000093ec49723e */ /* 0x000fe600000010ff */
[----:B------:R-:W-:Y:S01]  /*17a80*/  F2FP.BF16.PACK_AB R74, R242, R146 ;  /* 0x00000092f24a723e */ /* 0x000fe200000010ff */
[--C-:B-1----:R-:W-:Y:S01]  /*17a90*/  FFMA.FTZ R2, R225, c[0x0][0x2d0], -R96.reuse ;  /* 0x0000b400e1027a23 */ /* 0x102fe20000010860 */
[----:B------:R-:W-:Y:S02]  /*17aa0*/  F2FP.BF16.PACK_AB R75, R243, R239 ;  /* 0x000000eff34b723e */ /* 0x000fe400000010ff */
[----:B------:R-:W-:Y:S01]  /*17ab0*/  F2FP.BF16.PACK_AB R78, R145, R240 ;  /* 0x000000f0914e723e */ /* 0x000fe200000010ff */
[----:B------:R1:W-:Y:S01]  /*17ac0*/  MUFU.EX2 R176, R2 ;  /* 0x0000000200b07308 */ /* 0x0003e20000000800 */
[----:B------:R-:W-:Y:S03]  /*17ad0*/  F2FP.BF16.PACK_AB R79, R144, R241 ;  /* 0x000000f1904f723e */ /* 0x000fe600000010ff */
[-C--:B--2---:R-:W-:Y:S08]  /*17ae0*/  HMMA.16816.F32.BF16 R4, R72, R80.reuse, R4 ;  /* 0x000000504804723c */ /* 0x084ff00000041804 */
[C---:B------:R-:W-:Y:S07]  /*17af0*/  HMMA.16816.F32.BF16 R8, R76.reuse, R80, R8 ;  /* 0x000000504c08723c */ /* 0x040fee0000041808 */
[--C-:B------:R-:W-:Y:S01]  /*17b00*/  FFMA.FTZ R80, R193, c[0x0][0x2d0], -R96.reuse ;  /* 0x0000b400c1507a23 */ /* 0x100fe20000010860 */
[-C--:B------:R-:W-:Y:S03]  /*17b10*/  HMMA.16816.F32.BF16 R12, R76, R82.reuse, R12 ;  /* 0x000000524c0c723c */ /* 0x080fe6000004180c */
[----:B------:R2:W-:Y:S01]  /*17b20*/  MUFU.EX2 R180, R80 ;  /* 0x0000005000b47308 */ /* 0x0005e20000000800 */
[----:B-1----:R-:W-:Y:S04]  /*17b30*/  FFMA.FTZ R2, R249, c[0x0][0x2d0], -R96 ;  /* 0x0000b400f9027a23 */ /* 0x002fe80000010860 */
[C---:B------:R-:W-:Y:S05]  /*17b40*/  HMMA.16816.F32.BF16 R16, R72.reuse, R82, R16 ;  /* 0x000000524810723c */ /* 0x040fea0000041810 */
[----:B------:R1:W-:Y:S03]  /*17b50*/  MUFU.EX2 R182, R2 ;  /* 0x0000000200b67308 */ /* 0x0003e60000000800 */
[-C--:B------:R-:W-:Y:S08]  /*17b60*/  HMMA.16816.F32.BF16 R20, R72, R84.reuse, R20 ;  /* 0x000000544814723c */ /* 0x080ff00000041814 */
[C---:B------:R-:W-:Y:S01]  /*17b70*/  HMMA.16816.F32.BF16 R24, R76.reuse, R84, R24 ;  /* 0x000000544c18723c */ /* 0x040fe20000041818 */
[----:B--2---:R-:W-:Y:S06]  /*17b80*/  LDSM.16.MT88.4 R80, [R230+0x900] ;  /* 0x00090000e650783b */ /* 0x004fec0000004200 */
[----:B------:R-:W-:Y:S01]  /*17b90*/  FFMA.FTZ R84, R226, c[0x0][0x2d0], -R93 ;  /* 0x0000b400e2547a23 */ /* 0x000fe2000001085d */
[-C--:B------:R-:W-:Y:S04]  /*17ba0*/  HMMA.16816.F32.BF16 R28, R76, R86.reuse, R28 ;  /* 0x000000564c1c723c */ /* 0x080fe8000004181c */
[----:B---3--:R-:W-:Y:S02]  /*17bb0*/  IMAD.MOV.U32 R226, RZ, RZ, R159 ;  /* 0x000000ffffe27224 */ /* 0x008fe400078e009f */
[----:B-1----:R-:W-:Y:S02]  /*17bc0*/  FFMA.FTZ R2, R200, c[0x0][0x2d0], -R94 ;  /* 0x0000b400c8027a23 */ /* 0x002fe4000001085e */
[C---:B------:R-:W-:Y:S02]  /*17bd0*/  HMMA.16816.F32.BF16 R32, R72.reuse, R86, R32 ;  /* 0x000000564820723c */ /* 0x040fe40000041820 */
[----:B------:R1:W-:Y:S02]  /*17be0*/  MUFU.EX2 R181, R2 ;  /* 0x0000000200b57308 */ /* 0x0003e40000000800 */
[----:B------:R-:W-:Y:S02]  /*17bf0*/  IMAD.MOV.U32 R200, RZ, RZ, R88 ;  /* 0x000000ffffc87224 */ /* 0x000fe400078e0058 */
[----:B-1----:R-:W-:Y:S02]  /*17c00*/  FFMA.FTZ R2, R91, c[0x0][0x2d0], -R94 ;  /* 0x0000b4005b027a23 */ /* 0x002fe4000001085e */
[----:B------:R-:W1:Y:S04]  /*17c10*/  LDSM.16.MT88.4 R88, [R229+0x900] ;  /* 0x00090000e558783b */ /* 0x000e680000004200 */
[----:B------:R2:W-:Y:S02]  /*17c20*/  MUFU.EX2 R249, R2 ;  /* 0x0000000200f97308 */ /* 0x0005e40000000800 */
[----:B--2---:R-:W-:Y:S02]  /*17c30*/  FFMA.FTZ R2, R192, c[0x0][0x2d0], -R96 ;  /* 0x0000b400c0027a23 */ /* 0x004fe40000010860 */
[----:B------:R-:W-:Y:S02]  /*17c40*/  IMAD.MOV.U32 R192, RZ, RZ, R98 ;  /* 0x000000ffffc07224 */ /* 0x000fe400078e0062 */
[----:B------:R-:W-:Y:S04]  /*17c50*/  FFMA.FTZ R98, R247, c[0x0][0x2d0], -R93 ;  /* 0x0000b400f7627a23 */ /* 0x000fe8000001085d */
[----:B------:R2:W-:Y:S01]  /*17c60*/  MUFU.EX2 R225, R2 ;  /* 0x0000000200e17308 */ /* 0x0005e20000000800 */
[----:B------:R-:W-:Y:S02]  /*17c70*/  IMAD.MOV.U32 R217, RZ, RZ, R192 ;  /* 0x000000ffffd97224 */ /* 0x000fe400078e00c0 */
[----:B------:R-:W-:Y:S01]  /*17c80*/  IMAD.MOV.U32 R247, RZ, RZ, R155 ;  /* 0x000000fffff77224 */ /* 0x000fe200078e009b */
[-C--:B-1----:R-:W-:Y:S06]  /*17c90*/  HMMA.16816.F32.BF16 R36, R72, R88.reuse, R36 ;  /* 0x000000584824723c */ /* 0x082fec0000041824 */
[----:B------:R-:W-:Y:S02]  /*17ca0*/  MUFU.EX2 R124, R98 ;  /* 0x00000062007c7308 */ /* 0x000fe40000000800 */
[C---:B------:R-:W-:Y:S08]  /*17cb0*/  HMMA.16816.F32.BF16 R40, R76.reuse, R88, R40 ;  /* 0x000000584c28723c */ /* 0x040ff00000041828 */
[----:B------:R-:W-:Y:S01]  /*17cc0*/  MUFU.EX2 R98, R123 ;  /* 0x0000007b00627308 */ /* 0x000fe20000000800 */
[----:B--2---:R-:W-:Y:S01]  /*17cd0*/  FFMA.FTZ R2, R167, c[0x0][0x2d0], -R93 ;  /* 0x0000b400a7027a23 */ /* 0x004fe2000001085d */
[-C--:B------:R-:W-:Y:S03]  /*17ce0*/  HMMA.16816.F32.BF16 R44, R76, R90.reuse, R44 ;  /* 0x0000005a4c2c723c */ /* 0x080fe6000004182c */
[----:B------:R-:W-:Y:S05]  /*17cf0*/  IMAD.MOV.U32 R167, RZ, RZ, R165 ;  /* 0x000000ffffa77224 */ /* 0x000fea00078e00a5 */
[----:B------:R1:W-:Y:S01]  /*17d00*/  MUFU.EX2 R224, R2 ;  /* 0x0000000200e07308 */ /* 0x0003e20000000800 */
[----:B------:R-:W-:Y:S01]  /*17d10*/  IMAD.MOV.U32 R165, RZ, RZ, R151 ;  /* 0x000000ffffa57224 */ /* 0x000fe200078e0097 */
[C---:B------:R-:W-:Y:S01]  /*17d20*/  HMMA.16816.F32.BF16 R48, R72.reuse, R90, R48 ;  /* 0x0000005a4830723c */ /* 0x040fe20000041830 */
[----:B------:R-:W-:Y:S03]  /*17d30*/  LDSM.16.MT88.4 R88, [R231+0x1100] ;  /* 0x00110000e758783b */ /* 0x000fe60000004200 */
[----:B------:R-:W-:Y:S04]  /*17d40*/  IMAD.MOV.U32 R151, RZ, RZ, R201 ;  /* 0x000000ffff977224 */ /* 0x000fe800078e00c9 */
[-C--:B------:R-:W-:Y:S08]  /*17d50*/  HMMA.16816.F32.BF16 R52, R72, R80.reuse, R52 ;  /* 0x000000504834723c */ /* 0x080ff00000041834 */
[C---:B------:R-:W-:Y:S04]  /*17d60*/  HMMA.16816.F32.BF16 R56, R76.reuse, R80, R56 ;  /* 0x000000504c38723c */ /* 0x040fe80000041838 */
[----:B-1----:R-:W-:Y:S02]  /*17d70*/  FFMA.FTZ R2, R166, c[0x0][0x2d0], -R93 ;  /* 0x0000b400a6027a23 */ /* 0x002fe4000001085d */
[----:B------:R-:W-:Y:S02]  /*17d80*/  IMAD.MOV.U32 R166, RZ, RZ, R150 ;  /* 0x000000ffffa67224 */ /* 0x000fe400078e0096 */
[-C--:B------:R-:W-:Y:S01]  /*17d90*/  HMMA.16816.F32.BF16 R60, R76, R82.reuse, R60 ;  /* 0x000000524c3c723c */ /* 0x080fe2000004183c */
[----:B------:R-:W2:Y:S01]  /*17da0*/  LDL.LU R78, [R1+0x1c] ;  /* 0x00001c00014e7983 */ /* 0x000ea20000300800 */
[----:B------:R1:W-:Y:S02]  /*17db0*/  MUFU.EX2 R220, R2 ;  /* 0x0000000200dc7308 */ /* 0x0003e40000000800 */
[----:B------:R-:W-:Y:S01]  /*17dc0*/  IMAD.MOV.U32 R150, RZ, RZ, R200 ;  /* 0x000000ffff967224 */ /* 0x000fe200078e00c8 */
[----:B------:R-:W3:Y:S02]  /*17dd0*/  LDL.LU R114, [R1+0x28] ;  /* 0x0000280001727983 */ /* 0x000ee40000300800 */
[----:B------:R-:W-:Y:S01]  /*17de0*/  FFMA.FTZ R76, R169, c[0x0][0x2d0], -R96 ;  /* 0x0000b400a94c7a23 */ /* 0x000fe20000010860 */
[----:B------:R-:W-:Y:S01]  /*17df0*/  HMMA.16816.F32.BF16 R64, R72, R82, R64 ;  /* 0x000000524840723c */ /* 0x000fe20000041840 */
[----:B------:R-:W3:Y:S03]  /*17e00*/  LDL.LU R113, [R1+0x24] ;  /* 0x0000240001717983 */ /* 0x000ee60000300800 */
[----:B------:R1:W-:Y:S01]  /*17e10*/  MUFU.EX2 R192, R76 ;  /* 0x0000004c00c07308 */ /* 0x0003e20000000800 */
[----:B------:R-:W-:Y:S01]  /*17e20*/  FFMA.FTZ R77, R166, c[0x0][0x2d0], -R94 ;  /* 0x0000b400a64d7a23 */ /* 0x000fe2000001085e */
[----:B------:R-:W-:Y:S01]  /*17e30*/  LDSM.16.MT88.4 R80, [R229+0x1100] ;  /* 0x00110000e550783b */ /* 0x000fe20000004200 */
[----:B------:R-:W-:Y:S01]  /*17e40*/  FFMA.FTZ R101, R150, c[0x0][0x2d0], -R92 ;  /* 0x0000b40096657a23 */ /* 0x000fe2000001085c */
[----:B------:R-:W-:Y:S01]  /*17e50*/  F2FP.BF16.PACK_AB R72, R234, R244 ;  /* 0x000000f4ea48723e */ /* 0x000fe200000010ff */
[----:B------:R-:W-:Y:S03]  /*17e60*/  IMAD.MOV.U32 R150, RZ, RZ, R106 ;  /* 0x000000ffff967224 */ /* 0x000fe600078e006a */
[--C-:B------:R-:W-:Y:S02]  /*17e70*/  FFMA.FTZ R106, R211, c[0x0][0x2d0], -R92.reuse ;  /* 0x0000b400d36a7a23 */ /* 0x100fe4000001085c */
[----:B------:R-:W-:Y:S01]  /*17e80*/  MUFU.EX2 R189, R77 ;  /* 0x0000004d00bd7308 */ /* 0x000fe20000000800 */
[----:B------:R-:W-:Y:S02]  /*17e90*/  IMAD.MOV.U32 R169, RZ, RZ, R163 ;  /* 0x000000ffffa97224 */ /* 0x000fe400078e00a3 */
[----:B------:R-:W-:Y:S02]  /*17ea0*/  IMAD.MOV.U32 R211, RZ, RZ, R105 ;  /* 0x000000ffffd37224 */ /* 0x000fe400078e0069 */
[----:B-1----:R-:W-:Y:S01]  /*17eb0*/  FFMA.FTZ R2, R149, c[0x0][0x2d0], -R92 ;  /* 0x0000b40095027a23 */ /* 0x002fe2000001085c */
[----:B------:R-:W-:Y:S01]  /*17ec0*/  F2FP.BF16.PACK_AB R73, R169, R237 ;  /* 0x000000eda949723e */ /* 0x000fe200000010ff */
[----:B------:R-:W-:Y:S02]  /*17ed0*/  IMAD.MOV.U32 R149, RZ, RZ, R203 ;  /* 0x000000ffff957224 */ /* 0x000fe400078e00cb */
[----:B------:R-:W-:Y:S01]  /*17ee0*/  FFMA.FTZ R105, R205, c[0x0][0x2d0], -R94 ;  /* 0x0000b400cd697a23 */ /* 0x000fe2000001085e */
[----:B------:R1:W-:Y:S01]  /*17ef0*/  MUFU.EX2 R206, R2 ;  /* 0x0000000200ce7308 */ /* 0x0003e20000000800 */
[----:B------:R-:W-:Y:S02]  /*17f00*/  IMAD.MOV.U32 R205, RZ, RZ, R108 ;  /* 0x000000ffffcd7224 */ /* 0x000fe400078e006c */
[--C-:B------:R-:W-:Y:S02]  /*17f10*/  FFMA.FTZ R108, R204, c[0x0][0x2d0], -R94.reuse ;  /* 0x0000b400cc6c7a23 */ /* 0x100fe4000001085e */
[----:B------:R-:W-:Y:S02]  /*17f20*/  FFMA.FTZ R76, R165, c[0x0][0x2d0], -R94 ;  /* 0x0000b400a54c7a23 */ /* 0x000fe4000001085e */
[----:B------:R-:W-:Y:S02]  /*17f30*/  IMAD.MOV.U32 R204, RZ, RZ, R110 ;  /* 0x000000ffffcc7224 */ /* 0x000fe400078e006e */
[----:B------:R-:W-:Y:S01]  /*17f40*/  FFMA.FTZ R110, R194, c[0x0][0x2d0], -R94 ;  /* 0x0000b400c26e7a23 */ /* 0x000fe2000001085e */
[----:B------:R-:W-:Y:S02]  /*17f50*/  MUFU.EX2 R127, R76 ;  /* 0x0000004c007f7308 */ /* 0x000fe40000000800 */
[----:B------:R-:W-:Y:S08]  /*17f60*/  F2FP.BF16.PACK_AB R74, R217, R204 ;  /* 0x000000ccd94a723e */ /* 0x000ff000000010ff */
[----:B------:R-:W-:Y:S01]  /*17f70*/  MUFU.EX2 R130, R101 ;  /* 0x0000006500827308 */ /* 0x000fe20000000800 */
[----:B-1----:R-:W-:Y:S09]  /*17f80*/  FFMA.FTZ R2, R202, c[0x0][0x2d0], -R92 ;  /* 0x0000b400ca027a23 */ /* 0x002ff2000001085c */
[----:B------:R1:W-:Y:S10]  /*17f90*/  MUFU.EX2 R203, R2 ;  /* 0x0000000200cb7308 */ /* 0x0003f40000000800 */
[----:B------:R1:W-:Y:S10]  /*17fa0*/  MUFU.EX2 R202, R84 ;  /* 0x0000005400ca7308 */ /* 0x0003f40000000800 */
[----:B------:R-:W-:Y:S01]  /*17fb0*/  MUFU.EX2 R136, R106 ;  /* 0x0000006a00887308 */ /* 0x000fe20000000800 */
[----:B-1----:R-:W-:Y:S02]  /*17fc0*/  FFMA.FTZ R2, R248, c[0x0][0x2d0], -R93 ;  /* 0x0000b400f8027a23 */ /* 0x002fe4000001085d */
[----:B------:R-:W-:Y:S07]  /*17fd0*/  IMAD.MOV.U32 R248, RZ, RZ, R158 ;  /* 0x000000fffff87224 */ /* 0x000fee00078e009e */
[----:B------:R1:W-:Y:S01]  /*17fe0*/  MUFU.EX2 R201, R2 ;  /* 0x0000000200c97308 */ /* 0x0003e20000000800 */
[----:B------:R-:W1:Y:S09]  /*17ff0*/  LDSM.16.MT88.4 R84, [R228+0x1100] ;  /* 0x00110000e454783b */ /* 0x000e720000004200 */
[----:B------:R-:W-:Y:S10]  /*18000*/  MUFU.EX2 R106, R117 ;  /* 0x00000075006a7308 */ /* 0x000ff40000000800 */
[----:B------:R-:W-:Y:S01]  /*18010*/  MUFU.EX2 R101, R208 ;  /* 0x000000d000657308 */ /* 0x000fe20000000800 */
[--C-:B-1----:R-:W-:Y:S02]  /*18020*/  FFMA.FTZ R2, R250, c[0x0][0x2d0], -R92.reuse ;  /* 0x0000b400fa027a23 */ /* 0x102fe4000001085c */
[----:B------:R-:W-:Y:S07]  /*18030*/  IMAD.MOV.U32 R250, RZ, RZ, R157 ;  /* 0x000000fffffa7224 */ /* 0x000fee00078e009d */
[----:B------:R1:W-:Y:S10]  /*18040*/  MUFU.EX2 R200, R2 ;  /* 0x0000000200c87308 */ /* 0x0003f40000000800 */
[----:B------:R-:W-:Y:S10]  /*18050*/  MUFU.EX2 R129, R105 ;  /* 0x0000006900817308 */ /* 0x000ff40000000800 */
[----:B------:R-:W-:Y:S01]  /*18060*/  MUFU.EX2 R105, R210 ;  /* 0x000000d200697308 */ /* 0x000fe20000000800 */
[----:B-1----:R-:W-:Y:S02]  /*18070*/  FFMA.FTZ R2, R252, c[0x0][0x2d0], -R92 ;  /* 0x0000b400fc027a23 */ /* 0x002fe4000001085c */
[----:B------:R-:W-:Y:S02]  /*18080*/  IMAD.MOV.U32 R252, RZ, RZ, R156 ;  /* 0x000000fffffc7224 */ /* 0x000fe400078e009c */
[----:B------:R-:W-:Y:S05]  /*18090*/  LDSM.16.MT88.4 R156, [R228+0x3100] ;  /* 0x00310000e49c783b */ /* 0x000fea0000004200 */
[----:B------:R1:W-:Y:S10]  /*180a0*/  MUFU.EX2 R195, R2 ;  /* 0x0000000200c37308 */ /* 0x0003f40000000800 */
[----:B------:R-:W-:Y:S10]  /*180b0*/  MUFU.EX2 R128, R108 ;  /* 0x0000006c00807308 */ /* 0x000ff40000000800 */
[----:B------:R-:W-:Y:S01]  /*180c0*/  MUFU.EX2 R110, R110 ;  /* 0x0000006e006e7308 */ /* 0x000fe20000000800 */
[----:B-1----:R-:W-:Y:S02]  /*180d0*/  FFMA.FTZ R2, R167, c[0x0][0x2d0], -R94 ;  /* 0x0000b400a7027a23 */ /* 0x002fe4000001085e */
[----:B------:R-:W-:Y:S02]  /*180e0*/  IMAD.MOV.U32 R167, RZ, RZ, R160 ;  /* 0x000000ffffa77224 */ /* 0x000fe400078e00a0 */
[----:B------:R-:W-:Y:S05]  /*180f0*/  IMAD.MOV.U32 R160, RZ, RZ, R100 ;  /* 0x000000ffffa07224 */ /* 0x000fea00078e0064 */
[----:B------:R1:W-:Y:S01]  /*18100*/  MUFU.EX2 R118, R2 ;  /* 0x0000000200767308 */ /* 0x0003e20000000800 */
[----:B------:R-:W-:Y:S02]  /*18110*/  IMAD.MOV.U32 R218, RZ, RZ, R167 ;  /* 0x000000ffffda7224 */ /* 0x000fe400078e00a7 */
[----:B------:R-:W-:Y:S02]  /*18120*/  FFMA.FTZ R100, R227, c[0x0][0x2d0], -R93 ;  /* 0x0000b400e3647a23 */ /* 0x000fe4000001085d */
[----:B------:R-:W-:Y:S01]  /*18130*/  IMAD.MOV.U32 R227, RZ, RZ, R152 ;  /* 0x000000ffffe37224 */ /* 0x000fe200078e0098 */
[----:B------:R-:W-:Y:S01]  /*18140*/  F2FP.BF16.PACK_AB R75, R218, R205 ;  /* 0x000000cdda4b723e */ /* 0x000fe200000010ff */
[----:B------:R-:W-:Y:S03]  /*18150*/  IMAD.MOV.U32 R152, RZ, RZ, R141 ;  /* 0x000000ffff987224 */ /* 0x000fe600078e008d */
[----:B------:R-:W-:Y:S03]  /*18160*/  MUFU.EX2 R188, R100 ;  /* 0x0000006400bc7308 */ /* 0x000fe60000000800 */
[-C--:B------:R-:W-:Y:S07]  /*18170*/  HMMA.16816.F32.BF16 R4, R72, R84.reuse, R4 ;  /* 0x000000544804723c */ /* 0x080fee0000041804 */
[----:B------:R-:W1:Y:S02]  /*18180*/  MUFU.EX2 R100, R207 ;  /* 0x000000cf00647308 */ /* 0x000e640000000800 */
[----:B-1----:R-:W-:Y:S03]  /*18190*/  FFMA.FTZ R2, R151, c[0x0][0x2d0], -R94 ;  /* 0x0000b40097027a23 */ /* 0x002fe6000001085e */
[----:B------:R-:W-:Y:S02]  /*181a0*/  IMAD.MOV.U32 R151, RZ, RZ, R104 ;  /* 0x000000ffff977224 */ /* 0x000fe400078e0068 */
[----:B------:R-:W-:Y:S03]  /*181b0*/  FFMA.FTZ R104, R212, c[0x0][0x2d0], -R92 ;  /* 0x0000b400d4687a23 */ /* 0x000fe6000001085c */
[----:B------:R1:W-:Y:S01]  /*181c0*/  MUFU.EX2 R193, R2 ;  /* 0x0000000200c17308 */ /* 0x0003e20000000800 */
[----:B------:R-:W-:Y:S02]  /*181d0*/  IMAD.MOV.U32 R194, RZ, RZ, R151 ;  /* 0x000000ffffc27224 */ /* 0x000fe400078e0097 */
[----:B------:R-:W-:Y:S02]  /*181e0*/  IMAD.MOV.U32 R212, RZ, RZ, R161 ;  /* 0x000000ffffd47224 */ /* 0x000fe400078e00a1 */
[----:B------:R-:W-:Y:S01]  /*181f0*/  IMAD.MOV.U32 R151, RZ, RZ, R95 ;  /* 0x000000ffff977224 */ /* 0x000fe200078e005f */
[----:B------:R-:W-:Y:S02]  /*18200*/  F2FP.BF16.PACK_AB R77, R194, R143 ;  /* 0x0000008fc24d723e */ /* 0x000fe400000010ff */
[----:B------:R-:W-:Y:S02]  /*18210*/  F2FP.BF16.PACK_AB R79, R221, R212 ;  /* 0x000000d4dd4f723e */ /* 0x000fe400000010ff */
[----:B------:R-:W-:Y:S01]  /*18220*/  MUFU.EX2 R141, R103 ;  /* 0x00000067008d7308 */ /* 0x000fe20000000800 */
[----:B------:R-:W-:Y:S09]  /*18230*/  F2FP.BF16.PACK_AB R187, R100, R101 ;  /* 0x0000006564bb723e */ /* 0x000ff200000010ff */
[----:B------:R-:W1:Y:S02]  /*18240*/  MUFU.EX2 R103, R209 ;  /* 0x000000d100677308 */ /* 0x000e640000000800 */
[----:B-1----:R-:W-:Y:S02]  /*18250*/  FFMA.FTZ R2, R168, c[0x0][0x2d0], -R96 ;  /* 0x0000b400a8027a23 */ /* 0x002fe40000010860 */
[----:B------:R-:W-:Y:S02]  /*18260*/  IMAD.MOV.U32 R168, RZ, RZ, R150 ;  /* 0x000000ffffa87224 */ /* 0x000fe400078e0096 */
[----:B------:R-:W-:Y:S02]  /*18270*/  IMAD.MOV.U32 R150, RZ, RZ, R111 ;  /* 0x000000ffff967224 */ /* 0x000fe400078e006f */
[----:B------:R-:W-:Y:S01]  /*18280*/  FFMA.FTZ R111, R191, c[0x0][0x2d0], -R94 ;  /* 0x0000b400bf6f7a23 */ /* 0x000fe2000001085e */
[----:B------:R-:W-:Y:S01]  /*18290*/  F2FP.BF16.PACK_AB R76, R168, R238 ;  /* 0x000000eea84c723e */ /* 0x000fe200000010ff */
[----:B------:R1:W-:Y:S01]  /*182a0*/  MUFU.EX2 R191, R2 ;  /* 0x0000000200bf7308 */ /* 0x0003e20000000800 */
[----:B------:R-:W2:Y:S09]  /*182b0*/  LDSM.16.MT88.4 R92, [R230+0x1100] ;  /* 0x00110000e65c783b */ /* 0x000eb20000004200 */
[----:B------:R-:W-:Y:S01]  /*182c0*/  MUFU.EX2 R111, R111 ;  /* 0x0000006f006f7308 */ /* 0x000fe20000000800 */
[----:B------:R-:W-:Y:S09]  /*182d0*/  F2FP.BF16.PACK_AB R185, R103, R105 ;  /* 0x0000006967b9723e */ /* 0x000ff200000010ff */
[----:B------:R-:W-:Y:S01]  /*182e0*/  MUFU.EX2 R108, R115 ;  /* 0x00000073006c7308 */ /* 0x000fe20000000800 */
[--C-:B-1----:R-:W-:Y:S02]  /*182f0*/  FFMA.FTZ R2, R160, c[0x0][0x2d0], -R96.reuse ;  /* 0x0000b400a0027a23 */ /* 0x102fe40000010860 */
[----:B------:R-:W-:Y:S02]  /*18300*/  FFMA.FTZ R96, R70, c[0x0][0x2d0], -R96 ;  /* 0x0000b40046607a23 */ /* 0x000fe40000010860 */
[----:B------:R-:W4:Y:S05]  /*18310*/  LDL.LU R70, [R1+0x20] ;  /* 0x0000200001467983 */ /* 0x000f2a0000300800 */
[----:B------:R-:W-:Y:S10]  /*18320*/  MUFU.EX2 R126, R2 ;  /* 0x00000002007e7308 */ /* 0x000ff40000000800 */
[----:B------:R-:W-:Y:S01]  /*18330*/  MUFU.EX2 R96, R96 ;  /* 0x0000006000607308 */ /* 0x000fe20000000800 */
[----:B--2---:R-:W-:Y:S01]  /*18340*/  FFMA.FTZ R3, R3, R78, R190 ;  /* 0x0000004e03037223 */ /* 0x004fe200000100be */
[----:B------:R-:W-:Y:S01]  /*18350*/  F2FP.BF16.PACK_AB R78, R219, R211 ;  /* 0x000000d3db4e723e */ /* 0x000fe200000010ff */
[----:B---3--:R-:W-:Y:S07]  /*18360*/  FFMA.FTZ R69, R69, R114, R222 ;  /* 0x0000007245457223 */ /* 0x008fee00000100de */
[----:B------:R-:W-:Y:S01]  /*18370*/  MUFU.EX2 R114, R107 ;  /* 0x0000006b00727308 */ /* 0x000fe20000000800 */
[C---:B------:R-:W-:Y:S04]  /*18380*/  HMMA.16816.F32.BF16 R8, R76.reuse, R84, R8 ;  /* 0x000000544c08723c */ /* 0x040fe80000041808 */
[----:B------:R-:W-:Y:S04]  /*18390*/  FFMA.FTZ R68, R68, R113, R198 ;  /* 0x0000007144447223 */ /* 0x000fe800000100c6 */
[-C--:B------:R-:W-:Y:S01]  /*183a0*/  HMMA.16816.F32.BF16 R12, R76, R86.reuse, R12 ;  /* 0x000000564c0c723c */ /* 0x080fe2000004180c */
[----:B------:R-:W-:Y:S07]  /*183b0*/  MUFU.EX2 R113, R109 ;  /* 0x0000006d00717308 */ /* 0x000fee0000000800 */
[C---:B------:R-:W-:Y:S01]  /*183c0*/  HMMA.16816.F32.BF16 R16, R72.reuse, R86, R16 ;  /* 0x000000564810723c */ /* 0x040fe20000041810 */
[----:B------:R-:W1:Y:S02]  /*183d0*/  LDSM.16.MT88.4 R84, [R228+0x1900] ;  /* 0x00190000e454783b */ /* 0x000e640000004200 */
[----:B------:R-:W-:Y:S05]  /*183e0*/  MUFU.EX2 R109, R112 ;  /* 0x00000070006d7308 */ /* 0x000fea0000000800 */
[-C--:B------:R-:W-:Y:S05]  /*183f0*/  HMMA.16816.F32.BF16 R20, R72, R88.reuse, R20 ;  /* 0x000000584814723c */ /* 0x080fea0000041814 */
[----:B------:R-:W2:Y:S03]  /*18400*/  MUFU.EX2 R107, R116 ;  /* 0x00000074006b7308 */ /* 0x000ea60000000800 */
[C---:B------:R-:W-:Y:S08]  /*18410*/  HMMA.16816.F32.BF16 R24, R76.reuse, R88, R24 ;  /* 0x000000584c18723c */ /* 0x040ff00000041818 */
[-C--:B------:R-:W-:Y:S08]  /*18420*/  HMMA.16816.F32.BF16 R28, R76, R90.reuse, R28 ;  /* 0x0000005a4c1c723c */ /* 0x080ff0000004181c */
[C---:B------:R-:W-:Y:S01]  /*18430*/  HMMA.16816.F32.BF16 R32, R72.reuse, R90, R32 ;  /* 0x0000005a4820723c */ /* 0x040fe20000041820 */
[----:B------:R-:W-:Y:S03]  /*18440*/  LDSM.16.MT88.4 R88, [R229+0x1900] ;  /* 0x00190000e558783b */ /* 0x000fe60000004200 */
[----:B--2---:R-:W-:Y:S04]  /*18450*/  F2FP.BF16.PACK_AB R184, R106, R107 ;  /* 0x0000006b6ab8723e */ /* 0x004fe800000010ff */
[-C--:B------:R-:W-:Y:S08]  /*18460*/  HMMA.16816.F32.BF16 R36, R72, R80.reuse, R36 ;  /* 0x000000504824723c */ /* 0x080ff00000041824 */
[C---:B------:R-:W-:Y:S08]  /*18470*/  HMMA.16816.F32.BF16 R40, R76.reuse, R80, R40 ;  /* 0x000000504c28723c */ /* 0x040ff00000041828 */
[-C--:B------:R-:W-:Y:S08]  /*18480*/  HMMA.16816.F32.BF16 R44, R76, R82.reuse, R44 ;  /* 0x000000524c2c723c */ /* 0x080ff0000004182c */
[C---:B------:R-:W-:Y:S01]  /*18490*/  HMMA.16816.F32.BF16 R48, R72.reuse, R82, R48 ;  /* 0x000000524830723c */ /* 0x040fe20000041830 */
[----:B------:R-:W2:Y:S07]  /*184a0*/  LDSM.16.MT88.4 R80, [R231+0x1900] ;  /* 0x00190000e750783b */ /* 0x000eae0000004200 */
[-C--:B------:R-:W-:Y:S08]  /*184b0*/  HMMA.16816.F32.BF16 R52, R72, R92.reuse, R52 ;  /* 0x0000005c4834723c */ /* 0x080ff00000041834 */
[C---:B------:R-:W-:Y:S08]  /*184c0*/  HMMA.16816.F32.BF16 R56, R76.reuse, R92, R56 ;  /* 0x0000005c4c38723c */ /* 0x040ff00000041838 */
[-C--:B------:R-:W-:Y:S07]  /*184d0*/  HMMA.16816.F32.BF16 R60, R76, R94.reuse, R60 ;  /* 0x0000005e4c3c723c */ /* 0x080fee000004183c */
[----:B------:R-:W-:Y:S01]  /*184e0*/  F2FP.BF16.PACK_AB R76, R183, R177 ;  /* 0x000000b1b74c723e */ /* 0x000fe200000010ff */
[----:B------:R-:W-:Y:S01]  /*184f0*/  HMMA.16816.F32.BF16 R64, R72, R94, R64 ;  /* 0x0000005e4840723c */ /* 0x000fe20000041840 */
[----:B------:R-:W3:Y:S03]  /*18500*/  LDSM.16.MT88.4 R92, [R230+0x1900] ;  /* 0x00190000e65c783b */ /* 0x000ee60000004200 */
        /* <DEDUP_REMOVED lines=12> */
[-C--:B--2---:R-:W-:Y:S08]  /*185d0*/  HMMA.16816.F32.BF16 R20, R72, R80.reuse, R20 ;  /* 0x000000504814723c */ /* 0x084ff00000041814 */
        /* <DEDUP_REMOVED lines=9> */
[-C--:B---3--:R-:W-:Y:S08]  /*18670*/  HMMA.16816.F32.BF16 R52, R72, R92.reuse, R52 ;  /* 0x0000005c4834723c */ /* 0x088ff00000041834 */
[C---:B------:R-:W-:Y:S08]  /*18680*/  HMMA.16816.F32.BF16 R56, R76.reuse, R92, R56 ;  /* 0x0000005c4c38723c */ /* 0x040ff00000041838 */
[-C--:B------:R-:W-:Y:S07]  /*18690*/  HMMA.16816.F32.BF16 R60, R76, R94.reuse, R60 ;  /* 0x0000005e4c3c723c */ /* 0x080fee000004183c */
[----:B------:R-:W-:Y:S01]  /*186a0*/  F2FP.BF16.PACK_AB R76, R193, R118 ;  /* 0x00000076c14c723e */ /* 0x000fe200000010ff */
[----:B------:R-:W-:Y:S01]  /*186b0*/  HMMA.16816.F32.BF16 R64, R72, R94, R64 ;  /* 0x0000005e4840723c */ /* 0x000fe20000041840 */
[----:B------:R-:W3:Y:S03]  /*186c0*/  LDSM.16.MT88.4 R92, [R230+0x2100] ;  /* 0x00210000e65c783b */ /* 0x000ee60000004200 */
[----:B------:R-:W-:Y:S02]  /*186d0*/  F2FP.BF16.PACK_AB R77, R191, R192 ;  /* 0x000000c0bf4d723e */ /* 0x000fe400000010ff */
[----:B------:R-:W-:Y:S02]  /*186e0*/  F2FP.BF16.PACK_AB R78, R127, R189 ;  /* 0x000000bd7f4e723e */ /* 0x000fe400000010ff */
[----:B------:R-:W-:Y:S01]  /*186f0*/  F2FP.BF16.PACK_AB R72, R220, R224 ;  /* 0x000000e0dc48723e */ /* 0x000fe200000010ff */
[----:B----4-:R-:W-:Y:S03]  /*18700*/  FFMA.FTZ R2, R0, R70, R196 ;  /* 0x0000004600027223 */ /* 0x010fe600000100c4 */
[----:B------:R-:W-:Y:S01]  /*18710*/  F2FP.BF16.PACK_AB R73, R203, R206 ;  /* 0x000000cecb49723e */ /* 0x000fe200000010ff */
[----:B------:R-:W-:Y:S01]  /*18720*/  FADD.FTZ R0, R251, R3 ;  /* 0x00000003fb007221 */ /* 0x000fe20000010000 */
[----:B------:R-:W-:Y:S01]  /*18730*/  F2FP.BF16.PACK_AB R74, R201, R202 ;  /* 0x000000cac94a723e */ /* 0x000fe200000010ff */
[----:B------:R-:W-:Y:S01]  /*18740*/  FADD.FTZ R70, R223, R69 ;  /* 0x00000045df467221 */ /* 0x000fe20000010000 */
[----:B------:R-:W-:Y:S01]  /*18750*/  F2FP.BF16.PACK_AB R75, R195, R200 ;  /* 0x000000c8c34b723e */ /* 0x000fe200000010ff */
[----:B------:R-:W-:Y:S01]  /*18760*/  FADD.FTZ R69, R197, R68 ;  /* 0x00000044c5457221 */ /* 0x000fe20000010000 */
[----:B------:R-:W-:Y:S01]  /*18770*/  F2FP.BF16.PACK_AB R79, R125, R126 ;  /* 0x0000007e7d4f723e */ /* 0x000fe200000010ff */
[----:B------:R-:W-:Y:S02]  /*18780*/  FADD.FTZ R3, R152, R0 ;  /* 0x0000000098037221 */ /* 0x000fe40000010000 */
[----:B------:R-:W-:Y:S02]  /*18790*/  IMAD.MOV.U32 R152, RZ, RZ, R140 ;  /* 0x000000ffff987224 */ /* 0x000fe400078e008c */
[-C--:B-1----:R-:W-:Y:S01]  /*187a0*/  HMMA.16816.F32.BF16 R4, R72, R80.reuse, R4 ;  /* 0x000000504804723c */ /* 0x082fe20000041804 */
[----:B------:R-:W-:Y:S02]  /*187b0*/  MUFU.EX2 R140, R104 ;  /* 0x00000068008c7308 */ /* 0x000fe40000000800 */
[----:B------:R-:W-:Y:S02]  /*187c0*/  FADD.FTZ R0, R152, R69 ;  /* 0x0000004598007221 */ /* 0x000fe40000010000 */
[----:B------:R-:W-:Y:S02]  /*187d0*/  FADD.FTZ R68, R199, R2 ;  /* 0x00000002c7447221 */ /* 0x000fe40000010000 */
[----:B------:R-:W-:Y:S01]  /*187e0*/  FADD.FTZ R0, R138, R0 ;  /* 0x000000008a007221 */ /* 0x000fe20000010000 */
[C---:B------:R-:W-:Y:S01]  /*187f0*/  HMMA.16816.F32.BF16 R8, R76.reuse, R80, R8 ;  /* 0x000000504c08723c */ /* 0x040fe20000041808 */
[----:B------:R-:W4:Y:S02]  /*18800*/  LDL.LU R138, [R1+0xb0] ;  /* 0x0000b000018a7983 */ /* 0x000f240000300800 */
[----:B------:R-:W1:Y:S01]  /*18810*/  MUFU.EX2 R104, R215 ;  /* 0x000000d700687308 */ /* 0x000e620000000800 */
[----:B------:R-:W-:Y:S02]  /*18820*/  FADD.FTZ R0, R246, R0 ;  /* 0x00000000f6007221 */ /* 0x000fe40000010000 */
[----:B------:R-:W-:Y:S02]  /*18830*/  FADD.FTZ R68, R151, R68 ;  /* 0x0000004497447221 */ /* 0x000fe40000010000 */
[-C--:B------:R-:W-:Y:S04]  /*18840*/  HMMA.16816.F32.BF16 R12, R76, R82.reuse, R12 ;  /* 0x000000524c0c723c */ /* 0x080fe8000004180c */
[----:B------:R-:W-:Y:S02]  /*18850*/  FADD.FTZ R68, R139, R68 ;  /* 0x000000448b447221 */ /* 0x000fe40000010000 */
[----:B------:R-:W4:Y:S01]  /*18860*/  LDL.LU R139, [R1+0xac] ;  /* 0x0000ac00018b7983 */ /* 0x000f220000300800 */
[----:B------:R-:W-:Y:S01]  /*18870*/  FADD.FTZ R97, R233, R0 ;  /* 0x00000000e9617221 */ /* 0x000fe20000010000 */
[C---:B------:R-:W-:Y:S02]  /*18880*/  HMMA.16816.F32.BF16 R16, R72.reuse, R82, R16 ;  /* 0x000000524810723c */ /* 0x040fe40000041810 */
[----:B------:R-:W3:Y:S02]  /*18890*/  LDSM.16.MT88.4 R80, [R228+0x2900] ;  /* 0x00290000e450783b */ /* 0x000ee40000004200 */
[----:B------:R-:W-:Y:S02]  /*188a0*/  FADD.FTZ R68, R216, R68 ;  /* 0x00000044d8447221 */ /* 0x000fe40000010000 */
[----:B------:R-:W-:Y:S02]  /*188b0*/  FADD.FTZ R3, R150, R3 ;  /* 0x0000000396037221 */ /* 0x000fe40000010000 */
[-C--:B------:R-:W-:Y:S02]  /*188c0*/  HMMA.16816.F32.BF16 R20, R72, R84.reuse, R20 ;  /* 0x000000544814723c */ /* 0x080fe40000041814 */
[----:B------:R-:W4:Y:S02]  /*188d0*/  LDL.LU R246, [R1+0xa8] ;  /* 0x0000a80001f67983 */ /* 0x000f240000300800 */
[----:B------:R-:W-:Y:S01]  /*188e0*/  FADD.FTZ R3, R148, R3 ;  /* 0x0000000394037221 */ /* 0x000fe20000010000 */
[----:B-1----:R-:W-:Y:S01]  /*188f0*/  F2FP.BF16.PACK_AB R186, R102, R104 ;  /* 0x0000006866ba723e */ /* 0x002fe200000010ff */
[----:B------:R-:W4:Y:S01]  /*18900*/  LDL.LU R216, [R1+0xa4] ;  /* 0x0000a40001d87983 */ /* 0x000f220000300800 */
[----:B------:R-:W-:Y:S01]  /*18910*/  FADD.FTZ R2, R153, R70 ;  /* 0x0000004699027221 */ /* 0x000fe20000010000 */
[C---:B------:R-:W-:Y:S01]  /*18920*/  HMMA.16816.F32.BF16 R24, R76.reuse, R84, R24 ;  /* 0x000000544c18723c */ /* 0x040fe20000041818 */
[----:B------:R1:W1:Y:S03]  /*18930*/  MUFU.EX2 R70, R132 ;  /* 0x0000008400467308 */ /* 0x0002660000000800 */
[----:B------:R-:W-:Y:S02]  /*18940*/  FADD.FTZ R3, R232, R3 ;  /* 0x00000003e8037221 */ /* 0x000fe40000010000 */
[----:B------:R1:W5:Y:S01]  /*18950*/  LDL.LU R232, [R1+0xa0] ;  /* 0x0000a00001e87983 */ /* 0x0003620000300800 */
[----:B------:R-:W-:Y:S01]  /*18960*/  FADD.FTZ R2, R149, R2 ;  /* 0x0000000295027221 */ /* 0x000fe20000010000 */
[-C--:B------:R-:W-:Y:S04]  /*18970*/  HMMA.16816.F32.BF16 R28, R76, R86.reuse, R28 ;  /* 0x000000564c1c723c */ /* 0x080fe8000004181c */
[----:B------:R-:W-:Y:S02]  /*18980*/  FADD.FTZ R2, R147, R2 ;  /* 0x0000000293027221 */ /* 0x000fe40000010000 */
[----:B------:R-:W-:Y:S02]  /*18990*/  FADD.FTZ R0, R146, R3 ;  /* 0x0000000392007221 */ /* 0x000fe40000010000 */
[C---:B------:R-:W-:Y:S01]  /*189a0*/  HMMA.16816.F32.BF16 R32, R72.reuse, R86, R32 ;  /* 0x000000564820723c */ /* 0x040fe20000041820 */
[----:B------:R-:W3:Y:S03]  /*189b0*/  LDSM.16.MT88.4 R84, [R231+0x2900] ;  /* 0x00290000e754783b */ /* 0x000ee60000004200 */
[----:B------:R-:W-:Y:S02]  /*189c0*/  FADD.FTZ R69, R236, R2 ;  /* 0x00000002ec457221 */ /* 0x000fe40000010000 */
[----:B------:R-:W-:Y:S02]  /*189d0*/  FADD.FTZ R2, R235, R68 ;  /* 0x00000044eb027221 */ /* 0x000fe40000010000 */
[-C--:B--2---:R-:W-:Y:S01]  /*189e0*/  HMMA.16816.F32.BF16 R36, R72, R88.reuse, R36 ;  /* 0x000000584824723c */ /* 0x084fe20000041824 */
[----:B------:R2:W5:Y:S03]  /*189f0*/  LDL.LU R236, [R1+0x9c] ;  /* 0x00009c0001ec7983 */ /* 0x0005660000300800 */
[----:B------:R-:W-:Y:S01]  /*18a00*/  FADD.FTZ R68, R239, R69 ;  /* 0x00000045ef447221 */ /* 0x000fe20000010000 */
[----:B------:R2:W5:Y:S01]  /*18a10*/  LDL.LU R233, [R1+0x98] ;  /* 0x0000980001e97983 */ /* 0x0005620000300800 */
[----:B------:R-:W-:Y:S01]  /*18a20*/  FADD.FTZ R3, R240, R97 ;  /* 0x00000061f0037221 */ /* 0x000fe20000010000 */
[----:B-1----:R-:W-:Y:S01]  /*18a30*/  F2FP.BF16.PACK_AB R132, R98, R99 ;  /* 0x000000636284723e */ /* 0x002fe200000010ff */
[C---:B------:R-:W-:Y:S01]  /*18a40*/  HMMA.16816.F32.BF16 R40, R76.reuse, R88, R40 ;  /* 0x000000584c28723c */ /* 0x040fe20000041828 */
[----:B------:R-:W4:Y:S03]  /*18a50*/  LDL R112, [R1+0x2c] ;  /* 0x00002c0001707983 */ /* 0x000f260000100800 */
[----:B------:R-:W-:Y:S01]  /*18a60*/  FADD.FTZ R2, R241, R2 ;  /* 0x00000002f1027221 */ /* 0x000fe20000010000 */
[----:B------:R2:W5:Y:S01]  /*18a70*/  LDL.LU R235, [R1+0x94] ;  /* 0x0000940001eb7983 */ /* 0x0005620000300800 */
[----:B------:R-:W-:Y:S01]  /*18a80*/  FADD.FTZ R0, R242, R0 ;  /* 0x00000000f2007221 */ /* 0x000fe20000010000 */
[----:B------:R-:W-:Y:S01]  /*18a90*/  F2FP.BF16.PACK_AB R135, R96, R70 ;  /* 0x000000466087723e */ /* 0x000fe200000010ff */
[-C--:B------:R-:W-:Y:S01]  /*18aa0*/  HMMA.16816.F32.BF16 R44, R76, R90.reuse, R44 ;  /* 0x0000005a4c2c723c */ /* 0x080fe2000004182c */
[----:B------:R2:W5:Y:S03]  /*18ab0*/  LDL.LU R239, [R1+0x90] ;  /* 0x0000900001ef7983 */ /* 0x0005660000300800 */
[----:B------:R-:W-:Y:S01]  /*18ac0*/  FADD.FTZ R68, R243, R68 ;  /* 0x00000044f3447221 */ /* 0x000fe20000010000 */
[----:B------:R2:W5:Y:S01]  /*18ad0*/  LDL.LU R240, [R1+0x8c] ;  /* 0x00008c0001f07983 */ /* 0x0005620000300800 */
[----:B------:R-:W-:Y:S02]  /*18ae0*/  FADD.FTZ R69, R144, R2 ;  /* 0x0000000290457221 */ /* 0x000fe40000010000 */
[C---:B------:R-:W-:Y:S01]  /*18af0*/  HMMA.16816.F32.BF16 R48, R72.reuse, R90, R48 ;  /* 0x0000005a4830723c */ /* 0x040fe20000041830 */
[----:B------:R-:W1:Y:S03]  /*18b00*/  LDSM.16.MT88.4 R88, [R229+0x2900] ;  /* 0x00290000e558783b */ /* 0x000e660000004200 */
[----:B------:R-:W-:Y:S02]  /*18b10*/  FADD.FTZ R2, R244, R0 ;  /* 0x00000000f4027221 */ /* 0x000fe40000010000 */
[----:B------:R-:W-:Y:S02]  /*18b20*/  FADD.FTZ R0, R237, R68 ;  /* 0x00000044ed007221 */ /* 0x000fe40000010000 */
[-C--:B---3--:R-:W-:Y:S01]  /*18b30*/  HMMA.16816.F32.BF16 R52, R72, R92.reuse, R52 ;  /* 0x0000005c4834723c */ /* 0x088fe20000041834 */
[----:B------:R2:W5:Y:S03]  /*18b40*/  LDL.LU R241, [R1+0x88] ;  /* 0x0000880001f17983 */ /* 0x0005660000300800 */
[----:B------:R-:W-:Y:S01]  /*18b50*/  FADD.FTZ R2, R234, R2 ;  /* 0x00000002ea027221 */ /* 0x000fe20000010000 */
[----:B------:R2:W5:Y:S01]  /*18b60*/  LDL.LU R242, [R1+0x84] ;  /* 0x0000840001f27983 */ /* 0x0005620000300800 */
[----:B------:R-:W-:Y:S02]  /*18b70*/  FADD.FTZ R3, R145, R3 ;  /* 0x0000000391037221 */ /* 0x000fe40000010000 */
[C---:B------:R-:W-:Y:S01]  /*18b80*/  HMMA.16816.F32.BF16 R56, R76.reuse, R92, R56 ;  /* 0x0000005c4c38723c */ /* 0x040fe20000041838 */
[----:B------:R2:W5:Y:S03]  /*18b90*/  LDL.LU R243, [R1+0x80] ;  /* 0x0000800001f37983 */ /* 0x0005660000300800 */
[----:B------:R-:W-:Y:S01]  /*18ba0*/  FADD.FTZ R68, R238, R3 ;  /* 0x00000003ee447221 */ /* 0x000fe20000010000 */
[----:B------:R2:W5:Y:S01]  /*18bb0*/  LDL.LU R244, [R1+0x7c] ;  /* 0x00007c0001f47983 */ /* 0x0005620000300800 */
        /* <DEDUP_REMOVED lines=8> */
[----:B------:R2:W5:Y:S03]  /*18c40*/  LDL.LU R143, [R1+0x70] ;  /* 0x00007000018f7983 */ /* 0x0005660000300800 */
[----:B------:R-:W-:Y:S01]  /*18c50*/  F2FP.BF16.PACK_AB R77, R113, R114 ;  /* 0x00000072714d723e */ /* 0x000fe200000010ff */
[----:B------:R2:W5:Y:S01]  /*18c60*/  LDL.LU R234, [R1+0x6c] ;  /* 0x00006c0001ea7983 */ /* 0x0005620000300800 */
[----:B------:R-:W-:Y:S01]  /*18c70*/  F2FP.BF16.PACK_AB R78, R111, R110 ;  /* 0x0000006e6f4e723e */ /* 0x000fe200000010ff */
[----:B------:R-:W-:Y:S01]  /*18c80*/  FADD.FTZ R2, R204, R2 ;  /* 0x00000002cc027221 */ /* 0x000fe20000010000 */
[----:B------:R-:W-:Y:S01]  /*18c90*/  F2FP.BF16.PACK_AB R72, R188, R124 ;  /* 0x0000007cbc48723e */ /* 0x000fe200000010ff */
[----:B------:R-:W3:Y:S03]  /*18ca0*/  LDSM.16.MT88.4 R92, [R230+0x2900] ;  /* 0x00290000e65c783b */ /* 0x000ee60000004200 */
[----:B------:R-:W-:Y:S01]  /*18cb0*/  F2FP.BF16.PACK_AB R73, R130, R131 ;  /* 0x000000838249723e */ /* 0x000fe200000010ff */
[----:B------:R-:W-:Y:S01]  /*18cc0*/  FADD.FTZ R0, R205, R0 ;  /* 0x00000000cd007221 */ /* 0x000fe20000010000 */
[----:B------:R-:W-:Y:S02]  /*18cd0*/  F2FP.BF16.PACK_AB R74, R141, R142 ;  /* 0x0000008e8d4a723e */ /* 0x000fe400000010ff */
[----:B------:R-:W-:Y:S02]  /*18ce0*/  F2FP.BF16.PACK_AB R75, R136, R140 ;  /* 0x0000008c884b723e */ /* 0x000fe400000010ff */
[----:B------:R-:W-:Y:S05]  /*18cf0*/  F2FP.BF16.PACK_AB R79, R108, R109 ;  /* 0x0000006d6c4f723e */ /* 0x000fea00000010ff */
[-C--:B------:R-:W-:Y:S08]  /*18d00*/  HMMA.16816.F32.BF16 R4, R72, R80.reuse, R4 ;  /* 0x000000504804723c */ /* 0x080ff00000041804 */
[C---:B------:R-:W-:Y:S01]  /*18d10*/  HMMA.16816.F32.BF16 R8, R76.reuse, R80, R8 ;  /* 0x000000504c08723c */ /* 0x040fe20000041808 */
[----:B------:R-:W-:Y:S07]  /*18d20*/  MUFU.EX2 R80, R134 ;  /* 0x0000008600507308 */ /* 0x000fee0000000800 */
[-C--:B------:R-:W-:Y:S03]  /*18d30*/  HMMA.16816.F32.BF16 R12, R76, R82.reuse, R12 ;  /* 0x000000524c0c723c */ /* 0x080fe6000004180c */
[----:B------:R-:W1:Y:S05]  /*18d40*/  MUFU.EX2 R81, R133 ;  /* 0x0000008500517308 */ /* 0x000e6a0000000800 */
[C---:B------:R-:W-:Y:S05]  /*18d50*/  HMMA.16816.F32.BF16 R16, R72.reuse, R82, R16 ;  /* 0x000000524810723c */ /* 0x040fea0000041810 */
[----:B------:R-:W-:Y:S03]  /*18d60*/  MUFU.EX2 R83, R121 ;  /* 0x0000007900537308 */ /* 0x000fe60000000800 */
[-C--:B------:R-:W-:Y:S07]  /*18d70*/  HMMA.16816.F32.BF16 R20, R72, R84.reuse, R20 ;  /* 0x000000544814723c */ /* 0x080fee0000041814 */
[----:B------:R2:W2:Y:S01]  /*18d80*/  MUFU.EX2 R82, R122 ;  /* 0x0000007a00527308 */ /* 0x0004a20000000800 */
[C---:B------:R-:W-:Y:S04]  /*18d90*/  HMMA.16816.F32.BF16 R24, R76.reuse, R84, R24 ;  /* 0x000000544c18723c */ /* 0x040fe80000041818 */
[----:B-1----:R-:W-:Y:S04]  /*18da0*/  F2FP.BF16.PACK_AB R134, R80, R81 ;  /* 0x000000515086723e */ /* 0x002fe800000010ff */
[-C--:B------:R-:W-:Y:S08]  /*18db0*/  HMMA.16816.F32.BF16 R28, R76, R86.reuse, R28 ;  /* 0x000000564c1c723c */ /* 0x080ff0000004181c */
[C---:B------:R-:W-:Y:S01]  /*18dc0*/  HMMA.16816.F32.BF16 R32, R72.reuse, R86, R32 ;  /* 0x000000564820723c */ /* 0x040fe20000041820 */
[----:B--2---:R-:W1:Y:S07]  /*18dd0*/  LDSM.16.MT88.4 R120, [R229+0x3100] ;  /* 0x00310000e578783b */ /* 0x004e6e0000004200 */
[-C--:B------:R-:W-:Y:S04]  /*18de0*/  HMMA.16816.F32.BF16 R36, R72, R88.reuse, R36 ;  /* 0x000000584824723c */ /* 0x080fe80000041824 */
[----:B------:R-:W-:Y:S04]  /*18df0*/  F2FP.BF16.PACK_AB R133, R82, R83 ;  /* 0x000000535285723e */ /* 0x000fe800000010ff */
[C---:B------:R-:W-:Y:S08]  /*18e00*/  HMMA.16816.F32.BF16 R40, R76.reuse, R88, R40 ;  /* 0x000000584c28723c */ /* 0x040ff00000041828 */
[-C--:B------:R-:W-:Y:S08]  /*18e10*/  HMMA.16816.F32.BF16 R44, R76, R90.reuse, R44 ;  /* 0x0000005a4c2c723c */ /* 0x080ff0000004182c */
[C---:B------:R-:W-:Y:S08]  /*18e20*/  HMMA.16816.F32.BF16 R48, R72.reuse, R90, R48 ;  /* 0x0000005a4830723c */ /* 0x040ff00000041830 */
[-C--:B---3--:R-:W-:Y:S08]  /*18e30*/  HMMA.16816.F32.BF16 R52, R72, R92.reuse, R52 ;  /* 0x0000005c4834723c */ /* 0x088ff00000041834 */
        /* <DEDUP_REMOVED lines=8> */
[----:B------:R-:W2:Y:S03]  /*18ec0*/  LDSM.16.MT88.4 R4, [R230+0x3100] ;  /* 0x00310000e604783b */ /* 0x000ea60000004200 */
        /* <DEDUP_REMOVED lines=39> */
[----:B----4-:R-:W-:Y:S03]  /*19140*/  ISETP.GT.AND P0, PT, R216, R112, PT ;  /* 0x00000070d800720c */ /* 0x010fe60003f04270 */
        /* <DEDUP_REMOVED lines=48> */
[----:B------:R-:W-:Y:S02]  /*19450*/  IMAD.MOV.U32 R136, RZ, RZ, R138 ;  /* 0x000000ffff887224 */ /* 0x000fe400078e008a */
[----:B------:R-:W-:Y:S01]  /*19460*/  IMAD.MOV.U32 R140, RZ, RZ, R137 ;  /* 0x000000ffff8c7224 */ /* 0x000fe200078e0089 */
[----:B------:R2:W-:Y:S01]  /*19470*/  STL [R1+0x20], R0 ;  /* 0x0000200001007387 */ /* 0x0005e20000100800 */
[----:B-1----:R-:W-:Y:S01]  /*19480*/  IMAD.MOV.U32 R3, RZ, RZ, R139 ;  /* 0x000000ffff037224 */ /* 0x002fe200078e008b */
[----:B------:R-:W-:-:S05]  /*19490*/  @P0 BRA `(.L_x_1461) ;  /* 0xffffaa3000000947 */ /* 0x000fca000383ffff */
.L_x_1460:
        /* <DEDUP_REMOVED lines=18> */
.L_x_1463:
[----:B------:R-:W2:Y:S01]  /*195c0*/  LDL R2, [R1+0x30] ;  /* 0x0000300001027983 */ /* 0x000ea20000100800 */
        /* <DEDUP_REMOVED lines=9> */
[----:B-----5:R-:W-:Y:S08]  /*19660*/  LDSM.16.M88.4 R112, [R234+0x7100] ;  /* 0x00710000ea70783b */ /* 0x020ff00000000200 */
[----:B------:R-:W4:Y:S08]  /*19670*/  LDSM.16.M88.4 R16, [R143+0x3900] ;  /* 0x003900008f10783b */ /* 0x000f300000000200 */
[----:B------:R-:W1:Y:S08]  /*19680*/  LDSM.16.M88.4 R108, [R234+0x9100] ;  /* 0x00910000ea6c783b */ /* 0x000e700000000200 */
[----:B------:R-:W1:Y:S08]  /*19690*/  LDSM.16.M88.4 R32, [R143+0x4100] ;  /* 0x004100008f20783b */ /* 0x000e700000000200 */
[----:B------:R-:W1:Y:S08]  /*196a0*/  LDSM.16.M88.4 R48, [R143+0x4900] ;  /* 0x004900008f30783b */ /* 0x000e700000000200 */
[----:B------:R-:W1:Y:S02]  /*196b0*/  LDSM.16.M88.4 R64, [R143+0x5100] ;  /* 0x005100008f40783b */ /* 0x000e640000000200 */
[-C--:B-1--4-:R-:W-:Y:S06]  /*196c0*/  HMMA.16816.F32.BF16 R4, R112, R16.reuse, RZ ;  /* 0x000000107004723c */ /* 0x092fec00000418ff */
[----:B------:R-:W1:Y:S02]  /*196d0*/  LDSM.16.M88.4 R80, [R143+0x5900] ;  /* 0x005900008f50783b */ /* 0x000e640000000200 */
[C---:B------:R-:W-:Y:S06]  /*196e0*/  HMMA.16816.F32.BF16 R8, R108.reuse, R16, RZ ;  /* 0x000000106c08723c */ /* 0x040fec00000418ff */
[----:B------:R-:W2:Y:S02]  /*196f0*/  LDSM.16.M88.4 R96, [R143+0x6100] ;  /* 0x006100008f60783b */ /* 0x000ea40000000200 */
[-C--:B------:R-:W-:Y:S06]  /*19700*/  HMMA.16816.F32.BF16 R12, R108, R18.reuse, RZ ;  /* 0x000000126c0c723c */ /* 0x080fec00000418ff */
[----:B------:R-:W1:Y:S02]  /*19710*/  LDSM.16.M88.4 R188, [R143+0x6900] ;  /* 0x006900008fbc783b */ /* 0x000e640000000200 */
        /* <DEDUP_REMOVED lines=25> */
[----:B--2---:R-:W-:Y:S03]  /*198b0*/  LOP3.LUT P4, RZ, R2, 0x1, RZ, 0xc0, !PT ;  /* 0x0000000102ff7812 */ /* 0x004fe6000788c0ff */
[C---:B------:R-:W-:Y:S02]  /*198c0*/  IMAD R2, R246.reuse, UR7, RZ ;  /* 0x00000007f6027c24 */ /* 0x040fe4000f8e02ff */
[----:B---3--:R-:W-:Y:S06]  /*198d0*/  IMAD.WIDE.U32 R84, R246, UR10, R74 ;  /* 0x0000000af6547c25 */ /* 0x008fec000f8e004a */
[----:B------:R-:W-:Y:S01]  /*198e0*/  IMAD R2, R72, UR10, R2 ;  /* 0x0000000a48027c24 */ /* 0x000fe2000f8e0202 */
[C---:B------:R-:W-:Y:S01]  /*198f0*/  LEA R88, P0, R84.reuse, c[0x0][0x1f8], 0x1 ;  /* 0x00007e0054587a11 */ /* 0x040fe200078008ff */
[C---:B------:R-:W-:Y:S03]  /*19900*/  HMMA.16816.F32.BF16 R72, R108.reuse, R80, RZ ;  /* 0x000000506c48723c */ /* 0x040fe600000418ff */
[----:B------:R-:W-:Y:S04]  /*19910*/  IADD3 R2, R85, R2, RZ ;  /* 0x0000000255027210 */ /* 0x000fe80007ffe0ff */
[----:B------:R-:W-:Y:S01]  /*19920*/  LEA.HI.X R89, R84, c[0x0][0x1fc], R2, 0x1, P0 ;  /* 0x00007f0054597a11 */ /* 0x000fe200000f0c02 */
[-C--:B------:R-:W-:Y:S01]  /*19930*/  HMMA.16816.F32.BF16 R76, R108, R82.reuse, RZ ;  /* 0x000000526c4c723c */ /* 0x080fe200000418ff */
[----:B------:R-:W-:Y:S03]  /*19940*/  IADD3 R94, P0, R88, R106, RZ ;  /* 0x0000006a585e7210 */ /* 0x000fe60007f1e0ff */
[----:B------:R-:W-:Y:S01]  /*19950*/  @!PT LDS RZ, [RZ] ;  /* 0x00000000fffff984 */ /* 0x000fe20000000800 */
[----:B------:R-:W-:Y:S01]  /*19960*/  @!PT LDS RZ, [RZ] ;  /* 0x00000000fffff984 */ /* 0x000fe20000000800 */
[----:B------:R-:W-:Y:S01]  /*19970*/  @!PT LDS RZ, [RZ] ;  /* 0x00000000fffff984 */ /* 0x000fe20000000800 */
[----:B------:R1:W-:Y:S01]  /*19980*/  LDGSTS.E.BYPASS.LTC128B.128 [R245+0x100], [R88.64], !P4 ;  /* 0x0010000058f57fae */ /* 0x0003e2000e101d48 */
[----:B------:R-:W-:Y:S02]  /*19990*/  IADD3.X R95, R89, R104, RZ, P0, !PT ;  /* 0x00000068595f7210 */ /* 0x000fe400007fe4ff */
[----:B------:R-:W-:Y:S01]  /*199a0*/  IADD3 R92, P1, R94, R106, RZ ;  /* 0x0000006a5e5c7210 */ /* 0x000fe20007f3e0ff */
[C---:B------:R-:W-:Y:S04]  /*199b0*/  HMMA.16816.F32.BF16 R80, R112.reuse, R82, RZ ;  /* 0x000000527050723c */ /* 0x040fe800000418ff */
[----:B------:R2:W-:Y:S01]  /*199c0*/  LDGSTS.E.BYPASS.LTC128B.128 [R245+0x900], [R94.64], !P4 ;  /* 0x009000005ef57fae */ /* 0x0005e2000e101d48 */
[----:B------:R-:W-:Y:S02]  /*199d0*/  IADD3.X R93, R95, R104, RZ, P1, !PT ;  /* 0x000000685f5d7210 */ /* 0x000fe40000ffe4ff */
[----:B------:R-:W-:Y:S01]  /*199e0*/  IADD3 R102, P0, R92, R106, RZ ;  /* 0x0000006a5c667210 */ /* 0x000fe20007f1e0ff */
[-C--:B------:R-:W-:Y:S04]  /*199f0*/  HMMA.16816.F32.BF16 R84, R112, R96.reuse, RZ ;  /* 0x000000607054723c */ /* 0x080fe800000418ff */
[----:B------:R2:W-:Y:S01]  /*19a00*/  LDGSTS.E.BYPASS.LTC128B.128 [R245+0x1100], [R92.64], !P4 ;  /* 0x011000005cf57fae */ /* 0x0005e2000e101d48 */
[----:B------:R-:W-:Y:S07]  /*19a10*/  IADD3.X R103, R93, R104, RZ, P0, !PT ;  /* 0x000000685d677210 */ /* 0x000fee00007fe4ff */
[----:B------:R3:W-:Y:S01]  /*19a20*/  LDGSTS.E.BYPASS.LTC128B.128 [R245+0x1900], [R102.64], !P4 ;  /* 0x0190000066f57fae */ /* 0x0007e2000e101d48 */
[C---:B-1----:R-:W-:Y:S07]  /*19a30*/  HMMA.16816.F32.BF16 R88, R108.reuse, R96, RZ ;  /* 0x000000606c58723c */ /* 0x042fee00000418ff */
[----:B------:R-:W-:Y:S05]  /*19a40*/  IADD3 R96, P2, R102, R106, RZ ;  /* 0x0000006a66607210 */ /* 0x000fea0007f5e0ff */
[----:B------:R-:W-:Y:S02]  /*19a50*/  IADD3.X R97, R103, R104, RZ, P2, !PT ;  /* 0x0000006867617210 */ /* 0x000fe400017fe4ff */
[----:B------:R-:W-:Y:S01]  /*19a60*/  IADD3 R100, P1, R96, R106, RZ ;  /* 0x0000006a60647210 */ /* 0x000fe20007f3e0ff */
[-C--:B--2---:R-:W-:Y:S02]  /*19a70*/  HMMA.16816.F32.BF16 R92, R108, R98.reuse, RZ ;  /* 0x000000626c5c723c */ /* 0x084fe400000418ff */
[----:B------:R1:W-:Y:S01]  /*19a80*/  LDGSTS.E.BYPASS.LTC128B.128 [R245+0x2100], [R96.64], !P4 ;  /* 0x0210000060f57fae */ /* 0x0003e2000e101d48 */
[----:B------:R-:W-:Y:S02]  /*19a90*/  IADD3.X R101, R97, R104, RZ, P1, !PT ;  /* 0x0000006861657210 */ /* 0x000fe40000ffe4ff */
[----:B---3--:R-:W-:Y:S05]  /*19aa0*/  IADD3 R102, P0, R100, R106, RZ ;  /* 0x0000006a64667210 */ /* 0x008fea0007f1e0ff */
[----:B------:R2:W-:Y:S02]  /*19ab0*/  LDGSTS.E.BYPASS.LTC128B.128 [R245+0x2900], [R100.64], !P4 ;  /* 0x0290000064f57fae */ /* 0x0005e4000e101d48 */
[----:B------:R-:W-:Y:S02]  /*19ac0*/  IADD3.X R103, R101, R104, RZ, P0, !PT ;  /* 0x0000006865677210 */ /* 0x000fe400007fe4ff */
[C---:B------:R-:W-:Y:S02]  /*19ad0*/  ISETP.GT.AND P0, PT, R246.reuse, RZ, PT ;  /* 0x000000fff600720c */ /* 0x040fe40003f04270 */
[----:B------:R-:W-:Y:S02]  /*19ae0*/  IADD3 R246, R246, -0x1, RZ ;  /* 0xfffffffff6f67810 */ /* 0x000fe40007ffe0ff */
        /* <DEDUP_REMOVED lines=267> */
[----:B------:R4:W3:Y:S01]  /*1aba0*/  MUFU.EX2 R140, R2 ;  /* 0x00000002008c7308 */ /* 0x0008e20000000800 */
        /* <DEDUP_REMOVED lines=10> */
[--C-:B------:R-:W-:Y:S02]  /*1ac50*/  FFMA.FTZ R12, R12, c[0x0][0x2d0], -R193.reuse ;  /* 0x0000b4000c0c7a23 */ /* 0x100fe400000108c1 */
[--C-:B------:R-:W-:Y:S02]  /*1ac60*/  FFMA.FTZ R13, R13, c[0x0][0x2d0], -R193.reuse ;  /* 0x0000b4000d0d7a23 */ /* 0x100fe400000108c1 */
[----:B------:R1:W-:Y:S01]  /*1ac70*/  MUFU.EX2 R222, R5 ;  /* 0x0000000500de7308 */ /* 0x0003e20000000800 */
[--C-:B------:R-:W-:Y:S02]  /*1ac80*/  FFMA.FTZ R8, R8, c[0x0][0x2d0], -R193.reuse ;  /* 0x0000b40008087a23 */ /* 0x100fe400000108c1 */
[--C-:B------:R-:W-:Y:S02]  /*1ac90*/  FFMA.FTZ R9, R9, c[0x0][0x2d0], -R193.reuse ;  /* 0x0000b40009097a23 */ /* 0x100fe400000108c1 */
[----:B----4-:R-:W-:Y:S02]  /*1aca0*/  FADD.FTZ R2, -R137, R136 ;  /* 0x0000008889027221 */ /* 0x010fe40000010100 */
[C---:B---3--:R-:W-:Y:S02]  /*1acb0*/  FMUL.FTZ R120, R141.reuse, R120 ;  /* 0x000000788d787220 */ /* 0x048fe40000410000 */
[----:B------:R-:W-:Y:S01]  /*1acc0*/  FMUL.FTZ R2, R2, c[0x0][0x2d0] ;  /* 0x0000b40002027a20 */ /* 0x000fe20000410000 */
[----:B------:R2:W-:Y:S01]  /*1acd0*/  MUFU.EX2 R217, R8 ;  /* 0x0000000800d97308 */ /* 0x0005e20000000800 */
[----:B------:R-:W-:Y:S02]  /*1ace0*/  FMUL.FTZ R121, R141, R121 ;  /* 0x000000798d797220 */ /* 0x000fe40000410000 */
[C---:B------:R-:W-:Y:S02]  /*1acf0*/  FMUL.FTZ R122, R140.reuse, R122 ;  /* 0x0000007a8c7a7220 */ /* 0x040fe40000410000 */
[C---:B------:R-:W-:Y:S02]  /*1ad00*/  FMUL.FTZ R123, R140.reuse, R123 ;  /* 0x0000007b8c7b7220 */ /* 0x040fe40000410000 */
[--C-:B------:R-:W-:Y:S02]  /*1ad10*/  FFMA.FTZ R41, R41, c[0x0][0x2d0], -R193.reuse ;  /* 0x0000b40029297a23 */ /* 0x100fe400000108c1 */
[C---:B------:R-:W-:Y:S01]  /*1ad20*/  FMUL.FTZ R124, R141.reuse, R124 ;  /* 0x0000007c8d7c7220 */ /* 0x040fe20000410000 */
[----:B------:R3:W4:Y:S01]  /*1ad30*/  MUFU.EX2 R136, R2 ;  /* 0x0000000200887308 */ /* 0x0007220000000800 */
[----:B------:R-:W-:Y:S02]  /*1ad40*/  FMUL.FTZ R125, R141, R125 ;  /* 0x0000007d8d7d7220 */ /* 0x000fe40000410000 */
[C---:B------:R-:W-:Y:S02]  /*1ad50*/  FMUL.FTZ R126, R140.reuse, R126 ;  /* 0x0000007e8c7e7220 */ /* 0x040fe40000410000 */
[----:B------:R-:W-:Y:S02]  /*1ad60*/  FMUL.FTZ R127, R140, R127 ;  /* 0x0000007f8c7f7220 */ /* 0x000fe40000410000 */
[--C-:B------:R-:W-:Y:S02]  /*1ad70*/  FFMA.FTZ R56, R56, c[0x0][0x2d0], -R193.reuse ;  /* 0x0000b40038387a23 */ /* 0x100fe400000108c1 */
[--C-:B------:R-:W-:Y:S01]  /*1ad80*/  FFMA.FTZ R57, R57, c[0x0][0x2d0], -R193.reuse ;  /* 0x0000b40039397a23 */ /* 0x100fe200000108c1 */
[----:B------:R4:W-:Y:S01]  /*1ad90*/  MUFU.EX2 R218, R9 ;  /* 0x0000000900da7308 */ /* 0x0009e20000000800 */
[----:B------:R-:W-:Y:S02]  /*1ada0*/  @P0 IMAD R6, R4, c[0x0][0x1e0], RZ ;  /* 0x0000780004060a24 */ /* 0x000fe400078e02ff */
[C---:B-1----:R-:W-:Y:S01]  /*1adb0*/  @P0 IMAD.WIDE.U32 R4, R246.reuse, c[0x0][0x1e0], RZ ;  /* 0x00007800f6040a25 */ /* 0x042fe200078e00ff */
[----:B--2---:R-:W-:Y:S03]  /*1adc0*/  @P0 MOV R8, R248 ;  /* 0x000000f800080202 */ /* 0x004fe60000000f00 */
[----:B------:R-:W-:Y:S02]  /*1add0*/  @P0 IMAD R6, R246, c[0x0][0x1e4], R6 ;  /* 0x00007900f6060a24 */ /* 0x000fe400078e0206 */
[----:B------:R-:W-:Y:S01]  /*1ade0*/  FFMA.FTZ R81, R81, c[0x0][0x2d0], -R192 ;  /* 0x0000b40051517a23 */ /* 0x000fe200000108c0 */
[----:B------:R-:W-:Y:S01]  /*1adf0*/  MUFU.EX2 R210, R22 ;  /* 0x0000001600d27308 */ /* 0x000fe20000000800 */
[--C-:B------:R-:W-:Y:S01]  /*1ae00*/  FFMA.FTZ R24, R24, c[0x0][0x2d0], -R193.reuse ;  /* 0x0000b40018187a23 */ /* 0x100fe200000108c1 */
[----:B------:R-:W-:Y:S01]  /*1ae10*/  @P0 IADD3 R6, R5, R6, RZ ;  /* 0x0000000605060210 */ /* 0x000fe20007ffe0ff */
[----:B------:R-:W-:Y:S01]  /*1ae20*/  FFMA.FTZ R25, R25, c[0x0][0x2d0], -R193 ;  /* 0x0000b40019197a23 */ /* 0x000fe200000108c1 */
[----:B---3--:R-:W1:Y:S01]  /*1ae30*/  SHFL.BFLY PT, R2, R0, 0x1, 0x1f ;  /* 0x0c201f0000027f89 */ /* 0x008e6200000e0000 */
[C---:B----4-:R-:W-:Y:S02]  /*1ae40*/  FMUL.FTZ R116, R136.reuse, R116 ;  /* 0x0000007488747220 */ /* 0x050fe40000410000 */
[C---:B------:R-:W-:Y:S02]  /*1ae50*/  FMUL.FTZ R117, R136.reuse, R117 ;  /* 0x0000007588757220 */ /* 0x040fe40000410000 */
[C---:B------:R-:W-:Y:S01]  /*1ae60*/  FMUL.FTZ R128, R136.reuse, R128 ;  /* 0x0000008088807220 */ /* 0x040fe20000410000 */
[----:B------:R-:W-:Y:S01]  /*1ae70*/  MUFU.EX2 R212, R23 ;  /* 0x0000001700d47308 */ /* 0x000fe20000000800 */
[C---:B------:R-:W-:Y:S02]  /*1ae80*/  FMUL.FTZ R129, R136.reuse, R129 ;  /* 0x0000008188817220 */ /* 0x040fe40000410000 */
[C---:B------:R-:W-:Y:S01]  /*1ae90*/  FMUL.FTZ R132, R136.reuse, R132 ;  /* 0x0000008488847220 */ /* 0x040fe20000410000 */
[----:B------:R-:W-:Y:S01]  /*1aea0*/  @P0 MOV R9, R251 ;  /* 0x000000fb00090202 */ /* 0x000fe20000000f00 */
[----:B------:R-:W-:Y:S02]  /*1aeb0*/  FMUL.FTZ R133, R136, R133 ;  /* 0x0000008588857220 */ /* 0x000fe40000410000 */
[----:B------:R-:W-:Y:S02]  /*1aec0*/  FFMA.FTZ R34, R34, c[0x0][0x2d0], -R194 ;  /* 0x0000b40022227a23 */ /* 0x000fe400000108c2 */
[----:B------:R-:W-:Y:S01]  /*1aed0*/  @P0 IMAD.WIDE.U32 R8, R4, 0x70, R8 ;  /* 0x0000007004080825 */ /* 0x000fe200078e0008 */
[----:B------:R2:W-:Y:S03]  /*1aee0*/  MUFU.EX2 R227, R16 ;  /* 0x0000001000e37308 */ /* 0x0005e60000000800 */
[----:B------:R-:W-:Y:S01]  /*1aef0*/  @P0 IMAD R4, R6, 0x70, RZ ;  /* 0x0000007006040824 */ /* 0x000fe200078e02ff */
[----:B------:R-:W-:Y:S01]  /*1af00*/  @P0 LEA R6, P1, R8, c[0x0][0x1c8], 0x1 ;  /* 0x0000720008060a11 */ /* 0x000fe200078208ff */
[----:B------:R-:W-:Y:S02]  /*1af10*/  FFMA.FTZ R35, R35, c[0x0][0x2d0], -R194 ;  /* 0x0000b40023237a23 */ /* 0x000fe400000108c2 */
[--C-:B------:R-:W-:Y:S01]  /*1af20*/  FFMA.FTZ R28, R28, c[0x0][0x2d0], -R193.reuse ;  /* 0x0000b4001c1c7a23 */ /* 0x100fe200000108c1 */
[----:B-1----:R-:W-:Y:S01]  /*1af30*/  FMNMX.FTZ R2, R0, R2, !PT ;  /* 0x0000000200027209 */ /* 0x002fe20007810000 */
[----:B------:R-:W-:Y:S01]  /*1af40*/  FFMA.FTZ R29, R29, c[0x0][0x2d0], -R193 ;  /* 0x0000b4001d1d7a23 */ /* 0x000fe200000108c1 */
[----:B------:R1:W-:Y:S01]  /*1af50*/  MUFU.EX2 R223, R17 ;  /* 0x0000001100df7308 */ /* 0x0003e20000000800 */
[----:B------:R-:W-:Y:S01]  /*1af60*/  @P0 IADD3 R5, R9, R4, RZ ;  /* 0x0000000409050210 */ /* 0x000fe20007ffe0ff */
[--C-:B------:R-:W-:Y:S01]  /*1af70*/  FFMA.FTZ R36, R36, c[0x0][0x2d0], -R192.reuse ;  /* 0x0000b40024247a23 */ /* 0x100fe200000108c0 */
[----:B------:R-:W-:Y:S01]  /*1af80*/  @P0 IADD3 R4, P3, R6, UR4, RZ ;  /* 0x0000000406040c10 */ /* 0x000fe2000ff7e0ff */
[----:B------:R-:W-:Y:S01]  /*1af90*/  FMUL.FTZ R3, R2, c[0x0][0x2d0] ;  /* 0x0000b40002037a20 */ /* 0x000fe20000410000 */
[----:B------:R-:W-:Y:S01]  /*1afa0*/  @P0 LEA.HI.X R7, R8, c[0x0][0x1cc], R5, 0x1, P1 ;  /* 0x0000730008070a11 */ /* 0x000fe200008f0c05 */
[----:B------:R-:W-:Y:S02]  /*1afb0*/  FFMA.FTZ R37, R37, c[0x0][0x2d0], -R192 ;  /* 0x0000b40025257a23 */ /* 0x000fe400000108c0 */
[--C-:B------:R-:W-:Y:S01]  /*1afc0*/  FFMA.FTZ R10, R10, c[0x0][0x2d0], -R3.reuse ;  /* 0x0000b4000a0a7a23 */ /* 0x100fe20000010803 */
[----:B------:R-:W-:Y:S01]  /*1afd0*/  @P0 IADD3.X R5, R7, UR5, RZ, P3, !PT ;  /* 0x0000000507050c10 */ /* 0x000fe20009ffe4ff */
[----:B------:R3:W-:Y:S01]  /*1afe0*/  MUFU.EX2 R211, R18 ;  /* 0x0000001200d37308 */ /* 0x0007e20000000800 */
[----:B------:R4:W-:Y:S01]  /*1aff0*/  @P0 LDGSTS.E.BYPASS.LTC128B.128 [R245+0x3900], [R6.64], !P4 ;  /* 0x0390000006f50fae */ /* 0x0009e2000e101d48 */
[--C-:B------:R-:W-:Y:S02]  /*1b000*/  FFMA.FTZ R62, R62, c[0x0][0x2d0], -R3.reuse ;  /* 0x0000b4003e3e7a23 */ /* 0x100fe40000010803 */
[----:B--2---:R-:W-:Y:S02]  /*1b010*/  FMUL.FTZ R16, R141, R156 ;  /* 0x0000009c8d107220 */ /* 0x004fe40000410000 */
[--C-:B------:R-:W-:Y:S02]  /*1b020*/  FFMA.FTZ R63, R63, c[0x0][0x2d0], -R3.reuse ;  /* 0x0000b4003f3f7a23 */ /* 0x100fe40000010803 */
[--C-:B------:R-:W-:Y:S01]  /*1b030*/  FFMA.FTZ R11, R11, c[0x0][0x2d0], -R3.reuse ;  /* 0x0000b4000b0b7a23 */ /* 0x100fe20000010803 */
[----:B------:R2:W-:Y:S01]  /*1b040*/  @P0 LDGSTS.E.BYPASS.LTC128B.128 [R245+0x4100], [R4.64], !P4 ;  /* 0x0410000004f50fae */ /* 0x0005e2000e101d48 */
        /* <DEDUP_REMOVED lines=9> */
[----:B---3--:R-:W-:Y:S02]  /*1b0e0*/  FMUL.FTZ R18, R140, R158 ;  /* 0x0000009e8c127220 */ /* 0x008fe40000410000 */
[--C-:B------:R-:W-:Y:S02]  /*1b0f0*/  FFMA.FTZ R31, R31, c[0x0][0x2d0], -R3.reuse ;  /* 0x0000b4001f1f7a23 */ /* 0x100fe40000010803 */
[--C-:B------:R-:W-:Y:S01]  /*1b100*/  FFMA.FTZ R26, R26, c[0x0][0x2d0], -R3.reuse ;  /* 0x0000b4001a1a7a23 */ /* 0x100fe20000010803 */
[----:B------:R3:W-:Y:S01]  /*1b110*/  MUFU.EX2 R196, R11 ;  /* 0x0000000b00c47308 */ /* 0x0007e20000000800 */
[----:B------:R-:W-:Y:S02]  /*1b120*/  FADD.FTZ R0, -R2, R142 ;  /* 0x0000008e02007221 */ /* 0x000fe40000010100 */
[--C-:B------:R-:W-:Y:S01]  /*1b130*/  FFMA.FTZ R27, R27, c[0x0][0x2d0], -R3.reuse ;  /* 0x0000b4001b1b7a23 */ /* 0x100fe20000010803 */
[----:B----4-:R-:W-:Y:S01]  /*1b140*/  @P0 IADD3 R10, P2, R4, UR4, RZ ;  /* 0x00000004040a0c10 */ /* 0x010fe2000ff5e0ff */
[----:B------:R-:W-:Y:S02]  /*1b150*/  FMUL.FTZ R0, R0, c[0x0][0x2d0] ;  /* 0x0000b40000007a20 */ /* 0x000fe40000410000 */
[----:B------:R-:W-:Y:S01]  /*1b160*/  FFMA.FTZ R30, R30, c[0x0][0x2d0], -R3 ;  /* 0x0000b4001e1e7a23 */ /* 0x000fe20000010803 */
[----:B------:R-:W-:Y:S01]  /*1b170*/  @P0 IADD3 R8, P1, R10, UR4, RZ ;  /* 0x000000040a080c10 */ /* 0x000fe2000ff3e0ff */
[--C-:B------:R-:W-:Y:S01]  /*1b180*/  FFMA.FTZ R38, R38, c[0x0][0x2d0], -R194.reuse ;  /* 0x0000b40026267a23 */ /* 0x100fe200000108c2 */
[----:B------:R4:W-:Y:S01]  /*1b190*/  MUFU.EX2 R208, R12 ;  /* 0x0000000c00d07308 */ /* 0x0009e20000000800 */
[----:B------:R-:W-:Y:S01]  /*1b1a0*/  FFMA.FTZ R39, R39, c[0x0][0x2d0], -R194 ;  /* 0x0000b40027277a23 */ /* 0x000fe200000108c2 */
[----:B------:R-:W-:Y:S01]  /*1b1b0*/  @P0 IADD3 R6, P3, R8, UR4, RZ ;  /* 0x0000000408060c10 */ /* 0x000fe2000ff7e0ff */
[--C-:B------:R-:W-:Y:S02]  /*1b1c0*/  FFMA.FTZ R48, R48, c[0x0][0x2d0], -R192.reuse ;  /* 0x0000b40030307a23 */ /* 0x100fe400000108c0 */
[----:B-1----:R-:W-:Y:S02]  /*1b1d0*/  FMUL.FTZ R19, R140, R159 ;  /* 0x0000009f8c137220 */ /* 0x002fe40000410000 */
[----:B------:R-:W-:Y:S02]  /*1b1e0*/  FFMA.FTZ R49, R49, c[0x0][0x2d0], -R192 ;  /* 0x0000b40031317a23 */ /* 0x000fe400000108c0 */
[--C-:B------:R-:W-:Y:S01]  /*1b1f0*/  FFMA.FTZ R50, R50, c[0x0][0x2d0], -R194.reuse ;  /* 0x0000b40032327a23 */ /* 0x100fe200000108c2 */
[----:B------:R-:W1:Y:S01]  /*1b200*/  MUFU.EX2 R0, R0 ;  /* 0x0000000000007308 */ /* 0x000e620000000800 */
[----:B------:R-:W-:Y:S02]  /*1b210*/  FFMA.FTZ R51, R51, c[0x0][0x2d0], -R194 ;  /* 0x0000b40033337a23 */ /* 0x000fe400000108c2 */
[--C-:B------:R-:W-:Y:S01]  /*1b220*/  FFMA.FTZ R40, R40, c[0x0][0x2d0], -R193.reuse ;  /* 0x0000b40028287a23 */ /* 0x100fe200000108c1 */
[----:B---3--:R-:W-:Y:S01]  /*1b230*/  @P0 IADD3.X R11, R5, UR5, RZ, P2, !PT ;  /* 0x00000005050b0c10 */ /* 0x008fe200097fe4ff */
[--C-:B------:R-:W-:Y:S01]  /*1b240*/  FFMA.FTZ R44, R44, c[0x0][0x2d0], -R193.reuse ;  /* 0x0000b4002c2c7a23 */ /* 0x100fe200000108c1 */
[----:B--2---:R-:W-:Y:S01]  /*1b250*/  @P0 IADD3 R4, P2, R6, UR4, RZ ;  /* 0x0000000406040c10 */ /* 0x004fe2000ff5e0ff */
[----:B------:R-:W-:Y:S01]  /*1b260*/  FFMA.FTZ R45, R45, c[0x0][0x2d0], -R193 ;  /* 0x0000b4002d2d7a23 */ /* 0x000fe200000108c1 */
[----:B------:R-:W-:Y:S01]  /*1b270*/  @P0 IADD3.X R9, R11, UR5, RZ, P1, !PT ;  /* 0x000000050b090c10 */ /* 0x000fe20008ffe4ff */
[----:B------:R2:W-:Y:S01]  /*1b280*/  @P0 LDGSTS.E.BYPASS.LTC128B.128 [R245+0x4900], [R10.64], !P4 ;  /* 0x049000000af50fae */ /* 0x0005e2000e101d48 */
[----:B------:R3:W2:Y:S01]  /*1b290*/  MUFU.EX2 R209, R13 ;  /* 0x0000000d00d17308 */ /* 0x0006a20000000800 */
[----:B------:R-:W-:Y:S01]  /*1b2a0*/  FFMA.FTZ R46, R46, c[0x0][0x2d0], -R3 ;  /* 0x0000b4002e2e7a23 */ /* 0x000fe20000010803 */
[----:B------:R-:W-:Y:S01]  /*1b2b0*/  @P0 IADD3.X R7, R9, UR5, RZ, P3, !PT ;  /* 0x0000000509070c10 */ /* 0x000fe20009ffe4ff */
[--C-:B------:R-:W-:Y:S02]  /*1b2c0*/  FFMA.FTZ R72, R72, c[0x0][0x2d0], -R193.reuse ;  /* 0x0000b40048487a23 */ /* 0x100fe400000108c1 */
[----:B----4-:R-:W-:Y:S01]  /*1b2d0*/  FMUL.FTZ R12, R136, R152 ;  /* 0x00000098880c7220 */ /* 0x010fe20000410000 */
[----:B------:R-:W-:Y:S01]  /*1b2e0*/  @P0 IADD3.X R5, R7, UR5, RZ, P2, !PT ;  /* 0x0000000507050c10 */ /* 0x000fe200097fe4ff */
[----:B------:R4:W-:Y:S01]  /*1b2f0*/  @P0 LDGSTS.E.BYPASS.LTC128B.128 [R245+0x5100], [R8.64], !P4 ;  /* 0x0510000008f50fae */ /* 0x0009e2000e101d48 */
[----:B------:R-:W-:Y:S02]  /*1b300*/  FFMA.FTZ R113, R113, c[0x0][0x2d0], -R192 ;  /* 0x0000b40071717a23 */ /* 0x000fe400000108c0 */
[----:B------:R4:W-:Y:S01]  /*1b310*/  MUFU.EX2 R201, R14 ;  /* 0x0000000e00c97308 */ /* 0x0009e20000000800 */
[----:B------:R-:W-:Y:S02]  /*1b320*/  FFMA.FTZ R115, R115, c[0x0][0x2d0], -R194 ;  /* 0x0000b40073737a23 */ /* 0x000fe400000108c2 */
[--C-:B------:R-:W-:Y:S02]  /*1b330*/  FFMA.FTZ R109, R109, c[0x0][0x2d0], -R193.reuse ;  /* 0x0000b4006d6d7a23 */ /* 0x100fe400000108c1 */
[----:B------:R4:W-:Y:S01]  /*1b340*/  @P0 LDGSTS.E.BYPASS.LTC128B.128 [R245+0x5900], [R6.64], !P4 ;  /* 0x0590000006f50fae */ /* 0x0009e2000e101d48 */
[C---:B-1----:R-:W-:Y:S02]  /*1b350*/  FMUL.FTZ R118, R0.reuse, R118 ;  /* 0x0000007600767220 */ /* 0x042fe40000410000 */
[C---:B------:R-:W-:Y:S02]  /*1b360*/  FMUL.FTZ R119, R0.reuse, R119 ;  /* 0x0000007700777220 */ /* 0x040fe40000410000 */
[----:B------:R1:W1:Y:S01]  /*1b370*/  MUFU.EX2 R202, R15 ;  /* 0x0000000f00ca7308 */ /* 0x0002620000000800 */
[----:B------:R-:W-:Y:S02]  /*1b380*/  FMUL.FTZ R130, R0, R130 ;  /* 0x0000008200827220 */ /* 0x000fe40000410000 */
[----:B------:R1:W-:Y:S01]  /*1b390*/  @P0 LDGSTS.E.BYPASS.LTC128B.128 [R245+0x6100], [R4.64], !P4 ;  /* 0x0610000004f50fae */ /* 0x0003e2000e101d48 */
[----:B---3--:R-:W-:Y:S01]  /*1b3a0*/  FMUL.FTZ R13, R136, R153 ;  /* 0x00000099880d7220 */ /* 0x008fe20000410000 */
[----:B--2---:R-:W-:Y:S01]  /*1b3b0*/  @P0 IADD3 R10, P1, R4, UR4, RZ ;  /* 0x00000004040a0c10 */ /* 0x004fe2000ff3e0ff */
[C---:B------:R-:W-:Y:S02]  /*1b3c0*/  FMUL.FTZ R131, R0.reuse, R131 ;  /* 0x0000008300837220 */ /* 0x040fe40000410000 */
[C---:B------:R-:W-:Y:S02]  /*1b3d0*/  FMUL.FTZ R134, R0.reuse, R134 ;  /* 0x0000008600867220 */ /* 0x040fe40000410000 */
[----:B------:R2:W-:Y:S01]  /*1b3e0*/  MUFU.EX2 R200, R31 ;  /* 0x0000001f00c87308 */ /* 0x0005e20000000800 */
[----:B------:R-:W-:Y:S01]  /*1b3f0*/  @P0 IADD3.X R11, R5, UR5, RZ, P1, !PT ;  /* 0x00000005050b0c10 */ /* 0x000fe20008ffe4ff */
[----:B------:R-:W-:Y:S02]  /*1b400*/  FMUL.FTZ R135, R0, R135 ;  /* 0x0000008700877220 */ /* 0x000fe40000410000 */
        /* <DEDUP_REMOVED lines=10> */
[----:B------:R-:W-:Y:S01]  /*1b4b0*/  F2FP.BF16.PACK_AB R146, R223, R227 ;  /* 0x000000e3df92723e */ /* 0x000fe200000010ff */
[----:B------:R-:W-:Y:S01]  /*1b4c0*/  FMUL.FTZ R7, R140, R147 ;  /* 0x000000938c077220 */ /* 0x000fe20000410000 */
[----:B------:R-:W-:Y:S01]  /*1b4d0*/  F2FP.BF16.PACK_AB R147, R224, R211 ;  /* 0x000000d3e093723e */ /* 0x000fe200000010ff */
[----:B-1----:R-:W-:Y:S02]  /*1b4e0*/  FMUL.FTZ R15, R0, R155 ;  /* 0x0000009b000f7220 */ /* 0x002fe40000410000 */
[----:B------:R1:W-:Y:S01]  /*1b4f0*/  MUFU.EX2 R252, R25 ;  /* 0x0000001900fc7308 */ /* 0x0003e20000000800 */
[C---:B------:R-:W-:Y:S01]  /*1b500*/  FMUL.FTZ R4, R141.reuse, R144 ;  /* 0x000000908d047220 */ /* 0x040fe20000410000 */
[----:B------:R-:W-:Y:S01]  /*1b510*/  F2FP.BF16.PACK_AB R144, R222, R221 ;  /* 0x000000ddde90723e */ /* 0x000fe200000010ff */
[----:B------:R-:W-:Y:S01]  /*1b520*/  FMUL.FTZ R5, R141, R145 ;  /* 0x000000918d057220 */ /* 0x000fe20000410000 */
[----:B------:R-:W-:Y:S01]  /*1b530*/  F2FP.BF16.PACK_AB R145, R220, R219 ;  /* 0x000000dbdc91723e */ /* 0x000fe200000010ff */
[----:B------:R-:W4:Y:S01]  /*1b540*/  LDSM.16.MT88.4 R188, [R231+0x100] ;  /* 0x00010000e7bc783b */ /* 0x000f220000004200 */
[----:B--2---:R-:W-:Y:S01]  /*1b550*/  FMUL.FTZ R31, R0, R171 ;  /* 0x000000ab001f7220 */ /* 0x004fe20000410000 */
[----:B------:R-:W-:Y:S01]  /*1b560*/  MOV R171, R225 ;  /* 0x000000e100ab7202 */ /* 0x000fe20000000f00 */
        /* <DEDUP_REMOVED lines=8> */
[C---:B----4-:R-:W-:Y:S02]  /*1b5f0*/  FMUL.FTZ R24, R136.reuse, R164 ;  /* 0x000000a488187220 */ /* 0x050fe40000410000 */
[----:B------:R-:W-:Y:S01]  /*1b600*/  MUFU.EX2 R206, R60 ;  /* 0x0000003c00ce7308 */ /* 0x000fe20000000800 */
[----:B------:R-:W3:Y:S01]  /*1b610*/  LDSM.16.MT88.4 R156, [R230+0x100] ;  /* 0x00010000e69c783b */ /* 0x000ee20000004200 */
[----:B------:R-:W-:Y:S02]  /*1b620*/  FFMA.FTZ R83, R83, c[0x0][0x2d0], -R194 ;  /* 0x0000b40053537a23 */ /* 0x000fe400000108c2 */
[----:B-1----:R-:W-:Y:S02]  /*1b630*/  FMUL.FTZ R25, R136, R165 ;  /* 0x000000a588197220 */ /* 0x002fe40000410000 */
[--C-:B------:R-:W-:Y:S02]  /*1b640*/  FFMA.FTZ R80, R80, c[0x0][0x2d0], -R192.reuse ;  /* 0x0000b40050507a23 */ /* 0x100fe400000108c0 */
[--C-:B------:R-:W-:Y:S01]  /*1b650*/  FFMA.FTZ R73, R73, c[0x0][0x2d0], -R193.reuse ;  /* 0x0000b40049497a23 */ /* 0x100fe200000108c1 */
[----:B------:R-:W0:Y:S01]  /*1b660*/  LDGDEPBAR ;  /* 0x00000000000079af */ /* 0x000e220000000000 */
[----:B------:R-:W-:Y:S01]  /*1b670*/  MUFU.EX2 R205, R61 ;  /* 0x0000003d00cd7308 */ /* 0x000fe20000000800 */
[--C-:B------:R-:W-:Y:S02]  /*1b680*/  FFMA.FTZ R76, R76, c[0x0][0x2d0], -R193.reuse ;  /* 0x0000b4004c4c7a23 */ /* 0x100fe400000108c1 */
[----:B------:R-:W-:Y:S01]  /*1b690*/  FFMA.FTZ R77, R77, c[0x0][0x2d0], -R193 ;  /* 0x0000b4004d4d7a23 */ /* 0x000fe200000108c1 */
        /* <DEDUP_REMOVED lines=9> */
[C---:B------:R-:W-:Y:S02]  /*1b730*/  FMUL.FTZ R20, R141.reuse, R160 ;  /* 0x000000a08d147220 */ /* 0x040fe40000410000 */
[----:B------:R-:W-:Y:S01]  /*1b740*/  FMUL.FTZ R21, R141, R161 ;  /* 0x000000a18d157220 */ /* 0x000fe20000410000 */
[----:B------:R-:W-:Y:S01]  /*1b750*/  MOV R161, R212 ;  /* 0x000000d400a17202 */ /* 0x000fe20000000f00 */
[C---:B------:R-:W-:Y:S03]  /*1b760*/  HMMA.16816.F32.BF16 R16, R144.reuse, R22, R16 ;  /* 0x000000169010723c */ /* 0x040fe60000041810 */
[----:B------:R4:W-:Y:S01]  /*1b770*/  MUFU.EX2 R198, R27 ;  /* 0x0000001b00c67308 */ /* 0x0009e20000000800 */
[--C-:B------:R-:W-:Y:S02]  /*1b780*/  FFMA.FTZ R84, R84, c[0x0][0x2d0], -R192.reuse ;  /* 0x0000b40054547a23 */ /* 0x100fe400000108c0 */
[--C-:B------:R-:W-:Y:S02]  /*1b790*/  FFMA.FTZ R85, R85, c[0x0][0x2d0], -R192.reuse ;  /* 0x0000b40055557a23 */ /* 0x100fe400000108c0 */
[C---:B------:R-:W-:Y:S01]  /*1b7a0*/  FMUL.FTZ R22, R140.reuse, R162 ;  /* 0x000000a28c167220 */ /* 0x040fe20000410000 */
[----:B------:R-:W-:Y:S03]  /*1b7b0*/  MOV R162, R213 ;  /* 0x000000d500a27202 */ /* 0x000fe60000000f00 */
[----:B------:R-:W-:Y:S01]  /*1b7c0*/  FMUL.FTZ R23, R140, R163 ;  /* 0x000000a38c177220 */ /* 0x000fe20000410000 */
[----:B------:R-:W2:Y:S01]  /*1b7d0*/  MUFU.EX2 R215, R32 ;  /* 0x0000002000d77308 */ /* 0x000ea20000000800 */
[----:B------:R-:W-:Y:S01]  /*1b7e0*/  MOV R163, R210 ;  /* 0x000000d200a37202 */ /* 0x000fe20000000f00 */
[--C-:B------:R-:W-:Y:S02]  /*1b7f0*/  FFMA.FTZ R96, R96, c[0x0][0x2d0], -R192.reuse ;  /* 0x0000b40060607a23 */ /* 0x100fe400000108c0 */
[----:B-1----:R-:W-:Y:S02]  /*1b800*/  FMUL.FTZ R26, R0, R166 ;  /* 0x000000a6001a7220 */ /* 0x002fe40000410000 */
[-C--:B------:R-:W-:Y:S03]  /*1b810*/  HMMA.16816.F32.BF16 R20, R144, R188.reuse, R20 ;  /* 0x000000bc9014723c */ /* 0x080fe60000041814 */
[----:B------:R-:W-:Y:S01]  /*1b820*/  FFMA.FTZ R97, R97, c[0x0][0x2d0], -R192 ;  /* 0x0000b40061617a23 */ /* 0x000fe200000108c0 */
[----:B------:R-:W1:Y:S01]  /*1b830*/  MUFU.EX2 R32, R34 ;  /* 0x0000002200207308 */ /* 0x000e620000000800 */
[--C-:B------:R-:W-:Y:S02]  /*1b840*/  FFMA.FTZ R86, R86, c[0x0][0x2d0], -R194.reuse ;  /* 0x0000b40056567a23 */ /* 0x100fe400000108c2 */
[--C-:B------:R-:W-:Y:S02]  /*1b850*/  FFMA.FTZ R87, R87, c[0x0][0x2d0], -R194.reuse ;  /* 0x0000b40057577a23 */ /* 0x100fe400000108c2 */
[----:B----4-:R-:W-:Y:S03]  /*1b860*/  FMUL.FTZ R27, R0, R167 ;  /* 0x000000a7001b7220 */ /* 0x010fe60000410000 */
[--C-:B------:R-:W-:Y:S02]  /*1b870*/  FFMA.FTZ R98, R98, c[0x0][0x2d0], -R194.reuse ;  /* 0x0000b40062627a23 */ /* 0x100fe400000108c2 */
[----:B------:R-:W4:Y:S01]  /*1b880*/  MUFU.EX2 R142, R35 ;  /* 0x00000023008e7308 */ /* 0x000f220000000800 */
[----:B------:R-:W-:Y:S01]  /*1b890*/  FFMA.FTZ R99, R99, c[0x0][0x2d0], -R194 ;  /* 0x0000b40063637a23 */ /* 0x000fe200000108c2 */
[C---:B------:R-:W-:Y:S04]  /*1b8a0*/  HMMA.16816.F32.BF16 R24, R148.reuse, R188, R24 ;  /* 0x000000bc9418723c */ /* 0x040fe80000041818 */
[----:B--2---:R-:W-:Y:S01]  /*1b8b0*/  MOV R160, R215 ;  /* 0x000000d700a07202 */ /* 0x004fe20000000f00 */
[--C-:B------:R-:W-:Y:S02]  /*1b8c0*/  FFMA.FTZ R90, R90, c[0x0][0x2d0], -R3.reuse ;  /* 0x0000b4005a5a7a23 */ /* 0x100fe40000010803 */
[--C-:B------:R-:W-:Y:S01]  /*1b8d0*/  FFMA.FTZ R91, R91, c[0x0][0x2d0], -R3.reuse ;  /* 0x0000b4005b5b7a23 */ /* 0x100fe20000010803 */
[----:B------:R-:W2:Y:S01]  /*1b8e0*/  MUFU.EX2 R214, R33 ;  /* 0x0000002100d67308 */ /* 0x000ea20000000800 */
[--C-:B------:R-:W-:Y:S03]  /*1b8f0*/  FFMA.FTZ R94, R94, c[0x0][0x2d0], -R3.reuse ;  /* 0x0000b4005e5e7a23 */ /* 0x100fe60000010803 */
[----:B-1----:R-:W-:Y:S01]  /*1b900*/  MOV R167, R32 ;  /* 0x0000002000a77202 */ /* 0x002fe20000000f00 */
[----:B------:R-:W-:Y:S01]  /*1b910*/  FMUL.FTZ R32, R141, R172 ;  /* 0x000000ac8d207220 */ /* 0x000fe20000410000 */
[----:B------:R-:W-:Y:S01]  /*1b920*/  MOV R172, R223 ;  /* 0x000000df00ac7202 */ /* 0x000fe20000000f00 */
[----:B------:R-:W-:Y:S01]  /*1b930*/  FMUL.FTZ R34, R140, R174 ;  /* 0x000000ae8c227220 */ /* 0x000fe20000410000 */
[----:B------:R-:W-:Y:S01]  /*1b940*/  MOV R174, R211 ;  /* 0x000000d300ae7202 */ /* 0x000fe20000000f00 */
[--C-:B------:R-:W-:Y:S01]  /*1b950*/  FFMA.FTZ R95, R95, c[0x0][0x2d0], -R3.reuse ;  /* 0x0000b4005f5f7a23 */ /* 0x100fe20000010803 */
[----:B------:R-:W1:Y:S01]  /*1b960*/  MUFU.EX2 R33, R28 ;  /* 0x0000001c00217308 */ /* 0x000e620000000800 */
[--C-:B------:R-:W-:Y:S02]  /*1b970*/  FFMA.FTZ R100, R100, c[0x0][0x2d0], -R192.reuse ;  /* 0x0000b40064647a23 */ /* 0x100fe400000108c0 */
[--C-:B------:R-:W-:Y:S01]  /*1b980*/  FFMA.FTZ R101, R101, c[0x0][0x2d0], -R192.reuse ;  /* 0x0000b40065657a23 */ /* 0x100fe200000108c0 */
[----:B----4-:R-:W-:Y:S01]  /*1b990*/  MOV R164, R142 ;  /* 0x0000008e00a47202 */ /* 0x010fe20000000f00 */
[----:B------:R-:W-:Y:S01]  /*1b9a0*/  FMUL.FTZ R35, R140, R175 ;  /* 0x000000af8c237220 */ /* 0x000fe20000410000 */
[----:B------:R-:W-:Y:S01]  /*1b9b0*/  MOV R175, R224 ;  /* 0x000000e000af7202 */ /* 0x000fe20000000f00 */
[----:B------:R-:W-:Y:S01]  /*1b9c0*/  FFMA.FTZ R142, R47, c[0x0][0x2d0], -R3 ;  /* 0x0000b4002f8e7a23 */ /* 0x000fe20000010803 */
[----:B------:R-:W-:Y:S01]  /*1b9d0*/  F2FP.BF16.PACK_AB R47, R164, R167 ;  /* 0x000000a7a42f723e */ /* 0x000fe200000010ff */
[----:B------:R-:W-:Y:S01]  /*1b9e0*/  FFMA.FTZ R112, R112, c[0x0][0x2d0], -R192 ;  /* 0x0000b40070707a23 */ /* 0x000fe200000108c0 */
[----:B------:R4:W3:Y:S01]  /*1b9f0*/  MUFU.EX2 R203, R29 ;  /* 0x0000001d00cb7308 */ /* 0x0008e20000000800 */
[--C-:B------:R-:W-:Y:S02]  /*1ba00*/  FFMA.FTZ R102, R102, c[0x0][0x2d0], -R194.reuse ;  /* 0x0000b40066667a23 */ /* 0x100fe400000108c2 */
[--C-:B------:R-:W-:Y:S01]  /*1ba10*/  FFMA.FTZ R103, R103, c[0x0][0x2d0], -R194.reuse ;  /* 0x0000b40067677a23 */ /* 0x100fe200000108c2 */
[----:B--2---:R-:W-:Y:S01]  /*1ba20*/  MOV R165, R214 ;  /* 0x000000d600a57202 */ /* 0x004fe20000000f00 */
[----:B------:R-:W-:Y:S02]  /*1ba30*/  FFMA.FTZ R114, R114, c[0x0][0x2d0], -R194 ;  /* 0x0000b40072727a23 */ /* 0x000fe400000108c2 */
[--C-:B------:R-:W-:Y:S02]  /*1ba40*/  FFMA.FTZ R105, R105, c[0x0][0x2d0], -R193.reuse ;  /* 0x0000b40069697a23 */ /* 0x100fe400000108c1 */
[----:B------:R-:W-:Y:S01]  /*1ba50*/  FFMA.FTZ R108, R108, c[0x0][0x2d0], -R193 ;  /* 0x0000b4006c6c7a23 */ /* 0x000fe200000108c1 */
[----:B------:R2:W2:Y:S01]  /*1ba60*/  MUFU.EX2 R199, R30 ;  /* 0x0000001e00c77308 */ /* 0x0004a20000000800 */
[--C-:B------:R-:W-:Y:S02]  /*1ba70*/  FFMA.FTZ R106, R106, c[0x0][0x2d0], -R3.reuse ;  /* 0x0000b4006a6a7a23 */ /* 0x100fe40000010803 */
[--C-:B------:R-:W-:Y:S01]  /*1ba80*/  FFMA.FTZ R107, R107, c[0x0][0x2d0], -R3.reuse ;  /* 0x0000b4006b6b7a23 */ /* 0x100fe20000010803 */
[----:B-1----:R-:W-:Y:S01]  /*1ba90*/  MOV R166, R33 ;  /* 0x0000002100a67202 */ /* 0x002fe20000000f00 */
[----:B------:R-:W-:Y:S02]  /*1baa0*/  FMUL.FTZ R28, R136, R168 ;  /* 0x000000a8881c7220 */ /* 0x000fe40000410000 */
[----:B------:R-:W-:Y:S01]  /*1bab0*/  FMUL.FTZ R33, R141, R173 ;  /* 0x000000ad8d217220 */ /* 0x000fe20000410000 */
[----:B------:R-:W-:Y:S01]  /*1bac0*/  MOV R173, R208 ;  /* 0x000000d000ad7202 */ /* 0x000fe20000000f00 */
[--C-:B------:R-:W-:Y:S01]  /*1bad0*/  FFMA.FTZ R110, R110, c[0x0][0x2d0], -R3.reuse ;  /* 0x0000b4006e6e7a23 */ /* 0x100fe20000010803 */
[----:B------:R1:W-:Y:S01]  /*1bae0*/  MUFU.EX2 R249, R37 ;  /* 0x0000002500f97308 */ /* 0x0003e20000000800 */
[----:B------:R-:W-:Y:S02]  /*1baf0*/  FFMA.FTZ R3, R111, c[0x0][0x2d0], -R3 ;  /* 0x0000b4006f037a23 */ /* 0x000fe40000010803 */
[--C-:B------:R-:W-:Y:S02]  /*1bb00*/  FFMA.FTZ R88, R88, c[0x0][0x2d0], -R193.reuse ;  /* 0x0000b40058587a23 */ /* 0x100fe400000108c1 */
[----:B----4-:R-:W-:Y:S02]  /*1bb10*/  FMUL.FTZ R29, R136, R169 ;  /* 0x000000a9881d7220 */ /* 0x010fe40000410000 */
[--C-:B------:R-:W-:Y:S02]  /*1bb20*/  FFMA.FTZ R89, R89, c[0x0][0x2d0], -R193.reuse ;  /* 0x0000b40059597a23 */ /* 0x100fe400000108c1 */
[--C-:B------:R-:W-:Y:S01]  /*1bb30*/  FFMA.FTZ R92, R92, c[0x0][0x2d0], -R193.reuse ;  /* 0x0000b4005c5c7a23 */ /* 0x100fe200000108c1 */
[----:B------:R4:W-:Y:S01]  /*1bb40*/  MUFU.EX2 R225, R39 ;  /* 0x0000002700e17308 */ /* 0x0009e20000000800 */
[--C-:B------:R-:W-:Y:S02]  /*1bb50*/  FFMA.FTZ R93, R93, c[0x0][0x2d0], -R193.reuse ;  /* 0x0000b4005d5d7a23 */ /* 0x100fe400000108c1 */
[----:B------:R-:W-:Y:S02]  /*1bb60*/  FFMA.FTZ R104, R104, c[0x0][0x2d0], -R193 ;  /* 0x0000b40068687a23 */ /* 0x000fe400000108c1 */
[----:B--2---:R-:W-:Y:S01]  /*1bb70*/  FMUL.FTZ R30, R0, R170 ;  /* 0x000000aa001e7220 */ /* 0x004fe20000410000 */
[----:B---3--:R-:W-:Y:S04]  /*1bb80*/  MOV R170, R203 ;  /* 0x000000cb00aa7202 */ /* 0x008fe80000000f00 */
[----:B------:R2:W-:Y:S02]  /*1bb90*/  MUFU.EX2 R250, R36 ;  /* 0x0000002400fa7308 */ /* 0x0005e40000000800 */
[-C--:B------:R-:W-:Y:S03]  /*1bba0*/  HMMA.16816.F32.BF16 R28, R148, R190.reuse, R28 ;  /* 0x000000be941c723c */ /* 0x080fe6000004181c */
[C---:B-1----:R-:W-:Y:S05]  /*1bbb0*/  FMUL.FTZ R37, R141.reuse, R177 ;  /* 0x000000b18d257220 */ /* 0x042fea0000410000 */
[C---:B------:R-:W-:Y:S01]  /*1bbc0*/  HMMA.16816.F32.BF16 R32, R144.reuse, R190, R32 ;  /* 0x000000be9020723c */ /* 0x040fe20000041820 */
[----:B------:R1:W-:Y:S03]  /*1bbd0*/  MUFU.EX2 R226, R38 ;  /* 0x0000002600e27308 */ /* 0x0003e60000000800 */
[C---:B----4-:R-:W-:Y:S07]  /*1bbe0*/  FMUL.FTZ R39, R140.reuse, R179 ;  /* 0x000000b38c277220 */ /* 0x050fee0000410000 */
[----:B------:R3:W-:Y:S01]  /*1bbf0*/  MUFU.EX2 R248, R48 ;  /* 0x0000003000f87308 */ /* 0x0007e20000000800 */
[C---:B--2---:R-:W-:Y:S09]  /*1bc00*/  FMUL.FTZ R36, R141.reuse, R176 ;  /* 0x000000b08d247220 */ /* 0x044ff20000410000 */
[----:B------:R2:W-:Y:S01]  /*1bc10*/  MUFU.EX2 R224, R50 ;  /* 0x0000003200e07308 */ /* 0x0005e20000000800 */
[----:B-1----:R-:W-:Y:S09]  /*1bc20*/  FMUL.FTZ R38, R140, R178 ;  /* 0x000000b28c267220 */ /* 0x002ff20000410000 */
[----:B------:R1:W-:Y:S01]  /*1bc30*/  MUFU.EX2 R247, R49 ;  /* 0x0000003100f77308 */ /* 0x0003e20000000800 */
[-C--:B------:R-:W-:Y:S03]  /*1bc40*/  HMMA.16816.F32.BF16 R36, R144, R152.reuse, R36 ;  /* 0x000000989024723c */ /* 0x080fe60000041824 */
[----:B---3--:R-:W-:Y:S06]  /*1bc50*/  FMUL.FTZ R48, R136, R180 ;  /* 0x000000b488307220 */ /* 0x008fec0000410000 */
[----:B------:R3:W-:Y:S03]  /*1bc60*/  MUFU.EX2 R223, R51 ;  /* 0x0000003300df7308 */ /* 0x0007e60000000800 */
[----:B--2---:R-:W-:Y:S07]  /*1bc70*/  FMUL.FTZ R50, R0, R182 ;  /* 0x000000b600327220 */ /* 0x004fee0000410000 */
[----:B------:R2:W-:Y:S01]  /*1bc80*/  MUFU.EX2 R169, R40 ;  /* 0x0000002800a97308 */ /* 0x0005e20000000800 */
[----:B-1----:R-:W-:Y:S09]  /*1bc90*/  FMUL.FTZ R49, R136, R181 ;  /* 0x000000b588317220 */ /* 0x002ff20000410000 */
[----:B------:R1:W4:Y:S01]  /*1bca0*/  MUFU.EX2 R216, R41 ;  /* 0x0000002900d87308 */ /* 0x0003220000000800 */
[----:B---3--:R-:W-:Y:S09]  /*1bcb0*/  FMUL.FTZ R51, R0, R183 ;  /* 0x000000b700337220 */ /* 0x008ff20000410000 */
[----:B------:R-:W-:Y:S01]  /*1bcc0*/  MUFU.EX2 R213, R52 ;  /* 0x0000003400d57308 */ /* 0x000fe20000000800 */
[C---:B------:R-:W-:Y:S04]  /*1bcd0*/  HMMA.16816.F32.BF16 R48, R148.reuse, R152, R48 ;  /* 0x000000989430723c */ /* 0x040fe80000041830 */
[C---:B--2---:R-:W-:Y:S01]  /*1bce0*/  FMUL.FTZ R40, R141.reuse, R184 ;  /* 0x000000b88d287220 */ /* 0x044fe20000410000 */
[----:B------:R-:W-:Y:S03]  /*1bcf0*/  MOV R184, R209 ;  /* 0x000000d100b87202 */ /* 0x000fe60000000f00 */
[-C--:B------:R-:W-:Y:S01]  /*1bd00*/  HMMA.16816.F32.BF16 R116, R148, R154.reuse, R116 ;  /* 0x0000009a9474723c */ /* 0x080fe20000041874 */
[----:B------:R-:W-:Y:S03]  /*1bd10*/  MUFU.EX2 R212, R53 ;  /* 0x0000003500d47308 */ /* 0x000fe60000000800 */
[----:B-1----:R-:W-:Y:S02]  /*1bd20*/  FMUL.FTZ R41, R141, R185 ;  /* 0x000000b98d297220 */ /* 0x002fe40000410000 */
[----:B------:R-:W2:Y:S02]  /*1bd30*/  LDL.LU R185, [R1+0x20] ;  /* 0x0000200001b97983 */ /* 0x000ea40000300800 */
[C---:B------:R-:W-:Y:S02]  /*1bd40*/  HMMA.16816.F32.BF16 R120, R144.reuse, R154, R120 ;  /* 0x0000009a9078723c */ /* 0x040fe40000041878 */
[----:B------:R-:W1:Y:S01]  /*1bd50*/  LDSM.16.MT88.4 R152, [R228+0x900] ;  /* 0x00090000e498783b */ /* 0x000e620000004200 */
[----:B------:R3:W-:Y:S05]  /*1bd60*/  MUFU.EX2 R168, R42 ;  /* 0x0000002a00a87308 */ /* 0x0007ea0000000800 */
[-C--:B------:R-:W-:Y:S05]  /*1bd70*/  HMMA.16816.F32.BF16 R124, R144, R156.reuse, R124 ;  /* 0x0000009c907c723c */ /* 0x080fea000004187c */
[----:B------:R4:W1:Y:S03]  /*1bd80*/  MUFU.EX2 R178, R43 ;  /* 0x0000002b00b27308 */ /* 0x0008660000000800 */
[C---:B------:R-:W-:Y:S08]  /*1bd90*/  HMMA.16816.F32.BF16 R128, R148.reuse, R156, R128 ;  /* 0x0000009c9480723c */ /* 0x040ff00000041880 */
[-C--:B------:R-:W-:Y:S01]  /*1bda0*/  HMMA.16816.F32.BF16 R132, R148, R158.reuse, R132 ;  /* 0x0000009e9484723c */ /* 0x080fe20000041884 */
[----:B------:R1:W-:Y:S01]  /*1bdb0*/  MUFU.EX2 R215, R44 ;  /* 0x0000002c00d77308 */ /* 0x0003e20000000800 */
[----:B------:R-:W1:Y:S02]  /*1bdc0*/  LDSM.16.MT88.4 R148, [R231+0x900] ;  /* 0x00090000e794783b */ /* 0x000e640000004200 */
[C---:B---3--:R-:W-:Y:S06]  /*1bdd0*/  FMUL.FTZ R42, R140.reuse, R186 ;  /* 0x000000ba8c2a7220 */ /* 0x048fec0000410000 */
[----:B------:R-:W3:Y:S01]  /*1bde0*/  LDL.LU R186, [R1+0x24] ;  /* 0x0000240001ba7983 */ /* 0x000ee20000300800 */
[----:B------:R1:W1:Y:S01]  /*1bdf0*/  MUFU.EX2 R214, R45 ;  /* 0x0000002d00d67308 */ /* 0x0002620000000800 */
[----:B----4-:R-:W-:Y:S02]  /*1be00*/  FMUL.FTZ R43, R140, R187 ;  /* 0x000000bb8c2b7220 */ /* 0x010fe40000410000 */
[----:B------:R-:W4:Y:S05]  /*1be10*/  LDL.LU R187, [R1+0x28] ;  /* 0x0000280001bb7983 */ /* 0x000f2a0000300800 */
[----:B------:R-:W-:Y:S02]  /*1be20*/  HMMA.16816.F32.BF16 R40, R144, R158, R40 ;  /* 0x0000009e9028723c */ /* 0x000fe40000041828 */
[----:B------:R1:W-:Y:S01]  /*1be30*/  MUFU.EX2 R177, R46 ;  /* 0x0000002e00b17308 */ /* 0x0003e20000000800 */
[----:B------:R-:W1:Y:S02]  /*1be40*/  LDSM.16.MT88.4 R156, [R229+0x900] ;  /* 0x00090000e59c783b */ /* 0x000e640000004200 */
[----:B-1----:R-:W-:Y:S02]  /*1be50*/  F2FP.BF16.PACK_AB R44, R162, R171 ;  /* 0x000000aba22c723e */ /* 0x002fe400000010ff */
[----:B------:R-:W-:Y:S02]  /*1be60*/  F2FP.BF16.PACK_AB R144, R252, R251 ;  /* 0x000000fbfc90723e */ /* 0x000fe400000010ff */
[----:B------:R-:W-:Y:S03]  /*1be70*/  F2FP.BF16.PACK_AB R146, R170, R166 ;  /* 0x000000a6aa92723e */ /* 0x000fe600000010ff */
[----:B------:R-:W-:Y:S01]  /*1be80*/  MUFU.EX2 R209, R54 ;  /* 0x0000003600d17308 */ /* 0x000fe20000000800 */
[----:B------:R-:W-:Y:S02]  /*1be90*/  F2FP.BF16.PACK_AB R145, R198, R197 ;  /* 0x000000c5c691723e */ /* 0x000fe400000010ff */
[----:B------:R-:W-:Y:S02]  /*1bea0*/  F2FP.BF16.PACK_AB R45, R161, R163 ;  /* 0x000000a3a12d723e */ /* 0x000fe400000010ff */
[----:B------:R-:W-:Y:S05]  /*1beb0*/  F2FP.BF16.PACK_AB R147, R200, R199 ;  /* 0x000000c7c893723e */ /* 0x000fea00000010ff */
[----:B------:R1:W-:Y:S01]  /*1bec0*/  MUFU.EX2 R208, R55 ;  /* 0x0000003700d07308 */ /* 0x0003e20000000800 */
[----:B------:R-:W-:Y:S09]  /*1bed0*/  F2FP.BF16.PACK_AB R46, R165, R160 ;  /* 0x000000a0a52e723e */ /* 0x000ff200000010ff */
[----:B------:R-:W-:Y:S01]  /*1bee0*/  MUFU.EX2 R211, R64 ;  /* 0x0000004000d37308 */ /* 0x000fe20000000800 */
[-C--:B------:R-:W-:Y:S08]  /*1bef0*/  HMMA.16816.F32.BF16 R4, R44, R152.reuse, R4 ;  /* 0x000000982c04723c */ /* 0x080ff00000041804 */
[C---:B------:R-:W-:Y:S01]  /*1bf00*/  HMMA.16816.F32.BF16 R8, R144.reuse, R152, R8 ;  /* 0x000000989008723c */ /* 0x040fe20000041808 */
[----:B------:R-:W-:Y:S01]  /*1bf10*/  MUFU.EX2 R210, R65 ;  /* 0x0000004100d27308 */ /* 0x000fe20000000800 */
[----:B-1----:R-:W-:Y:S06]  /*1bf20*/  LDSM.16.MT88.4 R52, [R228+0x1100] ;  /* 0x00110000e434783b */ /* 0x002fec0000004200 */
[-C--:B------:R-:W-:Y:S03]  /*1bf30*/  HMMA.16816.F32.BF16 R12, R144, R154.reuse, R12 ;  /* 0x0000009a900c723c */ /* 0x080fe6000004180c */
[----:B------:R1:W-:Y:S05]  /*1bf40*/  MUFU.EX2 R183, R66 ;  /* 0x0000004200b77308 */ /* 0x0003ea0000000800 */
[C---:B------:R-:W-:Y:S01]  /*1bf50*/  HMMA.16816.F32.BF16 R16, R44.reuse, R154, R16 ;  /* 0x0000009a2c10723c */ /* 0x040fe20000041810 */
[----:B------:R-:W1:Y:S04]  /*1bf60*/  LDSM.16.MT88.4 R152, [R230+0x900] ;  /* 0x00090000e698783b */ /* 0x000e680000004200 */
[----:B------:R-:W-:Y:S03]  /*1bf70*/  MUFU.EX2 R188, R62 ;  /* 0x0000003e00bc7308 */ /* 0x000fe60000000800 */
[-C--:B------:R-:W-:Y:S07]  /*1bf80*/  HMMA.16816.F32.BF16 R20, R44, R148.reuse, R20 ;  /* 0x000000942c14723c */ /* 0x080fee0000041814 */
[----:B------:R-:W-:Y:S01]  /*1bf90*/  MUFU.EX2 R191, R68 ;  /* 0x0000004400bf7308 */ /* 0x000fe20000000800 */
[C---:B------:R-:W-:Y:S01]  /*1bfa0*/  HMMA.16816.F32.BF16 R24, R144.reuse, R148, R24 ;  /* 0x000000949018723c */ /* 0x040fe20000041818 */
[----:B------:R-:W4:Y:S04]  /*1bfb0*/  LDL.LU R149, [R1+0x1c] ;  /* 0x00001c0001957983 */ /* 0x000f280000300800 */
[----:B-1----:R-:W1:Y:S03]  /*1bfc0*/  LDSM.16.MT88.4 R64, [R231+0x1100] ;  /* 0x00110000e740783b */ /* 0x002e660000004200 */
[-C--:B------:R-:W-:Y:S01]  /*1bfd0*/  HMMA.16816.F32.BF16 R28, R144, R150.reuse, R28 ;  /* 0x00000096901c723c */ /* 0x080fe2000004181c */
[----:B------:R-:W-:Y:S07]  /*1bfe0*/  MUFU.EX2 R189, R70 ;  /* 0x0000004600bd7308 */ /* 0x000fee0000000800 */
[C---:B------:R-:W-:Y:S03]  /*1bff0*/  HMMA.16816.F32.BF16 R32, R44.reuse, R150, R32 ;  /* 0x000000962c20723c */ /* 0x040fe60000041820 */
[----:B------:R-:W1:Y:S05]  /*1c000*/  MUFU.EX2 R176, R142 ;  /* 0x0000008e00b07308 */ /* 0x000e6a0000000800 */
[-C--:B------:R-:W-:Y:S05]  /*1c010*/  HMMA.16816.F32.BF16 R36, R44, R156.reuse, R36 ;  /* 0x0000009c2c24723c */ /* 0x080fea0000041824 */
[----:B------:R1:W-:Y:S03]  /*1c020*/  MUFU.EX2 R142, R63 ;  /* 0x0000003f008e7308 */ /* 0x0003e60000000800 */
[C---:B------:R-:W-:Y:S07]  /*1c030*/  HMMA.16816.F32.BF16 R48, R144.reuse, R156, R48 ;  /* 0x0000009c9030723c */ /* 0x040fee0000041830 */
[----:B------:R1:W-:Y:S01]  /*1c040*/  MUFU.EX2 R179, R56 ;  /* 0x0000003800b37308 */ /* 0x0003e20000000800 */
[-C--:B------:R-:W-:Y:S08]  /*1c050*/  HMMA.16816.F32.BF16 R116, R144, R158.reuse, R116 ;  /* 0x0000009e9074723c */ /* 0x080ff00000041874 */
[C---:B------:R-:W-:Y:S01]  /*1c060*/  HMMA.16816.F32.BF16 R120, R44.reuse, R158, R120 ;  /* 0x0000009e2c78723c */ /* 0x040fe20000041878 */
[----:B------:R-:W-:Y:S01]  /*1c070*/  LDSM.16.MT88.4 R156, [R228+0x3100] ;  /* 0x00310000e49c783b */ /* 0x000fe20000004200 */
[----:B------:R1:W1:Y:S06]  /*1c080*/  MUFU.EX2 R182, R57 ;  /* 0x0000003900b67308 */ /* 0x00026c0000000800 */
[-C--:B------:R-:W-:Y:S01]  /*1c090*/  HMMA.16816.F32.BF16 R124, R44, R152.reuse, R124 ;  /* 0x000000982c7c723c */ /* 0x080fe2000004187c */
[----:B-1----:R-:W1:Y:S03]  /*1c0a0*/  LDSM.16.MT88.4 R60, [R229+0x1100] ;  /* 0x00110000e53c783b */ /* 0x002e660000004200 */
[----:B------:R1:W-:Y:S01]  /*1c0b0*/  MUFU.EX2 R181, R58 ;  /* 0x0000003a00b57308 */ /* 0x0003e20000000800 */
[----:B------:R-:W-:Y:S03]  /*1c0c0*/  F2FP.BF16.PACK_AB R56, R216, R169 ;  /* 0x000000a9d838723e */ /* 0x000fe600000010ff */
[C---:B------:R-:W-:Y:S06]  /*1c0d0*/  HMMA.16816.F32.BF16 R128, R144.reuse, R152, R128 ;  /* 0x000000989080723c */ /* 0x040fec0000041880 */
[----:B------:R1:W1:Y:S02]  /*1c0e0*/  MUFU.EX2 R180, R59 ;  /* 0x0000003b00b47308 */ /* 0x0002640000000800 */
[-C--:B------:R-:W-:Y:S04]  /*1c0f0*/  HMMA.16816.F32.BF16 R132, R144, R154.reuse, R132 ;  /* 0x0000009a9084723c */ /* 0x080fe80000041884 */
[----:B------:R-:W-:Y:S04]  /*1c100*/  F2FP.BF16.PACK_AB R57, R178, R168 ;  /* 0x000000a8b239723e */ /* 0x000fe800000010ff */
[----:B------:R-:W-:Y:S01]  /*1c110*/  HMMA.16816.F32.BF16 R40, R44, R154, R40 ;  /* 0x0000009a2c28723c */ /* 0x000fe20000041828 */
[----:B------:R-:W-:Y:S03]  /*1c120*/  MUFU.EX2 R190, R81 ;  /* 0x0000005100be7308 */ /* 0x000fe60000000800 */
[----:B-1----:R-:W-:Y:S03]  /*1c130*/  F2FP.BF16.PACK_AB R58, R214, R215 ;  /* 0x000000d7d63a723e */ /* 0x002fe600000010ff */
[----:B------:R-:W-:Y:S02]  /*1c140*/  F2FP.BF16.PACK_AB R44, R249, R250 ;  /* 0x000000faf92c723e */ /* 0x000fe400000010ff */
[----:B------:R-:W-:Y:S02]  /*1c150*/  F2FP.BF16.PACK_AB R46, R247, R248 ;  /* 0x000000f8f72e723e */ /* 0x000fe400000010ff */
[----:B------:R1:W-:Y:S01]  /*1c160*/  MUFU.EX2 R81, R71 ;  /* 0x0000004700517308 */ /* 0x0003e20000000800 */
[----:B------:R-:W-:Y:S02]  /*1c170*/  F2FP.BF16.PACK_AB R45, R225, R226 ;  /* 0x000000e2e12d723e */ /* 0x000fe400000010ff */
[----:B------:R-:W-:Y:S02]  /*1c180*/  F2FP.BF16.PACK_AB R47, R223, R224 ;  /* 0x000000e0df2f723e */ /* 0x000fe400000010ff */
[----:B------:R-:W-:Y:S05]  /*1c190*/  F2FP.BF16.PACK_AB R59, R176, R177 ;  /* 0x000000b1b03b723e */ /* 0x000fea00000010ff */
[-C--:B------:R-:W-:Y:S01]  /*1c1a0*/  HMMA.16816.F32.BF16 R4, R44, R52.reuse, R4 ;  /* 0x000000342c04723c */ /* 0x080fe20000041804 */
[----:B------:R-:W-:Y:S07]  /*1c1b0*/  MUFU.EX2 R113, R113 ;  /* 0x0000007100717308 */ /* 0x000fee0000000800 */
[C---:B------:R-:W-:Y:S03]  /*1c1c0*/  HMMA.16816.F32.BF16 R8, R56.reuse, R52, R8 ;  /* 0x000000343808723c */ /* 0x040fe60000041808 */
[----:B------:R-:W-:Y:S01]  /*1c1d0*/  MUFU.EX2 R115, R115 ;  /* 0x0000007300737308 */ /* 0x000fe20000000800 */
[----:B-1----:R-:W-:Y:S04]  /*1c1e0*/  LDSM.16.MT88.4 R68, [R229+0x2100] ;  /* 0x00210000e544783b */ /* 0x002fe80000004200 */
        /* <DEDUP_REMOVED lines=11> */
[----:B------:R-:W3:Y:S04]  /*1c2a0*/  LDSM.16.MT88.4 R64, [R228+0x1900] ;  /* 0x00190000e440783b */ /* 0x000ee80000004200 */
[----:B------:R1:W-:Y:S03]  /*1c2b0*/  MUFU.EX2 R80, R72 ;  /* 0x0000004800507308 */ /* 0x0003e60000000800 */
[-C--:B------:R-:W-:Y:S07]  /*1c2c0*/  HMMA.16816.F32.BF16 R36, R44, R60.reuse, R36 ;  /* 0x0000003c2c24723c */ /* 0x080fee0000041824 */
[----:B------:R-:W3:Y:S01]  /*1c2d0*/  MUFU.EX2 R73, R73 ;  /* 0x0000004900497308 */ /* 0x000ee20000000800 */
[C---:B------:R-:W-:Y:S08]  /*1c2e0*/  HMMA.16816.F32.BF16 R48, R56.reuse, R60, R48 ;  /* 0x0000003c3830723c */ /* 0x040ff00000041830 */
[-C--:B------:R-:W-:Y:S01]  /*1c2f0*/  HMMA.16816.F32.BF16 R116, R56, R62.reuse, R116 ;  /* 0x0000003e3874723c */ /* 0x080fe20000041874 */
[----:B------:R-:W-:Y:S03]  /*1c300*/  MUFU.EX2 R76, R76 ;  /* 0x0000004c004c7308 */ /* 0x000fe60000000800 */
[----:B--2---:R-:W-:Y:S01]  /*1c310*/  FFMA.FTZ R0, R0, R185, R195 ;  /* 0x000000b900007223 */ /* 0x004fe200000100c3 */
[----:B------:R-:W-:Y:S03]  /*1c320*/  MOV R185, R175 ;  /* 0x000000af00b97202 */ /* 0x000fe60000000f00 */
[C---:B------:R-:W-:Y:S01]  /*1c330*/  HMMA.16816.F32.BF16 R120, R44.reuse, R62, R120 ;  /* 0x0000003e2c78723c */ /* 0x040fe20000041878 */
[----:B------:R-:W-:Y:S02]  /*1c340*/  LDSM.16.MT88.4 R60, [R229+0x1900] ;  /* 0x00190000e53c783b */ /* 0x000fe40000004200 */
[----:B------:R-:W2:Y:S01]  /*1c350*/  MUFU.EX2 R77, R77 ;  /* 0x0000004d004d7308 */ /* 0x000ea20000000800 */
[----:B-1----:R-:W-:Y:S04]  /*1c360*/  FADD.FTZ R72, R196, R0 ;  /* 0x00000000c4487221 */ /* 0x002fe80000010000 */
[-C--:B------:R-:W-:Y:S05]  /*1c370*/  HMMA.16816.F32.BF16 R124, R44, R52.reuse, R124 ;  /* 0x000000342c7c723c */ /* 0x080fea000004187c */
[----:B------:R-:W-:Y:S03]  /*1c380*/  MUFU.EX2 R74, R74 ;  /* 0x0000004a004a7308 */ /* 0x000fe60000000800 */
[C---:B------:R-:W-:Y:S07]  /*1c390*/  HMMA.16816.F32.BF16 R128, R56.reuse, R52, R128 ;  /* 0x000000343880723c */ /* 0x040fee0000041880 */
[----:B------:R-:W-:Y:S01]  /*1c3a0*/  F2FP.BF16.PACK_AB R52, R182, R179 ;  /* 0x000000b3b634723e */ /* 0x000fe200000010ff */
[-C--:B------:R-:W-:Y:S01]  /*1c3b0*/  HMMA.16816.F32.BF16 R132, R56, R54.reuse, R132 ;  /* 0x000000363884723c */ /* 0x080fe20000041884 */
[----:B------:R-:W1:Y:S01]  /*1c3c0*/  LDSM.16.MT88.4 R56, [R231+0x1900] ;  /* 0x00190000e738783b */ /* 0x000e620000004200 */
[----:B------:R-:W1:Y:S02]  /*1c3d0*/  MUFU.EX2 R75, R75 ;  /* 0x0000004b004b7308 */ /* 0x000e640000000800 */
[----:B------:R-:W-:Y:S01]  /*1c3e0*/  F2FP.BF16.PACK_AB R53, R180, R181 ;  /* 0x000000b5b435723e */ /* 0x000fe200000010ff */
[----:B---3--:R-:W-:Y:S03]  /*1c3f0*/  FFMA.FTZ R136, R136, R186, R217 ;  /* 0x000000ba88887223 */ /* 0x008fe600000100d9 */
[----:B------:R-:W-:Y:S04]  /*1c400*/  HMMA.16816.F32.BF16 R40, R44, R54, R40 ;  /* 0x000000362c28723c */ /* 0x000fe80000041828 */
[----:B------:R-:W-:Y:S01]  /*1c410*/  FADD.FTZ R136, R218, R136 ;  /* 0x00000088da887221 */ /* 0x000fe20000010000 */
[----:B------:R-:W-:Y:S01]  /*1c420*/  MUFU.EX2 R78, R78 ;  /* 0x0000004e004e7308 */ /* 0x000fe20000000800 */
[----:B----4-:R-:W-:Y:S01]  /*1c430*/  FFMA.FTZ R140, R140, R187, R219 ;  /* 0x000000bb8c8c7223 */ /* 0x010fe200000100db */
[----:B------:R-:W-:Y:S01]  /*1c440*/  F2FP.BF16.PACK_AB R44, R212, R213 ;  /* 0x000000d5d42c723e */ /* 0x000fe200000010ff */
[----:B------:R-:W-:Y:S01]  /*1c450*/  FADD.FTZ R0, R173, R136 ;  /* 0x00000088ad007221 */ /* 0x000fe20000010000 */
[----:B------:R-:W-:Y:S03]  /*1c460*/  F2FP.BF16.PACK_AB R46, R210, R211 ;  /* 0x000000d3d22e723e */ /* 0x000fe600000010ff */
[----:B------:R-:W-:Y:S01]  /*1c470*/  F2FP.BF16.PACK_AB R45, R208, R209 ;  /* 0x000000d1d02d723e */ /* 0x000fe200000010ff */
[----:B------:R-:W-:Y:S01]  /*1c480*/  FADD.FTZ R140, R220, R140 ;  /* 0x0000008cdc8c7221 */ /* 0x000fe20000010000 */
[----:B------:R-:W-:Y:S01]  /*1c490*/  F2FP.BF16.PACK_AB R47, R207, R183 ;  /* 0x000000b7cf2f723e */ /* 0x000fe200000010ff */
[----:B------:R-:W3:Y:S01]  /*1c4a0*/  MUFU.EX2 R79, R79 ;  /* 0x0000004f004f7308 */ /* 0x000ee20000000800 */
[----:B------:R-:W-:Y:S02]  /*1c4b0*/  F2FP.BF16.PACK_AB R54, R205, R206 ;  /* 0x000000cecd36723e */ /* 0x000fe400000010ff */
[----:B------:R-:W-:Y:S02]  /*1c4c0*/  F2FP.BF16.PACK_AB R55, R142, R188 ;  /* 0x000000bc8e37723e */ /* 0x000fe400000010ff */
[----:B------:R-:W-:Y:S01]  /*1c4d0*/  MOV R136, R137 ;  /* 0x0000008900887202 */ /* 0x000fe20000000f00 */
        /* <DEDUP_REMOVED lines=8> */
[-C--:B-1----:R-:W-:Y:S04]  /*1c560*/  HMMA.16816.F32.BF16 R20, R44, R56.reuse, R20 ;  /* 0x000000382c14723c */ /* 0x082fe80000041814 */
[----:B------:R-:W-:Y:S04]  /*1c570*/  MUFU.EX2 R97, R97 ;  /* 0x0000006100617308 */ /* 0x000fe80000000800 */
[C---:B------:R-:W-:Y:S06]  /*1c580*/  HMMA.16816.F32.BF16 R24, R52.reuse, R56, R24 ;  /* 0x000000383418723c */ /* 0x040fec0000041818 */
[----:B------:R-:W-:Y:S02]  /*1c590*/  MUFU.EX2 R86, R86 ;  /* 0x0000005600567308 */ /* 0x000fe40000000800 */
[-C--:B------:R-:W-:Y:S08]  /*1c5a0*/  HMMA.16816.F32.BF16 R28, R52, R58.reuse, R28 ;  /* 0x0000003a341c723c */ /* 0x080ff0000004181c */
[C---:B------:R-:W-:Y:S01]  /*1c5b0*/  HMMA.16816.F32.BF16 R32, R44.reuse, R58, R32 ;  /* 0x0000003a2c20723c */ /* 0x040fe20000041820 */
[----:B------:R-:W1:Y:S01]  /*1c5c0*/  LDSM.16.MT88.4 R56, [R228+0x2100] ;  /* 0x00210000e438783b */ /* 0x000e620000004200 */
[----:B------:R-:W-:Y:S02]  /*1c5d0*/  MUFU.EX2 R87, R87 ;  /* 0x0000005700577308 */ /* 0x000fe40000000800 */
[----:B------:R-:W-:Y:S04]  /*1c5e0*/  FFMA.FTZ R141, R141, R149, R221 ;  /* 0x000000958d8d7223 */ /* 0x000fe800000100dd */
[-C--:B------:R-:W-:Y:S04]  /*1c5f0*/  HMMA.16816.F32.BF16 R36, R44, R60.reuse, R36 ;  /* 0x0000003c2c24723c */ /* 0x080fe80000041824 */
[----:B------:R-:W-:Y:S01]  /*1c600*/  MUFU.EX2 R98, R98 ;  /* 0x0000006200627308 */ /* 0x000fe20000000800 */
[----:B------:R-:W-:Y:S03]  /*1c610*/  FADD.FTZ R141, R222, R141 ;  /* 0x0000008dde8d7221 */ /* 0x000fe60000010000 */
[C---:B------:R-:W-:Y:S04]  /*1c620*/  HMMA.16816.F32.BF16 R48, R52.reuse, R60, R48 ;  /* 0x0000003c3430723c */ /* 0x040fe80000041830 */
[----:B------:R-:W-:Y:S02]  /*1c630*/  FADD.FTZ R141, R227, R141 ;  /* 0x0000008de38d7221 */ /* 0x000fe40000010000 */
[----:B------:R-:W-:Y:S02]  /*1c640*/  MUFU.EX2 R99, R99 ;  /* 0x0000006300637308 */ /* 0x000fe40000000800 */
[-C--:B------:R-:W-:Y:S08]  /*1c650*/  HMMA.16816.F32.BF16 R116, R52, R62.reuse, R116 ;  /* 0x0000003e3474723c */ /* 0x080ff00000041874 */
[C---:B------:R-:W-:Y:S01]  /*1c660*/  HMMA.16816.F32.BF16 R120, R44.reuse, R62, R120 ;  /* 0x0000003e2c78723c */ /* 0x040fe20000041878 */
[----:B------:R-:W1:Y:S01]  /*1c670*/  LDSM.16.MT88.4 R60, [R231+0x2100] ;  /* 0x00210000e73c783b */ /* 0x000e620000004200 */
[----:B------:R-:W-:Y:S06]  /*1c680*/  MUFU.EX2 R100, R100 ;  /* 0x0000006400647308 */ /* 0x000fec0000000800 */
[-C--:B----4-:R-:W-:Y:S04]  /*1c690*/  HMMA.16816.F32.BF16 R124, R44, R64.reuse, R124 ;  /* 0x000000402c7c723c */ /* 0x090fe8000004187c */
[----:B------:R-:W-:Y:S04]  /*1c6a0*/  MUFU.EX2 R101, R101 ;  /* 0x0000006500657308 */ /* 0x000fe80000000800 */
[C---:B------:R-:W-:Y:S06]  /*1c6b0*/  HMMA.16816.F32.BF16 R128, R52.reuse, R64, R128 ;  /* 0x000000403480723c */ /* 0x040fec0000041880 */
[----:B------:R-:W4:Y:S02]  /*1c6c0*/  MUFU.EX2 R112, R112 ;  /* 0x0000007000707308 */ /* 0x000f240000000800 */
[-C--:B------:R-:W-:Y:S07]  /*1c6d0*/  HMMA.16816.F32.BF16 R132, R52, R66.reuse, R132 ;  /* 0x000000423484723c */ /* 0x080fee0000041884 */
[----:B------:R-:W-:Y:S01]  /*1c6e0*/  F2FP.BF16.PACK_AB R52, R73, R80 ;  /* 0x000000504934723e */ /* 0x000fe200000010ff */
[----:B------:R-:W-:Y:S01]  /*1c6f0*/  HMMA.16816.F32.BF16 R40, R44, R66, R40 ;  /* 0x000000422c28723c */ /* 0x000fe20000041828 */
[----:B------:R-:W1:Y:S01]  /*1c700*/  LDSM.16.MT88.4 R64, [R230+0x2100] ;  /* 0x00210000e640783b */ /* 0x000e620000004200 */
[----:B------:R-:W-:Y:S02]  /*1c710*/  MUFU.EX2 R102, R102 ;  /* 0x0000006600667308 */ /* 0x000fe40000000800 */
[----:B--2---:R-:W-:Y:S02]  /*1c720*/  F2FP.BF16.PACK_AB R54, R77, R76 ;  /* 0x0000004c4d36723e */ /* 0x004fe400000010ff */
[----:B------:R-:W-:Y:S02]  /*1c730*/  F2FP.BF16.PACK_AB R53, R75, R74 ;  /* 0x0000004a4b35723e */ /* 0x000fe400000010ff */
[----:B------:R-:W-:Y:S04]  /*1c740*/  F2FP.BF16.PACK_AB R44, R204, R191 ;  /* 0x000000bfcc2c723e */ /* 0x000fe800000010ff */
[----:B------:R-:W-:Y:S01]  /*1c750*/  F2FP.BF16.PACK_AB R46, R190, R203 ;  /* 0x000000cbbe2e723e */ /* 0x000fe200000010ff */
[----:B------:R-:W-:Y:S01]  /*1c760*/  MUFU.EX2 R103, R103 ;  /* 0x0000006700677308 */ /* 0x000fe20000000800 */
[----:B------:R-:W-:Y:S02]  /*1c770*/  F2FP.BF16.PACK_AB R45, R81, R189 ;  /* 0x000000bd512d723e */ /* 0x000fe400000010ff */
[----:B------:R-:W-:Y:S02]  /*1c780*/  F2FP.BF16.PACK_AB R47, R83, R82 ;  /* 0x00000052532f723e */ /* 0x000fe400000010ff */
[----:B---3--:R-:W-:Y:S02]  /*1c790*/  F2FP.BF16.PACK_AB R55, R79, R78 ;  /* 0x0000004e4f37723e */ /* 0x008fe400000010ff */
[----:B----4-:R-:W-:Y:S03]  /*1c7a0*/  F2FP.BF16.PACK_AB R186, R113, R112 ;  /* 0x0000007071ba723e */ /* 0x010fe600000010ff */
[-C--:B-1----:R-:W-:Y:S01]  /*1c7b0*/  HMMA.16816.F32.BF16 R4, R44, R56.reuse, R4 ;  /* 0x000000382c04723c */ /* 0x082fe20000041804 */
[----:B------:R-:W1:Y:S07]  /*1c7c0*/  MUFU.EX2 R114, R114 ;  /* 0x0000007200727308 */ /* 0x000e6e0000000800 */
[C---:B------:R-:W-:Y:S03]  /*1c7d0*/  HMMA.16816.F32.BF16 R8, R52.reuse, R56, R8 ;  /* 0x000000383408723c */ /* 0x040fe60000041808 */
[----:B------:R-:W-:Y:S05]  /*1c7e0*/  MUFU.EX2 R105, R105 ;  /* 0x0000006900697308 */ /* 0x000fea0000000800 */
[-C--:B------:R-:W-:Y:S05]  /*1c7f0*/  HMMA.16816.F32.BF16 R12, R52, R58.reuse, R12 ;  /* 0x0000003a340c723c */ /* 0x080fea000004180c */
[----:B------:R-:W-:Y:S03]  /*1c800*/  MUFU.EX2 R108, R108 ;  /* 0x0000006c006c7308 */ /* 0x000fe60000000800 */
[C---:B------:R-:W-:Y:S01]  /*1c810*/  HMMA.16816.F32.BF16 R16, R44.reuse, R58, R16 ;  /* 0x0000003a2c10723c */ /* 0x040fe20000041810 */
[----:B------:R-:W2:Y:S03]  /*1c820*/  LDSM.16.MT88.4 R56, [R228+0x2900] ;  /* 0x00290000e438783b */ /* 0x000ea60000004200 */
[----:B-1----:R-:W-:Y:S03]  /*1c830*/  F2FP.BF16.PACK_AB R187, R115, R114 ;  /* 0x0000007273bb723e */ /* 0x002fe600000010ff */
[----:B------:R-:W-:Y:S01]  /*1c840*/  MUFU.EX2 R88, R88 ;  /* 0x0000005800587308 */ /* 0x000fe20000000800 */
[-C--:B------:R-:W-:Y:S08]  /*1c850*/  HMMA.16816.F32.BF16 R20, R44, R60.reuse, R20 ;  /* 0x0000003c2c14723c */ /* 0x080ff00000041814 */
[C---:B------:R-:W-:Y:S01]  /*1c860*/  HMMA.16816.F32.BF16 R24, R52.reuse, R60, R24 ;  /* 0x0000003c3418723c */ /* 0x040fe20000041818 */
[----:B------:R-:W1:Y:S07]  /*1c870*/  MUFU.EX2 R89, R89 ;  /* 0x0000005900597308 */ /* 0x000e6e0000000800 */
[-C--:B------:R-:W-:Y:S03]  /*1c880*/  HMMA.16816.F32.BF16 R28, R52, R62.reuse, R28 ;  /* 0x0000003e341c723c */ /* 0x080fe6000004181c */
[----:B------:R-:W-:Y:S05]  /*1c890*/  MUFU.EX2 R92, R92 ;  /* 0x0000005c005c7308 */ /* 0x000fea0000000800 */
[C---:B------:R-:W-:Y:S01]  /*1c8a0*/  HMMA.16816.F32.BF16 R32, R44.reuse, R62, R32 ;  /* 0x0000003e2c20723c */ /* 0x040fe20000041820 */
[----:B------:R-:W3:Y:S04]  /*1c8b0*/  LDSM.16.MT88.4 R60, [R231+0x2900] ;  /* 0x00290000e73c783b */ /* 0x000ee80000004200 */
[----:B------:R-:W4:Y:S03]  /*1c8c0*/  MUFU.EX2 R93, R93 ;  /* 0x0000005d005d7308 */ /* 0x000f260000000800 */
[-C--:B------:R-:W-:Y:S07]  /*1c8d0*/  HMMA.16816.F32.BF16 R36, R44, R68.reuse, R36 ;  /* 0x000000442c24723c */ /* 0x080fee0000041824 */
[----:B------:R-:W-:Y:S01]  /*1c8e0*/  MUFU.EX2 R90, R90 ;  /* 0x0000005a005a7308 */ /* 0x000fe20000000800 */
[C---:B------:R-:W-:Y:S08]  /*1c8f0*/  HMMA.16816.F32.BF16 R48, R52.reuse, R68, R48 ;  /* 0x000000443430723c */ /* 0x040ff00000041830 */
[-C--:B------:R-:W-:Y:S01]  /*1c900*/  HMMA.16816.F32.BF16 R116, R52, R70.reuse, R116 ;  /* 0x000000463474723c */ /* 0x080fe20000041874 */
[----:B------:R-:W1:Y:S07]  /*1c910*/  MUFU.EX2 R91, R91 ;  /* 0x0000005b005b7308 */ /* 0x000e6e0000000800 */
[C---:B------:R-:W-:Y:S01]  /*1c920*/  HMMA.16816.F32.BF16 R120, R44.reuse, R70, R120 ;  /* 0x000000462c78723c */ /* 0x040fe20000041878 */
[----:B------:R-:W2:Y:S02]  /*1c930*/  LDSM.16.MT88.4 R68, [R229+0x2900] ;  /* 0x00290000e544783b */ /* 0x000ea40000004200 */
[----:B------:R-:W-:Y:S05]  /*1c940*/  MUFU.EX2 R94, R94 ;  /* 0x0000005e005e7308 */ /* 0x000fea0000000800 */
[-C--:B------:R-:W-:Y:S05]  /*1c950*/  HMMA.16816.F32.BF16 R124, R44, R64.reuse, R124 ;  /* 0x000000402c7c723c */ /* 0x080fea000004187c */
[----:B------:R-:W2:Y:S03]  /*1c960*/  MUFU.EX2 R95, R95 ;  /* 0x0000005f005f7308 */ /* 0x000ea60000000800 */
[C---:B------:R-:W-:Y:S07]  /*1c970*/  HMMA.16816.F32.BF16 R128, R52.reuse, R64, R128 ;  /* 0x000000403480723c */ /* 0x040fee0000041880 */
[----:B------:R-:W2:Y:S01]  /*1c980*/  MUFU.EX2 R104, R104 ;  /* 0x0000006800687308 */ /* 0x000ea20000000800 */
[-C--:B------:R-:W-:Y:S07]  /*1c990*/  HMMA.16816.F32.BF16 R132, R52, R66.reuse, R132 ;  /* 0x000000423484723c */ /* 0x080fee0000041884 */
[----:B-1----:R-:W-:Y:S01]  /*1c9a0*/  F2FP.BF16.PACK_AB R52, R89, R88 ;  /* 0x000000585934723e */ /* 0x002fe200000010ff */
[----:B------:R-:W-:Y:S01]  /*1c9b0*/  HMMA.16816.F32.BF16 R40, R44, R66, R40 ;  /* 0x000000422c28723c */ /* 0x000fe20000041828 */
[----:B------:R-:W1:Y:S01]  /*1c9c0*/  LDSM.16.MT88.4 R64, [R230+0x2900] ;  /* 0x00290000e640783b */ /* 0x000e620000004200 */
[----:B------:R-:W-:Y:S02]  /*1c9d0*/  MUFU.EX2 R106, R106 ;  /* 0x0000006a006a7308 */ /* 0x000fe40000000800 */
[----:B----4-:R-:W-:Y:S02]  /*1c9e0*/  F2FP.BF16.PACK_AB R54, R93, R92 ;  /* 0x0000005c5d36723e */ /* 0x010fe400000010ff */
[----:B------:R-:W-:Y:S02]  /*1c9f0*/  F2FP.BF16.PACK_AB R53, R91, R90 ;  /* 0x0000005a5b35723e */ /* 0x000fe400000010ff */
[----:B------:R-:W-:Y:S04]  /*1ca00*/  F2FP.BF16.PACK_AB R44, R85, R84 ;  /* 0x00000054552c723e */ /* 0x000fe800000010ff */
[----:B------:R-:W-:Y:S01]  /*1ca10*/  F2FP.BF16.PACK_AB R46, R97, R96 ;  /* 0x00000060612e723e */ /* 0x000fe200000010ff */
[----:B------:R-:W4:Y:S01]  /*1ca20*/  MUFU.EX2 R107, R107 ;  /* 0x0000006b006b7308 */ /* 0x000f220000000800 */
[----:B------:R-:W-:Y:S02]  /*1ca30*/  F2FP.BF16.PACK_AB R45, R87, R86 ;  /* 0x00000056572d723e */ /* 0x000fe400000010ff */
[----:B------:R-:W-:Y:S02]  /*1ca40*/  F2FP.BF16.PACK_AB R47, R99, R98 ;  /* 0x00000062632f723e */ /* 0x000fe400000010ff */
[----:B--2---:R-:W-:Y:S05]  /*1ca50*/  F2FP.BF16.PACK_AB R55, R95, R94 ;  /* 0x0000005e5f37723e */ /* 0x004fea00000010ff */
[-C--:B------:R-:W-:Y:S08]  /*1ca60*/  HMMA.16816.F32.BF16 R4, R44, R56.reuse, R4 ;  /* 0x000000382c04723c */ /* 0x080ff00000041804 */
[C---:B------:R-:W-:Y:S07]  /*1ca70*/  HMMA.16816.F32.BF16 R8, R52.reuse, R56, R8 ;  /* 0x000000383408723c */ /* 0x040fee0000041808 */
[----:B------:R-:W-:Y:S01]  /*1ca80*/  FADD.FTZ R57, R174, R140 ;  /* 0x0000008cae397221 */ /* 0x000fe20000010000 */
[-C--:B------:R-:W-:Y:S04]  /*1ca90*/  HMMA.16816.F32.BF16 R12, R52, R58.reuse, R12 ;  /* 0x0000003a340c723c */ /* 0x080fe8000004180c */
[----:B------:R-:W-:Y:S04]  /*1caa0*/  FADD.FTZ R56, R201, R72 ;  /* 0x00000048c9387221 */ /* 0x000fe80000010000 */
[C---:B------:R-:W-:Y:S07]  /*1cab0*/  HMMA.16816.F32.BF16 R16, R44.reuse, R58, R16 ;  /* 0x0000003a2c10723c */ /* 0x040fee0000041810 */
[----:B------:R-:W-:Y:S01]  /*1cac0*/  FADD.FTZ R59, R172, R141 ;  /* 0x0000008dac3b7221 */ /* 0x000fe20000010000 */
[-C--:B---3--:R-:W-:Y:S01]  /*1cad0*/  HMMA.16816.F32.BF16 R20, R44, R60.reuse, R20 ;  /* 0x0000003c2c14723c */ /* 0x088fe20000041814 */
[----:B------:R-:W2:Y:S03]  /*1cae0*/  LDSM.16.MT88.4 R172, [R231+0x3100] ;  /* 0x00310000e7ac783b */ /* 0x000ea60000004200 */
[----:B------:R-:W-:Y:S01]  /*1caf0*/  FADD.FTZ R58, R185, R57 ;  /* 0x00000039b93a7221 */ /* 0x000fe20000010000 */
[----:B------:R-:W-:Y:S01]  /*1cb00*/  F2FP.BF16.PACK_AB R185, R103, R102 ;  /* 0x0000006667b9723e */ /* 0x000fe200000010ff */
[----:B------:R-:W-:Y:S01]  /*1cb10*/  FADD.FTZ R57, R184, R0 ;  /* 0x00000000b8397221 */ /* 0x000fe20000010000 */
[----:B------:R-:W-:Y:S01]  /*1cb20*/  F2FP.BF16.PACK_AB R184, R101, R100 ;  /* 0x0000006465b8723e */ /* 0x000fe200000010ff */
[C---:B------:R-:W-:Y:S01]  /*1cb30*/  HMMA.16816.F32.BF16 R24, R52.reuse, R60, R24 ;  /* 0x0000003c3418723c */ /* 0x040fe20000041818 */
[----:B------:R3:W-:Y:S03]  /*1cb40*/  MUFU.EX2 R60, R3 ;  /* 0x00000003003c7308 */ /* 0x0007e60000000800 */
[----:B------:R-:W-:Y:S02]  /*1cb50*/  FADD.FTZ R0, R163, R58 ;  /* 0x0000003aa3007221 */ /* 0x000fe40000010000 */
[----:B------:R-:W-:Y:S02]  /*1cb60*/  FADD.FTZ R57, R251, R57 ;  /* 0x00000039fb397221 */ /* 0x000fe40000010000 */
[-C--:B------:R-:W-:Y:S03]  /*1cb70*/  HMMA.16816.F32.BF16 R28, R52, R62.reuse, R28 ;  /* 0x0000003e341c723c */ /* 0x080fe6000004181c */
[----:B------:R-:W1:Y:S01]  /*1cb80*/  MUFU.EX2 R61, R110 ;  /* 0x0000006e003d7308 */ /* 0x000e620000000800 */
[----:B------:R-:W-:Y:S02]  /*1cb90*/  FADD.FTZ R0, R161, R0 ;  /* 0x00000000a1007221 */ /* 0x000fe40000010000 */
[----:B------:R-:W-:Y:S02]  /*1cba0*/  FADD.FTZ R57, R252, R57 ;  /* 0x00000039fc397221 */ /* 0x000fe40000010000 */
[C---:B------:R-:W-:Y:S04]  /*1cbb0*/  HMMA.16816.F32.BF16 R32, R44.reuse, R62, R32 ;  /* 0x0000003e2c20723c */ /* 0x040fe80000041820 */
[----:B------:R-:W-:Y:S04]  /*1cbc0*/  FADD.FTZ R0, R167, R0 ;  /* 0x00000000a7007221 */ /* 0x000fe80000010000 */
[-C--:B------:R-:W-:Y:S04]  /*1cbd0*/  HMMA.16816.F32.BF16 R36, R44, R68.reuse, R36 ;  /* 0x000000442c24723c */ /* 0x080fe80000041824 */
[----:B---3--:R-:W-:Y:S04]  /*1cbe0*/  FADD.FTZ R3, R171, R59 ;  /* 0x0000003bab037221 */ /* 0x008fe80000010000 */
[C---:B------:R-:W-:Y:S04]  /*1cbf0*/  HMMA.16816.F32.BF16 R48, R52.reuse, R68, R48 ;  /* 0x000000443430723c */ /* 0x040fe80000041830 */
[----:B------:R-:W-:Y:S04]  /*1cc00*/  FADD.FTZ R3, R162, R3 ;  /* 0x00000003a2037221 */ /* 0x000fe80000010000 */
[-C--:B------:R-:W-:Y:S08]  /*1cc10*/  HMMA.16816.F32.BF16 R116, R52, R70.reuse, R116 ;  /* 0x000000463474723c */ /* 0x080ff00000041874 */
[C---:B------:R-:W-:Y:S07]  /*1cc20*/  HMMA.16816.F32.BF16 R120, R44.reuse, R70, R120 ;  /* 0x000000462c78723c */ /* 0x040fee0000041878 */
[----:B------:R-:W-:Y:S01]  /*1cc30*/  MOV R71, R2 ;  /* 0x0000000200477202 */ /* 0x000fe20000000f00 */
[-C--:B-1----:R-:W-:Y:S08]  /*1cc40*/  HMMA.16816.F32.BF16 R124, R44, R64.reuse, R124 ;  /* 0x000000402c7c723c */ /* 0x082ff0000004187c */
        /* <DEDUP_REMOVED lines=8> */
[----:B------:R-:W1:Y:S04]  /*1ccd0*/  LDSM.16.MT88.4 R4, [R229+0x3100] ;  /* 0x00310000e504783b */ /* 0x000e680000004200 */
[----:B------:R-:W-:Y:S01]  /*1cce0*/  FADD.FTZ R52, R160, R3 ;  /* 0x00000003a0347221 */ /* 0x000fe20000010000 */
[----:B------:R-:W-:Y:S01]  /*1ccf0*/  F2FP.BF16.PACK_AB R46, R109, R108 ;  /* 0x0000006c6d2e723e */ /* 0x000fe200000010ff */
[----:B------:R-:W-:Y:S01]  /*1cd00*/  FADD.FTZ R3, R199, R53 ;  /* 0x00000035c7037221 */ /* 0x000fe20000010000 */
[----:B----4-:R-:W-:Y:S04]  /*1cd10*/  F2FP.BF16.PACK_AB R45, R107, R106 ;  /* 0x0000006a6b2d723e */ /* 0x010fe800000010ff */
[----:B------:R-:W-:Y:S01]  /*1cd20*/  FADD.FTZ R3, R200, R3 ;  /* 0x00000003c8037221 */ /* 0x000fe20000010000 */
        /* <DEDUP_REMOVED lines=22> */
[----:B------:R-:W2:Y:S01]  /*1ce90*/  LDSM.16.MT88.4 R8, [R230+0x3100] ;  /* 0x00310000e608783b */ /* 0x000ea20000004200 */
        /* <DEDUP_REMOVED lines=86> */
.L_x_1462:
[----:B------:R-:W3:Y:S04]  /*1d400*/  LDL.LU R6, [R1+0x1c] ;  /* 0x00001c0001067983 */ /* 0x000ee80000300800 */
        /* <DEDUP_REMOVED lines=10> */
[----:B--2---:R-:W2:Y:S01]  /*1d4b0*/  SHFL.BFLY PT, R7, R2, 0x2, 0x1f ;  /* 0x0c401f0002077f89 */ /* 0x004ea200000e0000 */
[----:B-1----:R-:W-:-:S03]  /*1d4c0*/  FADD.FTZ R4, R4, R6 ;  /* 0x0000000604047221 */ /* 0x002fc60000010000 */
[----:B------:R-:W1:Y:S01]  /*1d4d0*/  SHFL.BFLY PT, R6, R8, 0x2, 0x1f ;  /* 0x0c401f0008067f89 */ /* 0x000e6200000e0000 */
[----:B---3--:R-:W-:-:S03]  /*1d4e0*/  FADD.FTZ R5, R5, R9 ;  /* 0x0000000905057221 */ /* 0x008fc60000010000 */
[----:B------:R-:W3:Y:S04]  /*1d4f0*/  SHFL.BFLY PT, R0, R4, 0x1, 0x1f ;  /* 0x0c201f0004007f89 */ /* 0x000ee800000e0000 */
[----:B------:R-:W4:Y:S01]  /*1d500*/  SHFL.BFLY PT, R3, R5, 0x1, 0x1f ;  /* 0x0c201f0005037f89 */ /* 0x000f2200000e0000 */
[----:B--2---:R-:W-:Y:S02]  /*1d510*/  FADD.FTZ R7, R7, R2 ;  /* 0x0000000207077221 */ /* 0x004fe40000010000 */
[----:B-1----:R-:W-:-:S03]  /*1d520*/  FADD.FTZ R6, R6, R8 ;  /* 0x0000000806067221 */ /* 0x002fc60000010000 */
[----:B------:R-:W1:Y:S01]  /*1d530*/  SHFL.BFLY PT, R8, R7, 0x1, 0x1f ;  /* 0x0c201f0007087f89 */ /* 0x000e6200000e0000 */
[----:B---3--:R-:W-:Y:S01]  /*1d540*/  FADD.FTZ R4, R4, R0 ;  /* 0x0000000004047221 */ /* 0x008fe20000010000 */
        /* <DEDUP_REMOVED lines=99> */
.L_x_1406:
        /* <DEDUP_REMOVED lines=124> */
.L_x_1465:
        /* <DEDUP_REMOVED lines=183> */
.L_x_1464:
        /* <DEDUP_REMOVED lines=19> */
.L_x_1466:
        /* <DEDUP_REMOVED lines=40> */
.L_x_1468:
[----:B------:R-:W-:Y:S05]  /*1f260*/  BSYNC B0 ;  /* 0x0000000000007941 */ /* 0x000fea0003800000 */
.L_x_1467:
        /* <DEDUP_REMOVED lines=103> */
.L_x_1469:
        /* <DEDUP_REMOVED lines=10> */
.L_x_1491:


//--------------------- .nv.shared._ZN7cutlass13device_kernelIN5flash19enable_sm80_to_sm89INS1_16FlashAttnFwdSm80INS1_25CollectiveMainloopFwdSm80ILi4ELi1ELb0EN4cute5tupleIJNS5_1CILi128EEENS7_ILi112EEENS7_ILi64EEEEEELi64ENS_10bfloat16_tEfNS_4arch4Sm80ELb0ELb0ELb1ELb0ELb0ELb0ELb1ELb0EEENS1_21CollectiveEpilogueFwdINS6_IJS8_SA_S9_EEENS6_IJNS7_ILi1EEESI_SI_EEESC_SE_Li128ELb0ELb1ELb0ELb0EEENS1_19SingleTileSchedulerILb0ELb0ELb1ELi128EEEEEEEEEvNT_6ParamsE --------------------------
	.section	.nv.shared._ZN7cutlass13device_kernelIN5flash19enable_sm80_to_sm89INS1_16FlashAttnFwdSm80INS1_25CollectiveMainloopFwdSm80ILi4ELi1ELb0EN4cute5tupleIJNS5_1CILi128EEENS7_ILi112EEENS7_ILi64EEEEEELi64ENS_10bfloat16_tEfNS_4arch4Sm80ELb0ELb0ELb1ELb0ELb0ELb0ELb1ELb0EEENS1_21CollectiveEpilogueFwdINS6_IJS8_SA_S9_EEENS6_IJNS7_ILi1EEESI_SI_EEESC_SE_Li128ELb0ELb1ELb0ELb0EEENS1_19SingleTileSchedulerILb0ELb0ELb1ELi128EEEEEEEEEvNT_6ParamsE,"aw",@nobits
	.sectionflags	@""
	.align	16


//--------------------- .nv.global                --------------------------
	.section	.nv.global,"aw",@nobits
.nv.global:
	.type		_ZN76_INTERNAL_9d42b0b3_40_flash_fwd_hdim64_bf16_softcapall_sm80_cu_a7f3af4d_46214cute1_E,@object
	.size		_ZN76_INTERNAL_9d42b0b3_40_flash_fwd_hdim64_bf16_softcapall_sm80_cu_a7f3af4d_46214cute1_E,(_ZN76_INTERNAL_9d42b0b3_40_flash_fwd_hdim64_bf16_softcapall_sm80_cu_a7f3af4d_46214cuda3std3__45__cpo6cbeginE - _ZN76_INTERNAL_9d42b0b3_40_flash_fwd_hdim64_bf16_softcapall_sm80_cu_a7f3af4d_46214cute1_E)
_ZN76_INTERNAL_9d42b0b3_40_flash_fwd_hdim64_bf16_softcapall_sm80_cu_a7f3af4d_46214cute1_E:
	.zero		1
	.type		_ZN76_INTERNAL_9d42b0b3_40_flash_fwd_hdim64_bf16_softcapall_sm80_cu_a7f3af4d_46214cuda3std3__45__cpo6cbeginE,@object
	.size		_ZN76_INTERNAL_9d42b0b3_40_flash_fwd_hdim64_bf16_softcapall_sm80_cu_a7f3af4d_46214cuda3std3__45__cpo6cbeginE,(_ZN76_INTERNAL_9d42b0b3_40_flash_fwd_hdim64_bf16_softcapall_sm80_cu_a7f3af4d_46214cuda3std3__48in_placeE - _ZN76_INTERNAL_9d42b0b3_40_flash_fwd_hdim64_bf16_softcapall_sm80_cu_a7f3af4d_46214cuda3std3__45__cpo6cbeginE)
_ZN76_INTERNAL_9d42b0b3_40_flash_fwd_hdim64_bf16_softcapall_sm80_cu_a7f3af4d_46214cuda3std3__45__cpo6cbeginE:
	.zero		1
	.type		_ZN76_INTERNAL_9d42b0b3_40_flash_fwd_hdim64_bf16_softcapall_sm80_cu_a7f3af4d_46214cuda3std3__48in_placeE,@object
	.size		_ZN76_INTERNAL_9d42b0b3_40_flash_fwd_hdim64_bf16_softcapall_sm80_cu_a7f3af4d_46214cuda3std3__48in_placeE,(_ZN76_INTERNAL_9d42b0b3_40_flash_fwd_hdim64_bf16_softcapall_sm80_cu_a7f3af4d_46214cuda3std6ranges3__45__cpo9iter_moveE - _ZN76_INTERNAL_9d42b0b3_40_flash_fwd_hdim64_bf16_softcapall_sm80_cu_a7f3af4d_46214cuda3std3__48in_placeE)
_ZN76_INTERNAL_9d42b0b3_40_flash_fwd_hdim64_bf16_softcapall_sm80_cu_a7f3af4d_46214cuda3std3__48in_placeE:
	.zero		1
	.type		_ZN76_INTERNAL_9d42b0b3_40_flash_fwd_hdim64_bf16_softcapall_sm80_cu_a7f3af4d_46214cuda3std6ranges3__45__cpo9iter_moveE,@object
	.size		_ZN76_INTERNAL_9d42b0b3_40_flash_fwd_hdim64_bf16_softcapall_sm80_cu_a7f3af4d_46214cuda3std6ranges3__45__cpo9iter_moveE,(_ZN76_INTERNAL_9d42b0b3_40_flash_fwd_hdim64_bf16_softcapall_sm80_cu_a7f3af4d_46214cuda3std3__45__cpo5beginE - _ZN76_INTERNAL_9d42b0b3_40_flash_fwd_hdim64_bf16_softcapall_sm80_cu_a7f3af4d_46214cuda3std6ranges3__45__cpo9iter_moveE)
_ZN76_INTERNAL_9d42b0b3_40_flash_fwd_hdim64_bf16_softcapall_sm80_cu_a7f3af4d_46214cuda3std6ranges3__45__cpo9iter_moveE:
	.zero		1
	.type		_ZN76_INTERNAL_9d42b0b3_40_flash_fwd_hdim64_bf16_softcapall_sm80_cu_a7f3af4d_46214cuda3std3__45__cpo5beginE,@object
	.size		_ZN76_INTERNAL_9d42b0b3_40_flash_fwd_hdim64_bf16_softcapall_sm80_cu_a7f3af4d_46214cuda3std3__45__cpo5beginE,(_ZN76_INTERNAL_9d42b0b3_40_flash_fwd_hdim64_bf16_softcapall_sm80_cu_a7f3af4d_46214cuda3std3__478_GLOBAL__N__9d42b0b3_40_flash_fwd_hdim64_bf16_softcapall_sm80_cu_a7f3af4d_46216ignoreE - _ZN76_INTERNAL_9d42b0b3_40_flash_fwd_hdim64_bf16_softcapall_sm80_cu_a7f3af4d_46214cuda3std3__45__cpo5beginE)
_ZN76_INTERNAL_9d42b0b3_40_flash_fwd_hdim64_bf16_softcapall_sm80_cu_a7f3af4d_46214cuda3std3__45__cpo5beginE:
	.zero		1
	.type		_ZN76_INTERNAL_9d42b0b3_40_flash_fwd_hdim64_bf16_softcapall_sm80_cu_a7f3af4d_46214cuda3std3__478_GLOBAL__N__9d42b0b3_40_flash_fwd_hdim64_bf16_softcapall_sm80_cu_a7f3af4d_46216ignoreE,@object
	.size		_ZN76_INTERNAL_9d42b0b3_40_flash_fwd_hdim64_bf16_softcapall_sm80_cu_a7f3af4d_46214cuda3std3__478_GLOBAL__N__9d42b0b3_40_flash_fwd_hdim64_bf16_softcapall_sm80_cu_a7f3af4d_46216ignoreE,(_ZN76_INTERNAL_9d42b0b3_40_flash_fwd_hdim64_bf16_softcapall_sm80_cu_a7f3af4d_46214cute7productE - _ZN76_INTERNAL_9d42b0b3_40_flash_fwd_hdim64_bf16_softcapall_sm80_cu_a7f3af4d_46214cuda3std3__478_GLOBAL__N__9d42b0b3_40_flash_fwd_hdim64_bf16_softcapall_sm80_cu_a7f3af4d_46216ignoreE)
_ZN76_INTERNAL_9d42b0b3_40_flash_fwd_hdim64_bf16_softcapall_sm80_cu_a7f3af4d_46214cuda3std3__478_GLOBAL__N__9d42b0b3_40_flash_fwd_hdim64_bf16_softcapall_sm80_cu_a7f3af4d_46216ignoreE:
	.zero		1
	.type		_ZN76_INTERNAL_9d42b0b3_40_flash_fwd_hdim64_bf16_softcapall_sm80_cu_a7f3af4d_46214cute7productE,@object
	.size		_ZN76_INTERNAL_9d42b0b3_40_flash_fwd_hdim64_bf16_softcapall_sm80_cu_a7f3af4d_46214cute7productE,(_ZN76_INTERNAL_9d42b0b3_40_flash_fwd_hdim64_bf16_softcapall_sm80_cu_a7f3af4d_46214cuda3std3__45__cpo3endE - _ZN76_INTERNAL_9d42b0b3_40_flash_fwd_hdim64_bf16_softcapall_sm80_cu_a7f3af4d_46214cute7productE)
_ZN76_INTERNAL_9d42b0b3_40_flash_fwd_hdim64_bf16_softcapall_sm80_cu_a7f3af4d_46214cute7productE:
	.zero		1
	.type		_ZN76_INTERNAL_9d42b0b3_40_flash_fwd_hdim64_bf16_softcapall_sm80_cu_a7f3af4d_46214cuda3std3__45__cpo3endE,@object
	.size		_ZN76_INTERNAL_9d42b0b3_40_flash_fwd_hdim64_bf16_softcapall_sm80_cu_a7f3af4d_46214cuda3std3__45__cpo3endE,(_ZN76_INTERNAL_9d42b0b3_40_flash_fwd_hdim64_bf16_softcapall_sm80_cu_a7f3af4d_46214cuda3std3__419piecewise_constructE - _ZN76_INTERNAL_9d42b0b3_40_flash_fwd_hdim64_bf16_softcapall_sm80_cu_a7f3af4d_46214cuda3std3__45__cpo3endE)
_ZN76_INTERNAL_9d42b0b3_40_flash_fwd_hdim64_bf16_softcapall_sm80_cu_a7f3af4d_46214cuda3std3__45__cpo3endE:
	.zero		1
	.type		_ZN76_INTERNAL_9d42b0b3_40_flash_fwd_hdim64_bf16_softcapall_sm80_cu_a7f3af4d_46214cuda3std3__419piecewise_constructE,@object
	.size		_ZN76_INTERNAL_9d42b0b3_40_flash_fwd_hdim64_bf16_softcapall_sm80_cu_a7f3af4d_46214cuda3std3__419piecewise_constructE,(_ZN76_INTERNAL_9d42b0b3_40_flash_fwd_hdim64_bf16_softcapall_sm80_cu_a7f3af4d_46214cuda3std3__45__cpo4cendE - _ZN76_INTERNAL_9d42b0b3_40_flash_fwd_hdim64_bf16_softcapall_sm80_cu_a7f3af4d_46214cuda3std3__419piecewise_constructE)
_ZN76_INTERNAL_9d42b0b3_40_flash_fwd_hdim64_bf16_softcapall_sm80_cu_a7f3af4d_46214cuda3std3__419piecewise_constructE:
	.zero		1
	.type		_ZN76_INTERNAL_9d42b0b3_40_flash_fwd_hdim64_bf16_softcapall_sm80_cu_a7f3af4d_46214cuda3std3__45__cpo4cendE,@object
	.size		_ZN76_INTERNAL_9d42b0b3_40_flash_fwd_hdim64_bf16_softcapall_sm80_cu_a7f3af4d_46214cuda3std3__45__cpo4cendE,(_ZN76_INTERNAL_9d42b0b3_40_flash_fwd_hdim64_bf16_softcapall_sm80_cu_a7f3af4d_46214cuda3std6ranges3__45__cpo4swapE - _ZN76_INTERNAL_9d42b0b3_40_flash_fwd_hdim64_bf16_softcapall_sm80_cu_a7f3af4d_46214cuda3std3__45__cpo4cendE)
_ZN76_INTERNAL_9d42b0b3_40_flash_fwd_hdim64_bf16_softcapall_sm80_cu_a7f3af4d_46214cuda3std3__45__cpo4cendE:
	.zero		1
	.type		_ZN76_INTERNAL_9d42b0b3_40_flash_fwd_hdim64_bf16_softcapall_sm80_cu_a7f3af4d_46214cuda3std6ranges3__45__cpo4swapE,@object
	.size		_ZN76_INTERNAL_9d42b0b3_40_flash_fwd_hdim64_bf16_softcapall_sm80_cu_a7f3af4d_46214cuda3std6ranges3__45__cpo4swapE,(.L_7 - _ZN76_INTERNAL_9d42b0b3_40_flash_fwd_hdim64_bf16_softcapall_sm80_cu_a7f3af4d_46214cuda3std6ranges3__45__cpo4swapE)
_ZN76_INTERNAL_9d42b0b3_40_flash_fwd_hdim64_bf16_softcapall_sm80_cu_a7f3af4d_46214cuda3std6ranges3__45__cpo4swapE:
	.zero		1
.L_7:


//--------------------- .nv.shared._ZN7cutlass13device_kernelIN5flash19enable_sm80_to_sm89INS1_16FlashAttnFwdSm80INS1_25CollectiveMainloopFwdSm80ILi4ELi1ELb0EN4cute5tupleIJNS5_1CILi128EEENS7_ILi112EEENS7_ILi64EEEEEELi64ENS_10bfloat16_tEfNS_4arch4Sm80ELb0ELb0ELb1ELb1ELb0ELb0ELb1ELb0EEENS1_21CollectiveEpilogueFwdINS6_IJS8_SA_S9_EEENS6_IJNS7_ILi1EEESI_SI_EEESC_SE_Li128ELb1ELb1ELb0ELb0EEENS1_19SingleTileSchedulerILb1ELb0ELb1ELi128EEEEEEEEEvNT_6ParamsE --------------------------
	.section	.nv.shared._ZN7cutlass13device_kernelIN5flash19enable_sm80_to_sm89INS1_16FlashAttnFwdSm80INS1_25CollectiveMainloopFwdSm80ILi4ELi1ELb0EN4cute5tupleIJNS5_1CILi128EEENS7_ILi112EEENS7_ILi64EEEEEELi64ENS_10bfloat16_tEfNS_4arch4Sm80ELb0ELb0ELb1ELb1ELb0ELb0ELb1ELb0EEENS1_21CollectiveEpilogueFwdINS6_IJS8_SA_S9_EEENS6_IJNS7_ILi1EEESI_SI_EEESC_SE_Li128ELb1ELb1ELb0ELb0EEENS1_19SingleTileSchedulerILb1ELb0ELb1ELi128EEEEEEEEEvNT_6ParamsE,"aw",@nobits
	.sectionflags	@""
	.align	16


//--------------------- .nv.shared._ZN7cutlass13device_kernelIN5flash19enable_sm80_to_sm89INS1_16FlashAttnFwdSm80INS1_25CollectiveMainloopFwdSm80ILi4ELi1ELb0EN4cute5tupleIJNS5_1CILi128EEENS7_ILi112EEENS7_ILi64EEEEEELi64ENS_10bfloat16_tEfNS_4arch4Sm80ELb0ELb0ELb1ELb1ELb0ELb1ELb1ELb0EEENS1_21CollectiveEpilogueFwdINS6_IJS8_SA_S9_EEENS6_IJNS7_ILi1EEESI_SI_EEESC_SE_Li128ELb1ELb1ELb0ELb0EEENS1_19SingleTileSchedulerILb1ELb0ELb1ELi128EEEEEEEEEvNT_6ParamsE --------------------------
	.section	.nv.shared._ZN7cutlass13device_kernelIN5flash19enable_sm80_to_sm89INS1_16FlashAttnFwdSm80INS1_25CollectiveMainloopFwdSm80ILi4ELi1ELb0EN4cute5tupleIJNS5_1CILi128EEENS7_ILi112EEENS7_ILi64EEEEEELi64ENS_10bfloat16_tEfNS_4arch4Sm80ELb0ELb0ELb1ELb1ELb0ELb1ELb1ELb0EEENS1_21CollectiveEpilogueFwdINS6_IJS8_SA_S9_EEENS6_IJNS7_ILi1EEESI_SI_EEESC_SE_Li128ELb1ELb1ELb0ELb0EEENS1_19SingleTileSchedulerILb1ELb0ELb1ELi128EEEEEEEEEvNT_6ParamsE,"aw",@nobits
	.sectionflags	@""
	.align	16


//--------------------- .nv.shared._ZN7cutlass13device_kernelIN5flash19enable_sm80_to_sm89INS1_16FlashAttnFwdSm80INS1_25CollectiveMainloopFwdSm80ILi4ELi1ELb0EN4cute5tupleIJNS5_1CILi128EEENS7_ILi96EEENS7_ILi64EEEEEELi64ENS_10bfloat16_tEfNS_4arch4Sm80ELb0ELb1ELb1ELb0ELb0ELb0ELb1ELb0EEENS1_21CollectiveEpilogueFwdINS6_IJS8_SA_S9_EEENS6_IJNS7_ILi1EEESI_SI_EEESC_SE_Li128ELb0ELb1ELb0ELb0EEENS1_19SingleTileSchedulerILb0ELb0ELb1ELi128EEEEEEEEEvNT_6ParamsE --------------------------
	.section	.nv.shared._ZN7cutlass13device_kernelIN5flash19enable_sm80_to_sm89INS1_16FlashAttnFwdSm80INS1_25CollectiveMainloopFwdSm80ILi4ELi1ELb0EN4cute5tupleIJNS5_1CILi128EEENS7_ILi96EEENS7_ILi64EEEEEELi64ENS_10bfloat16_tEfNS_4arch4Sm80ELb0ELb1ELb1ELb0ELb0ELb0ELb1ELb0EEENS1_21CollectiveEpilogueFwdINS6_IJS8_SA_S9_EEENS6_IJNS7_ILi1EEESI_SI_EEESC_SE_Li128ELb0ELb1ELb0ELb0EEENS1_19SingleTileSchedulerILb0ELb0ELb1ELi128EEEEEEEEEvNT_6ParamsE,"aw",@nobits
	.sectionflags	@""
	.align	16


//--------------------- .nv.shared._ZN7cutlass13device_kernelIN5flash19enable_sm80_to_sm89INS1_16FlashAttnFwdSm80INS1_25CollectiveMainloopFwdSm80ILi4ELi1ELb0EN4cute5tupleIJNS5_1CILi128EEENS7_ILi96EEENS7_ILi64EEEEEELi64ENS_10bfloat16_tEfNS_4arch4Sm80ELb0ELb1ELb1ELb1ELb0ELb0ELb1ELb0EEENS1_21CollectiveEpilogueFwdINS6_IJS8_SA_S9_EEENS6_IJNS7_ILi1EEESI_SI_EEESC_SE_Li128ELb1ELb1ELb0ELb0EEENS1_19SingleTileSchedulerILb1ELb0ELb1ELi128EEEEEEEEEvNT_6ParamsE --------------------------
	.section	.nv.shared._ZN7cutlass13device_kernelIN5flash19enable_sm80_to_sm89INS1_16FlashAttnFwdSm80INS1_25CollectiveMainloopFwdSm80ILi4ELi1ELb0EN4cute5tupleIJNS5_1CILi128EEENS7_ILi96EEENS7_ILi64EEEEEELi64ENS_10bfloat16_tEfNS_4arch4Sm80ELb0ELb1ELb1ELb1ELb0ELb0ELb1ELb0EEENS1_21CollectiveEpilogueFwdINS6_IJS8_SA_S9_EEENS6_IJNS7_ILi1EEESI_SI_EEESC_SE_Li128ELb1ELb1ELb0ELb0EEENS1_19SingleTileSchedulerILb1ELb0ELb1ELi128EEEEEEEEEvNT_6ParamsE,"aw",@nobits
	.sectionflags	@""
	.align	16


//--------------------- .nv.shared._ZN7cutlass13device_kernelIN5flash19enable_sm80_to_sm89INS1_16FlashAttnFwdSm80INS1_25CollectiveMainloopFwdSm80ILi4ELi1ELb0EN4cute5tupleIJNS5_1CILi128EEENS7_ILi96EEENS7_ILi64EEEEEELi64ENS_10bfloat16_tEfNS_4arch4Sm80ELb0ELb1ELb1ELb1ELb0ELb1ELb1ELb0EEENS1_21CollectiveEpilogueFwdINS6_IJS8_SA_S9_EEENS6_IJNS7_ILi1EEESI_SI_EEESC_SE_Li128ELb1ELb1ELb0ELb0EEENS1_19SingleTileSchedulerILb1ELb0ELb1ELi128EEEEEEEEEvNT_6ParamsE --------------------------
	.section	.nv.shared._ZN7cutlass13device_kernelIN5flash19enable_sm80_to_sm89INS1_16FlashAttnFwdSm80INS1_25CollectiveMainloopFwdSm80ILi4ELi1ELb0EN4cute5tupleIJNS5_1CILi128EEENS7_ILi96EEENS7_ILi64EEEEEELi64ENS_10bfloat16_tEfNS_4arch4Sm80ELb0ELb1ELb1ELb1ELb0ELb1ELb1ELb0EEENS1_21CollectiveEpilogueFwdINS6_IJS8_SA_S9_EEENS6_IJNS7_ILi1EEESI_SI_EEESC_SE_Li128ELb1ELb1ELb0ELb0EEENS1_19SingleTileSchedulerILb1ELb0ELb1ELi128EEEEEEEEEvNT_6ParamsE,"aw",@nobits
	.sectionflags	@""
	.align	16


//--------------------- .nv.shared._ZN7cutlass13device_kernelIN5flash19enable_sm80_to_sm89INS1_16FlashAttnFwdSm80INS1_25CollectiveMainloopFwdSm80ILi4ELi1ELb0EN4cute5tupleIJNS5_1CILi128EEENS7_ILi112EEENS7_ILi64EEEEEELi64ENS_10bfloat16_tEfNS_4arch4Sm80ELb1ELb0ELb1ELb0ELb0ELb0ELb1ELb0EEENS1_21CollectiveEpilogueFwdINS6_IJS8_SA_S9_EEENS6_IJNS7_ILi1EEESI_SI_EEESC_SE_Li128ELb0ELb1ELb0ELb0EEENS1_30DynamicPersistentTileSchedulerILi128ELi128ELb0ELb1ELb0EEEEEEEEEvNT_6ParamsE --------------------------
	.section	.nv.shared._ZN7cutlass13device_kernelIN5flash19enable_sm80_to_sm89INS1_16FlashAttnFwdSm80INS1_25CollectiveMainloopFwdSm80ILi4ELi1ELb0EN4cute5tupleIJNS5_1CILi128EEENS7_ILi112EEENS7_ILi64EEEEEELi64ENS_10bfloat16_tEfNS_4arch4Sm80ELb1ELb0ELb1ELb0ELb0ELb0ELb1ELb0EEENS1_21CollectiveEpilogueFwdINS6_IJS8_SA_S9_EEENS6_IJNS7_ILi1EEESI_SI_EEESC_SE_Li128ELb0ELb1ELb0ELb0EEENS1_30DynamicPersistentTileSchedulerILi128ELi128ELb0ELb1ELb0EEEEEEEEEvNT_6ParamsE,"aw",@nobits
	.sectionflags	@""
	.align	16


//--------------------- .nv.shared._ZN7cutlass13device_kernelIN5flash19enable_sm80_to_sm89INS1_16FlashAttnFwdSm80INS1_25CollectiveMainloopFwdSm80ILi4ELi1ELb0EN4cute5tupleIJNS5_1CILi128EEENS7_ILi112EEENS7_ILi64EEEEEELi64ENS_10bfloat16_tEfNS_4arch4Sm80ELb1ELb0ELb1ELb1ELb0ELb0ELb1ELb0EEENS1_21CollectiveEpilogueFwdINS6_IJS8_SA_S9_EEENS6_IJNS7_ILi1EEESI_SI_EEESC_SE_Li128ELb1ELb1ELb0ELb0EEENS1_19SingleTileSchedulerILb1ELb0ELb1ELi128EEEEEEEEEvNT_6ParamsE --------------------------
	.section	.nv.shared._ZN7cutlass13device_kernelIN5flash19enable_sm80_to_sm89INS1_16FlashAttnFwdSm80INS1_25CollectiveMainloopFwdSm80ILi4ELi1ELb0EN4cute5tupleIJNS5_1CILi128EEENS7_ILi112EEENS7_ILi64EEEEEELi64ENS_10bfloat16_tEfNS_4arch4Sm80ELb1ELb0ELb1ELb1ELb0ELb0ELb1ELb0EEENS1_21CollectiveEpilogueFwdINS6_IJS8_SA_S9_EEENS6_IJNS7_ILi1EEESI_SI_EEESC_SE_Li128ELb1ELb1ELb0ELb0EEENS1_19SingleTileSchedulerILb1ELb0ELb1ELi128EEEEEEEEEvNT_6ParamsE,"aw",@nobits
	.sectionflags	@""
	.align	16


//--------------------- .nv.shared._ZN7cutlass13device_kernelIN5flash19enable_sm80_to_sm89INS1_16FlashAttnFwdSm80INS1_25CollectiveMainloopFwdSm80ILi4ELi1ELb0EN4cute5tupleIJNS5_1CILi128EEENS7_ILi112EEENS7_ILi64EEEEEELi64ENS_10bfloat16_tEfNS_4arch4Sm80ELb1ELb0ELb1ELb1ELb0ELb1ELb1ELb0EEENS1_21CollectiveEpilogueFwdINS6_IJS8_SA_S9_EEENS6_IJNS7_ILi1EEESI_SI_EEESC_SE_Li128ELb1ELb1ELb0ELb0EEENS1_19SingleTileSchedulerILb1ELb0ELb1ELi128EEEEEEEEEvNT_6ParamsE --------------------------
	.section	.nv.shared._ZN7cutlass13device_kernelIN5flash19enable_sm80_to_sm89INS1_16FlashAttnFwdSm80INS1_25CollectiveMainloopFwdSm80ILi4ELi1ELb0EN4cute5tupleIJNS5_1CILi128EEENS7_ILi112EEENS7_ILi64EEEEEELi64ENS_10bfloat16_tEfNS_4arch4Sm80ELb1ELb0ELb1ELb1ELb0ELb1ELb1ELb0EEENS1_21CollectiveEpilogueFwdINS6_IJS8_SA_S9_EEENS6_IJNS7_ILi1EEESI_SI_EEESC_SE_Li128ELb1ELb1ELb0ELb0EEENS1_19SingleTileSchedulerILb1ELb0ELb1ELi128EEEEEEEEEvNT_6ParamsE,"aw",@nobits
	.sectionflags	@""
	.align	16


//--------------------- .nv.shared._ZN7cutlass13device_kernelIN5flash19enable_sm80_to_sm89INS1_16FlashAttnFwdSm80INS1_25CollectiveMainloopFwdSm80ILi4ELi1ELb0EN4cute5tupleIJNS5_1CILi128EEENS7_ILi112EEENS7_ILi64EEEEEELi64ENS_10bfloat16_tEfNS_4arch4Sm80ELb0ELb0ELb0ELb0ELb0ELb0ELb1ELb0EEENS1_21CollectiveEpilogueFwdINS6_IJS8_SA_S9_EEENS6_IJNS7_ILi1EEESI_SI_EEESC_SE_Li128ELb0ELb1ELb0ELb0EEENS1_19SingleTileSchedulerILb0ELb0ELb1ELi128EEEEEEEEEvNT_6ParamsE --------------------------
	.section	.nv.shared._ZN7cutlass13device_kernelIN5flash19enable_sm80_to_sm89INS1_16FlashAttnFwdSm80INS1_25CollectiveMainloopFwdSm80ILi4ELi1ELb0EN4cute5tupleIJNS5_1CILi128EEENS7_ILi112EEENS7_ILi64EEEEEELi64ENS_10bfloat16_tEfNS_4arch4Sm80ELb0ELb0ELb0ELb0ELb0ELb0ELb1ELb0EEENS1_21CollectiveEpilogueFwdINS6_IJS8_SA_S9_EEENS6_IJNS7_ILi1EEESI_SI_EEESC_SE_Li128ELb0ELb1ELb0ELb0EEENS1_19SingleTileSchedulerILb0ELb0ELb1ELi128EEEEEEEEEvNT_6ParamsE,"aw",@nobits
	.sectionflags	@""
	.align	16


//--------------------- .nv.shared._ZN7cutlass13device_kernelIN5flash19enable_sm80_to_sm89INS1_16FlashAttnFwdSm80INS1_25CollectiveMainloopFwdSm80ILi4ELi1ELb0EN4cute5tupleIJNS5_1CILi128EEENS7_ILi112EEENS7_ILi64EEEEEELi64ENS_10bfloat16_tEfNS_4arch4Sm80ELb0ELb0ELb0ELb1ELb0ELb0ELb1ELb0EEENS1_21CollectiveEpilogueFwdINS6_IJS8_SA_S9_EEENS6_IJNS7_ILi1EEESI_SI_EEESC_SE_Li128ELb1ELb1ELb0ELb0EEENS1_19SingleTileSchedulerILb1ELb0ELb1ELi128EEEEEEEEEvNT_6ParamsE --------------------------
	.section	.nv.shared._ZN7cutlass13device_kernelIN5flash19enable_sm80_to_sm89INS1_16FlashAttnFwdSm80INS1_25CollectiveMainloopFwdSm80ILi4ELi1ELb0EN4cute5tupleIJNS5_1CILi128EEENS7_ILi112EEENS7_ILi64EEEEEELi64ENS_10bfloat16_tEfNS_4arch4Sm80ELb0ELb0ELb0ELb1ELb0ELb0ELb1ELb0EEENS1_21CollectiveEpilogueFwdINS6_IJS8_SA_S9_EEENS6_IJNS7_ILi1EEESI_SI_EEESC_SE_Li128ELb1ELb1ELb0ELb0EEENS1_19SingleTileSchedulerILb1ELb0ELb1ELi128EEEEEEEEEvNT_6ParamsE,"aw",@nobits
	.sectionflags	@""
	.align	16


//--------------------- .nv.shared._ZN7cutlass13device_kernelIN5flash19enable_sm80_to_sm89INS1_16FlashAttnFwdSm80INS1_25CollectiveMainloopFwdSm80ILi4ELi1ELb0EN4cute5tupleIJNS5_1CILi128EEENS7_ILi112EEENS7_ILi64EEEEEELi64ENS_10bfloat16_tEfNS_4arch4Sm80ELb0ELb0ELb0ELb1ELb0ELb1ELb1ELb0EEENS1_21CollectiveEpilogueFwdINS6_IJS8_SA_S9_EEENS6_IJNS7_ILi1EEESI_SI_EEESC_SE_Li128ELb1ELb1ELb0ELb0EEENS1_19SingleTileSchedulerILb1ELb0ELb1ELi128EEEEEEEEEvNT_6ParamsE --------------------------
	.section	.nv.shared._ZN7cutlass13device_kernelIN5flash19enable_sm80_to_sm89INS1_16FlashAttnFwdSm80INS1_25CollectiveMainloopFwdSm80ILi4ELi1ELb0EN4cute5tupleIJNS5_1CILi128EEENS7_ILi112EEENS7_ILi64EEEEEELi64ENS_10bfloat16_tEfNS_4arch4Sm80ELb0ELb0ELb0ELb1ELb0ELb1ELb1ELb0EEENS1_21CollectiveEpilogueFwdINS6_IJS8_SA_S9_EEENS6_IJNS7_ILi1EEESI_SI_EEESC_SE_Li128ELb1ELb1ELb0ELb0EEENS1_19SingleTileSchedulerILb1ELb0ELb1ELi128EEEEEEEEEvNT_6ParamsE,"aw",@nobits
	.sectionflags	@""
	.align	16


//--------------------- .nv.shared._ZN7cutlass13device_kernelIN5flash19enable_sm80_to_sm89INS1_16FlashAttnFwdSm80INS1_25CollectiveMainloopFwdSm80ILi4ELi1ELb0EN4cute5tupleIJNS5_1CILi128EEENS7_ILi96EEENS7_ILi64EEEEEELi64ENS_10bfloat16_tEfNS_4arch4Sm80ELb0ELb1ELb0ELb0ELb0ELb0ELb1ELb0EEENS1_21CollectiveEpilogueFwdINS6_IJS8_SA_S9_EEENS6_IJNS7_ILi1EEESI_SI_EEESC_SE_Li128ELb0ELb1ELb0ELb0EEENS1_19SingleTileSchedulerILb0ELb0ELb1ELi128EEEEEEEEEvNT_6ParamsE --------------------------
	.section	.nv.shared._ZN7cutlass13device_kernelIN5flash19enable_sm80_to_sm89INS1_16FlashAttnFwdSm80INS1_25CollectiveMainloopFwdSm80ILi4ELi1ELb0EN4cute5tupleIJNS5_1CILi128EEENS7_ILi96EEENS7_ILi64EEEEEELi64ENS_10bfloat16_tEfNS_4arch4Sm80ELb0ELb1ELb0ELb0ELb0ELb0ELb1ELb0EEENS1_21CollectiveEpilogueFwdINS6_IJS8_SA_S9_EEENS6_IJNS7_ILi1EEESI_SI_EEESC_SE_Li128ELb0ELb1ELb0ELb0EEENS1_19SingleTileSchedulerILb0ELb0ELb1ELi128EEEEEEEEEvNT_6ParamsE,"aw",@nobits
	.sectionflags	@""
	.align	16


//--------------------- .nv.shared._ZN7cutlass13device_kernelIN5flash19enable_sm80_to_sm89INS1_16FlashAttnFwdSm80INS1_25CollectiveMainloopFwdSm80ILi4ELi1ELb0EN4cute5tupleIJNS5_1CILi128EEENS7_ILi96EEENS7_ILi64EEEEEELi64ENS_10bfloat16_tEfNS_4arch4Sm80ELb0ELb1ELb0ELb1ELb0ELb0ELb1ELb0EEENS1_21CollectiveEpilogueFwdINS6_IJS8_SA_S9_EEENS6_IJNS7_ILi1EEESI_SI_EEESC_SE_Li128ELb1ELb1ELb0ELb0EEENS1_19SingleTileSchedulerILb1ELb0ELb1ELi128EEEEEEEEEvNT_6ParamsE --------------------------
	.section	.nv.shared._ZN7cutlass13device_kernelIN5flash19enable_sm80_to_sm89INS1_16FlashAttnFwdSm80INS1_25CollectiveMainloopFwdSm80ILi4ELi1ELb0EN4cute5tupleIJNS5_1CILi128EEENS7_ILi96EEENS7_ILi64EEEEEELi64ENS_10bfloat16_tEfNS_4arch4Sm80ELb0ELb1ELb0ELb1ELb0ELb0ELb1ELb0EEENS1_21CollectiveEpilogueFwdINS6_IJS8_SA_S9_EEENS6_IJNS7_ILi1EEESI_SI_EEESC_SE_Li128ELb1ELb1ELb0ELb0EEENS1_19SingleTileSchedulerILb1ELb0ELb1ELi128EEEEEEEEEvNT_6ParamsE,"aw",@nobits
	.sectionflags	@""
	.align	16


//--------------------- .nv.shared._ZN7cutlass13device_kernelIN5flash19enable_sm80_to_sm89INS1_16FlashAttnFwdSm80INS1_25CollectiveMainloopFwdSm80ILi4ELi1ELb0EN4cute5tupleIJNS5_1CILi128EEENS7_ILi96EEENS7_ILi64EEEEEELi64ENS_10bfloat16_tEfNS_4arch4Sm80ELb0ELb1ELb0ELb1ELb0ELb1ELb1ELb0EEENS1_21CollectiveEpilogueFwdINS6_IJS8_SA_S9_EEENS6_IJNS7_ILi1EEESI_SI_EEESC_SE_Li128ELb1ELb1ELb0ELb0EEENS1_19SingleTileSchedulerILb1ELb0ELb1ELi128EEEEEEEEEvNT_6ParamsE --------------------------
	.section	.nv.shared._ZN7cutlass13device_kernelIN5flash19enable_sm80_to_sm89INS1_16FlashAttnFwdSm80INS1_25CollectiveMainloopFwdSm80ILi4ELi1ELb0EN4cute5tupleIJNS5_1CILi128EEENS7_ILi96EEENS7_ILi64EEEEEELi64ENS_10bfloat16_tEfNS_4arch4Sm80ELb0ELb1ELb0ELb1ELb0ELb1ELb1ELb0EEENS1_21CollectiveEpilogueFwdINS6_IJS8_SA_S9_EEENS6_IJNS7_ILi1EEESI_SI_EEESC_SE_Li128ELb1ELb1ELb0ELb0EEENS1_19SingleTileSchedulerILb1ELb0ELb1ELi128EEEEEEEEEvNT_6ParamsE,"aw",@nobits
	.sectionflags	@""
	.align	16


//--------------------- .nv.shared._ZN7cutlass13device_kernelIN5flash19enable_sm80_to_sm89INS1_16FlashAttnFwdSm80INS1_25CollectiveMainloopFwdSm80ILi4ELi1ELb0EN4cute5tupleIJNS5_1CILi128EEENS7_ILi112EEENS7_ILi64EEEEEELi64ENS_10bfloat16_tEfNS_4arch4Sm80ELb1ELb0ELb0ELb0ELb0ELb0ELb1ELb0EEENS1_21CollectiveEpilogueFwdINS6_IJS8_SA_S9_EEENS6_IJNS7_ILi1EEESI_SI_EEESC_SE_Li128ELb0ELb1ELb0ELb0EEENS1_30DynamicPersistentTileSchedulerILi128ELi128ELb0ELb1ELb0EEEEEEEEEvNT_6ParamsE --------------------------
	.section	.nv.shared._ZN7cutlass13device_kernelIN5flash19enable_sm80_to_sm89INS1_16FlashAttnFwdSm80INS1_25CollectiveMainloopFwdSm80ILi4ELi1ELb0EN4cute5tupleIJNS5_1CILi128EEENS7_ILi112EEENS7_ILi64EEEEEELi64ENS_10bfloat16_tEfNS_4arch4Sm80ELb1ELb0ELb0ELb0ELb0ELb0ELb1ELb0EEENS1_21CollectiveEpilogueFwdINS6_IJS8_SA_S9_EEENS6_IJNS7_ILi1EEESI_SI_EEESC_SE_Li128ELb0ELb1ELb0ELb0EEENS1_30DynamicPersistentTileSchedulerILi128ELi128ELb0ELb1ELb0EEEEEEEEEvNT_6ParamsE,"aw",@nobits
	.sectionflags	@""
	.align	16


//--------------------- .nv.shared._ZN7cutlass13device_kernelIN5flash19enable_sm80_to_sm89INS1_16FlashAttnFwdSm80INS1_25CollectiveMainloopFwdSm80ILi4ELi1ELb0EN4cute5tupleIJNS5_1CILi128EEENS7_ILi112EEENS7_ILi64EEEEEELi64ENS_10bfloat16_tEfNS_4arch4Sm80ELb1ELb0ELb0ELb1ELb0ELb0ELb1ELb0EEENS1_21CollectiveEpilogueFwdINS6_IJS8_SA_S9_EEENS6_IJNS7_ILi1EEESI_SI_EEESC_SE_Li128ELb1ELb1ELb0ELb0EEENS1_19SingleTileSchedulerILb1ELb0ELb1ELi128EEEEEEEEEvNT_6ParamsE --------------------------
	.section	.nv.shared._ZN7cutlass13device_kernelIN5flash19enable_sm80_to_sm89INS1_16FlashAttnFwdSm80INS1_25CollectiveMainloopFwdSm80ILi4ELi1ELb0EN4cute5tupleIJNS5_1CILi128EEENS7_ILi112EEENS7_ILi64EEEEEELi64ENS_10bfloat16_tEfNS_4arch4Sm80ELb1ELb0ELb0ELb1ELb0ELb0ELb1ELb0EEENS1_21CollectiveEpilogueFwdINS6_IJS8_SA_S9_EEENS6_IJNS7_ILi1EEESI_SI_EEESC_SE_Li128ELb1ELb1ELb0ELb0EEENS1_19SingleTileSchedulerILb1ELb0ELb1ELi128EEEEEEEEEvNT_6ParamsE,"aw",@nobits
	.sectionflags	@""
	.align	16


//--------------------- .nv.shared._ZN7cutlass13device_kernelIN5flash19enable_sm80_to_sm89INS1_16FlashAttnFwdSm80INS1_25CollectiveMainloopFwdSm80ILi4ELi1ELb0EN4cute5tupleIJNS5_1CILi128EEENS7_ILi112EEENS7_ILi64EEEEEELi64ENS_10bfloat16_tEfNS_4arch4Sm80ELb1ELb0ELb0ELb1ELb0ELb1ELb1ELb0EEENS1_21CollectiveEpilogueFwdINS6_IJS8_SA_S9_EEENS6_IJNS7_ILi1EEESI_SI_EEESC_SE_Li128ELb1ELb1ELb0ELb0EEENS1_19SingleTileSchedulerILb1ELb0ELb1ELi128EEEEEEEEEvNT_6ParamsE --------------------------
	.section	.nv.shared._ZN7cutlass13device_kernelIN5flash19enable_sm80_to_sm89INS1_16FlashAttnFwdSm80INS1_25CollectiveMainloopFwdSm80ILi4ELi1ELb0EN4cute5tupleIJNS5_1CILi128EEENS7_ILi112EEENS7_ILi64EEEEEELi64ENS_10bfloat16_tEfNS_4arch4Sm80ELb1ELb0ELb0ELb1ELb0ELb1ELb1ELb0EEENS1_21CollectiveEpilogueFwdINS6_IJS8_SA_S9_EEENS6_IJNS7_ILi1EEESI_SI_EEESC_SE_Li128ELb1ELb1ELb0ELb0EEENS1_19SingleTileSchedulerILb1ELb0ELb1ELi128EEEEEEEEEvNT_6ParamsE,"aw",@nobits
	.sectionflags	@""
	.align	16
